	.target	sm_100a

	.elftype	@"ET_EXEC"


//--------------------- .note.nv.tkinfo           --------------------------
	.section	.note.nv.tkinfo,"",@"SHT_NOTE"
	.sectionflags	@"SHF_NOTE_NV_TKINFO"
	.tkinfo
        /*0018*/ 	.word	0x00000002
        /*0030*/ 	.string	""
        /*0030*/ 	.string	"ptxas"
        /*0030*/ 	.string	"Cuda compilation tools, release 13.0, V13.0.88"
        /*0030*/ 	.string	"Build cuda_13.0.r13.0/compiler.36424714_0"
        /*0030*/ 	.string	"-arch sm_100a -m 64 "



//--------------------- .note.nv.cuinfo           --------------------------
	.section	.note.nv.cuinfo,"",@"SHT_NOTE"
	.sectionflags	@"SHF_NOTE_NV_CUINFO"
        /*0018*/ 	.short	0x0002
        /*001a*/ 	.short	0x0064
        /*001c*/ 	.short	0x0082
	.zero		2


//--------------------- .nv.info                  --------------------------
	.section	.nv.info,"",@"SHT_CUDA_INFO"
	.align	4


	//----- nvinfo : EIATTR_REGCOUNT
	.align		4
        /*0000*/ 	.byte	0x04, 0x2f
        /*0002*/ 	.short	(.L_10 - .L_9)
	.align		4
.L_9:
        /*0004*/ 	.word	index@(_ZN10layer_norm31ln_parallel_residual_fwd_kernelINS_13Kernel_traitsIfffffjLj8192ELj1ELj1ELj8ELj16ENS_18Kernel_traits_baseILj8192EfffffjLj256EEEEELb1ELb1ELb1EEEvNS_9FwdParamsE)
        /*0008*/ 	.word	0x000000a2


	//----- nvinfo : EIATTR_FRAME_SIZE
	.align		4
.L_10:
        /*000c*/ 	.byte	0x04, 0x11
        /*000e*/ 	.short	(.L_12 - .L_11)
	.align		4
.L_11:
        /*0010*/ 	.word	index@(_ZN10layer_norm31ln_parallel_residual_fwd_kernelINS_13Kernel_traitsIfffffjLj8192ELj1ELj1ELj8ELj16ENS_18Kernel_traits_baseILj8192EfffffjLj256EEEEELb1ELb1ELb1EEEvNS_9FwdParamsE)
        /*0014*/ 	.word	0x00000000


	//----- nvinfo : EIATTR_REGCOUNT
	.align		4
.L_12:
        /*0018*/ 	.byte	0x04, 0x2f
        /*001a*/ 	.short	(.L_14 - .L_13)
	.align		4
.L_13:
        /*001c*/ 	.word	index@(_ZN10layer_norm31ln_parallel_residual_fwd_kernelINS_13Kernel_traitsIfffffjLj8192ELj1ELj1ELj8ELj16ENS_18Kernel_traits_baseILj8192EfffffjLj256EEEEELb1ELb1ELb0EEEvNS_9FwdParamsE)
        /*0020*/ 	.word	0x0000009e


	//----- nvinfo : EIATTR_FRAME_SIZE
	.align		4
.L_14:
        /*0024*/ 	.byte	0x04, 0x11
        /*0026*/ 	.short	(.L_16 - .L_15)
	.align		4
.L_15:
        /*0028*/ 	.word	index@(_ZN10layer_norm31ln_parallel_residual_fwd_kernelINS_13Kernel_traitsIfffffjLj8192ELj1ELj1ELj8ELj16ENS_18Kernel_traits_baseILj8192EfffffjLj256EEEEELb1ELb1ELb0EEEvNS_9FwdParamsE)
        /*002c*/ 	.word	0x00000000


	//----- nvinfo : EIATTR_REGCOUNT
	.align		4
.L_16:
        /*0030*/ 	.byte	0x04, 0x2f
        /*0032*/ 	.short	(.L_18 - .L_17)
	.align		4
.L_17:
        /*0034*/ 	.word	index@(_ZN10layer_norm31ln_parallel_residual_fwd_kernelINS_13Kernel_traitsIfffffjLj8192ELj1ELj1ELj8ELj16ENS_18Kernel_traits_baseILj8192EfffffjLj256EEEEELb1ELb0ELb1EEEvNS_9FwdParamsE)
        /*0038*/ 	.word	0x000000f6


	//----- nvinfo : EIATTR_FRAME_SIZE
	.align		4
.L_18:
        /*003c*/ 	.byte	0x04, 0x11
        /*003e*/ 	.short	(.L_20 - .L_19)
	.align		4
.L_19:
        /*0040*/ 	.word	index@(_ZN10layer_norm31ln_parallel_residual_fwd_kernelINS_13Kernel_traitsIfffffjLj8192ELj1ELj1ELj8ELj16ENS_18Kernel_traits_baseILj8192EfffffjLj256EEEEELb1ELb0ELb1EEEvNS_9FwdParamsE)
        /*0044*/ 	.word	0x00000000


	//----- nvinfo : EIATTR_REGCOUNT
	.align		4
.L_20:
        /*0048*/ 	.byte	0x04, 0x2f
        /*004a*/ 	.short	(.L_22 - .L_21)
	.align		4
.L_21:
        /*004c*/ 	.word	index@(_ZN10layer_norm31ln_parallel_residual_fwd_kernelINS_13Kernel_traitsIfffffjLj8192ELj1ELj1ELj8ELj16ENS_18Kernel_traits_baseILj8192EfffffjLj256EEEEELb1ELb0ELb0EEEvNS_9FwdParamsE)
        /*0050*/ 	.word	0x000000d6


	//----- nvinfo : EIATTR_FRAME_SIZE
	.align		4
.L_22:
        /*0054*/ 	.byte	0x04, 0x11
        /*0056*/ 	.short	(.L_24 - .L_23)
	.align		4
.L_23:
        /*0058*/ 	.word	index@(_ZN10layer_norm31ln_parallel_residual_fwd_kernelINS_13Kernel_traitsIfffffjLj8192ELj1ELj1ELj8ELj16ENS_18Kernel_traits_baseILj8192EfffffjLj256EEEEELb1ELb0ELb0EEEvNS_9FwdParamsE)
        /*005c*/ 	.word	0x00000000


	//----- nvinfo : EIATTR_REGCOUNT
	.align		4
.L_24:
        /*0060*/ 	.byte	0x04, 0x2f
        /*0062*/ 	.short	(.L_26 - .L_25)
	.align		4
.L_25:
        /*0064*/ 	.word	index@(_ZN10layer_norm31ln_parallel_residual_fwd_kernelINS_13Kernel_traitsIfffffjLj8192ELj1ELj1ELj8ELj16ENS_18Kernel_traits_baseILj8192EfffffjLj256EEEEELb0ELb1ELb1EEEvNS_9FwdParamsE)
        /*0068*/ 	.word	0x00000080


	//----- nvinfo : EIATTR_FRAME_SIZE
	.align		4
.L_26:
        /*006c*/ 	.byte	0x04, 0x11
        /*006e*/ 	.short	(.L_28 - .L_27)
	.align		4
.L_27:
        /*0070*/ 	.word	index@(_ZN10layer_norm31ln_parallel_residual_fwd_kernelINS_13Kernel_traitsIfffffjLj8192ELj1ELj1ELj8ELj16ENS_18Kernel_traits_baseILj8192EfffffjLj256EEEEELb0ELb1ELb1EEEvNS_9FwdParamsE)
        /*0074*/ 	.word	0x00000000


	//----- nvinfo : EIATTR_REGCOUNT
	.align		4
.L_28:
        /*0078*/ 	.byte	0x04, 0x2f
        /*007a*/ 	.short	(.L_30 - .L_29)
	.align		4
.L_29:
        /*007c*/ 	.word	index@(_ZN10layer_norm31ln_parallel_residual_fwd_kernelINS_13Kernel_traitsIfffffjLj8192ELj1ELj1ELj8ELj16ENS_18Kernel_traits_baseILj8192EfffffjLj256EEEEELb0ELb1ELb0EEEvNS_9FwdParamsE)
        /*0080*/ 	.word	0x00000080


	//----- nvinfo : EIATTR_FRAME_SIZE
	.align		4
.L_30:
        /*0084*/ 	.byte	0x04, 0x11
        /*0086*/ 	.short	(.L_32 - .L_31)
	.align		4
.L_31:
        /*0088*/ 	.word	index@(_ZN10layer_norm31ln_parallel_residual_fwd_kernelINS_13Kernel_traitsIfffffjLj8192ELj1ELj1ELj8ELj16ENS_18Kernel_traits_baseILj8192EfffffjLj256EEEEELb0ELb1ELb0EEEvNS_9FwdParamsE)
        /*008c*/ 	.word	0x00000000


	//----- nvinfo : EIATTR_REGCOUNT
	.align		4
.L_32:
        /*0090*/ 	.byte	0x04, 0x2f
        /*0092*/ 	.short	(.L_34 - .L_33)
	.align		4
.L_33:
        /*0094*/ 	.word	index@(_ZN10layer_norm31ln_parallel_residual_fwd_kernelINS_13Kernel_traitsIfffffjLj8192ELj1ELj1ELj8ELj16ENS_18Kernel_traits_baseILj8192EfffffjLj256EEEEELb0ELb0ELb1EEEvNS_9FwdParamsE)
        /*0098*/ 	.word	0x000000ec


	//----- nvinfo : EIATTR_FRAME_SIZE
	.align		4
.L_34:
        /*009c*/ 	.byte	0x04, 0x11
        /*009e*/ 	.short	(.L_36 - .L_35)
	.align		4
.L_35:
        /*00a0*/ 	.word	index@(_ZN10layer_norm31ln_parallel_residual_fwd_kernelINS_13Kernel_traitsIfffffjLj8192ELj1ELj1ELj8ELj16ENS_18Kernel_traits_baseILj8192EfffffjLj256EEEEELb0ELb0ELb1EEEvNS_9FwdParamsE)
        /*00a4*/ 	.word	0x00000000


	//----- nvinfo : EIATTR_REGCOUNT
	.align		4
.L_36:
        /*00a8*/ 	.byte	0x04, 0x2f
        /*00aa*/ 	.short	(.L_38 - .L_37)
	.align		4
.L_37:
        /*00ac*/ 	.word	index@(_ZN10layer_norm31ln_parallel_residual_fwd_kernelINS_13Kernel_traitsIfffffjLj8192ELj1ELj1ELj8ELj16ENS_18Kernel_traits_baseILj8192EfffffjLj256EEEEELb0ELb0ELb0EEEvNS_9FwdParamsE)
        /*00b0*/ 	.word	0x000000e2


	//----- nvinfo : EIATTR_FRAME_SIZE
	.align		4
.L_38:
        /*00b4*/ 	.byte	0x04, 0x11
        /*00b6*/ 	.short	(.L_40 - .L_39)
	.align		4
.L_39:
        /*00b8*/ 	.word	index@(_ZN10layer_norm31ln_parallel_residual_fwd_kernelINS_13Kernel_traitsIfffffjLj8192ELj1ELj1ELj8ELj16ENS_18Kernel_traits_baseILj8192EfffffjLj256EEEEELb0ELb0ELb0EEEvNS_9FwdParamsE)
        /*00bc*/ 	.word	0x00000000


	//----- nvinfo : EIATTR_REGCOUNT
	.align		4
.L_40:
        /*00c0*/ 	.byte	0x04, 0x2f
        /*00c2*/ 	.short	(.L_42 - .L_41)
	.align		4
.L_41:
        /*00c4*/ 	.word	index@(_ZN10layer_norm31ln_parallel_residual_fwd_kernelINS_13Kernel_traitsI6__halfffffjLj8192ELj1ELj1ELj8ELj16ENS_18Kernel_traits_baseILj8192ES2_ffffjLj256EEEEELb1ELb1ELb1EEEvNS_9FwdParamsE)
        /*00c8*/ 	.word	0x000000b4


	//----- nvinfo : EIATTR_FRAME_SIZE
	.align		4
.L_42:
        /*00cc*/ 	.byte	0x04, 0x11
        /*00ce*/ 	.short	(.L_44 - .L_43)
	.align		4
.L_43:
        /*00d0*/ 	.word	index@(_ZN10layer_norm31ln_parallel_residual_fwd_kernelINS_13Kernel_traitsI6__halfffffjLj8192ELj1ELj1ELj8ELj16ENS_18Kernel_traits_baseILj8192ES2_ffffjLj256EEEEELb1ELb1ELb1EEEvNS_9FwdParamsE)
        /*00d4*/ 	.word	0x00000000


	//----- nvinfo : EIATTR_REGCOUNT
	.align		4
.L_44:
        /*00d8*/ 	.byte	0x04, 0x2f
        /*00da*/ 	.short	(.L_46 - .L_45)
	.align		4
.L_45:
        /*00dc*/ 	.word	index@(_ZN10layer_norm31ln_parallel_residual_fwd_kernelINS_13Kernel_traitsI6__halfffffjLj8192ELj1ELj1ELj8ELj16ENS_18Kernel_traits_baseILj8192ES2_ffffjLj256EEEEELb1ELb1ELb0EEEvNS_9FwdParamsE)
        /*00e0*/ 	.word	0x00000080


	//----- nvinfo : EIATTR_FRAME_SIZE
	.align		4
.L_46:
        /*00e4*/ 	.byte	0x04, 0x11
        /*00e6*/ 	.short	(.L_48 - .L_47)
	.align		4
.L_47:
        /*00e8*/ 	.word	index@(_ZN10layer_norm31ln_parallel_residual_fwd_kernelINS_13Kernel_traitsI6__halfffffjLj8192ELj1ELj1ELj8ELj16ENS_18Kernel_traits_baseILj8192ES2_ffffjLj256EEEEELb1ELb1ELb0EEEvNS_9FwdParamsE)
        /*00ec*/ 	.word	0x00000008


	//----- nvinfo : EIATTR_REGCOUNT
	.align		4
.L_48:
        /*00f0*/ 	.byte	0x04, 0x2f
        /*00f2*/ 	.short	(.L_50 - .L_49)
	.align		4
.L_49:
        /*00f4*/ 	.word	index@(_ZN10layer_norm31ln_parallel_residual_fwd_kernelINS_13Kernel_traitsI6__halfffffjLj8192ELj1ELj1ELj8ELj16ENS_18Kernel_traits_baseILj8192ES2_ffffjLj256EEEEELb1ELb0ELb1EEEvNS_9FwdParamsE)
        /*00f8*/ 	.word	0x000000d5


	//----- nvinfo : EIATTR_FRAME_SIZE
	.align		4
.L_50:
        /*00fc*/ 	.byte	0x04, 0x11
        /*00fe*/ 	.short	(.L_52 - .L_51)
	.align		4
.L_51:
        /*0100*/ 	.word	index@(_ZN10layer_norm31ln_parallel_residual_fwd_kernelINS_13Kernel_traitsI6__halfffffjLj8192ELj1ELj1ELj8ELj16ENS_18Kernel_traits_baseILj8192ES2_ffffjLj256EEEEELb1ELb0ELb1EEEvNS_9FwdParamsE)
        /*0104*/ 	.word	0x00000000


	//----- nvinfo : EIATTR_REGCOUNT
	.align		4
.L_52:
        /*0108*/ 	.byte	0x04, 0x2f
        /*010a*/ 	.short	(.L_54 - .L_53)
	.align		4
.L_53:
        /*010c*/ 	.word	index@(_ZN10layer_norm31ln_parallel_residual_fwd_kernelINS_13Kernel_traitsI6__halfffffjLj8192ELj1ELj1ELj8ELj16ENS_18Kernel_traits_baseILj8192ES2_ffffjLj256EEEEELb1ELb0ELb0EEEvNS_9FwdParamsE)
        /*0110*/ 	.word	0x000000aa


	//----- nvinfo : EIATTR_FRAME_SIZE
	.align		4
.L_54:
        /*0114*/ 	.byte	0x04, 0x11
        /*0116*/ 	.short	(.L_56 - .L_55)
	.align		4
.L_55:
        /*0118*/ 	.word	index@(_ZN10layer_norm31ln_parallel_residual_fwd_kernelINS_13Kernel_traitsI6__halfffffjLj8192ELj1ELj1ELj8ELj16ENS_18Kernel_traits_baseILj8192ES2_ffffjLj256EEEEELb1ELb0ELb0EEEvNS_9FwdParamsE)
        /*011c*/ 	.word	0x00000000


	//----- nvinfo : EIATTR_REGCOUNT
	.align		4
.L_56:
        /*0120*/ 	.byte	0x04, 0x2f
        /*0122*/ 	.short	(.L_58 - .L_57)
	.align		4
.L_57:
        /*0124*/ 	.word	index@(_ZN10layer_norm31ln_parallel_residual_fwd_kernelINS_13Kernel_traitsI6__halfffffjLj8192ELj1ELj1ELj8ELj16ENS_18Kernel_traits_baseILj8192ES2_ffffjLj256EEEEELb0ELb1ELb1EEEvNS_9FwdParamsE)
        /*0128*/ 	.word	0x00000080


	//----- nvinfo : EIATTR_FRAME_SIZE
	.align		4
.L_58:
        /*012c*/ 	.byte	0x04, 0x11
        /*012e*/ 	.short	(.L_60 - .L_59)
	.align		4
.L_59:
        /*0130*/ 	.word	index@(_ZN10layer_norm31ln_parallel_residual_fwd_kernelINS_13Kernel_traitsI6__halfffffjLj8192ELj1ELj1ELj8ELj16ENS_18Kernel_traits_baseILj8192ES2_ffffjLj256EEEEELb0ELb1ELb1EEEvNS_9FwdParamsE)
        /*0134*/ 	.word	0x00000000


	//----- nvinfo : EIATTR_REGCOUNT
	.align		4
.L_60:
        /*0138*/ 	.byte	0x04, 0x2f
        /*013a*/ 	.short	(.L_62 - .L_61)
	.align		4
.L_61:
        /*013c*/ 	.word	index@(_ZN10layer_norm31ln_parallel_residual_fwd_kernelINS_13Kernel_traitsI6__halfffffjLj8192ELj1ELj1ELj8ELj16ENS_18Kernel_traits_baseILj8192ES2_ffffjLj256EEEEELb0ELb1ELb0EEEvNS_9FwdParamsE)
        /*0140*/ 	.word	0x0000007e


	//----- nvinfo : EIATTR_FRAME_SIZE
	.align		4
.L_62:
        /*0144*/ 	.byte	0x04, 0x11
        /*0146*/ 	.short	(.L_64 - .L_63)
	.align		4
.L_63:
        /*0148*/ 	.word	index@(_ZN10layer_norm31ln_parallel_residual_fwd_kernelINS_13Kernel_traitsI6__halfffffjLj8192ELj1ELj1ELj8ELj16ENS_18Kernel_traits_baseILj8192ES2_ffffjLj256EEEEELb0ELb1ELb0EEEvNS_9FwdParamsE)
        /*014c*/ 	.word	0x00000000


	//----- nvinfo : EIATTR_REGCOUNT
	.align		4
.L_64:
        /*0150*/ 	.byte	0x04, 0x2f
        /*0152*/ 	.short	(.L_66 - .L_65)
	.align		4
.L_65:
        /*0154*/ 	.word	index@(_ZN10layer_norm31ln_parallel_residual_fwd_kernelINS_13Kernel_traitsI6__halfffffjLj8192ELj1ELj1ELj8ELj16ENS_18Kernel_traits_baseILj8192ES2_ffffjLj256EEEEELb0ELb0ELb1EEEvNS_9FwdParamsE)
        /*0158*/ 	.word	0x000000bd


	//----- nvinfo : EIATTR_FRAME_SIZE
	.align		4
.L_66:
        /*015c*/ 	.byte	0x04, 0x11
        /*015e*/ 	.short	(.L_68 - .L_67)
	.align		4
.L_67:
        /*0160*/ 	.word	index@(_ZN10layer_norm31ln_parallel_residual_fwd_kernelINS_13Kernel_traitsI6__halfffffjLj8192ELj1ELj1ELj8ELj16ENS_18Kernel_traits_baseILj8192ES2_ffffjLj256EEEEELb0ELb0ELb1EEEvNS_9FwdParamsE)
        /*0164*/ 	.word	0x00000000


	//----- nvinfo : EIATTR_REGCOUNT
	.align		4
.L_68:
        /*0168*/ 	.byte	0x04, 0x2f
        /*016a*/ 	.short	(.L_70 - .L_69)
	.align		4
.L_69:
        /*016c*/ 	.word	index@(_ZN10layer_norm31ln_parallel_residual_fwd_kernelINS_13Kernel_traitsI6__halfffffjLj8192ELj1ELj1ELj8ELj16ENS_18Kernel_traits_baseILj8192ES2_ffffjLj256EEEEELb0ELb0ELb0EEEvNS_9FwdParamsE)
        /*0170*/ 	.word	0x0000009c


	//----- nvinfo : EIATTR_FRAME_SIZE
	.align		4
.L_70:
        /*0174*/ 	.byte	0x04, 0x11
        /*0176*/ 	.short	(.L_72 - .L_71)
	.align		4
.L_71:
        /*0178*/ 	.word	index@(_ZN10layer_norm31ln_parallel_residual_fwd_kernelINS_13Kernel_traitsI6__halfffffjLj8192ELj1ELj1ELj8ELj16ENS_18Kernel_traits_baseILj8192ES2_ffffjLj256EEEEELb0ELb0ELb0EEEvNS_9FwdParamsE)
        /*017c*/ 	.word	0x00000000


	//----- nvinfo : EIATTR_REGCOUNT
	.align		4
.L_72:
        /*0180*/ 	.byte	0x04, 0x2f
        /*0182*/ 	.short	(.L_74 - .L_73)
	.align		4
.L_73:
        /*0184*/ 	.word	index@(_ZN10layer_norm31ln_parallel_residual_fwd_kernelINS_13Kernel_traitsIf6__halffS2_fjLj8192ELj1ELj1ELj8ELj16ENS_18Kernel_traits_baseILj8192EfS2_fS2_fjLj256EEEEELb1ELb1ELb1EEEvNS_9FwdParamsE)
        /*0188*/ 	.word	0x000000a8


	//----- nvinfo : EIATTR_FRAME_SIZE
	.align		4
.L_74:
        /*018c*/ 	.byte	0x04, 0x11
        /*018e*/ 	.short	(.L_76 - .L_75)
	.align		4
.L_75:
        /*0190*/ 	.word	index@(_ZN10layer_norm31ln_parallel_residual_fwd_kernelINS_13Kernel_traitsIf6__halffS2_fjLj8192ELj1ELj1ELj8ELj16ENS_18Kernel_traits_baseILj8192EfS2_fS2_fjLj256EEEEELb1ELb1ELb1EEEvNS_9FwdParamsE)
        /*0194*/ 	.word	0x00000000


	//----- nvinfo : EIATTR_REGCOUNT
	.align		4
.L_76:
        /*0198*/ 	.byte	0x04, 0x2f
        /*019a*/ 	.short	(.L_78 - .L_77)
	.align		4
.L_77:
        /*019c*/ 	.word	index@(_ZN10layer_norm31ln_parallel_residual_fwd_kernelINS_13Kernel_traitsIf6__halffS2_fjLj8192ELj1ELj1ELj8ELj16ENS_18Kernel_traits_baseILj8192EfS2_fS2_fjLj256EEEEELb1ELb1ELb0EEEvNS_9FwdParamsE)
        /*01a0*/ 	.word	0x0000009c


	//----- nvinfo : EIATTR_FRAME_SIZE
	.align		4
.L_78:
        /*01a4*/ 	.byte	0x04, 0x11
        /*01a6*/ 	.short	(.L_80 - .L_79)
	.align		4
.L_79:
        /*01a8*/ 	.word	index@(_ZN10layer_norm31ln_parallel_residual_fwd_kernelINS_13Kernel_traitsIf6__halffS2_fjLj8192ELj1ELj1ELj8ELj16ENS_18Kernel_traits_baseILj8192EfS2_fS2_fjLj256EEEEELb1ELb1ELb0EEEvNS_9FwdParamsE)
        /*01ac*/ 	.word	0x00000000


	//----- nvinfo : EIATTR_REGCOUNT
	.align		4
.L_80:
        /*01b0*/ 	.byte	0x04, 0x2f
        /*01b2*/ 	.short	(.L_82 - .L_81)
	.align		4
.L_81:
        /*01b4*/ 	.word	index@(_ZN10layer_norm31ln_parallel_residual_fwd_kernelINS_13Kernel_traitsIf6__halffS2_fjLj8192ELj1ELj1ELj8ELj16ENS_18Kernel_traits_baseILj8192EfS2_fS2_fjLj256EEEEELb1ELb0ELb1EEEvNS_9FwdParamsE)
        /*01b8*/ 	.word	0x000000f7


	//----- nvinfo : EIATTR_FRAME_SIZE
	.align		4
.L_82:
        /*01bc*/ 	.byte	0x04, 0x11
        /*01be*/ 	.short	(.L_84 - .L_83)
	.align		4
.L_83:
        /*01c0*/ 	.word	index@(_ZN10layer_norm31ln_parallel_residual_fwd_kernelINS_13Kernel_traitsIf6__halffS2_fjLj8192ELj1ELj1ELj8ELj16ENS_18Kernel_traits_baseILj8192EfS2_fS2_fjLj256EEEEELb1ELb0ELb1EEEvNS_9FwdParamsE)
        /*01c4*/ 	.word	0x00000000


	//----- nvinfo : EIATTR_REGCOUNT
	.align		4
.L_84:
        /*01c8*/ 	.byte	0x04, 0x2f
        /*01ca*/ 	.short	(.L_86 - .L_85)
	.align		4
.L_85:
        /*01cc*/ 	.word	index@(_ZN10layer_norm31ln_parallel_residual_fwd_kernelINS_13Kernel_traitsIf6__halffS2_fjLj8192ELj1ELj1ELj8ELj16ENS_18Kernel_traits_baseILj8192EfS2_fS2_fjLj256EEEEELb1ELb0ELb0EEEvNS_9FwdParamsE)
        /*01d0*/ 	.word	0x000000de


	//----- nvinfo : EIATTR_FRAME_SIZE
	.align		4
.L_86:
        /*01d4*/ 	.byte	0x04, 0x11
        /*01d6*/ 	.short	(.L_88 - .L_87)
	.align		4
.L_87:
        /*01d8*/ 	.word	index@(_ZN10layer_norm31ln_parallel_residual_fwd_kernelINS_13Kernel_traitsIf6__halffS2_fjLj8192ELj1ELj1ELj8ELj16ENS_18Kernel_traits_baseILj8192EfS2_fS2_fjLj256EEEEELb1ELb0ELb0EEEvNS_9FwdParamsE)
        /*01dc*/ 	.word	0x00000000


	//----- nvinfo : EIATTR_REGCOUNT
	.align		4
.L_88:
        /*01e0*/ 	.byte	0x04, 0x2f
        /*01e2*/ 	.short	(.L_90 - .L_89)
	.align		4
.L_89:
        /*01e4*/ 	.word	index@(_ZN10layer_norm31ln_parallel_residual_fwd_kernelINS_13Kernel_traitsIf6__halffS2_fjLj8192ELj1ELj1ELj8ELj16ENS_18Kernel_traits_baseILj8192EfS2_fS2_fjLj256EEEEELb0ELb1ELb1EEEvNS_9FwdParamsE)
        /*01e8*/ 	.word	0x00000082


	//----- nvinfo : EIATTR_FRAME_SIZE
	.align		4
.L_90:
        /*01ec*/ 	.byte	0x04, 0x11
        /*01ee*/ 	.short	(.L_92 - .L_91)
	.align		4
.L_91:
        /*01f0*/ 	.word	index@(_ZN10layer_norm31ln_parallel_residual_fwd_kernelINS_13Kernel_traitsIf6__halffS2_fjLj8192ELj1ELj1ELj8ELj16ENS_18Kernel_traits_baseILj8192EfS2_fS2_fjLj256EEEEELb0ELb1ELb1EEEvNS_9FwdParamsE)
        /*01f4*/ 	.word	0x00000000


	//----- nvinfo : EIATTR_REGCOUNT
	.align		4
.L_92:
        /*01f8*/ 	.byte	0x04, 0x2f
        /*01fa*/ 	.short	(.L_94 - .L_93)
	.align		4
.L_93:
        /*01fc*/ 	.word	index@(_ZN10layer_norm31ln_parallel_residual_fwd_kernelINS_13Kernel_traitsIf6__halffS2_fjLj8192ELj1ELj1ELj8ELj16ENS_18Kernel_traits_baseILj8192EfS2_fS2_fjLj256EEEEELb0ELb1ELb0EEEvNS_9FwdParamsE)
        /*0200*/ 	.word	0x00000080


	//----- nvinfo : EIATTR_FRAME_SIZE
	.align		4
.L_94:
        /*0204*/ 	.byte	0x04, 0x11
        /*0206*/ 	.short	(.L_96 - .L_95)
	.align		4
.L_95:
        /*0208*/ 	.word	index@(_ZN10layer_norm31ln_parallel_residual_fwd_kernelINS_13Kernel_traitsIf6__halffS2_fjLj8192ELj1ELj1ELj8ELj16ENS_18Kernel_traits_baseILj8192EfS2_fS2_fjLj256EEEEELb0ELb1ELb0EEEvNS_9FwdParamsE)
        /*020c*/ 	.word	0x00000000


	//----- nvinfo : EIATTR_REGCOUNT
	.align		4
.L_96:
        /*0210*/ 	.byte	0x04, 0x2f
        /*0212*/ 	.short	(.L_98 - .L_97)
	.align		4
.L_97:
        /*0214*/ 	.word	index@(_ZN10layer_norm31ln_parallel_residual_fwd_kernelINS_13Kernel_traitsIf6__halffS2_fjLj8192ELj1ELj1ELj8ELj16ENS_18Kernel_traits_baseILj8192EfS2_fS2_fjLj256EEEEELb0ELb0ELb1EEEvNS_9FwdParamsE)
        /*0218*/ 	.word	0x000000eb


	//----- nvinfo : EIATTR_FRAME_SIZE
	.align		4
.L_98:
        /*021c*/ 	.byte	0x04, 0x11
        /*021e*/ 	.short	(.L_100 - .L_99)
	.align		4
.L_99:
        /*0220*/ 	.word	index@(_ZN10layer_norm31ln_parallel_residual_fwd_kernelINS_13Kernel_traitsIf6__halffS2_fjLj8192ELj1ELj1ELj8ELj16ENS_18Kernel_traits_baseILj8192EfS2_fS2_fjLj256EEEEELb0ELb0ELb1EEEvNS_9FwdParamsE)
        /*0224*/ 	.word	0x00000000


	//----- nvinfo : EIATTR_REGCOUNT
	.align		4
.L_100:
        /*0228*/ 	.byte	0x04, 0x2f
        /*022a*/ 	.short	(.L_102 - .L_101)
	.align		4
.L_101:
        /*022c*/ 	.word	index@(_ZN10layer_norm31ln_parallel_residual_fwd_kernelINS_13Kernel_traitsIf6__halffS2_fjLj8192ELj1ELj1ELj8ELj16ENS_18Kernel_traits_baseILj8192EfS2_fS2_fjLj256EEEEELb0ELb0ELb0EEEvNS_9FwdParamsE)
        /*0230*/ 	.word	0x000000cb


	//----- nvinfo : EIATTR_FRAME_SIZE
	.align		4
.L_102:
        /*0234*/ 	.byte	0x04, 0x11
        /*0236*/ 	.short	(.L_104 - .L_103)
	.align		4
.L_103:
        /*0238*/ 	.word	index@(_ZN10layer_norm31ln_parallel_residual_fwd_kernelINS_13Kernel_traitsIf6__halffS2_fjLj8192ELj1ELj1ELj8ELj16ENS_18Kernel_traits_baseILj8192EfS2_fS2_fjLj256EEEEELb0ELb0ELb0EEEvNS_9FwdParamsE)
        /*023c*/ 	.word	0x00000000


	//----- nvinfo : EIATTR_REGCOUNT
	.align		4
.L_104:
        /*0240*/ 	.byte	0x04, 0x2f
        /*0242*/ 	.short	(.L_106 - .L_105)
	.align		4
.L_105:
        /*0244*/ 	.word	index@(_ZN10layer_norm31ln_parallel_residual_fwd_kernelINS_13Kernel_traitsI6__halfS2_fS2_fjLj8192ELj1ELj1ELj8ELj16ENS_18Kernel_traits_baseILj8192ES2_S2_fS2_fjLj256EEEEELb1ELb1ELb1EEEvNS_9FwdParamsE)
        /*0248*/ 	.word	0x00000080


	//----- nvinfo : EIATTR_FRAME_SIZE
	.align		4
.L_106:
        /*024c*/ 	.byte	0x04, 0x11
        /*024e*/ 	.short	(.L_108 - .L_107)
	.align		4
.L_107:
        /*0250*/ 	.word	index@(_ZN10layer_norm31ln_parallel_residual_fwd_kernelINS_13Kernel_traitsI6__halfS2_fS2_fjLj8192ELj1ELj1ELj8ELj16ENS_18Kernel_traits_baseILj8192ES2_S2_fS2_fjLj256EEEEELb1ELb1ELb1EEEvNS_9FwdParamsE)
        /*0254*/ 	.word	0x00000000


	//----- nvinfo : EIATTR_REGCOUNT
	.align		4
.L_108:
        /*0258*/ 	.byte	0x04, 0x2f
        /*025a*/ 	.short	(.L_110 - .L_109)
	.align		4
.L_109:
        /*025c*/ 	.word	index@(_ZN10layer_norm31ln_parallel_residual_fwd_kernelINS_13Kernel_traitsI6__halfS2_fS2_fjLj8192ELj1ELj1ELj8ELj16ENS_18Kernel_traits_baseILj8192ES2_S2_fS2_fjLj256EEEEELb1ELb1ELb0EEEvNS_9FwdParamsE)
        /*0260*/ 	.word	0x0000007b


	//----- nvinfo : EIATTR_FRAME_SIZE
	.align		4
.L_110:
        /*0264*/ 	.byte	0x04, 0x11
        /*0266*/ 	.short	(.L_112 - .L_111)
	.align		4
.L_111:
        /*0268*/ 	.word	index@(_ZN10layer_norm31ln_parallel_residual_fwd_kernelINS_13Kernel_traitsI6__halfS2_fS2_fjLj8192ELj1ELj1ELj8ELj16ENS_18Kernel_traits_baseILj8192ES2_S2_fS2_fjLj256EEEEELb1ELb1ELb0EEEvNS_9FwdParamsE)
        /*026c*/ 	.word	0x00000000


	//----- nvinfo : EIATTR_REGCOUNT
	.align		4
.L_112:
        /*0270*/ 	.byte	0x04, 0x2f
        /*0272*/ 	.short	(.L_114 - .L_113)
	.align		4
.L_113:
        /*0274*/ 	.word	index@(_ZN10layer_norm31ln_parallel_residual_fwd_kernelINS_13Kernel_traitsI6__halfS2_fS2_fjLj8192ELj1ELj1ELj8ELj16ENS_18Kernel_traits_baseILj8192ES2_S2_fS2_fjLj256EEEEELb1ELb0ELb1EEEvNS_9FwdParamsE)
        /*0278*/ 	.word	0x000000b0


	//----- nvinfo : EIATTR_FRAME_SIZE
	.align		4
.L_114:
        /*027c*/ 	.byte	0x04, 0x11
        /*027e*/ 	.short	(.L_116 - .L_115)
	.align		4
.L_115:
        /*0280*/ 	.word	index@(_ZN10layer_norm31ln_parallel_residual_fwd_kernelINS_13Kernel_traitsI6__halfS2_fS2_fjLj8192ELj1ELj1ELj8ELj16ENS_18Kernel_traits_baseILj8192ES2_S2_fS2_fjLj256EEEEELb1ELb0ELb1EEEvNS_9FwdParamsE)
        /*0284*/ 	.word	0x00000000


	//----- nvinfo : EIATTR_REGCOUNT
	.align		4
.L_116:
        /*0288*/ 	.byte	0x04, 0x2f
        /*028a*/ 	.short	(.L_118 - .L_117)
	.align		4
.L_117:
        /*028c*/ 	.word	index@(_ZN10layer_norm31ln_parallel_residual_fwd_kernelINS_13Kernel_traitsI6__halfS2_fS2_fjLj8192ELj1ELj1ELj8ELj16ENS_18Kernel_traits_baseILj8192ES2_S2_fS2_fjLj256EEEEELb1ELb0ELb0EEEvNS_9FwdParamsE)
        /*0290*/ 	.word	0x000000bd


	//----- nvinfo : EIATTR_FRAME_SIZE
	.align		4
.L_118:
        /*0294*/ 	.byte	0x04, 0x11
        /*0296*/ 	.short	(.L_120 - .L_119)
	.align		4
.L_119:
        /*0298*/ 	.word	index@(_ZN10layer_norm31ln_parallel_residual_fwd_kernelINS_13Kernel_traitsI6__halfS2_fS2_fjLj8192ELj1ELj1ELj8ELj16ENS_18Kernel_traits_baseILj8192ES2_S2_fS2_fjLj256EEEEELb1ELb0ELb0EEEvNS_9FwdParamsE)
        /*029c*/ 	.word	0x00000000


	//----- nvinfo : EIATTR_REGCOUNT
	.align		4
.L_120:
        /*02a0*/ 	.byte	0x04, 0x2f
        /*02a2*/ 	.short	(.L_122 - .L_121)
	.align		4
.L_121:
        /*02a4*/ 	.word	index@(_ZN10layer_norm31ln_parallel_residual_fwd_kernelINS_13Kernel_traitsI6__halfS2_fS2_fjLj8192ELj1ELj1ELj8ELj16ENS_18Kernel_traits_baseILj8192ES2_S2_fS2_fjLj256EEEEELb0ELb1ELb1EEEvNS_9FwdParamsE)
        /*02a8*/ 	.word	0x00000064


	//----- nvinfo : EIATTR_FRAME_SIZE
	.align		4
.L_122:
        /*02ac*/ 	.byte	0x04, 0x11
        /*02ae*/ 	.short	(.L_124 - .L_123)
	.align		4
.L_123:
        /*02b0*/ 	.word	index@(_ZN10layer_norm31ln_parallel_residual_fwd_kernelINS_13Kernel_traitsI6__halfS2_fS2_fjLj8192ELj1ELj1ELj8ELj16ENS_18Kernel_traits_baseILj8192ES2_S2_fS2_fjLj256EEEEELb0ELb1ELb1EEEvNS_9FwdParamsE)
        /*02b4*/ 	.word	0x00000000


	//----- nvinfo : EIATTR_REGCOUNT
	.align		4
.L_124:
        /*02b8*/ 	.byte	0x04, 0x2f
        /*02ba*/ 	.short	(.L_126 - .L_125)
	.align		4
.L_125:
        /*02bc*/ 	.word	index@(_ZN10layer_norm31ln_parallel_residual_fwd_kernelINS_13Kernel_traitsI6__halfS2_fS2_fjLj8192ELj1ELj1ELj8ELj16ENS_18Kernel_traits_baseILj8192ES2_S2_fS2_fjLj256EEEEELb0ELb1ELb0EEEvNS_9FwdParamsE)
        /*02c0*/ 	.word	0x0000006e


	//----- nvinfo : EIATTR_FRAME_SIZE
	.align		4
.L_126:
        /*02c4*/ 	.byte	0x04, 0x11
        /*02c6*/ 	.short	(.L_128 - .L_127)
	.align		4
.L_127:
        /*02c8*/ 	.word	index@(_ZN10layer_norm31ln_parallel_residual_fwd_kernelINS_13Kernel_traitsI6__halfS2_fS2_fjLj8192ELj1ELj1ELj8ELj16ENS_18Kernel_traits_baseILj8192ES2_S2_fS2_fjLj256EEEEELb0ELb1ELb0EEEvNS_9FwdParamsE)
        /*02cc*/ 	.word	0x00000000


	//----- nvinfo : EIATTR_REGCOUNT
	.align		4
.L_128:
        /*02d0*/ 	.byte	0x04, 0x2f
        /*02d2*/ 	.short	(.L_130 - .L_129)
	.align		4
.L_129:
        /*02d4*/ 	.word	index@(_ZN10layer_norm31ln_parallel_residual_fwd_kernelINS_13Kernel_traitsI6__halfS2_fS2_fjLj8192ELj1ELj1ELj8ELj16ENS_18Kernel_traits_baseILj8192ES2_S2_fS2_fjLj256EEEEELb0ELb0ELb1EEEvNS_9FwdParamsE)
        /*02d8*/ 	.word	0x00000086


	//----- nvinfo : EIATTR_FRAME_SIZE
	.align		4
.L_130:
        /*02dc*/ 	.byte	0x04, 0x11
        /*02de*/ 	.short	(.L_132 - .L_131)
	.align		4
.L_131:
        /*02e0*/ 	.word	index@(_ZN10layer_norm31ln_parallel_residual_fwd_kernelINS_13Kernel_traitsI6__halfS2_fS2_fjLj8192ELj1ELj1ELj8ELj16ENS_18Kernel_traits_baseILj8192ES2_S2_fS2_fjLj256EEEEELb0ELb0ELb1EEEvNS_9FwdParamsE)
        /*02e4*/ 	.word	0x00000000


	//----- nvinfo : EIATTR_REGCOUNT
	.align		4
.L_132:
        /*02e8*/ 	.byte	0x04, 0x2f
        /*02ea*/ 	.short	(.L_134 - .L_133)
	.align		4
.L_133:
        /*02ec*/ 	.word	index@(_ZN10layer_norm31ln_parallel_residual_fwd_kernelINS_13Kernel_traitsI6__halfS2_fS2_fjLj8192ELj1ELj1ELj8ELj16ENS_18Kernel_traits_baseILj8192ES2_S2_fS2_fjLj256EEEEELb0ELb0ELb0EEEvNS_9FwdParamsE)
        /*02f0*/ 	.word	0x00000096


	//----- nvinfo : EIATTR_FRAME_SIZE
	.align		4
.L_134:
        /*02f4*/ 	.byte	0x04, 0x11
        /*02f6*/ 	.short	(.L_136 - .L_135)
	.align		4
.L_135:
        /*02f8*/ 	.word	index@(_ZN10layer_norm31ln_parallel_residual_fwd_kernelINS_13Kernel_traitsI6__halfS2_fS2_fjLj8192ELj1ELj1ELj8ELj16ENS_18Kernel_traits_baseILj8192ES2_S2_fS2_fjLj256EEEEELb0ELb0ELb0EEEvNS_9FwdParamsE)
        /*02fc*/ 	.word	0x00000000


	//----- nvinfo : EIATTR_REGCOUNT
	.align		4
.L_136:
        /*0300*/ 	.byte	0x04, 0x2f
        /*0302*/ 	.short	(.L_138 - .L_137)
	.align		4
.L_137:
        /*0304*/ 	.word	index@(_ZN10layer_norm31ln_parallel_residual_fwd_kernelINS_13Kernel_traitsIf6__halfS2_S2_fjLj8192ELj1ELj1ELj8ELj16ENS_18Kernel_traits_baseILj8192EfS2_S2_S2_fjLj256EEEEELb1ELb1ELb1EEEvNS_9FwdParamsE)
        /*0308*/ 	.word	0x000000b4


	//----- nvinfo : EIATTR_FRAME_SIZE
	.align		4
.L_138:
        /*030c*/ 	.byte	0x04, 0x11
        /*030e*/ 	.short	(.L_140 - .L_139)
	.align		4
.L_139:
        /*0310*/ 	.word	index@(_ZN10layer_norm31ln_parallel_residual_fwd_kernelINS_13Kernel_traitsIf6__halfS2_S2_fjLj8192ELj1ELj1ELj8ELj16ENS_18Kernel_traits_baseILj8192EfS2_S2_S2_fjLj256EEEEELb1ELb1ELb1EEEvNS_9FwdParamsE)
        /*0314*/ 	.word	0x00000000


	//----- nvinfo : EIATTR_REGCOUNT
	.align		4
.L_140:
        /*0318*/ 	.byte	0x04, 0x2f
        /*031a*/ 	.short	(.L_142 - .L_141)
	.align		4
.L_141:
        /*031c*/ 	.word	index@(_ZN10layer_norm31ln_parallel_residual_fwd_kernelINS_13Kernel_traitsIf6__halfS2_S2_fjLj8192ELj1ELj1ELj8ELj16ENS_18Kernel_traits_baseILj8192EfS2_S2_S2_fjLj256EEEEELb1ELb1ELb0EEEvNS_9FwdParamsE)
        /*0320*/ 	.word	0x000000b2


	//----- nvinfo : EIATTR_FRAME_SIZE
	.align		4
.L_142:
        /*0324*/ 	.byte	0x04, 0x11
        /*0326*/ 	.short	(.L_144 - .L_143)
	.align		4
.L_143:
        /*0328*/ 	.word	index@(_ZN10layer_norm31ln_parallel_residual_fwd_kernelINS_13Kernel_traitsIf6__halfS2_S2_fjLj8192ELj1ELj1ELj8ELj16ENS_18Kernel_traits_baseILj8192EfS2_S2_S2_fjLj256EEEEELb1ELb1ELb0EEEvNS_9FwdParamsE)
        /*032c*/ 	.word	0x00000000


	//----- nvinfo : EIATTR_REGCOUNT
	.align		4
.L_144:
        /*0330*/ 	.byte	0x04, 0x2f
        /*0332*/ 	.short	(.L_146 - .L_145)
	.align		4
.L_145:
        /*0334*/ 	.word	index@(_ZN10layer_norm31ln_parallel_residual_fwd_kernelINS_13Kernel_traitsIf6__halfS2_S2_fjLj8192ELj1ELj1ELj8ELj16ENS_18Kernel_traits_baseILj8192EfS2_S2_S2_fjLj256EEEEELb1ELb0ELb1EEEvNS_9FwdParamsE)
        /*0338*/ 	.word	0x000000fe


	//----- nvinfo : EIATTR_FRAME_SIZE
	.align		4
.L_146:
        /*033c*/ 	.byte	0x04, 0x11
        /*033e*/ 	.short	(.L_148 - .L_147)
	.align		4
.L_147:
        /*0340*/ 	.word	index@(_ZN10layer_norm31ln_parallel_residual_fwd_kernelINS_13Kernel_traitsIf6__halfS2_S2_fjLj8192ELj1ELj1ELj8ELj16ENS_18Kernel_traits_baseILj8192EfS2_S2_S2_fjLj256EEEEELb1ELb0ELb1EEEvNS_9FwdParamsE)
        /*0344*/ 	.word	0x00000000


	//----- nvinfo : EIATTR_REGCOUNT
	.align		4
.L_148:
        /*0348*/ 	.byte	0x04, 0x2f
        /*034a*/ 	.short	(.L_150 - .L_149)
	.align		4
.L_149:
        /*034c*/ 	.word	index@(_ZN10layer_norm31ln_parallel_residual_fwd_kernelINS_13Kernel_traitsIf6__halfS2_S2_fjLj8192ELj1ELj1ELj8ELj16ENS_18Kernel_traits_baseILj8192EfS2_S2_S2_fjLj256EEEEELb1ELb0ELb0EEEvNS_9FwdParamsE)
        /*0350*/ 	.word	0x000000f6


	//----- nvinfo : EIATTR_FRAME_SIZE
	.align		4
.L_150:
        /*0354*/ 	.byte	0x04, 0x11
        /*0356*/ 	.short	(.L_152 - .L_151)
	.align		4
.L_151:
        /*0358*/ 	.word	index@(_ZN10layer_norm31ln_parallel_residual_fwd_kernelINS_13Kernel_traitsIf6__halfS2_S2_fjLj8192ELj1ELj1ELj8ELj16ENS_18Kernel_traits_baseILj8192EfS2_S2_S2_fjLj256EEEEELb1ELb0ELb0EEEvNS_9FwdParamsE)
        /*035c*/ 	.word	0x00000000


	//----- nvinfo : EIATTR_REGCOUNT
	.align		4
.L_152:
        /*0360*/ 	.byte	0x04, 0x2f
        /*0362*/ 	.short	(.L_154 - .L_153)
	.align		4
.L_153:
        /*0364*/ 	.word	index@(_ZN10layer_norm31ln_parallel_residual_fwd_kernelINS_13Kernel_traitsIf6__halfS2_S2_fjLj8192ELj1ELj1ELj8ELj16ENS_18Kernel_traits_baseILj8192EfS2_S2_S2_fjLj256EEEEELb0ELb1ELb1EEEvNS_9FwdParamsE)
        /*0368*/ 	.word	0x00000080


	//----- nvinfo : EIATTR_FRAME_SIZE
	.align		4
.L_154:
        /*036c*/ 	.byte	0x04, 0x11
        /*036e*/ 	.short	(.L_156 - .L_155)
	.align		4
.L_155:
        /*0370*/ 	.word	index@(_ZN10layer_norm31ln_parallel_residual_fwd_kernelINS_13Kernel_traitsIf6__halfS2_S2_fjLj8192ELj1ELj1ELj8ELj16ENS_18Kernel_traits_baseILj8192EfS2_S2_S2_fjLj256EEEEELb0ELb1ELb1EEEvNS_9FwdParamsE)
        /*0374*/ 	.word	0x00000000


	//----- nvinfo : EIATTR_REGCOUNT
	.align		4
.L_156:
        /*0378*/ 	.byte	0x04, 0x2f
        /*037a*/ 	.short	(.L_158 - .L_157)
	.align		4
.L_157:
        /*037c*/ 	.word	index@(_ZN10layer_norm31ln_parallel_residual_fwd_kernelINS_13Kernel_traitsIf6__halfS2_S2_fjLj8192ELj1ELj1ELj8ELj16ENS_18Kernel_traits_baseILj8192EfS2_S2_S2_fjLj256EEEEELb0ELb1ELb0EEEvNS_9FwdParamsE)
        /*0380*/ 	.word	0x00000080


	//----- nvinfo : EIATTR_FRAME_SIZE
	.align		4
.L_158:
        /*0384*/ 	.byte	0x04, 0x11
        /*0386*/ 	.short	(.L_160 - .L_159)
	.align		4
.L_159:
        /*0388*/ 	.word	index@(_ZN10layer_norm31ln_parallel_residual_fwd_kernelINS_13Kernel_traitsIf6__halfS2_S2_fjLj8192ELj1ELj1ELj8ELj16ENS_18Kernel_traits_baseILj8192EfS2_S2_S2_fjLj256EEEEELb0ELb1ELb0EEEvNS_9FwdParamsE)
        /*038c*/ 	.word	0x00000000


	//----- nvinfo : EIATTR_REGCOUNT
	.align		4
.L_160:
        /*0390*/ 	.byte	0x04, 0x2f
        /*0392*/ 	.short	(.L_162 - .L_161)
	.align		4
.L_161:
        /*0394*/ 	.word	index@(_ZN10layer_norm31ln_parallel_residual_fwd_kernelINS_13Kernel_traitsIf6__halfS2_S2_fjLj8192ELj1ELj1ELj8ELj16ENS_18Kernel_traits_baseILj8192EfS2_S2_S2_fjLj256EEEEELb0ELb0ELb1EEEvNS_9FwdParamsE)
        /*0398*/ 	.word	0x000000e9


	//----- nvinfo : EIATTR_FRAME_SIZE
	.align		4
.L_162:
        /*039c*/ 	.byte	0x04, 0x11
        /*039e*/ 	.short	(.L_164 - .L_163)
	.align		4
.L_163:
        /*03a0*/ 	.word	index@(_ZN10layer_norm31ln_parallel_residual_fwd_kernelINS_13Kernel_traitsIf6__halfS2_S2_fjLj8192ELj1ELj1ELj8ELj16ENS_18Kernel_traits_baseILj8192EfS2_S2_S2_fjLj256EEEEELb0ELb0ELb1EEEvNS_9FwdParamsE)
        /*03a4*/ 	.word	0x00000000


	//----- nvinfo : EIATTR_REGCOUNT
	.align		4
.L_164:
        /*03a8*/ 	.byte	0x04, 0x2f
        /*03aa*/ 	.short	(.L_166 - .L_165)
	.align		4
.L_165:
        /*03ac*/ 	.word	index@(_ZN10layer_norm31ln_parallel_residual_fwd_kernelINS_13Kernel_traitsIf6__halfS2_S2_fjLj8192ELj1ELj1ELj8ELj16ENS_18Kernel_traits_baseILj8192EfS2_S2_S2_fjLj256EEEEELb0ELb0ELb0EEEvNS_9FwdParamsE)
        /*03b0*/ 	.word	0x000000cb


	//----- nvinfo : EIATTR_FRAME_SIZE
	.align		4
.L_166:
        /*03b4*/ 	.byte	0x04, 0x11
        /*03b6*/ 	.short	(.L_168 - .L_167)
	.align		4
.L_167:
        /*03b8*/ 	.word	index@(_ZN10layer_norm31ln_parallel_residual_fwd_kernelINS_13Kernel_traitsIf6__halfS2_S2_fjLj8192ELj1ELj1ELj8ELj16ENS_18Kernel_traits_baseILj8192EfS2_S2_S2_fjLj256EEEEELb0ELb0ELb0EEEvNS_9FwdParamsE)
        /*03bc*/ 	.word	0x00000000


	//----- nvinfo : EIATTR_REGCOUNT
	.align		4
.L_168:
        /*03c0*/ 	.byte	0x04, 0x2f
        /*03c2*/ 	.short	(.L_170 - .L_169)
	.align		4
.L_169:
        /*03c4*/ 	.word	index@(_ZN10layer_norm31ln_parallel_residual_fwd_kernelINS_13Kernel_traitsIf13__nv_bfloat16fS2_fjLj8192ELj1ELj1ELj8ELj16ENS_18Kernel_traits_baseILj8192EfS2_fS2_fjLj256EEEEELb1ELb1ELb1EEEvNS_9FwdParamsE)
        /*03c8*/ 	.word	0x000000a8


	//----- nvinfo : EIATTR_FRAME_SIZE
	.align		4
.L_170:
        /*03cc*/ 	.byte	0x04, 0x11
        /*03ce*/ 	.short	(.L_172 - .L_171)
	.align		4
.L_171:
        /*03d0*/ 	.word	index@(_ZN10layer_norm31ln_parallel_residual_fwd_kernelINS_13Kernel_traitsIf13__nv_bfloat16fS2_fjLj8192ELj1ELj1ELj8ELj16ENS_18Kernel_traits_baseILj8192EfS2_fS2_fjLj256EEEEELb1ELb1ELb1EEEvNS_9FwdParamsE)
        /*03d4*/ 	.word	0x00000000


	//----- nvinfo : EIATTR_REGCOUNT
	.align		4
.L_172:
        /*03d8*/ 	.byte	0x04, 0x2f
        /*03da*/ 	.short	(.L_174 - .L_173)
	.align		4
.L_173:
        /*03dc*/ 	.word	index@(_ZN10layer_norm31ln_parallel_residual_fwd_kernelINS_13Kernel_traitsIf13__nv_bfloat16fS2_fjLj8192ELj1ELj1ELj8ELj16ENS_18Kernel_traits_baseILj8192EfS2_fS2_fjLj256EEEEELb1ELb1ELb0EEEvNS_9FwdParamsE)
        /*03e0*/ 	.word	0x0000009c


	//----- nvinfo : EIATTR_FRAME_SIZE
	.align		4
.L_174:
        /*03e4*/ 	.byte	0x04, 0x11
        /*03e6*/ 	.short	(.L_176 - .L_175)
	.align		4
.L_175:
        /*03e8*/ 	.word	index@(_ZN10layer_norm31ln_parallel_residual_fwd_kernelINS_13Kernel_traitsIf13__nv_bfloat16fS2_fjLj8192ELj1ELj1ELj8ELj16ENS_18Kernel_traits_baseILj8192EfS2_fS2_fjLj256EEEEELb1ELb1ELb0EEEvNS_9FwdParamsE)
        /*03ec*/ 	.word	0x00000000


	//----- nvinfo : EIATTR_REGCOUNT
	.align		4
.L_176:
        /*03f0*/ 	.byte	0x04, 0x2f
        /*03f2*/ 	.short	(.L_178 - .L_177)
	.align		4
.L_177:
        /*03f4*/ 	.word	index@(_ZN10layer_norm31ln_parallel_residual_fwd_kernelINS_13Kernel_traitsIf13__nv_bfloat16fS2_fjLj8192ELj1ELj1ELj8ELj16ENS_18Kernel_traits_baseILj8192EfS2_fS2_fjLj256EEEEELb1ELb0ELb1EEEvNS_9FwdParamsE)
        /*03f8*/ 	.word	0x000000f7


	//----- nvinfo : EIATTR_FRAME_SIZE
	.align		4
.L_178:
        /*03fc*/ 	.byte	0x04, 0x11
        /*03fe*/ 	.short	(.L_180 - .L_179)
	.align		4
.L_179:
        /*0400*/ 	.word	index@(_ZN10layer_norm31ln_parallel_residual_fwd_kernelINS_13Kernel_traitsIf13__nv_bfloat16fS2_fjLj8192ELj1ELj1ELj8ELj16ENS_18Kernel_traits_baseILj8192EfS2_fS2_fjLj256EEEEELb1ELb0ELb1EEEvNS_9FwdParamsE)
        /*0404*/ 	.word	0x00000000


	//----- nvinfo : EIATTR_REGCOUNT
	.align		4
.L_180:
        /*0408*/ 	.byte	0x04, 0x2f
        /*040a*/ 	.short	(.L_182 - .L_181)
	.align		4
.L_181:
        /*040c*/ 	.word	index@(_ZN10layer_norm31ln_parallel_residual_fwd_kernelINS_13Kernel_traitsIf13__nv_bfloat16fS2_fjLj8192ELj1ELj1ELj8ELj16ENS_18Kernel_traits_baseILj8192EfS2_fS2_fjLj256EEEEELb1ELb0ELb0EEEvNS_9FwdParamsE)
        /*0410*/ 	.word	0x000000de


	//----- nvinfo : EIATTR_FRAME_SIZE
	.align		4
.L_182:
        /*0414*/ 	.byte	0x04, 0x11
        /*0416*/ 	.short	(.L_184 - .L_183)
	.align		4
.L_183:
        /*0418*/ 	.word	index@(_ZN10layer_norm31ln_parallel_residual_fwd_kernelINS_13Kernel_traitsIf13__nv_bfloat16fS2_fjLj8192ELj1ELj1ELj8ELj16ENS_18Kernel_traits_baseILj8192EfS2_fS2_fjLj256EEEEELb1ELb0ELb0EEEvNS_9FwdParamsE)
        /*041c*/ 	.word	0x00000000


	//----- nvinfo : EIATTR_REGCOUNT
	.align		4
.L_184:
        /*0420*/ 	.byte	0x04, 0x2f
        /*0422*/ 	.short	(.L_186 - .L_185)
	.align		4
.L_185:
        /*0424*/ 	.word	index@(_ZN10layer_norm31ln_parallel_residual_fwd_kernelINS_13Kernel_traitsIf13__nv_bfloat16fS2_fjLj8192ELj1ELj1ELj8ELj16ENS_18Kernel_traits_baseILj8192EfS2_fS2_fjLj256EEEEELb0ELb1ELb1EEEvNS_9FwdParamsE)
        /*0428*/ 	.word	0x00000080


	//----- nvinfo : EIATTR_FRAME_SIZE
	.align		4
.L_186:
        /*042c*/ 	.byte	0x04, 0x11
        /*042e*/ 	.short	(.L_188 - .L_187)
	.align		4
.L_187:
        /*0430*/ 	.word	index@(_ZN10layer_norm31ln_parallel_residual_fwd_kernelINS_13Kernel_traitsIf13__nv_bfloat16fS2_fjLj8192ELj1ELj1ELj8ELj16ENS_18Kernel_traits_baseILj8192EfS2_fS2_fjLj256EEEEELb0ELb1ELb1EEEvNS_9FwdParamsE)
        /*0434*/ 	.word	0x00000000


	//----- nvinfo : EIATTR_REGCOUNT
	.align		4
.L_188:
        /*0438*/ 	.byte	0x04, 0x2f
        /*043a*/ 	.short	(.L_190 - .L_189)
	.align		4
.L_189:
        /*043c*/ 	.word	index@(_ZN10layer_norm31ln_parallel_residual_fwd_kernelINS_13Kernel_traitsIf13__nv_bfloat16fS2_fjLj8192ELj1ELj1ELj8ELj16ENS_18Kernel_traits_baseILj8192EfS2_fS2_fjLj256EEEEELb0ELb1ELb0EEEvNS_9FwdParamsE)
        /*0440*/ 	.word	0x00000080


	//----- nvinfo : EIATTR_FRAME_SIZE
	.align		4
.L_190:
        /*0444*/ 	.byte	0x04, 0x11
        /*0446*/ 	.short	(.L_192 - .L_191)
	.align		4
.L_191:
        /*0448*/ 	.word	index@(_ZN10layer_norm31ln_parallel_residual_fwd_kernelINS_13Kernel_traitsIf13__nv_bfloat16fS2_fjLj8192ELj1ELj1ELj8ELj16ENS_18Kernel_traits_baseILj8192EfS2_fS2_fjLj256EEEEELb0ELb1ELb0EEEvNS_9FwdParamsE)
        /*044c*/ 	.word	0x00000000


	//----- nvinfo : EIATTR_REGCOUNT
	.align		4
.L_192:
        /*0450*/ 	.byte	0x04, 0x2f
        /*0452*/ 	.short	(.L_194 - .L_193)
	.align		4
.L_193:
        /*0454*/ 	.word	index@(_ZN10layer_norm31ln_parallel_residual_fwd_kernelINS_13Kernel_traitsIf13__nv_bfloat16fS2_fjLj8192ELj1ELj1ELj8ELj16ENS_18Kernel_traits_baseILj8192EfS2_fS2_fjLj256EEEEELb0ELb0ELb1EEEvNS_9FwdParamsE)
        /*0458*/ 	.word	0x000000eb


	//----- nvinfo : EIATTR_FRAME_SIZE
	.align		4
.L_194:
        /*045c*/ 	.byte	0x04, 0x11
        /*045e*/ 	.short	(.L_196 - .L_195)
	.align		4
.L_195:
        /*0460*/ 	.word	index@(_ZN10layer_norm31ln_parallel_residual_fwd_kernelINS_13Kernel_traitsIf13__nv_bfloat16fS2_fjLj8192ELj1ELj1ELj8ELj16ENS_18Kernel_traits_baseILj8192EfS2_fS2_fjLj256EEEEELb0ELb0ELb1EEEvNS_9FwdParamsE)
        /*0464*/ 	.word	0x00000000


	//----- nvinfo : EIATTR_REGCOUNT
	.align		4
.L_196:
        /*0468*/ 	.byte	0x04, 0x2f
        /*046a*/ 	.short	(.L_198 - .L_197)
	.align		4
.L_197:
        /*046c*/ 	.word	index@(_ZN10layer_norm31ln_parallel_residual_fwd_kernelINS_13Kernel_traitsIf13__nv_bfloat16fS2_fjLj8192ELj1ELj1ELj8ELj16ENS_18Kernel_traits_baseILj8192EfS2_fS2_fjLj256EEEEELb0ELb0ELb0EEEvNS_9FwdParamsE)
        /*0470*/ 	.word	0x000000cb


	//----- nvinfo : EIATTR_FRAME_SIZE
	.align		4
.L_198:
        /*0474*/ 	.byte	0x04, 0x11
        /*0476*/ 	.short	(.L_200 - .L_199)
	.align		4
.L_199:
        /*0478*/ 	.word	index@(_ZN10layer_norm31ln_parallel_residual_fwd_kernelINS_13Kernel_traitsIf13__nv_bfloat16fS2_fjLj8192ELj1ELj1ELj8ELj16ENS_18Kernel_traits_baseILj8192EfS2_fS2_fjLj256EEEEELb0ELb0ELb0EEEvNS_9FwdParamsE)
        /*047c*/ 	.word	0x00000000


	//----- nvinfo : EIATTR_REGCOUNT
	.align		4
.L_200:
        /*0480*/ 	.byte	0x04, 0x2f
        /*0482*/ 	.short	(.L_202 - .L_201)
	.align		4
.L_201:
        /*0484*/ 	.word	index@(_ZN10layer_norm31ln_parallel_residual_fwd_kernelINS_13Kernel_traitsI13__nv_bfloat16S2_fS2_fjLj8192ELj1ELj1ELj8ELj16ENS_18Kernel_traits_baseILj8192ES2_S2_fS2_fjLj256EEEEELb1ELb1ELb1EEEvNS_9FwdParamsE)
        /*0488*/ 	.word	0x000000b2


	//----- nvinfo : EIATTR_FRAME_SIZE
	.align		4
.L_202:
        /*048c*/ 	.byte	0x04, 0x11
        /*048e*/ 	.short	(.L_204 - .L_203)
	.align		4
.L_203:
        /*0490*/ 	.word	index@(_ZN10layer_norm31ln_parallel_residual_fwd_kernelINS_13Kernel_traitsI13__nv_bfloat16S2_fS2_fjLj8192ELj1ELj1ELj8ELj16ENS_18Kernel_traits_baseILj8192ES2_S2_fS2_fjLj256EEEEELb1ELb1ELb1EEEvNS_9FwdParamsE)
        /*0494*/ 	.word	0x00000000


	//----- nvinfo : EIATTR_REGCOUNT
	.align		4
.L_204:
        /*0498*/ 	.byte	0x04, 0x2f
        /*049a*/ 	.short	(.L_206 - .L_205)
	.align		4
.L_205:
        /*049c*/ 	.word	index@(_ZN10layer_norm31ln_parallel_residual_fwd_kernelINS_13Kernel_traitsI13__nv_bfloat16S2_fS2_fjLj8192ELj1ELj1ELj8ELj16ENS_18Kernel_traits_baseILj8192ES2_S2_fS2_fjLj256EEEEELb1ELb1ELb0EEEvNS_9FwdParamsE)
        /*04a0*/ 	.word	0x0000009d


	//----- nvinfo : EIATTR_FRAME_SIZE
	.align		4
.L_206:
        /*04a4*/ 	.byte	0x04, 0x11
        /*04a6*/ 	.short	(.L_208 - .L_207)
	.align		4
.L_207:
        /*04a8*/ 	.word	index@(_ZN10layer_norm31ln_parallel_residual_fwd_kernelINS_13Kernel_traitsI13__nv_bfloat16S2_fS2_fjLj8192ELj1ELj1ELj8ELj16ENS_18Kernel_traits_baseILj8192ES2_S2_fS2_fjLj256EEEEELb1ELb1ELb0EEEvNS_9FwdParamsE)
        /*04ac*/ 	.word	0x00000000


	//----- nvinfo : EIATTR_REGCOUNT
	.align		4
.L_208:
        /*04b0*/ 	.byte	0x04, 0x2f
        /*04b2*/ 	.short	(.L_210 - .L_209)
	.align		4
.L_209:
        /*04b4*/ 	.word	index@(_ZN10layer_norm31ln_parallel_residual_fwd_kernelINS_13Kernel_traitsI13__nv_bfloat16S2_fS2_fjLj8192ELj1ELj1ELj8ELj16ENS_18Kernel_traits_baseILj8192ES2_S2_fS2_fjLj256EEEEELb1ELb0ELb1EEEvNS_9FwdParamsE)
        /*04b8*/ 	.word	0x000000f3


	//----- nvinfo : EIATTR_FRAME_SIZE
	.align		4
.L_210:
        /*04bc*/ 	.byte	0x04, 0x11
        /*04be*/ 	.short	(.L_212 - .L_211)
	.align		4
.L_211:
        /*04c0*/ 	.word	index@(_ZN10layer_norm31ln_parallel_residual_fwd_kernelINS_13Kernel_traitsI13__nv_bfloat16S2_fS2_fjLj8192ELj1ELj1ELj8ELj16ENS_18Kernel_traits_baseILj8192ES2_S2_fS2_fjLj256EEEEELb1ELb0ELb1EEEvNS_9FwdParamsE)
        /*04c4*/ 	.word	0x00000000


	//----- nvinfo : EIATTR_REGCOUNT
	.align		4
.L_212:
        /*04c8*/ 	.byte	0x04, 0x2f
        /*04ca*/ 	.short	(.L_214 - .L_213)
	.align		4
.L_213:
        /*04cc*/ 	.word	index@(_ZN10layer_norm31ln_parallel_residual_fwd_kernelINS_13Kernel_traitsI13__nv_bfloat16S2_fS2_fjLj8192ELj1ELj1ELj8ELj16ENS_18Kernel_traits_baseILj8192ES2_S2_fS2_fjLj256EEEEELb1ELb0ELb0EEEvNS_9FwdParamsE)
        /*04d0*/ 	.word	0x000000e7


	//----- nvinfo : EIATTR_FRAME_SIZE
	.align		4
.L_214:
        /*04d4*/ 	.byte	0x04, 0x11
        /*04d6*/ 	.short	(.L_216 - .L_215)
	.align		4
.L_215:
        /*04d8*/ 	.word	index@(_ZN10layer_norm31ln_parallel_residual_fwd_kernelINS_13Kernel_traitsI13__nv_bfloat16S2_fS2_fjLj8192ELj1ELj1ELj8ELj16ENS_18Kernel_traits_baseILj8192ES2_S2_fS2_fjLj256EEEEELb1ELb0ELb0EEEvNS_9FwdParamsE)
        /*04dc*/ 	.word	0x00000000


	//----- nvinfo : EIATTR_REGCOUNT
	.align		4
.L_216:
        /*04e0*/ 	.byte	0x04, 0x2f
        /*04e2*/ 	.short	(.L_218 - .L_217)
	.align		4
.L_217:
        /*04e4*/ 	.word	index@(_ZN10layer_norm31ln_parallel_residual_fwd_kernelINS_13Kernel_traitsI13__nv_bfloat16S2_fS2_fjLj8192ELj1ELj1ELj8ELj16ENS_18Kernel_traits_baseILj8192ES2_S2_fS2_fjLj256EEEEELb0ELb1ELb1EEEvNS_9FwdParamsE)
        /*04e8*/ 	.word	0x00000080


	//----- nvinfo : EIATTR_FRAME_SIZE
	.align		4
.L_218:
        /*04ec*/ 	.byte	0x04, 0x11
        /*04ee*/ 	.short	(.L_220 - .L_219)
	.align		4
.L_219:
        /*04f0*/ 	.word	index@(_ZN10layer_norm31ln_parallel_residual_fwd_kernelINS_13Kernel_traitsI13__nv_bfloat16S2_fS2_fjLj8192ELj1ELj1ELj8ELj16ENS_18Kernel_traits_baseILj8192ES2_S2_fS2_fjLj256EEEEELb0ELb1ELb1EEEvNS_9FwdParamsE)
        /*04f4*/ 	.word	0x00000000


	//----- nvinfo : EIATTR_REGCOUNT
	.align		4
.L_220:
        /*04f8*/ 	.byte	0x04, 0x2f
        /*04fa*/ 	.short	(.L_222 - .L_221)
	.align		4
.L_221:
        /*04fc*/ 	.word	index@(_ZN10layer_norm31ln_parallel_residual_fwd_kernelINS_13Kernel_traitsI13__nv_bfloat16S2_fS2_fjLj8192ELj1ELj1ELj8ELj16ENS_18Kernel_traits_baseILj8192ES2_S2_fS2_fjLj256EEEEELb0ELb1ELb0EEEvNS_9FwdParamsE)
        /*0500*/ 	.word	0x0000007d


	//----- nvinfo : EIATTR_FRAME_SIZE
	.align		4
.L_222:
        /*0504*/ 	.byte	0x04, 0x11
        /*0506*/ 	.short	(.L_224 - .L_223)
	.align		4
.L_223:
        /*0508*/ 	.word	index@(_ZN10layer_norm31ln_parallel_residual_fwd_kernelINS_13Kernel_traitsI13__nv_bfloat16S2_fS2_fjLj8192ELj1ELj1ELj8ELj16ENS_18Kernel_traits_baseILj8192ES2_S2_fS2_fjLj256EEEEELb0ELb1ELb0EEEvNS_9FwdParamsE)
        /*050c*/ 	.word	0x00000000


	//----- nvinfo : EIATTR_REGCOUNT
	.align		4
.L_224:
        /*0510*/ 	.byte	0x04, 0x2f
        /*0512*/ 	.short	(.L_226 - .L_225)
	.align		4
.L_225:
        /*0514*/ 	.word	index@(_ZN10layer_norm31ln_parallel_residual_fwd_kernelINS_13Kernel_traitsI13__nv_bfloat16S2_fS2_fjLj8192ELj1ELj1ELj8ELj16ENS_18Kernel_traits_baseILj8192ES2_S2_fS2_fjLj256EEEEELb0ELb0ELb1EEEvNS_9FwdParamsE)
        /*0518*/ 	.word	0x000000e4


	//----- nvinfo : EIATTR_FRAME_SIZE
	.align		4
.L_226:
        /*051c*/ 	.byte	0x04, 0x11
        /*051e*/ 	.short	(.L_228 - .L_227)
	.align		4
.L_227:
        /*0520*/ 	.word	index@(_ZN10layer_norm31ln_parallel_residual_fwd_kernelINS_13Kernel_traitsI13__nv_bfloat16S2_fS2_fjLj8192ELj1ELj1ELj8ELj16ENS_18Kernel_traits_baseILj8192ES2_S2_fS2_fjLj256EEEEELb0ELb0ELb1EEEvNS_9FwdParamsE)
        /*0524*/ 	.word	0x00000000


	//----- nvinfo : EIATTR_REGCOUNT
	.align		4
.L_228:
        /*0528*/ 	.byte	0x04, 0x2f
        /*052a*/ 	.short	(.L_230 - .L_229)
	.align		4
.L_229:
        /*052c*/ 	.word	index@(_ZN10layer_norm31ln_parallel_residual_fwd_kernelINS_13Kernel_traitsI13__nv_bfloat16S2_fS2_fjLj8192ELj1ELj1ELj8ELj16ENS_18Kernel_traits_baseILj8192ES2_S2_fS2_fjLj256EEEEELb0ELb0ELb0EEEvNS_9FwdParamsE)
        /*0530*/ 	.word	0x000000d5


	//----- nvinfo : EIATTR_FRAME_SIZE
	.align		4
.L_230:
        /*0534*/ 	.byte	0x04, 0x11
        /*0536*/ 	.short	(.L_232 - .L_231)
	.align		4
.L_231:
        /*0538*/ 	.word	index@(_ZN10layer_norm31ln_parallel_residual_fwd_kernelINS_13Kernel_traitsI13__nv_bfloat16S2_fS2_fjLj8192ELj1ELj1ELj8ELj16ENS_18Kernel_traits_baseILj8192ES2_S2_fS2_fjLj256EEEEELb0ELb0ELb0EEEvNS_9FwdParamsE)
        /*053c*/ 	.word	0x00000000


	//----- nvinfo : EIATTR_REGCOUNT
	.align		4
.L_232:
        /*0540*/ 	.byte	0x04, 0x2f
        /*0542*/ 	.short	(.L_234 - .L_233)
	.align		4
.L_233:
        /*0544*/ 	.word	index@(_ZN10layer_norm31ln_parallel_residual_fwd_kernelINS_13Kernel_traitsIf13__nv_bfloat16S2_S2_fjLj8192ELj1ELj1ELj8ELj16ENS_18Kernel_traits_baseILj8192EfS2_S2_S2_fjLj256EEEEELb1ELb1ELb1EEEvNS_9FwdParamsE)
        /*0548*/ 	.word	0x000000b4


	//----- nvinfo : EIATTR_FRAME_SIZE
	.align		4
.L_234:
        /*054c*/ 	.byte	0x04, 0x11
        /*054e*/ 	.short	(.L_236 - .L_235)
	.align		4
.L_235:
        /*0550*/ 	.word	index@(_ZN10layer_norm31ln_parallel_residual_fwd_kernelINS_13Kernel_traitsIf13__nv_bfloat16S2_S2_fjLj8192ELj1ELj1ELj8ELj16ENS_18Kernel_traits_baseILj8192EfS2_S2_S2_fjLj256EEEEELb1ELb1ELb1EEEvNS_9FwdParamsE)
        /*0554*/ 	.word	0x00000000


	//----- nvinfo : EIATTR_REGCOUNT
	.align		4
.L_236:
        /*0558*/ 	.byte	0x04, 0x2f
        /*055a*/ 	.short	(.L_238 - .L_237)
	.align		4
.L_237:
        /*055c*/ 	.word	index@(_ZN10layer_norm31ln_parallel_residual_fwd_kernelINS_13Kernel_traitsIf13__nv_bfloat16S2_S2_fjLj8192ELj1ELj1ELj8ELj16ENS_18Kernel_traits_baseILj8192EfS2_S2_S2_fjLj256EEEEELb1ELb1ELb0EEEvNS_9FwdParamsE)
        /*0560*/ 	.word	0x000000b2


	//----- nvinfo : EIATTR_FRAME_SIZE
	.align		4
.L_238:
        /*0564*/ 	.byte	0x04, 0x11
        /*0566*/ 	.short	(.L_240 - .L_239)
	.align		4
.L_239:
        /*0568*/ 	.word	index@(_ZN10layer_norm31ln_parallel_residual_fwd_kernelINS_13Kernel_traitsIf13__nv_bfloat16S2_S2_fjLj8192ELj1ELj1ELj8ELj16ENS_18Kernel_traits_baseILj8192EfS2_S2_S2_fjLj256EEEEELb1ELb1ELb0EEEvNS_9FwdParamsE)
        /*056c*/ 	.word	0x00000000


	//----- nvinfo : EIATTR_REGCOUNT
	.align		4
.L_240:
        /*0570*/ 	.byte	0x04, 0x2f
        /*0572*/ 	.short	(.L_242 - .L_241)
	.align		4
.L_241:
        /*0574*/ 	.word	index@(_ZN10layer_norm31ln_parallel_residual_fwd_kernelINS_13Kernel_traitsIf13__nv_bfloat16S2_S2_fjLj8192ELj1ELj1ELj8ELj16ENS_18Kernel_traits_baseILj8192EfS2_S2_S2_fjLj256EEEEELb1ELb0ELb1EEEvNS_9FwdParamsE)
        /*0578*/ 	.word	0x000000ec


	//----- nvinfo : EIATTR_FRAME_SIZE
	.align		4
.L_242:
        /*057c*/ 	.byte	0x04, 0x11
        /*057e*/ 	.short	(.L_244 - .L_243)
	.align		4
.L_243:
        /*0580*/ 	.word	index@(_ZN10layer_norm31ln_parallel_residual_fwd_kernelINS_13Kernel_traitsIf13__nv_bfloat16S2_S2_fjLj8192ELj1ELj1ELj8ELj16ENS_18Kernel_traits_baseILj8192EfS2_S2_S2_fjLj256EEEEELb1ELb0ELb1EEEvNS_9FwdParamsE)
        /*0584*/ 	.word	0x00000000


	//----- nvinfo : EIATTR_REGCOUNT
	.align		4
.L_244:
        /*0588*/ 	.byte	0x04, 0x2f
        /*058a*/ 	.short	(.L_246 - .L_245)
	.align		4
.L_245:
        /*058c*/ 	.word	index@(_ZN10layer_norm31ln_parallel_residual_fwd_kernelINS_13Kernel_traitsIf13__nv_bfloat16S2_S2_fjLj8192ELj1ELj1ELj8ELj16ENS_18Kernel_traits_baseILj8192EfS2_S2_S2_fjLj256EEEEELb1ELb0ELb0EEEvNS_9FwdParamsE)
        /*0590*/ 	.word	0x000000f6


	//----- nvinfo : EIATTR_FRAME_SIZE
	.align		4
.L_246:
        /*0594*/ 	.byte	0x04, 0x11
        /*0596*/ 	.short	(.L_248 - .L_247)
	.align		4
.L_247:
        /*0598*/ 	.word	index@(_ZN10layer_norm31ln_parallel_residual_fwd_kernelINS_13Kernel_traitsIf13__nv_bfloat16S2_S2_fjLj8192ELj1ELj1ELj8ELj16ENS_18Kernel_traits_baseILj8192EfS2_S2_S2_fjLj256EEEEELb1ELb0ELb0EEEvNS_9FwdParamsE)
        /*059c*/ 	.word	0x00000000


	//----- nvinfo : EIATTR_REGCOUNT
	.align		4
.L_248:
        /*05a0*/ 	.byte	0x04, 0x2f
        /*05a2*/ 	.short	(.L_250 - .L_249)
	.align		4
.L_249:
        /*05a4*/ 	.word	index@(_ZN10layer_norm31ln_parallel_residual_fwd_kernelINS_13Kernel_traitsIf13__nv_bfloat16S2_S2_fjLj8192ELj1ELj1ELj8ELj16ENS_18Kernel_traits_baseILj8192EfS2_S2_S2_fjLj256EEEEELb0ELb1ELb1EEEvNS_9FwdParamsE)
        /*05a8*/ 	.word	0x00000082


	//----- nvinfo : EIATTR_FRAME_SIZE
	.align		4
.L_250:
        /*05ac*/ 	.byte	0x04, 0x11
        /*05ae*/ 	.short	(.L_252 - .L_251)
	.align		4
.L_251:
        /*05b0*/ 	.word	index@(_ZN10layer_norm31ln_parallel_residual_fwd_kernelINS_13Kernel_traitsIf13__nv_bfloat16S2_S2_fjLj8192ELj1ELj1ELj8ELj16ENS_18Kernel_traits_baseILj8192EfS2_S2_S2_fjLj256EEEEELb0ELb1ELb1EEEvNS_9FwdParamsE)
        /*05b4*/ 	.word	0x00000000


	//----- nvinfo : EIATTR_REGCOUNT
	.align		4
.L_252:
        /*05b8*/ 	.byte	0x04, 0x2f
        /*05ba*/ 	.short	(.L_254 - .L_253)
	.align		4
.L_253:
        /*05bc*/ 	.word	index@(_ZN10layer_norm31ln_parallel_residual_fwd_kernelINS_13Kernel_traitsIf13__nv_bfloat16S2_S2_fjLj8192ELj1ELj1ELj8ELj16ENS_18Kernel_traits_baseILj8192EfS2_S2_S2_fjLj256EEEEELb0ELb1ELb0EEEvNS_9FwdParamsE)
        /*05c0*/ 	.word	0x00000080


	//----- nvinfo : EIATTR_FRAME_SIZE
	.align		4
.L_254:
        /*05c4*/ 	.byte	0x04, 0x11
        /*05c6*/ 	.short	(.L_256 - .L_255)
	.align		4
.L_255:
        /*05c8*/ 	.word	index@(_ZN10layer_norm31ln_parallel_residual_fwd_kernelINS_13Kernel_traitsIf13__nv_bfloat16S2_S2_fjLj8192ELj1ELj1ELj8ELj16ENS_18Kernel_traits_baseILj8192EfS2_S2_S2_fjLj256EEEEELb0ELb1ELb0EEEvNS_9FwdParamsE)
        /*05cc*/ 	.word	0x00000000


	//----- nvinfo : EIATTR_REGCOUNT
	.align		4
.L_256:
        /*05d0*/ 	.byte	0x04, 0x2f
        /*05d2*/ 	.short	(.L_258 - .L_257)
	.align		4
.L_257:
        /*05d4*/ 	.word	index@(_ZN10layer_norm31ln_parallel_residual_fwd_kernelINS_13Kernel_traitsIf13__nv_bfloat16S2_S2_fjLj8192ELj1ELj1ELj8ELj16ENS_18Kernel_traits_baseILj8192EfS2_S2_S2_fjLj256EEEEELb0ELb0ELb1EEEvNS_9FwdParamsE)
        /*05d8*/ 	.word	0x000000e7


	//----- nvinfo : EIATTR_FRAME_SIZE
	.align		4
.L_258:
        /*05dc*/ 	.byte	0x04, 0x11
        /*05de*/ 	.short	(.L_260 - .L_259)
	.align		4
.L_259:
        /*05e0*/ 	.word	index@(_ZN10layer_norm31ln_parallel_residual_fwd_kernelINS_13Kernel_traitsIf13__nv_bfloat16S2_S2_fjLj8192ELj1ELj1ELj8ELj16ENS_18Kernel_traits_baseILj8192EfS2_S2_S2_fjLj256EEEEELb0ELb0ELb1EEEvNS_9FwdParamsE)
        /*05e4*/ 	.word	0x00000000


	//----- nvinfo : EIATTR_REGCOUNT
	.align		4
.L_260:
        /*05e8*/ 	.byte	0x04, 0x2f
        /*05ea*/ 	.short	(.L_262 - .L_261)
	.align		4
.L_261:
        /*05ec*/ 	.word	index@(_ZN10layer_norm31ln_parallel_residual_fwd_kernelINS_13Kernel_traitsIf13__nv_bfloat16S2_S2_fjLj8192ELj1ELj1ELj8ELj16ENS_18Kernel_traits_baseILj8192EfS2_S2_S2_fjLj256EEEEELb0ELb0ELb0EEEvNS_9FwdParamsE)
        /*05f0*/ 	.word	0x000000cb


	//----- nvinfo : EIATTR_FRAME_SIZE
	.align		4
.L_262:
        /*05f4*/ 	.byte	0x04, 0x11
        /*05f6*/ 	.short	(.L_264 - .L_263)
	.align		4
.L_263:
        /*05f8*/ 	.word	index@(_ZN10layer_norm31ln_parallel_residual_fwd_kernelINS_13Kernel_traitsIf13__nv_bfloat16S2_S2_fjLj8192ELj1ELj1ELj8ELj16ENS_18Kernel_traits_baseILj8192EfS2_S2_S2_fjLj256EEEEELb0ELb0ELb0EEEvNS_9FwdParamsE)
        /*05fc*/ 	.word	0x00000000


	//----- nvinfo : EIATTR_REGCOUNT
	.align		4
.L_264:
        /*0600*/ 	.byte	0x04, 0x2f
        /*0602*/ 	.short	(.L_266 - .L_265)
	.align		4
.L_265:
        /*0604*/ 	.word	index@(_ZN10layer_norm31ln_parallel_residual_fwd_kernelINS_13Kernel_traitsI6__halfS2_S2_S2_fjLj8192ELj1ELj1ELj8ELj16ENS_18Kernel_traits_baseILj8192ES2_S2_S2_S2_fjLj256EEEEELb1ELb1ELb1EEEvNS_9FwdParamsE)
        /*0608*/ 	.word	0x00000080


	//----- nvinfo : EIATTR_FRAME_SIZE
	.align		4
.L_266:
        /*060c*/ 	.byte	0x04, 0x11
        /*060e*/ 	.short	(.L_268 - .L_267)
	.align		4
.L_267:
        /*0610*/ 	.word	index@(_ZN10layer_norm31ln_parallel_residual_fwd_kernelINS_13Kernel_traitsI6__halfS2_S2_S2_fjLj8192ELj1ELj1ELj8ELj16ENS_18Kernel_traits_baseILj8192ES2_S2_S2_S2_fjLj256EEEEELb1ELb1ELb1EEEvNS_9FwdParamsE)
        /*0614*/ 	.word	0x00000000


	//----- nvinfo : EIATTR_REGCOUNT
	.align		4
.L_268:
        /*0618*/ 	.byte	0x04, 0x2f
        /*061a*/ 	.short	(.L_270 - .L_269)
	.align		4
.L_269:
        /*061c*/ 	.word	index@(_ZN10layer_norm31ln_parallel_residual_fwd_kernelINS_13Kernel_traitsI6__halfS2_S2_S2_fjLj8192ELj1ELj1ELj8ELj16ENS_18Kernel_traits_baseILj8192ES2_S2_S2_S2_fjLj256EEEEELb1ELb1ELb0EEEvNS_9FwdParamsE)
        /*0620*/ 	.word	0x0000007c


	//----- nvinfo : EIATTR_FRAME_SIZE
	.align		4
.L_270:
        /*0624*/ 	.byte	0x04, 0x11
        /*0626*/ 	.short	(.L_272 - .L_271)
	.align		4
.L_271:
        /*0628*/ 	.word	index@(_ZN10layer_norm31ln_parallel_residual_fwd_kernelINS_13Kernel_traitsI6__halfS2_S2_S2_fjLj8192ELj1ELj1ELj8ELj16ENS_18Kernel_traits_baseILj8192ES2_S2_S2_S2_fjLj256EEEEELb1ELb1ELb0EEEvNS_9FwdParamsE)
        /*062c*/ 	.word	0x00000000


	//----- nvinfo : EIATTR_REGCOUNT
	.align		4
.L_272:
        /*0630*/ 	.byte	0x04, 0x2f
        /*0632*/ 	.short	(.L_274 - .L_273)
	.align		4
.L_273:
        /*0634*/ 	.word	index@(_ZN10layer_norm31ln_parallel_residual_fwd_kernelINS_13Kernel_traitsI6__halfS2_S2_S2_fjLj8192ELj1ELj1ELj8ELj16ENS_18Kernel_traits_baseILj8192ES2_S2_S2_S2_fjLj256EEEEELb1ELb0ELb1EEEvNS_9FwdParamsE)
        /*0638*/ 	.word	0x000000c4


	//----- nvinfo : EIATTR_FRAME_SIZE
	.align		4
.L_274:
        /*063c*/ 	.byte	0x04, 0x11
        /*063e*/ 	.short	(.L_276 - .L_275)
	.align		4
.L_275:
        /*0640*/ 	.word	index@(_ZN10layer_norm31ln_parallel_residual_fwd_kernelINS_13Kernel_traitsI6__halfS2_S2_S2_fjLj8192ELj1ELj1ELj8ELj16ENS_18Kernel_traits_baseILj8192ES2_S2_S2_S2_fjLj256EEEEELb1ELb0ELb1EEEvNS_9FwdParamsE)
        /*0644*/ 	.word	0x00000000


	//----- nvinfo : EIATTR_REGCOUNT
	.align		4
.L_276:
        /*0648*/ 	.byte	0x04, 0x2f
        /*064a*/ 	.short	(.L_278 - .L_277)
	.align		4
.L_277:
        /*064c*/ 	.word	index@(_ZN10layer_norm31ln_parallel_residual_fwd_kernelINS_13Kernel_traitsI6__halfS2_S2_S2_fjLj8192ELj1ELj1ELj8ELj16ENS_18Kernel_traits_baseILj8192ES2_S2_S2_S2_fjLj256EEEEELb1ELb0ELb0EEEvNS_9FwdParamsE)
        /*0650*/ 	.word	0x000000ce


	//----- nvinfo : EIATTR_FRAME_SIZE
	.align		4
.L_278:
        /*0654*/ 	.byte	0x04, 0x11
        /*0656*/ 	.short	(.L_280 - .L_279)
	.align		4
.L_279:
        /*0658*/ 	.word	index@(_ZN10layer_norm31ln_parallel_residual_fwd_kernelINS_13Kernel_traitsI6__halfS2_S2_S2_fjLj8192ELj1ELj1ELj8ELj16ENS_18Kernel_traits_baseILj8192ES2_S2_S2_S2_fjLj256EEEEELb1ELb0ELb0EEEvNS_9FwdParamsE)
        /*065c*/ 	.word	0x00000000


	//----- nvinfo : EIATTR_REGCOUNT
	.align		4
.L_280:
        /*0660*/ 	.byte	0x04, 0x2f
        /*0662*/ 	.short	(.L_282 - .L_281)
	.align		4
.L_281:
        /*0664*/ 	.word	index@(_ZN10layer_norm31ln_parallel_residual_fwd_kernelINS_13Kernel_traitsI6__halfS2_S2_S2_fjLj8192ELj1ELj1ELj8ELj16ENS_18Kernel_traits_baseILj8192ES2_S2_S2_S2_fjLj256EEEEELb0ELb1ELb1EEEvNS_9FwdParamsE)
        /*0668*/ 	.word	0x00000068


	//----- nvinfo : EIATTR_FRAME_SIZE
	.align		4
.L_282:
        /*066c*/ 	.byte	0x04, 0x11
        /*066e*/ 	.short	(.L_284 - .L_283)
	.align		4
.L_283:
        /*0670*/ 	.word	index@(_ZN10layer_norm31ln_parallel_residual_fwd_kernelINS_13Kernel_traitsI6__halfS2_S2_S2_fjLj8192ELj1ELj1ELj8ELj16ENS_18Kernel_traits_baseILj8192ES2_S2_S2_S2_fjLj256EEEEELb0ELb1ELb1EEEvNS_9FwdParamsE)
        /*0674*/ 	.word	0x00000000


	//----- nvinfo : EIATTR_REGCOUNT
	.align		4
.L_284:
        /*0678*/ 	.byte	0x04, 0x2f
        /*067a*/ 	.short	(.L_286 - .L_285)
	.align		4
.L_285:
        /*067c*/ 	.word	index@(_ZN10layer_norm31ln_parallel_residual_fwd_kernelINS_13Kernel_traitsI6__halfS2_S2_S2_fjLj8192ELj1ELj1ELj8ELj16ENS_18Kernel_traits_baseILj8192ES2_S2_S2_S2_fjLj256EEEEELb0ELb1ELb0EEEvNS_9FwdParamsE)
        /*0680*/ 	.word	0x0000006e


	//----- nvinfo : EIATTR_FRAME_SIZE
	.align		4
.L_286:
        /*0684*/ 	.byte	0x04, 0x11
        /*0686*/ 	.short	(.L_288 - .L_287)
	.align		4
.L_287:
        /*0688*/ 	.word	index@(_ZN10layer_norm31ln_parallel_residual_fwd_kernelINS_13Kernel_traitsI6__halfS2_S2_S2_fjLj8192ELj1ELj1ELj8ELj16ENS_18Kernel_traits_baseILj8192ES2_S2_S2_S2_fjLj256EEEEELb0ELb1ELb0EEEvNS_9FwdParamsE)
        /*068c*/ 	.word	0x00000000


	//----- nvinfo : EIATTR_REGCOUNT
	.align		4
.L_288:
        /*0690*/ 	.byte	0x04, 0x2f
        /*0692*/ 	.short	(.L_290 - .L_289)
	.align		4
.L_289:
        /*0694*/ 	.word	index@(_ZN10layer_norm31ln_parallel_residual_fwd_kernelINS_13Kernel_traitsI6__halfS2_S2_S2_fjLj8192ELj1ELj1ELj8ELj16ENS_18Kernel_traits_baseILj8192ES2_S2_S2_S2_fjLj256EEEEELb0ELb0ELb1EEEvNS_9FwdParamsE)
        /*0698*/ 	.word	0x00000080


	//----- nvinfo : EIATTR_FRAME_SIZE
	.align		4
.L_290:
        /*069c*/ 	.byte	0x04, 0x11
        /*069e*/ 	.short	(.L_292 - .L_291)
	.align		4
.L_291:
        /*06a0*/ 	.word	index@(_ZN10layer_norm31ln_parallel_residual_fwd_kernelINS_13Kernel_traitsI6__halfS2_S2_S2_fjLj8192ELj1ELj1ELj8ELj16ENS_18Kernel_traits_baseILj8192ES2_S2_S2_S2_fjLj256EEEEELb0ELb0ELb1EEEvNS_9FwdParamsE)
        /*06a4*/ 	.word	0x00000000


	//----- nvinfo : EIATTR_REGCOUNT
	.align		4
.L_292:
        /*06a8*/ 	.byte	0x04, 0x2f
        /*06aa*/ 	.short	(.L_294 - .L_293)
	.align		4
.L_293:
        /*06ac*/ 	.word	index@(_ZN10layer_norm31ln_parallel_residual_fwd_kernelINS_13Kernel_traitsI6__halfS2_S2_S2_fjLj8192ELj1ELj1ELj8ELj16ENS_18Kernel_traits_baseILj8192ES2_S2_S2_S2_fjLj256EEEEELb0ELb0ELb0EEEvNS_9FwdParamsE)
        /*06b0*/ 	.word	0x00000093


	//----- nvinfo : EIATTR_FRAME_SIZE
	.align		4
.L_294:
        /*06b4*/ 	.byte	0x04, 0x11
        /*06b6*/ 	.short	(.L_296 - .L_295)
	.align		4
.L_295:
        /*06b8*/ 	.word	index@(_ZN10layer_norm31ln_parallel_residual_fwd_kernelINS_13Kernel_traitsI6__halfS2_S2_S2_fjLj8192ELj1ELj1ELj8ELj16ENS_18Kernel_traits_baseILj8192ES2_S2_S2_S2_fjLj256EEEEELb0ELb0ELb0EEEvNS_9FwdParamsE)
        /*06bc*/ 	.word	0x00000000


	//----- nvinfo : EIATTR_REGCOUNT
	.align		4
.L_296:
        /*06c0*/ 	.byte	0x04, 0x2f
        /*06c2*/ 	.short	(.L_298 - .L_297)
	.align		4
.L_297:
        /*06c4*/ 	.word	index@(_ZN10layer_norm31ln_parallel_residual_fwd_kernelINS_13Kernel_traitsI13__nv_bfloat16S2_S2_S2_fjLj8192ELj1ELj1ELj8ELj16ENS_18Kernel_traits_baseILj8192ES2_S2_S2_S2_fjLj256EEEEELb1ELb1ELb1EEEvNS_9FwdParamsE)
        /*06c8*/ 	.word	0x000000b1


	//----- nvinfo : EIATTR_FRAME_SIZE
	.align		4
.L_298:
        /*06cc*/ 	.byte	0x04, 0x11
        /*06ce*/ 	.short	(.L_300 - .L_299)
	.align		4
.L_299:
        /*06d0*/ 	.word	index@(_ZN10layer_norm31ln_parallel_residual_fwd_kernelINS_13Kernel_traitsI13__nv_bfloat16S2_S2_S2_fjLj8192ELj1ELj1ELj8ELj16ENS_18Kernel_traits_baseILj8192ES2_S2_S2_S2_fjLj256EEEEELb1ELb1ELb1EEEvNS_9FwdParamsE)
        /*06d4*/ 	.word	0x00000000


	//----- nvinfo : EIATTR_REGCOUNT
	.align		4
.L_300:
        /*06d8*/ 	.byte	0x04, 0x2f
        /*06da*/ 	.short	(.L_302 - .L_301)
	.align		4
.L_301:
        /*06dc*/ 	.word	index@(_ZN10layer_norm31ln_parallel_residual_fwd_kernelINS_13Kernel_traitsI13__nv_bfloat16S2_S2_S2_fjLj8192ELj1ELj1ELj8ELj16ENS_18Kernel_traits_baseILj8192ES2_S2_S2_S2_fjLj256EEEEELb1ELb1ELb0EEEvNS_9FwdParamsE)
        /*06e0*/ 	.word	0x0000009e


	//----- nvinfo : EIATTR_FRAME_SIZE
	.align		4
.L_302:
        /*06e4*/ 	.byte	0x04, 0x11
        /*06e6*/ 	.short	(.L_304 - .L_303)
	.align		4
.L_303:
        /*06e8*/ 	.word	index@(_ZN10layer_norm31ln_parallel_residual_fwd_kernelINS_13Kernel_traitsI13__nv_bfloat16S2_S2_S2_fjLj8192ELj1ELj1ELj8ELj16ENS_18Kernel_traits_baseILj8192ES2_S2_S2_S2_fjLj256EEEEELb1ELb1ELb0EEEvNS_9FwdParamsE)
        /*06ec*/ 	.word	0x00000000


	//----- nvinfo : EIATTR_REGCOUNT
	.align		4
.L_304:
        /*06f0*/ 	.byte	0x04, 0x2f
        /*06f2*/ 	.short	(.L_306 - .L_305)
	.align		4
.L_305:
        /*06f4*/ 	.word	index@(_ZN10layer_norm31ln_parallel_residual_fwd_kernelINS_13Kernel_traitsI13__nv_bfloat16S2_S2_S2_fjLj8192ELj1ELj1ELj8ELj16ENS_18Kernel_traits_baseILj8192ES2_S2_S2_S2_fjLj256EEEEELb1ELb0ELb1EEEvNS_9FwdParamsE)
        /*06f8*/ 	.word	0x000000f5


	//----- nvinfo : EIATTR_FRAME_SIZE
	.align		4
.L_306:
        /*06fc*/ 	.byte	0x04, 0x11
        /*06fe*/ 	.short	(.L_308 - .L_307)
	.align		4
.L_307:
        /*0700*/ 	.word	index@(_ZN10layer_norm31ln_parallel_residual_fwd_kernelINS_13Kernel_traitsI13__nv_bfloat16S2_S2_S2_fjLj8192ELj1ELj1ELj8ELj16ENS_18Kernel_traits_baseILj8192ES2_S2_S2_S2_fjLj256EEEEELb1ELb0ELb1EEEvNS_9FwdParamsE)
        /*0704*/ 	.word	0x00000000


	//----- nvinfo : EIATTR_REGCOUNT
	.align		4
.L_308:
        /*0708*/ 	.byte	0x04, 0x2f
        /*070a*/ 	.short	(.L_310 - .L_309)
	.align		4
.L_309:
        /*070c*/ 	.word	index@(_ZN10layer_norm31ln_parallel_residual_fwd_kernelINS_13Kernel_traitsI13__nv_bfloat16S2_S2_S2_fjLj8192ELj1ELj1ELj8ELj16ENS_18Kernel_traits_baseILj8192ES2_S2_S2_S2_fjLj256EEEEELb1ELb0ELb0EEEvNS_9FwdParamsE)
        /*0710*/ 	.word	0x000000fe


	//----- nvinfo : EIATTR_FRAME_SIZE
	.align		4
.L_310:
        /*0714*/ 	.byte	0x04, 0x11
        /*0716*/ 	.short	(.L_312 - .L_311)
	.align		4
.L_311:
        /*0718*/ 	.word	index@(_ZN10layer_norm31ln_parallel_residual_fwd_kernelINS_13Kernel_traitsI13__nv_bfloat16S2_S2_S2_fjLj8192ELj1ELj1ELj8ELj16ENS_18Kernel_traits_baseILj8192ES2_S2_S2_S2_fjLj256EEEEELb1ELb0ELb0EEEvNS_9FwdParamsE)
        /*071c*/ 	.word	0x00000000


	//----- nvinfo : EIATTR_REGCOUNT
	.align		4
.L_312:
        /*0720*/ 	.byte	0x04, 0x2f
        /*0722*/ 	.short	(.L_314 - .L_313)
	.align		4
.L_313:
        /*0724*/ 	.word	index@(_ZN10layer_norm31ln_parallel_residual_fwd_kernelINS_13Kernel_traitsI13__nv_bfloat16S2_S2_S2_fjLj8192ELj1ELj1ELj8ELj16ENS_18Kernel_traits_baseILj8192ES2_S2_S2_S2_fjLj256EEEEELb0ELb1ELb1EEEvNS_9FwdParamsE)
        /*0728*/ 	.word	0x00000080


	//----- nvinfo : EIATTR_FRAME_SIZE
	.align		4
.L_314:
        /*072c*/ 	.byte	0x04, 0x11
        /*072e*/ 	.short	(.L_316 - .L_315)
	.align		4
.L_315:
        /*0730*/ 	.word	index@(_ZN10layer_norm31ln_parallel_residual_fwd_kernelINS_13Kernel_traitsI13__nv_bfloat16S2_S2_S2_fjLj8192ELj1ELj1ELj8ELj16ENS_18Kernel_traits_baseILj8192ES2_S2_S2_S2_fjLj256EEEEELb0ELb1ELb1EEEvNS_9FwdParamsE)
        /*0734*/ 	.word	0x00000000


	//----- nvinfo : EIATTR_REGCOUNT
	.align		4
.L_316:
        /*0738*/ 	.byte	0x04, 0x2f
        /*073a*/ 	.short	(.L_318 - .L_317)
	.align		4
.L_317:
        /*073c*/ 	.word	index@(_ZN10layer_norm31ln_parallel_residual_fwd_kernelINS_13Kernel_traitsI13__nv_bfloat16S2_S2_S2_fjLj8192ELj1ELj1ELj8ELj16ENS_18Kernel_traits_baseILj8192ES2_S2_S2_S2_fjLj256EEEEELb0ELb1ELb0EEEvNS_9FwdParamsE)
        /*0740*/ 	.word	0x0000007d


	//----- nvinfo : EIATTR_FRAME_SIZE
	.align		4
.L_318:
        /*0744*/ 	.byte	0x04, 0x11
        /*0746*/ 	.short	(.L_320 - .L_319)
	.align		4
.L_319:
        /*0748*/ 	.word	index@(_ZN10layer_norm31ln_parallel_residual_fwd_kernelINS_13Kernel_traitsI13__nv_bfloat16S2_S2_S2_fjLj8192ELj1ELj1ELj8ELj16ENS_18Kernel_traits_baseILj8192ES2_S2_S2_S2_fjLj256EEEEELb0ELb1ELb0EEEvNS_9FwdParamsE)
        /*074c*/ 	.word	0x00000000


	//----- nvinfo : EIATTR_REGCOUNT
	.align		4
.L_320:
        /*0750*/ 	.byte	0x04, 0x2f
        /*0752*/ 	.short	(.L_322 - .L_321)
	.align		4
.L_321:
        /*0754*/ 	.word	index@(_ZN10layer_norm31ln_parallel_residual_fwd_kernelINS_13Kernel_traitsI13__nv_bfloat16S2_S2_S2_fjLj8192ELj1ELj1ELj8ELj16ENS_18Kernel_traits_baseILj8192ES2_S2_S2_S2_fjLj256EEEEELb0ELb0ELb1EEEvNS_9FwdParamsE)
        /*0758*/ 	.word	0x000000e4


	//----- nvinfo : EIATTR_FRAME_SIZE
	.align		4
.L_322:
        /*075c*/ 	.byte	0x04, 0x11
        /*075e*/ 	.short	(.L_324 - .L_323)
	.align		4
.L_323:
        /*0760*/ 	.word	index@(_ZN10layer_norm31ln_parallel_residual_fwd_kernelINS_13Kernel_traitsI13__nv_bfloat16S2_S2_S2_fjLj8192ELj1ELj1ELj8ELj16ENS_18Kernel_traits_baseILj8192ES2_S2_S2_S2_fjLj256EEEEELb0ELb0ELb1EEEvNS_9FwdParamsE)
        /*0764*/ 	.word	0x00000000


	//----- nvinfo : EIATTR_REGCOUNT
	.align		4
.L_324:
        /*0768*/ 	.byte	0x04, 0x2f
        /*076a*/ 	.short	(.L_326 - .L_325)
	.align		4
.L_325:
        /*076c*/ 	.word	index@(_ZN10layer_norm31ln_parallel_residual_fwd_kernelINS_13Kernel_traitsI13__nv_bfloat16S2_S2_S2_fjLj8192ELj1ELj1ELj8ELj16ENS_18Kernel_traits_baseILj8192ES2_S2_S2_S2_fjLj256EEEEELb0ELb0ELb0EEEvNS_9FwdParamsE)
        /*0770*/ 	.word	0x000000d5


	//----- nvinfo : EIATTR_FRAME_SIZE
	.align		4
.L_326:
        /*0774*/ 	.byte	0x04, 0x11
        /*0776*/ 	.short	(.L_328 - .L_327)
	.align		4
.L_327:
        /*0778*/ 	.word	index@(_ZN10layer_norm31ln_parallel_residual_fwd_kernelINS_13Kernel_traitsI13__nv_bfloat16S2_S2_S2_fjLj8192ELj1ELj1ELj8ELj16ENS_18Kernel_traits_baseILj8192ES2_S2_S2_S2_fjLj256EEEEELb0ELb0ELb0EEEvNS_9FwdParamsE)
        /*077c*/ 	.word	0x00000000


	//----- nvinfo : EIATTR_MIN_STACK_SIZE
	.align		4
.L_328:
        /*0780*/ 	.byte	0x04, 0x12
        /*0782*/ 	.short	(.L_330 - .L_329)
	.align		4
.L_329:
        /*0784*/ 	.word	index@(_ZN10layer_norm31ln_parallel_residual_fwd_kernelINS_13Kernel_traitsI13__nv_bfloat16S2_S2_S2_fjLj8192ELj1ELj1ELj8ELj16ENS_18Kernel_traits_baseILj8192ES2_S2_S2_S2_fjLj256EEEEELb0ELb0ELb0EEEvNS_9FwdParamsE)
        /*0788*/ 	.word	0x00000000


	//----- nvinfo : EIATTR_MIN_STACK_SIZE
	.align		4
.L_330:
        /*078c*/ 	.byte	0x04, 0x12
        /*078e*/ 	.short	(.L_332 - .L_331)
	.align		4
.L_331:
        /*0790*/ 	.word	index@(_ZN10layer_norm31ln_parallel_residual_fwd_kernelINS_13Kernel_traitsI13__nv_bfloat16S2_S2_S2_fjLj8192ELj1ELj1ELj8ELj16ENS_18Kernel_traits_baseILj8192ES2_S2_S2_S2_fjLj256EEEEELb0ELb0ELb1EEEvNS_9FwdParamsE)
        /*0794*/ 	.word	0x00000000


	//----- nvinfo : EIATTR_MIN_STACK_SIZE
	.align		4
.L_332:
        /*0798*/ 	.byte	0x04, 0x12
        /*079a*/ 	.short	(.L_334 - .L_333)
	.align		4
.L_333:
        /*079c*/ 	.word	index@(_ZN10layer_norm31ln_parallel_residual_fwd_kernelINS_13Kernel_traitsI13__nv_bfloat16S2_S2_S2_fjLj8192ELj1ELj1ELj8ELj16ENS_18Kernel_traits_baseILj8192ES2_S2_S2_S2_fjLj256EEEEELb0ELb1ELb0EEEvNS_9FwdParamsE)
        /*07a0*/ 	.word	0x00000000


	//----- nvinfo : EIATTR_MIN_STACK_SIZE
	.align		4
.L_334:
        /*07a4*/ 	.byte	0x04, 0x12
        /*07a6*/ 	.short	(.L_336 - .L_335)
	.align		4
.L_335:
        /*07a8*/ 	.word	index@(_ZN10layer_norm31ln_parallel_residual_fwd_kernelINS_13Kernel_traitsI13__nv_bfloat16S2_S2_S2_fjLj8192ELj1ELj1ELj8ELj16ENS_18Kernel_traits_baseILj8192ES2_S2_S2_S2_fjLj256EEEEELb0ELb1ELb1EEEvNS_9FwdParamsE)
        /*07ac*/ 	.word	0x00000000


	//----- nvinfo : EIATTR_MIN_STACK_SIZE
	.align		4
.L_336:
        /*07b0*/ 	.byte	0x04, 0x12
        /*07b2*/ 	.short	(.L_338 - .L_337)
	.align		4
.L_337:
        /*07b4*/ 	.word	index@(_ZN10layer_norm31ln_parallel_residual_fwd_kernelINS_13Kernel_traitsI13__nv_bfloat16S2_S2_S2_fjLj8192ELj1ELj1ELj8ELj16ENS_18Kernel_traits_baseILj8192ES2_S2_S2_S2_fjLj256EEEEELb1ELb0ELb0EEEvNS_9FwdParamsE)
        /*07b8*/ 	.word	0x00000000


	//----- nvinfo : EIATTR_MIN_STACK_SIZE
	.align		4
.L_338:
        /*07bc*/ 	.byte	0x04, 0x12
        /*07be*/ 	.short	(.L_340 - .L_339)
	.align		4
.L_339:
        /*07c0*/ 	.word	index@(_ZN10layer_norm31ln_parallel_residual_fwd_kernelINS_13Kernel_traitsI13__nv_bfloat16S2_S2_S2_fjLj8192ELj1ELj1ELj8ELj16ENS_18Kernel_traits_baseILj8192ES2_S2_S2_S2_fjLj256EEEEELb1ELb0ELb1EEEvNS_9FwdParamsE)
        /*07c4*/ 	.word	0x00000000


	//----- nvinfo : EIATTR_MIN_STACK_SIZE
	.align		4
.L_340:
        /*07c8*/ 	.byte	0x04, 0x12
        /*07ca*/ 	.short	(.L_342 - .L_341)
	.align		4
.L_341:
        /*07cc*/ 	.word	index@(_ZN10layer_norm31ln_parallel_residual_fwd_kernelINS_13Kernel_traitsI13__nv_bfloat16S2_S2_S2_fjLj8192ELj1ELj1ELj8ELj16ENS_18Kernel_traits_baseILj8192ES2_S2_S2_S2_fjLj256EEEEELb1ELb1ELb0EEEvNS_9FwdParamsE)
        /*07d0*/ 	.word	0x00000000


	//----- nvinfo : EIATTR_MIN_STACK_SIZE
	.align		4
.L_342:
        /*07d4*/ 	.byte	0x04, 0x12
        /*07d6*/ 	.short	(.L_344 - .L_343)
	.align		4
.L_343:
        /*07d8*/ 	.word	index@(_ZN10layer_norm31ln_parallel_residual_fwd_kernelINS_13Kernel_traitsI13__nv_bfloat16S2_S2_S2_fjLj8192ELj1ELj1ELj8ELj16ENS_18Kernel_traits_baseILj8192ES2_S2_S2_S2_fjLj256EEEEELb1ELb1ELb1EEEvNS_9FwdParamsE)
        /*07dc*/ 	.word	0x00000000


	//----- nvinfo : EIATTR_MIN_STACK_SIZE
	.align		4
.L_344:
        /*07e0*/ 	.byte	0x04, 0x12
        /*07e2*/ 	.short	(.L_346 - .L_345)
	.align		4
.L_345:
        /*07e4*/ 	.word	index@(_ZN10layer_norm31ln_parallel_residual_fwd_kernelINS_13Kernel_traitsI6__halfS2_S2_S2_fjLj8192ELj1ELj1ELj8ELj16ENS_18Kernel_traits_baseILj8192ES2_S2_S2_S2_fjLj256EEEEELb0ELb0ELb0EEEvNS_9FwdParamsE)
        /*07e8*/ 	.word	0x00000000


	//----- nvinfo : EIATTR_MIN_STACK_SIZE
	.align		4
.L_346:
        /*07ec*/ 	.byte	0x04, 0x12
        /*07ee*/ 	.short	(.L_348 - .L_347)
	.align		4
.L_347:
        /*07f0*/ 	.word	index@(_ZN10layer_norm31ln_parallel_residual_fwd_kernelINS_13Kernel_traitsI6__halfS2_S2_S2_fjLj8192ELj1ELj1ELj8ELj16ENS_18Kernel_traits_baseILj8192ES2_S2_S2_S2_fjLj256EEEEELb0ELb0ELb1EEEvNS_9FwdParamsE)
        /*07f4*/ 	.word	0x00000000


	//----- nvinfo : EIATTR_MIN_STACK_SIZE
	.align		4
.L_348:
        /*07f8*/ 	.byte	0x04, 0x12
        /*07fa*/ 	.short	(.L_350 - .L_349)
	.align		4
.L_349:
        /*07fc*/ 	.word	index@(_ZN10layer_norm31ln_parallel_residual_fwd_kernelINS_13Kernel_traitsI6__halfS2_S2_S2_fjLj8192ELj1ELj1ELj8ELj16ENS_18Kernel_traits_baseILj8192ES2_S2_S2_S2_fjLj256EEEEELb0ELb1ELb0EEEvNS_9FwdParamsE)
        /*0800*/ 	.word	0x00000000


	//----- nvinfo : EIATTR_MIN_STACK_SIZE
	.align		4
.L_350:
        /*0804*/ 	.byte	0x04, 0x12
        /*0806*/ 	.short	(.L_352 - .L_351)
	.align		4
.L_351:
        /*0808*/ 	.word	index@(_ZN10layer_norm31ln_parallel_residual_fwd_kernelINS_13Kernel_traitsI6__halfS2_S2_S2_fjLj8192ELj1ELj1ELj8ELj16ENS_18Kernel_traits_baseILj8192ES2_S2_S2_S2_fjLj256EEEEELb0ELb1ELb1EEEvNS_9FwdParamsE)
        /*080c*/ 	.word	0x00000000


	//----- nvinfo : EIATTR_MIN_STACK_SIZE
	.align		4
.L_352:
        /*0810*/ 	.byte	0x04, 0x12
        /*0812*/ 	.short	(.L_354 - .L_353)
	.align		4
.L_353:
        /*0814*/ 	.word	index@(_ZN10layer_norm31ln_parallel_residual_fwd_kernelINS_13Kernel_traitsI6__halfS2_S2_S2_fjLj8192ELj1ELj1ELj8ELj16ENS_18Kernel_traits_baseILj8192ES2_S2_S2_S2_fjLj256EEEEELb1ELb0ELb0EEEvNS_9FwdParamsE)
        /*0818*/ 	.word	0x00000000


	//----- nvinfo : EIATTR_MIN_STACK_SIZE
	.align		4
.L_354:
        /*081c*/ 	.byte	0x04, 0x12
        /*081e*/ 	.short	(.L_356 - .L_355)
	.align		4
.L_355:
        /*0820*/ 	.word	index@(_ZN10layer_norm31ln_parallel_residual_fwd_kernelINS_13Kernel_traitsI6__halfS2_S2_S2_fjLj8192ELj1ELj1ELj8ELj16ENS_18Kernel_traits_baseILj8192ES2_S2_S2_S2_fjLj256EEEEELb1ELb0ELb1EEEvNS_9FwdParamsE)
        /*0824*/ 	.word	0x00000000


	//----- nvinfo : EIATTR_MIN_STACK_SIZE
	.align		4
.L_356:
        /*0828*/ 	.byte	0x04, 0x12
        /*082a*/ 	.short	(.L_358 - .L_357)
	.align		4
.L_357:
        /*082c*/ 	.word	index@(_ZN10layer_norm31ln_parallel_residual_fwd_kernelINS_13Kernel_traitsI6__halfS2_S2_S2_fjLj8192ELj1ELj1ELj8ELj16ENS_18Kernel_traits_baseILj8192ES2_S2_S2_S2_fjLj256EEEEELb1ELb1ELb0EEEvNS_9FwdParamsE)
        /*0830*/ 	.word	0x00000000


	//----- nvinfo : EIATTR_MIN_STACK_SIZE
	.align		4
.L_358:
        /*0834*/ 	.byte	0x04, 0x12
        /*0836*/ 	.short	(.L_360 - .L_359)
	.align		4
.L_359:
        /*0838*/ 	.word	index@(_ZN10layer_norm31ln_parallel_residual_fwd_kernelINS_13Kernel_traitsI6__halfS2_S2_S2_fjLj8192ELj1ELj1ELj8ELj16ENS_18Kernel_traits_baseILj8192ES2_S2_S2_S2_fjLj256EEEEELb1ELb1ELb1EEEvNS_9FwdParamsE)
        /*083c*/ 	.word	0x00000000


	//----- nvinfo : EIATTR_MIN_STACK_SIZE
	.align		4
.L_360:
        /*0840*/ 	.byte	0x04, 0x12
        /*0842*/ 	.short	(.L_362 - .L_361)
	.align		4
.L_361:
        /*0844*/ 	.word	index@(_ZN10layer_norm31ln_parallel_residual_fwd_kernelINS_13Kernel_traitsIf13__nv_bfloat16S2_S2_fjLj8192ELj1ELj1ELj8ELj16ENS_18Kernel_traits_baseILj8192EfS2_S2_S2_fjLj256EEEEELb0ELb0ELb0EEEvNS_9FwdParamsE)
        /*0848*/ 	.word	0x00000000


	//----- nvinfo : EIATTR_MIN_STACK_SIZE
	.align		4
.L_362:
        /*084c*/ 	.byte	0x04, 0x12
        /*084e*/ 	.short	(.L_364 - .L_363)
	.align		4
.L_363:
        /*0850*/ 	.word	index@(_ZN10layer_norm31ln_parallel_residual_fwd_kernelINS_13Kernel_traitsIf13__nv_bfloat16S2_S2_fjLj8192ELj1ELj1ELj8ELj16ENS_18Kernel_traits_baseILj8192EfS2_S2_S2_fjLj256EEEEELb0ELb0ELb1EEEvNS_9FwdParamsE)
        /*0854*/ 	.word	0x00000000


	//----- nvinfo : EIATTR_MIN_STACK_SIZE
	.align		4
.L_364:
        /*0858*/ 	.byte	0x04, 0x12
        /*085a*/ 	.short	(.L_366 - .L_365)
	.align		4
.L_365:
        /*085c*/ 	.word	index@(_ZN10layer_norm31ln_parallel_residual_fwd_kernelINS_13Kernel_traitsIf13__nv_bfloat16S2_S2_fjLj8192ELj1ELj1ELj8ELj16ENS_18Kernel_traits_baseILj8192EfS2_S2_S2_fjLj256EEEEELb0ELb1ELb0EEEvNS_9FwdParamsE)
        /*0860*/ 	.word	0x00000000


	//----- nvinfo : EIATTR_MIN_STACK_SIZE
	.align		4
.L_366:
        /*0864*/ 	.byte	0x04, 0x12
        /*0866*/ 	.short	(.L_368 - .L_367)
	.align		4
.L_367:
        /*0868*/ 	.word	index@(_ZN10layer_norm31ln_parallel_residual_fwd_kernelINS_13Kernel_traitsIf13__nv_bfloat16S2_S2_fjLj8192ELj1ELj1ELj8ELj16ENS_18Kernel_traits_baseILj8192EfS2_S2_S2_fjLj256EEEEELb0ELb1ELb1EEEvNS_9FwdParamsE)
        /*086c*/ 	.word	0x00000000


	//----- nvinfo : EIATTR_MIN_STACK_SIZE
	.align		4
.L_368:
        /*0870*/ 	.byte	0x04, 0x12
        /*0872*/ 	.short	(.L_370 - .L_369)
	.align		4
.L_369:
        /*0874*/ 	.word	index@(_ZN10layer_norm31ln_parallel_residual_fwd_kernelINS_13Kernel_traitsIf13__nv_bfloat16S2_S2_fjLj8192ELj1ELj1ELj8ELj16ENS_18Kernel_traits_baseILj8192EfS2_S2_S2_fjLj256EEEEELb1ELb0ELb0EEEvNS_9FwdParamsE)
        /*0878*/ 	.word	0x00000000


	//----- nvinfo : EIATTR_MIN_STACK_SIZE
	.align		4
.L_370:
        /*087c*/ 	.byte	0x04, 0x12
        /*087e*/ 	.short	(.L_372 - .L_371)
	.align		4
.L_371:
        /*0880*/ 	.word	index@(_ZN10layer_norm31ln_parallel_residual_fwd_kernelINS_13Kernel_traitsIf13__nv_bfloat16S2_S2_fjLj8192ELj1ELj1ELj8ELj16ENS_18Kernel_traits_baseILj8192EfS2_S2_S2_fjLj256EEEEELb1ELb0ELb1EEEvNS_9FwdParamsE)
        /*0884*/ 	.word	0x00000000


	//----- nvinfo : EIATTR_MIN_STACK_SIZE
	.align		4
.L_372:
        /*0888*/ 	.byte	0x04, 0x12
        /*088a*/ 	.short	(.L_374 - .L_373)
	.align		4
.L_373:
        /*088c*/ 	.word	index@(_ZN10layer_norm31ln_parallel_residual_fwd_kernelINS_13Kernel_traitsIf13__nv_bfloat16S2_S2_fjLj8192ELj1ELj1ELj8ELj16ENS_18Kernel_traits_baseILj8192EfS2_S2_S2_fjLj256EEEEELb1ELb1ELb0EEEvNS_9FwdParamsE)
        /*0890*/ 	.word	0x00000000


	//----- nvinfo : EIATTR_MIN_STACK_SIZE
	.align		4
.L_374:
        /*0894*/ 	.byte	0x04, 0x12
        /*0896*/ 	.short	(.L_376 - .L_375)
	.align		4
.L_375:
        /*0898*/ 	.word	index@(_ZN10layer_norm31ln_parallel_residual_fwd_kernelINS_13Kernel_traitsIf13__nv_bfloat16S2_S2_fjLj8192ELj1ELj1ELj8ELj16ENS_18Kernel_traits_baseILj8192EfS2_S2_S2_fjLj256EEEEELb1ELb1ELb1EEEvNS_9FwdParamsE)
        /*089c*/ 	.word	0x00000000


	//----- nvinfo : EIATTR_MIN_STACK_SIZE
	.align		4
.L_376:
        /*08a0*/ 	.byte	0x04, 0x12
        /*08a2*/ 	.short	(.L_378 - .L_377)
	.align		4
.L_377:
        /*08a4*/ 	.word	index@(_ZN10layer_norm31ln_parallel_residual_fwd_kernelINS_13Kernel_traitsI13__nv_bfloat16S2_fS2_fjLj8192ELj1ELj1ELj8ELj16ENS_18Kernel_traits_baseILj8192ES2_S2_fS2_fjLj256EEEEELb0ELb0ELb0EEEvNS_9FwdParamsE)
        /*08a8*/ 	.word	0x00000000


	//----- nvinfo : EIATTR_MIN_STACK_SIZE
	.align		4
.L_378:
        /*08ac*/ 	.byte	0x04, 0x12
        /*08ae*/ 	.short	(.L_380 - .L_379)
	.align		4
.L_379:
        /*08b0*/ 	.word	index@(_ZN10layer_norm31ln_parallel_residual_fwd_kernelINS_13Kernel_traitsI13__nv_bfloat16S2_fS2_fjLj8192ELj1ELj1ELj8ELj16ENS_18Kernel_traits_baseILj8192ES2_S2_fS2_fjLj256EEEEELb0ELb0ELb1EEEvNS_9FwdParamsE)
        /*08b4*/ 	.word	0x00000000


	//----- nvinfo : EIATTR_MIN_STACK_SIZE
	.align		4
.L_380:
        /*08b8*/ 	.byte	0x04, 0x12
        /*08ba*/ 	.short	(.L_382 - .L_381)
	.align		4
.L_381:
        /*08bc*/ 	.word	index@(_ZN10layer_norm31ln_parallel_residual_fwd_kernelINS_13Kernel_traitsI13__nv_bfloat16S2_fS2_fjLj8192ELj1ELj1ELj8ELj16ENS_18Kernel_traits_baseILj8192ES2_S2_fS2_fjLj256EEEEELb0ELb1ELb0EEEvNS_9FwdParamsE)
        /*08c0*/ 	.word	0x00000000


	//----- nvinfo : EIATTR_MIN_STACK_SIZE
	.align		4
.L_382:
        /*08c4*/ 	.byte	0x04, 0x12
        /*08c6*/ 	.short	(.L_384 - .L_383)
	.align		4
.L_383:
        /*08c8*/ 	.word	index@(_ZN10layer_norm31ln_parallel_residual_fwd_kernelINS_13Kernel_traitsI13__nv_bfloat16S2_fS2_fjLj8192ELj1ELj1ELj8ELj16ENS_18Kernel_traits_baseILj8192ES2_S2_fS2_fjLj256EEEEELb0ELb1ELb1EEEvNS_9FwdParamsE)
        /*08cc*/ 	.word	0x00000000


	//----- nvinfo : EIATTR_MIN_STACK_SIZE
	.align		4
.L_384:
        /*08d0*/ 	.byte	0x04, 0x12
        /*08d2*/ 	.short	(.L_386 - .L_385)
	.align		4
.L_385:
        /*08d4*/ 	.word	index@(_ZN10layer_norm31ln_parallel_residual_fwd_kernelINS_13Kernel_traitsI13__nv_bfloat16S2_fS2_fjLj8192ELj1ELj1ELj8ELj16ENS_18Kernel_traits_baseILj8192ES2_S2_fS2_fjLj256EEEEELb1ELb0ELb0EEEvNS_9FwdParamsE)
        /*08d8*/ 	.word	0x00000000


	//----- nvinfo : EIATTR_MIN_STACK_SIZE
	.align		4
.L_386:
        /*08dc*/ 	.byte	0x04, 0x12
        /*08de*/ 	.short	(.L_388 - .L_387)
	.align		4
.L_387:
        /*08e0*/ 	.word	index@(_ZN10layer_norm31ln_parallel_residual_fwd_kernelINS_13Kernel_traitsI13__nv_bfloat16S2_fS2_fjLj8192ELj1ELj1ELj8ELj16ENS_18Kernel_traits_baseILj8192ES2_S2_fS2_fjLj256EEEEELb1ELb0ELb1EEEvNS_9FwdParamsE)
        /*08e4*/ 	.word	0x00000000


	//----- nvinfo : EIATTR_MIN_STACK_SIZE
	.align		4
.L_388:
        /*08e8*/ 	.byte	0x04, 0x12
        /*08ea*/ 	.short	(.L_390 - .L_389)
	.align		4
.L_389:
        /*08ec*/ 	.word	index@(_ZN10layer_norm31ln_parallel_residual_fwd_kernelINS_13Kernel_traitsI13__nv_bfloat16S2_fS2_fjLj8192ELj1ELj1ELj8ELj16ENS_18Kernel_traits_baseILj8192ES2_S2_fS2_fjLj256EEEEELb1ELb1ELb0EEEvNS_9FwdParamsE)
        /*08f0*/ 	.word	0x00000000


	//----- nvinfo : EIATTR_MIN_STACK_SIZE
	.align		4
.L_390:
        /*08f4*/ 	.byte	0x04, 0x12
        /*08f6*/ 	.short	(.L_392 - .L_391)
	.align		4
.L_391:
        /*08f8*/ 	.word	index@(_ZN10layer_norm31ln_parallel_residual_fwd_kernelINS_13Kernel_traitsI13__nv_bfloat16S2_fS2_fjLj8192ELj1ELj1ELj8ELj16ENS_18Kernel_traits_baseILj8192ES2_S2_fS2_fjLj256EEEEELb1ELb1ELb1EEEvNS_9FwdParamsE)
        /*08fc*/ 	.word	0x00000000


	//----- nvinfo : EIATTR_MIN_STACK_SIZE
	.align		4
.L_392:
        /*0900*/ 	.byte	0x04, 0x12
        /*0902*/ 	.short	(.L_394 - .L_393)
	.align		4
.L_393:
        /*0904*/ 	.word	index@(_ZN10layer_norm31ln_parallel_residual_fwd_kernelINS_13Kernel_traitsIf13__nv_bfloat16fS2_fjLj8192ELj1ELj1ELj8ELj16ENS_18Kernel_traits_baseILj8192EfS2_fS2_fjLj256EEEEELb0ELb0ELb0EEEvNS_9FwdParamsE)
        /*0908*/ 	.word	0x00000000


	//----- nvinfo : EIATTR_MIN_STACK_SIZE
	.align		4
.L_394:
        /*090c*/ 	.byte	0x04, 0x12
        /*090e*/ 	.short	(.L_396 - .L_395)
	.align		4
.L_395:
        /*0910*/ 	.word	index@(_ZN10layer_norm31ln_parallel_residual_fwd_kernelINS_13Kernel_traitsIf13__nv_bfloat16fS2_fjLj8192ELj1ELj1ELj8ELj16ENS_18Kernel_traits_baseILj8192EfS2_fS2_fjLj256EEEEELb0ELb0ELb1EEEvNS_9FwdParamsE)
        /*0914*/ 	.word	0x00000000


	//----- nvinfo : EIATTR_MIN_STACK_SIZE
	.align		4
.L_396:
        /*0918*/ 	.byte	0x04, 0x12
        /*091a*/ 	.short	(.L_398 - .L_397)
	.align		4
.L_397:
        /*091c*/ 	.word	index@(_ZN10layer_norm31ln_parallel_residual_fwd_kernelINS_13Kernel_traitsIf13__nv_bfloat16fS2_fjLj8192ELj1ELj1ELj8ELj16ENS_18Kernel_traits_baseILj8192EfS2_fS2_fjLj256EEEEELb0ELb1ELb0EEEvNS_9FwdParamsE)
        /*0920*/ 	.word	0x00000000


	//----- nvinfo : EIATTR_MIN_STACK_SIZE
	.align		4
.L_398:
        /*0924*/ 	.byte	0x04, 0x12
        /*0926*/ 	.short	(.L_400 - .L_399)
	.align		4
.L_399:
        /*0928*/ 	.word	index@(_ZN10layer_norm31ln_parallel_residual_fwd_kernelINS_13Kernel_traitsIf13__nv_bfloat16fS2_fjLj8192ELj1ELj1ELj8ELj16ENS_18Kernel_traits_baseILj8192EfS2_fS2_fjLj256EEEEELb0ELb1ELb1EEEvNS_9FwdParamsE)
        /*092c*/ 	.word	0x00000000


	//----- nvinfo : EIATTR_MIN_STACK_SIZE
	.align		4
.L_400:
        /*0930*/ 	.byte	0x04, 0x12
        /*0932*/ 	.short	(.L_402 - .L_401)
	.align		4
.L_401:
        /*0934*/ 	.word	index@(_ZN10layer_norm31ln_parallel_residual_fwd_kernelINS_13Kernel_traitsIf13__nv_bfloat16fS2_fjLj8192ELj1ELj1ELj8ELj16ENS_18Kernel_traits_baseILj8192EfS2_fS2_fjLj256EEEEELb1ELb0ELb0EEEvNS_9FwdParamsE)
        /*0938*/ 	.word	0x00000000


	//----- nvinfo : EIATTR_MIN_STACK_SIZE
	.align		4
.L_402:
        /*093c*/ 	.byte	0x04, 0x12
        /*093e*/ 	.short	(.L_404 - .L_403)
	.align		4
.L_403:
        /*0940*/ 	.word	index@(_ZN10layer_norm31ln_parallel_residual_fwd_kernelINS_13Kernel_traitsIf13__nv_bfloat16fS2_fjLj8192ELj1ELj1ELj8ELj16ENS_18Kernel_traits_baseILj8192EfS2_fS2_fjLj256EEEEELb1ELb0ELb1EEEvNS_9FwdParamsE)
        /*0944*/ 	.word	0x00000000


	//----- nvinfo : EIATTR_MIN_STACK_SIZE
	.align		4
.L_404:
        /*0948*/ 	.byte	0x04, 0x12
        /*094a*/ 	.short	(.L_406 - .L_405)
	.align		4
.L_405:
        /*094c*/ 	.word	index@(_ZN10layer_norm31ln_parallel_residual_fwd_kernelINS_13Kernel_traitsIf13__nv_bfloat16fS2_fjLj8192ELj1ELj1ELj8ELj16ENS_18Kernel_traits_baseILj8192EfS2_fS2_fjLj256EEEEELb1ELb1ELb0EEEvNS_9FwdParamsE)
        /*0950*/ 	.word	0x00000000


	//----- nvinfo : EIATTR_MIN_STACK_SIZE
	.align		4
.L_406:
        /*0954*/ 	.byte	0x04, 0x12
        /*0956*/ 	.short	(.L_408 - .L_407)
	.align		4
.L_407:
        /*0958*/ 	.word	index@(_ZN10layer_norm31ln_parallel_residual_fwd_kernelINS_13Kernel_traitsIf13__nv_bfloat16fS2_fjLj8192ELj1ELj1ELj8ELj16ENS_18Kernel_traits_baseILj8192EfS2_fS2_fjLj256EEEEELb1ELb1ELb1EEEvNS_9FwdParamsE)
        /*095c*/ 	.word	0x00000000


	//----- nvinfo : EIATTR_MIN_STACK_SIZE
	.align		4
.L_408:
        /*0960*/ 	.byte	0x04, 0x12
        /*0962*/ 	.short	(.L_410 - .L_409)
	.align		4
.L_409:
        /*0964*/ 	.word	index@(_ZN10layer_norm31ln_parallel_residual_fwd_kernelINS_13Kernel_traitsIf6__halfS2_S2_fjLj8192ELj1ELj1ELj8ELj16ENS_18Kernel_traits_baseILj8192EfS2_S2_S2_fjLj256EEEEELb0ELb0ELb0EEEvNS_9FwdParamsE)
        /*0968*/ 	.word	0x00000000


	//----- nvinfo : EIATTR_MIN_STACK_SIZE
	.align		4
.L_410:
        /*096c*/ 	.byte	0x04, 0x12
        /*096e*/ 	.short	(.L_412 - .L_411)
	.align		4
.L_411:
        /*0970*/ 	.word	index@(_ZN10layer_norm31ln_parallel_residual_fwd_kernelINS_13Kernel_traitsIf6__halfS2_S2_fjLj8192ELj1ELj1ELj8ELj16ENS_18Kernel_traits_baseILj8192EfS2_S2_S2_fjLj256EEEEELb0ELb0ELb1EEEvNS_9FwdParamsE)
        /*0974*/ 	.word	0x00000000


	//----- nvinfo : EIATTR_MIN_STACK_SIZE
	.align		4
.L_412:
        /*0978*/ 	.byte	0x04, 0x12
        /*097a*/ 	.short	(.L_414 - .L_413)
	.align		4
.L_413:
        /*097c*/ 	.word	index@(_ZN10layer_norm31ln_parallel_residual_fwd_kernelINS_13Kernel_traitsIf6__halfS2_S2_fjLj8192ELj1ELj1ELj8ELj16ENS_18Kernel_traits_baseILj8192EfS2_S2_S2_fjLj256EEEEELb0ELb1ELb0EEEvNS_9FwdParamsE)
        /*0980*/ 	.word	0x00000000


	//----- nvinfo : EIATTR_MIN_STACK_SIZE
	.align		4
.L_414:
        /*0984*/ 	.byte	0x04, 0x12
        /*0986*/ 	.short	(.L_416 - .L_415)
	.align		4
.L_415:
        /*0988*/ 	.word	index@(_ZN10layer_norm31ln_parallel_residual_fwd_kernelINS_13Kernel_traitsIf6__halfS2_S2_fjLj8192ELj1ELj1ELj8ELj16ENS_18Kernel_traits_baseILj8192EfS2_S2_S2_fjLj256EEEEELb0ELb1ELb1EEEvNS_9FwdParamsE)
        /*098c*/ 	.word	0x00000000


	//----- nvinfo : EIATTR_MIN_STACK_SIZE
	.align		4
.L_416:
        /*0990*/ 	.byte	0x04, 0x12
        /*0992*/ 	.short	(.L_418 - .L_417)
	.align		4
.L_417:
        /*0994*/ 	.word	index@(_ZN10layer_norm31ln_parallel_residual_fwd_kernelINS_13Kernel_traitsIf6__halfS2_S2_fjLj8192ELj1ELj1ELj8ELj16ENS_18Kernel_traits_baseILj8192EfS2_S2_S2_fjLj256EEEEELb1ELb0ELb0EEEvNS_9FwdParamsE)
        /*0998*/ 	.word	0x00000000


	//----- nvinfo : EIATTR_MIN_STACK_SIZE
	.align		4
.L_418:
        /*099c*/ 	.byte	0x04, 0x12
        /*099e*/ 	.short	(.L_420 - .L_419)
	.align		4
.L_419:
        /*09a0*/ 	.word	index@(_ZN10layer_norm31ln_parallel_residual_fwd_kernelINS_13Kernel_traitsIf6__halfS2_S2_fjLj8192ELj1ELj1ELj8ELj16ENS_18Kernel_traits_baseILj8192EfS2_S2_S2_fjLj256EEEEELb1ELb0ELb1EEEvNS_9FwdParamsE)
        /*09a4*/ 	.word	0x00000000


	//----- nvinfo : EIATTR_MIN_STACK_SIZE
	.align		4
.L_420:
        /*09a8*/ 	.byte	0x04, 0x12
        /*09aa*/ 	.short	(.L_422 - .L_421)
	.align		4
.L_421:
        /*09ac*/ 	.word	index@(_ZN10layer_norm31ln_parallel_residual_fwd_kernelINS_13Kernel_traitsIf6__halfS2_S2_fjLj8192ELj1ELj1ELj8ELj16ENS_18Kernel_traits_baseILj8192EfS2_S2_S2_fjLj256EEEEELb1ELb1ELb0EEEvNS_9FwdParamsE)
        /*09b0*/ 	.word	0x00000000


	//----- nvinfo : EIATTR_MIN_STACK_SIZE
	.align		4
.L_422:
        /*09b4*/ 	.byte	0x04, 0x12
        /*09b6*/ 	.short	(.L_424 - .L_423)
	.align		4
.L_423:
        /*09b8*/ 	.word	index@(_ZN10layer_norm31ln_parallel_residual_fwd_kernelINS_13Kernel_traitsIf6__halfS2_S2_fjLj8192ELj1ELj1ELj8ELj16ENS_18Kernel_traits_baseILj8192EfS2_S2_S2_fjLj256EEEEELb1ELb1ELb1EEEvNS_9FwdParamsE)
        /*09bc*/ 	.word	0x00000000


	//----- nvinfo : EIATTR_MIN_STACK_SIZE
	.align		4
.L_424:
        /*09c0*/ 	.byte	0x04, 0x12
        /*09c2*/ 	.short	(.L_426 - .L_425)
	.align		4
.L_425:
        /*09c4*/ 	.word	index@(_ZN10layer_norm31ln_parallel_residual_fwd_kernelINS_13Kernel_traitsI6__halfS2_fS2_fjLj8192ELj1ELj1ELj8ELj16ENS_18Kernel_traits_baseILj8192ES2_S2_fS2_fjLj256EEEEELb0ELb0ELb0EEEvNS_9FwdParamsE)
        /*09c8*/ 	.word	0x00000000


	//----- nvinfo : EIATTR_MIN_STACK_SIZE
	.align		4
.L_426:
        /*09cc*/ 	.byte	0x04, 0x12
        /*09ce*/ 	.short	(.L_428 - .L_427)
	.align		4
.L_427:
        /*09d0*/ 	.word	index@(_ZN10layer_norm31ln_parallel_residual_fwd_kernelINS_13Kernel_traitsI6__halfS2_fS2_fjLj8192ELj1ELj1ELj8ELj16ENS_18Kernel_traits_baseILj8192ES2_S2_fS2_fjLj256EEEEELb0ELb0ELb1EEEvNS_9FwdParamsE)
        /*09d4*/ 	.word	0x00000000


	//----- nvinfo : EIATTR_MIN_STACK_SIZE
	.align		4
.L_428:
        /*09d8*/ 	.byte	0x04, 0x12
        /*09da*/ 	.short	(.L_430 - .L_429)
	.align		4
.L_429:
        /*09dc*/ 	.word	index@(_ZN10layer_norm31ln_parallel_residual_fwd_kernelINS_13Kernel_traitsI6__halfS2_fS2_fjLj8192ELj1ELj1ELj8ELj16ENS_18Kernel_traits_baseILj8192ES2_S2_fS2_fjLj256EEEEELb0ELb1ELb0EEEvNS_9FwdParamsE)
        /*09e0*/ 	.word	0x00000000


	//----- nvinfo : EIATTR_MIN_STACK_SIZE
	.align		4
.L_430:
        /*09e4*/ 	.byte	0x04, 0x12
        /*09e6*/ 	.short	(.L_432 - .L_431)
	.align		4
.L_431:
        /*09e8*/ 	.word	index@(_ZN10layer_norm31ln_parallel_residual_fwd_kernelINS_13Kernel_traitsI6__halfS2_fS2_fjLj8192ELj1ELj1ELj8ELj16ENS_18Kernel_traits_baseILj8192ES2_S2_fS2_fjLj256EEEEELb0ELb1ELb1EEEvNS_9FwdParamsE)
        /*09ec*/ 	.word	0x00000000


	//----- nvinfo : EIATTR_MIN_STACK_SIZE
	.align		4
.L_432:
        /*09f0*/ 	.byte	0x04, 0x12
        /*09f2*/ 	.short	(.L_434 - .L_433)
	.align		4
.L_433:
        /*09f4*/ 	.word	index@(_ZN10layer_norm31ln_parallel_residual_fwd_kernelINS_13Kernel_traitsI6__halfS2_fS2_fjLj8192ELj1ELj1ELj8ELj16ENS_18Kernel_traits_baseILj8192ES2_S2_fS2_fjLj256EEEEELb1ELb0ELb0EEEvNS_9FwdParamsE)
        /*09f8*/ 	.word	0x00000000


	//----- nvinfo : EIATTR_MIN_STACK_SIZE
	.align		4
.L_434:
        /*09fc*/ 	.byte	0x04, 0x12
        /*09fe*/ 	.short	(.L_436 - .L_435)
	.align		4
.L_435:
        /*0a00*/ 	.word	index@(_ZN10layer_norm31ln_parallel_residual_fwd_kernelINS_13Kernel_traitsI6__halfS2_fS2_fjLj8192ELj1ELj1ELj8ELj16ENS_18Kernel_traits_baseILj8192ES2_S2_fS2_fjLj256EEEEELb1ELb0ELb1EEEvNS_9FwdParamsE)
        /*0a04*/ 	.word	0x00000000


	//----- nvinfo : EIATTR_MIN_STACK_SIZE
	.align		4
.L_436:
        /*0a08*/ 	.byte	0x04, 0x12
        /*0a0a*/ 	.short	(.L_438 - .L_437)
	.align		4
.L_437:
        /*0a0c*/ 	.word	index@(_ZN10layer_norm31ln_parallel_residual_fwd_kernelINS_13Kernel_traitsI6__halfS2_fS2_fjLj8192ELj1ELj1ELj8ELj16ENS_18Kernel_traits_baseILj8192ES2_S2_fS2_fjLj256EEEEELb1ELb1ELb0EEEvNS_9FwdParamsE)
        /*0a10*/ 	.word	0x00000000


	//----- nvinfo : EIATTR_MIN_STACK_SIZE
	.align		4
.L_438:
        /*0a14*/ 	.byte	0x04, 0x12
        /*0a16*/ 	.short	(.L_440 - .L_439)
	.align		4
.L_439:
        /*0a18*/ 	.word	index@(_ZN10layer_norm31ln_parallel_residual_fwd_kernelINS_13Kernel_traitsI6__halfS2_fS2_fjLj8192ELj1ELj1ELj8ELj16ENS_18Kernel_traits_baseILj8192ES2_S2_fS2_fjLj256EEEEELb1ELb1ELb1EEEvNS_9FwdParamsE)
        /*0a1c*/ 	.word	0x00000000


	//----- nvinfo : EIATTR_MIN_STACK_SIZE
	.align		4
.L_440:
        /*0a20*/ 	.byte	0x04, 0x12
        /*0a22*/ 	.short	(.L_442 - .L_441)
	.align		4
.L_441:
        /*0a24*/ 	.word	index@(_ZN10layer_norm31ln_parallel_residual_fwd_kernelINS_13Kernel_traitsIf6__halffS2_fjLj8192ELj1ELj1ELj8ELj16ENS_18Kernel_traits_baseILj8192EfS2_fS2_fjLj256EEEEELb0ELb0ELb0EEEvNS_9FwdParamsE)
        /*0a28*/ 	.word	0x00000000


	//----- nvinfo : EIATTR_MIN_STACK_SIZE
	.align		4
.L_442:
        /*0a2c*/ 	.byte	0x04, 0x12
        /*0a2e*/ 	.short	(.L_444 - .L_443)
	.align		4
.L_443:
        /*0a30*/ 	.word	index@(_ZN10layer_norm31ln_parallel_residual_fwd_kernelINS_13Kernel_traitsIf6__halffS2_fjLj8192ELj1ELj1ELj8ELj16ENS_18Kernel_traits_baseILj8192EfS2_fS2_fjLj256EEEEELb0ELb0ELb1EEEvNS_9FwdParamsE)
        /*0a34*/ 	.word	0x00000000


	//----- nvinfo : EIATTR_MIN_STACK_SIZE
	.align		4
.L_444:
        /*0a38*/ 	.byte	0x04, 0x12
        /*0a3a*/ 	.short	(.L_446 - .L_445)
	.align		4
.L_445:
        /*0a3c*/ 	.word	index@(_ZN10layer_norm31ln_parallel_residual_fwd_kernelINS_13Kernel_traitsIf6__halffS2_fjLj8192ELj1ELj1ELj8ELj16ENS_18Kernel_traits_baseILj8192EfS2_fS2_fjLj256EEEEELb0ELb1ELb0EEEvNS_9FwdParamsE)
        /*0a40*/ 	.word	0x00000000


	//----- nvinfo : EIATTR_MIN_STACK_SIZE
	.align		4
.L_446:
        /*0a44*/ 	.byte	0x04, 0x12
        /*0a46*/ 	.short	(.L_448 - .L_447)
	.align		4
.L_447:
        /*0a48*/ 	.word	index@(_ZN10layer_norm31ln_parallel_residual_fwd_kernelINS_13Kernel_traitsIf6__halffS2_fjLj8192ELj1ELj1ELj8ELj16ENS_18Kernel_traits_baseILj8192EfS2_fS2_fjLj256EEEEELb0ELb1ELb1EEEvNS_9FwdParamsE)
        /*0a4c*/ 	.word	0x00000000


	//----- nvinfo : EIATTR_MIN_STACK_SIZE
	.align		4
.L_448:
        /*0a50*/ 	.byte	0x04, 0x12
        /*0a52*/ 	.short	(.L_450 - .L_449)
	.align		4
.L_449:
        /*0a54*/ 	.word	index@(_ZN10layer_norm31ln_parallel_residual_fwd_kernelINS_13Kernel_traitsIf6__halffS2_fjLj8192ELj1ELj1ELj8ELj16ENS_18Kernel_traits_baseILj8192EfS2_fS2_fjLj256EEEEELb1ELb0ELb0EEEvNS_9FwdParamsE)
        /*0a58*/ 	.word	0x00000000


	//----- nvinfo : EIATTR_MIN_STACK_SIZE
	.align		4
.L_450:
        /*0a5c*/ 	.byte	0x04, 0x12
        /*0a5e*/ 	.short	(.L_452 - .L_451)
	.align		4
.L_451:
        /*0a60*/ 	.word	index@(_ZN10layer_norm31ln_parallel_residual_fwd_kernelINS_13Kernel_traitsIf6__halffS2_fjLj8192ELj1ELj1ELj8ELj16ENS_18Kernel_traits_baseILj8192EfS2_fS2_fjLj256EEEEELb1ELb0ELb1EEEvNS_9FwdParamsE)
        /*0a64*/ 	.word	0x00000000


	//----- nvinfo : EIATTR_MIN_STACK_SIZE
	.align		4
.L_452:
        /*0a68*/ 	.byte	0x04, 0x12
        /*0a6a*/ 	.short	(.L_454 - .L_453)
	.align		4
.L_453:
        /*0a6c*/ 	.word	index@(_ZN10layer_norm31ln_parallel_residual_fwd_kernelINS_13Kernel_traitsIf6__halffS2_fjLj8192ELj1ELj1ELj8ELj16ENS_18Kernel_traits_baseILj8192EfS2_fS2_fjLj256EEEEELb1ELb1ELb0EEEvNS_9FwdParamsE)
        /*0a70*/ 	.word	0x00000000


	//----- nvinfo : EIATTR_MIN_STACK_SIZE
	.align		4
.L_454:
        /*0a74*/ 	.byte	0x04, 0x12
        /*0a76*/ 	.short	(.L_456 - .L_455)
	.align		4
.L_455:
        /*0a78*/ 	.word	index@(_ZN10layer_norm31ln_parallel_residual_fwd_kernelINS_13Kernel_traitsIf6__halffS2_fjLj8192ELj1ELj1ELj8ELj16ENS_18Kernel_traits_baseILj8192EfS2_fS2_fjLj256EEEEELb1ELb1ELb1EEEvNS_9FwdParamsE)
        /*0a7c*/ 	.word	0x00000000


	//----- nvinfo : EIATTR_MIN_STACK_SIZE
	.align		4
.L_456:
        /*0a80*/ 	.byte	0x04, 0x12
        /*0a82*/ 	.short	(.L_458 - .L_457)
	.align		4
.L_457:
        /*0a84*/ 	.word	index@(_ZN10layer_norm31ln_parallel_residual_fwd_kernelINS_13Kernel_traitsI6__halfffffjLj8192ELj1ELj1ELj8ELj16ENS_18Kernel_traits_baseILj8192ES2_ffffjLj256EEEEELb0ELb0ELb0EEEvNS_9FwdParamsE)
        /*0a88*/ 	.word	0x00000000


	//----- nvinfo : EIATTR_MIN_STACK_SIZE
	.align		4
.L_458:
        /*0a8c*/ 	.byte	0x04, 0x12
        /*0a8e*/ 	.short	(.L_460 - .L_459)
	.align		4
.L_459:
        /*0a90*/ 	.word	index@(_ZN10layer_norm31ln_parallel_residual_fwd_kernelINS_13Kernel_traitsI6__halfffffjLj8192ELj1ELj1ELj8ELj16ENS_18Kernel_traits_baseILj8192ES2_ffffjLj256EEEEELb0ELb0ELb1EEEvNS_9FwdParamsE)
        /*0a94*/ 	.word	0x00000000


	//----- nvinfo : EIATTR_MIN_STACK_SIZE
	.align		4
.L_460:
        /*0a98*/ 	.byte	0x04, 0x12
        /*0a9a*/ 	.short	(.L_462 - .L_461)
	.align		4
.L_461:
        /*0a9c*/ 	.word	index@(_ZN10layer_norm31ln_parallel_residual_fwd_kernelINS_13Kernel_traitsI6__halfffffjLj8192ELj1ELj1ELj8ELj16ENS_18Kernel_traits_baseILj8192ES2_ffffjLj256EEEEELb0ELb1ELb0EEEvNS_9FwdParamsE)
        /*0aa0*/ 	.word	0x00000000


	//----- nvinfo : EIATTR_MIN_STACK_SIZE
	.align		4
.L_462:
        /*0aa4*/ 	.byte	0x04, 0x12
        /*0aa6*/ 	.short	(.L_464 - .L_463)
	.align		4
.L_463:
        /*0aa8*/ 	.word	index@(_ZN10layer_norm31ln_parallel_residual_fwd_kernelINS_13Kernel_traitsI6__halfffffjLj8192ELj1ELj1ELj8ELj16ENS_18Kernel_traits_baseILj8192ES2_ffffjLj256EEEEELb0ELb1ELb1EEEvNS_9FwdParamsE)
        /*0aac*/ 	.word	0x00000000


	//----- nvinfo : EIATTR_MIN_STACK_SIZE
	.align		4
.L_464:
        /*0ab0*/ 	.byte	0x04, 0x12
        /*0ab2*/ 	.short	(.L_466 - .L_465)
	.align		4
.L_465:
        /*0ab4*/ 	.word	index@(_ZN10layer_norm31ln_parallel_residual_fwd_kernelINS_13Kernel_traitsI6__halfffffjLj8192ELj1ELj1ELj8ELj16ENS_18Kernel_traits_baseILj8192ES2_ffffjLj256EEEEELb1ELb0ELb0EEEvNS_9FwdParamsE)
        /*0ab8*/ 	.word	0x00000000


	//----- nvinfo : EIATTR_MIN_STACK_SIZE
	.align		4
.L_466:
        /*0abc*/ 	.byte	0x04, 0x12
        /*0abe*/ 	.short	(.L_468 - .L_467)
	.align		4
.L_467:
        /*0ac0*/ 	.word	index@(_ZN10layer_norm31ln_parallel_residual_fwd_kernelINS_13Kernel_traitsI6__halfffffjLj8192ELj1ELj1ELj8ELj16ENS_18Kernel_traits_baseILj8192ES2_ffffjLj256EEEEELb1ELb0ELb1EEEvNS_9FwdParamsE)
        /*0ac4*/ 	.word	0x00000000


	//----- nvinfo : EIATTR_MIN_STACK_SIZE
	.align		4
.L_468:
        /*0ac8*/ 	.byte	0x04, 0x12
        /*0aca*/ 	.short	(.L_470 - .L_469)
	.align		4
.L_469:
        /*0acc*/ 	.word	index@(_ZN10layer_norm31ln_parallel_residual_fwd_kernelINS_13Kernel_traitsI6__halfffffjLj8192ELj1ELj1ELj8ELj16ENS_18Kernel_traits_baseILj8192ES2_ffffjLj256EEEEELb1ELb1ELb0EEEvNS_9FwdParamsE)
        /*0ad0*/ 	.word	0x00000008


	//----- nvinfo : EIATTR_MIN_STACK_SIZE
	.align		4
.L_470:
        /*0ad4*/ 	.byte	0x04, 0x12
        /*0ad6*/ 	.short	(.L_472 - .L_471)
	.align		4
.L_471:
        /*0ad8*/ 	.word	index@(_ZN10layer_norm31ln_parallel_residual_fwd_kernelINS_13Kernel_traitsI6__halfffffjLj8192ELj1ELj1ELj8ELj16ENS_18Kernel_traits_baseILj8192ES2_ffffjLj256EEEEELb1ELb1ELb1EEEvNS_9FwdParamsE)
        /*0adc*/ 	.word	0x00000000


	//----- nvinfo : EIATTR_MIN_STACK_SIZE
	.align		4
.L_472:
        /*0ae0*/ 	.byte	0x04, 0x12
        /*0ae2*/ 	.short	(.L_474 - .L_473)
	.align		4
.L_473:
        /*0ae4*/ 	.word	index@(_ZN10layer_norm31ln_parallel_residual_fwd_kernelINS_13Kernel_traitsIfffffjLj8192ELj1ELj1ELj8ELj16ENS_18Kernel_traits_baseILj8192EfffffjLj256EEEEELb0ELb0ELb0EEEvNS_9FwdParamsE)
        /*0ae8*/ 	.word	0x00000000


	//----- nvinfo : EIATTR_MIN_STACK_SIZE
	.align		4
.L_474:
        /*0aec*/ 	.byte	0x04, 0x12
        /*0aee*/ 	.short	(.L_476 - .L_475)
	.align		4
.L_475:
        /*0af0*/ 	.word	index@(_ZN10layer_norm31ln_parallel_residual_fwd_kernelINS_13Kernel_traitsIfffffjLj8192ELj1ELj1ELj8ELj16ENS_18Kernel_traits_baseILj8192EfffffjLj256EEEEELb0ELb0ELb1EEEvNS_9FwdParamsE)
        /*0af4*/ 	.word	0x00000000


	//----- nvinfo : EIATTR_MIN_STACK_SIZE
	.align		4
.L_476:
        /*0af8*/ 	.byte	0x04, 0x12
        /*0afa*/ 	.short	(.L_478 - .L_477)
	.align		4
.L_477:
        /*0afc*/ 	.word	index@(_ZN10layer_norm31ln_parallel_residual_fwd_kernelINS_13Kernel_traitsIfffffjLj8192ELj1ELj1ELj8ELj16ENS_18Kernel_traits_baseILj8192EfffffjLj256EEEEELb0ELb1ELb0EEEvNS_9FwdParamsE)
        /*0b00*/ 	.word	0x00000000


	//----- nvinfo : EIATTR_MIN_STACK_SIZE
	.align		4
.L_478:
        /*0b04*/ 	.byte	0x04, 0x12
        /*0b06*/ 	.short	(.L_480 - .L_479)
	.align		4
.L_479:
        /*0b08*/ 	.word	index@(_ZN10layer_norm31ln_parallel_residual_fwd_kernelINS_13Kernel_traitsIfffffjLj8192ELj1ELj1ELj8ELj16ENS_18Kernel_traits_baseILj8192EfffffjLj256EEEEELb0ELb1ELb1EEEvNS_9FwdParamsE)
        /*0b0c*/ 	.word	0x00000000


	//----- nvinfo : EIATTR_MIN_STACK_SIZE
	.align		4
.L_480:
        /*0b10*/ 	.byte	0x04, 0x12
        /*0b12*/ 	.short	(.L_482 - .L_481)
	.align		4
.L_481:
        /*0b14*/ 	.word	index@(_ZN10layer_norm31ln_parallel_residual_fwd_kernelINS_13Kernel_traitsIfffffjLj8192ELj1ELj1ELj8ELj16ENS_18Kernel_traits_baseILj8192EfffffjLj256EEEEELb1ELb0ELb0EEEvNS_9FwdParamsE)
        /*0b18*/ 	.word	0x00000000


	//----- nvinfo : EIATTR_MIN_STACK_SIZE
	.align		4
.L_482:
        /*0b1c*/ 	.byte	0x04, 0x12
        /*0b1e*/ 	.short	(.L_484 - .L_483)
	.align		4
.L_483:
        /*0b20*/ 	.word	index@(_ZN10layer_norm31ln_parallel_residual_fwd_kernelINS_13Kernel_traitsIfffffjLj8192ELj1ELj1ELj8ELj16ENS_18Kernel_traits_baseILj8192EfffffjLj256EEEEELb1ELb0ELb1EEEvNS_9FwdParamsE)
        /*0b24*/ 	.word	0x00000000


	//----- nvinfo : EIATTR_MIN_STACK_SIZE
	.align		4
.L_484:
        /*0b28*/ 	.byte	0x04, 0x12
        /*0b2a*/ 	.short	(.L_486 - .L_485)
	.align		4
.L_485:
        /*0b2c*/ 	.word	index@(_ZN10layer_norm31ln_parallel_residual_fwd_kernelINS_13Kernel_traitsIfffffjLj8192ELj1ELj1ELj8ELj16ENS_18Kernel_traits_baseILj8192EfffffjLj256EEEEELb1ELb1ELb0EEEvNS_9FwdParamsE)
        /*0b30*/ 	.word	0x00000000


	//----- nvinfo : EIATTR_MIN_STACK_SIZE
	.align		4
.L_486:
        /*0b34*/ 	.byte	0x04, 0x12
        /*0b36*/ 	.short	(.L_488 - .L_487)
	.align		4
.L_487:
        /*0b38*/ 	.word	index@(_ZN10layer_norm31ln_parallel_residual_fwd_kernelINS_13Kernel_traitsIfffffjLj8192ELj1ELj1ELj8ELj16ENS_18Kernel_traits_baseILj8192EfffffjLj256EEEEELb1ELb1ELb1EEEvNS_9FwdParamsE)
        /*0b3c*/ 	.word	0x00000000
.L_488:


//--------------------- .nv.compat                --------------------------
	.section	.nv.compat,"",@"SHT_CUDA_COMPAT_INFO"
	.align	4
        /*0000*/ 	.byte	0x02, 0x09, 0x01, 0x00, 0x02, 0x02, 0x01, 0x00, 0x02, 0x05, 0x05, 0x00, 0x03, 0x07, 0x01, 0x01
        /*0010*/ 	.byte	0x02, 0x03, 0x00, 0x00, 0x02, 0x06, 0x01, 0x00, 0x04, 0x0b, 0x08, 0x00, 0x09, 0x00, 0x00, 0x00
        /*0020*/ 	.byte	0x00, 0x00, 0x00, 0x00


//--------------------- .nv.info._ZN10layer_norm31ln_parallel_residual_fwd_kernelINS_13Kernel_traitsI13__nv_bfloat16S2_S2_S2_fjLj8192ELj1ELj1ELj8ELj16ENS_18Kernel_traits_baseILj8192ES2_S2_S2_S2_fjLj256EEEEELb0ELb0ELb0EEEvNS_9FwdParamsE --------------------------
	.section	.nv.info._ZN10layer_norm31ln_parallel_residual_fwd_kernelINS_13Kernel_traitsI13__nv_bfloat16S2_S2_S2_fjLj8192ELj1ELj1ELj8ELj16ENS_18Kernel_traits_baseILj8192ES2_S2_S2_S2_fjLj256EEEEELb0ELb0ELb0EEEvNS_9FwdParamsE,"",@"SHT_CUDA_INFO"
	.sectionflags	@""
	.align	4


	//----- nvinfo : EIATTR_CUDA_API_VERSION
	.align		4
        /*0000*/ 	.byte	0x04, 0x37
        /*0002*/ 	.short	(.L_490 - .L_489)
.L_489:
        /*0004*/ 	.word	0x00000082


	//----- nvinfo : EIATTR_KPARAM_INFO
	.align		4
.L_490:
        /*0008*/ 	.byte	0x04, 0x17
        /*000a*/ 	.short	(.L_492 - .L_491)
.L_491:
        /*000c*/ 	.word	0x00000000
        /*0010*/ 	.short	0x0000
        /*0012*/ 	.short	0x0000
        /*0014*/ 	.byte	0x00, 0xf0, 0xa1, 0x03


	//----- nvinfo : EIATTR_SPARSE_MMA_MASK
	.align		4
.L_492:
        /*0018*/ 	.byte	0x03, 0x50
        /*001a*/ 	.short	0x0000


	//----- nvinfo : EIATTR_MAXREG_COUNT
	.align		4
        /*001c*/ 	.byte	0x03, 0x1b
        /*001e*/ 	.short	0x00ff


	//----- nvinfo : EIATTR_NUM_BARRIERS
	.align		4
        /*0020*/ 	.byte	0x02, 0x4c
        /*0022*/ 	.byte	0x01
	.zero		1


	//----- nvinfo : EIATTR_MERCURY_ISA_VERSION
	.align		4
        /*0024*/ 	.byte	0x03, 0x5f
        /*0026*/ 	.short	0x0101


	//----- nvinfo : EIATTR_COOP_GROUP_MASK_REGIDS
	.align		4
        /*0028*/ 	.byte	0x04, 0x29
        /*002a*/ 	.short	(.L_494 - .L_493)


	//   ....[0]....
.L_493:
        /*002c*/ 	.word	0xffffffff


	//   ....[1]....
        /*0030*/ 	.word	0xffffffff


	//   ....[2]....
        /*0034*/ 	.word	0xffffffff


	//   ....[3]....
        /*0038*/ 	.word	0xffffffff


	//   ....[4]....
        /*003c*/ 	.word	0xffffffff


	//   ....[5]....
        /*0040*/ 	.word	0xffffffff


	//   ....[6]....
        /*0044*/ 	.word	0xffffffff


	//   ....[7]....
        /*0048*/ 	.word	0xffffffff


	//   ....[8]....
        /*004c*/ 	.word	0xffffffff


	//   ....[9]....
        /*0050*/ 	.word	0xffffffff


	//   ....[10]....
        /*0054*/ 	.word	0xffffffff


	//   ....[11]....
        /*0058*/ 	.word	0xffffffff


	//   ....[12]....
        /*005c*/ 	.word	0xffffffff


	//   ....[13]....
        /*0060*/ 	.word	0xffffffff


	//   ....[14]....
        /*0064*/ 	.word	0xffffffff


	//   ....[15]....
        /*0068*/ 	.word	0xffffffff


	//   ....[16]....
        /*006c*/ 	.word	0xffffffff


	//   ....[17]....
        /*0070*/ 	.word	0xffffffff


	//   ....[18]....
        /*0074*/ 	.word	0xffffffff


	//   ....[19]....
        /*0078*/ 	.word	0xffffffff


	//   ....[20]....
        /*007c*/ 	.word	0xffffffff


	//----- nvinfo : EIATTR_COOP_GROUP_INSTR_OFFSETS
	.align		4
.L_494:
        /*0080*/ 	.byte	0x04, 0x28
        /*0082*/ 	.short	(.L_496 - .L_495)


	//   ....[0]....
.L_495:
        /*0084*/ 	.word	0x000043c0


	//   ....[1]....
        /*0088*/ 	.word	0x000043e0


	//   ....[2]....
        /*008c*/ 	.word	0x00004400


	//   ....[3]....
        /*0090*/ 	.word	0x00004420


	//   ....[4]....
        /*0094*/ 	.word	0x00004440


	//   ....[5]....
        /*0098*/ 	.word	0x000048c0


	//   ....[6]....
        /*009c*/ 	.word	0x000048e0


	//   ....[7]....
        /*00a0*/ 	.word	0x00004900


	//   ....[8]....
        /*00a4*/ 	.word	0x00004920


	//   ....[9]....
        /*00a8*/ 	.word	0x00004940


	//   ....[10]....
        /*00ac*/ 	.word	0x00004ac0


	//   ....[11]....
        /*00b0*/ 	.word	0x00004b00


	//   ....[12]....
        /*00b4*/ 	.word	0x00004b10


	//   ....[13]....
        /*00b8*/ 	.word	0x00004b60


	//   ....[14]....
        /*00bc*/ 	.word	0x00004c20


	//   ....[15]....
        /*00c0*/ 	.word	0x00004c50


	//   ....[16]....
        /*00c4*/ 	.word	0x00004c70


	//   ....[17]....
        /*00c8*/ 	.word	0x00004d10


	//   ....[18]....
        /*00cc*/ 	.word	0x00004d70


	//   ....[19]....
        /*00d0*/ 	.word	0x00004e10


	//   ....[20]....
        /*00d4*/ 	.word	0x00004e40


	//----- nvinfo : EIATTR_VRC_CTA_INIT_COUNT
	.align		4
.L_496:
        /*00d8*/ 	.byte	0x02, 0x4a
	.zero		1
	.zero		1


	//----- nvinfo : EIATTR_EXIT_INSTR_OFFSETS
	.align		4
        /*00dc*/ 	.byte	0x04, 0x1c
        /*00de*/ 	.short	(.L_498 - .L_497)


	//   ....[0]....
.L_497:
        /*00e0*/ 	.word	0x000010b0


	//   ....[1]....
        /*00e4*/ 	.word	0x000063a0


	//----- nvinfo : EIATTR_MAX_THREADS
	.align		4
.L_498:
        /*00e8*/ 	.byte	0x04, 0x05
        /*00ea*/ 	.short	(.L_500 - .L_499)
.L_499:
        /*00ec*/ 	.word	0x00000100
        /*00f0*/ 	.word	0x00000001
        /*00f4*/ 	.word	0x00000001


	//----- nvinfo : EIATTR_CRS_STACK_SIZE
	.align		4
.L_500:
        /*00f8*/ 	.byte	0x04, 0x1e
        /*00fa*/ 	.short	(.L_502 - .L_501)
.L_501:
        /*00fc*/ 	.word	0x00000000


	//----- nvinfo : EIATTR_CBANK_PARAM_SIZE
	.align		4
.L_502:
        /*0100*/ 	.byte	0x03, 0x19
        /*0102*/ 	.short	0x00e8


	//----- nvinfo : EIATTR_PARAM_CBANK
	.align		4
        /*0104*/ 	.byte	0x04, 0x0a
        /*0106*/ 	.short	(.L_504 - .L_503)
	.align		4
.L_503:
        /*0108*/ 	.word	index@(.nv.constant0._ZN10layer_norm31ln_parallel_residual_fwd_kernelINS_13Kernel_traitsI13__nv_bfloat16S2_S2_S2_fjLj8192ELj1ELj1ELj8ELj16ENS_18Kernel_traits_baseILj8192ES2_S2_S2_S2_fjLj256EEEEELb0ELb0ELb0EEEvNS_9FwdParamsE)
        /*010c*/ 	.short	0x0380
        /*010e*/ 	.short	0x00e8


	//----- nvinfo : EIATTR_SW_WAR
	.align		4
.L_504:
        /*0110*/ 	.byte	0x04, 0x36
        /*0112*/ 	.short	(.L_506 - .L_505)
.L_505:
        /*0114*/ 	.word	0x00000008
.L_506:


//--------------------- .nv.info._ZN10layer_norm31ln_parallel_residual_fwd_kernelINS_13Kernel_traitsI13__nv_bfloat16S2_S2_S2_fjLj8192ELj1ELj1ELj8ELj16ENS_18Kernel_traits_baseILj8192ES2_S2_S2_S2_fjLj256EEEEELb0ELb0ELb1EEEvNS_9FwdParamsE --------------------------
	.section	.nv.info._ZN10layer_norm31ln_parallel_residual_fwd_kernelINS_13Kernel_traitsI13__nv_bfloat16S2_S2_S2_fjLj8192ELj1ELj1ELj8ELj16ENS_18Kernel_traits_baseILj8192ES2_S2_S2_S2_fjLj256EEEEELb0ELb0ELb1EEEvNS_9FwdParamsE,"",@"SHT_CUDA_INFO"
	.sectionflags	@""
	.align	4


	//----- nvinfo : EIATTR_CUDA_API_VERSION
	.align		4
        /*0000*/ 	.byte	0x04, 0x37
        /*0002*/ 	.short	(.L_508 - .L_507)
.L_507:
        /*0004*/ 	.word	0x00000082


	//----- nvinfo : EIATTR_KPARAM_INFO
	.align		4
.L_508:
        /*0008*/ 	.byte	0x04, 0x17
        /*000a*/ 	.short	(.L_510 - .L_509)
.L_509:
        /*000c*/ 	.word	0x00000000
        /*0010*/ 	.short	0x0000
        /*0012*/ 	.short	0x0000
        /*0014*/ 	.byte	0x00, 0xf0, 0xa1, 0x03


	//----- nvinfo : EIATTR_SPARSE_MMA_MASK
	.align		4
.L_510:
        /*0018*/ 	.byte	0x03, 0x50
        /*001a*/ 	.short	0x0000


	//----- nvinfo : EIATTR_MAXREG_COUNT
	.align		4
        /*001c*/ 	.byte	0x03, 0x1b
        /*001e*/ 	.short	0x00ff


	//----- nvinfo : EIATTR_NUM_BARRIERS
	.align		4
        /*0020*/ 	.byte	0x02, 0x4c
        /*0022*/ 	.byte	0x01
	.zero		1


	//----- nvinfo : EIATTR_MERCURY_ISA_VERSION
	.align		4
        /*0024*/ 	.byte	0x03, 0x5f
        /*0026*/ 	.short	0x0101


	//----- nvinfo : EIATTR_COOP_GROUP_MASK_REGIDS
	.align		4
        /*0028*/ 	.byte	0x04, 0x29
        /*002a*/ 	.short	(.L_512 - .L_511)


	//   ....[0]....
.L_511:
        /*002c*/ 	.word	0xffffffff


	//   ....[1]....
        /*0030*/ 	.word	0xffffffff


	//   ....[2]....
        /*0034*/ 	.word	0xffffffff


	//   ....[3]....
        /*0038*/ 	.word	0xffffffff


	//   ....[4]....
        /*003c*/ 	.word	0xffffffff


	//   ....[5]....
        /*0040*/ 	.word	0xffffffff


	//   ....[6]....
        /*0044*/ 	.word	0xffffffff


	//   ....[7]....
        /*0048*/ 	.word	0xffffffff


	//   ....[8]....
        /*004c*/ 	.word	0xffffffff


	//   ....[9]....
        /*0050*/ 	.word	0xffffffff


	//   ....[10]....
        /*0054*/ 	.word	0xffffffff


	//   ....[11]....
        /*0058*/ 	.word	0xffffffff


	//   ....[12]....
        /*005c*/ 	.word	0xffffffff


	//   ....[13]....
        /*0060*/ 	.word	0xffffffff


	//   ....[14]....
        /*0064*/ 	.word	0xffffffff


	//   ....[15]....
        /*0068*/ 	.word	0xffffffff


	//   ....[16]....
        /*006c*/ 	.word	0xffffffff


	//   ....[17]....
        /*0070*/ 	.word	0xffffffff


	//   ....[18]....
        /*0074*/ 	.word	0xffffffff


	//   ....[19]....
        /*0078*/ 	.word	0xffffffff


	//   ....[20]....
        /*007c*/ 	.word	0xffffffff


	//----- nvinfo : EIATTR_COOP_GROUP_INSTR_OFFSETS
	.align		4
.L_512:
        /*0080*/ 	.byte	0x04, 0x28
        /*0082*/ 	.short	(.L_514 - .L_513)


	//   ....[0]....
.L_513:
        /*0084*/ 	.word	0x000036f0


	//   ....[1]....
        /*0088*/ 	.word	0x00003710


	//   ....[2]....
        /*008c*/ 	.word	0x00003730


	//   ....[3]....
        /*0090*/ 	.word	0x00003750


	//   ....[4]....
        /*0094*/ 	.word	0x00003770


	//   ....[5]....
        /*0098*/ 	.word	0x00003ba0


	//   ....[6]....
        /*009c*/ 	.word	0x00003bd0


	//   ....[7]....
        /*00a0*/ 	.word	0x00003c00


	//   ....[8]....
        /*00a4*/ 	.word	0x00003c30


	//   ....[9]....
        /*00a8*/ 	.word	0x00003c70


	//   ....[10]....
        /*00ac*/ 	.word	0x00003e20


	//   ....[11]....
        /*00b0*/ 	.word	0x00003e60


	//   ....[12]....
        /*00b4*/ 	.word	0x00003ea0


	//   ....[13]....
        /*00b8*/ 	.word	0x00003fa0


	//   ....[14]....
        /*00bc*/ 	.word	0x00004070


	//   ....[15]....
        /*00c0*/ 	.word	0x000040a0


	//   ....[16]....
        /*00c4*/ 	.word	0x000040c0


	//   ....[17]....
        /*00c8*/ 	.word	0x00004160


	//   ....[18]....
        /*00cc*/ 	.word	0x000041b0


	//   ....[19]....
        /*00d0*/ 	.word	0x00004250


	//   ....[20]....
        /*00d4*/ 	.word	0x00004280


	//----- nvinfo : EIATTR_VRC_CTA_INIT_COUNT
	.align		4
.L_514:
        /*00d8*/ 	.byte	0x02, 0x4a
	.zero		1
	.zero		1


	//----- nvinfo : EIATTR_EXIT_INSTR_OFFSETS
	.align		4
        /*00dc*/ 	.byte	0x04, 0x1c
        /*00de*/ 	.short	(.L_516 - .L_515)


	//   ....[0]....
.L_515:
        /*00e0*/ 	.word	0x00000810


	//   ....[1]....
        /*00e4*/ 	.word	0x000055b0


	//----- nvinfo : EIATTR_MAX_THREADS
	.align		4
.L_516:
        /*00e8*/ 	.byte	0x04, 0x05
        /*00ea*/ 	.short	(.L_518 - .L_517)
.L_517:
        /*00ec*/ 	.word	0x00000100
        /*00f0*/ 	.word	0x00000001
        /*00f4*/ 	.word	0x00000001


	//----- nvinfo : EIATTR_CRS_STACK_SIZE
	.align		4
.L_518:
        /*00f8*/ 	.byte	0x04, 0x1e
        /*00fa*/ 	.short	(.L_520 - .L_519)
.L_519:
        /*00fc*/ 	.word	0x00000000


	//----- nvinfo : EIATTR_CBANK_PARAM_SIZE
	.align		4
.L_520:
        /*0100*/ 	.byte	0x03, 0x19
        /*0102*/ 	.short	0x00e8


	//----- nvinfo : EIATTR_PARAM_CBANK
	.align		4
        /*0104*/ 	.byte	0x04, 0x0a
        /*0106*/ 	.short	(.L_522 - .L_521)
	.align		4
.L_521:
        /*0108*/ 	.word	index@(.nv.constant0._ZN10layer_norm31ln_parallel_residual_fwd_kernelINS_13Kernel_traitsI13__nv_bfloat16S2_S2_S2_fjLj8192ELj1ELj1ELj8ELj16ENS_18Kernel_traits_baseILj8192ES2_S2_S2_S2_fjLj256EEEEELb0ELb0ELb1EEEvNS_9FwdParamsE)
        /*010c*/ 	.short	0x0380
        /*010e*/ 	.short	0x00e8


	//----- nvinfo : EIATTR_SW_WAR
	.align		4
.L_522:
        /*0110*/ 	.byte	0x04, 0x36
        /*0112*/ 	.short	(.L_524 - .L_523)
.L_523:
        /*0114*/ 	.word	0x00000008
.L_524:


//--------------------- .nv.info._ZN10layer_norm31ln_parallel_residual_fwd_kernelINS_13Kernel_traitsI13__nv_bfloat16S2_S2_S2_fjLj8192ELj1ELj1ELj8ELj16ENS_18Kernel_traits_baseILj8192ES2_S2_S2_S2_fjLj256EEEEELb0ELb1ELb0EEEvNS_9FwdParamsE --------------------------
	.section	.nv.info._ZN10layer_norm31ln_parallel_residual_fwd_kernelINS_13Kernel_traitsI13__nv_bfloat16S2_S2_S2_fjLj8192ELj1ELj1ELj8ELj16ENS_18Kernel_traits_baseILj8192ES2_S2_S2_S2_fjLj256EEEEELb0ELb1ELb0EEEvNS_9FwdParamsE,"",@"SHT_CUDA_INFO"
	.sectionflags	@""
	.align	4


	//----- nvinfo : EIATTR_CUDA_API_VERSION
	.align		4
        /*0000*/ 	.byte	0x04, 0x37
        /*0002*/ 	.short	(.L_526 - .L_525)
.L_525:
        /*0004*/ 	.word	0x00000082


	//----- nvinfo : EIATTR_KPARAM_INFO
	.align		4
.L_526:
        /*0008*/ 	.byte	0x04, 0x17
        /*000a*/ 	.short	(.L_528 - .L_527)
.L_527:
        /*000c*/ 	.word	0x00000000
        /*0010*/ 	.short	0x0000
        /*0012*/ 	.short	0x0000
        /*0014*/ 	.byte	0x00, 0xf0, 0xa1, 0x03


	//----- nvinfo : EIATTR_SPARSE_MMA_MASK
	.align		4
.L_528:
        /*0018*/ 	.byte	0x03, 0x50
        /*001a*/ 	.short	0x0000


	//----- nvinfo : EIATTR_MAXREG_COUNT
	.align		4
        /*001c*/ 	.byte	0x03, 0x1b
        /*001e*/ 	.short	0x00ff


	//----- nvinfo : EIATTR_NUM_BARRIERS
	.align		4
        /*0020*/ 	.byte	0x02, 0x4c
        /*0022*/ 	.byte	0x01
	.zero		1


	//----- nvinfo : EIATTR_MERCURY_ISA_VERSION
	.align		4
        /*0024*/ 	.byte	0x03, 0x5f
        /*0026*/ 	.short	0x0101


	//----- nvinfo : EIATTR_COOP_GROUP_MASK_REGIDS
	.align		4
        /*0028*/ 	.byte	0x04, 0x29
        /*002a*/ 	.short	(.L_530 - .L_529)


	//   ....[0]....
.L_529:
        /*002c*/ 	.word	0xffffffff


	//   ....[1]....
        /*0030*/ 	.word	0xffffffff


	//   ....[2]....
        /*0034*/ 	.word	0xffffffff


	//   ....[3]....
        /*0038*/ 	.word	0xffffffff


	//   ....[4]....
        /*003c*/ 	.word	0xffffffff


	//   ....[5]....
        /*0040*/ 	.word	0xffffffff


	//   ....[6]....
        /*0044*/ 	.word	0xffffffff


	//   ....[7]....
        /*0048*/ 	.word	0xffffffff


	//   ....[8]....
        /*004c*/ 	.word	0xffffffff


	//   ....[9]....
        /*0050*/ 	.word	0xffffffff


	//   ....[10]....
        /*0054*/ 	.word	0xffffffff


	//   ....[11]....
        /*0058*/ 	.word	0xffffffff


	//   ....[12]....
        /*005c*/ 	.word	0xffffffff


	//   ....[13]....
        /*0060*/ 	.word	0xffffffff


	//   ....[14]....
        /*0064*/ 	.word	0xffffffff


	//   ....[15]....
        /*0068*/ 	.word	0xffffffff


	//   ....[16]....
        /*006c*/ 	.word	0xffffffff


	//   ....[17]....
        /*0070*/ 	.word	0xffffffff


	//   ....[18]....
        /*0074*/ 	.word	0xffffffff


	//   ....[19]....
        /*0078*/ 	.word	0xffffffff


	//   ....[20]....
        /*007c*/ 	.word	0xffffffff


	//----- nvinfo : EIATTR_COOP_GROUP_INSTR_OFFSETS
	.align		4
.L_530:
        /*0080*/ 	.byte	0x04, 0x28
        /*0082*/ 	.short	(.L_532 - .L_531)


	//   ....[0]....
.L_531:
        /*0084*/ 	.word	0x00003690


	//   ....[1]....
        /*0088*/ 	.word	0x000036b0


	//   ....[2]....
        /*008c*/ 	.word	0x000036d0


	//   ....[3]....
        /*0090*/ 	.word	0x000036f0


	//   ....[4]....
        /*0094*/ 	.word	0x00003710


	//   ....[5]....
        /*0098*/ 	.word	0x00003b60


	//   ....[6]....
        /*009c*/ 	.word	0x00003ba0


	//   ....[7]....
        /*00a0*/ 	.word	0x00003be0


	//   ....[8]....
        /*00a4*/ 	.word	0x00003c00


	//   ....[9]....
        /*00a8*/ 	.word	0x00003c20


	//   ....[10]....
        /*00ac*/ 	.word	0x00003da0


	//   ....[11]....
        /*00b0*/ 	.word	0x00003de0


	//   ....[12]....
        /*00b4*/ 	.word	0x00003e20


	//   ....[13]....
        /*00b8*/ 	.word	0x00003e60


	//   ....[14]....
        /*00bc*/ 	.word	0x00003ee0


	//   ....[15]....
        /*00c0*/ 	.word	0x00003f30


	//   ....[16]....
        /*00c4*/ 	.word	0x00003f90


	//   ....[17]....
        /*00c8*/ 	.word	0x00003fe0


	//   ....[18]....
        /*00cc*/ 	.word	0x00004000


	//   ....[19]....
        /*00d0*/ 	.word	0x00004100


	//   ....[20]....
        /*00d4*/ 	.word	0x00004110


	//----- nvinfo : EIATTR_VRC_CTA_INIT_COUNT
	.align		4
.L_532:
        /*00d8*/ 	.byte	0x02, 0x4a
	.zero		1
	.zero		1


	//----- nvinfo : EIATTR_EXIT_INSTR_OFFSETS
	.align		4
        /*00dc*/ 	.byte	0x04, 0x1c
        /*00de*/ 	.short	(.L_534 - .L_533)


	//   ....[0]....
.L_533:
        /*00e0*/ 	.word	0x00000580


	//   ....[1]....
        /*00e4*/ 	.word	0x00004f40


	//----- nvinfo : EIATTR_MAX_THREADS
	.align		4
.L_534:
        /*00e8*/ 	.byte	0x04, 0x05
        /*00ea*/ 	.short	(.L_536 - .L_535)
.L_535:
        /*00ec*/ 	.word	0x00000100
        /*00f0*/ 	.word	0x00000001
        /*00f4*/ 	.word	0x00000001


	//----- nvinfo : EIATTR_CRS_STACK_SIZE
	.align		4
.L_536:
        /*00f8*/ 	.byte	0x04, 0x1e
        /*00fa*/ 	.short	(.L_538 - .L_537)
.L_537:
        /*00fc*/ 	.word	0x00000000


	//----- nvinfo : EIATTR_CBANK_PARAM_SIZE
	.align		4
.L_538:
        /*0100*/ 	.byte	0x03, 0x19
        /*0102*/ 	.short	0x00e8


	//----- nvinfo : EIATTR_PARAM_CBANK
	.align		4
        /*0104*/ 	.byte	0x04, 0x0a
        /*0106*/ 	.short	(.L_540 - .L_539)
	.align		4
.L_539:
        /*0108*/ 	.word	index@(.nv.constant0._ZN10layer_norm31ln_parallel_residual_fwd_kernelINS_13Kernel_traitsI13__nv_bfloat16S2_S2_S2_fjLj8192ELj1ELj1ELj8ELj16ENS_18Kernel_traits_baseILj8192ES2_S2_S2_S2_fjLj256EEEEELb0ELb1ELb0EEEvNS_9FwdParamsE)
        /*010c*/ 	.short	0x0380
        /*010e*/ 	.short	0x00e8


	//----- nvinfo : EIATTR_SW_WAR
	.align		4
.L_540:
        /*0110*/ 	.byte	0x04, 0x36
        /*0112*/ 	.short	(.L_542 - .L_541)
.L_541:
        /*0114*/ 	.word	0x00000008
.L_542:


//--------------------- .nv.info._ZN10layer_norm31ln_parallel_residual_fwd_kernelINS_13Kernel_traitsI13__nv_bfloat16S2_S2_S2_fjLj8192ELj1ELj1ELj8ELj16ENS_18Kernel_traits_baseILj8192ES2_S2_S2_S2_fjLj256EEEEELb0ELb1ELb1EEEvNS_9FwdParamsE --------------------------
	.section	.nv.info._ZN10layer_norm31ln_parallel_residual_fwd_kernelINS_13Kernel_traitsI13__nv_bfloat16S2_S2_S2_fjLj8192ELj1ELj1ELj8ELj16ENS_18Kernel_traits_baseILj8192ES2_S2_S2_S2_fjLj256EEEEELb0ELb1ELb1EEEvNS_9FwdParamsE,"",@"SHT_CUDA_INFO"
	.sectionflags	@""
	.align	4


	//----- nvinfo : EIATTR_CUDA_API_VERSION
	.align		4
        /*0000*/ 	.byte	0x04, 0x37
        /*0002*/ 	.short	(.L_544 - .L_543)
.L_543:
        /*0004*/ 	.word	0x00000082


	//----- nvinfo : EIATTR_KPARAM_INFO
	.align		4
.L_544:
        /*0008*/ 	.byte	0x04, 0x17
        /*000a*/ 	.short	(.L_546 - .L_545)
.L_545:
        /*000c*/ 	.word	0x00000000
        /*0010*/ 	.short	0x0000
        /*0012*/ 	.short	0x0000
        /*0014*/ 	.byte	0x00, 0xf0, 0xa1, 0x03


	//----- nvinfo : EIATTR_SPARSE_MMA_MASK
	.align		4
.L_546:
        /*0018*/ 	.byte	0x03, 0x50
        /*001a*/ 	.short	0x0000


	//----- nvinfo : EIATTR_MAXREG_COUNT
	.align		4
        /*001c*/ 	.byte	0x03, 0x1b
        /*001e*/ 	.short	0x00ff


	//----- nvinfo : EIATTR_NUM_BARRIERS
	.align		4
        /*0020*/ 	.byte	0x02, 0x4c
        /*0022*/ 	.byte	0x01
	.zero		1


	//----- nvinfo : EIATTR_MERCURY_ISA_VERSION
	.align		4
        /*0024*/ 	.byte	0x03, 0x5f
        /*0026*/ 	.short	0x0101


	//----- nvinfo : EIATTR_COOP_GROUP_MASK_REGIDS
	.align		4
        /*0028*/ 	.byte	0x04, 0x29
        /*002a*/ 	.short	(.L_548 - .L_547)


	//   ....[0]....
.L_547:
        /*002c*/ 	.word	0xffffffff


	//   ....[1]....
        /*0030*/ 	.word	0xffffffff


	//   ....[2]....
        /*0034*/ 	.word	0xffffffff


	//   ....[3]....
        /*0038*/ 	.word	0xffffffff


	//   ....[4]....
        /*003c*/ 	.word	0xffffffff


	//   ....[5]....
        /*0040*/ 	.word	0xffffffff


	//   ....[6]....
        /*0044*/ 	.word	0xffffffff


	//   ....[7]....
        /*0048*/ 	.word	0xffffffff


	//   ....[8]....
        /*004c*/ 	.word	0xffffffff


	//   ....[9]....
        /*0050*/ 	.word	0xffffffff


	//   ....[10]....
        /*0054*/ 	.word	0xffffffff


	//   ....[11]....
        /*0058*/ 	.word	0xffffffff


	//   ....[12]....
        /*005c*/ 	.word	0xffffffff


	//   ....[13]....
        /*0060*/ 	.word	0xffffffff


	//   ....[14]....
        /*0064*/ 	.word	0xffffffff


	//   ....[15]....
        /*0068*/ 	.word	0xffffffff


	//   ....[16]....
        /*006c*/ 	.word	0xffffffff


	//   ....[17]....
        /*0070*/ 	.word	0xffffffff


	//   ....[18]....
        /*0074*/ 	.word	0xffffffff


	//   ....[19]....
        /*0078*/ 	.word	0xffffffff


	//   ....[20]....
        /*007c*/ 	.word	0xffffffff


	//----- nvinfo : EIATTR_COOP_GROUP_INSTR_OFFSETS
	.align		4
.L_548:
        /*0080*/ 	.byte	0x04, 0x28
        /*0082*/ 	.short	(.L_550 - .L_549)


	//   ....[0]....
.L_549:
        /*0084*/ 	.word	0x00003070


	//   ....[1]....
        /*0088*/ 	.word	0x00003090


	//   ....[2]....
        /*008c*/ 	.word	0x000030b0


	//   ....[3]....
        /*0090*/ 	.word	0x000030d0


	//   ....[4]....
        /*0094*/ 	.word	0x000030f0


	//   ....[5]....
        /*0098*/ 	.word	0x00003520


	//   ....[6]....
        /*009c*/ 	.word	0x00003540


	//   ....[7]....
        /*00a0*/ 	.word	0x00003560


	//   ....[8]....
        /*00a4*/ 	.word	0x00003590


	//   ....[9]....
        /*00a8*/ 	.word	0x000035d0


	//   ....[10]....
        /*00ac*/ 	.word	0x00003780


	//   ....[11]....
        /*00b0*/ 	.word	0x000037c0


	//   ....[12]....
        /*00b4*/ 	.word	0x000037e0


	//   ....[13]....
        /*00b8*/ 	.word	0x00003840


	//   ....[14]....
        /*00bc*/ 	.word	0x000038f0


	//   ....[15]....
        /*00c0*/ 	.word	0x00003920


	//   ....[16]....
        /*00c4*/ 	.word	0x00003980


	//   ....[17]....
        /*00c8*/ 	.word	0x000039c0


	//   ....[18]....
        /*00cc*/ 	.word	0x00003a00


	//   ....[19]....
        /*00d0*/ 	.word	0x00003b00


	//   ....[20]....
        /*00d4*/ 	.word	0x00003b10


	//----- nvinfo : EIATTR_VRC_CTA_INIT_COUNT
	.align		4
.L_550:
        /*00d8*/ 	.byte	0x02, 0x4a
	.zero		1
	.zero		1


	//----- nvinfo : EIATTR_EXIT_INSTR_OFFSETS
	.align		4
        /*00dc*/ 	.byte	0x04, 0x1c
        /*00de*/ 	.short	(.L_552 - .L_551)


	//   ....[0]....
.L_551:
        /*00e0*/ 	.word	0x00000330


	//   ....[1]....
        /*00e4*/ 	.word	0x000047b0


	//----- nvinfo : EIATTR_MAX_THREADS
	.align		4
.L_552:
        /*00e8*/ 	.byte	0x04, 0x05
        /*00ea*/ 	.short	(.L_554 - .L_553)
.L_553:
        /*00ec*/ 	.word	0x00000100
        /*00f0*/ 	.word	0x00000001
        /*00f4*/ 	.word	0x00000001


	//----- nvinfo : EIATTR_CRS_STACK_SIZE
	.align		4
.L_554:
        /*00f8*/ 	.byte	0x04, 0x1e
        /*00fa*/ 	.short	(.L_556 - .L_555)
.L_555:
        /*00fc*/ 	.word	0x00000000


	//----- nvinfo : EIATTR_CBANK_PARAM_SIZE
	.align		4
.L_556:
        /*0100*/ 	.byte	0x03, 0x19
        /*0102*/ 	.short	0x00e8


	//----- nvinfo : EIATTR_PARAM_CBANK
	.align		4
        /*0104*/ 	.byte	0x04, 0x0a
        /*0106*/ 	.short	(.L_558 - .L_557)
	.align		4
.L_557:
        /*0108*/ 	.word	index@(.nv.constant0._ZN10layer_norm31ln_parallel_residual_fwd_kernelINS_13Kernel_traitsI13__nv_bfloat16S2_S2_S2_fjLj8192ELj1ELj1ELj8ELj16ENS_18Kernel_traits_baseILj8192ES2_S2_S2_S2_fjLj256EEEEELb0ELb1ELb1EEEvNS_9FwdParamsE)
        /*010c*/ 	.short	0x0380
        /*010e*/ 	.short	0x00e8


	//----- nvinfo : EIATTR_SW_WAR
	.align		4
.L_558:
        /*0110*/ 	.byte	0x04, 0x36
        /*0112*/ 	.short	(.L_560 - .L_559)
.L_559:
        /*0114*/ 	.word	0x00000008
.L_560:


//--------------------- .nv.info._ZN10layer_norm31ln_parallel_residual_fwd_kernelINS_13Kernel_traitsI13__nv_bfloat16S2_S2_S2_fjLj8192ELj1ELj1ELj8ELj16ENS_18Kernel_traits_baseILj8192ES2_S2_S2_S2_fjLj256EEEEELb1ELb0ELb0EEEvNS_9FwdParamsE --------------------------
	.section	.nv.info._ZN10layer_norm31ln_parallel_residual_fwd_kernelINS_13Kernel_traitsI13__nv_bfloat16S2_S2_S2_fjLj8192ELj1ELj1ELj8ELj16ENS_18Kernel_traits_baseILj8192ES2_S2_S2_S2_fjLj256EEEEELb1ELb0ELb0EEEvNS_9FwdParamsE,"",@"SHT_CUDA_INFO"
	.sectionflags	@""
	.align	4


	//----- nvinfo : EIATTR_CUDA_API_VERSION
	.align		4
        /*0000*/ 	.byte	0x04, 0x37
        /*0002*/ 	.short	(.L_562 - .L_561)
.L_561:
        /*0004*/ 	.word	0x00000082


	//----- nvinfo : EIATTR_KPARAM_INFO
	.align		4
.L_562:
        /*0008*/ 	.byte	0x04, 0x17
        /*000a*/ 	.short	(.L_564 - .L_563)
.L_563:
        /*000c*/ 	.word	0x00000000
        /*0010*/ 	.short	0x0000
        /*0012*/ 	.short	0x0000
        /*0014*/ 	.byte	0x00, 0xf0, 0xa1, 0x03


	//----- nvinfo : EIATTR_SPARSE_MMA_MASK
	.align		4
.L_564:
        /*0018*/ 	.byte	0x03, 0x50
        /*001a*/ 	.short	0x0000


	//----- nvinfo : EIATTR_MAXREG_COUNT
	.align		4
        /*001c*/ 	.byte	0x03, 0x1b
        /*001e*/ 	.short	0x00ff


	//----- nvinfo : EIATTR_NUM_BARRIERS
	.align		4
        /*0020*/ 	.byte	0x02, 0x4c
        /*0022*/ 	.byte	0x01
	.zero		1


	//----- nvinfo : EIATTR_MERCURY_ISA_VERSION
	.align		4
        /*0024*/ 	.byte	0x03, 0x5f
        /*0026*/ 	.short	0x0101


	//----- nvinfo : EIATTR_COOP_GROUP_MASK_REGIDS
	.align		4
        /*0028*/ 	.byte	0x04, 0x29
        /*002a*/ 	.short	(.L_566 - .L_565)


	//   ....[0]....
.L_565:
        /*002c*/ 	.word	0xffffffff


	//   ....[1]....
        /*0030*/ 	.word	0xffffffff


	//   ....[2]....
        /*0034*/ 	.word	0xffffffff


	//   ....[3]....
        /*0038*/ 	.word	0xffffffff


	//   ....[4]....
        /*003c*/ 	.word	0xffffffff


	//   ....[5]....
        /*0040*/ 	.word	0xffffffff


	//   ....[6]....
        /*0044*/ 	.word	0xffffffff


	//   ....[7]....
        /*0048*/ 	.word	0xffffffff


	//   ....[8]....
        /*004c*/ 	.word	0xffffffff


	//   ....[9]....
        /*0050*/ 	.word	0xffffffff


	//   ....[10]....
        /*0054*/ 	.word	0xffffffff


	//   ....[11]....
        /*0058*/ 	.word	0xffffffff


	//   ....[12]....
        /*005c*/ 	.word	0xffffffff


	//   ....[13]....
        /*0060*/ 	.word	0xffffffff


	//   ....[14]....
        /*0064*/ 	.word	0xffffffff


	//   ....[15]....
        /*0068*/ 	.word	0xffffffff


	//   ....[16]....
        /*006c*/ 	.word	0xffffffff


	//   ....[17]....
        /*0070*/ 	.word	0xffffffff


	//   ....[18]....
        /*0074*/ 	.word	0xffffffff


	//   ....[19]....
        /*0078*/ 	.word	0xffffffff


	//   ....[20]....
        /*007c*/ 	.word	0xffffffff


	//----- nvinfo : EIATTR_COOP_GROUP_INSTR_OFFSETS
	.align		4
.L_566:
        /*0080*/ 	.byte	0x04, 0x28
        /*0082*/ 	.short	(.L_568 - .L_567)


	//   ....[0]....
.L_567:
        /*0084*/ 	.word	0x00022200


	//   ....[1]....
        /*0088*/ 	.word	0x00022220


	//   ....[2]....
        /*008c*/ 	.word	0x00022240


	//   ....[3]....
        /*0090*/ 	.word	0x00022260


	//   ....[4]....
        /*0094*/ 	.word	0x00022280


	//   ....[5]....
        /*0098*/ 	.word	0x000226e0


	//   ....[6]....
        /*009c*/ 	.word	0x00022700


	//   ....[7]....
        /*00a0*/ 	.word	0x00022730


	//   ....[8]....
        /*00a4*/ 	.word	0x00022750


	//   ....[9]....
        /*00a8*/ 	.word	0x00022790


	//   ....[10]....
        /*00ac*/ 	.word	0x00022810


	//   ....[11]....
        /*00b0*/ 	.word	0x00022880


	//   ....[12]....
        /*00b4*/ 	.word	0x000228c0


	//   ....[13]....
        /*00b8*/ 	.word	0x000228e0


	//   ....[14]....
        /*00bc*/ 	.word	0x00022900


	//   ....[15]....
        /*00c0*/ 	.word	0x000229a0


	//   ....[16]....
        /*00c4*/ 	.word	0x000229f0


	//   ....[17]....
        /*00c8*/ 	.word	0x00022a80


	//   ....[18]....
        /*00cc*/ 	.word	0x00022ab0


	//   ....[19]....
        /*00d0*/ 	.word	0x00022b40


	//   ....[20]....
        /*00d4*/ 	.word	0x00022b70


	//----- nvinfo : EIATTR_VRC_CTA_INIT_COUNT
	.align		4
.L_568:
        /*00d8*/ 	.byte	0x02, 0x4a
	.zero		1
	.zero		1


	//----- nvinfo : EIATTR_EXIT_INSTR_OFFSETS
	.align		4
        /*00dc*/ 	.byte	0x04, 0x1c
        /*00de*/ 	.short	(.L_570 - .L_569)


	//   ....[0]....
.L_569:
        /*00e0*/ 	.word	0x00001320


	//   ....[1]....
        /*00e4*/ 	.word	0x00024120


	//----- nvinfo : EIATTR_MAX_THREADS
	.align		4
.L_570:
        /*00e8*/ 	.byte	0x04, 0x05
        /*00ea*/ 	.short	(.L_572 - .L_571)
.L_571:
        /*00ec*/ 	.word	0x00000100
        /*00f0*/ 	.word	0x00000001
        /*00f4*/ 	.word	0x00000001


	//----- nvinfo : EIATTR_CRS_STACK_SIZE
	.align		4
.L_572:
        /*00f8*/ 	.byte	0x04, 0x1e
        /*00fa*/ 	.short	(.L_574 - .L_573)
.L_573:
        /*00fc*/ 	.word	0x00000000


	//----- nvinfo : EIATTR_CBANK_PARAM_SIZE
	.align		4
.L_574:
        /*0100*/ 	.byte	0x03, 0x19
        /*0102*/ 	.short	0x00e8


	//----- nvinfo : EIATTR_PARAM_CBANK
	.align		4
        /*0104*/ 	.byte	0x04, 0x0a
        /*0106*/ 	.short	(.L_576 - .L_575)
	.align		4
.L_575:
        /*0108*/ 	.word	index@(.nv.constant0._ZN10layer_norm31ln_parallel_residual_fwd_kernelINS_13Kernel_traitsI13__nv_bfloat16S2_S2_S2_fjLj8192ELj1ELj1ELj8ELj16ENS_18Kernel_traits_baseILj8192ES2_S2_S2_S2_fjLj256EEEEELb1ELb0ELb0EEEvNS_9FwdParamsE)
        /*010c*/ 	.short	0x0380
        /*010e*/ 	.short	0x00e8


	//----- nvinfo : EIATTR_SW_WAR
	.align		4
.L_576:
        /*0110*/ 	.byte	0x04, 0x36
        /*0112*/ 	.short	(.L_578 - .L_577)
.L_577:
        /*0114*/ 	.word	0x00000008
.L_578:


//--------------------- .nv.info._ZN10layer_norm31ln_parallel_residual_fwd_kernelINS_13Kernel_traitsI13__nv_bfloat16S2_S2_S2_fjLj8192ELj1ELj1ELj8ELj16ENS_18Kernel_traits_baseILj8192ES2_S2_S2_S2_fjLj256EEEEELb1ELb0ELb1EEEvNS_9FwdParamsE --------------------------
	.section	.nv.info._ZN10layer_norm31ln_parallel_residual_fwd_kernelINS_13Kernel_traitsI13__nv_bfloat16S2_S2_S2_fjLj8192ELj1ELj1ELj8ELj16ENS_18Kernel_traits_baseILj8192ES2_S2_S2_S2_fjLj256EEEEELb1ELb0ELb1EEEvNS_9FwdParamsE,"",@"SHT_CUDA_INFO"
	.sectionflags	@""
	.align	4


	//----- nvinfo : EIATTR_CUDA_API_VERSION
	.align		4
        /*0000*/ 	.byte	0x04, 0x37
        /*0002*/ 	.short	(.L_580 - .L_579)
.L_579:
        /*0004*/ 	.word	0x00000082


	//----- nvinfo : EIATTR_KPARAM_INFO
	.align		4
.L_580:
        /*0008*/ 	.byte	0x04, 0x17
        /*000a*/ 	.short	(.L_582 - .L_581)
.L_581:
        /*000c*/ 	.word	0x00000000
        /*0010*/ 	.short	0x0000
        /*0012*/ 	.short	0x0000
        /*0014*/ 	.byte	0x00, 0xf0, 0xa1, 0x03


	//----- nvinfo : EIATTR_SPARSE_MMA_MASK
	.align		4
.L_582:
        /*0018*/ 	.byte	0x03, 0x50
        /*001a*/ 	.short	0x0000


	//----- nvinfo : EIATTR_MAXREG_COUNT
	.align		4
        /*001c*/ 	.byte	0x03, 0x1b
        /*001e*/ 	.short	0x00ff


	//----- nvinfo : EIATTR_NUM_BARRIERS
	.align		4
        /*0020*/ 	.byte	0x02, 0x4c
        /*0022*/ 	.byte	0x01
	.zero		1


	//----- nvinfo : EIATTR_MERCURY_ISA_VERSION
	.align		4
        /*0024*/ 	.byte	0x03, 0x5f
        /*0026*/ 	.short	0x0101


	//----- nvinfo : EIATTR_COOP_GROUP_MASK_REGIDS
	.align		4
        /*0028*/ 	.byte	0x04, 0x29
        /*002a*/ 	.short	(.L_584 - .L_583)


	//   ....[0]....
.L_583:
        /*002c*/ 	.word	0xffffffff


	//   ....[1]....
        /*0030*/ 	.word	0xffffffff


	//   ....[2]....
        /*0034*/ 	.word	0xffffffff


	//   ....[3]....
        /*0038*/ 	.word	0xffffffff


	//   ....[4]....
        /*003c*/ 	.word	0xffffffff


	//   ....[5]....
        /*0040*/ 	.word	0xffffffff


	//   ....[6]....
        /*0044*/ 	.word	0xffffffff


	//   ....[7]....
        /*0048*/ 	.word	0xffffffff


	//   ....[8]....
        /*004c*/ 	.word	0xffffffff


	//   ....[9]....
        /*0050*/ 	.word	0xffffffff


	//   ....[10]....
        /*0054*/ 	.word	0xffffffff


	//   ....[11]....
        /*0058*/ 	.word	0xffffffff


	//   ....[12]....
        /*005c*/ 	.word	0xffffffff


	//   ....[13]....
        /*0060*/ 	.word	0xffffffff


	//   ....[14]....
        /*0064*/ 	.word	0xffffffff


	//   ....[15]....
        /*0068*/ 	.word	0xffffffff


	//   ....[16]....
        /*006c*/ 	.word	0xffffffff


	//   ....[17]....
        /*0070*/ 	.word	0xffffffff


	//   ....[18]....
        /*0074*/ 	.word	0xffffffff


	//   ....[19]....
        /*0078*/ 	.word	0xffffffff


	//   ....[20]....
        /*007c*/ 	.word	0xffffffff


	//----- nvinfo : EIATTR_COOP_GROUP_INSTR_OFFSETS
	.align		4
.L_584:
        /*0080*/ 	.byte	0x04, 0x28
        /*0082*/ 	.short	(.L_586 - .L_585)


	//   ....[0]....
.L_585:
        /*0084*/ 	.word	0x0001fbc0


	//   ....[1]....
        /*0088*/ 	.word	0x0001fbe0


	//   ....[2]....
        /*008c*/ 	.word	0x0001fc00


	//   ....[3]....
        /*0090*/ 	.word	0x0001fc20


	//   ....[4]....
        /*0094*/ 	.word	0x0001fc40


	//   ....[5]....
        /*0098*/ 	.word	0x00020070


	//   ....[6]....
        /*009c*/ 	.word	0x00020090


	//   ....[7]....
        /*00a0*/ 	.word	0x000200c0


	//   ....[8]....
        /*00a4*/ 	.word	0x000200e0


	//   ....[9]....
        /*00a8*/ 	.word	0x00020120


	//   ....[10]....
        /*00ac*/ 	.word	0x00020190


	//   ....[11]....
        /*00b0*/ 	.word	0x000201f0


	//   ....[12]....
        /*00b4*/ 	.word	0x00020220


	//   ....[13]....
        /*00b8*/ 	.word	0x00020250


	//   ....[14]....
        /*00bc*/ 	.word	0x00020270


	//   ....[15]....
        /*00c0*/ 	.word	0x00020320


	//   ....[16]....
        /*00c4*/ 	.word	0x00020380


	//   ....[17]....
        /*00c8*/ 	.word	0x00020410


	//   ....[18]....
        /*00cc*/ 	.word	0x00020440


	//   ....[19]....
        /*00d0*/ 	.word	0x000204e0


	//   ....[20]....
        /*00d4*/ 	.word	0x00020520


	//----- nvinfo : EIATTR_VRC_CTA_INIT_COUNT
	.align		4
.L_586:
        /*00d8*/ 	.byte	0x02, 0x4a
	.zero		1
	.zero		1


	//----- nvinfo : EIATTR_EXIT_INSTR_OFFSETS
	.align		4
        /*00dc*/ 	.byte	0x04, 0x1c
        /*00de*/ 	.short	(.L_588 - .L_587)


	//   ....[0]....
.L_587:
        /*00e0*/ 	.word	0x00000a30


	//   ....[1]....
        /*00e4*/ 	.word	0x00021850


	//----- nvinfo : EIATTR_MAX_THREADS
	.align		4
.L_588:
        /*00e8*/ 	.byte	0x04, 0x05
        /*00ea*/ 	.short	(.L_590 - .L_589)
.L_589:
        /*00ec*/ 	.word	0x00000100
        /*00f0*/ 	.word	0x00000001
        /*00f4*/ 	.word	0x00000001


	//----- nvinfo : EIATTR_CBANK_PARAM_SIZE
	.align		4
.L_590:
        /*00f8*/ 	.byte	0x03, 0x19
        /*00fa*/ 	.short	0x00e8


	//----- nvinfo : EIATTR_PARAM_CBANK
	.align		4
        /*00fc*/ 	.byte	0x04, 0x0a
        /*00fe*/ 	.short	(.L_592 - .L_591)
	.align		4
.L_591:
        /*0100*/ 	.word	index@(.nv.constant0._ZN10layer_norm31ln_parallel_residual_fwd_kernelINS_13Kernel_traitsI13__nv_bfloat16S2_S2_S2_fjLj8192ELj1ELj1ELj8ELj16ENS_18Kernel_traits_baseILj8192ES2_S2_S2_S2_fjLj256EEEEELb1ELb0ELb1EEEvNS_9FwdParamsE)
        /*0104*/ 	.short	0x0380
        /*0106*/ 	.short	0x00e8


	//----- nvinfo : EIATTR_SW_WAR
	.align		4
.L_592:
        /*0108*/ 	.byte	0x04, 0x36
        /*010a*/ 	.short	(.L_594 - .L_593)
.L_593:
        /*010c*/ 	.word	0x00000008
.L_594:


//--------------------- .nv.info._ZN10layer_norm31ln_parallel_residual_fwd_kernelINS_13Kernel_traitsI13__nv_bfloat16S2_S2_S2_fjLj8192ELj1ELj1ELj8ELj16ENS_18Kernel_traits_baseILj8192ES2_S2_S2_S2_fjLj256EEEEELb1ELb1ELb0EEEvNS_9FwdParamsE --------------------------
	.section	.nv.info._ZN10layer_norm31ln_parallel_residual_fwd_kernelINS_13Kernel_traitsI13__nv_bfloat16S2_S2_S2_fjLj8192ELj1ELj1ELj8ELj16ENS_18Kernel_traits_baseILj8192ES2_S2_S2_S2_fjLj256EEEEELb1ELb1ELb0EEEvNS_9FwdParamsE,"",@"SHT_CUDA_INFO"
	.sectionflags	@""
	.align	4


	//----- nvinfo : EIATTR_CUDA_API_VERSION
	.align		4
        /*0000*/ 	.byte	0x04, 0x37
        /*0002*/ 	.short	(.L_596 - .L_595)
.L_595:
        /*0004*/ 	.word	0x00000082


	//----- nvinfo : EIATTR_KPARAM_INFO
	.align		4
.L_596:
        /*0008*/ 	.byte	0x04, 0x17
        /*000a*/ 	.short	(.L_598 - .L_597)
.L_597:
        /*000c*/ 	.word	0x00000000
        /*0010*/ 	.short	0x0000
        /*0012*/ 	.short	0x0000
        /*0014*/ 	.byte	0x00, 0xf0, 0xa1, 0x03


	//----- nvinfo : EIATTR_SPARSE_MMA_MASK
	.align		4
.L_598:
        /*0018*/ 	.byte	0x03, 0x50
        /*001a*/ 	.short	0x0000


	//----- nvinfo : EIATTR_MAXREG_COUNT
	.align		4
        /*001c*/ 	.byte	0x03, 0x1b
        /*001e*/ 	.short	0x00ff


	//----- nvinfo : EIATTR_NUM_BARRIERS
	.align		4
        /*0020*/ 	.byte	0x02, 0x4c
        /*0022*/ 	.byte	0x01
	.zero		1


	//----- nvinfo : EIATTR_MERCURY_ISA_VERSION
	.align		4
        /*0024*/ 	.byte	0x03, 0x5f
        /*0026*/ 	.short	0x0101


	//----- nvinfo : EIATTR_COOP_GROUP_MASK_REGIDS
	.align		4
        /*0028*/ 	.byte	0x04, 0x29
        /*002a*/ 	.short	(.L_600 - .L_599)


	//   ....[0]....
.L_599:
        /*002c*/ 	.word	0xffffffff


	//   ....[1]....
        /*0030*/ 	.word	0xffffffff


	//   ....[2]....
        /*0034*/ 	.word	0xffffffff


	//   ....[3]....
        /*0038*/ 	.word	0xffffffff


	//   ....[4]....
        /*003c*/ 	.word	0xffffffff


	//   ....[5]....
        /*0040*/ 	.word	0xffffffff


	//   ....[6]....
        /*0044*/ 	.word	0xffffffff


	//   ....[7]....
        /*0048*/ 	.word	0xffffffff


	//   ....[8]....
        /*004c*/ 	.word	0xffffffff


	//   ....[9]....
        /*0050*/ 	.word	0xffffffff


	//   ....[10]....
        /*0054*/ 	.word	0xffffffff


	//   ....[11]....
        /*0058*/ 	.word	0xffffffff


	//   ....[12]....
        /*005c*/ 	.word	0xffffffff


	//   ....[13]....
        /*0060*/ 	.word	0xffffffff


	//   ....[14]....
        /*0064*/ 	.word	0xffffffff


	//   ....[15]....
        /*0068*/ 	.word	0xffffffff


	//   ....[16]....
        /*006c*/ 	.word	0xffffffff


	//   ....[17]....
        /*0070*/ 	.word	0xffffffff


	//   ....[18]....
        /*0074*/ 	.word	0xffffffff


	//   ....[19]....
        /*0078*/ 	.word	0xffffffff


	//   ....[20]....
        /*007c*/ 	.word	0xffffffff


	//----- nvinfo : EIATTR_COOP_GROUP_INSTR_OFFSETS
	.align		4
.L_600:
        /*0080*/ 	.byte	0x04, 0x28
        /*0082*/ 	.short	(.L_602 - .L_601)


	//   ....[0]....
.L_601:
        /*0084*/ 	.word	0x000280d0


	//   ....[1]....
        /*0088*/ 	.word	0x000280f0


	//   ....[2]....
        /*008c*/ 	.word	0x00028110


	//   ....[3]....
        /*0090*/ 	.word	0x00028130


	//   ....[4]....
        /*0094*/ 	.word	0x00028150


	//   ....[5]....
        /*0098*/ 	.word	0x000285e0


	//   ....[6]....
        /*009c*/ 	.word	0x00028600


	//   ....[7]....
        /*00a0*/ 	.word	0x00028620


	//   ....[8]....
        /*00a4*/ 	.word	0x00028640


	//   ....[9]....
        /*00a8*/ 	.word	0x00028660


	//   ....[10]....
        /*00ac*/ 	.word	0x000287e0


	//   ....[11]....
        /*00b0*/ 	.word	0x00028820


	//   ....[12]....
        /*00b4*/ 	.word	0x00028830


	//   ....[13]....
        /*00b8*/ 	.word	0x00028870


	//   ....[14]....
        /*00bc*/ 	.word	0x00028940


	//   ....[15]....
        /*00c0*/ 	.word	0x00028970


	//   ....[16]....
        /*00c4*/ 	.word	0x00028990


	//   ....[17]....
        /*00c8*/ 	.word	0x00028a30


	//   ....[18]....
        /*00cc*/ 	.word	0x00028a80


	//   ....[19]....
        /*00d0*/ 	.word	0x00028b20


	//   ....[20]....
        /*00d4*/ 	.word	0x00028b50


	//----- nvinfo : EIATTR_VRC_CTA_INIT_COUNT
	.align		4
.L_602:
        /*00d8*/ 	.byte	0x02, 0x4a
	.zero		1
	.zero		1


	//----- nvinfo : EIATTR_EXIT_INSTR_OFFSETS
	.align		4
        /*00dc*/ 	.byte	0x04, 0x1c
        /*00de*/ 	.short	(.L_604 - .L_603)


	//   ....[0]....
.L_603:
        /*00e0*/ 	.word	0x00000740


	//   ....[1]....
        /*00e4*/ 	.word	0x00029920


	//----- nvinfo : EIATTR_MAX_THREADS
	.align		4
.L_604:
        /*00e8*/ 	.byte	0x04, 0x05
        /*00ea*/ 	.short	(.L_606 - .L_605)
.L_605:
        /*00ec*/ 	.word	0x00000100
        /*00f0*/ 	.word	0x00000001
        /*00f4*/ 	.word	0x00000001


	//----- nvinfo : EIATTR_CRS_STACK_SIZE
	.align		4
.L_606:
        /*00f8*/ 	.byte	0x04, 0x1e
        /*00fa*/ 	.short	(.L_608 - .L_607)
.L_607:
        /*00fc*/ 	.word	0x00000000


	//----- nvinfo : EIATTR_CBANK_PARAM_SIZE
	.align		4
.L_608:
        /*0100*/ 	.byte	0x03, 0x19
        /*0102*/ 	.short	0x00e8


	//----- nvinfo : EIATTR_PARAM_CBANK
	.align		4
        /*0104*/ 	.byte	0x04, 0x0a
        /*0106*/ 	.short	(.L_610 - .L_609)
	.align		4
.L_609:
        /*0108*/ 	.word	index@(.nv.constant0._ZN10layer_norm31ln_parallel_residual_fwd_kernelINS_13Kernel_traitsI13__nv_bfloat16S2_S2_S2_fjLj8192ELj1ELj1ELj8ELj16ENS_18Kernel_traits_baseILj8192ES2_S2_S2_S2_fjLj256EEEEELb1ELb1ELb0EEEvNS_9FwdParamsE)
        /*010c*/ 	.short	0x0380
        /*010e*/ 	.short	0x00e8


	//----- nvinfo : EIATTR_SW_WAR
	.align		4
.L_610:
        /*0110*/ 	.byte	0x04, 0x36
        /*0112*/ 	.short	(.L_612 - .L_611)
.L_611:
        /*0114*/ 	.word	0x00000008
.L_612:


//--------------------- .nv.info._ZN10layer_norm31ln_parallel_residual_fwd_kernelINS_13Kernel_traitsI13__nv_bfloat16S2_S2_S2_fjLj8192ELj1ELj1ELj8ELj16ENS_18Kernel_traits_baseILj8192ES2_S2_S2_S2_fjLj256EEEEELb1ELb1ELb1EEEvNS_9FwdParamsE --------------------------
	.section	.nv.info._ZN10layer_norm31ln_parallel_residual_fwd_kernelINS_13Kernel_traitsI13__nv_bfloat16S2_S2_S2_fjLj8192ELj1ELj1ELj8ELj16ENS_18Kernel_traits_baseILj8192ES2_S2_S2_S2_fjLj256EEEEELb1ELb1ELb1EEEvNS_9FwdParamsE,"",@"SHT_CUDA_INFO"
	.sectionflags	@""
	.align	4


	//----- nvinfo : EIATTR_CUDA_API_VERSION
	.align		4
        /*0000*/ 	.byte	0x04, 0x37
        /*0002*/ 	.short	(.L_614 - .L_613)
.L_613:
        /*0004*/ 	.word	0x00000082


	//----- nvinfo : EIATTR_KPARAM_INFO
	.align		4
.L_614:
        /*0008*/ 	.byte	0x04, 0x17
        /*000a*/ 	.short	(.L_616 - .L_615)
.L_615:
        /*000c*/ 	.word	0x00000000
        /*0010*/ 	.short	0x0000
        /*0012*/ 	.short	0x0000
        /*0014*/ 	.byte	0x00, 0xf0, 0xa1, 0x03


	//----- nvinfo : EIATTR_SPARSE_MMA_MASK
	.align		4
.L_616:
        /*0018*/ 	.byte	0x03, 0x50
        /*001a*/ 	.short	0x0000


	//----- nvinfo : EIATTR_MAXREG_COUNT
	.align		4
        /*001c*/ 	.byte	0x03, 0x1b
        /*001e*/ 	.short	0x00ff


	//----- nvinfo : EIATTR_NUM_BARRIERS
	.align		4
        /*0020*/ 	.byte	0x02, 0x4c
        /*0022*/ 	.byte	0x01
	.zero		1


	//----- nvinfo : EIATTR_MERCURY_ISA_VERSION
	.align		4
        /*0024*/ 	.byte	0x03, 0x5f
        /*0026*/ 	.short	0x0101


	//----- nvinfo : EIATTR_COOP_GROUP_MASK_REGIDS
	.align		4
        /*0028*/ 	.byte	0x04, 0x29
        /*002a*/ 	.short	(.L_618 - .L_617)


	//   ....[0]....
.L_617:
        /*002c*/ 	.word	0xffffffff


	//   ....[1]....
        /*0030*/ 	.word	0xffffffff


	//   ....[2]....
        /*0034*/ 	.word	0xffffffff


	//   ....[3]....
        /*0038*/ 	.word	0xffffffff


	//   ....[4]....
        /*003c*/ 	.word	0xffffffff


	//   ....[5]....
        /*0040*/ 	.word	0xffffffff


	//   ....[6]....
        /*0044*/ 	.word	0xffffffff


	//   ....[7]....
        /*0048*/ 	.word	0xffffffff


	//   ....[8]....
        /*004c*/ 	.word	0xffffffff


	//   ....[9]....
        /*0050*/ 	.word	0xffffffff


	//   ....[10]....
        /*0054*/ 	.word	0xffffffff


	//   ....[11]....
        /*0058*/ 	.word	0xffffffff


	//   ....[12]....
        /*005c*/ 	.word	0xffffffff


	//   ....[13]....
        /*0060*/ 	.word	0xffffffff


	//   ....[14]....
        /*0064*/ 	.word	0xffffffff


	//   ....[15]....
        /*0068*/ 	.word	0xffffffff


	//   ....[16]....
        /*006c*/ 	.word	0xffffffff


	//   ....[17]....
        /*0070*/ 	.word	0xffffffff


	//   ....[18]....
        /*0074*/ 	.word	0xffffffff


	//   ....[19]....
        /*0078*/ 	.word	0xffffffff


	//   ....[20]....
        /*007c*/ 	.word	0xffffffff


	//----- nvinfo : EIATTR_COOP_GROUP_INSTR_OFFSETS
	.align		4
.L_618:
        /*0080*/ 	.byte	0x04, 0x28
        /*0082*/ 	.short	(.L_620 - .L_619)


	//   ....[0]....
.L_619:
        /*0084*/ 	.word	0x00021340


	//   ....[1]....
        /*0088*/ 	.word	0x00021370


	//   ....[2]....
        /*008c*/ 	.word	0x00021390


	//   ....[3]....
        /*0090*/ 	.word	0x000213b0


	//   ....[4]....
        /*0094*/ 	.word	0x000213d0


	//   ....[5]....
        /*0098*/ 	.word	0x00021800


	//   ....[6]....
        /*009c*/ 	.word	0x00021820


	//   ....[7]....
        /*00a0*/ 	.word	0x00021850


	//   ....[8]....
        /*00a4*/ 	.word	0x00021880


	//   ....[9]....
        /*00a8*/ 	.word	0x000218a0


	//   ....[10]....
        /*00ac*/ 	.word	0x00021a50


	//   ....[11]....
        /*00b0*/ 	.word	0x00021a90


	//   ....[12]....
        /*00b4*/ 	.word	0x00021aa0


	//   ....[13]....
        /*00b8*/ 	.word	0x00021af0


	//   ....[14]....
        /*00bc*/ 	.word	0x00021bd0


	//   ....[15]....
        /*00c0*/ 	.word	0x00021c00


	//   ....[16]....
        /*00c4*/ 	.word	0x00021c20


	//   ....[17]....
        /*00c8*/ 	.word	0x00021cc0


	//   ....[18]....
        /*00cc*/ 	.word	0x00021d20


	//   ....[19]....
        /*00d0*/ 	.word	0x00021dd0


	//   ....[20]....
        /*00d4*/ 	.word	0x00021e00


	//----- nvinfo : EIATTR_VRC_CTA_INIT_COUNT
	.align		4
.L_620:
        /*00d8*/ 	.byte	0x02, 0x4a
	.zero		1
	.zero		1


	//----- nvinfo : EIATTR_EXIT_INSTR_OFFSETS
	.align		4
        /*00dc*/ 	.byte	0x04, 0x1c
        /*00de*/ 	.short	(.L_622 - .L_621)


	//   ....[0]....
.L_621:
        /*00e0*/ 	.word	0x00000270


	//   ....[1]....
        /*00e4*/ 	.word	0x00022a50


	//----- nvinfo : EIATTR_MAX_THREADS
	.align		4
.L_622:
        /*00e8*/ 	.byte	0x04, 0x05
        /*00ea*/ 	.short	(.L_624 - .L_623)
.L_623:
        /*00ec*/ 	.word	0x00000100
        /*00f0*/ 	.word	0x00000001
        /*00f4*/ 	.word	0x00000001


	//----- nvinfo : EIATTR_CRS_STACK_SIZE
	.align		4
.L_624:
        /*00f8*/ 	.byte	0x04, 0x1e
        /*00fa*/ 	.short	(.L_626 - .L_625)
.L_625:
        /*00fc*/ 	.word	0x00000000


	//----- nvinfo : EIATTR_CBANK_PARAM_SIZE
	.align		4
.L_626:
        /*0100*/ 	.byte	0x03, 0x19
        /*0102*/ 	.short	0x00e8


	//----- nvinfo : EIATTR_PARAM_CBANK
	.align		4
        /*0104*/ 	.byte	0x04, 0x0a
        /*0106*/ 	.short	(.L_628 - .L_627)
	.align		4
.L_627:
        /*0108*/ 	.word	index@(.nv.constant0._ZN10layer_norm31ln_parallel_residual_fwd_kernelINS_13Kernel_traitsI13__nv_bfloat16S2_S2_S2_fjLj8192ELj1ELj1ELj8ELj16ENS_18Kernel_traits_baseILj8192ES2_S2_S2_S2_fjLj256EEEEELb1ELb1ELb1EEEvNS_9FwdParamsE)
        /*010c*/ 	.short	0x0380
        /*010e*/ 	.short	0x00e8


	//----- nvinfo : EIATTR_SW_WAR
	.align		4
.L_628:
        /*0110*/ 	.byte	0x04, 0x36
        /*0112*/ 	.short	(.L_630 - .L_629)
.L_629:
        /*0114*/ 	.word	0x00000008
.L_630:


//--------------------- .nv.info._ZN10layer_norm31ln_parallel_residual_fwd_kernelINS_13Kernel_traitsI6__halfS2_S2_S2_fjLj8192ELj1ELj1ELj8ELj16ENS_18Kernel_traits_baseILj8192ES2_S2_S2_S2_fjLj256EEEEELb0ELb0ELb0EEEvNS_9FwdParamsE --------------------------
	.section	.nv.info._ZN10layer_norm31ln_parallel_residual_fwd_kernelINS_13Kernel_traitsI6__halfS2_S2_S2_fjLj8192ELj1ELj1ELj8ELj16ENS_18Kernel_traits_baseILj8192ES2_S2_S2_S2_fjLj256EEEEELb0ELb0ELb0EEEvNS_9FwdParamsE,"",@"SHT_CUDA_INFO"
	.sectionflags	@""
	.align	4


	//----- nvinfo : EIATTR_CUDA_API_VERSION
	.align		4
        /*0000*/ 	.byte	0x04, 0x37
        /*0002*/ 	.short	(.L_632 - .L_631)
.L_631:
        /*0004*/ 	.word	0x00000082


	//----- nvinfo : EIATTR_KPARAM_INFO
	.align		4
.L_632:
        /*0008*/ 	.byte	0x04, 0x17
        /*000a*/ 	.short	(.L_634 - .L_633)
.L_633:
        /*000c*/ 	.word	0x00000000
        /*0010*/ 	.short	0x0000
        /*0012*/ 	.short	0x0000
        /*0014*/ 	.byte	0x00, 0xf0, 0xa1, 0x03


	//----- nvinfo : EIATTR_SPARSE_MMA_MASK
	.align		4
.L_634:
        /*0018*/ 	.byte	0x03, 0x50
        /*001a*/ 	.short	0x0000


	//----- nvinfo : EIATTR_MAXREG_COUNT
	.align		4
        /*001c*/ 	.byte	0x03, 0x1b
        /*001e*/ 	.short	0x00ff


	//----- nvinfo : EIATTR_NUM_BARRIERS
	.align		4
        /*0020*/ 	.byte	0x02, 0x4c
        /*0022*/ 	.byte	0x01
	.zero		1


	//----- nvinfo : EIATTR_MERCURY_ISA_VERSION
	.align		4
        /*0024*/ 	.byte	0x03, 0x5f
        /*0026*/ 	.short	0x0101


	//----- nvinfo : EIATTR_COOP_GROUP_MASK_REGIDS
	.align		4
        /*0028*/ 	.byte	0x04, 0x29
        /*002a*/ 	.short	(.L_636 - .L_635)


	//   ....[0]....
.L_635:
        /*002c*/ 	.word	0xffffffff


	//   ....[1]....
        /*0030*/ 	.word	0xffffffff


	//   ....[2]....
        /*0034*/ 	.word	0xffffffff


	//   ....[3]....
        /*0038*/ 	.word	0xffffffff


	//   ....[4]....
        /*003c*/ 	.word	0xffffffff


	//   ....[5]....
        /*0040*/ 	.word	0xffffffff


	//   ....[6]....
        /*0044*/ 	.word	0xffffffff


	//   ....[7]....
        /*0048*/ 	.word	0xffffffff


	//   ....[8]....
        /*004c*/ 	.word	0xffffffff


	//   ....[9]....
        /*0050*/ 	.word	0xffffffff


	//   ....[10]....
        /*0054*/ 	.word	0xffffffff


	//   ....[11]....
        /*0058*/ 	.word	0xffffffff


	//   ....[12]....
        /*005c*/ 	.word	0xffffffff


	//   ....[13]....
        /*0060*/ 	.word	0xffffffff


	//   ....[14]....
        /*0064*/ 	.word	0xffffffff


	//   ....[15]....
        /*0068*/ 	.word	0xffffffff


	//   ....[16]....
        /*006c*/ 	.word	0xffffffff


	//   ....[17]....
        /*0070*/ 	.word	0xffffffff


	//   ....[18]....
        /*0074*/ 	.word	0xffffffff


	//   ....[19]....
        /*0078*/ 	.word	0xffffffff


	//   ....[20]....
        /*007c*/ 	.word	0xffffffff


	//----- nvinfo : EIATTR_COOP_GROUP_INSTR_OFFSETS
	.align		4
.L_636:
        /*0080*/ 	.byte	0x04, 0x28
        /*0082*/ 	.short	(.L_638 - .L_637)


	//   ....[0]....
.L_637:
        /*0084*/ 	.word	0x000037a0


	//   ....[1]....
        /*0088*/ 	.word	0x000037c0


	//   ....[2]....
        /*008c*/ 	.word	0x000037e0


	//   ....[3]....
        /*0090*/ 	.word	0x00003800


	//   ....[4]....
        /*0094*/ 	.word	0x00003820


	//   ....[5]....
        /*0098*/ 	.word	0x00003c70


	//   ....[6]....
        /*009c*/ 	.word	0x00003c90


	//   ....[7]....
        /*00a0*/ 	.word	0x00003cb0


	//   ....[8]....
        /*00a4*/ 	.word	0x00003ce0


	//   ....[9]....
        /*00a8*/ 	.word	0x00003d10


	//   ....[10]....
        /*00ac*/ 	.word	0x00003ec0


	//   ....[11]....
        /*00b0*/ 	.word	0x00003f00


	//   ....[12]....
        /*00b4*/ 	.word	0x00003f10


	//   ....[13]....
        /*00b8*/ 	.word	0x00003f50


	//   ....[14]....
        /*00bc*/ 	.word	0x00004020


	//   ....[15]....
        /*00c0*/ 	.word	0x00004050


	//   ....[16]....
        /*00c4*/ 	.word	0x00004070


	//   ....[17]....
        /*00c8*/ 	.word	0x00004110


	//   ....[18]....
        /*00cc*/ 	.word	0x00004170


	//   ....[19]....
        /*00d0*/ 	.word	0x00004210


	//   ....[20]....
        /*00d4*/ 	.word	0x00004240


	//----- nvinfo : EIATTR_VRC_CTA_INIT_COUNT
	.align		4
.L_638:
        /*00d8*/ 	.byte	0x02, 0x4a
	.zero		1
	.zero		1


	//----- nvinfo : EIATTR_EXIT_INSTR_OFFSETS
	.align		4
        /*00dc*/ 	.byte	0x04, 0x1c
        /*00de*/ 	.short	(.L_640 - .L_639)


	//   ....[0]....
.L_639:
        /*00e0*/ 	.word	0x000010b0


	//   ....[1]....
        /*00e4*/ 	.word	0x000057a0


	//----- nvinfo : EIATTR_MAX_THREADS
	.align		4
.L_640:
        /*00e8*/ 	.byte	0x04, 0x05
        /*00ea*/ 	.short	(.L_642 - .L_641)
.L_641:
        /*00ec*/ 	.word	0x00000100
        /*00f0*/ 	.word	0x00000001
        /*00f4*/ 	.word	0x00000001


	//----- nvinfo : EIATTR_CRS_STACK_SIZE
	.align		4
.L_642:
        /*00f8*/ 	.byte	0x04, 0x1e
        /*00fa*/ 	.short	(.L_644 - .L_643)
.L_643:
        /*00fc*/ 	.word	0x00000000


	//----- nvinfo : EIATTR_CBANK_PARAM_SIZE
	.align		4
.L_644:
        /*0100*/ 	.byte	0x03, 0x19
        /*0102*/ 	.short	0x00e8


	//----- nvinfo : EIATTR_PARAM_CBANK
	.align		4
        /*0104*/ 	.byte	0x04, 0x0a
        /*0106*/ 	.short	(.L_646 - .L_645)
	.align		4
.L_645:
        /*0108*/ 	.word	index@(.nv.constant0._ZN10layer_norm31ln_parallel_residual_fwd_kernelINS_13Kernel_traitsI6__halfS2_S2_S2_fjLj8192ELj1ELj1ELj8ELj16ENS_18Kernel_traits_baseILj8192ES2_S2_S2_S2_fjLj256EEEEELb0ELb0ELb0EEEvNS_9FwdParamsE)
        /*010c*/ 	.short	0x0380
        /*010e*/ 	.short	0x00e8


	//----- nvinfo : EIATTR_SW_WAR
	.align		4
.L_646:
        /*0110*/ 	.byte	0x04, 0x36
        /*0112*/ 	.short	(.L_648 - .L_647)
.L_647:
        /*0114*/ 	.word	0x00000008
.L_648:


//--------------------- .nv.info._ZN10layer_norm31ln_parallel_residual_fwd_kernelINS_13Kernel_traitsI6__halfS2_S2_S2_fjLj8192ELj1ELj1ELj8ELj16ENS_18Kernel_traits_baseILj8192ES2_S2_S2_S2_fjLj256EEEEELb0ELb0ELb1EEEvNS_9FwdParamsE --------------------------
	.section	.nv.info._ZN10layer_norm31ln_parallel_residual_fwd_kernelINS_13Kernel_traitsI6__halfS2_S2_S2_fjLj8192ELj1ELj1ELj8ELj16ENS_18Kernel_traits_baseILj8192ES2_S2_S2_S2_fjLj256EEEEELb0ELb0ELb1EEEvNS_9FwdParamsE,"",@"SHT_CUDA_INFO"
	.sectionflags	@""
	.align	4


	//----- nvinfo : EIATTR_CUDA_API_VERSION
	.align		4
        /*0000*/ 	.byte	0x04, 0x37
        /*0002*/ 	.short	(.L_650 - .L_649)
.L_649:
        /*0004*/ 	.word	0x00000082


	//----- nvinfo : EIATTR_KPARAM_INFO
	.align		4
.L_650:
        /*0008*/ 	.byte	0x04, 0x17
        /*000a*/ 	.short	(.L_652 - .L_651)
.L_651:
        /*000c*/ 	.word	0x00000000
        /*0010*/ 	.short	0x0000
        /*0012*/ 	.short	0x0000
        /*0014*/ 	.byte	0x00, 0xf0, 0xa1, 0x03


	//----- nvinfo : EIATTR_SPARSE_MMA_MASK
	.align		4
.L_652:
        /*0018*/ 	.byte	0x03, 0x50
        /*001a*/ 	.short	0x0000


	//----- nvinfo : EIATTR_MAXREG_COUNT
	.align		4
        /*001c*/ 	.byte	0x03, 0x1b
        /*001e*/ 	.short	0x00ff


	//----- nvinfo : EIATTR_NUM_BARRIERS
	.align		4
        /*0020*/ 	.byte	0x02, 0x4c
        /*0022*/ 	.byte	0x01
	.zero		1


	//----- nvinfo : EIATTR_MERCURY_ISA_VERSION
	.align		4
        /*0024*/ 	.byte	0x03, 0x5f
        /*0026*/ 	.short	0x0101


	//----- nvinfo : EIATTR_COOP_GROUP_MASK_REGIDS
	.align		4
        /*0028*/ 	.byte	0x04, 0x29
        /*002a*/ 	.short	(.L_654 - .L_653)


	//   ....[0]....
.L_653:
        /*002c*/ 	.word	0xffffffff


	//   ....[1]....
        /*0030*/ 	.word	0xffffffff


	//   ....[2]....
        /*0034*/ 	.word	0xffffffff


	//   ....[3]....
        /*0038*/ 	.word	0xffffffff


	//   ....[4]....
        /*003c*/ 	.word	0xffffffff


	//   ....[5]....
        /*0040*/ 	.word	0xffffffff


	//   ....[6]....
        /*0044*/ 	.word	0xffffffff


	//   ....[7]....
        /*0048*/ 	.word	0xffffffff


	//   ....[8]....
        /*004c*/ 	.word	0xffffffff


	//   ....[9]....
        /*0050*/ 	.word	0xffffffff


	//   ....[10]....
        /*0054*/ 	.word	0xffffffff


	//   ....[11]....
        /*0058*/ 	.word	0xffffffff


	//   ....[12]....
        /*005c*/ 	.word	0xffffffff


	//   ....[13]....
        /*0060*/ 	.word	0xffffffff


	//   ....[14]....
        /*0064*/ 	.word	0xffffffff


	//   ....[15]....
        /*0068*/ 	.word	0xffffffff


	//   ....[16]....
        /*006c*/ 	.word	0xffffffff


	//   ....[17]....
        /*0070*/ 	.word	0xffffffff


	//   ....[18]....
        /*0074*/ 	.word	0xffffffff


	//   ....[19]....
        /*0078*/ 	.word	0xffffffff


	//   ....[20]....
        /*007c*/ 	.word	0xffffffff


	//----- nvinfo : EIATTR_COOP_GROUP_INSTR_OFFSETS
	.align		4
.L_654:
        /*0080*/ 	.byte	0x04, 0x28
        /*0082*/ 	.short	(.L_656 - .L_655)


	//   ....[0]....
.L_655:
        /*0084*/ 	.word	0x00002b00


	//   ....[1]....
        /*0088*/ 	.word	0x00002b20


	//   ....[2]....
        /*008c*/ 	.word	0x00002b40


	//   ....[3]....
        /*0090*/ 	.word	0x00002b60


	//   ....[4]....
        /*0094*/ 	.word	0x00002b80


	//   ....[5]....
        /*0098*/ 	.word	0x00002fb0


	//   ....[6]....
        /*009c*/ 	.word	0x00002fd0


	//   ....[7]....
        /*00a0*/ 	.word	0x00003000


	//   ....[8]....
        /*00a4*/ 	.word	0x00003040


	//   ....[9]....
        /*00a8*/ 	.word	0x00003080


	//   ....[10]....
        /*00ac*/ 	.word	0x00003230


	//   ....[11]....
        /*00b0*/ 	.word	0x00003270


	//   ....[12]....
        /*00b4*/ 	.word	0x00003330


	//   ....[13]....
        /*00b8*/ 	.word	0x00003360


	//   ....[14]....
        /*00bc*/ 	.word	0x00003380


	//   ....[15]....
        /*00c0*/ 	.word	0x000033e0


	//   ....[16]....
        /*00c4*/ 	.word	0x00003410


	//   ....[17]....
        /*00c8*/ 	.word	0x000034a0


	//   ....[18]....
        /*00cc*/ 	.word	0x000034d0


	//   ....[19]....
        /*00d0*/ 	.word	0x000035d0


	//   ....[20]....
        /*00d4*/ 	.word	0x000035e0


	//----- nvinfo : EIATTR_VRC_CTA_INIT_COUNT
	.align		4
.L_656:
        /*00d8*/ 	.byte	0x02, 0x4a
	.zero		1
	.zero		1


	//----- nvinfo : EIATTR_EXIT_INSTR_OFFSETS
	.align		4
        /*00dc*/ 	.byte	0x04, 0x1c
        /*00de*/ 	.short	(.L_658 - .L_657)


	//   ....[0]....
.L_657:
        /*00e0*/ 	.word	0x00000810


	//   ....[1]....
        /*00e4*/ 	.word	0x000049f0


	//----- nvinfo : EIATTR_MAX_THREADS
	.align		4
.L_658:
        /*00e8*/ 	.byte	0x04, 0x05
        /*00ea*/ 	.short	(.L_660 - .L_659)
.L_659:
        /*00ec*/ 	.word	0x00000100
        /*00f0*/ 	.word	0x00000001
        /*00f4*/ 	.word	0x00000001


	//----- nvinfo : EIATTR_CRS_STACK_SIZE
	.align		4
.L_660:
        /*00f8*/ 	.byte	0x04, 0x1e
        /*00fa*/ 	.short	(.L_662 - .L_661)
.L_661:
        /*00fc*/ 	.word	0x00000000


	//----- nvinfo : EIATTR_CBANK_PARAM_SIZE
	.align		4
.L_662:
        /*0100*/ 	.byte	0x03, 0x19
        /*0102*/ 	.short	0x00e8


	//----- nvinfo : EIATTR_PARAM_CBANK
	.align		4
        /*0104*/ 	.byte	0x04, 0x0a
        /*0106*/ 	.short	(.L_664 - .L_663)
	.align		4
.L_663:
        /*0108*/ 	.word	index@(.nv.constant0._ZN10layer_norm31ln_parallel_residual_fwd_kernelINS_13Kernel_traitsI6__halfS2_S2_S2_fjLj8192ELj1ELj1ELj8ELj16ENS_18Kernel_traits_baseILj8192ES2_S2_S2_S2_fjLj256EEEEELb0ELb0ELb1EEEvNS_9FwdParamsE)
        /*010c*/ 	.short	0x0380
        /*010e*/ 	.short	0x00e8


	//----- nvinfo : EIATTR_SW_WAR
	.align		4
.L_664:
        /*0110*/ 	.byte	0x04, 0x36
        /*0112*/ 	.short	(.L_666 - .L_665)
.L_665:
        /*0114*/ 	.word	0x00000008
.L_666:


//--------------------- .nv.info._ZN10layer_norm31ln_parallel_residual_fwd_kernelINS_13Kernel_traitsI6__halfS2_S2_S2_fjLj8192ELj1ELj1ELj8ELj16ENS_18Kernel_traits_baseILj8192ES2_S2_S2_S2_fjLj256EEEEELb0ELb1ELb0EEEvNS_9FwdParamsE --------------------------
	.section	.nv.info._ZN10layer_norm31ln_parallel_residual_fwd_kernelINS_13Kernel_traitsI6__halfS2_S2_S2_fjLj8192ELj1ELj1ELj8ELj16ENS_18Kernel_traits_baseILj8192ES2_S2_S2_S2_fjLj256EEEEELb0ELb1ELb0EEEvNS_9FwdParamsE,"",@"SHT_CUDA_INFO"
	.sectionflags	@""
	.align	4


	//----- nvinfo : EIATTR_CUDA_API_VERSION
	.align		4
        /*0000*/ 	.byte	0x04, 0x37
        /*0002*/ 	.short	(.L_668 - .L_667)
.L_667:
        /*0004*/ 	.word	0x00000082


	//----- nvinfo : EIATTR_KPARAM_INFO
	.align		4
.L_668:
        /*0008*/ 	.byte	0x04, 0x17
        /*000a*/ 	.short	(.L_670 - .L_669)
.L_669:
        /*000c*/ 	.word	0x00000000
        /*0010*/ 	.short	0x0000
        /*0012*/ 	.short	0x0000
        /*0014*/ 	.byte	0x00, 0xf0, 0xa1, 0x03


	//----- nvinfo : EIATTR_SPARSE_MMA_MASK
	.align		4
.L_670:
        /*0018*/ 	.byte	0x03, 0x50
        /*001a*/ 	.short	0x0000


	//----- nvinfo : EIATTR_MAXREG_COUNT
	.align		4
        /*001c*/ 	.byte	0x03, 0x1b
        /*001e*/ 	.short	0x00ff


	//----- nvinfo : EIATTR_NUM_BARRIERS
	.align		4
        /*0020*/ 	.byte	0x02, 0x4c
        /*0022*/ 	.byte	0x01
	.zero		1


	//----- nvinfo : EIATTR_MERCURY_ISA_VERSION
	.align		4
        /*0024*/ 	.byte	0x03, 0x5f
        /*0026*/ 	.short	0x0101


	//----- nvinfo : EIATTR_COOP_GROUP_MASK_REGIDS
	.align		4
        /*0028*/ 	.byte	0x04, 0x29
        /*002a*/ 	.short	(.L_672 - .L_671)


	//   ....[0]....
.L_671:
        /*002c*/ 	.word	0xffffffff


	//   ....[1]....
        /*0030*/ 	.word	0xffffffff


	//   ....[2]....
        /*0034*/ 	.word	0xffffffff


	//   ....[3]....
        /*0038*/ 	.word	0xffffffff


	//   ....[4]....
        /*003c*/ 	.word	0xffffffff


	//   ....[5]....
        /*0040*/ 	.word	0xffffffff


	//   ....[6]....
        /*0044*/ 	.word	0xffffffff


	//   ....[7]....
        /*0048*/ 	.word	0xffffffff


	//   ....[8]....
        /*004c*/ 	.word	0xffffffff


	//   ....[9]....
        /*0050*/ 	.word	0xffffffff


	//   ....[10]....
        /*0054*/ 	.word	0xffffffff


	//   ....[11]....
        /*0058*/ 	.word	0xffffffff


	//   ....[12]....
        /*005c*/ 	.word	0xffffffff


	//   ....[13]....
        /*0060*/ 	.word	0xffffffff


	//   ....[14]....
        /*0064*/ 	.word	0xffffffff


	//   ....[15]....
        /*0068*/ 	.word	0xffffffff


	//   ....[16]....
        /*006c*/ 	.word	0xffffffff


	//   ....[17]....
        /*0070*/ 	.word	0xffffffff


	//   ....[18]....
        /*0074*/ 	.word	0xffffffff


	//   ....[19]....
        /*0078*/ 	.word	0xffffffff


	//   ....[20]....
        /*007c*/ 	.word	0xffffffff


	//----- nvinfo : EIATTR_COOP_GROUP_INSTR_OFFSETS
	.align		4
.L_672:
        /*0080*/ 	.byte	0x04, 0x28
        /*0082*/ 	.short	(.L_674 - .L_673)


	//   ....[0]....
.L_673:
        /*0084*/ 	.word	0x00002c40


	//   ....[1]....
        /*0088*/ 	.word	0x00002c60


	//   ....[2]....
        /*008c*/ 	.word	0x00002c80


	//   ....[3]....
        /*0090*/ 	.word	0x00002ca0


	//   ....[4]....
        /*0094*/ 	.word	0x00002cc0


	//   ....[5]....
        /*0098*/ 	.word	0x00003110


	//   ....[6]....
        /*009c*/ 	.word	0x00003130


	//   ....[7]....
        /*00a0*/ 	.word	0x00003150


	//   ....[8]....
        /*00a4*/ 	.word	0x00003180


	//   ....[9]....
        /*00a8*/ 	.word	0x000031b0


	//   ....[10]....
        /*00ac*/ 	.word	0x00003360


	//   ....[11]....
        /*00b0*/ 	.word	0x000033a0


	//   ....[12]....
        /*00b4*/ 	.word	0x000033b0


	//   ....[13]....
        /*00b8*/ 	.word	0x000033f0


	//   ....[14]....
        /*00bc*/ 	.word	0x000034c0


	//   ....[15]....
        /*00c0*/ 	.word	0x000034f0


	//   ....[16]....
        /*00c4*/ 	.word	0x00003510


	//   ....[17]....
        /*00c8*/ 	.word	0x000035b0


	//   ....[18]....
        /*00cc*/ 	.word	0x00003600


	//   ....[19]....
        /*00d0*/ 	.word	0x000036a0


	//   ....[20]....
        /*00d4*/ 	.word	0x000036c0


	//----- nvinfo : EIATTR_VRC_CTA_INIT_COUNT
	.align		4
.L_674:
        /*00d8*/ 	.byte	0x02, 0x4a
	.zero		1
	.zero		1


	//----- nvinfo : EIATTR_EXIT_INSTR_OFFSETS
	.align		4
        /*00dc*/ 	.byte	0x04, 0x1c
        /*00de*/ 	.short	(.L_676 - .L_675)


	//   ....[0]....
.L_675:
        /*00e0*/ 	.word	0x00000580


	//   ....[1]....
        /*00e4*/ 	.word	0x00004480


	//----- nvinfo : EIATTR_MAX_THREADS
	.align		4
.L_676:
        /*00e8*/ 	.byte	0x04, 0x05
        /*00ea*/ 	.short	(.L_678 - .L_677)
.L_677:
        /*00ec*/ 	.word	0x00000100
        /*00f0*/ 	.word	0x00000001
        /*00f4*/ 	.word	0x00000001


	//----- nvinfo : EIATTR_CRS_STACK_SIZE
	.align		4
.L_678:
        /*00f8*/ 	.byte	0x04, 0x1e
        /*00fa*/ 	.short	(.L_680 - .L_679)
.L_679:
        /*00fc*/ 	.word	0x00000000


	//----- nvinfo : EIATTR_CBANK_PARAM_SIZE
	.align		4
.L_680:
        /*0100*/ 	.byte	0x03, 0x19
        /*0102*/ 	.short	0x00e8


	//----- nvinfo : EIATTR_PARAM_CBANK
	.align		4
        /*0104*/ 	.byte	0x04, 0x0a
        /*0106*/ 	.short	(.L_682 - .L_681)
	.align		4
.L_681:
        /*0108*/ 	.word	index@(.nv.constant0._ZN10layer_norm31ln_parallel_residual_fwd_kernelINS_13Kernel_traitsI6__halfS2_S2_S2_fjLj8192ELj1ELj1ELj8ELj16ENS_18Kernel_traits_baseILj8192ES2_S2_S2_S2_fjLj256EEEEELb0ELb1ELb0EEEvNS_9FwdParamsE)
        /*010c*/ 	.short	0x0380
        /*010e*/ 	.short	0x00e8


	//----- nvinfo : EIATTR_SW_WAR
	.align		4
.L_682:
        /*0110*/ 	.byte	0x04, 0x36
        /*0112*/ 	.short	(.L_684 - .L_683)
.L_683:
        /*0114*/ 	.word	0x00000008
.L_684:


//--------------------- .nv.info._ZN10layer_norm31ln_parallel_residual_fwd_kernelINS_13Kernel_traitsI6__halfS2_S2_S2_fjLj8192ELj1ELj1ELj8ELj16ENS_18Kernel_traits_baseILj8192ES2_S2_S2_S2_fjLj256EEEEELb0ELb1ELb1EEEvNS_9FwdParamsE --------------------------
	.section	.nv.info._ZN10layer_norm31ln_parallel_residual_fwd_kernelINS_13Kernel_traitsI6__halfS2_S2_S2_fjLj8192ELj1ELj1ELj8ELj16ENS_18Kernel_traits_baseILj8192ES2_S2_S2_S2_fjLj256EEEEELb0ELb1ELb1EEEvNS_9FwdParamsE,"",@"SHT_CUDA_INFO"
	.sectionflags	@""
	.align	4


	//----- nvinfo : EIATTR_CUDA_API_VERSION
	.align		4
        /*0000*/ 	.byte	0x04, 0x37
        /*0002*/ 	.short	(.L_686 - .L_685)
.L_685:
        /*0004*/ 	.word	0x00000082


	//----- nvinfo : EIATTR_KPARAM_INFO
	.align		4
.L_686:
        /*0008*/ 	.byte	0x04, 0x17
        /*000a*/ 	.short	(.L_688 - .L_687)
.L_687:
        /*000c*/ 	.word	0x00000000
        /*0010*/ 	.short	0x0000
        /*0012*/ 	.short	0x0000
        /*0014*/ 	.byte	0x00, 0xf0, 0xa1, 0x03


	//----- nvinfo : EIATTR_SPARSE_MMA_MASK
	.align		4
.L_688:
        /*0018*/ 	.byte	0x03, 0x50
        /*001a*/ 	.short	0x0000


	//----- nvinfo : EIATTR_MAXREG_COUNT
	.align		4
        /*001c*/ 	.byte	0x03, 0x1b
        /*001e*/ 	.short	0x00ff


	//----- nvinfo : EIATTR_NUM_BARRIERS
	.align		4
        /*0020*/ 	.byte	0x02, 0x4c
        /*0022*/ 	.byte	0x01
	.zero		1


	//----- nvinfo : EIATTR_MERCURY_ISA_VERSION
	.align		4
        /*0024*/ 	.byte	0x03, 0x5f
        /*0026*/ 	.short	0x0101


	//----- nvinfo : EIATTR_COOP_GROUP_MASK_REGIDS
	.align		4
        /*0028*/ 	.byte	0x04, 0x29
        /*002a*/ 	.short	(.L_690 - .L_689)


	//   ....[0]....
.L_689:
        /*002c*/ 	.word	0xffffffff


	//   ....[1]....
        /*0030*/ 	.word	0xffffffff


	//   ....[2]....
        /*0034*/ 	.word	0xffffffff


	//   ....[3]....
        /*0038*/ 	.word	0xffffffff


	//   ....[4]....
        /*003c*/ 	.word	0xffffffff


	//   ....[5]....
        /*0040*/ 	.word	0xffffffff


	//   ....[6]....
        /*0044*/ 	.word	0xffffffff


	//   ....[7]....
        /*0048*/ 	.word	0xffffffff


	//   ....[8]....
        /*004c*/ 	.word	0xffffffff


	//   ....[9]....
        /*0050*/ 	.word	0xffffffff


	//   ....[10]....
        /*0054*/ 	.word	0xffffffff


	//   ....[11]....
        /*0058*/ 	.word	0xffffffff


	//   ....[12]....
        /*005c*/ 	.word	0xffffffff


	//   ....[13]....
        /*0060*/ 	.word	0xffffffff


	//   ....[14]....
        /*0064*/ 	.word	0xffffffff


	//   ....[15]....
        /*0068*/ 	.word	0xffffffff


	//   ....[16]....
        /*006c*/ 	.word	0xffffffff


	//   ....[17]....
        /*0070*/ 	.word	0xffffffff


	//   ....[18]....
        /*0074*/ 	.word	0xffffffff


	//   ....[19]....
        /*0078*/ 	.word	0xffffffff


	//   ....[20]....
        /*007c*/ 	.word	0xffffffff


	//----- nvinfo : EIATTR_COOP_GROUP_INSTR_OFFSETS
	.align		4
.L_690:
        /*0080*/ 	.byte	0x04, 0x28
        /*0082*/ 	.short	(.L_692 - .L_691)


	//   ....[0]....
.L_691:
        /*0084*/ 	.word	0x000026e0


	//   ....[1]....
        /*0088*/ 	.word	0x00002700


	//   ....[2]....
        /*008c*/ 	.word	0x00002720


	//   ....[3]....
        /*0090*/ 	.word	0x00002740


	//   ....[4]....
        /*0094*/ 	.word	0x00002760


	//   ....[5]....
        /*0098*/ 	.word	0x00002b90


	//   ....[6]....
        /*009c*/ 	.word	0x00002bb0


	//   ....[7]....
        /*00a0*/ 	.word	0x00002bd0


	//   ....[8]....
        /*00a4*/ 	.word	0x00002c00


	//   ....[9]....
        /*00a8*/ 	.word	0x00002c40


	//   ....[10]....
        /*00ac*/ 	.word	0x00002df0


	//   ....[11]....
        /*00b0*/ 	.word	0x00002e30


	//   ....[12]....
        /*00b4*/ 	.word	0x00002f00


	//   ....[13]....
        /*00b8*/ 	.word	0x00002f40


	//   ....[14]....
        /*00bc*/ 	.word	0x00002f60


	//   ....[15]....
        /*00c0*/ 	.word	0x00002fa0


	//   ....[16]....
        /*00c4*/ 	.word	0x00003000


	//   ....[17]....
        /*00c8*/ 	.word	0x00003090


	//   ....[18]....
        /*00cc*/ 	.word	0x00003100


	//   ....[19]....
        /*00d0*/ 	.word	0x00003150


	//   ....[20]....
        /*00d4*/ 	.word	0x000031d0


	//----- nvinfo : EIATTR_VRC_CTA_INIT_COUNT
	.align		4
.L_692:
        /*00d8*/ 	.byte	0x02, 0x4a
	.zero		1
	.zero		1


	//----- nvinfo : EIATTR_EXIT_INSTR_OFFSETS
	.align		4
        /*00dc*/ 	.byte	0x04, 0x1c
        /*00de*/ 	.short	(.L_694 - .L_693)


	//   ....[0]....
.L_693:
        /*00e0*/ 	.word	0x000002d0


	//   ....[1]....
        /*00e4*/ 	.word	0x00003df0


	//----- nvinfo : EIATTR_MAX_THREADS
	.align		4
.L_694:
        /*00e8*/ 	.byte	0x04, 0x05
        /*00ea*/ 	.short	(.L_696 - .L_695)
.L_695:
        /*00ec*/ 	.word	0x00000100
        /*00f0*/ 	.word	0x00000001
        /*00f4*/ 	.word	0x00000001


	//----- nvinfo : EIATTR_CRS_STACK_SIZE
	.align		4
.L_696:
        /*00f8*/ 	.byte	0x04, 0x1e
        /*00fa*/ 	.short	(.L_698 - .L_697)
.L_697:
        /*00fc*/ 	.word	0x00000000


	//----- nvinfo : EIATTR_CBANK_PARAM_SIZE
	.align		4
.L_698:
        /*0100*/ 	.byte	0x03, 0x19
        /*0102*/ 	.short	0x00e8


	//----- nvinfo : EIATTR_PARAM_CBANK
	.align		4
        /*0104*/ 	.byte	0x04, 0x0a
        /*0106*/ 	.short	(.L_700 - .L_699)
	.align		4
.L_699:
        /*0108*/ 	.word	index@(.nv.constant0._ZN10layer_norm31ln_parallel_residual_fwd_kernelINS_13Kernel_traitsI6__halfS2_S2_S2_fjLj8192ELj1ELj1ELj8ELj16ENS_18Kernel_traits_baseILj8192ES2_S2_S2_S2_fjLj256EEEEELb0ELb1ELb1EEEvNS_9FwdParamsE)
        /*010c*/ 	.short	0x0380
        /*010e*/ 	.short	0x00e8


	//----- nvinfo : EIATTR_SW_WAR
	.align		4
.L_700:
        /*0110*/ 	.byte	0x04, 0x36
        /*0112*/ 	.short	(.L_702 - .L_701)
.L_701:
        /*0114*/ 	.word	0x00000008
.L_702:


//--------------------- .nv.info._ZN10layer_norm31ln_parallel_residual_fwd_kernelINS_13Kernel_traitsI6__halfS2_S2_S2_fjLj8192ELj1ELj1ELj8ELj16ENS_18Kernel_traits_baseILj8192ES2_S2_S2_S2_fjLj256EEEEELb1ELb0ELb0EEEvNS_9FwdParamsE --------------------------
	.section	.nv.info._ZN10layer_norm31ln_parallel_residual_fwd_kernelINS_13Kernel_traitsI6__halfS2_S2_S2_fjLj8192ELj1ELj1ELj8ELj16ENS_18Kernel_traits_baseILj8192ES2_S2_S2_S2_fjLj256EEEEELb1ELb0ELb0EEEvNS_9FwdParamsE,"",@"SHT_CUDA_INFO"
	.sectionflags	@""
	.align	4


	//----- nvinfo : EIATTR_CUDA_API_VERSION
	.align		4
        /*0000*/ 	.byte	0x04, 0x37
        /*0002*/ 	.short	(.L_704 - .L_703)
.L_703:
        /*0004*/ 	.word	0x00000082


	//----- nvinfo : EIATTR_KPARAM_INFO
	.align		4
.L_704:
        /*0008*/ 	.byte	0x04, 0x17
        /*000a*/ 	.short	(.L_706 - .L_705)
.L_705:
        /*000c*/ 	.word	0x00000000
        /*0010*/ 	.short	0x0000
        /*0012*/ 	.short	0x0000
        /*0014*/ 	.byte	0x00, 0xf0, 0xa1, 0x03


	//----- nvinfo : EIATTR_SPARSE_MMA_MASK
	.align		4
.L_706:
        /*0018*/ 	.byte	0x03, 0x50
        /*001a*/ 	.short	0x0000


	//----- nvinfo : EIATTR_MAXREG_COUNT
	.align		4
        /*001c*/ 	.byte	0x03, 0x1b
        /*001e*/ 	.short	0x00ff


	//----- nvinfo : EIATTR_NUM_BARRIERS
	.align		4
        /*0020*/ 	.byte	0x02, 0x4c
        /*0022*/ 	.byte	0x01
	.zero		1


	//----- nvinfo : EIATTR_MERCURY_ISA_VERSION
	.align		4
        /*0024*/ 	.byte	0x03, 0x5f
        /*0026*/ 	.short	0x0101


	//----- nvinfo : EIATTR_COOP_GROUP_MASK_REGIDS
	.align		4
        /*0028*/ 	.byte	0x04, 0x29
        /*002a*/ 	.short	(.L_708 - .L_707)


	//   ....[0]....
.L_707:
        /*002c*/ 	.word	0xffffffff


	//   ....[1]....
        /*0030*/ 	.word	0xffffffff


	//   ....[2]....
        /*0034*/ 	.word	0xffffffff


	//   ....[3]....
        /*0038*/ 	.word	0xffffffff


	//   ....[4]....
        /*003c*/ 	.word	0xffffffff


	//   ....[5]....
        /*0040*/ 	.word	0xffffffff


	//   ....[6]....
        /*0044*/ 	.word	0xffffffff


	//   ....[7]....
        /*0048*/ 	.word	0xffffffff


	//   ....[8]....
        /*004c*/ 	.word	0xffffffff


	//   ....[9]....
        /*0050*/ 	.word	0xffffffff


	//   ....[10]....
        /*0054*/ 	.word	0xffffffff


	//   ....[11]....
        /*0058*/ 	.word	0xffffffff


	//   ....[12]....
        /*005c*/ 	.word	0xffffffff


	//   ....[13]....
        /*0060*/ 	.word	0xffffffff


	//   ....[14]....
        /*0064*/ 	.word	0xffffffff


	//   ....[15]....
        /*0068*/ 	.word	0xffffffff


	//   ....[16]....
        /*006c*/ 	.word	0xffffffff


	//   ....[17]....
        /*0070*/ 	.word	0xffffffff


	//   ....[18]....
        /*0074*/ 	.word	0xffffffff


	//   ....[19]....
        /*0078*/ 	.word	0xffffffff


	//   ....[20]....
        /*007c*/ 	.word	0xffffffff


	//----- nvinfo : EIATTR_COOP_GROUP_INSTR_OFFSETS
	.align		4
.L_708:
        /*0080*/ 	.byte	0x04, 0x28
        /*0082*/ 	.short	(.L_710 - .L_709)


	//   ....[0]....
.L_709:
        /*0084*/ 	.word	0x00021980


	//   ....[1]....
        /*0088*/ 	.word	0x000219a0


	//   ....[2]....
        /*008c*/ 	.word	0x000219c0


	//   ....[3]....
        /*0090*/ 	.word	0x000219e0


	//   ....[4]....
        /*0094*/ 	.word	0x00021a00


	//   ....[5]....
        /*0098*/ 	.word	0x00021e60


	//   ....[6]....
        /*009c*/ 	.word	0x00021e90


	//   ....[7]....
        /*00a0*/ 	.word	0x00021ec0


	//   ....[8]....
        /*00a4*/ 	.word	0x00021ee0


	//   ....[9]....
        /*00a8*/ 	.word	0x00021f10


	//   ....[10]....
        /*00ac*/ 	.word	0x00021f90


	//   ....[11]....
        /*00b0*/ 	.word	0x00021ff0


	//   ....[12]....
        /*00b4*/ 	.word	0x00022030


	//   ....[13]....
        /*00b8*/ 	.word	0x00022040


	//   ....[14]....
        /*00bc*/ 	.word	0x000220c0


	//   ....[15]....
        /*00c0*/ 	.word	0x00022110


	//   ....[16]....
        /*00c4*/ 	.word	0x00022120


	//   ....[17]....
        /*00c8*/ 	.word	0x000221d0


	//   ....[18]....
        /*00cc*/ 	.word	0x00022220


	//   ....[19]....
        /*00d0*/ 	.word	0x000222b0


	//   ....[20]....
        /*00d4*/ 	.word	0x000222e0


	//----- nvinfo : EIATTR_VRC_CTA_INIT_COUNT
	.align		4
.L_710:
        /*00d8*/ 	.byte	0x02, 0x4a
	.zero		1
	.zero		1


	//----- nvinfo : EIATTR_EXIT_INSTR_OFFSETS
	.align		4
        /*00dc*/ 	.byte	0x04, 0x1c
        /*00de*/ 	.short	(.L_712 - .L_711)


	//   ....[0]....
.L_711:
        /*00e0*/ 	.word	0x00001320


	//   ....[1]....
        /*00e4*/ 	.word	0x00023870


	//----- nvinfo : EIATTR_MAX_THREADS
	.align		4
.L_712:
        /*00e8*/ 	.byte	0x04, 0x05
        /*00ea*/ 	.short	(.L_714 - .L_713)
.L_713:
        /*00ec*/ 	.word	0x00000100
        /*00f0*/ 	.word	0x00000001
        /*00f4*/ 	.word	0x00000001


	//----- nvinfo : EIATTR_CRS_STACK_SIZE
	.align		4
.L_714:
        /*00f8*/ 	.byte	0x04, 0x1e
        /*00fa*/ 	.short	(.L_716 - .L_715)
.L_715:
        /*00fc*/ 	.word	0x00000000


	//----- nvinfo : EIATTR_CBANK_PARAM_SIZE
	.align		4
.L_716:
        /*0100*/ 	.byte	0x03, 0x19
        /*0102*/ 	.short	0x00e8


	//----- nvinfo : EIATTR_PARAM_CBANK
	.align		4
        /*0104*/ 	.byte	0x04, 0x0a
        /*0106*/ 	.short	(.L_718 - .L_717)
	.align		4
.L_717:
        /*0108*/ 	.word	index@(.nv.constant0._ZN10layer_norm31ln_parallel_residual_fwd_kernelINS_13Kernel_traitsI6__halfS2_S2_S2_fjLj8192ELj1ELj1ELj8ELj16ENS_18Kernel_traits_baseILj8192ES2_S2_S2_S2_fjLj256EEEEELb1ELb0ELb0EEEvNS_9FwdParamsE)
        /*010c*/ 	.short	0x0380
        /*010e*/ 	.short	0x00e8


	//----- nvinfo : EIATTR_SW_WAR
	.align		4
.L_718:
        /*0110*/ 	.byte	0x04, 0x36
        /*0112*/ 	.short	(.L_720 - .L_719)
.L_719:
        /*0114*/ 	.word	0x00000008
.L_720:


//--------------------- .nv.info._ZN10layer_norm31ln_parallel_residual_fwd_kernelINS_13Kernel_traitsI6__halfS2_S2_S2_fjLj8192ELj1ELj1ELj8ELj16ENS_18Kernel_traits_baseILj8192ES2_S2_S2_S2_fjLj256EEEEELb1ELb0ELb1EEEvNS_9FwdParamsE --------------------------
	.section	.nv.info._ZN10layer_norm31ln_parallel_residual_fwd_kernelINS_13Kernel_traitsI6__halfS2_S2_S2_fjLj8192ELj1ELj1ELj8ELj16ENS_18Kernel_traits_baseILj8192ES2_S2_S2_S2_fjLj256EEEEELb1ELb0ELb1EEEvNS_9FwdParamsE,"",@"SHT_CUDA_INFO"
	.sectionflags	@""
	.align	4


	//----- nvinfo : EIATTR_CUDA_API_VERSION
	.align		4
        /*0000*/ 	.byte	0x04, 0x37
        /*0002*/ 	.short	(.L_722 - .L_721)
.L_721:
        /*0004*/ 	.word	0x00000082


	//----- nvinfo : EIATTR_KPARAM_INFO
	.align		4
.L_722:
        /*0008*/ 	.byte	0x04, 0x17
        /*000a*/ 	.short	(.L_724 - .L_723)
.L_723:
        /*000c*/ 	.word	0x00000000
        /*0010*/ 	.short	0x0000
        /*0012*/ 	.short	0x0000
        /*0014*/ 	.byte	0x00, 0xf0, 0xa1, 0x03


	//----- nvinfo : EIATTR_SPARSE_MMA_MASK
	.align		4
.L_724:
        /*0018*/ 	.byte	0x03, 0x50
        /*001a*/ 	.short	0x0000


	//----- nvinfo : EIATTR_MAXREG_COUNT
	.align		4
        /*001c*/ 	.byte	0x03, 0x1b
        /*001e*/ 	.short	0x00ff


	//----- nvinfo : EIATTR_NUM_BARRIERS
	.align		4
        /*0020*/ 	.byte	0x02, 0x4c
        /*0022*/ 	.byte	0x01
	.zero		1


	//----- nvinfo : EIATTR_MERCURY_ISA_VERSION
	.align		4
        /*0024*/ 	.byte	0x03, 0x5f
        /*0026*/ 	.short	0x0101


	//----- nvinfo : EIATTR_COOP_GROUP_MASK_REGIDS
	.align		4
        /*0028*/ 	.byte	0x04, 0x29
        /*002a*/ 	.short	(.L_726 - .L_725)


	//   ....[0]....
.L_725:
        /*002c*/ 	.word	0xffffffff


	//   ....[1]....
        /*0030*/ 	.word	0xffffffff


	//   ....[2]....
        /*0034*/ 	.word	0xffffffff


	//   ....[3]....
        /*0038*/ 	.word	0xffffffff


	//   ....[4]....
        /*003c*/ 	.word	0xffffffff


	//   ....[5]....
        /*0040*/ 	.word	0xffffffff


	//   ....[6]....
        /*0044*/ 	.word	0xffffffff


	//   ....[7]....
        /*0048*/ 	.word	0xffffffff


	//   ....[8]....
        /*004c*/ 	.word	0xffffffff


	//   ....[9]....
        /*0050*/ 	.word	0xffffffff


	//   ....[10]....
        /*0054*/ 	.word	0xffffffff


	//   ....[11]....
        /*0058*/ 	.word	0xffffffff


	//   ....[12]....
        /*005c*/ 	.word	0xffffffff


	//   ....[13]....
        /*0060*/ 	.word	0xffffffff


	//   ....[14]....
        /*0064*/ 	.word	0xffffffff


	//   ....[15]....
        /*0068*/ 	.word	0xffffffff


	//   ....[16]....
        /*006c*/ 	.word	0xffffffff


	//   ....[17]....
        /*0070*/ 	.word	0xffffffff


	//   ....[18]....
        /*0074*/ 	.word	0xffffffff


	//   ....[19]....
        /*0078*/ 	.word	0xffffffff


	//   ....[20]....
        /*007c*/ 	.word	0xffffffff


	//----- nvinfo : EIATTR_COOP_GROUP_INSTR_OFFSETS
	.align		4
.L_726:
        /*0080*/ 	.byte	0x04, 0x28
        /*0082*/ 	.short	(.L_728 - .L_727)


	//   ....[0]....
.L_727:
        /*0084*/ 	.word	0x0001f110


	//   ....[1]....
        /*0088*/ 	.word	0x0001f130


	//   ....[2]....
        /*008c*/ 	.word	0x0001f150


	//   ....[3]....
        /*0090*/ 	.word	0x0001f170


	//   ....[4]....
        /*0094*/ 	.word	0x0001f190


	//   ....[5]....
        /*0098*/ 	.word	0x0001f5c0


	//   ....[6]....
        /*009c*/ 	.word	0x0001f5f0


	//   ....[7]....
        /*00a0*/ 	.word	0x0001f620


	//   ....[8]....
        /*00a4*/ 	.word	0x0001f640


	//   ....[9]....
        /*00a8*/ 	.word	0x0001f670


	//   ....[10]....
        /*00ac*/ 	.word	0x0001f700


	//   ....[11]....
        /*00b0*/ 	.word	0x0001f750


	//   ....[12]....
        /*00b4*/ 	.word	0x0001f760


	//   ....[13]....
        /*00b8*/ 	.word	0x0001f770


	//   ....[14]....
        /*00bc*/ 	.word	0x0001f860


	//   ....[15]....
        /*00c0*/ 	.word	0x0001f870


	//   ....[16]....
        /*00c4*/ 	.word	0x0001f8c0


	//   ....[17]....
        /*00c8*/ 	.word	0x0001f900


	//   ....[18]....
        /*00cc*/ 	.word	0x0001f940


	//   ....[19]....
        /*00d0*/ 	.word	0x0001fa50


	//   ....[20]....
        /*00d4*/ 	.word	0x0001fa60


	//----- nvinfo : EIATTR_VRC_CTA_INIT_COUNT
	.align		4
.L_728:
        /*00d8*/ 	.byte	0x02, 0x4a
	.zero		1
	.zero		1


	//----- nvinfo : EIATTR_EXIT_INSTR_OFFSETS
	.align		4
        /*00dc*/ 	.byte	0x04, 0x1c
        /*00de*/ 	.short	(.L_730 - .L_729)


	//   ....[0]....
.L_729:
        /*00e0*/ 	.word	0x00000a30


	//   ....[1]....
        /*00e4*/ 	.word	0x00020df0


	//----- nvinfo : EIATTR_MAX_THREADS
	.align		4
.L_730:
        /*00e8*/ 	.byte	0x04, 0x05
        /*00ea*/ 	.short	(.L_732 - .L_731)
.L_731:
        /*00ec*/ 	.word	0x00000100
        /*00f0*/ 	.word	0x00000001
        /*00f4*/ 	.word	0x00000001


	//----- nvinfo : EIATTR_CBANK_PARAM_SIZE
	.align		4
.L_732:
        /*00f8*/ 	.byte	0x03, 0x19
        /*00fa*/ 	.short	0x00e8


	//----- nvinfo : EIATTR_PARAM_CBANK
	.align		4
        /*00fc*/ 	.byte	0x04, 0x0a
        /*00fe*/ 	.short	(.L_734 - .L_733)
	.align		4
.L_733:
        /*0100*/ 	.word	index@(.nv.constant0._ZN10layer_norm31ln_parallel_residual_fwd_kernelINS_13Kernel_traitsI6__halfS2_S2_S2_fjLj8192ELj1ELj1ELj8ELj16ENS_18Kernel_traits_baseILj8192ES2_S2_S2_S2_fjLj256EEEEELb1ELb0ELb1EEEvNS_9FwdParamsE)
        /*0104*/ 	.short	0x0380
        /*0106*/ 	.short	0x00e8


	//----- nvinfo : EIATTR_SW_WAR
	.align		4
.L_734:
        /*0108*/ 	.byte	0x04, 0x36
        /*010a*/ 	.short	(.L_736 - .L_735)
.L_735:
        /*010c*/ 	.word	0x00000008
.L_736:


//--------------------- .nv.info._ZN10layer_norm31ln_parallel_residual_fwd_kernelINS_13Kernel_traitsI6__halfS2_S2_S2_fjLj8192ELj1ELj1ELj8ELj16ENS_18Kernel_traits_baseILj8192ES2_S2_S2_S2_fjLj256EEEEELb1ELb1ELb0EEEvNS_9FwdParamsE --------------------------
	.section	.nv.info._ZN10layer_norm31ln_parallel_residual_fwd_kernelINS_13Kernel_traitsI6__halfS2_S2_S2_fjLj8192ELj1ELj1ELj8ELj16ENS_18Kernel_traits_baseILj8192ES2_S2_S2_S2_fjLj256EEEEELb1ELb1ELb0EEEvNS_9FwdParamsE,"",@"SHT_CUDA_INFO"
	.sectionflags	@""
	.align	4


	//----- nvinfo : EIATTR_CUDA_API_VERSION
	.align		4
        /*0000*/ 	.byte	0x04, 0x37
        /*0002*/ 	.short	(.L_738 - .L_737)
.L_737:
        /*0004*/ 	.word	0x00000082


	//----- nvinfo : EIATTR_KPARAM_INFO
	.align		4
.L_738:
        /*0008*/ 	.byte	0x04, 0x17
        /*000a*/ 	.short	(.L_740 - .L_739)
.L_739:
        /*000c*/ 	.word	0x00000000
        /*0010*/ 	.short	0x0000
        /*0012*/ 	.short	0x0000
        /*0014*/ 	.byte	0x00, 0xf0, 0xa1, 0x03


	//----- nvinfo : EIATTR_SPARSE_MMA_MASK
	.align		4
.L_740:
        /*0018*/ 	.byte	0x03, 0x50
        /*001a*/ 	.short	0x0000


	//----- nvinfo : EIATTR_MAXREG_COUNT
	.align		4
        /*001c*/ 	.byte	0x03, 0x1b
        /*001e*/ 	.short	0x00ff


	//----- nvinfo : EIATTR_NUM_BARRIERS
	.align		4
        /*0020*/ 	.byte	0x02, 0x4c
        /*0022*/ 	.byte	0x01
	.zero		1


	//----- nvinfo : EIATTR_MERCURY_ISA_VERSION
	.align		4
        /*0024*/ 	.byte	0x03, 0x5f
        /*0026*/ 	.short	0x0101


	//----- nvinfo : EIATTR_COOP_GROUP_MASK_REGIDS
	.align		4
        /*0028*/ 	.byte	0x04, 0x29
        /*002a*/ 	.short	(.L_742 - .L_741)


	//   ....[0]....
.L_741:
        /*002c*/ 	.word	0xffffffff


	//   ....[1]....
        /*0030*/ 	.word	0xffffffff


	//   ....[2]....
        /*0034*/ 	.word	0xffffffff


	//   ....[3]....
        /*0038*/ 	.word	0xffffffff


	//   ....[4]....
        /*003c*/ 	.word	0xffffffff


	//   ....[5]....
        /*0040*/ 	.word	0xffffffff


	//   ....[6]....
        /*0044*/ 	.word	0xffffffff


	//   ....[7]....
        /*0048*/ 	.word	0xffffffff


	//   ....[8]....
        /*004c*/ 	.word	0xffffffff


	//   ....[9]....
        /*0050*/ 	.word	0xffffffff


	//   ....[10]....
        /*0054*/ 	.word	0xffffffff


	//   ....[11]....
        /*0058*/ 	.word	0xffffffff


	//   ....[12]....
        /*005c*/ 	.word	0xffffffff


	//   ....[13]....
        /*0060*/ 	.word	0xffffffff


	//   ....[14]....
        /*0064*/ 	.word	0xffffffff


	//   ....[15]....
        /*0068*/ 	.word	0xffffffff


	//   ....[16]....
        /*006c*/ 	.word	0xffffffff


	//   ....[17]....
        /*0070*/ 	.word	0xffffffff


	//   ....[18]....
        /*0074*/ 	.word	0xffffffff


	//   ....[19]....
        /*0078*/ 	.word	0xffffffff


	//   ....[20]....
        /*007c*/ 	.word	0xffffffff


	//----- nvinfo : EIATTR_COOP_GROUP_INSTR_OFFSETS
	.align		4
.L_742:
        /*0080*/ 	.byte	0x04, 0x28
        /*0082*/ 	.short	(.L_744 - .L_743)


	//   ....[0]....
.L_743:
        /*0084*/ 	.word	0x00027810


	//   ....[1]....
        /*0088*/ 	.word	0x00027830


	//   ....[2]....
        /*008c*/ 	.word	0x00027850


	//   ....[3]....
        /*0090*/ 	.word	0x00027870


	//   ....[4]....
        /*0094*/ 	.word	0x00027890


	//   ....[5]....
        /*0098*/ 	.word	0x00027d20


	//   ....[6]....
        /*009c*/ 	.word	0x00027d40


	//   ....[7]....
        /*00a0*/ 	.word	0x00027d60


	//   ....[8]....
        /*00a4*/ 	.word	0x00027d80


	//   ....[9]....
        /*00a8*/ 	.word	0x00027da0


	//   ....[10]....
        /*00ac*/ 	.word	0x00027f20


	//   ....[11]....
        /*00b0*/ 	.word	0x00027f60


	//   ....[12]....
        /*00b4*/ 	.word	0x00027f70


	//   ....[13]....
        /*00b8*/ 	.word	0x00027fb0


	//   ....[14]....
        /*00bc*/ 	.word	0x00028080


	//   ....[15]....
        /*00c0*/ 	.word	0x000280b0


	//   ....[16]....
        /*00c4*/ 	.word	0x000280d0


	//   ....[17]....
        /*00c8*/ 	.word	0x00028180


	//   ....[18]....
        /*00cc*/ 	.word	0x000281d0


	//   ....[19]....
        /*00d0*/ 	.word	0x00028260


	//   ....[20]....
        /*00d4*/ 	.word	0x00028290


	//----- nvinfo : EIATTR_VRC_CTA_INIT_COUNT
	.align		4
.L_744:
        /*00d8*/ 	.byte	0x02, 0x4a
	.zero		1
	.zero		1


	//----- nvinfo : EIATTR_EXIT_INSTR_OFFSETS
	.align		4
        /*00dc*/ 	.byte	0x04, 0x1c
        /*00de*/ 	.short	(.L_746 - .L_745)


	//   ....[0]....
.L_745:
        /*00e0*/ 	.word	0x00000720


	//   ....[1]....
        /*00e4*/ 	.word	0x00029060


	//----- nvinfo : EIATTR_MAX_THREADS
	.align		4
.L_746:
        /*00e8*/ 	.byte	0x04, 0x05
        /*00ea*/ 	.short	(.L_748 - .L_747)
.L_747:
        /*00ec*/ 	.word	0x00000100
        /*00f0*/ 	.word	0x00000001
        /*00f4*/ 	.word	0x00000001


	//----- nvinfo : EIATTR_CRS_STACK_SIZE
	.align		4
.L_748:
        /*00f8*/ 	.byte	0x04, 0x1e
        /*00fa*/ 	.short	(.L_750 - .L_749)
.L_749:
        /*00fc*/ 	.word	0x00000000


	//----- nvinfo : EIATTR_CBANK_PARAM_SIZE
	.align		4
.L_750:
        /*0100*/ 	.byte	0x03, 0x19
        /*0102*/ 	.short	0x00e8


	//----- nvinfo : EIATTR_PARAM_CBANK
	.align		4
        /*0104*/ 	.byte	0x04, 0x0a
        /*0106*/ 	.short	(.L_752 - .L_751)
	.align		4
.L_751:
        /*0108*/ 	.word	index@(.nv.constant0._ZN10layer_norm31ln_parallel_residual_fwd_kernelINS_13Kernel_traitsI6__halfS2_S2_S2_fjLj8192ELj1ELj1ELj8ELj16ENS_18Kernel_traits_baseILj8192ES2_S2_S2_S2_fjLj256EEEEELb1ELb1ELb0EEEvNS_9FwdParamsE)
        /*010c*/ 	.short	0x0380
        /*010e*/ 	.short	0x00e8


	//----- nvinfo : EIATTR_SW_WAR
	.align		4
.L_752:
        /*0110*/ 	.byte	0x04, 0x36
        /*0112*/ 	.short	(.L_754 - .L_753)
.L_753:
        /*0114*/ 	.word	0x00000008
.L_754:


//--------------------- .nv.info._ZN10layer_norm31ln_parallel_residual_fwd_kernelINS_13Kernel_traitsI6__halfS2_S2_S2_fjLj8192ELj1ELj1ELj8ELj16ENS_18Kernel_traits_baseILj8192ES2_S2_S2_S2_fjLj256EEEEELb1ELb1ELb1EEEvNS_9FwdParamsE --------------------------
	.section	.nv.info._ZN10layer_norm31ln_parallel_residual_fwd_kernelINS_13Kernel_traitsI6__halfS2_S2_S2_fjLj8192ELj1ELj1ELj8ELj16ENS_18Kernel_traits_baseILj8192ES2_S2_S2_S2_fjLj256EEEEELb1ELb1ELb1EEEvNS_9FwdParamsE,"",@"SHT_CUDA_INFO"
	.sectionflags	@""
	.align	4


	//----- nvinfo : EIATTR_CUDA_API_VERSION
	.align		4
        /*0000*/ 	.byte	0x04, 0x37
        /*0002*/ 	.short	(.L_756 - .L_755)
.L_755:
        /*0004*/ 	.word	0x00000082


	//----- nvinfo : EIATTR_KPARAM_INFO
	.align		4
.L_756:
        /*0008*/ 	.byte	0x04, 0x17
        /*000a*/ 	.short	(.L_758 - .L_757)
.L_757:
        /*000c*/ 	.word	0x00000000
        /*0010*/ 	.short	0x0000
        /*0012*/ 	.short	0x0000
        /*0014*/ 	.byte	0x00, 0xf0, 0xa1, 0x03


	//----- nvinfo : EIATTR_SPARSE_MMA_MASK
	.align		4
.L_758:
        /*0018*/ 	.byte	0x03, 0x50
        /*001a*/ 	.short	0x0000


	//----- nvinfo : EIATTR_MAXREG_COUNT
	.align		4
        /*001c*/ 	.byte	0x03, 0x1b
        /*001e*/ 	.short	0x00ff


	//----- nvinfo : EIATTR_NUM_BARRIERS
	.align		4
        /*0020*/ 	.byte	0x02, 0x4c
        /*0022*/ 	.byte	0x01
	.zero		1


	//----- nvinfo : EIATTR_MERCURY_ISA_VERSION
	.align		4
        /*0024*/ 	.byte	0x03, 0x5f
        /*0026*/ 	.short	0x0101


	//----- nvinfo : EIATTR_COOP_GROUP_MASK_REGIDS
	.align		4
        /*0028*/ 	.byte	0x04, 0x29
        /*002a*/ 	.short	(.L_760 - .L_759)


	//   ....[0]....
.L_759:
        /*002c*/ 	.word	0xffffffff


	//   ....[1]....
        /*0030*/ 	.word	0xffffffff


	//   ....[2]....
        /*0034*/ 	.word	0xffffffff


	//   ....[3]....
        /*0038*/ 	.word	0xffffffff


	//   ....[4]....
        /*003c*/ 	.word	0xffffffff


	//   ....[5]....
        /*0040*/ 	.word	0xffffffff


	//   ....[6]....
        /*0044*/ 	.word	0xffffffff


	//   ....[7]....
        /*0048*/ 	.word	0xffffffff


	//   ....[8]....
        /*004c*/ 	.word	0xffffffff


	//   ....[9]....
        /*0050*/ 	.word	0xffffffff


	//   ....[10]....
        /*0054*/ 	.word	0xffffffff


	//   ....[11]....
        /*0058*/ 	.word	0xffffffff


	//   ....[12]....
        /*005c*/ 	.word	0xffffffff


	//   ....[13]....
        /*0060*/ 	.word	0xffffffff


	//   ....[14]....
        /*0064*/ 	.word	0xffffffff


	//   ....[15]....
        /*0068*/ 	.word	0xffffffff


	//   ....[16]....
        /*006c*/ 	.word	0xffffffff


	//   ....[17]....
        /*0070*/ 	.word	0xffffffff


	//   ....[18]....
        /*0074*/ 	.word	0xffffffff


	//   ....[19]....
        /*0078*/ 	.word	0xffffffff


	//   ....[20]....
        /*007c*/ 	.word	0xffffffff


	//----- nvinfo : EIATTR_COOP_GROUP_INSTR_OFFSETS
	.align		4
.L_760:
        /*0080*/ 	.byte	0x04, 0x28
        /*0082*/ 	.short	(.L_762 - .L_761)


	//   ....[0]....
.L_761:
        /*0084*/ 	.word	0x00020aa0


	//   ....[1]....
        /*0088*/ 	.word	0x00020ae0


	//   ....[2]....
        /*008c*/ 	.word	0x00020b10


	//   ....[3]....
        /*0090*/ 	.word	0x00020b30


	//   ....[4]....
        /*0094*/ 	.word	0x00020b50


	//   ....[5]....
        /*0098*/ 	.word	0x00020f80


	//   ....[6]....
        /*009c*/ 	.word	0x00020fa0


	//   ....[7]....
        /*00a0*/ 	.word	0x00020fc0


	//   ....[8]....
        /*00a4*/ 	.word	0x00020fe0


	//   ....[9]....
        /*00a8*/ 	.word	0x00021000


	//   ....[10]....
        /*00ac*/ 	.word	0x000211b0


	//   ....[11]....
        /*00b0*/ 	.word	0x000211f0


	//   ....[12]....
        /*00b4*/ 	.word	0x00021200


	//   ....[13]....
        /*00b8*/ 	.word	0x00021240


	//   ....[14]....
        /*00bc*/ 	.word	0x00021310


	//   ....[15]....
        /*00c0*/ 	.word	0x00021340


	//   ....[16]....
        /*00c4*/ 	.word	0x00021360


	//   ....[17]....
        /*00c8*/ 	.word	0x00021410


	//   ....[18]....
        /*00cc*/ 	.word	0x00021460


	//   ....[19]....
        /*00d0*/ 	.word	0x000214f0


	//   ....[20]....
        /*00d4*/ 	.word	0x00021520


	//----- nvinfo : EIATTR_VRC_CTA_INIT_COUNT
	.align		4
.L_762:
        /*00d8*/ 	.byte	0x02, 0x4a
	.zero		1
	.zero		1


	//----- nvinfo : EIATTR_EXIT_INSTR_OFFSETS
	.align		4
        /*00dc*/ 	.byte	0x04, 0x1c
        /*00de*/ 	.short	(.L_764 - .L_763)


	//   ....[0]....
.L_763:
        /*00e0*/ 	.word	0x00000270


	//   ....[1]....
        /*00e4*/ 	.word	0x000221c0


	//----- nvinfo : EIATTR_MAX_THREADS
	.align		4
.L_764:
        /*00e8*/ 	.byte	0x04, 0x05
        /*00ea*/ 	.short	(.L_766 - .L_765)
.L_765:
        /*00ec*/ 	.word	0x00000100
        /*00f0*/ 	.word	0x00000001
        /*00f4*/ 	.word	0x00000001


	//----- nvinfo : EIATTR_CRS_STACK_SIZE
	.align		4
.L_766:
        /*00f8*/ 	.byte	0x04, 0x1e
        /*00fa*/ 	.short	(.L_768 - .L_767)
.L_767:
        /*00fc*/ 	.word	0x00000000


	//----- nvinfo : EIATTR_CBANK_PARAM_SIZE
	.align		4
.L_768:
        /*0100*/ 	.byte	0x03, 0x19
        /*0102*/ 	.short	0x00e8


	//----- nvinfo : EIATTR_PARAM_CBANK
	.align		4
        /*0104*/ 	.byte	0x04, 0x0a
        /*0106*/ 	.short	(.L_770 - .L_769)
	.align		4
.L_769:
        /*0108*/ 	.word	index@(.nv.constant0._ZN10layer_norm31ln_parallel_residual_fwd_kernelINS_13Kernel_traitsI6__halfS2_S2_S2_fjLj8192ELj1ELj1ELj8ELj16ENS_18Kernel_traits_baseILj8192ES2_S2_S2_S2_fjLj256EEEEELb1ELb1ELb1EEEvNS_9FwdParamsE)
        /*010c*/ 	.short	0x0380
        /*010e*/ 	.short	0x00e8


	//----- nvinfo : EIATTR_SW_WAR
	.align		4
.L_770:
        /*0110*/ 	.byte	0x04, 0x36
        /*0112*/ 	.short	(.L_772 - .L_771)
.L_771:
        /*0114*/ 	.word	0x00000008
.L_772:


//--------------------- .nv.info._ZN10layer_norm31ln_parallel_residual_fwd_kernelINS_13Kernel_traitsIf13__nv_bfloat16S2_S2_fjLj8192ELj1ELj1ELj8ELj16ENS_18Kernel_traits_baseILj8192EfS2_S2_S2_fjLj256EEEEELb0ELb0ELb0EEEvNS_9FwdParamsE --------------------------
	.section	.nv.info._ZN10layer_norm31ln_parallel_residual_fwd_kernelINS_13Kernel_traitsIf13__nv_bfloat16S2_S2_fjLj8192ELj1ELj1ELj8ELj16ENS_18Kernel_traits_baseILj8192EfS2_S2_S2_fjLj256EEEEELb0ELb0ELb0EEEvNS_9FwdParamsE,"",@"SHT_CUDA_INFO"
	.sectionflags	@""
	.align	4


	//----- nvinfo : EIATTR_CUDA_API_VERSION
	.align		4
        /*0000*/ 	.byte	0x04, 0x37
        /*0002*/ 	.short	(.L_774 - .L_773)
.L_773:
        /*0004*/ 	.word	0x00000082


	//----- nvinfo : EIATTR_KPARAM_INFO
	.align		4
.L_774:
        /*0008*/ 	.byte	0x04, 0x17
        /*000a*/ 	.short	(.L_776 - .L_775)
.L_775:
        /*000c*/ 	.word	0x00000000
        /*0010*/ 	.short	0x0000
        /*0012*/ 	.short	0x0000
        /*0014*/ 	.byte	0x00, 0xf0, 0xa1, 0x03


	//----- nvinfo : EIATTR_SPARSE_MMA_MASK
	.align		4
.L_776:
        /*0018*/ 	.byte	0x03, 0x50
        /*001a*/ 	.short	0x0000


	//----- nvinfo : EIATTR_MAXREG_COUNT
	.align		4
        /*001c*/ 	.byte	0x03, 0x1b
        /*001e*/ 	.short	0x00ff


	//----- nvinfo : EIATTR_NUM_BARRIERS
	.align		4
        /*0020*/ 	.byte	0x02, 0x4c
        /*0022*/ 	.byte	0x01
	.zero		1


	//----- nvinfo : EIATTR_MERCURY_ISA_VERSION
	.align		4
        /*0024*/ 	.byte	0x03, 0x5f
        /*0026*/ 	.short	0x0101


	//----- nvinfo : EIATTR_COOP_GROUP_MASK_REGIDS
	.align		4
        /*0028*/ 	.byte	0x04, 0x29
        /*002a*/ 	.short	(.L_778 - .L_777)


	//   ....[0]....
.L_777:
        /*002c*/ 	.word	0xffffffff


	//   ....[1]....
        /*0030*/ 	.word	0xffffffff


	//   ....[2]....
        /*0034*/ 	.word	0xffffffff


	//   ....[3]....
        /*0038*/ 	.word	0xffffffff


	//   ....[4]....
        /*003c*/ 	.word	0xffffffff


	//   ....[5]....
        /*0040*/ 	.word	0xffffffff


	//   ....[6]....
        /*0044*/ 	.word	0xffffffff


	//   ....[7]....
        /*0048*/ 	.word	0xffffffff


	//   ....[8]....
        /*004c*/ 	.word	0xffffffff


	//   ....[9]....
        /*0050*/ 	.word	0xffffffff


	//   ....[10]....
        /*0054*/ 	.word	0xffffffff


	//   ....[11]....
        /*0058*/ 	.word	0xffffffff


	//   ....[12]....
        /*005c*/ 	.word	0xffffffff


	//   ....[13]....
        /*0060*/ 	.word	0xffffffff


	//   ....[14]....
        /*0064*/ 	.word	0xffffffff


	//   ....[15]....
        /*0068*/ 	.word	0xffffffff


	//   ....[16]....
        /*006c*/ 	.word	0xffffffff


	//   ....[17]....
        /*0070*/ 	.word	0xffffffff


	//   ....[18]....
        /*0074*/ 	.word	0xffffffff


	//   ....[19]....
        /*0078*/ 	.word	0xffffffff


	//   ....[20]....
        /*007c*/ 	.word	0xffffffff


	//----- nvinfo : EIATTR_COOP_GROUP_INSTR_OFFSETS
	.align		4
.L_778:
        /*0080*/ 	.byte	0x04, 0x28
        /*0082*/ 	.short	(.L_780 - .L_779)


	//   ....[0]....
.L_779:
        /*0084*/ 	.word	0x00004600


	//   ....[1]....
        /*0088*/ 	.word	0x00004620


	//   ....[2]....
        /*008c*/ 	.word	0x00004640


	//   ....[3]....
        /*0090*/ 	.word	0x00004660


	//   ....[4]....
        /*0094*/ 	.word	0x00004680


	//   ....[5]....
        /*0098*/ 	.word	0x00004ad0


	//   ....[6]....
        /*009c*/ 	.word	0x00004af0


	//   ....[7]....
        /*00a0*/ 	.word	0x00004b10


	//   ....[8]....
        /*00a4*/ 	.word	0x00004b40


	//   ....[9]....
        /*00a8*/ 	.word	0x00004b70


	//   ....[10]....
        /*00ac*/ 	.word	0x00004d20


	//   ....[11]....
        /*00b0*/ 	.word	0x00004d60


	//   ....[12]....
        /*00b4*/ 	.word	0x00004d70


	//   ....[13]....
        /*00b8*/ 	.word	0x00004db0


	//   ....[14]....
        /*00bc*/ 	.word	0x00004e80


	//   ....[15]....
        /*00c0*/ 	.word	0x00004eb0


	//   ....[16]....
        /*00c4*/ 	.word	0x00004ed0


	//   ....[17]....
        /*00c8*/ 	.word	0x00004f70


	//   ....[18]....
        /*00cc*/ 	.word	0x00004fd0


	//   ....[19]....
        /*00d0*/ 	.word	0x00005070


	//   ....[20]....
        /*00d4*/ 	.word	0x000050a0


	//----- nvinfo : EIATTR_VRC_CTA_INIT_COUNT
	.align		4
.L_780:
        /*00d8*/ 	.byte	0x02, 0x4a
	.zero		1
	.zero		1


	//----- nvinfo : EIATTR_EXIT_INSTR_OFFSETS
	.align		4
        /*00dc*/ 	.byte	0x04, 0x1c
        /*00de*/ 	.short	(.L_782 - .L_781)


	//   ....[0]....
.L_781:
        /*00e0*/ 	.word	0x00001710


	//   ....[1]....
        /*00e4*/ 	.word	0x00005e00


	//----- nvinfo : EIATTR_MAX_THREADS
	.align		4
.L_782:
        /*00e8*/ 	.byte	0x04, 0x05
        /*00ea*/ 	.short	(.L_784 - .L_783)
.L_783:
        /*00ec*/ 	.word	0x00000100
        /*00f0*/ 	.word	0x00000001
        /*00f4*/ 	.word	0x00000001


	//----- nvinfo : EIATTR_CRS_STACK_SIZE
	.align		4
.L_784:
        /*00f8*/ 	.byte	0x04, 0x1e
        /*00fa*/ 	.short	(.L_786 - .L_785)
.L_785:
        /*00fc*/ 	.word	0x00000000


	//----- nvinfo : EIATTR_CBANK_PARAM_SIZE
	.align		4
.L_786:
        /*0100*/ 	.byte	0x03, 0x19
        /*0102*/ 	.short	0x00e8


	//----- nvinfo : EIATTR_PARAM_CBANK
	.align		4
        /*0104*/ 	.byte	0x04, 0x0a
        /*0106*/ 	.short	(.L_788 - .L_787)
	.align		4
.L_787:
        /*0108*/ 	.word	index@(.nv.constant0._ZN10layer_norm31ln_parallel_residual_fwd_kernelINS_13Kernel_traitsIf13__nv_bfloat16S2_S2_fjLj8192ELj1ELj1ELj8ELj16ENS_18Kernel_traits_baseILj8192EfS2_S2_S2_fjLj256EEEEELb0ELb0ELb0EEEvNS_9FwdParamsE)
        /*010c*/ 	.short	0x0380
        /*010e*/ 	.short	0x00e8


	//----- nvinfo : EIATTR_SW_WAR
	.align		4
.L_788:
        /*0110*/ 	.byte	0x04, 0x36
        /*0112*/ 	.short	(.L_790 - .L_789)
.L_789:
        /*0114*/ 	.word	0x00000008
.L_790:


//--------------------- .nv.info._ZN10layer_norm31ln_parallel_residual_fwd_kernelINS_13Kernel_traitsIf13__nv_bfloat16S2_S2_fjLj8192ELj1ELj1ELj8ELj16ENS_18Kernel_traits_baseILj8192EfS2_S2_S2_fjLj256EEEEELb0ELb0ELb1EEEvNS_9FwdParamsE --------------------------
	.section	.nv.info._ZN10layer_norm31ln_parallel_residual_fwd_kernelINS_13Kernel_traitsIf13__nv_bfloat16S2_S2_fjLj8192ELj1ELj1ELj8ELj16ENS_18Kernel_traits_baseILj8192EfS2_S2_S2_fjLj256EEEEELb0ELb0ELb1EEEvNS_9FwdParamsE,"",@"SHT_CUDA_INFO"
	.sectionflags	@""
	.align	4


	//----- nvinfo : EIATTR_CUDA_API_VERSION
	.align		4
        /*0000*/ 	.byte	0x04, 0x37
        /*0002*/ 	.short	(.L_792 - .L_791)
.L_791:
        /*0004*/ 	.word	0x00000082


	//----- nvinfo : EIATTR_KPARAM_INFO
	.align		4
.L_792:
        /*0008*/ 	.byte	0x04, 0x17
        /*000a*/ 	.short	(.L_794 - .L_793)
.L_793:
        /*000c*/ 	.word	0x00000000
        /*0010*/ 	.short	0x0000
        /*0012*/ 	.short	0x0000
        /*0014*/ 	.byte	0x00, 0xf0, 0xa1, 0x03


	//----- nvinfo : EIATTR_SPARSE_MMA_MASK
	.align		4
.L_794:
        /*0018*/ 	.byte	0x03, 0x50
        /*001a*/ 	.short	0x0000


	//----- nvinfo : EIATTR_MAXREG_COUNT
	.align		4
        /*001c*/ 	.byte	0x03, 0x1b
        /*001e*/ 	.short	0x00ff


	//----- nvinfo : EIATTR_NUM_BARRIERS
	.align		4
        /*0020*/ 	.byte	0x02, 0x4c
        /*0022*/ 	.byte	0x01
	.zero		1


	//----- nvinfo : EIATTR_MERCURY_ISA_VERSION
	.align		4
        /*0024*/ 	.byte	0x03, 0x5f
        /*0026*/ 	.short	0x0101


	//----- nvinfo : EIATTR_COOP_GROUP_MASK_REGIDS
	.align		4
        /*0028*/ 	.byte	0x04, 0x29
        /*002a*/ 	.short	(.L_796 - .L_795)


	//   ....[0]....
.L_795:
        /*002c*/ 	.word	0xffffffff


	//   ....[1]....
        /*0030*/ 	.word	0xffffffff


	//   ....[2]....
        /*0034*/ 	.word	0xffffffff


	//   ....[3]....
        /*0038*/ 	.word	0xffffffff


	//   ....[4]....
        /*003c*/ 	.word	0xffffffff


	//   ....[5]....
        /*0040*/ 	.word	0xffffffff


	//   ....[6]....
        /*0044*/ 	.word	0xffffffff


	//   ....[7]....
        /*0048*/ 	.word	0xffffffff


	//   ....[8]....
        /*004c*/ 	.word	0xffffffff


	//   ....[9]....
        /*0050*/ 	.word	0xffffffff


	//   ....[10]....
        /*0054*/ 	.word	0xffffffff


	//   ....[11]....
        /*0058*/ 	.word	0xffffffff


	//   ....[12]....
        /*005c*/ 	.word	0xffffffff


	//   ....[13]....
        /*0060*/ 	.word	0xffffffff


	//   ....[14]....
        /*0064*/ 	.word	0xffffffff


	//   ....[15]....
        /*0068*/ 	.word	0xffffffff


	//   ....[16]....
        /*006c*/ 	.word	0xffffffff


	//   ....[17]....
        /*0070*/ 	.word	0xffffffff


	//   ....[18]....
        /*0074*/ 	.word	0xffffffff


	//   ....[19]....
        /*0078*/ 	.word	0xffffffff


	//   ....[20]....
        /*007c*/ 	.word	0xffffffff


	//----- nvinfo : EIATTR_COOP_GROUP_INSTR_OFFSETS
	.align		4
.L_796:
        /*0080*/ 	.byte	0x04, 0x28
        /*0082*/ 	.short	(.L_798 - .L_797)


	//   ....[0]....
.L_797:
        /*0084*/ 	.word	0x000036f0


	//   ....[1]....
        /*0088*/ 	.word	0x00003710


	//   ....[2]....
        /*008c*/ 	.word	0x00003730


	//   ....[3]....
        /*0090*/ 	.word	0x00003750


	//   ....[4]....
        /*0094*/ 	.word	0x00003770


	//   ....[5]....
        /*0098*/ 	.word	0x00003ba0


	//   ....[6]....
        /*009c*/ 	.word	0x00003bc0


	//   ....[7]....
        /*00a0*/ 	.word	0x00003bf0


	//   ....[8]....
        /*00a4*/ 	.word	0x00003c30


	//   ....[9]....
        /*00a8*/ 	.word	0x00003c70


	//   ....[10]....
        /*00ac*/ 	.word	0x00003e20


	//   ....[11]....
        /*00b0*/ 	.word	0x00003e60


	//   ....[12]....
        /*00b4*/ 	.word	0x00003e70


	//   ....[13]....
        /*00b8*/ 	.word	0x00003eb0


	//   ....[14]....
        /*00bc*/ 	.word	0x00003f80


	//   ....[15]....
        /*00c0*/ 	.word	0x00003fb0


	//   ....[16]....
        /*00c4*/ 	.word	0x00003fd0


	//   ....[17]....
        /*00c8*/ 	.word	0x00004070


	//   ....[18]....
        /*00cc*/ 	.word	0x000040c0


	//   ....[19]....
        /*00d0*/ 	.word	0x00004160


	//   ....[20]....
        /*00d4*/ 	.word	0x00004180


	//----- nvinfo : EIATTR_VRC_CTA_INIT_COUNT
	.align		4
.L_798:
        /*00d8*/ 	.byte	0x02, 0x4a
	.zero		1
	.zero		1


	//----- nvinfo : EIATTR_EXIT_INSTR_OFFSETS
	.align		4
        /*00dc*/ 	.byte	0x04, 0x1c
        /*00de*/ 	.short	(.L_800 - .L_799)


	//   ....[0]....
.L_799:
        /*00e0*/ 	.word	0x00000c10


	//   ....[1]....
        /*00e4*/ 	.word	0x00004db0


	//----- nvinfo : EIATTR_MAX_THREADS
	.align		4
.L_800:
        /*00e8*/ 	.byte	0x04, 0x05
        /*00ea*/ 	.short	(.L_802 - .L_801)
.L_801:
        /*00ec*/ 	.word	0x00000100
        /*00f0*/ 	.word	0x00000001
        /*00f4*/ 	.word	0x00000001


	//----- nvinfo : EIATTR_CRS_STACK_SIZE
	.align		4
.L_802:
        /*00f8*/ 	.byte	0x04, 0x1e
        /*00fa*/ 	.short	(.L_804 - .L_803)
.L_803:
        /*00fc*/ 	.word	0x00000000


	//----- nvinfo : EIATTR_CBANK_PARAM_SIZE
	.align		4
.L_804:
        /*0100*/ 	.byte	0x03, 0x19
        /*0102*/ 	.short	0x00e8


	//----- nvinfo : EIATTR_PARAM_CBANK
	.align		4
        /*0104*/ 	.byte	0x04, 0x0a
        /*0106*/ 	.short	(.L_806 - .L_805)
	.align		4
.L_805:
        /*0108*/ 	.word	index@(.nv.constant0._ZN10layer_norm31ln_parallel_residual_fwd_kernelINS_13Kernel_traitsIf13__nv_bfloat16S2_S2_fjLj8192ELj1ELj1ELj8ELj16ENS_18Kernel_traits_baseILj8192EfS2_S2_S2_fjLj256EEEEELb0ELb0ELb1EEEvNS_9FwdParamsE)
        /*010c*/ 	.short	0x0380
        /*010e*/ 	.short	0x00e8


	//----- nvinfo : EIATTR_SW_WAR
	.align		4
.L_806:
        /*0110*/ 	.byte	0x04, 0x36
        /*0112*/ 	.short	(.L_808 - .L_807)
.L_807:
        /*0114*/ 	.word	0x00000008
.L_808:


//--------------------- .nv.info._ZN10layer_norm31ln_parallel_residual_fwd_kernelINS_13Kernel_traitsIf13__nv_bfloat16S2_S2_fjLj8192ELj1ELj1ELj8ELj16ENS_18Kernel_traits_baseILj8192EfS2_S2_S2_fjLj256EEEEELb0ELb1ELb0EEEvNS_9FwdParamsE --------------------------
	.section	.nv.info._ZN10layer_norm31ln_parallel_residual_fwd_kernelINS_13Kernel_traitsIf13__nv_bfloat16S2_S2_fjLj8192ELj1ELj1ELj8ELj16ENS_18Kernel_traits_baseILj8192EfS2_S2_S2_fjLj256EEEEELb0ELb1ELb0EEEvNS_9FwdParamsE,"",@"SHT_CUDA_INFO"
	.sectionflags	@""
	.align	4


	//----- nvinfo : EIATTR_CUDA_API_VERSION
	.align		4
        /*0000*/ 	.byte	0x04, 0x37
        /*0002*/ 	.short	(.L_810 - .L_809)
.L_809:
        /*0004*/ 	.word	0x00000082


	//----- nvinfo : EIATTR_KPARAM_INFO
	.align		4
.L_810:
        /*0008*/ 	.byte	0x04, 0x17
        /*000a*/ 	.short	(.L_812 - .L_811)
.L_811:
        /*000c*/ 	.word	0x00000000
        /*0010*/ 	.short	0x0000
        /*0012*/ 	.short	0x0000
        /*0014*/ 	.byte	0x00, 0xf0, 0xa1, 0x03


	//----- nvinfo : EIATTR_SPARSE_MMA_MASK
	.align		4
.L_812:
        /*0018*/ 	.byte	0x03, 0x50
        /*001a*/ 	.short	0x0000


	//----- nvinfo : EIATTR_MAXREG_COUNT
	.align		4
        /*001c*/ 	.byte	0x03, 0x1b
        /*001e*/ 	.short	0x00ff


	//----- nvinfo : EIATTR_NUM_BARRIERS
	.align		4
        /*0020*/ 	.byte	0x02, 0x4c
        /*0022*/ 	.byte	0x01
	.zero		1


	//----- nvinfo : EIATTR_MERCURY_ISA_VERSION
	.align		4
        /*0024*/ 	.byte	0x03, 0x5f
        /*0026*/ 	.short	0x0101


	//----- nvinfo : EIATTR_COOP_GROUP_MASK_REGIDS
	.align		4
        /*0028*/ 	.byte	0x04, 0x29
        /*002a*/ 	.short	(.L_814 - .L_813)


	//   ....[0]....
.L_813:
        /*002c*/ 	.word	0xffffffff


	//   ....[1]....
        /*0030*/ 	.word	0xffffffff


	//   ....[2]....
        /*0034*/ 	.word	0xffffffff


	//   ....[3]....
        /*0038*/ 	.word	0xffffffff


	//   ....[4]....
        /*003c*/ 	.word	0xffffffff


	//   ....[5]....
        /*0040*/ 	.word	0xffffffff


	//   ....[6]....
        /*0044*/ 	.word	0xffffffff


	//   ....[7]....
        /*0048*/ 	.word	0xffffffff


	//   ....[8]....
        /*004c*/ 	.word	0xffffffff


	//   ....[9]....
        /*0050*/ 	.word	0xffffffff


	//   ....[10]....
        /*0054*/ 	.word	0xffffffff


	//   ....[11]....
        /*0058*/ 	.word	0xffffffff


	//   ....[12]....
        /*005c*/ 	.word	0xffffffff


	//   ....[13]....
        /*0060*/ 	.word	0xffffffff


	//   ....[14]....
        /*0064*/ 	.word	0xffffffff


	//   ....[15]....
        /*0068*/ 	.word	0xffffffff


	//   ....[16]....
        /*006c*/ 	.word	0xffffffff


	//   ....[17]....
        /*0070*/ 	.word	0xffffffff


	//   ....[18]....
        /*0074*/ 	.word	0xffffffff


	//   ....[19]....
        /*0078*/ 	.word	0xffffffff


	//   ....[20]....
        /*007c*/ 	.word	0xffffffff


	//----- nvinfo : EIATTR_COOP_GROUP_INSTR_OFFSETS
	.align		4
.L_814:
        /*0080*/ 	.byte	0x04, 0x28
        /*0082*/ 	.short	(.L_816 - .L_815)


	//   ....[0]....
.L_815:
        /*0084*/ 	.word	0x00003610


	//   ....[1]....
        /*0088*/ 	.word	0x00003630


	//   ....[2]....
        /*008c*/ 	.word	0x00003650


	//   ....[3]....
        /*0090*/ 	.word	0x00003680


	//   ....[4]....
        /*0094*/ 	.word	0x000036b0


	//   ....[5]....
        /*0098*/ 	.word	0x00003b10


	//   ....[6]....
        /*009c*/ 	.word	0x00003b30


	//   ....[7]....
        /*00a0*/ 	.word	0x00003b50


	//   ....[8]....
        /*00a4*/ 	.word	0x00003b70


	//   ....[9]....
        /*00a8*/ 	.word	0x00003b90


	//   ....[10]....
        /*00ac*/ 	.word	0x00003d20


	//   ....[11]....
        /*00b0*/ 	.word	0x00003d60


	//   ....[12]....
        /*00b4*/ 	.word	0x00003e20


	//   ....[13]....
        /*00b8*/ 	.word	0x00003e40


	//   ....[14]....
        /*00bc*/ 	.word	0x00003e60


	//   ....[15]....
        /*00c0*/ 	.word	0x00003eb0


	//   ....[16]....
        /*00c4*/ 	.word	0x00003f00


	//   ....[17]....
        /*00c8*/ 	.word	0x00003f80


	//   ....[18]....
        /*00cc*/ 	.word	0x00003fb0


	//   ....[19]....
        /*00d0*/ 	.word	0x00004070


	//   ....[20]....
        /*00d4*/ 	.word	0x000040a0


	//----- nvinfo : EIATTR_VRC_CTA_INIT_COUNT
	.align		4
.L_816:
        /*00d8*/ 	.byte	0x02, 0x4a
	.zero		1
	.zero		1


	//----- nvinfo : EIATTR_EXIT_INSTR_OFFSETS
	.align		4
        /*00dc*/ 	.byte	0x04, 0x1c
        /*00de*/ 	.short	(.L_818 - .L_817)


	//   ....[0]....
.L_817:
        /*00e0*/ 	.word	0x00000690


	//   ....[1]....
        /*00e4*/ 	.word	0x00004a50


	//----- nvinfo : EIATTR_MAX_THREADS
	.align		4
.L_818:
        /*00e8*/ 	.byte	0x04, 0x05
        /*00ea*/ 	.short	(.L_820 - .L_819)
.L_819:
        /*00ec*/ 	.word	0x00000100
        /*00f0*/ 	.word	0x00000001
        /*00f4*/ 	.word	0x00000001


	//----- nvinfo : EIATTR_CRS_STACK_SIZE
	.align		4
.L_820:
        /*00f8*/ 	.byte	0x04, 0x1e
        /*00fa*/ 	.short	(.L_822 - .L_821)
.L_821:
        /*00fc*/ 	.word	0x00000000


	//----- nvinfo : EIATTR_CBANK_PARAM_SIZE
	.align		4
.L_822:
        /*0100*/ 	.byte	0x03, 0x19
        /*0102*/ 	.short	0x00e8


	//----- nvinfo : EIATTR_PARAM_CBANK
	.align		4
        /*0104*/ 	.byte	0x04, 0x0a
        /*0106*/ 	.short	(.L_824 - .L_823)
	.align		4
.L_823:
        /*0108*/ 	.word	index@(.nv.constant0._ZN10layer_norm31ln_parallel_residual_fwd_kernelINS_13Kernel_traitsIf13__nv_bfloat16S2_S2_fjLj8192ELj1ELj1ELj8ELj16ENS_18Kernel_traits_baseILj8192EfS2_S2_S2_fjLj256EEEEELb0ELb1ELb0EEEvNS_9FwdParamsE)
        /*010c*/ 	.short	0x0380
        /*010e*/ 	.short	0x00e8


	//----- nvinfo : EIATTR_SW_WAR
	.align		4
.L_824:
        /*0110*/ 	.byte	0x04, 0x36
        /*0112*/ 	.short	(.L_826 - .L_825)
.L_825:
        /*0114*/ 	.word	0x00000008
.L_826:


//--------------------- .nv.info._ZN10layer_norm31ln_parallel_residual_fwd_kernelINS_13Kernel_traitsIf13__nv_bfloat16S2_S2_fjLj8192ELj1ELj1ELj8ELj16ENS_18Kernel_traits_baseILj8192EfS2_S2_S2_fjLj256EEEEELb0ELb1ELb1EEEvNS_9FwdParamsE --------------------------
	.section	.nv.info._ZN10layer_norm31ln_parallel_residual_fwd_kernelINS_13Kernel_traitsIf13__nv_bfloat16S2_S2_fjLj8192ELj1ELj1ELj8ELj16ENS_18Kernel_traits_baseILj8192EfS2_S2_S2_fjLj256EEEEELb0ELb1ELb1EEEvNS_9FwdParamsE,"",@"SHT_CUDA_INFO"
	.sectionflags	@""
	.align	4


	//----- nvinfo : EIATTR_CUDA_API_VERSION
	.align		4
        /*0000*/ 	.byte	0x04, 0x37
        /*0002*/ 	.short	(.L_828 - .L_827)
.L_827:
        /*0004*/ 	.word	0x00000082


	//----- nvinfo : EIATTR_KPARAM_INFO
	.align		4
.L_828:
        /*0008*/ 	.byte	0x04, 0x17
        /*000a*/ 	.short	(.L_830 - .L_829)
.L_829:
        /*000c*/ 	.word	0x00000000
        /*0010*/ 	.short	0x0000
        /*0012*/ 	.short	0x0000
        /*0014*/ 	.byte	0x00, 0xf0, 0xa1, 0x03


	//----- nvinfo : EIATTR_SPARSE_MMA_MASK
	.align		4
.L_830:
        /*0018*/ 	.byte	0x03, 0x50
        /*001a*/ 	.short	0x0000


	//----- nvinfo : EIATTR_MAXREG_COUNT
	.align		4
        /*001c*/ 	.byte	0x03, 0x1b
        /*001e*/ 	.short	0x00ff


	//----- nvinfo : EIATTR_NUM_BARRIERS
	.align		4
        /*0020*/ 	.byte	0x02, 0x4c
        /*0022*/ 	.byte	0x01
	.zero		1


	//----- nvinfo : EIATTR_MERCURY_ISA_VERSION
	.align		4
        /*0024*/ 	.byte	0x03, 0x5f
        /*0026*/ 	.short	0x0101


	//----- nvinfo : EIATTR_COOP_GROUP_MASK_REGIDS
	.align		4
        /*0028*/ 	.byte	0x04, 0x29
        /*002a*/ 	.short	(.L_832 - .L_831)


	//   ....[0]....
.L_831:
        /*002c*/ 	.word	0xffffffff


	//   ....[1]....
        /*0030*/ 	.word	0xffffffff


	//   ....[2]....
        /*0034*/ 	.word	0xffffffff


	//   ....[3]....
        /*0038*/ 	.word	0xffffffff


	//   ....[4]....
        /*003c*/ 	.word	0xffffffff


	//   ....[5]....
        /*0040*/ 	.word	0xffffffff


	//   ....[6]....
        /*0044*/ 	.word	0xffffffff


	//   ....[7]....
        /*0048*/ 	.word	0xffffffff


	//   ....[8]....
        /*004c*/ 	.word	0xffffffff


	//   ....[9]....
        /*0050*/ 	.word	0xffffffff


	//   ....[10]....
        /*0054*/ 	.word	0xffffffff


	//   ....[11]....
        /*0058*/ 	.word	0xffffffff


	//   ....[12]....
        /*005c*/ 	.word	0xffffffff


	//   ....[13]....
        /*0060*/ 	.word	0xffffffff


	//   ....[14]....
        /*0064*/ 	.word	0xffffffff


	//   ....[15]....
        /*0068*/ 	.word	0xffffffff


	//   ....[16]....
        /*006c*/ 	.word	0xffffffff


	//   ....[17]....
        /*0070*/ 	.word	0xffffffff


	//   ....[18]....
        /*0074*/ 	.word	0xffffffff


	//   ....[19]....
        /*0078*/ 	.word	0xffffffff


	//   ....[20]....
        /*007c*/ 	.word	0xffffffff


	//----- nvinfo : EIATTR_COOP_GROUP_INSTR_OFFSETS
	.align		4
.L_832:
        /*0080*/ 	.byte	0x04, 0x28
        /*0082*/ 	.short	(.L_834 - .L_833)


	//   ....[0]....
.L_833:
        /*0084*/ 	.word	0x00002e60


	//   ....[1]....
        /*0088*/ 	.word	0x00002e80


	//   ....[2]....
        /*008c*/ 	.word	0x00002ea0


	//   ....[3]....
        /*0090*/ 	.word	0x00002ec0


	//   ....[4]....
        /*0094*/ 	.word	0x00002ee0


	//   ....[5]....
        /*0098*/ 	.word	0x00003310


	//   ....[6]....
        /*009c*/ 	.word	0x00003330


	//   ....[7]....
        /*00a0*/ 	.word	0x00003350


	//   ....[8]....
        /*00a4*/ 	.word	0x00003380


	//   ....[9]....
        /*00a8*/ 	.word	0x000033c0


	//   ....[10]....
        /*00ac*/ 	.word	0x00003570


	//   ....[11]....
        /*00b0*/ 	.word	0x000035b0


	//   ....[12]....
        /*00b4*/ 	.word	0x00003650


	//   ....[13]....
        /*00b8*/ 	.word	0x000036b0


	//   ....[14]....
        /*00bc*/ 	.word	0x000036c0


	//   ....[15]....
        /*00c0*/ 	.word	0x00003750


	//   ....[16]....
        /*00c4*/ 	.word	0x000037b0


	//   ....[17]....
        /*00c8*/ 	.word	0x000037c0


	//   ....[18]....
        /*00cc*/ 	.word	0x000037f0


	//   ....[19]....
        /*00d0*/ 	.word	0x000038c0


	//   ....[20]....
        /*00d4*/ 	.word	0x000038e0


	//----- nvinfo : EIATTR_VRC_CTA_INIT_COUNT
	.align		4
.L_834:
        /*00d8*/ 	.byte	0x02, 0x4a
	.zero		1
	.zero		1


	//----- nvinfo : EIATTR_EXIT_INSTR_OFFSETS
	.align		4
        /*00dc*/ 	.byte	0x04, 0x1c
        /*00de*/ 	.short	(.L_836 - .L_835)


	//   ....[0]....
.L_835:
        /*00e0*/ 	.word	0x000003e0


	//   ....[1]....
        /*00e4*/ 	.word	0x00004170


	//----- nvinfo : EIATTR_MAX_THREADS
	.align		4
.L_836:
        /*00e8*/ 	.byte	0x04, 0x05
        /*00ea*/ 	.short	(.L_838 - .L_837)
.L_837:
        /*00ec*/ 	.word	0x00000100
        /*00f0*/ 	.word	0x00000001
        /*00f4*/ 	.word	0x00000001


	//----- nvinfo : EIATTR_CRS_STACK_SIZE
	.align		4
.L_838:
        /*00f8*/ 	.byte	0x04, 0x1e
        /*00fa*/ 	.short	(.L_840 - .L_839)
.L_839:
        /*00fc*/ 	.word	0x00000000


	//----- nvinfo : EIATTR_CBANK_PARAM_SIZE
	.align		4
.L_840:
        /*0100*/ 	.byte	0x03, 0x19
        /*0102*/ 	.short	0x00e8


	//----- nvinfo : EIATTR_PARAM_CBANK
	.align		4
        /*0104*/ 	.byte	0x04, 0x0a
        /*0106*/ 	.short	(.L_842 - .L_841)
	.align		4
.L_841:
        /*0108*/ 	.word	index@(.nv.constant0._ZN10layer_norm31ln_parallel_residual_fwd_kernelINS_13Kernel_traitsIf13__nv_bfloat16S2_S2_fjLj8192ELj1ELj1ELj8ELj16ENS_18Kernel_traits_baseILj8192EfS2_S2_S2_fjLj256EEEEELb0ELb1ELb1EEEvNS_9FwdParamsE)
        /*010c*/ 	.short	0x0380
        /*010e*/ 	.short	0x00e8


	//----- nvinfo : EIATTR_SW_WAR
	.align		4
.L_842:
        /*0110*/ 	.byte	0x04, 0x36
        /*0112*/ 	.short	(.L_844 - .L_843)
.L_843:
        /*0114*/ 	.word	0x00000008
.L_844:


//--------------------- .nv.info._ZN10layer_norm31ln_parallel_residual_fwd_kernelINS_13Kernel_traitsIf13__nv_bfloat16S2_S2_fjLj8192ELj1ELj1ELj8ELj16ENS_18Kernel_traits_baseILj8192EfS2_S2_S2_fjLj256EEEEELb1ELb0ELb0EEEvNS_9FwdParamsE --------------------------
	.section	.nv.info._ZN10layer_norm31ln_parallel_residual_fwd_kernelINS_13Kernel_traitsIf13__nv_bfloat16S2_S2_fjLj8192ELj1ELj1ELj8ELj16ENS_18Kernel_traits_baseILj8192EfS2_S2_S2_fjLj256EEEEELb1ELb0ELb0EEEvNS_9FwdParamsE,"",@"SHT_CUDA_INFO"
	.sectionflags	@""
	.align	4


	//----- nvinfo : EIATTR_CUDA_API_VERSION
	.align		4
        /*0000*/ 	.byte	0x04, 0x37
        /*0002*/ 	.short	(.L_846 - .L_845)
.L_845:
        /*0004*/ 	.word	0x00000082


	//----- nvinfo : EIATTR_KPARAM_INFO
	.align		4
.L_846:
        /*0008*/ 	.byte	0x04, 0x17
        /*000a*/ 	.short	(.L_848 - .L_847)
.L_847:
        /*000c*/ 	.word	0x00000000
        /*0010*/ 	.short	0x0000
        /*0012*/ 	.short	0x0000
        /*0014*/ 	.byte	0x00, 0xf0, 0xa1, 0x03


	//----- nvinfo : EIATTR_SPARSE_MMA_MASK
	.align		4
.L_848:
        /*0018*/ 	.byte	0x03, 0x50
        /*001a*/ 	.short	0x0000


	//----- nvinfo : EIATTR_MAXREG_COUNT
	.align		4
        /*001c*/ 	.byte	0x03, 0x1b
        /*001e*/ 	.short	0x00ff


	//----- nvinfo : EIATTR_NUM_BARRIERS
	.align		4
        /*0020*/ 	.byte	0x02, 0x4c
        /*0022*/ 	.byte	0x01
	.zero		1


	//----- nvinfo : EIATTR_MERCURY_ISA_VERSION
	.align		4
        /*0024*/ 	.byte	0x03, 0x5f
        /*0026*/ 	.short	0x0101


	//----- nvinfo : EIATTR_COOP_GROUP_MASK_REGIDS
	.align		4
        /*0028*/ 	.byte	0x04, 0x29
        /*002a*/ 	.short	(.L_850 - .L_849)


	//   ....[0]....
.L_849:
        /*002c*/ 	.word	0xffffffff


	//   ....[1]....
        /*0030*/ 	.word	0xffffffff


	//   ....[2]....
        /*0034*/ 	.word	0xffffffff


	//   ....[3]....
        /*0038*/ 	.word	0xffffffff


	//   ....[4]....
        /*003c*/ 	.word	0xffffffff


	//   ....[5]....
        /*0040*/ 	.word	0xffffffff


	//   ....[6]....
        /*0044*/ 	.word	0xffffffff


	//   ....[7]....
        /*0048*/ 	.word	0xffffffff


	//   ....[8]....
        /*004c*/ 	.word	0xffffffff


	//   ....[9]....
        /*0050*/ 	.word	0xffffffff


	//   ....[10]....
        /*0054*/ 	.word	0xffffffff


	//   ....[11]....
        /*0058*/ 	.word	0xffffffff


	//   ....[12]....
        /*005c*/ 	.word	0xffffffff


	//   ....[13]....
        /*0060*/ 	.word	0xffffffff


	//   ....[14]....
        /*0064*/ 	.word	0xffffffff


	//   ....[15]....
        /*0068*/ 	.word	0xffffffff


	//   ....[16]....
        /*006c*/ 	.word	0xffffffff


	//   ....[17]....
        /*0070*/ 	.word	0xffffffff


	//   ....[18]....
        /*0074*/ 	.word	0xffffffff


	//   ....[19]....
        /*0078*/ 	.word	0xffffffff


	//   ....[20]....
        /*007c*/ 	.word	0xffffffff


	//----- nvinfo : EIATTR_COOP_GROUP_INSTR_OFFSETS
	.align		4
.L_850:
        /*0080*/ 	.byte	0x04, 0x28
        /*0082*/ 	.short	(.L_852 - .L_851)


	//   ....[0]....
.L_851:
        /*0084*/ 	.word	0x000224a0


	//   ....[1]....
        /*0088*/ 	.word	0x000224c0


	//   ....[2]....
        /*008c*/ 	.word	0x000224e0


	//   ....[3]....
        /*0090*/ 	.word	0x00022500


	//   ....[4]....
        /*0094*/ 	.word	0x00022520


	//   ....[5]....
        /*0098*/ 	.word	0x00022980


	//   ....[6]....
        /*009c*/ 	.word	0x000229a0


	//   ....[7]....
        /*00a0*/ 	.word	0x000229d0


	//   ....[8]....
        /*00a4*/ 	.word	0x000229f0


	//   ....[9]....
        /*00a8*/ 	.word	0x00022a30


	//   ....[10]....
        /*00ac*/ 	.word	0x00022ab0


	//   ....[11]....
        /*00b0*/ 	.word	0x00022b20


	//   ....[12]....
        /*00b4*/ 	.word	0x00022b60


	//   ....[13]....
        /*00b8*/ 	.word	0x00022b80


	//   ....[14]....
        /*00bc*/ 	.word	0x00022ba0


	//   ....[15]....
        /*00c0*/ 	.word	0x00022c40


	//   ....[16]....
        /*00c4*/ 	.word	0x00022c90


	//   ....[17]....
        /*00c8*/ 	.word	0x00022d20


	//   ....[18]....
        /*00cc*/ 	.word	0x00022d50


	//   ....[19]....
        /*00d0*/ 	.word	0x00022de0


	//   ....[20]....
        /*00d4*/ 	.word	0x00022e10


	//----- nvinfo : EIATTR_VRC_CTA_INIT_COUNT
	.align		4
.L_852:
        /*00d8*/ 	.byte	0x02, 0x4a
	.zero		1
	.zero		1


	//----- nvinfo : EIATTR_EXIT_INSTR_OFFSETS
	.align		4
        /*00dc*/ 	.byte	0x04, 0x1c
        /*00de*/ 	.short	(.L_854 - .L_853)


	//   ....[0]....
.L_853:
        /*00e0*/ 	.word	0x00001980


	//   ....[1]....
        /*00e4*/ 	.word	0x00023bc0


	//----- nvinfo : EIATTR_MAX_THREADS
	.align		4
.L_854:
        /*00e8*/ 	.byte	0x04, 0x05
        /*00ea*/ 	.short	(.L_856 - .L_855)
.L_855:
        /*00ec*/ 	.word	0x00000100
        /*00f0*/ 	.word	0x00000001
        /*00f4*/ 	.word	0x00000001


	//----- nvinfo : EIATTR_CRS_STACK_SIZE
	.align		4
.L_856:
        /*00f8*/ 	.byte	0x04, 0x1e
        /*00fa*/ 	.short	(.L_858 - .L_857)
.L_857:
        /*00fc*/ 	.word	0x00000000


	//----- nvinfo : EIATTR_CBANK_PARAM_SIZE
	.align		4
.L_858:
        /*0100*/ 	.byte	0x03, 0x19
        /*0102*/ 	.short	0x00e8


	//----- nvinfo : EIATTR_PARAM_CBANK
	.align		4
        /*0104*/ 	.byte	0x04, 0x0a
        /*0106*/ 	.short	(.L_860 - .L_859)
	.align		4
.L_859:
        /*0108*/ 	.word	index@(.nv.constant0._ZN10layer_norm31ln_parallel_residual_fwd_kernelINS_13Kernel_traitsIf13__nv_bfloat16S2_S2_fjLj8192ELj1ELj1ELj8ELj16ENS_18Kernel_traits_baseILj8192EfS2_S2_S2_fjLj256EEEEELb1ELb0ELb0EEEvNS_9FwdParamsE)
        /*010c*/ 	.short	0x0380
        /*010e*/ 	.short	0x00e8


	//----- nvinfo : EIATTR_SW_WAR
	.align		4
.L_860:
        /*0110*/ 	.byte	0x04, 0x36
        /*0112*/ 	.short	(.L_862 - .L_861)
.L_861:
        /*0114*/ 	.word	0x00000008
.L_862:


//--------------------- .nv.info._ZN10layer_norm31ln_parallel_residual_fwd_kernelINS_13Kernel_traitsIf13__nv_bfloat16S2_S2_fjLj8192ELj1ELj1ELj8ELj16ENS_18Kernel_traits_baseILj8192EfS2_S2_S2_fjLj256EEEEELb1ELb0ELb1EEEvNS_9FwdParamsE --------------------------
	.section	.nv.info._ZN10layer_norm31ln_parallel_residual_fwd_kernelINS_13Kernel_traitsIf13__nv_bfloat16S2_S2_fjLj8192ELj1ELj1ELj8ELj16ENS_18Kernel_traits_baseILj8192EfS2_S2_S2_fjLj256EEEEELb1ELb0ELb1EEEvNS_9FwdParamsE,"",@"SHT_CUDA_INFO"
	.sectionflags	@""
	.align	4


	//----- nvinfo : EIATTR_CUDA_API_VERSION
	.align		4
        /*0000*/ 	.byte	0x04, 0x37
        /*0002*/ 	.short	(.L_864 - .L_863)
.L_863:
        /*0004*/ 	.word	0x00000082


	//----- nvinfo : EIATTR_KPARAM_INFO
	.align		4
.L_864:
        /*0008*/ 	.byte	0x04, 0x17
        /*000a*/ 	.short	(.L_866 - .L_865)
.L_865:
        /*000c*/ 	.word	0x00000000
        /*0010*/ 	.short	0x0000
        /*0012*/ 	.short	0x0000
        /*0014*/ 	.byte	0x00, 0xf0, 0xa1, 0x03


	//----- nvinfo : EIATTR_SPARSE_MMA_MASK
	.align		4
.L_866:
        /*0018*/ 	.byte	0x03, 0x50
        /*001a*/ 	.short	0x0000


	//----- nvinfo : EIATTR_MAXREG_COUNT
	.align		4
        /*001c*/ 	.byte	0x03, 0x1b
        /*001e*/ 	.short	0x00ff


	//----- nvinfo : EIATTR_NUM_BARRIERS
	.align		4
        /*0020*/ 	.byte	0x02, 0x4c
        /*0022*/ 	.byte	0x01
	.zero		1


	//----- nvinfo : EIATTR_MERCURY_ISA_VERSION
	.align		4
        /*0024*/ 	.byte	0x03, 0x5f
        /*0026*/ 	.short	0x0101


	//----- nvinfo : EIATTR_COOP_GROUP_MASK_REGIDS
	.align		4
        /*0028*/ 	.byte	0x04, 0x29
        /*002a*/ 	.short	(.L_868 - .L_867)


	//   ....[0]....
.L_867:
        /*002c*/ 	.word	0xffffffff


	//   ....[1]....
        /*0030*/ 	.word	0xffffffff


	//   ....[2]....
        /*0034*/ 	.word	0xffffffff


	//   ....[3]....
        /*0038*/ 	.word	0xffffffff


	//   ....[4]....
        /*003c*/ 	.word	0xffffffff


	//   ....[5]....
        /*0040*/ 	.word	0xffffffff


	//   ....[6]....
        /*0044*/ 	.word	0xffffffff


	//   ....[7]....
        /*0048*/ 	.word	0xffffffff


	//   ....[8]....
        /*004c*/ 	.word	0xffffffff


	//   ....[9]....
        /*0050*/ 	.word	0xffffffff


	//   ....[10]....
        /*0054*/ 	.word	0xffffffff


	//   ....[11]....
        /*0058*/ 	.word	0xffffffff


	//   ....[12]....
        /*005c*/ 	.word	0xffffffff


	//   ....[13]....
        /*0060*/ 	.word	0xffffffff


	//   ....[14]....
        /*0064*/ 	.word	0xffffffff


	//   ....[15]....
        /*0068*/ 	.word	0xffffffff


	//   ....[16]....
        /*006c*/ 	.word	0xffffffff


	//   ....[17]....
        /*0070*/ 	.word	0xffffffff


	//   ....[18]....
        /*0074*/ 	.word	0xffffffff


	//   ....[19]....
        /*0078*/ 	.word	0xffffffff


	//   ....[20]....
        /*007c*/ 	.word	0xffffffff


	//----- nvinfo : EIATTR_COOP_GROUP_INSTR_OFFSETS
	.align		4
.L_868:
        /*0080*/ 	.byte	0x04, 0x28
        /*0082*/ 	.short	(.L_870 - .L_869)


	//   ....[0]....
.L_869:
        /*0084*/ 	.word	0x0001fba0


	//   ....[1]....
        /*0088*/ 	.word	0x0001fbc0


	//   ....[2]....
        /*008c*/ 	.word	0x0001fbe0


	//   ....[3]....
        /*0090*/ 	.word	0x0001fc00


	//   ....[4]....
        /*0094*/ 	.word	0x0001fc20


	//   ....[5]....
        /*0098*/ 	.word	0x00020050


	//   ....[6]....
        /*009c*/ 	.word	0x00020070


	//   ....[7]....
        /*00a0*/ 	.word	0x000200a0


	//   ....[8]....
        /*00a4*/ 	.word	0x000200c0


	//   ....[9]....
        /*00a8*/ 	.word	0x00020100


	//   ....[10]....
        /*00ac*/ 	.word	0x00020180


	//   ....[11]....
        /*00b0*/ 	.word	0x000201e0


	//   ....[12]....
        /*00b4*/ 	.word	0x00020220


	//   ....[13]....
        /*00b8*/ 	.word	0x00020230


	//   ....[14]....
        /*00bc*/ 	.word	0x000202d0


	//   ....[15]....
        /*00c0*/ 	.word	0x000202f0


	//   ....[16]....
        /*00c4*/ 	.word	0x00020310


	//   ....[17]....
        /*00c8*/ 	.word	0x000203b0


	//   ....[18]....
        /*00cc*/ 	.word	0x00020400


	//   ....[19]....
        /*00d0*/ 	.word	0x00020490


	//   ....[20]....
        /*00d4*/ 	.word	0x000204c0


	//----- nvinfo : EIATTR_VRC_CTA_INIT_COUNT
	.align		4
.L_870:
        /*00d8*/ 	.byte	0x02, 0x4a
	.zero		1
	.zero		1


	//----- nvinfo : EIATTR_EXIT_INSTR_OFFSETS
	.align		4
        /*00dc*/ 	.byte	0x04, 0x1c
        /*00de*/ 	.short	(.L_872 - .L_871)


	//   ....[0]....
.L_871:
        /*00e0*/ 	.word	0x00000e30


	//   ....[1]....
        /*00e4*/ 	.word	0x000210f0


	//----- nvinfo : EIATTR_MAX_THREADS
	.align		4
.L_872:
        /*00e8*/ 	.byte	0x04, 0x05
        /*00ea*/ 	.short	(.L_874 - .L_873)
.L_873:
        /*00ec*/ 	.word	0x00000100
        /*00f0*/ 	.word	0x00000001
        /*00f4*/ 	.word	0x00000001


	//----- nvinfo : EIATTR_CBANK_PARAM_SIZE
	.align		4
.L_874:
        /*00f8*/ 	.byte	0x03, 0x19
        /*00fa*/ 	.short	0x00e8


	//----- nvinfo : EIATTR_PARAM_CBANK
	.align		4
        /*00fc*/ 	.byte	0x04, 0x0a
        /*00fe*/ 	.short	(.L_876 - .L_875)
	.align		4
.L_875:
        /*0100*/ 	.word	index@(.nv.constant0._ZN10layer_norm31ln_parallel_residual_fwd_kernelINS_13Kernel_traitsIf13__nv_bfloat16S2_S2_fjLj8192ELj1ELj1ELj8ELj16ENS_18Kernel_traits_baseILj8192EfS2_S2_S2_fjLj256EEEEELb1ELb0ELb1EEEvNS_9FwdParamsE)
        /*0104*/ 	.short	0x0380
        /*0106*/ 	.short	0x00e8


	//----- nvinfo : EIATTR_SW_WAR
	.align		4
.L_876:
        /*0108*/ 	.byte	0x04, 0x36
        /*010a*/ 	.short	(.L_878 - .L_877)
.L_877:
        /*010c*/ 	.word	0x00000008
.L_878:


//--------------------- .nv.info._ZN10layer_norm31ln_parallel_residual_fwd_kernelINS_13Kernel_traitsIf13__nv_bfloat16S2_S2_fjLj8192ELj1ELj1ELj8ELj16ENS_18Kernel_traits_baseILj8192EfS2_S2_S2_fjLj256EEEEELb1ELb1ELb0EEEvNS_9FwdParamsE --------------------------
	.section	.nv.info._ZN10layer_norm31ln_parallel_residual_fwd_kernelINS_13Kernel_traitsIf13__nv_bfloat16S2_S2_fjLj8192ELj1ELj1ELj8ELj16ENS_18Kernel_traits_baseILj8192EfS2_S2_S2_fjLj256EEEEELb1ELb1ELb0EEEvNS_9FwdParamsE,"",@"SHT_CUDA_INFO"
	.sectionflags	@""
	.align	4


	//----- nvinfo : EIATTR_CUDA_API_VERSION
	.align		4
        /*0000*/ 	.byte	0x04, 0x37
        /*0002*/ 	.short	(.L_880 - .L_879)
.L_879:
        /*0004*/ 	.word	0x00000082


	//----- nvinfo : EIATTR_KPARAM_INFO
	.align		4
.L_880:
        /*0008*/ 	.byte	0x04, 0x17
        /*000a*/ 	.short	(.L_882 - .L_881)
.L_881:
        /*000c*/ 	.word	0x00000000
        /*0010*/ 	.short	0x0000
        /*0012*/ 	.short	0x0000
        /*0014*/ 	.byte	0x00, 0xf0, 0xa1, 0x03


	//----- nvinfo : EIATTR_SPARSE_MMA_MASK
	.align		4
.L_882:
        /*0018*/ 	.byte	0x03, 0x50
        /*001a*/ 	.short	0x0000


	//----- nvinfo : EIATTR_MAXREG_COUNT
	.align		4
        /*001c*/ 	.byte	0x03, 0x1b
        /*001e*/ 	.short	0x00ff


	//----- nvinfo : EIATTR_NUM_BARRIERS
	.align		4
        /*0020*/ 	.byte	0x02, 0x4c
        /*0022*/ 	.byte	0x01
	.zero		1


	//----- nvinfo : EIATTR_MERCURY_ISA_VERSION
	.align		4
        /*0024*/ 	.byte	0x03, 0x5f
        /*0026*/ 	.short	0x0101


	//----- nvinfo : EIATTR_COOP_GROUP_MASK_REGIDS
	.align		4
        /*0028*/ 	.byte	0x04, 0x29
        /*002a*/ 	.short	(.L_884 - .L_883)


	//   ....[0]....
.L_883:
        /*002c*/ 	.word	0xffffffff


	//   ....[1]....
        /*0030*/ 	.word	0xffffffff


	//   ....[2]....
        /*0034*/ 	.word	0xffffffff


	//   ....[3]....
        /*0038*/ 	.word	0xffffffff


	//   ....[4]....
        /*003c*/ 	.word	0xffffffff


	//   ....[5]....
        /*0040*/ 	.word	0xffffffff


	//   ....[6]....
        /*0044*/ 	.word	0xffffffff


	//   ....[7]....
        /*0048*/ 	.word	0xffffffff


	//   ....[8]....
        /*004c*/ 	.word	0xffffffff


	//   ....[9]....
        /*0050*/ 	.word	0xffffffff


	//   ....[10]....
        /*0054*/ 	.word	0xffffffff


	//   ....[11]....
        /*0058*/ 	.word	0xffffffff


	//   ....[12]....
        /*005c*/ 	.word	0xffffffff


	//   ....[13]....
        /*0060*/ 	.word	0xffffffff


	//   ....[14]....
        /*0064*/ 	.word	0xffffffff


	//   ....[15]....
        /*0068*/ 	.word	0xffffffff


	//   ....[16]....
        /*006c*/ 	.word	0xffffffff


	//   ....[17]....
        /*0070*/ 	.word	0xffffffff


	//   ....[18]....
        /*0074*/ 	.word	0xffffffff


	//   ....[19]....
        /*0078*/ 	.word	0xffffffff


	//   ....[20]....
        /*007c*/ 	.word	0xffffffff


	//----- nvinfo : EIATTR_COOP_GROUP_INSTR_OFFSETS
	.align		4
.L_884:
        /*0080*/ 	.byte	0x04, 0x28
        /*0082*/ 	.short	(.L_886 - .L_885)


	//   ....[0]....
.L_885:
        /*0084*/ 	.word	0x00027f90


	//   ....[1]....
        /*0088*/ 	.word	0x00027fb0


	//   ....[2]....
        /*008c*/ 	.word	0x00027fd0


	//   ....[3]....
        /*0090*/ 	.word	0x00027ff0


	//   ....[4]....
        /*0094*/ 	.word	0x00028010


	//   ....[5]....
        /*0098*/ 	.word	0x000284a0


	//   ....[6]....
        /*009c*/ 	.word	0x000284c0


	//   ....[7]....
        /*00a0*/ 	.word	0x000284e0


	//   ....[8]....
        /*00a4*/ 	.word	0x00028500


	//   ....[9]....
        /*00a8*/ 	.word	0x00028520


	//   ....[10]....
        /*00ac*/ 	.word	0x000286a0


	//   ....[11]....
        /*00b0*/ 	.word	0x000286e0


	//   ....[12]....
        /*00b4*/ 	.word	0x000286f0


	//   ....[13]....
        /*00b8*/ 	.word	0x00028730


	//   ....[14]....
        /*00bc*/ 	.word	0x00028800


	//   ....[15]....
        /*00c0*/ 	.word	0x00028830


	//   ....[16]....
        /*00c4*/ 	.word	0x00028850


	//   ....[17]....
        /*00c8*/ 	.word	0x000288f0


	//   ....[18]....
        /*00cc*/ 	.word	0x00028940


	//   ....[19]....
        /*00d0*/ 	.word	0x000289e0


	//   ....[20]....
        /*00d4*/ 	.word	0x00028a10


	//----- nvinfo : EIATTR_VRC_CTA_INIT_COUNT
	.align		4
.L_886:
        /*00d8*/ 	.byte	0x02, 0x4a
	.zero		1
	.zero		1


	//----- nvinfo : EIATTR_EXIT_INSTR_OFFSETS
	.align		4
        /*00dc*/ 	.byte	0x04, 0x1c
        /*00de*/ 	.short	(.L_888 - .L_887)


	//   ....[0]....
.L_887:
        /*00e0*/ 	.word	0x00000850


	//   ....[1]....
        /*00e4*/ 	.word	0x000293e0


	//----- nvinfo : EIATTR_MAX_THREADS
	.align		4
.L_888:
        /*00e8*/ 	.byte	0x04, 0x05
        /*00ea*/ 	.short	(.L_890 - .L_889)
.L_889:
        /*00ec*/ 	.word	0x00000100
        /*00f0*/ 	.word	0x00000001
        /*00f4*/ 	.word	0x00000001


	//----- nvinfo : EIATTR_CRS_STACK_SIZE
	.align		4
.L_890:
        /*00f8*/ 	.byte	0x04, 0x1e
        /*00fa*/ 	.short	(.L_892 - .L_891)
.L_891:
        /*00fc*/ 	.word	0x00000000


	//----- nvinfo : EIATTR_CBANK_PARAM_SIZE
	.align		4
.L_892:
        /*0100*/ 	.byte	0x03, 0x19
        /*0102*/ 	.short	0x00e8


	//----- nvinfo : EIATTR_PARAM_CBANK
	.align		4
        /*0104*/ 	.byte	0x04, 0x0a
        /*0106*/ 	.short	(.L_894 - .L_893)
	.align		4
.L_893:
        /*0108*/ 	.word	index@(.nv.constant0._ZN10layer_norm31ln_parallel_residual_fwd_kernelINS_13Kernel_traitsIf13__nv_bfloat16S2_S2_fjLj8192ELj1ELj1ELj8ELj16ENS_18Kernel_traits_baseILj8192EfS2_S2_S2_fjLj256EEEEELb1ELb1ELb0EEEvNS_9FwdParamsE)
        /*010c*/ 	.short	0x0380
        /*010e*/ 	.short	0x00e8


	//----- nvinfo : EIATTR_SW_WAR
	.align		4
.L_894:
        /*0110*/ 	.byte	0x04, 0x36
        /*0112*/ 	.short	(.L_896 - .L_895)
.L_895:
        /*0114*/ 	.word	0x00000008
.L_896:


//--------------------- .nv.info._ZN10layer_norm31ln_parallel_residual_fwd_kernelINS_13Kernel_traitsIf13__nv_bfloat16S2_S2_fjLj8192ELj1ELj1ELj8ELj16ENS_18Kernel_traits_baseILj8192EfS2_S2_S2_fjLj256EEEEELb1ELb1ELb1EEEvNS_9FwdParamsE --------------------------
	.section	.nv.info._ZN10layer_norm31ln_parallel_residual_fwd_kernelINS_13Kernel_traitsIf13__nv_bfloat16S2_S2_fjLj8192ELj1ELj1ELj8ELj16ENS_18Kernel_traits_baseILj8192EfS2_S2_S2_fjLj256EEEEELb1ELb1ELb1EEEvNS_9FwdParamsE,"",@"SHT_CUDA_INFO"
	.sectionflags	@""
	.align	4


	//----- nvinfo : EIATTR_CUDA_API_VERSION
	.align		4
        /*0000*/ 	.byte	0x04, 0x37
        /*0002*/ 	.short	(.L_898 - .L_897)
.L_897:
        /*0004*/ 	.word	0x00000082


	//----- nvinfo : EIATTR_KPARAM_INFO
	.align		4
.L_898:
        /*0008*/ 	.byte	0x04, 0x17
        /*000a*/ 	.short	(.L_900 - .L_899)
.L_899:
        /*000c*/ 	.word	0x00000000
        /*0010*/ 	.short	0x0000
        /*0012*/ 	.short	0x0000
        /*0014*/ 	.byte	0x00, 0xf0, 0xa1, 0x03


	//----- nvinfo : EIATTR_SPARSE_MMA_MASK
	.align		4
.L_900:
        /*0018*/ 	.byte	0x03, 0x50
        /*001a*/ 	.short	0x0000


	//----- nvinfo : EIATTR_MAXREG_COUNT
	.align		4
        /*001c*/ 	.byte	0x03, 0x1b
        /*001e*/ 	.short	0x00ff


	//----- nvinfo : EIATTR_NUM_BARRIERS
	.align		4
        /*0020*/ 	.byte	0x02, 0x4c
        /*0022*/ 	.byte	0x01
	.zero		1


	//----- nvinfo : EIATTR_MERCURY_ISA_VERSION
	.align		4
        /*0024*/ 	.byte	0x03, 0x5f
        /*0026*/ 	.short	0x0101


	//----- nvinfo : EIATTR_COOP_GROUP_MASK_REGIDS
	.align		4
        /*0028*/ 	.byte	0x04, 0x29
        /*002a*/ 	.short	(.L_902 - .L_901)


	//   ....[0]....
.L_901:
        /*002c*/ 	.word	0xffffffff


	//   ....[1]....
        /*0030*/ 	.word	0xffffffff


	//   ....[2]....
        /*0034*/ 	.word	0xffffffff


	//   ....[3]....
        /*0038*/ 	.word	0xffffffff


	//   ....[4]....
        /*003c*/ 	.word	0xffffffff


	//   ....[5]....
        /*0040*/ 	.word	0xffffffff


	//   ....[6]....
        /*0044*/ 	.word	0xffffffff


	//   ....[7]....
        /*0048*/ 	.word	0xffffffff


	//   ....[8]....
        /*004c*/ 	.word	0xffffffff


	//   ....[9]....
        /*0050*/ 	.word	0xffffffff


	//   ....[10]....
        /*0054*/ 	.word	0xffffffff


	//   ....[11]....
        /*0058*/ 	.word	0xffffffff


	//   ....[12]....
        /*005c*/ 	.word	0xffffffff


	//   ....[13]....
        /*0060*/ 	.word	0xffffffff


	//   ....[14]....
        /*0064*/ 	.word	0xffffffff


	//   ....[15]....
        /*0068*/ 	.word	0xffffffff


	//   ....[16]....
        /*006c*/ 	.word	0xffffffff


	//   ....[17]....
        /*0070*/ 	.word	0xffffffff


	//   ....[18]....
        /*0074*/ 	.word	0xffffffff


	//   ....[19]....
        /*0078*/ 	.word	0xffffffff


	//   ....[20]....
        /*007c*/ 	.word	0xffffffff


	//----- nvinfo : EIATTR_COOP_GROUP_INSTR_OFFSETS
	.align		4
.L_902:
        /*0080*/ 	.byte	0x04, 0x28
        /*0082*/ 	.short	(.L_904 - .L_903)


	//   ....[0]....
.L_903:
        /*0084*/ 	.word	0x000215b0


	//   ....[1]....
        /*0088*/ 	.word	0x000215e0


	//   ....[2]....
        /*008c*/ 	.word	0x00021600


	//   ....[3]....
        /*0090*/ 	.word	0x00021620


	//   ....[4]....
        /*0094*/ 	.word	0x00021640


	//   ....[5]....
        /*0098*/ 	.word	0x00021a80


	//   ....[6]....
        /*009c*/ 	.word	0x00021ab0


	//   ....[7]....
        /*00a0*/ 	.word	0x00021ad0


	//   ....[8]....
        /*00a4*/ 	.word	0x00021af0


	//   ....[9]....
        /*00a8*/ 	.word	0x00021b10


	//   ....[10]....
        /*00ac*/ 	.word	0x00021cc0


	//   ....[11]....
        /*00b0*/ 	.word	0x00021d00


	//   ....[12]....
        /*00b4*/ 	.word	0x00021d10


	//   ....[13]....
        /*00b8*/ 	.word	0x00021d60


	//   ....[14]....
        /*00bc*/ 	.word	0x00021e20


	//   ....[15]....
        /*00c0*/ 	.word	0x00021e50


	//   ....[16]....
        /*00c4*/ 	.word	0x00021e70


	//   ....[17]....
        /*00c8*/ 	.word	0x00021f10


	//   ....[18]....
        /*00cc*/ 	.word	0x00021f60


	//   ....[19]....
        /*00d0*/ 	.word	0x00022000


	//   ....[20]....
        /*00d4*/ 	.word	0x00022020


	//----- nvinfo : EIATTR_VRC_CTA_INIT_COUNT
	.align		4
.L_904:
        /*00d8*/ 	.byte	0x02, 0x4a
	.zero		1
	.zero		1


	//----- nvinfo : EIATTR_EXIT_INSTR_OFFSETS
	.align		4
        /*00dc*/ 	.byte	0x04, 0x1c
        /*00de*/ 	.short	(.L_906 - .L_905)


	//   ....[0]....
.L_905:
        /*00e0*/ 	.word	0x00000590


	//   ....[1]....
        /*00e4*/ 	.word	0x000228c0


	//----- nvinfo : EIATTR_MAX_THREADS
	.align		4
.L_906:
        /*00e8*/ 	.byte	0x04, 0x05
        /*00ea*/ 	.short	(.L_908 - .L_907)
.L_907:
        /*00ec*/ 	.word	0x00000100
        /*00f0*/ 	.word	0x00000001
        /*00f4*/ 	.word	0x00000001


	//----- nvinfo : EIATTR_CRS_STACK_SIZE
	.align		4
.L_908:
        /*00f8*/ 	.byte	0x04, 0x1e
        /*00fa*/ 	.short	(.L_910 - .L_909)
.L_909:
        /*00fc*/ 	.word	0x00000000


	//----- nvinfo : EIATTR_CBANK_PARAM_SIZE
	.align		4
.L_910:
        /*0100*/ 	.byte	0x03, 0x19
        /*0102*/ 	.short	0x00e8


	//----- nvinfo : EIATTR_PARAM_CBANK
	.align		4
        /*0104*/ 	.byte	0x04, 0x0a
        /*0106*/ 	.short	(.L_912 - .L_911)
	.align		4
.L_911:
        /*0108*/ 	.word	index@(.nv.constant0._ZN10layer_norm31ln_parallel_residual_fwd_kernelINS_13Kernel_traitsIf13__nv_bfloat16S2_S2_fjLj8192ELj1ELj1ELj8ELj16ENS_18Kernel_traits_baseILj8192EfS2_S2_S2_fjLj256EEEEELb1ELb1ELb1EEEvNS_9FwdParamsE)
        /*010c*/ 	.short	0x0380
        /*010e*/ 	.short	0x00e8


	//----- nvinfo : EIATTR_SW_WAR
	.align		4
.L_912:
        /*0110*/ 	.byte	0x04, 0x36
        /*0112*/ 	.short	(.L_914 - .L_913)
.L_913:
        /*0114*/ 	.word	0x00000008
.L_914:


//--------------------- .nv.info._ZN10layer_norm31ln_parallel_residual_fwd_kernelINS_13Kernel_traitsI13__nv_bfloat16S2_fS2_fjLj8192ELj1ELj1ELj8ELj16ENS_18Kernel_traits_baseILj8192ES2_S2_fS2_fjLj256EEEEELb0ELb0ELb0EEEvNS_9FwdParamsE --------------------------
	.section	.nv.info._ZN10layer_norm31ln_parallel_residual_fwd_kernelINS_13Kernel_traitsI13__nv_bfloat16S2_fS2_fjLj8192ELj1ELj1ELj8ELj16ENS_18Kernel_traits_baseILj8192ES2_S2_fS2_fjLj256EEEEELb0ELb0ELb0EEEvNS_9FwdParamsE,"",@"SHT_CUDA_INFO"
	.sectionflags	@""
	.align	4


	//----- nvinfo : EIATTR_CUDA_API_VERSION
	.align		4
        /*0000*/ 	.byte	0x04, 0x37
        /*0002*/ 	.short	(.L_916 - .L_915)
.L_915:
        /*0004*/ 	.word	0x00000082


	//----- nvinfo : EIATTR_KPARAM_INFO
	.align		4
.L_916:
        /*0008*/ 	.byte	0x04, 0x17
        /*000a*/ 	.short	(.L_918 - .L_917)
.L_917:
        /*000c*/ 	.word	0x00000000
        /*0010*/ 	.short	0x0000
        /*0012*/ 	.short	0x0000
        /*0014*/ 	.byte	0x00, 0xf0, 0xa1, 0x03


	//----- nvinfo : EIATTR_SPARSE_MMA_MASK
	.align		4
.L_918:
        /*0018*/ 	.byte	0x03, 0x50
        /*001a*/ 	.short	0x0000


	//----- nvinfo : EIATTR_MAXREG_COUNT
	.align		4
        /*001c*/ 	.byte	0x03, 0x1b
        /*001e*/ 	.short	0x00ff


	//----- nvinfo : EIATTR_NUM_BARRIERS
	.align		4
        /*0020*/ 	.byte	0x02, 0x4c
        /*0022*/ 	.byte	0x01
	.zero		1


	//----- nvinfo : EIATTR_MERCURY_ISA_VERSION
	.align		4
        /*0024*/ 	.byte	0x03, 0x5f
        /*0026*/ 	.short	0x0101


	//----- nvinfo : EIATTR_COOP_GROUP_MASK_REGIDS
	.align		4
        /*0028*/ 	.byte	0x04, 0x29
        /*002a*/ 	.short	(.L_920 - .L_919)


	//   ....[0]....
.L_919:
        /*002c*/ 	.word	0xffffffff


	//   ....[1]....
        /*0030*/ 	.word	0xffffffff


	//   ....[2]....
        /*0034*/ 	.word	0xffffffff


	//   ....[3]....
        /*0038*/ 	.word	0xffffffff


	//   ....[4]....
        /*003c*/ 	.word	0xffffffff


	//   ....[5]....
        /*0040*/ 	.word	0xffffffff


	//   ....[6]....
        /*0044*/ 	.word	0xffffffff


	//   ....[7]....
        /*0048*/ 	.word	0xffffffff


	//   ....[8]....
        /*004c*/ 	.word	0xffffffff


	//   ....[9]....
        /*0050*/ 	.word	0xffffffff


	//   ....[10]....
        /*0054*/ 	.word	0xffffffff


	//   ....[11]....
        /*0058*/ 	.word	0xffffffff


	//   ....[12]....
        /*005c*/ 	.word	0xffffffff


	//   ....[13]....
        /*0060*/ 	.word	0xffffffff


	//   ....[14]....
        /*0064*/ 	.word	0xffffffff


	//   ....[15]....
        /*0068*/ 	.word	0xffffffff


	//   ....[16]....
        /*006c*/ 	.word	0xffffffff


	//   ....[17]....
        /*0070*/ 	.word	0xffffffff


	//   ....[18]....
        /*0074*/ 	.word	0xffffffff


	//   ....[19]....
        /*0078*/ 	.word	0xffffffff


	//   ....[20]....
        /*007c*/ 	.word	0xffffffff


	//----- nvinfo : EIATTR_COOP_GROUP_INSTR_OFFSETS
	.align		4
.L_920:
        /*0080*/ 	.byte	0x04, 0x28
        /*0082*/ 	.short	(.L_922 - .L_921)


	//   ....[0]....
.L_921:
        /*0084*/ 	.word	0x00003a10


	//   ....[1]....
        /*0088*/ 	.word	0x00003a30


	//   ....[2]....
        /*008c*/ 	.word	0x00003a50


	//   ....[3]....
        /*0090*/ 	.word	0x00003a70


	//   ....[4]....
        /*0094*/ 	.word	0x00003a90


	//   ....[5]....
        /*0098*/ 	.word	0x00003f10


	//   ....[6]....
        /*009c*/ 	.word	0x00003f30


	//   ....[7]....
        /*00a0*/ 	.word	0x00003f50


	//   ....[8]....
        /*00a4*/ 	.word	0x00003f70


	//   ....[9]....
        /*00a8*/ 	.word	0x00003f90


	//   ....[10]....
        /*00ac*/ 	.word	0x00004110


	//   ....[11]....
        /*00b0*/ 	.word	0x00004150


	//   ....[12]....
        /*00b4*/ 	.word	0x00004160


	//   ....[13]....
        /*00b8*/ 	.word	0x000041a0


	//   ....[14]....
        /*00bc*/ 	.word	0x00004270


	//   ....[15]....
        /*00c0*/ 	.word	0x000042a0


	//   ....[16]....
        /*00c4*/ 	.word	0x000042c0


	//   ....[17]....
        /*00c8*/ 	.word	0x00004360


	//   ....[18]....
        /*00cc*/ 	.word	0x000043c0


	//   ....[19]....
        /*00d0*/ 	.word	0x00004460


	//   ....[20]....
        /*00d4*/ 	.word	0x00004490


	//----- nvinfo : EIATTR_VRC_CTA_INIT_COUNT
	.align		4
.L_922:
        /*00d8*/ 	.byte	0x02, 0x4a
	.zero		1
	.zero		1


	//----- nvinfo : EIATTR_EXIT_INSTR_OFFSETS
	.align		4
        /*00dc*/ 	.byte	0x04, 0x1c
        /*00de*/ 	.short	(.L_924 - .L_923)


	//   ....[0]....
.L_923:
        /*00e0*/ 	.word	0x00001070


	//   ....[1]....
        /*00e4*/ 	.word	0x000059f0


	//----- nvinfo : EIATTR_MAX_THREADS
	.align		4
.L_924:
        /*00e8*/ 	.byte	0x04, 0x05
        /*00ea*/ 	.short	(.L_926 - .L_925)
.L_925:
        /*00ec*/ 	.word	0x00000100
        /*00f0*/ 	.word	0x00000001
        /*00f4*/ 	.word	0x00000001


	//----- nvinfo : EIATTR_CRS_STACK_SIZE
	.align		4
.L_926:
        /*00f8*/ 	.byte	0x04, 0x1e
        /*00fa*/ 	.short	(.L_928 - .L_927)
.L_927:
        /*00fc*/ 	.word	0x00000000


	//----- nvinfo : EIATTR_CBANK_PARAM_SIZE
	.align		4
.L_928:
        /*0100*/ 	.byte	0x03, 0x19
        /*0102*/ 	.short	0x00e8


	//----- nvinfo : EIATTR_PARAM_CBANK
	.align		4
        /*0104*/ 	.byte	0x04, 0x0a
        /*0106*/ 	.short	(.L_930 - .L_929)
	.align		4
.L_929:
        /*0108*/ 	.word	index@(.nv.constant0._ZN10layer_norm31ln_parallel_residual_fwd_kernelINS_13Kernel_traitsI13__nv_bfloat16S2_fS2_fjLj8192ELj1ELj1ELj8ELj16ENS_18Kernel_traits_baseILj8192ES2_S2_fS2_fjLj256EEEEELb0ELb0ELb0EEEvNS_9FwdParamsE)
        /*010c*/ 	.short	0x0380
        /*010e*/ 	.short	0x00e8


	//----- nvinfo : EIATTR_SW_WAR
	.align		4
.L_930:
        /*0110*/ 	.byte	0x04, 0x36
        /*0112*/ 	.short	(.L_932 - .L_931)
.L_931:
        /*0114*/ 	.word	0x00000008
.L_932:


//--------------------- .nv.info._ZN10layer_norm31ln_parallel_residual_fwd_kernelINS_13Kernel_traitsI13__nv_bfloat16S2_fS2_fjLj8192ELj1ELj1ELj8ELj16ENS_18Kernel_traits_baseILj8192ES2_S2_fS2_fjLj256EEEEELb0ELb0ELb1EEEvNS_9FwdParamsE --------------------------
	.section	.nv.info._ZN10layer_norm31ln_parallel_residual_fwd_kernelINS_13Kernel_traitsI13__nv_bfloat16S2_fS2_fjLj8192ELj1ELj1ELj8ELj16ENS_18Kernel_traits_baseILj8192ES2_S2_fS2_fjLj256EEEEELb0ELb0ELb1EEEvNS_9FwdParamsE,"",@"SHT_CUDA_INFO"
	.sectionflags	@""
	.align	4


	//----- nvinfo : EIATTR_CUDA_API_VERSION
	.align		4
        /*0000*/ 	.byte	0x04, 0x37
        /*0002*/ 	.short	(.L_934 - .L_933)
.L_933:
        /*0004*/ 	.word	0x00000082


	//----- nvinfo : EIATTR_KPARAM_INFO
	.align		4
.L_934:
        /*0008*/ 	.byte	0x04, 0x17
        /*000a*/ 	.short	(.L_936 - .L_935)
.L_935:
        /*000c*/ 	.word	0x00000000
        /*0010*/ 	.short	0x0000
        /*0012*/ 	.short	0x0000
        /*0014*/ 	.byte	0x00, 0xf0, 0xa1, 0x03


	//----- nvinfo : EIATTR_SPARSE_MMA_MASK
	.align		4
.L_936:
        /*0018*/ 	.byte	0x03, 0x50
        /*001a*/ 	.short	0x0000


	//----- nvinfo : EIATTR_MAXREG_COUNT
	.align		4
        /*001c*/ 	.byte	0x03, 0x1b
        /*001e*/ 	.short	0x00ff


	//----- nvinfo : EIATTR_NUM_BARRIERS
	.align		4
        /*0020*/ 	.byte	0x02, 0x4c
        /*0022*/ 	.byte	0x01
	.zero		1


	//----- nvinfo : EIATTR_MERCURY_ISA_VERSION
	.align		4
        /*0024*/ 	.byte	0x03, 0x5f
        /*0026*/ 	.short	0x0101


	//----- nvinfo : EIATTR_COOP_GROUP_MASK_REGIDS
	.align		4
        /*0028*/ 	.byte	0x04, 0x29
        /*002a*/ 	.short	(.L_938 - .L_937)


	//   ....[0]....
.L_937:
        /*002c*/ 	.word	0xffffffff


	//   ....[1]....
        /*0030*/ 	.word	0xffffffff


	//   ....[2]....
        /*0034*/ 	.word	0xffffffff


	//   ....[3]....
        /*0038*/ 	.word	0xffffffff


	//   ....[4]....
        /*003c*/ 	.word	0xffffffff


	//   ....[5]....
        /*0040*/ 	.word	0xffffffff


	//   ....[6]....
        /*0044*/ 	.word	0xffffffff


	//   ....[7]....
        /*0048*/ 	.word	0xffffffff


	//   ....[8]....
        /*004c*/ 	.word	0xffffffff


	//   ....[9]....
        /*0050*/ 	.word	0xffffffff


	//   ....[10]....
        /*0054*/ 	.word	0xffffffff


	//   ....[11]....
        /*0058*/ 	.word	0xffffffff


	//   ....[12]....
        /*005c*/ 	.word	0xffffffff


	//   ....[13]....
        /*0060*/ 	.word	0xffffffff


	//   ....[14]....
        /*0064*/ 	.word	0xffffffff


	//   ....[15]....
        /*0068*/ 	.word	0xffffffff


	//   ....[16]....
        /*006c*/ 	.word	0xffffffff


	//   ....[17]....
        /*0070*/ 	.word	0xffffffff


	//   ....[18]....
        /*0074*/ 	.word	0xffffffff


	//   ....[19]....
        /*0078*/ 	.word	0xffffffff


	//   ....[20]....
        /*007c*/ 	.word	0xffffffff


	//----- nvinfo : EIATTR_COOP_GROUP_INSTR_OFFSETS
	.align		4
.L_938:
        /*0080*/ 	.byte	0x04, 0x28
        /*0082*/ 	.short	(.L_940 - .L_939)


	//   ....[0]....
.L_939:
        /*0084*/ 	.word	0x00002e50


	//   ....[1]....
        /*0088*/ 	.word	0x00002e70


	//   ....[2]....
        /*008c*/ 	.word	0x00002e90


	//   ....[3]....
        /*0090*/ 	.word	0x00002eb0


	//   ....[4]....
        /*0094*/ 	.word	0x00002ed0


	//   ....[5]....
        /*0098*/ 	.word	0x00003300


	//   ....[6]....
        /*009c*/ 	.word	0x00003320


	//   ....[7]....
        /*00a0*/ 	.word	0x00003350


	//   ....[8]....
        /*00a4*/ 	.word	0x00003380


	//   ....[9]....
        /*00a8*/ 	.word	0x000033a0


	//   ....[10]....
        /*00ac*/ 	.word	0x00003550


	//   ....[11]....
        /*00b0*/ 	.word	0x00003590


	//   ....[12]....
        /*00b4*/ 	.word	0x000035d0


	//   ....[13]....
        /*00b8*/ 	.word	0x000036b0


	//   ....[14]....
        /*00bc*/ 	.word	0x00003790


	//   ....[15]....
        /*00c0*/ 	.word	0x000037c0


	//   ....[16]....
        /*00c4*/ 	.word	0x000037e0


	//   ....[17]....
        /*00c8*/ 	.word	0x00003880


	//   ....[18]....
        /*00cc*/ 	.word	0x000038e0


	//   ....[19]....
        /*00d0*/ 	.word	0x00003960


	//   ....[20]....
        /*00d4*/ 	.word	0x000039a0


	//----- nvinfo : EIATTR_VRC_CTA_INIT_COUNT
	.align		4
.L_940:
        /*00d8*/ 	.byte	0x02, 0x4a
	.zero		1
	.zero		1


	//----- nvinfo : EIATTR_EXIT_INSTR_OFFSETS
	.align		4
        /*00dc*/ 	.byte	0x04, 0x1c
        /*00de*/ 	.short	(.L_942 - .L_941)


	//   ....[0]....
.L_941:
        /*00e0*/ 	.word	0x000007d0


	//   ....[1]....
        /*00e4*/ 	.word	0x00004ce0


	//----- nvinfo : EIATTR_MAX_THREADS
	.align		4
.L_942:
        /*00e8*/ 	.byte	0x04, 0x05
        /*00ea*/ 	.short	(.L_944 - .L_943)
.L_943:
        /*00ec*/ 	.word	0x00000100
        /*00f0*/ 	.word	0x00000001
        /*00f4*/ 	.word	0x00000001


	//----- nvinfo : EIATTR_CRS_STACK_SIZE
	.align		4
.L_944:
        /*00f8*/ 	.byte	0x04, 0x1e
        /*00fa*/ 	.short	(.L_946 - .L_945)
.L_945:
        /*00fc*/ 	.word	0x00000000


	//----- nvinfo : EIATTR_CBANK_PARAM_SIZE
	.align		4
.L_946:
        /*0100*/ 	.byte	0x03, 0x19
        /*0102*/ 	.short	0x00e8


	//----- nvinfo : EIATTR_PARAM_CBANK
	.align		4
        /*0104*/ 	.byte	0x04, 0x0a
        /*0106*/ 	.short	(.L_948 - .L_947)
	.align		4
.L_947:
        /*0108*/ 	.word	index@(.nv.constant0._ZN10layer_norm31ln_parallel_residual_fwd_kernelINS_13Kernel_traitsI13__nv_bfloat16S2_fS2_fjLj8192ELj1ELj1ELj8ELj16ENS_18Kernel_traits_baseILj8192ES2_S2_fS2_fjLj256EEEEELb0ELb0ELb1EEEvNS_9FwdParamsE)
        /*010c*/ 	.short	0x0380
        /*010e*/ 	.short	0x00e8


	//----- nvinfo : EIATTR_SW_WAR
	.align		4
.L_948:
        /*0110*/ 	.byte	0x04, 0x36
        /*0112*/ 	.short	(.L_950 - .L_949)
.L_949:
        /*0114*/ 	.word	0x00000008
.L_950:


//--------------------- .nv.info._ZN10layer_norm31ln_parallel_residual_fwd_kernelINS_13Kernel_traitsI13__nv_bfloat16S2_fS2_fjLj8192ELj1ELj1ELj8ELj16ENS_18Kernel_traits_baseILj8192ES2_S2_fS2_fjLj256EEEEELb0ELb1ELb0EEEvNS_9FwdParamsE --------------------------
	.section	.nv.info._ZN10layer_norm31ln_parallel_residual_fwd_kernelINS_13Kernel_traitsI13__nv_bfloat16S2_fS2_fjLj8192ELj1ELj1ELj8ELj16ENS_18Kernel_traits_baseILj8192ES2_S2_fS2_fjLj256EEEEELb0ELb1ELb0EEEvNS_9FwdParamsE,"",@"SHT_CUDA_INFO"
	.sectionflags	@""
	.align	4


	//----- nvinfo : EIATTR_CUDA_API_VERSION
	.align		4
        /*0000*/ 	.byte	0x04, 0x37
        /*0002*/ 	.short	(.L_952 - .L_951)
.L_951:
        /*0004*/ 	.word	0x00000082


	//----- nvinfo : EIATTR_KPARAM_INFO
	.align		4
.L_952:
        /*0008*/ 	.byte	0x04, 0x17
        /*000a*/ 	.short	(.L_954 - .L_953)
.L_953:
        /*000c*/ 	.word	0x00000000
        /*0010*/ 	.short	0x0000
        /*0012*/ 	.short	0x0000
        /*0014*/ 	.byte	0x00, 0xf0, 0xa1, 0x03


	//----- nvinfo : EIATTR_SPARSE_MMA_MASK
	.align		4
.L_954:
        /*0018*/ 	.byte	0x03, 0x50
        /*001a*/ 	.short	0x0000


	//----- nvinfo : EIATTR_MAXREG_COUNT
	.align		4
        /*001c*/ 	.byte	0x03, 0x1b
        /*001e*/ 	.short	0x00ff


	//----- nvinfo : EIATTR_NUM_BARRIERS
	.align		4
        /*0020*/ 	.byte	0x02, 0x4c
        /*0022*/ 	.byte	0x01
	.zero		1


	//----- nvinfo : EIATTR_MERCURY_ISA_VERSION
	.align		4
        /*0024*/ 	.byte	0x03, 0x5f
        /*0026*/ 	.short	0x0101


	//----- nvinfo : EIATTR_COOP_GROUP_MASK_REGIDS
	.align		4
        /*0028*/ 	.byte	0x04, 0x29
        /*002a*/ 	.short	(.L_956 - .L_955)


	//   ....[0]....
.L_955:
        /*002c*/ 	.word	0xffffffff


	//   ....[1]....
        /*0030*/ 	.word	0xffffffff


	//   ....[2]....
        /*0034*/ 	.word	0xffffffff


	//   ....[3]....
        /*0038*/ 	.word	0xffffffff


	//   ....[4]....
        /*003c*/ 	.word	0xffffffff


	//   ....[5]....
        /*0040*/ 	.word	0xffffffff


	//   ....[6]....
        /*0044*/ 	.word	0xffffffff


	//   ....[7]....
        /*0048*/ 	.word	0xffffffff


	//   ....[8]....
        /*004c*/ 	.word	0xffffffff


	//   ....[9]....
        /*0050*/ 	.word	0xffffffff


	//   ....[10]....
        /*0054*/ 	.word	0xffffffff


	//   ....[11]....
        /*0058*/ 	.word	0xffffffff


	//   ....[12]....
        /*005c*/ 	.word	0xffffffff


	//   ....[13]....
        /*0060*/ 	.word	0xffffffff


	//   ....[14]....
        /*0064*/ 	.word	0xffffffff


	//   ....[15]....
        /*0068*/ 	.word	0xffffffff


	//   ....[16]....
        /*006c*/ 	.word	0xffffffff


	//   ....[17]....
        /*0070*/ 	.word	0xffffffff


	//   ....[18]....
        /*0074*/ 	.word	0xffffffff


	//   ....[19]....
        /*0078*/ 	.word	0xffffffff


	//   ....[20]....
        /*007c*/ 	.word	0xffffffff


	//----- nvinfo : EIATTR_COOP_GROUP_INSTR_OFFSETS
	.align		4
.L_956:
        /*0080*/ 	.byte	0x04, 0x28
        /*0082*/ 	.short	(.L_958 - .L_957)


	//   ....[0]....
.L_957:
        /*0084*/ 	.word	0x00002c40


	//   ....[1]....
        /*0088*/ 	.word	0x00002c60


	//   ....[2]....
        /*008c*/ 	.word	0x00002c80


	//   ....[3]....
        /*0090*/ 	.word	0x00002ca0


	//   ....[4]....
        /*0094*/ 	.word	0x00002cc0


	//   ....[5]....
        /*0098*/ 	.word	0x00003100


	//   ....[6]....
        /*009c*/ 	.word	0x00003120


	//   ....[7]....
        /*00a0*/ 	.word	0x00003140


	//   ....[8]....
        /*00a4*/ 	.word	0x00003170


	//   ....[9]....
        /*00a8*/ 	.word	0x000031a0


	//   ....[10]....
        /*00ac*/ 	.word	0x00003350


	//   ....[11]....
        /*00b0*/ 	.word	0x00003390


	//   ....[12]....
        /*00b4*/ 	.word	0x00003400


	//   ....[13]....
        /*00b8*/ 	.word	0x00003430


	//   ....[14]....
        /*00bc*/ 	.word	0x00003490


	//   ....[15]....
        /*00c0*/ 	.word	0x000034c0


	//   ....[16]....
        /*00c4*/ 	.word	0x00003500


	//   ....[17]....
        /*00c8*/ 	.word	0x000035b0


	//   ....[18]....
        /*00cc*/ 	.word	0x000035f0


	//   ....[19]....
        /*00d0*/ 	.word	0x000036a0


	//   ....[20]....
        /*00d4*/ 	.word	0x000036c0


	//----- nvinfo : EIATTR_VRC_CTA_INIT_COUNT
	.align		4
.L_958:
        /*00d8*/ 	.byte	0x02, 0x4a
	.zero		1
	.zero		1


	//----- nvinfo : EIATTR_EXIT_INSTR_OFFSETS
	.align		4
        /*00dc*/ 	.byte	0x04, 0x1c
        /*00de*/ 	.short	(.L_960 - .L_959)


	//   ....[0]....
.L_959:
        /*00e0*/ 	.word	0x00000540


	//   ....[1]....
        /*00e4*/ 	.word	0x000044d0


	//----- nvinfo : EIATTR_MAX_THREADS
	.align		4
.L_960:
        /*00e8*/ 	.byte	0x04, 0x05
        /*00ea*/ 	.short	(.L_962 - .L_961)
.L_961:
        /*00ec*/ 	.word	0x00000100
        /*00f0*/ 	.word	0x00000001
        /*00f4*/ 	.word	0x00000001


	//----- nvinfo : EIATTR_CRS_STACK_SIZE
	.align		4
.L_962:
        /*00f8*/ 	.byte	0x04, 0x1e
        /*00fa*/ 	.short	(.L_964 - .L_963)
.L_963:
        /*00fc*/ 	.word	0x00000000


	//----- nvinfo : EIATTR_CBANK_PARAM_SIZE
	.align		4
.L_964:
        /*0100*/ 	.byte	0x03, 0x19
        /*0102*/ 	.short	0x00e8


	//----- nvinfo : EIATTR_PARAM_CBANK
	.align		4
        /*0104*/ 	.byte	0x04, 0x0a
        /*0106*/ 	.short	(.L_966 - .L_965)
	.align		4
.L_965:
        /*0108*/ 	.word	index@(.nv.constant0._ZN10layer_norm31ln_parallel_residual_fwd_kernelINS_13Kernel_traitsI13__nv_bfloat16S2_fS2_fjLj8192ELj1ELj1ELj8ELj16ENS_18Kernel_traits_baseILj8192ES2_S2_fS2_fjLj256EEEEELb0ELb1ELb0EEEvNS_9FwdParamsE)
        /*010c*/ 	.short	0x0380
        /*010e*/ 	.short	0x00e8


	//----- nvinfo : EIATTR_SW_WAR
	.align		4
.L_966:
        /*0110*/ 	.byte	0x04, 0x36
        /*0112*/ 	.short	(.L_968 - .L_967)
.L_967:
        /*0114*/ 	.word	0x00000008
.L_968:


//--------------------- .nv.info._ZN10layer_norm31ln_parallel_residual_fwd_kernelINS_13Kernel_traitsI13__nv_bfloat16S2_fS2_fjLj8192ELj1ELj1ELj8ELj16ENS_18Kernel_traits_baseILj8192ES2_S2_fS2_fjLj256EEEEELb0ELb1ELb1EEEvNS_9FwdParamsE --------------------------
	.section	.nv.info._ZN10layer_norm31ln_parallel_residual_fwd_kernelINS_13Kernel_traitsI13__nv_bfloat16S2_fS2_fjLj8192ELj1ELj1ELj8ELj16ENS_18Kernel_traits_baseILj8192ES2_S2_fS2_fjLj256EEEEELb0ELb1ELb1EEEvNS_9FwdParamsE,"",@"SHT_CUDA_INFO"
	.sectionflags	@""
	.align	4


	//----- nvinfo : EIATTR_CUDA_API_VERSION
	.align		4
        /*0000*/ 	.byte	0x04, 0x37
        /*0002*/ 	.short	(.L_970 - .L_969)
.L_969:
        /*0004*/ 	.word	0x00000082


	//----- nvinfo : EIATTR_KPARAM_INFO
	.align		4
.L_970:
        /*0008*/ 	.byte	0x04, 0x17
        /*000a*/ 	.short	(.L_972 - .L_971)
.L_971:
        /*000c*/ 	.word	0x00000000
        /*0010*/ 	.short	0x0000
        /*0012*/ 	.short	0x0000
        /*0014*/ 	.byte	0x00, 0xf0, 0xa1, 0x03


	//----- nvinfo : EIATTR_SPARSE_MMA_MASK
	.align		4
.L_972:
        /*0018*/ 	.byte	0x03, 0x50
        /*001a*/ 	.short	0x0000


	//----- nvinfo : EIATTR_MAXREG_COUNT
	.align		4
        /*001c*/ 	.byte	0x03, 0x1b
        /*001e*/ 	.short	0x00ff


	//----- nvinfo : EIATTR_NUM_BARRIERS
	.align		4
        /*0020*/ 	.byte	0x02, 0x4c
        /*0022*/ 	.byte	0x01
	.zero		1


	//----- nvinfo : EIATTR_MERCURY_ISA_VERSION
	.align		4
        /*0024*/ 	.byte	0x03, 0x5f
        /*0026*/ 	.short	0x0101


	//----- nvinfo : EIATTR_COOP_GROUP_MASK_REGIDS
	.align		4
        /*0028*/ 	.byte	0x04, 0x29
        /*002a*/ 	.short	(.L_974 - .L_973)


	//   ....[0]....
.L_973:
        /*002c*/ 	.word	0xffffffff


	//   ....[1]....
        /*0030*/ 	.word	0xffffffff


	//   ....[2]....
        /*0034*/ 	.word	0xffffffff


	//   ....[3]....
        /*0038*/ 	.word	0xffffffff


	//   ....[4]....
        /*003c*/ 	.word	0xffffffff


	//   ....[5]....
        /*0040*/ 	.word	0xffffffff


	//   ....[6]....
        /*0044*/ 	.word	0xffffffff


	//   ....[7]....
        /*0048*/ 	.word	0xffffffff


	//   ....[8]....
        /*004c*/ 	.word	0xffffffff


	//   ....[9]....
        /*0050*/ 	.word	0xffffffff


	//   ....[10]....
        /*0054*/ 	.word	0xffffffff


	//   ....[11]....
        /*0058*/ 	.word	0xffffffff


	//   ....[12]....
        /*005c*/ 	.word	0xffffffff


	//   ....[13]....
        /*0060*/ 	.word	0xffffffff


	//   ....[14]....
        /*0064*/ 	.word	0xffffffff


	//   ....[15]....
        /*0068*/ 	.word	0xffffffff


	//   ....[16]....
        /*006c*/ 	.word	0xffffffff


	//   ....[17]....
        /*0070*/ 	.word	0xffffffff


	//   ....[18]....
        /*0074*/ 	.word	0xffffffff


	//   ....[19]....
        /*0078*/ 	.word	0xffffffff


	//   ....[20]....
        /*007c*/ 	.word	0xffffffff


	//----- nvinfo : EIATTR_COOP_GROUP_INSTR_OFFSETS
	.align		4
.L_974:
        /*0080*/ 	.byte	0x04, 0x28
        /*0082*/ 	.short	(.L_976 - .L_975)


	//   ....[0]....
.L_975:
        /*0084*/ 	.word	0x000027d0


	//   ....[1]....
        /*0088*/ 	.word	0x000027f0


	//   ....[2]....
        /*008c*/ 	.word	0x00002810


	//   ....[3]....
        /*0090*/ 	.word	0x00002830


	//   ....[4]....
        /*0094*/ 	.word	0x00002850


	//   ....[5]....
        /*0098*/ 	.word	0x00002c80


	//   ....[6]....
        /*009c*/ 	.word	0x00002ca0


	//   ....[7]....
        /*00a0*/ 	.word	0x00002cc0


	//   ....[8]....
        /*00a4*/ 	.word	0x00002ce0


	//   ....[9]....
        /*00a8*/ 	.word	0x00002d00


	//   ....[10]....
        /*00ac*/ 	.word	0x00002eb0


	//   ....[11]....
        /*00b0*/ 	.word	0x00002ef0


	//   ....[12]....
        /*00b4*/ 	.word	0x00002fb0


	//   ....[13]....
        /*00b8*/ 	.word	0x00002fd0


	//   ....[14]....
        /*00bc*/ 	.word	0x00002ff0


	//   ....[15]....
        /*00c0*/ 	.word	0x00003040


	//   ....[16]....
        /*00c4*/ 	.word	0x00003060


	//   ....[17]....
        /*00c8*/ 	.word	0x00003130


	//   ....[18]....
        /*00cc*/ 	.word	0x00003150


	//   ....[19]....
        /*00d0*/ 	.word	0x00003230


	//   ....[20]....
        /*00d4*/ 	.word	0x00003240


	//----- nvinfo : EIATTR_VRC_CTA_INIT_COUNT
	.align		4
.L_976:
        /*00d8*/ 	.byte	0x02, 0x4a
	.zero		1
	.zero		1


	//----- nvinfo : EIATTR_EXIT_INSTR_OFFSETS
	.align		4
        /*00dc*/ 	.byte	0x04, 0x1c
        /*00de*/ 	.short	(.L_978 - .L_977)


	//   ....[0]....
.L_977:
        /*00e0*/ 	.word	0x00000250


	//   ....[1]....
        /*00e4*/ 	.word	0x00003ed0


	//----- nvinfo : EIATTR_MAX_THREADS
	.align		4
.L_978:
        /*00e8*/ 	.byte	0x04, 0x05
        /*00ea*/ 	.short	(.L_980 - .L_979)
.L_979:
        /*00ec*/ 	.word	0x00000100
        /*00f0*/ 	.word	0x00000001
        /*00f4*/ 	.word	0x00000001


	//----- nvinfo : EIATTR_CRS_STACK_SIZE
	.align		4
.L_980:
        /*00f8*/ 	.byte	0x04, 0x1e
        /*00fa*/ 	.short	(.L_982 - .L_981)
.L_981:
        /*00fc*/ 	.word	0x00000000


	//----- nvinfo : EIATTR_CBANK_PARAM_SIZE
	.align		4
.L_982:
        /*0100*/ 	.byte	0x03, 0x19
        /*0102*/ 	.short	0x00e8


	//----- nvinfo : EIATTR_PARAM_CBANK
	.align		4
        /*0104*/ 	.byte	0x04, 0x0a
        /*0106*/ 	.short	(.L_984 - .L_983)
	.align		4
.L_983:
        /*0108*/ 	.word	index@(.nv.constant0._ZN10layer_norm31ln_parallel_residual_fwd_kernelINS_13Kernel_traitsI13__nv_bfloat16S2_fS2_fjLj8192ELj1ELj1ELj8ELj16ENS_18Kernel_traits_baseILj8192ES2_S2_fS2_fjLj256EEEEELb0ELb1ELb1EEEvNS_9FwdParamsE)
        /*010c*/ 	.short	0x0380
        /*010e*/ 	.short	0x00e8


	//----- nvinfo : EIATTR_SW_WAR
	.align		4
.L_984:
        /*0110*/ 	.byte	0x04, 0x36
        /*0112*/ 	.short	(.L_986 - .L_985)
.L_985:
        /*0114*/ 	.word	0x00000008
.L_986:


//--------------------- .nv.info._ZN10layer_norm31ln_parallel_residual_fwd_kernelINS_13Kernel_traitsI13__nv_bfloat16S2_fS2_fjLj8192ELj1ELj1ELj8ELj16ENS_18Kernel_traits_baseILj8192ES2_S2_fS2_fjLj256EEEEELb1ELb0ELb0EEEvNS_9FwdParamsE --------------------------
	.section	.nv.info._ZN10layer_norm31ln_parallel_residual_fwd_kernelINS_13Kernel_traitsI13__nv_bfloat16S2_fS2_fjLj8192ELj1ELj1ELj8ELj16ENS_18Kernel_traits_baseILj8192ES2_S2_fS2_fjLj256EEEEELb1ELb0ELb0EEEvNS_9FwdParamsE,"",@"SHT_CUDA_INFO"
	.sectionflags	@""
	.align	4


	//----- nvinfo : EIATTR_CUDA_API_VERSION
	.align		4
        /*0000*/ 	.byte	0x04, 0x37
        /*0002*/ 	.short	(.L_988 - .L_987)
.L_987:
        /*0004*/ 	.word	0x00000082


	//----- nvinfo : EIATTR_KPARAM_INFO
	.align		4
.L_988:
        /*0008*/ 	.byte	0x04, 0x17
        /*000a*/ 	.short	(.L_990 - .L_989)
.L_989:
        /*000c*/ 	.word	0x00000000
        /*0010*/ 	.short	0x0000
        /*0012*/ 	.short	0x0000
        /*0014*/ 	.byte	0x00, 0xf0, 0xa1, 0x03


	//----- nvinfo : EIATTR_SPARSE_MMA_MASK
	.align		4
.L_990:
        /*0018*/ 	.byte	0x03, 0x50
        /*001a*/ 	.short	0x0000


	//----- nvinfo : EIATTR_MAXREG_COUNT
	.align		4
        /*001c*/ 	.byte	0x03, 0x1b
        /*001e*/ 	.short	0x00ff


	//----- nvinfo : EIATTR_NUM_BARRIERS
	.align		4
        /*0020*/ 	.byte	0x02, 0x4c
        /*0022*/ 	.byte	0x01
	.zero		1


	//----- nvinfo : EIATTR_MERCURY_ISA_VERSION
	.align		4
        /*0024*/ 	.byte	0x03, 0x5f
        /*0026*/ 	.short	0x0101


	//----- nvinfo : EIATTR_COOP_GROUP_MASK_REGIDS
	.align		4
        /*0028*/ 	.byte	0x04, 0x29
        /*002a*/ 	.short	(.L_992 - .L_991)


	//   ....[0]....
.L_991:
        /*002c*/ 	.word	0xffffffff


	//   ....[1]....
        /*0030*/ 	.word	0xffffffff


	//   ....[2]....
        /*0034*/ 	.word	0xffffffff


	//   ....[3]....
        /*0038*/ 	.word	0xffffffff


	//   ....[4]....
        /*003c*/ 	.word	0xffffffff


	//   ....[5]....
        /*0040*/ 	.word	0xffffffff


	//   ....[6]....
        /*0044*/ 	.word	0xffffffff


	//   ....[7]....
        /*0048*/ 	.word	0xffffffff


	//   ....[8]....
        /*004c*/ 	.word	0xffffffff


	//   ....[9]....
        /*0050*/ 	.word	0xffffffff


	//   ....[10]....
        /*0054*/ 	.word	0xffffffff


	//   ....[11]....
        /*0058*/ 	.word	0xffffffff


	//   ....[12]....
        /*005c*/ 	.word	0xffffffff


	//   ....[13]....
        /*0060*/ 	.word	0xffffffff


	//   ....[14]....
        /*0064*/ 	.word	0xffffffff


	//   ....[15]....
        /*0068*/ 	.word	0xffffffff


	//   ....[16]....
        /*006c*/ 	.word	0xffffffff


	//   ....[17]....
        /*0070*/ 	.word	0xffffffff


	//   ....[18]....
        /*0074*/ 	.word	0xffffffff


	//   ....[19]....
        /*0078*/ 	.word	0xffffffff


	//   ....[20]....
        /*007c*/ 	.word	0xffffffff


	//----- nvinfo : EIATTR_COOP_GROUP_INSTR_OFFSETS
	.align		4
.L_992:
        /*0080*/ 	.byte	0x04, 0x28
        /*0082*/ 	.short	(.L_994 - .L_993)


	//   ....[0]....
.L_993:
        /*0084*/ 	.word	0x00021220


	//   ....[1]....
        /*0088*/ 	.word	0x00021240


	//   ....[2]....
        /*008c*/ 	.word	0x00021260


	//   ....[3]....
        /*0090*/ 	.word	0x00021280


	//   ....[4]....
        /*0094*/ 	.word	0x000212a0


	//   ....[5]....
        /*0098*/ 	.word	0x00021700


	//   ....[6]....
        /*009c*/ 	.word	0x00021720


	//   ....[7]....
        /*00a0*/ 	.word	0x00021750


	//   ....[8]....
        /*00a4*/ 	.word	0x00021770


	//   ....[9]....
        /*00a8*/ 	.word	0x000217b0


	//   ....[10]....
        /*00ac*/ 	.word	0x00021830


	//   ....[11]....
        /*00b0*/ 	.word	0x000218a0


	//   ....[12]....
        /*00b4*/ 	.word	0x000218e0


	//   ....[13]....
        /*00b8*/ 	.word	0x00021900


	//   ....[14]....
        /*00bc*/ 	.word	0x00021990


	//   ....[15]....
        /*00c0*/ 	.word	0x000219b0


	//   ....[16]....
        /*00c4*/ 	.word	0x000219d0


	//   ....[17]....
        /*00c8*/ 	.word	0x00021a90


	//   ....[18]....
        /*00cc*/ 	.word	0x00021ac0


	//   ....[19]....
        /*00d0*/ 	.word	0x00021b60


	//   ....[20]....
        /*00d4*/ 	.word	0x00021b90


	//----- nvinfo : EIATTR_VRC_CTA_INIT_COUNT
	.align		4
.L_994:
        /*00d8*/ 	.byte	0x02, 0x4a
	.zero		1
	.zero		1


	//----- nvinfo : EIATTR_EXIT_INSTR_OFFSETS
	.align		4
        /*00dc*/ 	.byte	0x04, 0x1c
        /*00de*/ 	.short	(.L_996 - .L_995)


	//   ....[0]....
.L_995:
        /*00e0*/ 	.word	0x00001320


	//   ....[1]....
        /*00e4*/ 	.word	0x00023150


	//----- nvinfo : EIATTR_MAX_THREADS
	.align		4
.L_996:
        /*00e8*/ 	.byte	0x04, 0x05
        /*00ea*/ 	.short	(.L_998 - .L_997)
.L_997:
        /*00ec*/ 	.word	0x00000100
        /*00f0*/ 	.word	0x00000001
        /*00f4*/ 	.word	0x00000001


	//----- nvinfo : EIATTR_CRS_STACK_SIZE
	.align		4
.L_998:
        /*00f8*/ 	.byte	0x04, 0x1e
        /*00fa*/ 	.short	(.L_1000 - .L_999)
.L_999:
        /*00fc*/ 	.word	0x00000000


	//----- nvinfo : EIATTR_CBANK_PARAM_SIZE
	.align		4
.L_1000:
        /*0100*/ 	.byte	0x03, 0x19
        /*0102*/ 	.short	0x00e8


	//----- nvinfo : EIATTR_PARAM_CBANK
	.align		4
        /*0104*/ 	.byte	0x04, 0x0a
        /*0106*/ 	.short	(.L_1002 - .L_1001)
	.align		4
.L_1001:
        /*0108*/ 	.word	index@(.nv.constant0._ZN10layer_norm31ln_parallel_residual_fwd_kernelINS_13Kernel_traitsI13__nv_bfloat16S2_fS2_fjLj8192ELj1ELj1ELj8ELj16ENS_18Kernel_traits_baseILj8192ES2_S2_fS2_fjLj256EEEEELb1ELb0ELb0EEEvNS_9FwdParamsE)
        /*010c*/ 	.short	0x0380
        /*010e*/ 	.short	0x00e8


	//----- nvinfo : EIATTR_SW_WAR
	.align		4
.L_1002:
        /*0110*/ 	.byte	0x04, 0x36
        /*0112*/ 	.short	(.L_1004 - .L_1003)
.L_1003:
        /*0114*/ 	.word	0x00000008
.L_1004:


//--------------------- .nv.info._ZN10layer_norm31ln_parallel_residual_fwd_kernelINS_13Kernel_traitsI13__nv_bfloat16S2_fS2_fjLj8192ELj1ELj1ELj8ELj16ENS_18Kernel_traits_baseILj8192ES2_S2_fS2_fjLj256EEEEELb1ELb0ELb1EEEvNS_9FwdParamsE --------------------------
	.section	.nv.info._ZN10layer_norm31ln_parallel_residual_fwd_kernelINS_13Kernel_traitsI13__nv_bfloat16S2_fS2_fjLj8192ELj1ELj1ELj8ELj16ENS_18Kernel_traits_baseILj8192ES2_S2_fS2_fjLj256EEEEELb1ELb0ELb1EEEvNS_9FwdParamsE,"",@"SHT_CUDA_INFO"
	.sectionflags	@""
	.align	4


	//----- nvinfo : EIATTR_CUDA_API_VERSION
	.align		4
        /*0000*/ 	.byte	0x04, 0x37
        /*0002*/ 	.short	(.L_1006 - .L_1005)
.L_1005:
        /*0004*/ 	.word	0x00000082


	//----- nvinfo : EIATTR_KPARAM_INFO
	.align		4
.L_1006:
        /*0008*/ 	.byte	0x04, 0x17
        /*000a*/ 	.short	(.L_1008 - .L_1007)
.L_1007:
        /*000c*/ 	.word	0x00000000
        /*0010*/ 	.short	0x0000
        /*0012*/ 	.short	0x0000
        /*0014*/ 	.byte	0x00, 0xf0, 0xa1, 0x03


	//----- nvinfo : EIATTR_SPARSE_MMA_MASK
	.align		4
.L_1008:
        /*0018*/ 	.byte	0x03, 0x50
        /*001a*/ 	.short	0x0000


	//----- nvinfo : EIATTR_MAXREG_COUNT
	.align		4
        /*001c*/ 	.byte	0x03, 0x1b
        /*001e*/ 	.short	0x00ff


	//----- nvinfo : EIATTR_NUM_BARRIERS
	.align		4
        /*0020*/ 	.byte	0x02, 0x4c
        /*0022*/ 	.byte	0x01
	.zero		1


	//----- nvinfo : EIATTR_MERCURY_ISA_VERSION
	.align		4
        /*0024*/ 	.byte	0x03, 0x5f
        /*0026*/ 	.short	0x0101


	//----- nvinfo : EIATTR_COOP_GROUP_MASK_REGIDS
	.align		4
        /*0028*/ 	.byte	0x04, 0x29
        /*002a*/ 	.short	(.L_1010 - .L_1009)


	//   ....[0]....
.L_1009:
        /*002c*/ 	.word	0xffffffff


	//   ....[1]....
        /*0030*/ 	.word	0xffffffff


	//   ....[2]....
        /*0034*/ 	.word	0xffffffff


	//   ....[3]....
        /*0038*/ 	.word	0xffffffff


	//   ....[4]....
        /*003c*/ 	.word	0xffffffff


	//   ....[5]....
        /*0040*/ 	.word	0xffffffff


	//   ....[6]....
        /*0044*/ 	.word	0xffffffff


	//   ....[7]....
        /*0048*/ 	.word	0xffffffff


	//   ....[8]....
        /*004c*/ 	.word	0xffffffff


	//   ....[9]....
        /*0050*/ 	.word	0xffffffff


	//   ....[10]....
        /*0054*/ 	.word	0xffffffff


	//   ....[11]....
        /*0058*/ 	.word	0xffffffff


	//   ....[12]....
        /*005c*/ 	.word	0xffffffff


	//   ....[13]....
        /*0060*/ 	.word	0xffffffff


	//   ....[14]....
        /*0064*/ 	.word	0xffffffff


	//   ....[15]....
        /*0068*/ 	.word	0xffffffff


	//   ....[16]....
        /*006c*/ 	.word	0xffffffff


	//   ....[17]....
        /*0070*/ 	.word	0xffffffff


	//   ....[18]....
        /*0074*/ 	.word	0xffffffff


	//   ....[19]....
        /*0078*/ 	.word	0xffffffff


	//   ....[20]....
        /*007c*/ 	.word	0xffffffff


	//----- nvinfo : EIATTR_COOP_GROUP_INSTR_OFFSETS
	.align		4
.L_1010:
        /*0080*/ 	.byte	0x04, 0x28
        /*0082*/ 	.short	(.L_1012 - .L_1011)


	//   ....[0]....
.L_1011:
        /*0084*/ 	.word	0x0001e8a0


	//   ....[1]....
        /*0088*/ 	.word	0x0001e8c0


	//   ....[2]....
        /*008c*/ 	.word	0x0001e8e0


	//   ....[3]....
        /*0090*/ 	.word	0x0001e900


	//   ....[4]....
        /*0094*/ 	.word	0x0001e920


	//   ....[5]....
        /*0098*/ 	.word	0x0001ed50


	//   ....[6]....
        /*009c*/ 	.word	0x0001ed70


	//   ....[7]....
        /*00a0*/ 	.word	0x0001eda0


	//   ....[8]....
        /*00a4*/ 	.word	0x0001edc0


	//   ....[9]....
        /*00a8*/ 	.word	0x0001ee00


	//   ....[10]....
        /*00ac*/ 	.word	0x0001ee80


	//   ....[11]....
        /*00b0*/ 	.word	0x0001eef0


	//   ....[12]....
        /*00b4*/ 	.word	0x0001ef30


	//   ....[13]....
        /*00b8*/ 	.word	0x0001ef70


	//   ....[14]....
        /*00bc*/ 	.word	0x0001efc0


	//   ....[15]....
        /*00c0*/ 	.word	0x0001eff0


	//   ....[16]....
        /*00c4*/ 	.word	0x0001f040


	//   ....[17]....
        /*00c8*/ 	.word	0x0001f0b0


	//   ....[18]....
        /*00cc*/ 	.word	0x0001f150


	//   ....[19]....
        /*00d0*/ 	.word	0x0001f1a0


	//   ....[20]....
        /*00d4*/ 	.word	0x0001f220


	//----- nvinfo : EIATTR_VRC_CTA_INIT_COUNT
	.align		4
.L_1012:
        /*00d8*/ 	.byte	0x02, 0x4a
	.zero		1
	.zero		1


	//----- nvinfo : EIATTR_EXIT_INSTR_OFFSETS
	.align		4
        /*00dc*/ 	.byte	0x04, 0x1c
        /*00de*/ 	.short	(.L_1014 - .L_1013)


	//   ....[0]....
.L_1013:
        /*00e0*/ 	.word	0x00000a50


	//   ....[1]....
        /*00e4*/ 	.word	0x00020560


	//----- nvinfo : EIATTR_MAX_THREADS
	.align		4
.L_1014:
        /*00e8*/ 	.byte	0x04, 0x05
        /*00ea*/ 	.short	(.L_1016 - .L_1015)
.L_1015:
        /*00ec*/ 	.word	0x00000100
        /*00f0*/ 	.word	0x00000001
        /*00f4*/ 	.word	0x00000001


	//----- nvinfo : EIATTR_CBANK_PARAM_SIZE
	.align		4
.L_1016:
        /*00f8*/ 	.byte	0x03, 0x19
        /*00fa*/ 	.short	0x00e8


	//----- nvinfo : EIATTR_PARAM_CBANK
	.align		4
        /*00fc*/ 	.byte	0x04, 0x0a
        /*00fe*/ 	.short	(.L_1018 - .L_1017)
	.align		4
.L_1017:
        /*0100*/ 	.word	index@(.nv.constant0._ZN10layer_norm31ln_parallel_residual_fwd_kernelINS_13Kernel_traitsI13__nv_bfloat16S2_fS2_fjLj8192ELj1ELj1ELj8ELj16ENS_18Kernel_traits_baseILj8192ES2_S2_fS2_fjLj256EEEEELb1ELb0ELb1EEEvNS_9FwdParamsE)
        /*0104*/ 	.short	0x0380
        /*0106*/ 	.short	0x00e8


	//----- nvinfo : EIATTR_SW_WAR
	.align		4
.L_1018:
        /*0108*/ 	.byte	0x04, 0x36
        /*010a*/ 	.short	(.L_1020 - .L_1019)
.L_1019:
        /*010c*/ 	.word	0x00000008
.L_1020:


//--------------------- .nv.info._ZN10layer_norm31ln_parallel_residual_fwd_kernelINS_13Kernel_traitsI13__nv_bfloat16S2_fS2_fjLj8192ELj1ELj1ELj8ELj16ENS_18Kernel_traits_baseILj8192ES2_S2_fS2_fjLj256EEEEELb1ELb1ELb0EEEvNS_9FwdParamsE --------------------------
	.section	.nv.info._ZN10layer_norm31ln_parallel_residual_fwd_kernelINS_13Kernel_traitsI13__nv_bfloat16S2_fS2_fjLj8192ELj1ELj1ELj8ELj16ENS_18Kernel_traits_baseILj8192ES2_S2_fS2_fjLj256EEEEELb1ELb1ELb0EEEvNS_9FwdParamsE,"",@"SHT_CUDA_INFO"
	.sectionflags	@""
	.align	4


	//----- nvinfo : EIATTR_CUDA_API_VERSION
	.align		4
        /*0000*/ 	.byte	0x04, 0x37
        /*0002*/ 	.short	(.L_1022 - .L_1021)
.L_1021:
        /*0004*/ 	.word	0x00000082


	//----- nvinfo : EIATTR_KPARAM_INFO
	.align		4
.L_1022:
        /*0008*/ 	.byte	0x04, 0x17
        /*000a*/ 	.short	(.L_1024 - .L_1023)
.L_1023:
        /*000c*/ 	.word	0x00000000
        /*0010*/ 	.short	0x0000
        /*0012*/ 	.short	0x0000
        /*0014*/ 	.byte	0x00, 0xf0, 0xa1, 0x03


	//----- nvinfo : EIATTR_SPARSE_MMA_MASK
	.align		4
.L_1024:
        /*0018*/ 	.byte	0x03, 0x50
        /*001a*/ 	.short	0x0000


	//----- nvinfo : EIATTR_MAXREG_COUNT
	.align		4
        /*001c*/ 	.byte	0x03, 0x1b
        /*001e*/ 	.short	0x00ff


	//----- nvinfo : EIATTR_NUM_BARRIERS
	.align		4
        /*0020*/ 	.byte	0x02, 0x4c
        /*0022*/ 	.byte	0x01
	.zero		1


	//----- nvinfo : EIATTR_MERCURY_ISA_VERSION
	.align		4
        /*0024*/ 	.byte	0x03, 0x5f
        /*0026*/ 	.short	0x0101


	//----- nvinfo : EIATTR_COOP_GROUP_MASK_REGIDS
	.align		4
        /*0028*/ 	.byte	0x04, 0x29
        /*002a*/ 	.short	(.L_1026 - .L_1025)


	//   ....[0]....
.L_1025:
        /*002c*/ 	.word	0xffffffff


	//   ....[1]....
        /*0030*/ 	.word	0xffffffff


	//   ....[2]....
        /*0034*/ 	.word	0xffffffff


	//   ....[3]....
        /*0038*/ 	.word	0xffffffff


	//   ....[4]....
        /*003c*/ 	.word	0xffffffff


	//   ....[5]....
        /*0040*/ 	.word	0xffffffff


	//   ....[6]....
        /*0044*/ 	.word	0xffffffff


	//   ....[7]....
        /*0048*/ 	.word	0xffffffff


	//   ....[8]....
        /*004c*/ 	.word	0xffffffff


	//   ....[9]....
        /*0050*/ 	.word	0xffffffff


	//   ....[10]....
        /*0054*/ 	.word	0xffffffff


	//   ....[11]....
        /*0058*/ 	.word	0xffffffff


	//   ....[12]....
        /*005c*/ 	.word	0xffffffff


	//   ....[13]....
        /*0060*/ 	.word	0xffffffff


	//   ....[14]....
        /*0064*/ 	.word	0xffffffff


	//   ....[15]....
        /*0068*/ 	.word	0xffffffff


	//   ....[16]....
        /*006c*/ 	.word	0xffffffff


	//   ....[17]....
        /*0070*/ 	.word	0xffffffff


	//   ....[18]....
        /*0074*/ 	.word	0xffffffff


	//   ....[19]....
        /*0078*/ 	.word	0xffffffff


	//   ....[20]....
        /*007c*/ 	.word	0xffffffff


	//----- nvinfo : EIATTR_COOP_GROUP_INSTR_OFFSETS
	.align		4
.L_1026:
        /*0080*/ 	.byte	0x04, 0x28
        /*0082*/ 	.short	(.L_1028 - .L_1027)


	//   ....[0]....
.L_1027:
        /*0084*/ 	.word	0x000270c0


	//   ....[1]....
        /*0088*/ 	.word	0x000270e0


	//   ....[2]....
        /*008c*/ 	.word	0x00027100


	//   ....[3]....
        /*0090*/ 	.word	0x00027120


	//   ....[4]....
        /*0094*/ 	.word	0x00027150


	//   ....[5]....
        /*0098*/ 	.word	0x000275d0


	//   ....[6]....
        /*009c*/ 	.word	0x000275f0


	//   ....[7]....
        /*00a0*/ 	.word	0x00027610


	//   ....[8]....
        /*00a4*/ 	.word	0x00027630


	//   ....[9]....
        /*00a8*/ 	.word	0x00027650


	//   ....[10]....
        /*00ac*/ 	.word	0x000277d0


	//   ....[11]....
        /*00b0*/ 	.word	0x00027810


	//   ....[12]....
        /*00b4*/ 	.word	0x00027820


	//   ....[13]....
        /*00b8*/ 	.word	0x00027860


	//   ....[14]....
        /*00bc*/ 	.word	0x00027930


	//   ....[15]....
        /*00c0*/ 	.word	0x00027960


	//   ....[16]....
        /*00c4*/ 	.word	0x00027980


	//   ....[17]....
        /*00c8*/ 	.word	0x00027a20


	//   ....[18]....
        /*00cc*/ 	.word	0x00027a70


	//   ....[19]....
        /*00d0*/ 	.word	0x00027b10


	//   ....[20]....
        /*00d4*/ 	.word	0x00027b40


	//----- nvinfo : EIATTR_VRC_CTA_INIT_COUNT
	.align		4
.L_1028:
        /*00d8*/ 	.byte	0x02, 0x4a
	.zero		1
	.zero		1


	//----- nvinfo : EIATTR_EXIT_INSTR_OFFSETS
	.align		4
        /*00dc*/ 	.byte	0x04, 0x1c
        /*00de*/ 	.short	(.L_1030 - .L_1029)


	//   ....[0]....
.L_1029:
        /*00e0*/ 	.word	0x00000740


	//   ....[1]....
        /*00e4*/ 	.word	0x00028920


	//----- nvinfo : EIATTR_MAX_THREADS
	.align		4
.L_1030:
        /*00e8*/ 	.byte	0x04, 0x05
        /*00ea*/ 	.short	(.L_1032 - .L_1031)
.L_1031:
        /*00ec*/ 	.word	0x00000100
        /*00f0*/ 	.word	0x00000001
        /*00f4*/ 	.word	0x00000001


	//----- nvinfo : EIATTR_CRS_STACK_SIZE
	.align		4
.L_1032:
        /*00f8*/ 	.byte	0x04, 0x1e
        /*00fa*/ 	.short	(.L_1034 - .L_1033)
.L_1033:
        /*00fc*/ 	.word	0x00000000


	//----- nvinfo : EIATTR_CBANK_PARAM_SIZE
	.align		4
.L_1034:
        /*0100*/ 	.byte	0x03, 0x19
        /*0102*/ 	.short	0x00e8


	//----- nvinfo : EIATTR_PARAM_CBANK
	.align		4
        /*0104*/ 	.byte	0x04, 0x0a
        /*0106*/ 	.short	(.L_1036 - .L_1035)
	.align		4
.L_1035:
        /*0108*/ 	.word	index@(.nv.constant0._ZN10layer_norm31ln_parallel_residual_fwd_kernelINS_13Kernel_traitsI13__nv_bfloat16S2_fS2_fjLj8192ELj1ELj1ELj8ELj16ENS_18Kernel_traits_baseILj8192ES2_S2_fS2_fjLj256EEEEELb1ELb1ELb0EEEvNS_9FwdParamsE)
        /*010c*/ 	.short	0x0380
        /*010e*/ 	.short	0x00e8


	//----- nvinfo : EIATTR_SW_WAR
	.align		4
.L_1036:
        /*0110*/ 	.byte	0x04, 0x36
        /*0112*/ 	.short	(.L_1038 - .L_1037)
.L_1037:
        /*0114*/ 	.word	0x00000008
.L_1038:


//--------------------- .nv.info._ZN10layer_norm31ln_parallel_residual_fwd_kernelINS_13Kernel_traitsI13__nv_bfloat16S2_fS2_fjLj8192ELj1ELj1ELj8ELj16ENS_18Kernel_traits_baseILj8192ES2_S2_fS2_fjLj256EEEEELb1ELb1ELb1EEEvNS_9FwdParamsE --------------------------
	.section	.nv.info._ZN10layer_norm31ln_parallel_residual_fwd_kernelINS_13Kernel_traitsI13__nv_bfloat16S2_fS2_fjLj8192ELj1ELj1ELj8ELj16ENS_18Kernel_traits_baseILj8192ES2_S2_fS2_fjLj256EEEEELb1ELb1ELb1EEEvNS_9FwdParamsE,"",@"SHT_CUDA_INFO"
	.sectionflags	@""
	.align	4


	//----- nvinfo : EIATTR_CUDA_API_VERSION
	.align		4
        /*0000*/ 	.byte	0x04, 0x37
        /*0002*/ 	.short	(.L_1040 - .L_1039)
.L_1039:
        /*0004*/ 	.word	0x00000082


	//----- nvinfo : EIATTR_KPARAM_INFO
	.align		4
.L_1040:
        /*0008*/ 	.byte	0x04, 0x17
        /*000a*/ 	.short	(.L_1042 - .L_1041)
.L_1041:
        /*000c*/ 	.word	0x00000000
        /*0010*/ 	.short	0x0000
        /*0012*/ 	.short	0x0000
        /*0014*/ 	.byte	0x00, 0xf0, 0xa1, 0x03


	//----- nvinfo : EIATTR_SPARSE_MMA_MASK
	.align		4
.L_1042:
        /*0018*/ 	.byte	0x03, 0x50
        /*001a*/ 	.short	0x0000


	//----- nvinfo : EIATTR_MAXREG_COUNT
	.align		4
        /*001c*/ 	.byte	0x03, 0x1b
        /*001e*/ 	.short	0x00ff


	//----- nvinfo : EIATTR_NUM_BARRIERS
	.align		4
        /*0020*/ 	.byte	0x02, 0x4c
        /*0022*/ 	.byte	0x01
	.zero		1


	//----- nvinfo : EIATTR_MERCURY_ISA_VERSION
	.align		4
        /*0024*/ 	.byte	0x03, 0x5f
        /*0026*/ 	.short	0x0101


	//----- nvinfo : EIATTR_COOP_GROUP_MASK_REGIDS
	.align		4
        /*0028*/ 	.byte	0x04, 0x29
        /*002a*/ 	.short	(.L_1044 - .L_1043)


	//   ....[0]....
.L_1043:
        /*002c*/ 	.word	0xffffffff


	//   ....[1]....
        /*0030*/ 	.word	0xffffffff


	//   ....[2]....
        /*0034*/ 	.word	0xffffffff


	//   ....[3]....
        /*0038*/ 	.word	0xffffffff


	//   ....[4]....
        /*003c*/ 	.word	0xffffffff


	//   ....[5]....
        /*0040*/ 	.word	0xffffffff


	//   ....[6]....
        /*0044*/ 	.word	0xffffffff


	//   ....[7]....
        /*0048*/ 	.word	0xffffffff


	//   ....[8]....
        /*004c*/ 	.word	0xffffffff


	//   ....[9]....
        /*0050*/ 	.word	0xffffffff


	//   ....[10]....
        /*0054*/ 	.word	0xffffffff


	//   ....[11]....
        /*0058*/ 	.word	0xffffffff


	//   ....[12]....
        /*005c*/ 	.word	0xffffffff


	//   ....[13]....
        /*0060*/ 	.word	0xffffffff


	//   ....[14]....
        /*0064*/ 	.word	0xffffffff


	//   ....[15]....
        /*0068*/ 	.word	0xffffffff


	//   ....[16]....
        /*006c*/ 	.word	0xffffffff


	//   ....[17]....
        /*0070*/ 	.word	0xffffffff


	//   ....[18]....
        /*0074*/ 	.word	0xffffffff


	//   ....[19]....
        /*0078*/ 	.word	0xffffffff


	//   ....[20]....
        /*007c*/ 	.word	0xffffffff


	//----- nvinfo : EIATTR_COOP_GROUP_INSTR_OFFSETS
	.align		4
.L_1044:
        /*0080*/ 	.byte	0x04, 0x28
        /*0082*/ 	.short	(.L_1046 - .L_1045)


	//   ....[0]....
.L_1045:
        /*0084*/ 	.word	0x00021e20


	//   ....[1]....
        /*0088*/ 	.word	0x00021e50


	//   ....[2]....
        /*008c*/ 	.word	0x00021e70


	//   ....[3]....
        /*0090*/ 	.word	0x00021e90


	//   ....[4]....
        /*0094*/ 	.word	0x00021eb0


	//   ....[5]....
        /*0098*/ 	.word	0x000222e0


	//   ....[6]....
        /*009c*/ 	.word	0x00022300


	//   ....[7]....
        /*00a0*/ 	.word	0x00022320


	//   ....[8]....
        /*00a4*/ 	.word	0x00022350


	//   ....[9]....
        /*00a8*/ 	.word	0x00022380


	//   ....[10]....
        /*00ac*/ 	.word	0x00022530


	//   ....[11]....
        /*00b0*/ 	.word	0x00022570


	//   ....[12]....
        /*00b4*/ 	.word	0x00022600


	//   ....[13]....
        /*00b8*/ 	.word	0x00022640


	//   ....[14]....
        /*00bc*/ 	.word	0x00022690


	//   ....[15]....
        /*00c0*/ 	.word	0x000226e0


	//   ....[16]....
        /*00c4*/ 	.word	0x00022740


	//   ....[17]....
        /*00c8*/ 	.word	0x00022790


	//   ....[18]....
        /*00cc*/ 	.word	0x00022840


	//   ....[19]....
        /*00d0*/ 	.word	0x000228b0


	//   ....[20]....
        /*00d4*/ 	.word	0x00022900


	//----- nvinfo : EIATTR_VRC_CTA_INIT_COUNT
	.align		4
.L_1046:
        /*00d8*/ 	.byte	0x02, 0x4a
	.zero		1
	.zero		1


	//----- nvinfo : EIATTR_EXIT_INSTR_OFFSETS
	.align		4
        /*00dc*/ 	.byte	0x04, 0x1c
        /*00de*/ 	.short	(.L_1048 - .L_1047)


	//   ....[0]....
.L_1047:
        /*00e0*/ 	.word	0x00000270


	//   ....[1]....
        /*00e4*/ 	.word	0x00023530


	//----- nvinfo : EIATTR_MAX_THREADS
	.align		4
.L_1048:
        /*00e8*/ 	.byte	0x04, 0x05
        /*00ea*/ 	.short	(.L_1050 - .L_1049)
.L_1049:
        /*00ec*/ 	.word	0x00000100
        /*00f0*/ 	.word	0x00000001
        /*00f4*/ 	.word	0x00000001


	//----- nvinfo : EIATTR_CRS_STACK_SIZE
	.align		4
.L_1050:
        /*00f8*/ 	.byte	0x04, 0x1e
        /*00fa*/ 	.short	(.L_1052 - .L_1051)
.L_1051:
        /*00fc*/ 	.word	0x00000000


	//----- nvinfo : EIATTR_CBANK_PARAM_SIZE
	.align		4
.L_1052:
        /*0100*/ 	.byte	0x03, 0x19
        /*0102*/ 	.short	0x00e8


	//----- nvinfo : EIATTR_PARAM_CBANK
	.align		4
        /*0104*/ 	.byte	0x04, 0x0a
        /*0106*/ 	.short	(.L_1054 - .L_1053)
	.align		4
.L_1053:
        /*0108*/ 	.word	index@(.nv.constant0._ZN10layer_norm31ln_parallel_residual_fwd_kernelINS_13Kernel_traitsI13__nv_bfloat16S2_fS2_fjLj8192ELj1ELj1ELj8ELj16ENS_18Kernel_traits_baseILj8192ES2_S2_fS2_fjLj256EEEEELb1ELb1ELb1EEEvNS_9FwdParamsE)
        /*010c*/ 	.short	0x0380
        /*010e*/ 	.short	0x00e8


	//----- nvinfo : EIATTR_SW_WAR
	.align		4
.L_1054:
        /*0110*/ 	.byte	0x04, 0x36
        /*0112*/ 	.short	(.L_1056 - .L_1055)
.L_1055:
        /*0114*/ 	.word	0x00000008
.L_1056:


//--------------------- .nv.info._ZN10layer_norm31ln_parallel_residual_fwd_kernelINS_13Kernel_traitsIf13__nv_bfloat16fS2_fjLj8192ELj1ELj1ELj8ELj16ENS_18Kernel_traits_baseILj8192EfS2_fS2_fjLj256EEEEELb0ELb0ELb0EEEvNS_9FwdParamsE --------------------------
	.section	.nv.info._ZN10layer_norm31ln_parallel_residual_fwd_kernelINS_13Kernel_traitsIf13__nv_bfloat16fS2_fjLj8192ELj1ELj1ELj8ELj16ENS_18Kernel_traits_baseILj8192EfS2_fS2_fjLj256EEEEELb0ELb0ELb0EEEvNS_9FwdParamsE,"",@"SHT_CUDA_INFO"
	.sectionflags	@""
	.align	4


	//----- nvinfo : EIATTR_CUDA_API_VERSION
	.align		4
        /*0000*/ 	.byte	0x04, 0x37
        /*0002*/ 	.short	(.L_1058 - .L_1057)
.L_1057:
        /*0004*/ 	.word	0x00000082


	//----- nvinfo : EIATTR_KPARAM_INFO
	.align		4
.L_1058:
        /*0008*/ 	.byte	0x04, 0x17
        /*000a*/ 	.short	(.L_1060 - .L_1059)
.L_1059:
        /*000c*/ 	.word	0x00000000
        /*0010*/ 	.short	0x0000
        /*0012*/ 	.short	0x0000
        /*0014*/ 	.byte	0x00, 0xf0, 0xa1, 0x03


	//----- nvinfo : EIATTR_SPARSE_MMA_MASK
	.align		4
.L_1060:
        /*0018*/ 	.byte	0x03, 0x50
        /*001a*/ 	.short	0x0000


	//----- nvinfo : EIATTR_MAXREG_COUNT
	.align		4
        /*001c*/ 	.byte	0x03, 0x1b
        /*001e*/ 	.short	0x00ff


	//----- nvinfo : EIATTR_NUM_BARRIERS
	.align		4
        /*0020*/ 	.byte	0x02, 0x4c
        /*0022*/ 	.byte	0x01
	.zero		1


	//----- nvinfo : EIATTR_MERCURY_ISA_VERSION
	.align		4
        /*0024*/ 	.byte	0x03, 0x5f
        /*0026*/ 	.short	0x0101


	//----- nvinfo : EIATTR_COOP_GROUP_MASK_REGIDS
	.align		4
        /*0028*/ 	.byte	0x04, 0x29
        /*002a*/ 	.short	(.L_1062 - .L_1061)


	//   ....[0]....
.L_1061:
        /*002c*/ 	.word	0xffffffff


	//   ....[1]....
        /*0030*/ 	.word	0xffffffff


	//   ....[2]....
        /*0034*/ 	.word	0xffffffff


	//   ....[3]....
        /*0038*/ 	.word	0xffffffff


	//   ....[4]....
        /*003c*/ 	.word	0xffffffff


	//   ....[5]....
        /*0040*/ 	.word	0xffffffff


	//   ....[6]....
        /*0044*/ 	.word	0xffffffff


	//   ....[7]....
        /*0048*/ 	.word	0xffffffff


	//   ....[8]....
        /*004c*/ 	.word	0xffffffff


	//   ....[9]....
        /*0050*/ 	.word	0xffffffff


	//   ....[10]....
        /*0054*/ 	.word	0xffffffff


	//   ....[11]....
        /*0058*/ 	.word	0xffffffff


	//   ....[12]....
        /*005c*/ 	.word	0xffffffff


	//   ....[13]....
        /*0060*/ 	.word	0xffffffff


	//   ....[14]....
        /*0064*/ 	.word	0xffffffff


	//   ....[15]....
        /*0068*/ 	.word	0xffffffff


	//   ....[16]....
        /*006c*/ 	.word	0xffffffff


	//   ....[17]....
        /*0070*/ 	.word	0xffffffff


	//   ....[18]....
        /*0074*/ 	.word	0xffffffff


	//   ....[19]....
        /*0078*/ 	.word	0xffffffff


	//   ....[20]....
        /*007c*/ 	.word	0xffffffff


	//----- nvinfo : EIATTR_COOP_GROUP_INSTR_OFFSETS
	.align		4
.L_1062:
        /*0080*/ 	.byte	0x04, 0x28
        /*0082*/ 	.short	(.L_1064 - .L_1063)


	//   ....[0]....
.L_1063:
        /*0084*/ 	.word	0x00003c60


	//   ....[1]....
        /*0088*/ 	.word	0x00003c80


	//   ....[2]....
        /*008c*/ 	.word	0x00003ca0


	//   ....[3]....
        /*0090*/ 	.word	0x00003cc0


	//   ....[4]....
        /*0094*/ 	.word	0x00003ce0


	//   ....[5]....
        /*0098*/ 	.word	0x00004120


	//   ....[6]....
        /*009c*/ 	.word	0x00004140


	//   ....[7]....
        /*00a0*/ 	.word	0x00004170


	//   ....[8]....
        /*00a4*/ 	.word	0x000041a0


	//   ....[9]....
        /*00a8*/ 	.word	0x000041f0


	//   ....[10]....
        /*00ac*/ 	.word	0x00004370


	//   ....[11]....
        /*00b0*/ 	.word	0x000043b0


	//   ....[12]....
        /*00b4*/ 	.word	0x000043c0


	//   ....[13]....
        /*00b8*/ 	.word	0x00004400


	//   ....[14]....
        /*00bc*/ 	.word	0x000044d0


	//   ....[15]....
        /*00c0*/ 	.word	0x00004500


	//   ....[16]....
        /*00c4*/ 	.word	0x00004520


	//   ....[17]....
        /*00c8*/ 	.word	0x000045c0


	//   ....[18]....
        /*00cc*/ 	.word	0x00004610


	//   ....[19]....
        /*00d0*/ 	.word	0x000046b0


	//   ....[20]....
        /*00d4*/ 	.word	0x000046e0


	//----- nvinfo : EIATTR_VRC_CTA_INIT_COUNT
	.align		4
.L_1064:
        /*00d8*/ 	.byte	0x02, 0x4a
	.zero		1
	.zero		1


	//----- nvinfo : EIATTR_EXIT_INSTR_OFFSETS
	.align		4
        /*00dc*/ 	.byte	0x04, 0x1c
        /*00de*/ 	.short	(.L_1066 - .L_1065)


	//   ....[0]....
.L_1065:
        /*00e0*/ 	.word	0x000016d0


	//   ....[1]....
        /*00e4*/ 	.word	0x00005450


	//----- nvinfo : EIATTR_MAX_THREADS
	.align		4
.L_1066:
        /*00e8*/ 	.byte	0x04, 0x05
        /*00ea*/ 	.short	(.L_1068 - .L_1067)
.L_1067:
        /*00ec*/ 	.word	0x00000100
        /*00f0*/ 	.word	0x00000001
        /*00f4*/ 	.word	0x00000001


	//----- nvinfo : EIATTR_CRS_STACK_SIZE
	.align		4
.L_1068:
        /*00f8*/ 	.byte	0x04, 0x1e
        /*00fa*/ 	.short	(.L_1070 - .L_1069)
.L_1069:
        /*00fc*/ 	.word	0x00000000


	//----- nvinfo : EIATTR_CBANK_PARAM_SIZE
	.align		4
.L_1070:
        /*0100*/ 	.byte	0x03, 0x19
        /*0102*/ 	.short	0x00e8


	//----- nvinfo : EIATTR_PARAM_CBANK
	.align		4
        /*0104*/ 	.byte	0x04, 0x0a
        /*0106*/ 	.short	(.L_1072 - .L_1071)
	.align		4
.L_1071:
        /*0108*/ 	.word	index@(.nv.constant0._ZN10layer_norm31ln_parallel_residual_fwd_kernelINS_13Kernel_traitsIf13__nv_bfloat16fS2_fjLj8192ELj1ELj1ELj8ELj16ENS_18Kernel_traits_baseILj8192EfS2_fS2_fjLj256EEEEELb0ELb0ELb0EEEvNS_9FwdParamsE)
        /*010c*/ 	.short	0x0380
        /*010e*/ 	.short	0x00e8


	//----- nvinfo : EIATTR_SW_WAR
	.align		4
.L_1072:
        /*0110*/ 	.byte	0x04, 0x36
        /*0112*/ 	.short	(.L_1074 - .L_1073)
.L_1073:
        /*0114*/ 	.word	0x00000008
.L_1074:


//--------------------- .nv.info._ZN10layer_norm31ln_parallel_residual_fwd_kernelINS_13Kernel_traitsIf13__nv_bfloat16fS2_fjLj8192ELj1ELj1ELj8ELj16ENS_18Kernel_traits_baseILj8192EfS2_fS2_fjLj256EEEEELb0ELb0ELb1EEEvNS_9FwdParamsE --------------------------
	.section	.nv.info._ZN10layer_norm31ln_parallel_residual_fwd_kernelINS_13Kernel_traitsIf13__nv_bfloat16fS2_fjLj8192ELj1ELj1ELj8ELj16ENS_18Kernel_traits_baseILj8192EfS2_fS2_fjLj256EEEEELb0ELb0ELb1EEEvNS_9FwdParamsE,"",@"SHT_CUDA_INFO"
	.sectionflags	@""
	.align	4


	//----- nvinfo : EIATTR_CUDA_API_VERSION
	.align		4
        /*0000*/ 	.byte	0x04, 0x37
        /*0002*/ 	.short	(.L_1076 - .L_1075)
.L_1075:
        /*0004*/ 	.word	0x00000082


	//----- nvinfo : EIATTR_KPARAM_INFO
	.align		4
.L_1076:
        /*0008*/ 	.byte	0x04, 0x17
        /*000a*/ 	.short	(.L_1078 - .L_1077)
.L_1077:
        /*000c*/ 	.word	0x00000000
        /*0010*/ 	.short	0x0000
        /*0012*/ 	.short	0x0000
        /*0014*/ 	.byte	0x00, 0xf0, 0xa1, 0x03


	//----- nvinfo : EIATTR_SPARSE_MMA_MASK
	.align		4
.L_1078:
        /*0018*/ 	.byte	0x03, 0x50
        /*001a*/ 	.short	0x0000


	//----- nvinfo : EIATTR_MAXREG_COUNT
	.align		4
        /*001c*/ 	.byte	0x03, 0x1b
        /*001e*/ 	.short	0x00ff


	//----- nvinfo : EIATTR_NUM_BARRIERS
	.align		4
        /*0020*/ 	.byte	0x02, 0x4c
        /*0022*/ 	.byte	0x01
	.zero		1


	//----- nvinfo : EIATTR_MERCURY_ISA_VERSION
	.align		4
        /*0024*/ 	.byte	0x03, 0x5f
        /*0026*/ 	.short	0x0101


	//----- nvinfo : EIATTR_COOP_GROUP_MASK_REGIDS
	.align		4
        /*0028*/ 	.byte	0x04, 0x29
        /*002a*/ 	.short	(.L_1080 - .L_1079)


	//   ....[0]....
.L_1079:
        /*002c*/ 	.word	0xffffffff


	//   ....[1]....
        /*0030*/ 	.word	0xffffffff


	//   ....[2]....
        /*0034*/ 	.word	0xffffffff


	//   ....[3]....
        /*0038*/ 	.word	0xffffffff


	//   ....[4]....
        /*003c*/ 	.word	0xffffffff


	//   ....[5]....
        /*0040*/ 	.word	0xffffffff


	//   ....[6]....
        /*0044*/ 	.word	0xffffffff


	//   ....[7]....
        /*0048*/ 	.word	0xffffffff


	//   ....[8]....
        /*004c*/ 	.word	0xffffffff


	//   ....[9]....
        /*0050*/ 	.word	0xffffffff


	//   ....[10]....
        /*0054*/ 	.word	0xffffffff


	//   ....[11]....
        /*0058*/ 	.word	0xffffffff


	//   ....[12]....
        /*005c*/ 	.word	0xffffffff


	//   ....[13]....
        /*0060*/ 	.word	0xffffffff


	//   ....[14]....
        /*0064*/ 	.word	0xffffffff


	//   ....[15]....
        /*0068*/ 	.word	0xffffffff


	//   ....[16]....
        /*006c*/ 	.word	0xffffffff


	//   ....[17]....
        /*0070*/ 	.word	0xffffffff


	//   ....[18]....
        /*0074*/ 	.word	0xffffffff


	//   ....[19]....
        /*0078*/ 	.word	0xffffffff


	//   ....[20]....
        /*007c*/ 	.word	0xffffffff


	//----- nvinfo : EIATTR_COOP_GROUP_INSTR_OFFSETS
	.align		4
.L_1080:
        /*0080*/ 	.byte	0x04, 0x28
        /*0082*/ 	.short	(.L_1082 - .L_1081)


	//   ....[0]....
.L_1081:
        /*0084*/ 	.word	0x00002e50


	//   ....[1]....
        /*0088*/ 	.word	0x00002e70


	//   ....[2]....
        /*008c*/ 	.word	0x00002e90


	//   ....[3]....
        /*0090*/ 	.word	0x00002eb0


	//   ....[4]....
        /*0094*/ 	.word	0x00002ed0


	//   ....[5]....
        /*0098*/ 	.word	0x00003300


	//   ....[6]....
        /*009c*/ 	.word	0x00003320


	//   ....[7]....
        /*00a0*/ 	.word	0x00003350


	//   ....[8]....
        /*00a4*/ 	.word	0x00003380


	//   ....[9]....
        /*00a8*/ 	.word	0x000033a0


	//   ....[10]....
        /*00ac*/ 	.word	0x00003550


	//   ....[11]....
        /*00b0*/ 	.word	0x00003590


	//   ....[12]....
        /*00b4*/ 	.word	0x000035e0


	//   ....[13]....
        /*00b8*/ 	.word	0x00003610


	//   ....[14]....
        /*00bc*/ 	.word	0x00003690


	//   ....[15]....
        /*00c0*/ 	.word	0x000036f0


	//   ....[16]....
        /*00c4*/ 	.word	0x00003700


	//   ....[17]....
        /*00c8*/ 	.word	0x00003780


	//   ....[18]....
        /*00cc*/ 	.word	0x000037f0


	//   ....[19]....
        /*00d0*/ 	.word	0x00003860


	//   ....[20]....
        /*00d4*/ 	.word	0x000038b0


	//----- nvinfo : EIATTR_VRC_CTA_INIT_COUNT
	.align		4
.L_1082:
        /*00d8*/ 	.byte	0x02, 0x4a
	.zero		1
	.zero		1


	//----- nvinfo : EIATTR_EXIT_INSTR_OFFSETS
	.align		4
        /*00dc*/ 	.byte	0x04, 0x1c
        /*00de*/ 	.short	(.L_1084 - .L_1083)


	//   ....[0]....
.L_1083:
        /*00e0*/ 	.word	0x00000bd0


	//   ....[1]....
        /*00e4*/ 	.word	0x000044e0


	//----- nvinfo : EIATTR_MAX_THREADS
	.align		4
.L_1084:
        /*00e8*/ 	.byte	0x04, 0x05
        /*00ea*/ 	.short	(.L_1086 - .L_1085)
.L_1085:
        /*00ec*/ 	.word	0x00000100
        /*00f0*/ 	.word	0x00000001
        /*00f4*/ 	.word	0x00000001


	//----- nvinfo : EIATTR_CRS_STACK_SIZE
	.align		4
.L_1086:
        /*00f8*/ 	.byte	0x04, 0x1e
        /*00fa*/ 	.short	(.L_1088 - .L_1087)
.L_1087:
        /*00fc*/ 	.word	0x00000000


	//----- nvinfo : EIATTR_CBANK_PARAM_SIZE
	.align		4
.L_1088:
        /*0100*/ 	.byte	0x03, 0x19
        /*0102*/ 	.short	0x00e8


	//----- nvinfo : EIATTR_PARAM_CBANK
	.align		4
        /*0104*/ 	.byte	0x04, 0x0a
        /*0106*/ 	.short	(.L_1090 - .L_1089)
	.align		4
.L_1089:
        /*0108*/ 	.word	index@(.nv.constant0._ZN10layer_norm31ln_parallel_residual_fwd_kernelINS_13Kernel_traitsIf13__nv_bfloat16fS2_fjLj8192ELj1ELj1ELj8ELj16ENS_18Kernel_traits_baseILj8192EfS2_fS2_fjLj256EEEEELb0ELb0ELb1EEEvNS_9FwdParamsE)
        /*010c*/ 	.short	0x0380
        /*010e*/ 	.short	0x00e8


	//----- nvinfo : EIATTR_SW_WAR
	.align		4
.L_1090:
        /*0110*/ 	.byte	0x04, 0x36
        /*0112*/ 	.short	(.L_1092 - .L_1091)
.L_1091:
        /*0114*/ 	.word	0x00000008
.L_1092:


//--------------------- .nv.info._ZN10layer_norm31ln_parallel_residual_fwd_kernelINS_13Kernel_traitsIf13__nv_bfloat16fS2_fjLj8192ELj1ELj1ELj8ELj16ENS_18Kernel_traits_baseILj8192EfS2_fS2_fjLj256EEEEELb0ELb1ELb0EEEvNS_9FwdParamsE --------------------------
	.section	.nv.info._ZN10layer_norm31ln_parallel_residual_fwd_kernelINS_13Kernel_traitsIf13__nv_bfloat16fS2_fjLj8192ELj1ELj1ELj8ELj16ENS_18Kernel_traits_baseILj8192EfS2_fS2_fjLj256EEEEELb0ELb1ELb0EEEvNS_9FwdParamsE,"",@"SHT_CUDA_INFO"
	.sectionflags	@""
	.align	4


	//----- nvinfo : EIATTR_CUDA_API_VERSION
	.align		4
        /*0000*/ 	.byte	0x04, 0x37
        /*0002*/ 	.short	(.L_1094 - .L_1093)
.L_1093:
        /*0004*/ 	.word	0x00000082


	//----- nvinfo : EIATTR_KPARAM_INFO
	.align		4
.L_1094:
        /*0008*/ 	.byte	0x04, 0x17
        /*000a*/ 	.short	(.L_1096 - .L_1095)
.L_1095:
        /*000c*/ 	.word	0x00000000
        /*0010*/ 	.short	0x0000
        /*0012*/ 	.short	0x0000
        /*0014*/ 	.byte	0x00, 0xf0, 0xa1, 0x03


	//----- nvinfo : EIATTR_SPARSE_MMA_MASK
	.align		4
.L_1096:
        /*0018*/ 	.byte	0x03, 0x50
        /*001a*/ 	.short	0x0000


	//----- nvinfo : EIATTR_MAXREG_COUNT
	.align		4
        /*001c*/ 	.byte	0x03, 0x1b
        /*001e*/ 	.short	0x00ff


	//----- nvinfo : EIATTR_NUM_BARRIERS
	.align		4
        /*0020*/ 	.byte	0x02, 0x4c
        /*0022*/ 	.byte	0x01
	.zero		1


	//----- nvinfo : EIATTR_MERCURY_ISA_VERSION
	.align		4
        /*0024*/ 	.byte	0x03, 0x5f
        /*0026*/ 	.short	0x0101


	//----- nvinfo : EIATTR_COOP_GROUP_MASK_REGIDS
	.align		4
        /*0028*/ 	.byte	0x04, 0x29
        /*002a*/ 	.short	(.L_1098 - .L_1097)


	//   ....[0]....
.L_1097:
        /*002c*/ 	.word	0xffffffff


	//   ....[1]....
        /*0030*/ 	.word	0xffffffff


	//   ....[2]....
        /*0034*/ 	.word	0xffffffff


	//   ....[3]....
        /*0038*/ 	.word	0xffffffff


	//   ....[4]....
        /*003c*/ 	.word	0xffffffff


	//   ....[5]....
        /*0040*/ 	.word	0xffffffff


	//   ....[6]....
        /*0044*/ 	.word	0xffffffff


	//   ....[7]....
        /*0048*/ 	.word	0xffffffff


	//   ....[8]....
        /*004c*/ 	.word	0xffffffff


	//   ....[9]....
        /*0050*/ 	.word	0xffffffff


	//   ....[10]....
        /*0054*/ 	.word	0xffffffff


	//   ....[11]....
        /*0058*/ 	.word	0xffffffff


	//   ....[12]....
        /*005c*/ 	.word	0xffffffff


	//   ....[13]....
        /*0060*/ 	.word	0xffffffff


	//   ....[14]....
        /*0064*/ 	.word	0xffffffff


	//   ....[15]....
        /*0068*/ 	.word	0xffffffff


	//   ....[16]....
        /*006c*/ 	.word	0xffffffff


	//   ....[17]....
        /*0070*/ 	.word	0xffffffff


	//   ....[18]....
        /*0074*/ 	.word	0xffffffff


	//   ....[19]....
        /*0078*/ 	.word	0xffffffff


	//   ....[20]....
        /*007c*/ 	.word	0xffffffff


	//----- nvinfo : EIATTR_COOP_GROUP_INSTR_OFFSETS
	.align		4
.L_1098:
        /*0080*/ 	.byte	0x04, 0x28
        /*0082*/ 	.short	(.L_1100 - .L_1099)


	//   ....[0]....
.L_1099:
        /*0084*/ 	.word	0x00002bd0


	//   ....[1]....
        /*0088*/ 	.word	0x00002bf0


	//   ....[2]....
        /*008c*/ 	.word	0x00002c10


	//   ....[3]....
        /*0090*/ 	.word	0x00002c40


	//   ....[4]....
        /*0094*/ 	.word	0x00002c70


	//   ....[5]....
        /*0098*/ 	.word	0x000030d0


	//   ....[6]....
        /*009c*/ 	.word	0x000030f0


	//   ....[7]....
        /*00a0*/ 	.word	0x00003110


	//   ....[8]....
        /*00a4*/ 	.word	0x00003130


	//   ....[9]....
        /*00a8*/ 	.word	0x00003150


	//   ....[10]....
        /*00ac*/ 	.word	0x000032e0


	//   ....[11]....
        /*00b0*/ 	.word	0x00003320


	//   ....[12]....
        /*00b4*/ 	.word	0x000033e0


	//   ....[13]....
        /*00b8*/ 	.word	0x00003400


	//   ....[14]....
        /*00bc*/ 	.word	0x00003420


	//   ....[15]....
        /*00c0*/ 	.word	0x00003470


	//   ....[16]....
        /*00c4*/ 	.word	0x000034c0


	//   ....[17]....
        /*00c8*/ 	.word	0x00003540


	//   ....[18]....
        /*00cc*/ 	.word	0x00003570


	//   ....[19]....
        /*00d0*/ 	.word	0x00003630


	//   ....[20]....
        /*00d4*/ 	.word	0x00003660


	//----- nvinfo : EIATTR_VRC_CTA_INIT_COUNT
	.align		4
.L_1100:
        /*00d8*/ 	.byte	0x02, 0x4a
	.zero		1
	.zero		1


	//----- nvinfo : EIATTR_EXIT_INSTR_OFFSETS
	.align		4
        /*00dc*/ 	.byte	0x04, 0x1c
        /*00de*/ 	.short	(.L_1102 - .L_1101)


	//   ....[0]....
.L_1101:
        /*00e0*/ 	.word	0x00000650


	//   ....[1]....
        /*00e4*/ 	.word	0x00004010


	//----- nvinfo : EIATTR_MAX_THREADS
	.align		4
.L_1102:
        /*00e8*/ 	.byte	0x04, 0x05
        /*00ea*/ 	.short	(.L_1104 - .L_1103)
.L_1103:
        /*00ec*/ 	.word	0x00000100
        /*00f0*/ 	.word	0x00000001
        /*00f4*/ 	.word	0x00000001


	//----- nvinfo : EIATTR_CRS_STACK_SIZE
	.align		4
.L_1104:
        /*00f8*/ 	.byte	0x04, 0x1e
        /*00fa*/ 	.short	(.L_1106 - .L_1105)
.L_1105:
        /*00fc*/ 	.word	0x00000000


	//----- nvinfo : EIATTR_CBANK_PARAM_SIZE
	.align		4
.L_1106:
        /*0100*/ 	.byte	0x03, 0x19
        /*0102*/ 	.short	0x00e8


	//----- nvinfo : EIATTR_PARAM_CBANK
	.align		4
        /*0104*/ 	.byte	0x04, 0x0a
        /*0106*/ 	.short	(.L_1108 - .L_1107)
	.align		4
.L_1107:
        /*0108*/ 	.word	index@(.nv.constant0._ZN10layer_norm31ln_parallel_residual_fwd_kernelINS_13Kernel_traitsIf13__nv_bfloat16fS2_fjLj8192ELj1ELj1ELj8ELj16ENS_18Kernel_traits_baseILj8192EfS2_fS2_fjLj256EEEEELb0ELb1ELb0EEEvNS_9FwdParamsE)
        /*010c*/ 	.short	0x0380
        /*010e*/ 	.short	0x00e8


	//----- nvinfo : EIATTR_SW_WAR
	.align		4
.L_1108:
        /*0110*/ 	.byte	0x04, 0x36
        /*0112*/ 	.short	(.L_1110 - .L_1109)
.L_1109:
        /*0114*/ 	.word	0x00000008
.L_1110:


//--------------------- .nv.info._ZN10layer_norm31ln_parallel_residual_fwd_kernelINS_13Kernel_traitsIf13__nv_bfloat16fS2_fjLj8192ELj1ELj1ELj8ELj16ENS_18Kernel_traits_baseILj8192EfS2_fS2_fjLj256EEEEELb0ELb1ELb1EEEvNS_9FwdParamsE --------------------------
	.section	.nv.info._ZN10layer_norm31ln_parallel_residual_fwd_kernelINS_13Kernel_traitsIf13__nv_bfloat16fS2_fjLj8192ELj1ELj1ELj8ELj16ENS_18Kernel_traits_baseILj8192EfS2_fS2_fjLj256EEEEELb0ELb1ELb1EEEvNS_9FwdParamsE,"",@"SHT_CUDA_INFO"
	.sectionflags	@""
	.align	4


	//----- nvinfo : EIATTR_CUDA_API_VERSION
	.align		4
        /*0000*/ 	.byte	0x04, 0x37
        /*0002*/ 	.short	(.L_1112 - .L_1111)
.L_1111:
        /*0004*/ 	.word	0x00000082


	//----- nvinfo : EIATTR_KPARAM_INFO
	.align		4
.L_1112:
        /*0008*/ 	.byte	0x04, 0x17
        /*000a*/ 	.short	(.L_1114 - .L_1113)
.L_1113:
        /*000c*/ 	.word	0x00000000
        /*0010*/ 	.short	0x0000
        /*0012*/ 	.short	0x0000
        /*0014*/ 	.byte	0x00, 0xf0, 0xa1, 0x03


	//----- nvinfo : EIATTR_SPARSE_MMA_MASK
	.align		4
.L_1114:
        /*0018*/ 	.byte	0x03, 0x50
        /*001a*/ 	.short	0x0000


	//----- nvinfo : EIATTR_MAXREG_COUNT
	.align		4
        /*001c*/ 	.byte	0x03, 0x1b
        /*001e*/ 	.short	0x00ff


	//----- nvinfo : EIATTR_NUM_BARRIERS
	.align		4
        /*0020*/ 	.byte	0x02, 0x4c
        /*0022*/ 	.byte	0x01
	.zero		1


	//----- nvinfo : EIATTR_MERCURY_ISA_VERSION
	.align		4
        /*0024*/ 	.byte	0x03, 0x5f
        /*0026*/ 	.short	0x0101


	//----- nvinfo : EIATTR_COOP_GROUP_MASK_REGIDS
	.align		4
        /*0028*/ 	.byte	0x04, 0x29
        /*002a*/ 	.short	(.L_1116 - .L_1115)


	//   ....[0]....
.L_1115:
        /*002c*/ 	.word	0xffffffff


	//   ....[1]....
        /*0030*/ 	.word	0xffffffff


	//   ....[2]....
        /*0034*/ 	.word	0xffffffff


	//   ....[3]....
        /*0038*/ 	.word	0xffffffff


	//   ....[4]....
        /*003c*/ 	.word	0xffffffff


	//   ....[5]....
        /*0040*/ 	.word	0xffffffff


	//   ....[6]....
        /*0044*/ 	.word	0xffffffff


	//   ....[7]....
        /*0048*/ 	.word	0xffffffff


	//   ....[8]....
        /*004c*/ 	.word	0xffffffff


	//   ....[9]....
        /*0050*/ 	.word	0xffffffff


	//   ....[10]....
        /*0054*/ 	.word	0xffffffff


	//   ....[11]....
        /*0058*/ 	.word	0xffffffff


	//   ....[12]....
        /*005c*/ 	.word	0xffffffff


	//   ....[13]....
        /*0060*/ 	.word	0xffffffff


	//   ....[14]....
        /*0064*/ 	.word	0xffffffff


	//   ....[15]....
        /*0068*/ 	.word	0xffffffff


	//   ....[16]....
        /*006c*/ 	.word	0xffffffff


	//   ....[17]....
        /*0070*/ 	.word	0xffffffff


	//   ....[18]....
        /*0074*/ 	.word	0xffffffff


	//   ....[19]....
        /*0078*/ 	.word	0xffffffff


	//   ....[20]....
        /*007c*/ 	.word	0xffffffff


	//----- nvinfo : EIATTR_COOP_GROUP_INSTR_OFFSETS
	.align		4
.L_1116:
        /*0080*/ 	.byte	0x04, 0x28
        /*0082*/ 	.short	(.L_1118 - .L_1117)


	//   ....[0]....
.L_1117:
        /*0084*/ 	.word	0x000025b0


	//   ....[1]....
        /*0088*/ 	.word	0x000025d0


	//   ....[2]....
        /*008c*/ 	.word	0x000025f0


	//   ....[3]....
        /*0090*/ 	.word	0x00002610


	//   ....[4]....
        /*0094*/ 	.word	0x00002630


	//   ....[5]....
        /*0098*/ 	.word	0x00002a60


	//   ....[6]....
        /*009c*/ 	.word	0x00002a80


	//   ....[7]....
        /*00a0*/ 	.word	0x00002aa0


	//   ....[8]....
        /*00a4*/ 	.word	0x00002ac0


	//   ....[9]....
        /*00a8*/ 	.word	0x00002ae0


	//   ....[10]....
        /*00ac*/ 	.word	0x00002c90


	//   ....[11]....
        /*00b0*/ 	.word	0x00002cd0


	//   ....[12]....
        /*00b4*/ 	.word	0x00002d60


	//   ....[13]....
        /*00b8*/ 	.word	0x00002d90


	//   ....[14]....
        /*00bc*/ 	.word	0x00002de0


	//   ....[15]....
        /*00c0*/ 	.word	0x00002e30


	//   ....[16]....
        /*00c4*/ 	.word	0x00002ed0


	//   ....[17]....
        /*00c8*/ 	.word	0x00002ee0


	//   ....[18]....
        /*00cc*/ 	.word	0x00002ef0


	//   ....[19]....
        /*00d0*/ 	.word	0x00002fe0


	//   ....[20]....
        /*00d4*/ 	.word	0x00002ff0


	//----- nvinfo : EIATTR_VRC_CTA_INIT_COUNT
	.align		4
.L_1118:
        /*00d8*/ 	.byte	0x02, 0x4a
	.zero		1
	.zero		1


	//----- nvinfo : EIATTR_EXIT_INSTR_OFFSETS
	.align		4
        /*00dc*/ 	.byte	0x04, 0x1c
        /*00de*/ 	.short	(.L_1120 - .L_1119)


	//   ....[0]....
.L_1119:
        /*00e0*/ 	.word	0x000003a0


	//   ....[1]....
        /*00e4*/ 	.word	0x00003890


	//----- nvinfo : EIATTR_MAX_THREADS
	.align		4
.L_1120:
        /*00e8*/ 	.byte	0x04, 0x05
        /*00ea*/ 	.short	(.L_1122 - .L_1121)
.L_1121:
        /*00ec*/ 	.word	0x00000100
        /*00f0*/ 	.word	0x00000001
        /*00f4*/ 	.word	0x00000001


	//----- nvinfo : EIATTR_CRS_STACK_SIZE
	.align		4
.L_1122:
        /*00f8*/ 	.byte	0x04, 0x1e
        /*00fa*/ 	.short	(.L_1124 - .L_1123)
.L_1123:
        /*00fc*/ 	.word	0x00000000


	//----- nvinfo : EIATTR_CBANK_PARAM_SIZE
	.align		4
.L_1124:
        /*0100*/ 	.byte	0x03, 0x19
        /*0102*/ 	.short	0x00e8


	//----- nvinfo : EIATTR_PARAM_CBANK
	.align		4
        /*0104*/ 	.byte	0x04, 0x0a
        /*0106*/ 	.short	(.L_1126 - .L_1125)
	.align		4
.L_1125:
        /*0108*/ 	.word	index@(.nv.constant0._ZN10layer_norm31ln_parallel_residual_fwd_kernelINS_13Kernel_traitsIf13__nv_bfloat16fS2_fjLj8192ELj1ELj1ELj8ELj16ENS_18Kernel_traits_baseILj8192EfS2_fS2_fjLj256EEEEELb0ELb1ELb1EEEvNS_9FwdParamsE)
        /*010c*/ 	.short	0x0380
        /*010e*/ 	.short	0x00e8


	//----- nvinfo : EIATTR_SW_WAR
	.align		4
.L_1126:
        /*0110*/ 	.byte	0x04, 0x36
        /*0112*/ 	.short	(.L_1128 - .L_1127)
.L_1127:
        /*0114*/ 	.word	0x00000008
.L_1128:


//--------------------- .nv.info._ZN10layer_norm31ln_parallel_residual_fwd_kernelINS_13Kernel_traitsIf13__nv_bfloat16fS2_fjLj8192ELj1ELj1ELj8ELj16ENS_18Kernel_traits_baseILj8192EfS2_fS2_fjLj256EEEEELb1ELb0ELb0EEEvNS_9FwdParamsE --------------------------
	.section	.nv.info._ZN10layer_norm31ln_parallel_residual_fwd_kernelINS_13Kernel_traitsIf13__nv_bfloat16fS2_fjLj8192ELj1ELj1ELj8ELj16ENS_18Kernel_traits_baseILj8192EfS2_fS2_fjLj256EEEEELb1ELb0ELb0EEEvNS_9FwdParamsE,"",@"SHT_CUDA_INFO"
	.sectionflags	@""
	.align	4


	//----- nvinfo : EIATTR_CUDA_API_VERSION
	.align		4
        /*0000*/ 	.byte	0x04, 0x37
        /*0002*/ 	.short	(.L_1130 - .L_1129)
.L_1129:
        /*0004*/ 	.word	0x00000082


	//----- nvinfo : EIATTR_KPARAM_INFO
	.align		4
.L_1130:
        /*0008*/ 	.byte	0x04, 0x17
        /*000a*/ 	.short	(.L_1132 - .L_1131)
.L_1131:
        /*000c*/ 	.word	0x00000000
        /*0010*/ 	.short	0x0000
        /*0012*/ 	.short	0x0000
        /*0014*/ 	.byte	0x00, 0xf0, 0xa1, 0x03


	//----- nvinfo : EIATTR_SPARSE_MMA_MASK
	.align		4
.L_1132:
        /*0018*/ 	.byte	0x03, 0x50
        /*001a*/ 	.short	0x0000


	//----- nvinfo : EIATTR_MAXREG_COUNT
	.align		4
        /*001c*/ 	.byte	0x03, 0x1b
        /*001e*/ 	.short	0x00ff


	//----- nvinfo : EIATTR_NUM_BARRIERS
	.align		4
        /*0020*/ 	.byte	0x02, 0x4c
        /*0022*/ 	.byte	0x01
	.zero		1


	//----- nvinfo : EIATTR_MERCURY_ISA_VERSION
	.align		4
        /*0024*/ 	.byte	0x03, 0x5f
        /*0026*/ 	.short	0x0101


	//----- nvinfo : EIATTR_COOP_GROUP_MASK_REGIDS
	.align		4
        /*0028*/ 	.byte	0x04, 0x29
        /*002a*/ 	.short	(.L_1134 - .L_1133)


	//   ....[0]....
.L_1133:
        /*002c*/ 	.word	0xffffffff


	//   ....[1]....
        /*0030*/ 	.word	0xffffffff


	//   ....[2]....
        /*0034*/ 	.word	0xffffffff


	//   ....[3]....
        /*0038*/ 	.word	0xffffffff


	//   ....[4]....
        /*003c*/ 	.word	0xffffffff


	//   ....[5]....
        /*0040*/ 	.word	0xffffffff


	//   ....[6]....
        /*0044*/ 	.word	0xffffffff


	//   ....[7]....
        /*0048*/ 	.word	0xffffffff


	//   ....[8]....
        /*004c*/ 	.word	0xffffffff


	//   ....[9]....
        /*0050*/ 	.word	0xffffffff


	//   ....[10]....
        /*0054*/ 	.word	0xffffffff


	//   ....[11]....
        /*0058*/ 	.word	0xffffffff


	//   ....[12]....
        /*005c*/ 	.word	0xffffffff


	//   ....[13]....
        /*0060*/ 	.word	0xffffffff


	//   ....[14]....
        /*0064*/ 	.word	0xffffffff


	//   ....[15]....
        /*0068*/ 	.word	0xffffffff


	//   ....[16]....
        /*006c*/ 	.word	0xffffffff


	//   ....[17]....
        /*0070*/ 	.word	0xffffffff


	//   ....[18]....
        /*0074*/ 	.word	0xffffffff


	//   ....[19]....
        /*0078*/ 	.word	0xffffffff


	//   ....[20]....
        /*007c*/ 	.word	0xffffffff


	//----- nvinfo : EIATTR_COOP_GROUP_INSTR_OFFSETS
	.align		4
.L_1134:
        /*0080*/ 	.byte	0x04, 0x28
        /*0082*/ 	.short	(.L_1136 - .L_1135)


	//   ....[0]....
.L_1135:
        /*0084*/ 	.word	0x000214f0


	//   ....[1]....
        /*0088*/ 	.word	0x00021510


	//   ....[2]....
        /*008c*/ 	.word	0x00021530


	//   ....[3]....
        /*0090*/ 	.word	0x00021550


	//   ....[4]....
        /*0094*/ 	.word	0x00021570


	//   ....[5]....
        /*0098*/ 	.word	0x000219d0


	//   ....[6]....
        /*009c*/ 	.word	0x00021a00


	//   ....[7]....
        /*00a0*/ 	.word	0x00021a30


	//   ....[8]....
        /*00a4*/ 	.word	0x00021a50


	//   ....[9]....
        /*00a8*/ 	.word	0x00021a80


	//   ....[10]....
        /*00ac*/ 	.word	0x00021b00


	//   ....[11]....
        /*00b0*/ 	.word	0x00021b70


	//   ....[12]....
        /*00b4*/ 	.word	0x00021bb0


	//   ....[13]....
        /*00b8*/ 	.word	0x00021bc0


	//   ....[14]....
        /*00bc*/ 	.word	0x00021c40


	//   ....[15]....
        /*00c0*/ 	.word	0x00021c90


	//   ....[16]....
        /*00c4*/ 	.word	0x00021ca0


	//   ....[17]....
        /*00c8*/ 	.word	0x00021d50


	//   ....[18]....
        /*00cc*/ 	.word	0x00021da0


	//   ....[19]....
        /*00d0*/ 	.word	0x00021e30


	//   ....[20]....
        /*00d4*/ 	.word	0x00021e60


	//----- nvinfo : EIATTR_VRC_CTA_INIT_COUNT
	.align		4
.L_1136:
        /*00d8*/ 	.byte	0x02, 0x4a
	.zero		1
	.zero		1


	//----- nvinfo : EIATTR_EXIT_INSTR_OFFSETS
	.align		4
        /*00dc*/ 	.byte	0x04, 0x1c
        /*00de*/ 	.short	(.L_1138 - .L_1137)


	//   ....[0]....
.L_1137:
        /*00e0*/ 	.word	0x00001980


	//   ....[1]....
        /*00e4*/ 	.word	0x00022c20


	//----- nvinfo : EIATTR_MAX_THREADS
	.align		4
.L_1138:
        /*00e8*/ 	.byte	0x04, 0x05
        /*00ea*/ 	.short	(.L_1140 - .L_1139)
.L_1139:
        /*00ec*/ 	.word	0x00000100
        /*00f0*/ 	.word	0x00000001
        /*00f4*/ 	.word	0x00000001


	//----- nvinfo : EIATTR_CRS_STACK_SIZE
	.align		4
.L_1140:
        /*00f8*/ 	.byte	0x04, 0x1e
        /*00fa*/ 	.short	(.L_1142 - .L_1141)
.L_1141:
        /*00fc*/ 	.word	0x00000000


	//----- nvinfo : EIATTR_CBANK_PARAM_SIZE
	.align		4
.L_1142:
        /*0100*/ 	.byte	0x03, 0x19
        /*0102*/ 	.short	0x00e8


	//----- nvinfo : EIATTR_PARAM_CBANK
	.align		4
        /*0104*/ 	.byte	0x04, 0x0a
        /*0106*/ 	.short	(.L_1144 - .L_1143)
	.align		4
.L_1143:
        /*0108*/ 	.word	index@(.nv.constant0._ZN10layer_norm31ln_parallel_residual_fwd_kernelINS_13Kernel_traitsIf13__nv_bfloat16fS2_fjLj8192ELj1ELj1ELj8ELj16ENS_18Kernel_traits_baseILj8192EfS2_fS2_fjLj256EEEEELb1ELb0ELb0EEEvNS_9FwdParamsE)
        /*010c*/ 	.short	0x0380
        /*010e*/ 	.short	0x00e8


	//----- nvinfo : EIATTR_SW_WAR
	.align		4
.L_1144:
        /*0110*/ 	.byte	0x04, 0x36
        /*0112*/ 	.short	(.L_1146 - .L_1145)
.L_1145:
        /*0114*/ 	.word	0x00000008
.L_1146:


//--------------------- .nv.info._ZN10layer_norm31ln_parallel_residual_fwd_kernelINS_13Kernel_traitsIf13__nv_bfloat16fS2_fjLj8192ELj1ELj1ELj8ELj16ENS_18Kernel_traits_baseILj8192EfS2_fS2_fjLj256EEEEELb1ELb0ELb1EEEvNS_9FwdParamsE --------------------------
	.section	.nv.info._ZN10layer_norm31ln_parallel_residual_fwd_kernelINS_13Kernel_traitsIf13__nv_bfloat16fS2_fjLj8192ELj1ELj1ELj8ELj16ENS_18Kernel_traits_baseILj8192EfS2_fS2_fjLj256EEEEELb1ELb0ELb1EEEvNS_9FwdParamsE,"",@"SHT_CUDA_INFO"
	.sectionflags	@""
	.align	4


	//----- nvinfo : EIATTR_CUDA_API_VERSION
	.align		4
        /*0000*/ 	.byte	0x04, 0x37
        /*0002*/ 	.short	(.L_1148 - .L_1147)
.L_1147:
        /*0004*/ 	.word	0x00000082


	//----- nvinfo : EIATTR_KPARAM_INFO
	.align		4
.L_1148:
        /*0008*/ 	.byte	0x04, 0x17
        /*000a*/ 	.short	(.L_1150 - .L_1149)
.L_1149:
        /*000c*/ 	.word	0x00000000
        /*0010*/ 	.short	0x0000
        /*0012*/ 	.short	0x0000
        /*0014*/ 	.byte	0x00, 0xf0, 0xa1, 0x03


	//----- nvinfo : EIATTR_SPARSE_MMA_MASK
	.align		4
.L_1150:
        /*0018*/ 	.byte	0x03, 0x50
        /*001a*/ 	.short	0x0000


	//----- nvinfo : EIATTR_MAXREG_COUNT
	.align		4
        /*001c*/ 	.byte	0x03, 0x1b
        /*001e*/ 	.short	0x00ff


	//----- nvinfo : EIATTR_NUM_BARRIERS
	.align		4
        /*0020*/ 	.byte	0x02, 0x4c
        /*0022*/ 	.byte	0x01
	.zero		1


	//----- nvinfo : EIATTR_MERCURY_ISA_VERSION
	.align		4
        /*0024*/ 	.byte	0x03, 0x5f
        /*0026*/ 	.short	0x0101


	//----- nvinfo : EIATTR_COOP_GROUP_MASK_REGIDS
	.align		4
        /*0028*/ 	.byte	0x04, 0x29
        /*002a*/ 	.short	(.L_1152 - .L_1151)


	//   ....[0]....
.L_1151:
        /*002c*/ 	.word	0xffffffff


	//   ....[1]....
        /*0030*/ 	.word	0xffffffff


	//   ....[2]....
        /*0034*/ 	.word	0xffffffff


	//   ....[3]....
        /*0038*/ 	.word	0xffffffff


	//   ....[4]....
        /*003c*/ 	.word	0xffffffff


	//   ....[5]....
        /*0040*/ 	.word	0xffffffff


	//   ....[6]....
        /*0044*/ 	.word	0xffffffff


	//   ....[7]....
        /*0048*/ 	.word	0xffffffff


	//   ....[8]....
        /*004c*/ 	.word	0xffffffff


	//   ....[9]....
        /*0050*/ 	.word	0xffffffff


	//   ....[10]....
        /*0054*/ 	.word	0xffffffff


	//   ....[11]....
        /*0058*/ 	.word	0xffffffff


	//   ....[12]....
        /*005c*/ 	.word	0xffffffff


	//   ....[13]....
        /*0060*/ 	.word	0xffffffff


	//   ....[14]....
        /*0064*/ 	.word	0xffffffff


	//   ....[15]....
        /*0068*/ 	.word	0xffffffff


	//   ....[16]....
        /*006c*/ 	.word	0xffffffff


	//   ....[17]....
        /*0070*/ 	.word	0xffffffff


	//   ....[18]....
        /*0074*/ 	.word	0xffffffff


	//   ....[19]....
        /*0078*/ 	.word	0xffffffff


	//   ....[20]....
        /*007c*/ 	.word	0xffffffff


	//----- nvinfo : EIATTR_COOP_GROUP_INSTR_OFFSETS
	.align		4
.L_1152:
        /*0080*/ 	.byte	0x04, 0x28
        /*0082*/ 	.short	(.L_1154 - .L_1153)


	//   ....[0]....
.L_1153:
        /*0084*/ 	.word	0x0001ebc0


	//   ....[1]....
        /*0088*/ 	.word	0x0001ebe0


	//   ....[2]....
        /*008c*/ 	.word	0x0001ec00


	//   ....[3]....
        /*0090*/ 	.word	0x0001ec20


	//   ....[4]....
        /*0094*/ 	.word	0x0001ec40


	//   ....[5]....
        /*0098*/ 	.word	0x0001f070


	//   ....[6]....
        /*009c*/ 	.word	0x0001f0a0


	//   ....[7]....
        /*00a0*/ 	.word	0x0001f0d0


	//   ....[8]....
        /*00a4*/ 	.word	0x0001f0f0


	//   ....[9]....
        /*00a8*/ 	.word	0x0001f120


	//   ....[10]....
        /*00ac*/ 	.word	0x0001f1a0


	//   ....[11]....
        /*00b0*/ 	.word	0x0001f210


	//   ....[12]....
        /*00b4*/ 	.word	0x0001f250


	//   ....[13]....
        /*00b8*/ 	.word	0x0001f290


	//   ....[14]....
        /*00bc*/ 	.word	0x0001f2e0


	//   ....[15]....
        /*00c0*/ 	.word	0x0001f310


	//   ....[16]....
        /*00c4*/ 	.word	0x0001f360


	//   ....[17]....
        /*00c8*/ 	.word	0x0001f3c0


	//   ....[18]....
        /*00cc*/ 	.word	0x0001f430


	//   ....[19]....
        /*00d0*/ 	.word	0x0001f4a0


	//   ....[20]....
        /*00d4*/ 	.word	0x0001f4f0


	//----- nvinfo : EIATTR_VRC_CTA_INIT_COUNT
	.align		4
.L_1154:
        /*00d8*/ 	.byte	0x02, 0x4a
	.zero		1
	.zero		1


	//----- nvinfo : EIATTR_EXIT_INSTR_OFFSETS
	.align		4
        /*00dc*/ 	.byte	0x04, 0x1c
        /*00de*/ 	.short	(.L_1156 - .L_1155)


	//   ....[0]....
.L_1155:
        /*00e0*/ 	.word	0x00000e50


	//   ....[1]....
        /*00e4*/ 	.word	0x00020140


	//----- nvinfo : EIATTR_MAX_THREADS
	.align		4
.L_1156:
        /*00e8*/ 	.byte	0x04, 0x05
        /*00ea*/ 	.short	(.L_1158 - .L_1157)
.L_1157:
        /*00ec*/ 	.word	0x00000100
        /*00f0*/ 	.word	0x00000001
        /*00f4*/ 	.word	0x00000001


	//----- nvinfo : EIATTR_CBANK_PARAM_SIZE
	.align		4
.L_1158:
        /*00f8*/ 	.byte	0x03, 0x19
        /*00fa*/ 	.short	0x00e8


	//----- nvinfo : EIATTR_PARAM_CBANK
	.align		4
        /*00fc*/ 	.byte	0x04, 0x0a
        /*00fe*/ 	.short	(.L_1160 - .L_1159)
	.align		4
.L_1159:
        /*0100*/ 	.word	index@(.nv.constant0._ZN10layer_norm31ln_parallel_residual_fwd_kernelINS_13Kernel_traitsIf13__nv_bfloat16fS2_fjLj8192ELj1ELj1ELj8ELj16ENS_18Kernel_traits_baseILj8192EfS2_fS2_fjLj256EEEEELb1ELb0ELb1EEEvNS_9FwdParamsE)
        /*0104*/ 	.short	0x0380
        /*0106*/ 	.short	0x00e8


	//----- nvinfo : EIATTR_SW_WAR
	.align		4
.L_1160:
        /*0108*/ 	.byte	0x04, 0x36
        /*010a*/ 	.short	(.L_1162 - .L_1161)
.L_1161:
        /*010c*/ 	.word	0x00000008
.L_1162:


//--------------------- .nv.info._ZN10layer_norm31ln_parallel_residual_fwd_kernelINS_13Kernel_traitsIf13__nv_bfloat16fS2_fjLj8192ELj1ELj1ELj8ELj16ENS_18Kernel_traits_baseILj8192EfS2_fS2_fjLj256EEEEELb1ELb1ELb0EEEvNS_9FwdParamsE --------------------------
	.section	.nv.info._ZN10layer_norm31ln_parallel_residual_fwd_kernelINS_13Kernel_traitsIf13__nv_bfloat16fS2_fjLj8192ELj1ELj1ELj8ELj16ENS_18Kernel_traits_baseILj8192EfS2_fS2_fjLj256EEEEELb1ELb1ELb0EEEvNS_9FwdParamsE,"",@"SHT_CUDA_INFO"
	.sectionflags	@""
	.align	4


	//----- nvinfo : EIATTR_CUDA_API_VERSION
	.align		4
        /*0000*/ 	.byte	0x04, 0x37
        /*0002*/ 	.short	(.L_1164 - .L_1163)
.L_1163:
        /*0004*/ 	.word	0x00000082


	//----- nvinfo : EIATTR_KPARAM_INFO
	.align		4
.L_1164:
        /*0008*/ 	.byte	0x04, 0x17
        /*000a*/ 	.short	(.L_1166 - .L_1165)
.L_1165:
        /*000c*/ 	.word	0x00000000
        /*0010*/ 	.short	0x0000
        /*0012*/ 	.short	0x0000
        /*0014*/ 	.byte	0x00, 0xf0, 0xa1, 0x03


	//----- nvinfo : EIATTR_SPARSE_MMA_MASK
	.align		4
.L_1166:
        /*0018*/ 	.byte	0x03, 0x50
        /*001a*/ 	.short	0x0000


	//----- nvinfo : EIATTR_MAXREG_COUNT
	.align		4
        /*001c*/ 	.byte	0x03, 0x1b
        /*001e*/ 	.short	0x00ff


	//----- nvinfo : EIATTR_NUM_BARRIERS
	.align		4
        /*0020*/ 	.byte	0x02, 0x4c
        /*0022*/ 	.byte	0x01
	.zero		1


	//----- nvinfo : EIATTR_MERCURY_ISA_VERSION
	.align		4
        /*0024*/ 	.byte	0x03, 0x5f
        /*0026*/ 	.short	0x0101


	//----- nvinfo : EIATTR_COOP_GROUP_MASK_REGIDS
	.align		4
        /*0028*/ 	.byte	0x04, 0x29
        /*002a*/ 	.short	(.L_1168 - .L_1167)


	//   ....[0]....
.L_1167:
        /*002c*/ 	.word	0xffffffff


	//   ....[1]....
        /*0030*/ 	.word	0xffffffff


	//   ....[2]....
        /*0034*/ 	.word	0xffffffff


	//   ....[3]....
        /*0038*/ 	.word	0xffffffff


	//   ....[4]....
        /*003c*/ 	.word	0xffffffff


	//   ....[5]....
        /*0040*/ 	.word	0xffffffff


	//   ....[6]....
        /*0044*/ 	.word	0xffffffff


	//   ....[7]....
        /*0048*/ 	.word	0xffffffff


	//   ....[8]....
        /*004c*/ 	.word	0xffffffff


	//   ....[9]....
        /*0050*/ 	.word	0xffffffff


	//   ....[10]....
        /*0054*/ 	.word	0xffffffff


	//   ....[11]....
        /*0058*/ 	.word	0xffffffff


	//   ....[12]....
        /*005c*/ 	.word	0xffffffff


	//   ....[13]....
        /*0060*/ 	.word	0xffffffff


	//   ....[14]....
        /*0064*/ 	.word	0xffffffff


	//   ....[15]....
        /*0068*/ 	.word	0xffffffff


	//   ....[16]....
        /*006c*/ 	.word	0xffffffff


	//   ....[17]....
        /*0070*/ 	.word	0xffffffff


	//   ....[18]....
        /*0074*/ 	.word	0xffffffff


	//   ....[19]....
        /*0078*/ 	.word	0xffffffff


	//   ....[20]....
        /*007c*/ 	.word	0xffffffff


	//----- nvinfo : EIATTR_COOP_GROUP_INSTR_OFFSETS
	.align		4
.L_1168:
        /*0080*/ 	.byte	0x04, 0x28
        /*0082*/ 	.short	(.L_1170 - .L_1169)


	//   ....[0]....
.L_1169:
        /*0084*/ 	.word	0x00026fd0


	//   ....[1]....
        /*0088*/ 	.word	0x00026ff0


	//   ....[2]....
        /*008c*/ 	.word	0x00027010


	//   ....[3]....
        /*0090*/ 	.word	0x00027030


	//   ....[4]....
        /*0094*/ 	.word	0x00027050


	//   ....[5]....
        /*0098*/ 	.word	0x00027490


	//   ....[6]....
        /*009c*/ 	.word	0x000274b0


	//   ....[7]....
        /*00a0*/ 	.word	0x000274e0


	//   ....[8]....
        /*00a4*/ 	.word	0x00027510


	//   ....[9]....
        /*00a8*/ 	.word	0x00027540


	//   ....[10]....
        /*00ac*/ 	.word	0x000276e0


	//   ....[11]....
        /*00b0*/ 	.word	0x00027720


	//   ....[12]....
        /*00b4*/ 	.word	0x00027730


	//   ....[13]....
        /*00b8*/ 	.word	0x00027770


	//   ....[14]....
        /*00bc*/ 	.word	0x00027840


	//   ....[15]....
        /*00c0*/ 	.word	0x00027870


	//   ....[16]....
        /*00c4*/ 	.word	0x00027890


	//   ....[17]....
        /*00c8*/ 	.word	0x00027940


	//   ....[18]....
        /*00cc*/ 	.word	0x00027990


	//   ....[19]....
        /*00d0*/ 	.word	0x00027a20


	//   ....[20]....
        /*00d4*/ 	.word	0x00027a50


	//----- nvinfo : EIATTR_VRC_CTA_INIT_COUNT
	.align		4
.L_1170:
        /*00d8*/ 	.byte	0x02, 0x4a
	.zero		1
	.zero		1


	//----- nvinfo : EIATTR_EXIT_INSTR_OFFSETS
	.align		4
        /*00dc*/ 	.byte	0x04, 0x1c
        /*00de*/ 	.short	(.L_1172 - .L_1171)


	//   ....[0]....
.L_1171:
        /*00e0*/ 	.word	0x00000850


	//   ....[1]....
        /*00e4*/ 	.word	0x00028430


	//----- nvinfo : EIATTR_MAX_THREADS
	.align		4
.L_1172:
        /*00e8*/ 	.byte	0x04, 0x05
        /*00ea*/ 	.short	(.L_1174 - .L_1173)
.L_1173:
        /*00ec*/ 	.word	0x00000100
        /*00f0*/ 	.word	0x00000001
        /*00f4*/ 	.word	0x00000001


	//----- nvinfo : EIATTR_CRS_STACK_SIZE
	.align		4
.L_1174:
        /*00f8*/ 	.byte	0x04, 0x1e
        /*00fa*/ 	.short	(.L_1176 - .L_1175)
.L_1175:
        /*00fc*/ 	.word	0x00000000


	//----- nvinfo : EIATTR_CBANK_PARAM_SIZE
	.align		4
.L_1176:
        /*0100*/ 	.byte	0x03, 0x19
        /*0102*/ 	.short	0x00e8


	//----- nvinfo : EIATTR_PARAM_CBANK
	.align		4
        /*0104*/ 	.byte	0x04, 0x0a
        /*0106*/ 	.short	(.L_1178 - .L_1177)
	.align		4
.L_1177:
        /*0108*/ 	.word	index@(.nv.constant0._ZN10layer_norm31ln_parallel_residual_fwd_kernelINS_13Kernel_traitsIf13__nv_bfloat16fS2_fjLj8192ELj1ELj1ELj8ELj16ENS_18Kernel_traits_baseILj8192EfS2_fS2_fjLj256EEEEELb1ELb1ELb0EEEvNS_9FwdParamsE)
        /*010c*/ 	.short	0x0380
        /*010e*/ 	.short	0x00e8


	//----- nvinfo : EIATTR_SW_WAR
	.align		4
.L_1178:
        /*0110*/ 	.byte	0x04, 0x36
        /*0112*/ 	.short	(.L_1180 - .L_1179)
.L_1179:
        /*0114*/ 	.word	0x00000008
.L_1180:


//--------------------- .nv.info._ZN10layer_norm31ln_parallel_residual_fwd_kernelINS_13Kernel_traitsIf13__nv_bfloat16fS2_fjLj8192ELj1ELj1ELj8ELj16ENS_18Kernel_traits_baseILj8192EfS2_fS2_fjLj256EEEEELb1ELb1ELb1EEEvNS_9FwdParamsE --------------------------
	.section	.nv.info._ZN10layer_norm31ln_parallel_residual_fwd_kernelINS_13Kernel_traitsIf13__nv_bfloat16fS2_fjLj8192ELj1ELj1ELj8ELj16ENS_18Kernel_traits_baseILj8192EfS2_fS2_fjLj256EEEEELb1ELb1ELb1EEEvNS_9FwdParamsE,"",@"SHT_CUDA_INFO"
	.sectionflags	@""
	.align	4


	//----- nvinfo : EIATTR_CUDA_API_VERSION
	.align		4
        /*0000*/ 	.byte	0x04, 0x37
        /*0002*/ 	.short	(.L_1182 - .L_1181)
.L_1181:
        /*0004*/ 	.word	0x00000082


	//----- nvinfo : EIATTR_KPARAM_INFO
	.align		4
.L_1182:
        /*0008*/ 	.byte	0x04, 0x17
        /*000a*/ 	.short	(.L_1184 - .L_1183)
.L_1183:
        /*000c*/ 	.word	0x00000000
        /*0010*/ 	.short	0x0000
        /*0012*/ 	.short	0x0000
        /*0014*/ 	.byte	0x00, 0xf0, 0xa1, 0x03


	//----- nvinfo : EIATTR_SPARSE_MMA_MASK
	.align		4
.L_1184:
        /*0018*/ 	.byte	0x03, 0x50
        /*001a*/ 	.short	0x0000


	//----- nvinfo : EIATTR_MAXREG_COUNT
	.align		4
        /*001c*/ 	.byte	0x03, 0x1b
        /*001e*/ 	.short	0x00ff


	//----- nvinfo : EIATTR_NUM_BARRIERS
	.align		4
        /*0020*/ 	.byte	0x02, 0x4c
        /*0022*/ 	.byte	0x01
	.zero		1


	//----- nvinfo : EIATTR_MERCURY_ISA_VERSION
	.align		4
        /*0024*/ 	.byte	0x03, 0x5f
        /*0026*/ 	.short	0x0101


	//----- nvinfo : EIATTR_COOP_GROUP_MASK_REGIDS
	.align		4
        /*0028*/ 	.byte	0x04, 0x29
        /*002a*/ 	.short	(.L_1186 - .L_1185)


	//   ....[0]....
.L_1185:
        /*002c*/ 	.word	0xffffffff


	//   ....[1]....
        /*0030*/ 	.word	0xffffffff


	//   ....[2]....
        /*0034*/ 	.word	0xffffffff


	//   ....[3]....
        /*0038*/ 	.word	0xffffffff


	//   ....[4]....
        /*003c*/ 	.word	0xffffffff


	//   ....[5]....
        /*0040*/ 	.word	0xffffffff


	//   ....[6]....
        /*0044*/ 	.word	0xffffffff


	//   ....[7]....
        /*0048*/ 	.word	0xffffffff


	//   ....[8]....
        /*004c*/ 	.word	0xffffffff


	//   ....[9]....
        /*0050*/ 	.word	0xffffffff


	//   ....[10]....
        /*0054*/ 	.word	0xffffffff


	//   ....[11]....
        /*0058*/ 	.word	0xffffffff


	//   ....[12]....
        /*005c*/ 	.word	0xffffffff


	//   ....[13]....
        /*0060*/ 	.word	0xffffffff


	//   ....[14]....
        /*0064*/ 	.word	0xffffffff


	//   ....[15]....
        /*0068*/ 	.word	0xffffffff


	//   ....[16]....
        /*006c*/ 	.word	0xffffffff


	//   ....[17]....
        /*0070*/ 	.word	0xffffffff


	//   ....[18]....
        /*0074*/ 	.word	0xffffffff


	//   ....[19]....
        /*0078*/ 	.word	0xffffffff


	//   ....[20]....
        /*007c*/ 	.word	0xffffffff


	//----- nvinfo : EIATTR_COOP_GROUP_INSTR_OFFSETS
	.align		4
.L_1186:
        /*0080*/ 	.byte	0x04, 0x28
        /*0082*/ 	.short	(.L_1188 - .L_1187)


	//   ....[0]....
.L_1187:
        /*0084*/ 	.word	0x00021d90


	//   ....[1]....
        /*0088*/ 	.word	0x00021dc0


	//   ....[2]....
        /*008c*/ 	.word	0x00021de0


	//   ....[3]....
        /*0090*/ 	.word	0x00021e00


	//   ....[4]....
        /*0094*/ 	.word	0x00021e20


	//   ....[5]....
        /*0098*/ 	.word	0x00022260


	//   ....[6]....
        /*009c*/ 	.word	0x00022290


	//   ....[7]....
        /*00a0*/ 	.word	0x000222b0


	//   ....[8]....
        /*00a4*/ 	.word	0x000222d0


	//   ....[9]....
        /*00a8*/ 	.word	0x000222f0


	//   ....[10]....
        /*00ac*/ 	.word	0x000224a0


	//   ....[11]....
        /*00b0*/ 	.word	0x000224e0


	//   ....[12]....
        /*00b4*/ 	.word	0x000224f0


	//   ....[13]....
        /*00b8*/ 	.word	0x00022540


	//   ....[14]....
        /*00bc*/ 	.word	0x00022600


	//   ....[15]....
        /*00c0*/ 	.word	0x00022630


	//   ....[16]....
        /*00c4*/ 	.word	0x00022650


	//   ....[17]....
        /*00c8*/ 	.word	0x000226e0


	//   ....[18]....
        /*00cc*/ 	.word	0x00022740


	//   ....[19]....
        /*00d0*/ 	.word	0x000227b0


	//   ....[20]....
        /*00d4*/ 	.word	0x00022800


	//----- nvinfo : EIATTR_VRC_CTA_INIT_COUNT
	.align		4
.L_1188:
        /*00d8*/ 	.byte	0x02, 0x4a
	.zero		1
	.zero		1


	//----- nvinfo : EIATTR_EXIT_INSTR_OFFSETS
	.align		4
        /*00dc*/ 	.byte	0x04, 0x1c
        /*00de*/ 	.short	(.L_1190 - .L_1189)


	//   ....[0]....
.L_1189:
        /*00e0*/ 	.word	0x00000590


	//   ....[1]....
        /*00e4*/ 	.word	0x000230a0


	//----- nvinfo : EIATTR_MAX_THREADS
	.align		4
.L_1190:
        /*00e8*/ 	.byte	0x04, 0x05
        /*00ea*/ 	.short	(.L_1192 - .L_1191)
.L_1191:
        /*00ec*/ 	.word	0x00000100
        /*00f0*/ 	.word	0x00000001
        /*00f4*/ 	.word	0x00000001


	//----- nvinfo : EIATTR_CRS_STACK_SIZE
	.align		4
.L_1192:
        /*00f8*/ 	.byte	0x04, 0x1e
        /*00fa*/ 	.short	(.L_1194 - .L_1193)
.L_1193:
        /*00fc*/ 	.word	0x00000000


	//----- nvinfo : EIATTR_CBANK_PARAM_SIZE
	.align		4
.L_1194:
        /*0100*/ 	.byte	0x03, 0x19
        /*0102*/ 	.short	0x00e8


	//----- nvinfo : EIATTR_PARAM_CBANK
	.align		4
        /*0104*/ 	.byte	0x04, 0x0a
        /*0106*/ 	.short	(.L_1196 - .L_1195)
	.align		4
.L_1195:
        /*0108*/ 	.word	index@(.nv.constant0._ZN10layer_norm31ln_parallel_residual_fwd_kernelINS_13Kernel_traitsIf13__nv_bfloat16fS2_fjLj8192ELj1ELj1ELj8ELj16ENS_18Kernel_traits_baseILj8192EfS2_fS2_fjLj256EEEEELb1ELb1ELb1EEEvNS_9FwdParamsE)
        /*010c*/ 	.short	0x0380
        /*010e*/ 	.short	0x00e8


	//----- nvinfo : EIATTR_SW_WAR
	.align		4
.L_1196:
        /*0110*/ 	.byte	0x04, 0x36
        /*0112*/ 	.short	(.L_1198 - .L_1197)
.L_1197:
        /*0114*/ 	.word	0x00000008
.L_1198:


//--------------------- .nv.info._ZN10layer_norm31ln_parallel_residual_fwd_kernelINS_13Kernel_traitsIf6__halfS2_S2_fjLj8192ELj1ELj1ELj8ELj16ENS_18Kernel_traits_baseILj8192EfS2_S2_S2_fjLj256EEEEELb0ELb0ELb0EEEvNS_9FwdParamsE --------------------------
	.section	.nv.info._ZN10layer_norm31ln_parallel_residual_fwd_kernelINS_13Kernel_traitsIf6__halfS2_S2_fjLj8192ELj1ELj1ELj8ELj16ENS_18Kernel_traits_baseILj8192EfS2_S2_S2_fjLj256EEEEELb0ELb0ELb0EEEvNS_9FwdParamsE,"",@"SHT_CUDA_INFO"
	.sectionflags	@""
	.align	4


	//----- nvinfo : EIATTR_CUDA_API_VERSION
	.align		4
        /*0000*/ 	.byte	0x04, 0x37
        /*0002*/ 	.short	(.L_1200 - .L_1199)
.L_1199:
        /*0004*/ 	.word	0x00000082


	//----- nvinfo : EIATTR_KPARAM_INFO
	.align		4
.L_1200:
        /*0008*/ 	.byte	0x04, 0x17
        /*000a*/ 	.short	(.L_1202 - .L_1201)
.L_1201:
        /*000c*/ 	.word	0x00000000
        /*0010*/ 	.short	0x0000
        /*0012*/ 	.short	0x0000
        /*0014*/ 	.byte	0x00, 0xf0, 0xa1, 0x03


	//----- nvinfo : EIATTR_SPARSE_MMA_MASK
	.align		4
.L_1202:
        /*0018*/ 	.byte	0x03, 0x50
        /*001a*/ 	.short	0x0000


	//----- nvinfo : EIATTR_MAXREG_COUNT
	.align		4
        /*001c*/ 	.byte	0x03, 0x1b
        /*001e*/ 	.short	0x00ff


	//----- nvinfo : EIATTR_NUM_BARRIERS
	.align		4
        /*0020*/ 	.byte	0x02, 0x4c
        /*0022*/ 	.byte	0x01
	.zero		1


	//----- nvinfo : EIATTR_MERCURY_ISA_VERSION
	.align		4
        /*0024*/ 	.byte	0x03, 0x5f
        /*0026*/ 	.short	0x0101


	//----- nvinfo : EIATTR_COOP_GROUP_MASK_REGIDS
	.align		4
        /*0028*/ 	.byte	0x04, 0x29
        /*002a*/ 	.short	(.L_1204 - .L_1203)


	//   ....[0]....
.L_1203:
        /*002c*/ 	.word	0xffffffff


	//   ....[1]....
        /*0030*/ 	.word	0xffffffff


	//   ....[2]....
        /*0034*/ 	.word	0xffffffff


	//   ....[3]....
        /*0038*/ 	.word	0xffffffff


	//   ....[4]....
        /*003c*/ 	.word	0xffffffff


	//   ....[5]....
        /*0040*/ 	.word	0xffffffff


	//   ....[6]....
        /*0044*/ 	.word	0xffffffff


	//   ....[7]....
        /*0048*/ 	.word	0xffffffff


	//   ....[8]....
        /*004c*/ 	.word	0xffffffff


	//   ....[9]....
        /*0050*/ 	.word	0xffffffff


	//   ....[10]....
        /*0054*/ 	.word	0xffffffff


	//   ....[11]....
        /*0058*/ 	.word	0xffffffff


	//   ....[12]....
        /*005c*/ 	.word	0xffffffff


	//   ....[13]....
        /*0060*/ 	.word	0xffffffff


	//   ....[14]....
        /*0064*/ 	.word	0xffffffff


	//   ....[15]....
        /*0068*/ 	.word	0xffffffff


	//   ....[16]....
        /*006c*/ 	.word	0xffffffff


	//   ....[17]....
        /*0070*/ 	.word	0xffffffff


	//   ....[18]....
        /*0074*/ 	.word	0xffffffff


	//   ....[19]....
        /*0078*/ 	.word	0xffffffff


	//   ....[20]....
        /*007c*/ 	.word	0xffffffff


	//----- nvinfo : EIATTR_COOP_GROUP_INSTR_OFFSETS
	.align		4
.L_1204:
        /*0080*/ 	.byte	0x04, 0x28
        /*0082*/ 	.short	(.L_1206 - .L_1205)


	//   ....[0]....
.L_1205:
        /*0084*/ 	.word	0x00003e00


	//   ....[1]....
        /*0088*/ 	.word	0x00003e20


	//   ....[2]....
        /*008c*/ 	.word	0x00003e40


	//   ....[3]....
        /*0090*/ 	.word	0x00003e60


	//   ....[4]....
        /*0094*/ 	.word	0x00003e80


	//   ....[5]....
        /*0098*/ 	.word	0x000042d0


	//   ....[6]....
        /*009c*/ 	.word	0x000042f0


	//   ....[7]....
        /*00a0*/ 	.word	0x00004310


	//   ....[8]....
        /*00a4*/ 	.word	0x00004340


	//   ....[9]....
        /*00a8*/ 	.word	0x00004370


	//   ....[10]....
        /*00ac*/ 	.word	0x00004520


	//   ....[11]....
        /*00b0*/ 	.word	0x00004560


	//   ....[12]....
        /*00b4*/ 	.word	0x00004570


	//   ....[13]....
        /*00b8*/ 	.word	0x000045b0


	//   ....[14]....
        /*00bc*/ 	.word	0x00004680


	//   ....[15]....
        /*00c0*/ 	.word	0x000046b0


	//   ....[16]....
        /*00c4*/ 	.word	0x000046d0


	//   ....[17]....
        /*00c8*/ 	.word	0x00004770


	//   ....[18]....
        /*00cc*/ 	.word	0x000047d0


	//   ....[19]....
        /*00d0*/ 	.word	0x00004870


	//   ....[20]....
        /*00d4*/ 	.word	0x000048a0


	//----- nvinfo : EIATTR_VRC_CTA_INIT_COUNT
	.align		4
.L_1206:
        /*00d8*/ 	.byte	0x02, 0x4a
	.zero		1
	.zero		1


	//----- nvinfo : EIATTR_EXIT_INSTR_OFFSETS
	.align		4
        /*00dc*/ 	.byte	0x04, 0x1c
        /*00de*/ 	.short	(.L_1208 - .L_1207)


	//   ....[0]....
.L_1207:
        /*00e0*/ 	.word	0x00001710


	//   ....[1]....
        /*00e4*/ 	.word	0x00005600


	//----- nvinfo : EIATTR_MAX_THREADS
	.align		4
.L_1208:
        /*00e8*/ 	.byte	0x04, 0x05
        /*00ea*/ 	.short	(.L_1210 - .L_1209)
.L_1209:
        /*00ec*/ 	.word	0x00000100
        /*00f0*/ 	.word	0x00000001
        /*00f4*/ 	.word	0x00000001


	//----- nvinfo : EIATTR_CRS_STACK_SIZE
	.align		4
.L_1210:
        /*00f8*/ 	.byte	0x04, 0x1e
        /*00fa*/ 	.short	(.L_1212 - .L_1211)
.L_1211:
        /*00fc*/ 	.word	0x00000000


	//----- nvinfo : EIATTR_CBANK_PARAM_SIZE
	.align		4
.L_1212:
        /*0100*/ 	.byte	0x03, 0x19
        /*0102*/ 	.short	0x00e8


	//----- nvinfo : EIATTR_PARAM_CBANK
	.align		4
        /*0104*/ 	.byte	0x04, 0x0a
        /*0106*/ 	.short	(.L_1214 - .L_1213)
	.align		4
.L_1213:
        /*0108*/ 	.word	index@(.nv.constant0._ZN10layer_norm31ln_parallel_residual_fwd_kernelINS_13Kernel_traitsIf6__halfS2_S2_fjLj8192ELj1ELj1ELj8ELj16ENS_18Kernel_traits_baseILj8192EfS2_S2_S2_fjLj256EEEEELb0ELb0ELb0EEEvNS_9FwdParamsE)
        /*010c*/ 	.short	0x0380
        /*010e*/ 	.short	0x00e8


	//----- nvinfo : EIATTR_SW_WAR
	.align		4
.L_1214:
        /*0110*/ 	.byte	0x04, 0x36
        /*0112*/ 	.short	(.L_1216 - .L_1215)
.L_1215:
        /*0114*/ 	.word	0x00000008
.L_1216:


//--------------------- .nv.info._ZN10layer_norm31ln_parallel_residual_fwd_kernelINS_13Kernel_traitsIf6__halfS2_S2_fjLj8192ELj1ELj1ELj8ELj16ENS_18Kernel_traits_baseILj8192EfS2_S2_S2_fjLj256EEEEELb0ELb0ELb1EEEvNS_9FwdParamsE --------------------------
	.section	.nv.info._ZN10layer_norm31ln_parallel_residual_fwd_kernelINS_13Kernel_traitsIf6__halfS2_S2_fjLj8192ELj1ELj1ELj8ELj16ENS_18Kernel_traits_baseILj8192EfS2_S2_S2_fjLj256EEEEELb0ELb0ELb1EEEvNS_9FwdParamsE,"",@"SHT_CUDA_INFO"
	.sectionflags	@""
	.align	4


	//----- nvinfo : EIATTR_CUDA_API_VERSION
	.align		4
        /*0000*/ 	.byte	0x04, 0x37
        /*0002*/ 	.short	(.L_1218 - .L_1217)
.L_1217:
        /*0004*/ 	.word	0x00000082


	//----- nvinfo : EIATTR_KPARAM_INFO
	.align		4
.L_1218:
        /*0008*/ 	.byte	0x04, 0x17
        /*000a*/ 	.short	(.L_1220 - .L_1219)
.L_1219:
        /*000c*/ 	.word	0x00000000
        /*0010*/ 	.short	0x0000
        /*0012*/ 	.short	0x0000
        /*0014*/ 	.byte	0x00, 0xf0, 0xa1, 0x03


	//----- nvinfo : EIATTR_SPARSE_MMA_MASK
	.align		4
.L_1220:
        /*0018*/ 	.byte	0x03, 0x50
        /*001a*/ 	.short	0x0000


	//----- nvinfo : EIATTR_MAXREG_COUNT
	.align		4
        /*001c*/ 	.byte	0x03, 0x1b
        /*001e*/ 	.short	0x00ff


	//----- nvinfo : EIATTR_NUM_BARRIERS
	.align		4
        /*0020*/ 	.byte	0x02, 0x4c
        /*0022*/ 	.byte	0x01
	.zero		1


	//----- nvinfo : EIATTR_MERCURY_ISA_VERSION
	.align		4
        /*0024*/ 	.byte	0x03, 0x5f
        /*0026*/ 	.short	0x0101


	//----- nvinfo : EIATTR_COOP_GROUP_MASK_REGIDS
	.align		4
        /*0028*/ 	.byte	0x04, 0x29
        /*002a*/ 	.short	(.L_1222 - .L_1221)


	//   ....[0]....
.L_1221:
        /*002c*/ 	.word	0xffffffff


	//   ....[1]....
        /*0030*/ 	.word	0xffffffff


	//   ....[2]....
        /*0034*/ 	.word	0xffffffff


	//   ....[3]....
        /*0038*/ 	.word	0xffffffff


	//   ....[4]....
        /*003c*/ 	.word	0xffffffff


	//   ....[5]....
        /*0040*/ 	.word	0xffffffff


	//   ....[6]....
        /*0044*/ 	.word	0xffffffff


	//   ....[7]....
        /*0048*/ 	.word	0xffffffff


	//   ....[8]....
        /*004c*/ 	.word	0xffffffff


	//   ....[9]....
        /*0050*/ 	.word	0xffffffff


	//   ....[10]....
        /*0054*/ 	.word	0xffffffff


	//   ....[11]....
        /*0058*/ 	.word	0xffffffff


	//   ....[12]....
        /*005c*/ 	.word	0xffffffff


	//   ....[13]....
        /*0060*/ 	.word	0xffffffff


	//   ....[14]....
        /*0064*/ 	.word	0xffffffff


	//   ....[15]....
        /*0068*/ 	.word	0xffffffff


	//   ....[16]....
        /*006c*/ 	.word	0xffffffff


	//   ....[17]....
        /*0070*/ 	.word	0xffffffff


	//   ....[18]....
        /*0074*/ 	.word	0xffffffff


	//   ....[19]....
        /*0078*/ 	.word	0xffffffff


	//   ....[20]....
        /*007c*/ 	.word	0xffffffff


	//----- nvinfo : EIATTR_COOP_GROUP_INSTR_OFFSETS
	.align		4
.L_1222:
        /*0080*/ 	.byte	0x04, 0x28
        /*0082*/ 	.short	(.L_1224 - .L_1223)


	//   ....[0]....
.L_1223:
        /*0084*/ 	.word	0x00002ef0


	//   ....[1]....
        /*0088*/ 	.word	0x00002f10


	//   ....[2]....
        /*008c*/ 	.word	0x00002f30


	//   ....[3]....
        /*0090*/ 	.word	0x00002f50


	//   ....[4]....
        /*0094*/ 	.word	0x00002f70


	//   ....[5]....
        /*0098*/ 	.word	0x000033a0


	//   ....[6]....
        /*009c*/ 	.word	0x000033c0


	//   ....[7]....
        /*00a0*/ 	.word	0x000033f0


	//   ....[8]....
        /*00a4*/ 	.word	0x00003430


	//   ....[9]....
        /*00a8*/ 	.word	0x00003470


	//   ....[10]....
        /*00ac*/ 	.word	0x00003620


	//   ....[11]....
        /*00b0*/ 	.word	0x00003660


	//   ....[12]....
        /*00b4*/ 	.word	0x00003670


	//   ....[13]....
        /*00b8*/ 	.word	0x000036b0


	//   ....[14]....
        /*00bc*/ 	.word	0x00003780


	//   ....[15]....
        /*00c0*/ 	.word	0x000037b0


	//   ....[16]....
        /*00c4*/ 	.word	0x000037d0


	//   ....[17]....
        /*00c8*/ 	.word	0x00003870


	//   ....[18]....
        /*00cc*/ 	.word	0x000038c0


	//   ....[19]....
        /*00d0*/ 	.word	0x00003960


	//   ....[20]....
        /*00d4*/ 	.word	0x00003980


	//----- nvinfo : EIATTR_VRC_CTA_INIT_COUNT
	.align		4
.L_1224:
        /*00d8*/ 	.byte	0x02, 0x4a
	.zero		1
	.zero		1


	//----- nvinfo : EIATTR_EXIT_INSTR_OFFSETS
	.align		4
        /*00dc*/ 	.byte	0x04, 0x1c
        /*00de*/ 	.short	(.L_1226 - .L_1225)


	//   ....[0]....
.L_1225:
        /*00e0*/ 	.word	0x00000c10


	//   ....[1]....
        /*00e4*/ 	.word	0x000045b0


	//----- nvinfo : EIATTR_MAX_THREADS
	.align		4
.L_1226:
        /*00e8*/ 	.byte	0x04, 0x05
        /*00ea*/ 	.short	(.L_1228 - .L_1227)
.L_1227:
        /*00ec*/ 	.word	0x00000100
        /*00f0*/ 	.word	0x00000001
        /*00f4*/ 	.word	0x00000001


	//----- nvinfo : EIATTR_CRS_STACK_SIZE
	.align		4
.L_1228:
        /*00f8*/ 	.byte	0x04, 0x1e
        /*00fa*/ 	.short	(.L_1230 - .L_1229)
.L_1229:
        /*00fc*/ 	.word	0x00000000


	//----- nvinfo : EIATTR_CBANK_PARAM_SIZE
	.align		4
.L_1230:
        /*0100*/ 	.byte	0x03, 0x19
        /*0102*/ 	.short	0x00e8


	//----- nvinfo : EIATTR_PARAM_CBANK
	.align		4
        /*0104*/ 	.byte	0x04, 0x0a
        /*0106*/ 	.short	(.L_1232 - .L_1231)
	.align		4
.L_1231:
        /*0108*/ 	.word	index@(.nv.constant0._ZN10layer_norm31ln_parallel_residual_fwd_kernelINS_13Kernel_traitsIf6__halfS2_S2_fjLj8192ELj1ELj1ELj8ELj16ENS_18Kernel_traits_baseILj8192EfS2_S2_S2_fjLj256EEEEELb0ELb0ELb1EEEvNS_9FwdParamsE)
        /*010c*/ 	.short	0x0380
        /*010e*/ 	.short	0x00e8


	//----- nvinfo : EIATTR_SW_WAR
	.align		4
.L_1232:
        /*0110*/ 	.byte	0x04, 0x36
        /*0112*/ 	.short	(.L_1234 - .L_1233)
.L_1233:
        /*0114*/ 	.word	0x00000008
.L_1234:


//--------------------- .nv.info._ZN10layer_norm31ln_parallel_residual_fwd_kernelINS_13Kernel_traitsIf6__halfS2_S2_fjLj8192ELj1ELj1ELj8ELj16ENS_18Kernel_traits_baseILj8192EfS2_S2_S2_fjLj256EEEEELb0ELb1ELb0EEEvNS_9FwdParamsE --------------------------
	.section	.nv.info._ZN10layer_norm31ln_parallel_residual_fwd_kernelINS_13Kernel_traitsIf6__halfS2_S2_fjLj8192ELj1ELj1ELj8ELj16ENS_18Kernel_traits_baseILj8192EfS2_S2_S2_fjLj256EEEEELb0ELb1ELb0EEEvNS_9FwdParamsE,"",@"SHT_CUDA_INFO"
	.sectionflags	@""
	.align	4


	//----- nvinfo : EIATTR_CUDA_API_VERSION
	.align		4
        /*0000*/ 	.byte	0x04, 0x37
        /*0002*/ 	.short	(.L_1236 - .L_1235)
.L_1235:
        /*0004*/ 	.word	0x00000082


	//----- nvinfo : EIATTR_KPARAM_INFO
	.align		4
.L_1236:
        /*0008*/ 	.byte	0x04, 0x17
        /*000a*/ 	.short	(.L_1238 - .L_1237)
.L_1237:
        /*000c*/ 	.word	0x00000000
        /*0010*/ 	.short	0x0000
        /*0012*/ 	.short	0x0000
        /*0014*/ 	.byte	0x00, 0xf0, 0xa1, 0x03


	//----- nvinfo : EIATTR_SPARSE_MMA_MASK
	.align		4
.L_1238:
        /*0018*/ 	.byte	0x03, 0x50
        /*001a*/ 	.short	0x0000


	//----- nvinfo : EIATTR_MAXREG_COUNT
	.align		4
        /*001c*/ 	.byte	0x03, 0x1b
        /*001e*/ 	.short	0x00ff


	//----- nvinfo : EIATTR_NUM_BARRIERS
	.align		4
        /*0020*/ 	.byte	0x02, 0x4c
        /*0022*/ 	.byte	0x01
	.zero		1


	//----- nvinfo : EIATTR_MERCURY_ISA_VERSION
	.align		4
        /*0024*/ 	.byte	0x03, 0x5f
        /*0026*/ 	.short	0x0101


	//----- nvinfo : EIATTR_COOP_GROUP_MASK_REGIDS
	.align		4
        /*0028*/ 	.byte	0x04, 0x29
        /*002a*/ 	.short	(.L_1240 - .L_1239)


	//   ....[0]....
.L_1239:
        /*002c*/ 	.word	0xffffffff


	//   ....[1]....
        /*0030*/ 	.word	0xffffffff


	//   ....[2]....
        /*0034*/ 	.word	0xffffffff


	//   ....[3]....
        /*0038*/ 	.word	0xffffffff


	//   ....[4]....
        /*003c*/ 	.word	0xffffffff


	//   ....[5]....
        /*0040*/ 	.word	0xffffffff


	//   ....[6]....
        /*0044*/ 	.word	0xffffffff


	//   ....[7]....
        /*0048*/ 	.word	0xffffffff


	//   ....[8]....
        /*004c*/ 	.word	0xffffffff


	//   ....[9]....
        /*0050*/ 	.word	0xffffffff


	//   ....[10]....
        /*0054*/ 	.word	0xffffffff


	//   ....[11]....
        /*0058*/ 	.word	0xffffffff


	//   ....[12]....
        /*005c*/ 	.word	0xffffffff


	//   ....[13]....
        /*0060*/ 	.word	0xffffffff


	//   ....[14]....
        /*0064*/ 	.word	0xffffffff


	//   ....[15]....
        /*0068*/ 	.word	0xffffffff


	//   ....[16]....
        /*006c*/ 	.word	0xffffffff


	//   ....[17]....
        /*0070*/ 	.word	0xffffffff


	//   ....[18]....
        /*0074*/ 	.word	0xffffffff


	//   ....[19]....
        /*0078*/ 	.word	0xffffffff


	//   ....[20]....
        /*007c*/ 	.word	0xffffffff


	//----- nvinfo : EIATTR_COOP_GROUP_INSTR_OFFSETS
	.align		4
.L_1240:
        /*0080*/ 	.byte	0x04, 0x28
        /*0082*/ 	.short	(.L_1242 - .L_1241)


	//   ....[0]....
.L_1241:
        /*0084*/ 	.word	0x00002e10


	//   ....[1]....
        /*0088*/ 	.word	0x00002e30


	//   ....[2]....
        /*008c*/ 	.word	0x00002e50


	//   ....[3]....
        /*0090*/ 	.word	0x00002e80


	//   ....[4]....
        /*0094*/ 	.word	0x00002eb0


	//   ....[5]....
        /*0098*/ 	.word	0x00003310


	//   ....[6]....
        /*009c*/ 	.word	0x00003330


	//   ....[7]....
        /*00a0*/ 	.word	0x00003350


	//   ....[8]....
        /*00a4*/ 	.word	0x00003370


	//   ....[9]....
        /*00a8*/ 	.word	0x00003390


	//   ....[10]....
        /*00ac*/ 	.word	0x00003520


	//   ....[11]....
        /*00b0*/ 	.word	0x00003560


	//   ....[12]....
        /*00b4*/ 	.word	0x00003620


	//   ....[13]....
        /*00b8*/ 	.word	0x00003640


	//   ....[14]....
        /*00bc*/ 	.word	0x00003660


	//   ....[15]....
        /*00c0*/ 	.word	0x000036b0


	//   ....[16]....
        /*00c4*/ 	.word	0x00003700


	//   ....[17]....
        /*00c8*/ 	.word	0x00003780


	//   ....[18]....
        /*00cc*/ 	.word	0x000037b0


	//   ....[19]....
        /*00d0*/ 	.word	0x00003870


	//   ....[20]....
        /*00d4*/ 	.word	0x000038a0


	//----- nvinfo : EIATTR_VRC_CTA_INIT_COUNT
	.align		4
.L_1242:
        /*00d8*/ 	.byte	0x02, 0x4a
	.zero		1
	.zero		1


	//----- nvinfo : EIATTR_EXIT_INSTR_OFFSETS
	.align		4
        /*00dc*/ 	.byte	0x04, 0x1c
        /*00de*/ 	.short	(.L_1244 - .L_1243)


	//   ....[0]....
.L_1243:
        /*00e0*/ 	.word	0x00000690


	//   ....[1]....
        /*00e4*/ 	.word	0x00004250


	//----- nvinfo : EIATTR_MAX_THREADS
	.align		4
.L_1244:
        /*00e8*/ 	.byte	0x04, 0x05
        /*00ea*/ 	.short	(.L_1246 - .L_1245)
.L_1245:
        /*00ec*/ 	.word	0x00000100
        /*00f0*/ 	.word	0x00000001
        /*00f4*/ 	.word	0x00000001


	//----- nvinfo : EIATTR_CRS_STACK_SIZE
	.align		4
.L_1246:
        /*00f8*/ 	.byte	0x04, 0x1e
        /*00fa*/ 	.short	(.L_1248 - .L_1247)
.L_1247:
        /*00fc*/ 	.word	0x00000000


	//----- nvinfo : EIATTR_CBANK_PARAM_SIZE
	.align		4
.L_1248:
        /*0100*/ 	.byte	0x03, 0x19
        /*0102*/ 	.short	0x00e8


	//----- nvinfo : EIATTR_PARAM_CBANK
	.align		4
        /*0104*/ 	.byte	0x04, 0x0a
        /*0106*/ 	.short	(.L_1250 - .L_1249)
	.align		4
.L_1249:
        /*0108*/ 	.word	index@(.nv.constant0._ZN10layer_norm31ln_parallel_residual_fwd_kernelINS_13Kernel_traitsIf6__halfS2_S2_fjLj8192ELj1ELj1ELj8ELj16ENS_18Kernel_traits_baseILj8192EfS2_S2_S2_fjLj256EEEEELb0ELb1ELb0EEEvNS_9FwdParamsE)
        /*010c*/ 	.short	0x0380
        /*010e*/ 	.short	0x00e8


	//----- nvinfo : EIATTR_SW_WAR
	.align		4
.L_1250:
        /*0110*/ 	.byte	0x04, 0x36
        /*0112*/ 	.short	(.L_1252 - .L_1251)
.L_1251:
        /*0114*/ 	.word	0x00000008
.L_1252:


//--------------------- .nv.info._ZN10layer_norm31ln_parallel_residual_fwd_kernelINS_13Kernel_traitsIf6__halfS2_S2_fjLj8192ELj1ELj1ELj8ELj16ENS_18Kernel_traits_baseILj8192EfS2_S2_S2_fjLj256EEEEELb0ELb1ELb1EEEvNS_9FwdParamsE --------------------------
	.section	.nv.info._ZN10layer_norm31ln_parallel_residual_fwd_kernelINS_13Kernel_traitsIf6__halfS2_S2_fjLj8192ELj1ELj1ELj8ELj16ENS_18Kernel_traits_baseILj8192EfS2_S2_S2_fjLj256EEEEELb0ELb1ELb1EEEvNS_9FwdParamsE,"",@"SHT_CUDA_INFO"
	.sectionflags	@""
	.align	4


	//----- nvinfo : EIATTR_CUDA_API_VERSION
	.align		4
        /*0000*/ 	.byte	0x04, 0x37
        /*0002*/ 	.short	(.L_1254 - .L_1253)
.L_1253:
        /*0004*/ 	.word	0x00000082


	//----- nvinfo : EIATTR_KPARAM_INFO
	.align		4
.L_1254:
        /*0008*/ 	.byte	0x04, 0x17
        /*000a*/ 	.short	(.L_1256 - .L_1255)
.L_1255:
        /*000c*/ 	.word	0x00000000
        /*0010*/ 	.short	0x0000
        /*0012*/ 	.short	0x0000
        /*0014*/ 	.byte	0x00, 0xf0, 0xa1, 0x03


	//----- nvinfo : EIATTR_SPARSE_MMA_MASK
	.align		4
.L_1256:
        /*0018*/ 	.byte	0x03, 0x50
        /*001a*/ 	.short	0x0000


	//----- nvinfo : EIATTR_MAXREG_COUNT
	.align		4
        /*001c*/ 	.byte	0x03, 0x1b
        /*001e*/ 	.short	0x00ff


	//----- nvinfo : EIATTR_NUM_BARRIERS
	.align		4
        /*0020*/ 	.byte	0x02, 0x4c
        /*0022*/ 	.byte	0x01
	.zero		1


	//----- nvinfo : EIATTR_MERCURY_ISA_VERSION
	.align		4
        /*0024*/ 	.byte	0x03, 0x5f
        /*0026*/ 	.short	0x0101


	//----- nvinfo : EIATTR_COOP_GROUP_MASK_REGIDS
	.align		4
        /*0028*/ 	.byte	0x04, 0x29
        /*002a*/ 	.short	(.L_1258 - .L_1257)


	//   ....[0]....
.L_1257:
        /*002c*/ 	.word	0xffffffff


	//   ....[1]....
        /*0030*/ 	.word	0xffffffff


	//   ....[2]....
        /*0034*/ 	.word	0xffffffff


	//   ....[3]....
        /*0038*/ 	.word	0xffffffff


	//   ....[4]....
        /*003c*/ 	.word	0xffffffff


	//   ....[5]....
        /*0040*/ 	.word	0xffffffff


	//   ....[6]....
        /*0044*/ 	.word	0xffffffff


	//   ....[7]....
        /*0048*/ 	.word	0xffffffff


	//   ....[8]....
        /*004c*/ 	.word	0xffffffff


	//   ....[9]....
        /*0050*/ 	.word	0xffffffff


	//   ....[10]....
        /*0054*/ 	.word	0xffffffff


	//   ....[11]....
        /*0058*/ 	.word	0xffffffff


	//   ....[12]....
        /*005c*/ 	.word	0xffffffff


	//   ....[13]....
        /*0060*/ 	.word	0xffffffff


	//   ....[14]....
        /*0064*/ 	.word	0xffffffff


	//   ....[15]....
        /*0068*/ 	.word	0xffffffff


	//   ....[16]....
        /*006c*/ 	.word	0xffffffff


	//   ....[17]....
        /*0070*/ 	.word	0xffffffff


	//   ....[18]....
        /*0074*/ 	.word	0xffffffff


	//   ....[19]....
        /*0078*/ 	.word	0xffffffff


	//   ....[20]....
        /*007c*/ 	.word	0xffffffff


	//----- nvinfo : EIATTR_COOP_GROUP_INSTR_OFFSETS
	.align		4
.L_1258:
        /*0080*/ 	.byte	0x04, 0x28
        /*0082*/ 	.short	(.L_1260 - .L_1259)


	//   ....[0]....
.L_1259:
        /*0084*/ 	.word	0x000026a0


	//   ....[1]....
        /*0088*/ 	.word	0x000026c0


	//   ....[2]....
        /*008c*/ 	.word	0x000026e0


	//   ....[3]....
        /*0090*/ 	.word	0x00002700


	//   ....[4]....
        /*0094*/ 	.word	0x00002720


	//   ....[5]....
        /*0098*/ 	.word	0x00002b50


	//   ....[6]....
        /*009c*/ 	.word	0x00002b70


	//   ....[7]....
        /*00a0*/ 	.word	0x00002b90


	//   ....[8]....
        /*00a4*/ 	.word	0x00002bc0


	//   ....[9]....
        /*00a8*/ 	.word	0x00002c00


	//   ....[10]....
        /*00ac*/ 	.word	0x00002db0


	//   ....[11]....
        /*00b0*/ 	.word	0x00002df0


	//   ....[12]....
        /*00b4*/ 	.word	0x00002e90


	//   ....[13]....
        /*00b8*/ 	.word	0x00002ef0


	//   ....[14]....
        /*00bc*/ 	.word	0x00002f00


	//   ....[15]....
        /*00c0*/ 	.word	0x00002f90


	//   ....[16]....
        /*00c4*/ 	.word	0x00002ff0


	//   ....[17]....
        /*00c8*/ 	.word	0x00003000


	//   ....[18]....
        /*00cc*/ 	.word	0x00003030


	//   ....[19]....
        /*00d0*/ 	.word	0x00003100


	//   ....[20]....
        /*00d4*/ 	.word	0x00003120


	//----- nvinfo : EIATTR_VRC_CTA_INIT_COUNT
	.align		4
.L_1260:
        /*00d8*/ 	.byte	0x02, 0x4a
	.zero		1
	.zero		1


	//----- nvinfo : EIATTR_EXIT_INSTR_OFFSETS
	.align		4
        /*00dc*/ 	.byte	0x04, 0x1c
        /*00de*/ 	.short	(.L_1262 - .L_1261)


	//   ....[0]....
.L_1261:
        /*00e0*/ 	.word	0x000003e0


	//   ....[1]....
        /*00e4*/ 	.word	0x000039b0


	//----- nvinfo : EIATTR_MAX_THREADS
	.align		4
.L_1262:
        /*00e8*/ 	.byte	0x04, 0x05
        /*00ea*/ 	.short	(.L_1264 - .L_1263)
.L_1263:
        /*00ec*/ 	.word	0x00000100
        /*00f0*/ 	.word	0x00000001
        /*00f4*/ 	.word	0x00000001


	//----- nvinfo : EIATTR_CRS_STACK_SIZE
	.align		4
.L_1264:
        /*00f8*/ 	.byte	0x04, 0x1e
        /*00fa*/ 	.short	(.L_1266 - .L_1265)
.L_1265:
        /*00fc*/ 	.word	0x00000000


	//----- nvinfo : EIATTR_CBANK_PARAM_SIZE
	.align		4
.L_1266:
        /*0100*/ 	.byte	0x03, 0x19
        /*0102*/ 	.short	0x00e8


	//----- nvinfo : EIATTR_PARAM_CBANK
	.align		4
        /*0104*/ 	.byte	0x04, 0x0a
        /*0106*/ 	.short	(.L_1268 - .L_1267)
	.align		4
.L_1267:
        /*0108*/ 	.word	index@(.nv.constant0._ZN10layer_norm31ln_parallel_residual_fwd_kernelINS_13Kernel_traitsIf6__halfS2_S2_fjLj8192ELj1ELj1ELj8ELj16ENS_18Kernel_traits_baseILj8192EfS2_S2_S2_fjLj256EEEEELb0ELb1ELb1EEEvNS_9FwdParamsE)
        /*010c*/ 	.short	0x0380
        /*010e*/ 	.short	0x00e8


	//----- nvinfo : EIATTR_SW_WAR
	.align		4
.L_1268:
        /*0110*/ 	.byte	0x04, 0x36
        /*0112*/ 	.short	(.L_1270 - .L_1269)
.L_1269:
        /*0114*/ 	.word	0x00000008
.L_1270:


//--------------------- .nv.info._ZN10layer_norm31ln_parallel_residual_fwd_kernelINS_13Kernel_traitsIf6__halfS2_S2_fjLj8192ELj1ELj1ELj8ELj16ENS_18Kernel_traits_baseILj8192EfS2_S2_S2_fjLj256EEEEELb1ELb0ELb0EEEvNS_9FwdParamsE --------------------------
	.section	.nv.info._ZN10layer_norm31ln_parallel_residual_fwd_kernelINS_13Kernel_traitsIf6__halfS2_S2_fjLj8192ELj1ELj1ELj8ELj16ENS_18Kernel_traits_baseILj8192EfS2_S2_S2_fjLj256EEEEELb1ELb0ELb0EEEvNS_9FwdParamsE,"",@"SHT_CUDA_INFO"
	.sectionflags	@""
	.align	4


	//----- nvinfo : EIATTR_CUDA_API_VERSION
	.align		4
        /*0000*/ 	.byte	0x04, 0x37
        /*0002*/ 	.short	(.L_1272 - .L_1271)
.L_1271:
        /*0004*/ 	.word	0x00000082


	//----- nvinfo : EIATTR_KPARAM_INFO
	.align		4
.L_1272:
        /*0008*/ 	.byte	0x04, 0x17
        /*000a*/ 	.short	(.L_1274 - .L_1273)
.L_1273:
        /*000c*/ 	.word	0x00000000
        /*0010*/ 	.short	0x0000
        /*0012*/ 	.short	0x0000
        /*0014*/ 	.byte	0x00, 0xf0, 0xa1, 0x03


	//----- nvinfo : EIATTR_SPARSE_MMA_MASK
	.align		4
.L_1274:
        /*0018*/ 	.byte	0x03, 0x50
        /*001a*/ 	.short	0x0000


	//----- nvinfo : EIATTR_MAXREG_COUNT
	.align		4
        /*001c*/ 	.byte	0x03, 0x1b
        /*001e*/ 	.short	0x00ff


	//----- nvinfo : EIATTR_NUM_BARRIERS
	.align		4
        /*0020*/ 	.byte	0x02, 0x4c
        /*0022*/ 	.byte	0x01
	.zero		1


	//----- nvinfo : EIATTR_MERCURY_ISA_VERSION
	.align		4
        /*0024*/ 	.byte	0x03, 0x5f
        /*0026*/ 	.short	0x0101


	//----- nvinfo : EIATTR_COOP_GROUP_MASK_REGIDS
	.align		4
        /*0028*/ 	.byte	0x04, 0x29
        /*002a*/ 	.short	(.L_1276 - .L_1275)


	//   ....[0]....
.L_1275:
        /*002c*/ 	.word	0xffffffff


	//   ....[1]....
        /*0030*/ 	.word	0xffffffff


	//   ....[2]....
        /*0034*/ 	.word	0xffffffff


	//   ....[3]....
        /*0038*/ 	.word	0xffffffff


	//   ....[4]....
        /*003c*/ 	.word	0xffffffff


	//   ....[5]....
        /*0040*/ 	.word	0xffffffff


	//   ....[6]....
        /*0044*/ 	.word	0xffffffff


	//   ....[7]....
        /*0048*/ 	.word	0xffffffff


	//   ....[8]....
        /*004c*/ 	.word	0xffffffff


	//   ....[9]....
        /*0050*/ 	.word	0xffffffff


	//   ....[10]....
        /*0054*/ 	.word	0xffffffff


	//   ....[11]....
        /*0058*/ 	.word	0xffffffff


	//   ....[12]....
        /*005c*/ 	.word	0xffffffff


	//   ....[13]....
        /*0060*/ 	.word	0xffffffff


	//   ....[14]....
        /*0064*/ 	.word	0xffffffff


	//   ....[15]....
        /*0068*/ 	.word	0xffffffff


	//   ....[16]....
        /*006c*/ 	.word	0xffffffff


	//   ....[17]....
        /*0070*/ 	.word	0xffffffff


	//   ....[18]....
        /*0074*/ 	.word	0xffffffff


	//   ....[19]....
        /*0078*/ 	.word	0xffffffff


	//   ....[20]....
        /*007c*/ 	.word	0xffffffff


	//----- nvinfo : EIATTR_COOP_GROUP_INSTR_OFFSETS
	.align		4
.L_1276:
        /*0080*/ 	.byte	0x04, 0x28
        /*0082*/ 	.short	(.L_1278 - .L_1277)


	//   ....[0]....
.L_1277:
        /*0084*/ 	.word	0x00022020


	//   ....[1]....
        /*0088*/ 	.word	0x00022040


	//   ....[2]....
        /*008c*/ 	.word	0x00022060


	//   ....[3]....
        /*0090*/ 	.word	0x00022080


	//   ....[4]....
        /*0094*/ 	.word	0x000220a0


	//   ....[5]....
        /*0098*/ 	.word	0x00022500


	//   ....[6]....
        /*009c*/ 	.word	0x00022520


	//   ....[7]....
        /*00a0*/ 	.word	0x00022550


	//   ....[8]....
        /*00a4*/ 	.word	0x00022570


	//   ....[9]....
        /*00a8*/ 	.word	0x000225b0


	//   ....[10]....
        /*00ac*/ 	.word	0x00022630


	//   ....[11]....
        /*00b0*/ 	.word	0x000226a0


	//   ....[12]....
        /*00b4*/ 	.word	0x000226e0


	//   ....[13]....
        /*00b8*/ 	.word	0x00022700


	//   ....[14]....
        /*00bc*/ 	.word	0x00022720


	//   ....[15]....
        /*00c0*/ 	.word	0x000227c0


	//   ....[16]....
        /*00c4*/ 	.word	0x00022810


	//   ....[17]....
        /*00c8*/ 	.word	0x000228a0


	//   ....[18]....
        /*00cc*/ 	.word	0x000228d0


	//   ....[19]....
        /*00d0*/ 	.word	0x00022960


	//   ....[20]....
        /*00d4*/ 	.word	0x00022990


	//----- nvinfo : EIATTR_VRC_CTA_INIT_COUNT
	.align		4
.L_1278:
        /*00d8*/ 	.byte	0x02, 0x4a
	.zero		1
	.zero		1


	//----- nvinfo : EIATTR_EXIT_INSTR_OFFSETS
	.align		4
        /*00dc*/ 	.byte	0x04, 0x1c
        /*00de*/ 	.short	(.L_1280 - .L_1279)


	//   ....[0]....
.L_1279:
        /*00e0*/ 	.word	0x00001980


	//   ....[1]....
        /*00e4*/ 	.word	0x00023740


	//----- nvinfo : EIATTR_MAX_THREADS
	.align		4
.L_1280:
        /*00e8*/ 	.byte	0x04, 0x05
        /*00ea*/ 	.short	(.L_1282 - .L_1281)
.L_1281:
        /*00ec*/ 	.word	0x00000100
        /*00f0*/ 	.word	0x00000001
        /*00f4*/ 	.word	0x00000001


	//----- nvinfo : EIATTR_CRS_STACK_SIZE
	.align		4
.L_1282:
        /*00f8*/ 	.byte	0x04, 0x1e
        /*00fa*/ 	.short	(.L_1284 - .L_1283)
.L_1283:
        /*00fc*/ 	.word	0x00000000


	//----- nvinfo : EIATTR_CBANK_PARAM_SIZE
	.align		4
.L_1284:
        /*0100*/ 	.byte	0x03, 0x19
        /*0102*/ 	.short	0x00e8


	//----- nvinfo : EIATTR_PARAM_CBANK
	.align		4
        /*0104*/ 	.byte	0x04, 0x0a
        /*0106*/ 	.short	(.L_1286 - .L_1285)
	.align		4
.L_1285:
        /*0108*/ 	.word	index@(.nv.constant0._ZN10layer_norm31ln_parallel_residual_fwd_kernelINS_13Kernel_traitsIf6__halfS2_S2_fjLj8192ELj1ELj1ELj8ELj16ENS_18Kernel_traits_baseILj8192EfS2_S2_S2_fjLj256EEEEELb1ELb0ELb0EEEvNS_9FwdParamsE)
        /*010c*/ 	.short	0x0380
        /*010e*/ 	.short	0x00e8


	//----- nvinfo : EIATTR_SW_WAR
	.align		4
.L_1286:
        /*0110*/ 	.byte	0x04, 0x36
        /*0112*/ 	.short	(.L_1288 - .L_1287)
.L_1287:
        /*0114*/ 	.word	0x00000008
.L_1288:


//--------------------- .nv.info._ZN10layer_norm31ln_parallel_residual_fwd_kernelINS_13Kernel_traitsIf6__halfS2_S2_fjLj8192ELj1ELj1ELj8ELj16ENS_18Kernel_traits_baseILj8192EfS2_S2_S2_fjLj256EEEEELb1ELb0ELb1EEEvNS_9FwdParamsE --------------------------
	.section	.nv.info._ZN10layer_norm31ln_parallel_residual_fwd_kernelINS_13Kernel_traitsIf6__halfS2_S2_fjLj8192ELj1ELj1ELj8ELj16ENS_18Kernel_traits_baseILj8192EfS2_S2_S2_fjLj256EEEEELb1ELb0ELb1EEEvNS_9FwdParamsE,"",@"SHT_CUDA_INFO"
	.sectionflags	@""
	.align	4


	//----- nvinfo : EIATTR_CUDA_API_VERSION
	.align		4
        /*0000*/ 	.byte	0x04, 0x37
        /*0002*/ 	.short	(.L_1290 - .L_1289)
.L_1289:
        /*0004*/ 	.word	0x00000082


	//----- nvinfo : EIATTR_KPARAM_INFO
	.align		4
.L_1290:
        /*0008*/ 	.byte	0x04, 0x17
        /*000a*/ 	.short	(.L_1292 - .L_1291)
.L_1291:
        /*000c*/ 	.word	0x00000000
        /*0010*/ 	.short	0x0000
        /*0012*/ 	.short	0x0000
        /*0014*/ 	.byte	0x00, 0xf0, 0xa1, 0x03


	//----- nvinfo : EIATTR_SPARSE_MMA_MASK
	.align		4
.L_1292:
        /*0018*/ 	.byte	0x03, 0x50
        /*001a*/ 	.short	0x0000


	//----- nvinfo : EIATTR_MAXREG_COUNT
	.align		4
        /*001c*/ 	.byte	0x03, 0x1b
        /*001e*/ 	.short	0x00ff


	//----- nvinfo : EIATTR_NUM_BARRIERS
	.align		4
        /*0020*/ 	.byte	0x02, 0x4c
        /*0022*/ 	.byte	0x01
	.zero		1


	//----- nvinfo : EIATTR_MERCURY_ISA_VERSION
	.align		4
        /*0024*/ 	.byte	0x03, 0x5f
        /*0026*/ 	.short	0x0101


	//----- nvinfo : EIATTR_COOP_GROUP_MASK_REGIDS
	.align		4
        /*0028*/ 	.byte	0x04, 0x29
        /*002a*/ 	.short	(.L_1294 - .L_1293)


	//   ....[0]....
.L_1293:
        /*002c*/ 	.word	0xffffffff


	//   ....[1]....
        /*0030*/ 	.word	0xffffffff


	//   ....[2]....
        /*0034*/ 	.word	0xffffffff


	//   ....[3]....
        /*0038*/ 	.word	0xffffffff


	//   ....[4]....
        /*003c*/ 	.word	0xffffffff


	//   ....[5]....
        /*0040*/ 	.word	0xffffffff


	//   ....[6]....
        /*0044*/ 	.word	0xffffffff


	//   ....[7]....
        /*0048*/ 	.word	0xffffffff


	//   ....[8]....
        /*004c*/ 	.word	0xffffffff


	//   ....[9]....
        /*0050*/ 	.word	0xffffffff


	//   ....[10]....
        /*0054*/ 	.word	0xffffffff


	//   ....[11]....
        /*0058*/ 	.word	0xffffffff


	//   ....[12]....
        /*005c*/ 	.word	0xffffffff


	//   ....[13]....
        /*0060*/ 	.word	0xffffffff


	//   ....[14]....
        /*0064*/ 	.word	0xffffffff


	//   ....[15]....
        /*0068*/ 	.word	0xffffffff


	//   ....[16]....
        /*006c*/ 	.word	0xffffffff


	//   ....[17]....
        /*0070*/ 	.word	0xffffffff


	//   ....[18]....
        /*0074*/ 	.word	0xffffffff


	//   ....[19]....
        /*0078*/ 	.word	0xffffffff


	//   ....[20]....
        /*007c*/ 	.word	0xffffffff


	//----- nvinfo : EIATTR_COOP_GROUP_INSTR_OFFSETS
	.align		4
.L_1294:
        /*0080*/ 	.byte	0x04, 0x28
        /*0082*/ 	.short	(.L_1296 - .L_1295)


	//   ....[0]....
.L_1295:
        /*0084*/ 	.word	0x0001f780


	//   ....[1]....
        /*0088*/ 	.word	0x0001f7a0


	//   ....[2]....
        /*008c*/ 	.word	0x0001f7c0


	//   ....[3]....
        /*0090*/ 	.word	0x0001f7e0


	//   ....[4]....
        /*0094*/ 	.word	0x0001f800


	//   ....[5]....
        /*0098*/ 	.word	0x0001fc30


	//   ....[6]....
        /*009c*/ 	.word	0x0001fc50


	//   ....[7]....
        /*00a0*/ 	.word	0x0001fc80


	//   ....[8]....
        /*00a4*/ 	.word	0x0001fca0


	//   ....[9]....
        /*00a8*/ 	.word	0x0001fce0


	//   ....[10]....
        /*00ac*/ 	.word	0x0001fd60


	//   ....[11]....
        /*00b0*/ 	.word	0x0001fdc0


	//   ....[12]....
        /*00b4*/ 	.word	0x0001fdf0


	//   ....[13]....
        /*00b8*/ 	.word	0x0001fe20


	//   ....[14]....
        /*00bc*/ 	.word	0x0001feb0


	//   ....[15]....
        /*00c0*/ 	.word	0x0001fed0


	//   ....[16]....
        /*00c4*/ 	.word	0x0001fef0


	//   ....[17]....
        /*00c8*/ 	.word	0x0001ffa0


	//   ....[18]....
        /*00cc*/ 	.word	0x0001ffe0


	//   ....[19]....
        /*00d0*/ 	.word	0x00020080


	//   ....[20]....
        /*00d4*/ 	.word	0x000200a0


	//----- nvinfo : EIATTR_VRC_CTA_INIT_COUNT
	.align		4
.L_1296:
        /*00d8*/ 	.byte	0x02, 0x4a
	.zero		1
	.zero		1


	//----- nvinfo : EIATTR_EXIT_INSTR_OFFSETS
	.align		4
        /*00dc*/ 	.byte	0x04, 0x1c
        /*00de*/ 	.short	(.L_1298 - .L_1297)


	//   ....[0]....
.L_1297:
        /*00e0*/ 	.word	0x00000e30


	//   ....[1]....
        /*00e4*/ 	.word	0x00020cd0


	//----- nvinfo : EIATTR_MAX_THREADS
	.align		4
.L_1298:
        /*00e8*/ 	.byte	0x04, 0x05
        /*00ea*/ 	.short	(.L_1300 - .L_1299)
.L_1299:
        /*00ec*/ 	.word	0x00000100
        /*00f0*/ 	.word	0x00000001
        /*00f4*/ 	.word	0x00000001


	//----- nvinfo : EIATTR_CBANK_PARAM_SIZE
	.align		4
.L_1300:
        /*00f8*/ 	.byte	0x03, 0x19
        /*00fa*/ 	.short	0x00e8


	//----- nvinfo : EIATTR_PARAM_CBANK
	.align		4
        /*00fc*/ 	.byte	0x04, 0x0a
        /*00fe*/ 	.short	(.L_1302 - .L_1301)
	.align		4
.L_1301:
        /*0100*/ 	.word	index@(.nv.constant0._ZN10layer_norm31ln_parallel_residual_fwd_kernelINS_13Kernel_traitsIf6__halfS2_S2_fjLj8192ELj1ELj1ELj8ELj16ENS_18Kernel_traits_baseILj8192EfS2_S2_S2_fjLj256EEEEELb1ELb0ELb1EEEvNS_9FwdParamsE)
        /*0104*/ 	.short	0x0380
        /*0106*/ 	.short	0x00e8


	//----- nvinfo : EIATTR_SW_WAR
	.align		4
.L_1302:
        /*0108*/ 	.byte	0x04, 0x36
        /*010a*/ 	.short	(.L_1304 - .L_1303)
.L_1303:
        /*010c*/ 	.word	0x00000008
.L_1304:


//--------------------- .nv.info._ZN10layer_norm31ln_parallel_residual_fwd_kernelINS_13Kernel_traitsIf6__halfS2_S2_fjLj8192ELj1ELj1ELj8ELj16ENS_18Kernel_traits_baseILj8192EfS2_S2_S2_fjLj256EEEEELb1ELb1ELb0EEEvNS_9FwdParamsE --------------------------
	.section	.nv.info._ZN10layer_norm31ln_parallel_residual_fwd_kernelINS_13Kernel_traitsIf6__halfS2_S2_fjLj8192ELj1ELj1ELj8ELj16ENS_18Kernel_traits_baseILj8192EfS2_S2_S2_fjLj256EEEEELb1ELb1ELb0EEEvNS_9FwdParamsE,"",@"SHT_CUDA_INFO"
	.sectionflags	@""
	.align	4


	//----- nvinfo : EIATTR_CUDA_API_VERSION
	.align		4
        /*0000*/ 	.byte	0x04, 0x37
        /*0002*/ 	.short	(.L_1306 - .L_1305)
.L_1305:
        /*0004*/ 	.word	0x00000082


	//----- nvinfo : EIATTR_KPARAM_INFO
	.align		4
.L_1306:
        /*0008*/ 	.byte	0x04, 0x17
        /*000a*/ 	.short	(.L_1308 - .L_1307)
.L_1307:
        /*000c*/ 	.word	0x00000000
        /*0010*/ 	.short	0x0000
        /*0012*/ 	.short	0x0000
        /*0014*/ 	.byte	0x00, 0xf0, 0xa1, 0x03


	//----- nvinfo : EIATTR_SPARSE_MMA_MASK
	.align		4
.L_1308:
        /*0018*/ 	.byte	0x03, 0x50
        /*001a*/ 	.short	0x0000


	//----- nvinfo : EIATTR_MAXREG_COUNT
	.align		4
        /*001c*/ 	.byte	0x03, 0x1b
        /*001e*/ 	.short	0x00ff


	//----- nvinfo : EIATTR_NUM_BARRIERS
	.align		4
        /*0020*/ 	.byte	0x02, 0x4c
        /*0022*/ 	.byte	0x01
	.zero		1


	//----- nvinfo : EIATTR_MERCURY_ISA_VERSION
	.align		4
        /*0024*/ 	.byte	0x03, 0x5f
        /*0026*/ 	.short	0x0101


	//----- nvinfo : EIATTR_COOP_GROUP_MASK_REGIDS
	.align		4
        /*0028*/ 	.byte	0x04, 0x29
        /*002a*/ 	.short	(.L_1310 - .L_1309)


	//   ....[0]....
.L_1309:
        /*002c*/ 	.word	0xffffffff


	//   ....[1]....
        /*0030*/ 	.word	0xffffffff


	//   ....[2]....
        /*0034*/ 	.word	0xffffffff


	//   ....[3]....
        /*0038*/ 	.word	0xffffffff


	//   ....[4]....
        /*003c*/ 	.word	0xffffffff


	//   ....[5]....
        /*0040*/ 	.word	0xffffffff


	//   ....[6]....
        /*0044*/ 	.word	0xffffffff


	//   ....[7]....
        /*0048*/ 	.word	0xffffffff


	//   ....[8]....
        /*004c*/ 	.word	0xffffffff


	//   ....[9]....
        /*0050*/ 	.word	0xffffffff


	//   ....[10]....
        /*0054*/ 	.word	0xffffffff


	//   ....[11]....
        /*0058*/ 	.word	0xffffffff


	//   ....[12]....
        /*005c*/ 	.word	0xffffffff


	//   ....[13]....
        /*0060*/ 	.word	0xffffffff


	//   ....[14]....
        /*0064*/ 	.word	0xffffffff


	//   ....[15]....
        /*0068*/ 	.word	0xffffffff


	//   ....[16]....
        /*006c*/ 	.word	0xffffffff


	//   ....[17]....
        /*0070*/ 	.word	0xffffffff


	//   ....[18]....
        /*0074*/ 	.word	0xffffffff


	//   ....[19]....
        /*0078*/ 	.word	0xffffffff


	//   ....[20]....
        /*007c*/ 	.word	0xffffffff


	//----- nvinfo : EIATTR_COOP_GROUP_INSTR_OFFSETS
	.align		4
.L_1310:
        /*0080*/ 	.byte	0x04, 0x28
        /*0082*/ 	.short	(.L_1312 - .L_1311)


	//   ....[0]....
.L_1311:
        /*0084*/ 	.word	0x00027a80


	//   ....[1]....
        /*0088*/ 	.word	0x00027aa0


	//   ....[2]....
        /*008c*/ 	.word	0x00027ac0


	//   ....[3]....
        /*0090*/ 	.word	0x00027ae0


	//   ....[4]....
        /*0094*/ 	.word	0x00027b00


	//   ....[5]....
        /*0098*/ 	.word	0x00027f90


	//   ....[6]....
        /*009c*/ 	.word	0x00027fb0


	//   ....[7]....
        /*00a0*/ 	.word	0x00027fd0


	//   ....[8]....
        /*00a4*/ 	.word	0x00027ff0


	//   ....[9]....
        /*00a8*/ 	.word	0x00028010


	//   ....[10]....
        /*00ac*/ 	.word	0x00028190


	//   ....[11]....
        /*00b0*/ 	.word	0x000281d0


	//   ....[12]....
        /*00b4*/ 	.word	0x000281e0


	//   ....[13]....
        /*00b8*/ 	.word	0x00028220


	//   ....[14]....
        /*00bc*/ 	.word	0x000282f0


	//   ....[15]....
        /*00c0*/ 	.word	0x00028320


	//   ....[16]....
        /*00c4*/ 	.word	0x00028340


	//   ....[17]....
        /*00c8*/ 	.word	0x000283e0


	//   ....[18]....
        /*00cc*/ 	.word	0x00028430


	//   ....[19]....
        /*00d0*/ 	.word	0x000284d0


	//   ....[20]....
        /*00d4*/ 	.word	0x00028500


	//----- nvinfo : EIATTR_VRC_CTA_INIT_COUNT
	.align		4
.L_1312:
        /*00d8*/ 	.byte	0x02, 0x4a
	.zero		1
	.zero		1


	//----- nvinfo : EIATTR_EXIT_INSTR_OFFSETS
	.align		4
        /*00dc*/ 	.byte	0x04, 0x1c
        /*00de*/ 	.short	(.L_1314 - .L_1313)


	//   ....[0]....
.L_1313:
        /*00e0*/ 	.word	0x00000850


	//   ....[1]....
        /*00e4*/ 	.word	0x00028ed0


	//----- nvinfo : EIATTR_MAX_THREADS
	.align		4
.L_1314:
        /*00e8*/ 	.byte	0x04, 0x05
        /*00ea*/ 	.short	(.L_1316 - .L_1315)
.L_1315:
        /*00ec*/ 	.word	0x00000100
        /*00f0*/ 	.word	0x00000001
        /*00f4*/ 	.word	0x00000001


	//----- nvinfo : EIATTR_CRS_STACK_SIZE
	.align		4
.L_1316:
        /*00f8*/ 	.byte	0x04, 0x1e
        /*00fa*/ 	.short	(.L_1318 - .L_1317)
.L_1317:
        /*00fc*/ 	.word	0x00000000


	//----- nvinfo : EIATTR_CBANK_PARAM_SIZE
	.align		4
.L_1318:
        /*0100*/ 	.byte	0x03, 0x19
        /*0102*/ 	.short	0x00e8


	//----- nvinfo : EIATTR_PARAM_CBANK
	.align		4
        /*0104*/ 	.byte	0x04, 0x0a
        /*0106*/ 	.short	(.L_1320 - .L_1319)
	.align		4
.L_1319:
        /*0108*/ 	.word	index@(.nv.constant0._ZN10layer_norm31ln_parallel_residual_fwd_kernelINS_13Kernel_traitsIf6__halfS2_S2_fjLj8192ELj1ELj1ELj8ELj16ENS_18Kernel_traits_baseILj8192EfS2_S2_S2_fjLj256EEEEELb1ELb1ELb0EEEvNS_9FwdParamsE)
        /*010c*/ 	.short	0x0380
        /*010e*/ 	.short	0x00e8


	//----- nvinfo : EIATTR_SW_WAR
	.align		4
.L_1320:
        /*0110*/ 	.byte	0x04, 0x36
        /*0112*/ 	.short	(.L_1322 - .L_1321)
.L_1321:
        /*0114*/ 	.word	0x00000008
.L_1322:


//--------------------- .nv.info._ZN10layer_norm31ln_parallel_residual_fwd_kernelINS_13Kernel_traitsIf6__halfS2_S2_fjLj8192ELj1ELj1ELj8ELj16ENS_18Kernel_traits_baseILj8192EfS2_S2_S2_fjLj256EEEEELb1ELb1ELb1EEEvNS_9FwdParamsE --------------------------
	.section	.nv.info._ZN10layer_norm31ln_parallel_residual_fwd_kernelINS_13Kernel_traitsIf6__halfS2_S2_fjLj8192ELj1ELj1ELj8ELj16ENS_18Kernel_traits_baseILj8192EfS2_S2_S2_fjLj256EEEEELb1ELb1ELb1EEEvNS_9FwdParamsE,"",@"SHT_CUDA_INFO"
	.sectionflags	@""
	.align	4


	//----- nvinfo : EIATTR_CUDA_API_VERSION
	.align		4
        /*0000*/ 	.byte	0x04, 0x37
        /*0002*/ 	.short	(.L_1324 - .L_1323)
.L_1323:
        /*0004*/ 	.word	0x00000082


	//----- nvinfo : EIATTR_KPARAM_INFO
	.align		4
.L_1324:
        /*0008*/ 	.byte	0x04, 0x17
        /*000a*/ 	.short	(.L_1326 - .L_1325)
.L_1325:
        /*000c*/ 	.word	0x00000000
        /*0010*/ 	.short	0x0000
        /*0012*/ 	.short	0x0000
        /*0014*/ 	.byte	0x00, 0xf0, 0xa1, 0x03


	//----- nvinfo : EIATTR_SPARSE_MMA_MASK
	.align		4
.L_1326:
        /*0018*/ 	.byte	0x03, 0x50
        /*001a*/ 	.short	0x0000


	//----- nvinfo : EIATTR_MAXREG_COUNT
	.align		4
        /*001c*/ 	.byte	0x03, 0x1b
        /*001e*/ 	.short	0x00ff


	//----- nvinfo : EIATTR_NUM_BARRIERS
	.align		4
        /*0020*/ 	.byte	0x02, 0x4c
        /*0022*/ 	.byte	0x01
	.zero		1


	//----- nvinfo : EIATTR_MERCURY_ISA_VERSION
	.align		4
        /*0024*/ 	.byte	0x03, 0x5f
        /*0026*/ 	.short	0x0101


	//----- nvinfo : EIATTR_COOP_GROUP_MASK_REGIDS
	.align		4
        /*0028*/ 	.byte	0x04, 0x29
        /*002a*/ 	.short	(.L_1328 - .L_1327)


	//   ....[0]....
.L_1327:
        /*002c*/ 	.word	0xffffffff


	//   ....[1]....
        /*0030*/ 	.word	0xffffffff


	//   ....[2]....
        /*0034*/ 	.word	0xffffffff


	//   ....[3]....
        /*0038*/ 	.word	0xffffffff


	//   ....[4]....
        /*003c*/ 	.word	0xffffffff


	//   ....[5]....
        /*0040*/ 	.word	0xffffffff


	//   ....[6]....
        /*0044*/ 	.word	0xffffffff


	//   ....[7]....
        /*0048*/ 	.word	0xffffffff


	//   ....[8]....
        /*004c*/ 	.word	0xffffffff


	//   ....[9]....
        /*0050*/ 	.word	0xffffffff


	//   ....[10]....
        /*0054*/ 	.word	0xffffffff


	//   ....[11]....
        /*0058*/ 	.word	0xffffffff


	//   ....[12]....
        /*005c*/ 	.word	0xffffffff


	//   ....[13]....
        /*0060*/ 	.word	0xffffffff


	//   ....[14]....
        /*0064*/ 	.word	0xffffffff


	//   ....[15]....
        /*0068*/ 	.word	0xffffffff


	//   ....[16]....
        /*006c*/ 	.word	0xffffffff


	//   ....[17]....
        /*0070*/ 	.word	0xffffffff


	//   ....[18]....
        /*0074*/ 	.word	0xffffffff


	//   ....[19]....
        /*0078*/ 	.word	0xffffffff


	//   ....[20]....
        /*007c*/ 	.word	0xffffffff


	//----- nvinfo : EIATTR_COOP_GROUP_INSTR_OFFSETS
	.align		4
.L_1328:
        /*0080*/ 	.byte	0x04, 0x28
        /*0082*/ 	.short	(.L_1330 - .L_1329)


	//   ....[0]....
.L_1329:
        /*0084*/ 	.word	0x000210b0


	//   ....[1]....
        /*0088*/ 	.word	0x000210e0


	//   ....[2]....
        /*008c*/ 	.word	0x00021100


	//   ....[3]....
        /*0090*/ 	.word	0x00021120


	//   ....[4]....
        /*0094*/ 	.word	0x00021140


	//   ....[5]....
        /*0098*/ 	.word	0x00021580


	//   ....[6]....
        /*009c*/ 	.word	0x000215b0


	//   ....[7]....
        /*00a0*/ 	.word	0x000215d0


	//   ....[8]....
        /*00a4*/ 	.word	0x000215f0


	//   ....[9]....
        /*00a8*/ 	.word	0x00021610


	//   ....[10]....
        /*00ac*/ 	.word	0x000217c0


	//   ....[11]....
        /*00b0*/ 	.word	0x00021800


	//   ....[12]....
        /*00b4*/ 	.word	0x00021810


	//   ....[13]....
        /*00b8*/ 	.word	0x00021860


	//   ....[14]....
        /*00bc*/ 	.word	0x00021920


	//   ....[15]....
        /*00c0*/ 	.word	0x00021950


	//   ....[16]....
        /*00c4*/ 	.word	0x00021970


	//   ....[17]....
        /*00c8*/ 	.word	0x00021a10


	//   ....[18]....
        /*00cc*/ 	.word	0x00021a60


	//   ....[19]....
        /*00d0*/ 	.word	0x00021b00


	//   ....[20]....
        /*00d4*/ 	.word	0x00021b20


	//----- nvinfo : EIATTR_VRC_CTA_INIT_COUNT
	.align		4
.L_1330:
        /*00d8*/ 	.byte	0x02, 0x4a
	.zero		1
	.zero		1


	//----- nvinfo : EIATTR_EXIT_INSTR_OFFSETS
	.align		4
        /*00dc*/ 	.byte	0x04, 0x1c
        /*00de*/ 	.short	(.L_1332 - .L_1331)


	//   ....[0]....
.L_1331:
        /*00e0*/ 	.word	0x00000590


	//   ....[1]....
        /*00e4*/ 	.word	0x000223c0


	//----- nvinfo : EIATTR_MAX_THREADS
	.align		4
.L_1332:
        /*00e8*/ 	.byte	0x04, 0x05
        /*00ea*/ 	.short	(.L_1334 - .L_1333)
.L_1333:
        /*00ec*/ 	.word	0x00000100
        /*00f0*/ 	.word	0x00000001
        /*00f4*/ 	.word	0x00000001


	//----- nvinfo : EIATTR_CRS_STACK_SIZE
	.align		4
.L_1334:
        /*00f8*/ 	.byte	0x04, 0x1e
        /*00fa*/ 	.short	(.L_1336 - .L_1335)
.L_1335:
        /*00fc*/ 	.word	0x00000000


	//----- nvinfo : EIATTR_CBANK_PARAM_SIZE
	.align		4
.L_1336:
        /*0100*/ 	.byte	0x03, 0x19
        /*0102*/ 	.short	0x00e8


	//----- nvinfo : EIATTR_PARAM_CBANK
	.align		4
        /*0104*/ 	.byte	0x04, 0x0a
        /*0106*/ 	.short	(.L_1338 - .L_1337)
	.align		4
.L_1337:
        /*0108*/ 	.word	index@(.nv.constant0._ZN10layer_norm31ln_parallel_residual_fwd_kernelINS_13Kernel_traitsIf6__halfS2_S2_fjLj8192ELj1ELj1ELj8ELj16ENS_18Kernel_traits_baseILj8192EfS2_S2_S2_fjLj256EEEEELb1ELb1ELb1EEEvNS_9FwdParamsE)
        /*010c*/ 	.short	0x0380
        /*010e*/ 	.short	0x00e8


	//----- nvinfo : EIATTR_SW_WAR
	.align		4
.L_1338:
        /*0110*/ 	.byte	0x04, 0x36
        /*0112*/ 	.short	(.L_1340 - .L_1339)
.L_1339:
        /*0114*/ 	.word	0x00000008
.L_1340:


//--------------------- .nv.info._ZN10layer_norm31ln_parallel_residual_fwd_kernelINS_13Kernel_traitsI6__halfS2_fS2_fjLj8192ELj1ELj1ELj8ELj16ENS_18Kernel_traits_baseILj8192ES2_S2_fS2_fjLj256EEEEELb0ELb0ELb0EEEvNS_9FwdParamsE --------------------------
	.section	.nv.info._ZN10layer_norm31ln_parallel_residual_fwd_kernelINS_13Kernel_traitsI6__halfS2_fS2_fjLj8192ELj1ELj1ELj8ELj16ENS_18Kernel_traits_baseILj8192ES2_S2_fS2_fjLj256EEEEELb0ELb0ELb0EEEvNS_9FwdParamsE,"",@"SHT_CUDA_INFO"
	.sectionflags	@""
	.align	4


	//----- nvinfo : EIATTR_CUDA_API_VERSION
	.align		4
        /*0000*/ 	.byte	0x04, 0x37
        /*0002*/ 	.short	(.L_1342 - .L_1341)
.L_1341:
        /*0004*/ 	.word	0x00000082


	//----- nvinfo : EIATTR_KPARAM_INFO
	.align		4
.L_1342:
        /*0008*/ 	.byte	0x04, 0x17
        /*000a*/ 	.short	(.L_1344 - .L_1343)
.L_1343:
        /*000c*/ 	.word	0x00000000
        /*0010*/ 	.short	0x0000
        /*0012*/ 	.short	0x0000
        /*0014*/ 	.byte	0x00, 0xf0, 0xa1, 0x03


	//----- nvinfo : EIATTR_SPARSE_MMA_MASK
	.align		4
.L_1344:
        /*0018*/ 	.byte	0x03, 0x50
        /*001a*/ 	.short	0x0000


	//----- nvinfo : EIATTR_MAXREG_COUNT
	.align		4
        /*001c*/ 	.byte	0x03, 0x1b
        /*001e*/ 	.short	0x00ff


	//----- nvinfo : EIATTR_NUM_BARRIERS
	.align		4
        /*0020*/ 	.byte	0x02, 0x4c
        /*0022*/ 	.byte	0x01
	.zero		1


	//----- nvinfo : EIATTR_MERCURY_ISA_VERSION
	.align		4
        /*0024*/ 	.byte	0x03, 0x5f
        /*0026*/ 	.short	0x0101


	//----- nvinfo : EIATTR_COOP_GROUP_MASK_REGIDS
	.align		4
        /*0028*/ 	.byte	0x04, 0x29
        /*002a*/ 	.short	(.L_1346 - .L_1345)


	//   ....[0]....
.L_1345:
        /*002c*/ 	.word	0xffffffff


	//   ....[1]....
        /*0030*/ 	.word	0xffffffff


	//   ....[2]....
        /*0034*/ 	.word	0xffffffff


	//   ....[3]....
        /*0038*/ 	.word	0xffffffff


	//   ....[4]....
        /*003c*/ 	.word	0xffffffff


	//   ....[5]....
        /*0040*/ 	.word	0xffffffff


	//   ....[6]....
        /*0044*/ 	.word	0xffffffff


	//   ....[7]....
        /*0048*/ 	.word	0xffffffff


	//   ....[8]....
        /*004c*/ 	.word	0xffffffff


	//   ....[9]....
        /*0050*/ 	.word	0xffffffff


	//   ....[10]....
        /*0054*/ 	.word	0xffffffff


	//   ....[11]....
        /*0058*/ 	.word	0xffffffff


	//   ....[12]....
        /*005c*/ 	.word	0xffffffff


	//   ....[13]....
        /*0060*/ 	.word	0xffffffff


	//   ....[14]....
        /*0064*/ 	.word	0xffffffff


	//   ....[15]....
        /*0068*/ 	.word	0xffffffff


	//   ....[16]....
        /*006c*/ 	.word	0xffffffff


	//   ....[17]....
        /*0070*/ 	.word	0xffffffff


	//   ....[18]....
        /*0074*/ 	.word	0xffffffff


	//   ....[19]....
        /*0078*/ 	.word	0xffffffff


	//   ....[20]....
        /*007c*/ 	.word	0xffffffff


	//----- nvinfo : EIATTR_COOP_GROUP_INSTR_OFFSETS
	.align		4
.L_1346:
        /*0080*/ 	.byte	0x04, 0x28
        /*0082*/ 	.short	(.L_1348 - .L_1347)


	//   ....[0]....
.L_1347:
        /*0084*/ 	.word	0x00003000


	//   ....[1]....
        /*0088*/ 	.word	0x00003020


	//   ....[2]....
        /*008c*/ 	.word	0x00003040


	//   ....[3]....
        /*0090*/ 	.word	0x00003060


	//   ....[4]....
        /*0094*/ 	.word	0x00003080


	//   ....[5]....
        /*0098*/ 	.word	0x000034c0


	//   ....[6]....
        /*009c*/ 	.word	0x000034e0


	//   ....[7]....
        /*00a0*/ 	.word	0x00003510


	//   ....[8]....
        /*00a4*/ 	.word	0x00003540


	//   ....[9]....
        /*00a8*/ 	.word	0x00003590


	//   ....[10]....
        /*00ac*/ 	.word	0x00003710


	//   ....[11]....
        /*00b0*/ 	.word	0x00003750


	//   ....[12]....
        /*00b4*/ 	.word	0x00003760


	//   ....[13]....
        /*00b8*/ 	.word	0x000037a0


	//   ....[14]....
        /*00bc*/ 	.word	0x00003870


	//   ....[15]....
        /*00c0*/ 	.word	0x000038a0


	//   ....[16]....
        /*00c4*/ 	.word	0x000038c0


	//   ....[17]....
        /*00c8*/ 	.word	0x00003960


	//   ....[18]....
        /*00cc*/ 	.word	0x000039b0


	//   ....[19]....
        /*00d0*/ 	.word	0x00003a50


	//   ....[20]....
        /*00d4*/ 	.word	0x00003a80


	//----- nvinfo : EIATTR_VRC_CTA_INIT_COUNT
	.align		4
.L_1348:
        /*00d8*/ 	.byte	0x02, 0x4a
	.zero		1
	.zero		1


	//----- nvinfo : EIATTR_EXIT_INSTR_OFFSETS
	.align		4
        /*00dc*/ 	.byte	0x04, 0x1c
        /*00de*/ 	.short	(.L_1350 - .L_1349)


	//   ....[0]....
.L_1349:
        /*00e0*/ 	.word	0x00001070


	//   ....[1]....
        /*00e4*/ 	.word	0x00004ff0


	//----- nvinfo : EIATTR_MAX_THREADS
	.align		4
.L_1350:
        /*00e8*/ 	.byte	0x04, 0x05
        /*00ea*/ 	.short	(.L_1352 - .L_1351)
.L_1351:
        /*00ec*/ 	.word	0x00000100
        /*00f0*/ 	.word	0x00000001
        /*00f4*/ 	.word	0x00000001


	//----- nvinfo : EIATTR_CRS_STACK_SIZE
	.align		4
.L_1352:
        /*00f8*/ 	.byte	0x04, 0x1e
        /*00fa*/ 	.short	(.L_1354 - .L_1353)
.L_1353:
        /*00fc*/ 	.word	0x00000000


	//----- nvinfo : EIATTR_CBANK_PARAM_SIZE
	.align		4
.L_1354:
        /*0100*/ 	.byte	0x03, 0x19
        /*0102*/ 	.short	0x00e8


	//----- nvinfo : EIATTR_PARAM_CBANK
	.align		4
        /*0104*/ 	.byte	0x04, 0x0a
        /*0106*/ 	.short	(.L_1356 - .L_1355)
	.align		4
.L_1355:
        /*0108*/ 	.word	index@(.nv.constant0._ZN10layer_norm31ln_parallel_residual_fwd_kernelINS_13Kernel_traitsI6__halfS2_fS2_fjLj8192ELj1ELj1ELj8ELj16ENS_18Kernel_traits_baseILj8192ES2_S2_fS2_fjLj256EEEEELb0ELb0ELb0EEEvNS_9FwdParamsE)
        /*010c*/ 	.short	0x0380
        /*010e*/ 	.short	0x00e8


	//----- nvinfo : EIATTR_SW_WAR
	.align		4
.L_1356:
        /*0110*/ 	.byte	0x04, 0x36
        /*0112*/ 	.short	(.L_1358 - .L_1357)
.L_1357:
        /*0114*/ 	.word	0x00000008
.L_1358:


//--------------------- .nv.info._ZN10layer_norm31ln_parallel_residual_fwd_kernelINS_13Kernel_traitsI6__halfS2_fS2_fjLj8192ELj1ELj1ELj8ELj16ENS_18Kernel_traits_baseILj8192ES2_S2_fS2_fjLj256EEEEELb0ELb0ELb1EEEvNS_9FwdParamsE --------------------------
	.section	.nv.info._ZN10layer_norm31ln_parallel_residual_fwd_kernelINS_13Kernel_traitsI6__halfS2_fS2_fjLj8192ELj1ELj1ELj8ELj16ENS_18Kernel_traits_baseILj8192ES2_S2_fS2_fjLj256EEEEELb0ELb0ELb1EEEvNS_9FwdParamsE,"",@"SHT_CUDA_INFO"
	.sectionflags	@""
	.align	4


	//----- nvinfo : EIATTR_CUDA_API_VERSION
	.align		4
        /*0000*/ 	.byte	0x04, 0x37
        /*0002*/ 	.short	(.L_1360 - .L_1359)
.L_1359:
        /*0004*/ 	.word	0x00000082


	//----- nvinfo : EIATTR_KPARAM_INFO
	.align		4
.L_1360:
        /*0008*/ 	.byte	0x04, 0x17
        /*000a*/ 	.short	(.L_1362 - .L_1361)
.L_1361:
        /*000c*/ 	.word	0x00000000
        /*0010*/ 	.short	0x0000
        /*0012*/ 	.short	0x0000
        /*0014*/ 	.byte	0x00, 0xf0, 0xa1, 0x03


	//----- nvinfo : EIATTR_SPARSE_MMA_MASK
	.align		4
.L_1362:
        /*0018*/ 	.byte	0x03, 0x50
        /*001a*/ 	.short	0x0000


	//----- nvinfo : EIATTR_MAXREG_COUNT
	.align		4
        /*001c*/ 	.byte	0x03, 0x1b
        /*001e*/ 	.short	0x00ff


	//----- nvinfo : EIATTR_NUM_BARRIERS
	.align		4
        /*0020*/ 	.byte	0x02, 0x4c
        /*0022*/ 	.byte	0x01
	.zero		1


	//----- nvinfo : EIATTR_MERCURY_ISA_VERSION
	.align		4
        /*0024*/ 	.byte	0x03, 0x5f
        /*0026*/ 	.short	0x0101


	//----- nvinfo : EIATTR_COOP_GROUP_MASK_REGIDS
	.align		4
        /*0028*/ 	.byte	0x04, 0x29
        /*002a*/ 	.short	(.L_1364 - .L_1363)


	//   ....[0]....
.L_1363:
        /*002c*/ 	.word	0xffffffff


	//   ....[1]....
        /*0030*/ 	.word	0xffffffff


	//   ....[2]....
        /*0034*/ 	.word	0xffffffff


	//   ....[3]....
        /*0038*/ 	.word	0xffffffff


	//   ....[4]....
        /*003c*/ 	.word	0xffffffff


	//   ....[5]....
        /*0040*/ 	.word	0xffffffff


	//   ....[6]....
        /*0044*/ 	.word	0xffffffff


	//   ....[7]....
        /*0048*/ 	.word	0xffffffff


	//   ....[8]....
        /*004c*/ 	.word	0xffffffff


	//   ....[9]....
        /*0050*/ 	.word	0xffffffff


	//   ....[10]....
        /*0054*/ 	.word	0xffffffff


	//   ....[11]....
        /*0058*/ 	.word	0xffffffff


	//   ....[12]....
        /*005c*/ 	.word	0xffffffff


	//   ....[13]....
        /*0060*/ 	.word	0xffffffff


	//   ....[14]....
        /*0064*/ 	.word	0xffffffff


	//   ....[15]....
        /*0068*/ 	.word	0xffffffff


	//   ....[16]....
        /*006c*/ 	.word	0xffffffff


	//   ....[17]....
        /*0070*/ 	.word	0xffffffff


	//   ....[18]....
        /*0074*/ 	.word	0xffffffff


	//   ....[19]....
        /*0078*/ 	.word	0xffffffff


	//   ....[20]....
        /*007c*/ 	.word	0xffffffff


	//----- nvinfo : EIATTR_COOP_GROUP_INSTR_OFFSETS
	.align		4
.L_1364:
        /*0080*/ 	.byte	0x04, 0x28
        /*0082*/ 	.short	(.L_1366 - .L_1365)


	//   ....[0]....
.L_1365:
        /*0084*/ 	.word	0x000024e0


	//   ....[1]....
        /*0088*/ 	.word	0x00002500


	//   ....[2]....
        /*008c*/ 	.word	0x00002520


	//   ....[3]....
        /*0090*/ 	.word	0x00002540


	//   ....[4]....
        /*0094*/ 	.word	0x00002560


	//   ....[5]....
        /*0098*/ 	.word	0x00002990


	//   ....[6]....
        /*009c*/ 	.word	0x000029b0


	//   ....[7]....
        /*00a0*/ 	.word	0x000029d0


	//   ....[8]....
        /*00a4*/ 	.word	0x00002a00


	//   ....[9]....
        /*00a8*/ 	.word	0x00002a30


	//   ....[10]....
        /*00ac*/ 	.word	0x00002be0


	//   ....[11]....
        /*00b0*/ 	.word	0x00002c20


	//   ....[12]....
        /*00b4*/ 	.word	0x00002c60


	//   ....[13]....
        /*00b8*/ 	.word	0x00002cd0


	//   ....[14]....
        /*00bc*/ 	.word	0x00002d90


	//   ....[15]....
        /*00c0*/ 	.word	0x00002dc0


	//   ....[16]....
        /*00c4*/ 	.word	0x00002e20


	//   ....[17]....
        /*00c8*/ 	.word	0x00002e50


	//   ....[18]....
        /*00cc*/ 	.word	0x00002e90


	//   ....[19]....
        /*00d0*/ 	.word	0x00002fc0


	//   ....[20]....
        /*00d4*/ 	.word	0x00002fd0


	//----- nvinfo : EIATTR_VRC_CTA_INIT_COUNT
	.align		4
.L_1366:
        /*00d8*/ 	.byte	0x02, 0x4a
	.zero		1
	.zero		1


	//----- nvinfo : EIATTR_EXIT_INSTR_OFFSETS
	.align		4
        /*00dc*/ 	.byte	0x04, 0x1c
        /*00de*/ 	.short	(.L_1368 - .L_1367)


	//   ....[0]....
.L_1367:
        /*00e0*/ 	.word	0x000007d0


	//   ....[1]....
        /*00e4*/ 	.word	0x000043e0


	//----- nvinfo : EIATTR_MAX_THREADS
	.align		4
.L_1368:
        /*00e8*/ 	.byte	0x04, 0x05
        /*00ea*/ 	.short	(.L_1370 - .L_1369)
.L_1369:
        /*00ec*/ 	.word	0x00000100
        /*00f0*/ 	.word	0x00000001
        /*00f4*/ 	.word	0x00000001


	//----- nvinfo : EIATTR_CRS_STACK_SIZE
	.align		4
.L_1370:
        /*00f8*/ 	.byte	0x04, 0x1e
        /*00fa*/ 	.short	(.L_1372 - .L_1371)
.L_1371:
        /*00fc*/ 	.word	0x00000000


	//----- nvinfo : EIATTR_CBANK_PARAM_SIZE
	.align		4
.L_1372:
        /*0100*/ 	.byte	0x03, 0x19
        /*0102*/ 	.short	0x00e8


	//----- nvinfo : EIATTR_PARAM_CBANK
	.align		4
        /*0104*/ 	.byte	0x04, 0x0a
        /*0106*/ 	.short	(.L_1374 - .L_1373)
	.align		4
.L_1373:
        /*0108*/ 	.word	index@(.nv.constant0._ZN10layer_norm31ln_parallel_residual_fwd_kernelINS_13Kernel_traitsI6__halfS2_fS2_fjLj8192ELj1ELj1ELj8ELj16ENS_18Kernel_traits_baseILj8192ES2_S2_fS2_fjLj256EEEEELb0ELb0ELb1EEEvNS_9FwdParamsE)
        /*010c*/ 	.short	0x0380
        /*010e*/ 	.short	0x00e8


	//----- nvinfo : EIATTR_SW_WAR
	.align		4
.L_1374:
        /*0110*/ 	.byte	0x04, 0x36
        /*0112*/ 	.short	(.L_1376 - .L_1375)
.L_1375:
        /*0114*/ 	.word	0x00000008
.L_1376:


//--------------------- .nv.info._ZN10layer_norm31ln_parallel_residual_fwd_kernelINS_13Kernel_traitsI6__halfS2_fS2_fjLj8192ELj1ELj1ELj8ELj16ENS_18Kernel_traits_baseILj8192ES2_S2_fS2_fjLj256EEEEELb0ELb1ELb0EEEvNS_9FwdParamsE --------------------------
	.section	.nv.info._ZN10layer_norm31ln_parallel_residual_fwd_kernelINS_13Kernel_traitsI6__halfS2_fS2_fjLj8192ELj1ELj1ELj8ELj16ENS_18Kernel_traits_baseILj8192ES2_S2_fS2_fjLj256EEEEELb0ELb1ELb0EEEvNS_9FwdParamsE,"",@"SHT_CUDA_INFO"
	.sectionflags	@""
	.align	4


	//----- nvinfo : EIATTR_CUDA_API_VERSION
	.align		4
        /*0000*/ 	.byte	0x04, 0x37
        /*0002*/ 	.short	(.L_1378 - .L_1377)
.L_1377:
        /*0004*/ 	.word	0x00000082


	//----- nvinfo : EIATTR_KPARAM_INFO
	.align		4
.L_1378:
        /*0008*/ 	.byte	0x04, 0x17
        /*000a*/ 	.short	(.L_1380 - .L_1379)
.L_1379:
        /*000c*/ 	.word	0x00000000
        /*0010*/ 	.short	0x0000
        /*0012*/ 	.short	0x0000
        /*0014*/ 	.byte	0x00, 0xf0, 0xa1, 0x03


	//----- nvinfo : EIATTR_SPARSE_MMA_MASK
	.align		4
.L_1380:
        /*0018*/ 	.byte	0x03, 0x50
        /*001a*/ 	.short	0x0000


	//----- nvinfo : EIATTR_MAXREG_COUNT
	.align		4
        /*001c*/ 	.byte	0x03, 0x1b
        /*001e*/ 	.short	0x00ff


	//----- nvinfo : EIATTR_NUM_BARRIERS
	.align		4
        /*0020*/ 	.byte	0x02, 0x4c
        /*0022*/ 	.byte	0x01
	.zero		1


	//----- nvinfo : EIATTR_MERCURY_ISA_VERSION
	.align		4
        /*0024*/ 	.byte	0x03, 0x5f
        /*0026*/ 	.short	0x0101


	//----- nvinfo : EIATTR_COOP_GROUP_MASK_REGIDS
	.align		4
        /*0028*/ 	.byte	0x04, 0x29
        /*002a*/ 	.short	(.L_1382 - .L_1381)


	//   ....[0]....
.L_1381:
        /*002c*/ 	.word	0xffffffff


	//   ....[1]....
        /*0030*/ 	.word	0xffffffff


	//   ....[2]....
        /*0034*/ 	.word	0xffffffff


	//   ....[3]....
        /*0038*/ 	.word	0xffffffff


	//   ....[4]....
        /*003c*/ 	.word	0xffffffff


	//   ....[5]....
        /*0040*/ 	.word	0xffffffff


	//   ....[6]....
        /*0044*/ 	.word	0xffffffff


	//   ....[7]....
        /*0048*/ 	.word	0xffffffff


	//   ....[8]....
        /*004c*/ 	.word	0xffffffff


	//   ....[9]....
        /*0050*/ 	.word	0xffffffff


	//   ....[10]....
        /*0054*/ 	.word	0xffffffff


	//   ....[11]....
        /*0058*/ 	.word	0xffffffff


	//   ....[12]....
        /*005c*/ 	.word	0xffffffff


	//   ....[13]....
        /*0060*/ 	.word	0xffffffff


	//   ....[14]....
        /*0064*/ 	.word	0xffffffff


	//   ....[15]....
        /*0068*/ 	.word	0xffffffff


	//   ....[16]....
        /*006c*/ 	.word	0xffffffff


	//   ....[17]....
        /*0070*/ 	.word	0xffffffff


	//   ....[18]....
        /*0074*/ 	.word	0xffffffff


	//   ....[19]....
        /*0078*/ 	.word	0xffffffff


	//   ....[20]....
        /*007c*/ 	.word	0xffffffff


	//----- nvinfo : EIATTR_COOP_GROUP_INSTR_OFFSETS
	.align		4
.L_1382:
        /*0080*/ 	.byte	0x04, 0x28
        /*0082*/ 	.short	(.L_1384 - .L_1383)


	//   ....[0]....
.L_1383:
        /*0084*/ 	.word	0x000024a0


	//   ....[1]....
        /*0088*/ 	.word	0x000024c0


	//   ....[2]....
        /*008c*/ 	.word	0x000024e0


	//   ....[3]....
        /*0090*/ 	.word	0x00002500


	//   ....[4]....
        /*0094*/ 	.word	0x00002520


	//   ....[5]....
        /*0098*/ 	.word	0x00002960


	//   ....[6]....
        /*009c*/ 	.word	0x00002980


	//   ....[7]....
        /*00a0*/ 	.word	0x000029b0


	//   ....[8]....
        /*00a4*/ 	.word	0x000029e0


	//   ....[9]....
        /*00a8*/ 	.word	0x00002a30


	//   ....[10]....
        /*00ac*/ 	.word	0x00002bb0


	//   ....[11]....
        /*00b0*/ 	.word	0x00002bf0


	//   ....[12]....
        /*00b4*/ 	.word	0x00002c00


	//   ....[13]....
        /*00b8*/ 	.word	0x00002c40


	//   ....[14]....
        /*00bc*/ 	.word	0x00002d10


	//   ....[15]....
        /*00c0*/ 	.word	0x00002d40


	//   ....[16]....
        /*00c4*/ 	.word	0x00002d60


	//   ....[17]....
        /*00c8*/ 	.word	0x00002e00


	//   ....[18]....
        /*00cc*/ 	.word	0x00002e50


	//   ....[19]....
        /*00d0*/ 	.word	0x00002ef0


	//   ....[20]....
        /*00d4*/ 	.word	0x00002f20


	//----- nvinfo : EIATTR_VRC_CTA_INIT_COUNT
	.align		4
.L_1384:
        /*00d8*/ 	.byte	0x02, 0x4a
	.zero		1
	.zero		1


	//----- nvinfo : EIATTR_EXIT_INSTR_OFFSETS
	.align		4
        /*00dc*/ 	.byte	0x04, 0x1c
        /*00de*/ 	.short	(.L_1386 - .L_1385)


	//   ....[0]....
.L_1385:
        /*00e0*/ 	.word	0x00000540


	//   ....[1]....
        /*00e4*/ 	.word	0x00003cd0


	//----- nvinfo : EIATTR_MAX_THREADS
	.align		4
.L_1386:
        /*00e8*/ 	.byte	0x04, 0x05
        /*00ea*/ 	.short	(.L_1388 - .L_1387)
.L_1387:
        /*00ec*/ 	.word	0x00000100
        /*00f0*/ 	.word	0x00000001
        /*00f4*/ 	.word	0x00000001


	//----- nvinfo : EIATTR_CRS_STACK_SIZE
	.align		4
.L_1388:
        /*00f8*/ 	.byte	0x04, 0x1e
        /*00fa*/ 	.short	(.L_1390 - .L_1389)
.L_1389:
        /*00fc*/ 	.word	0x00000000


	//----- nvinfo : EIATTR_CBANK_PARAM_SIZE
	.align		4
.L_1390:
        /*0100*/ 	.byte	0x03, 0x19
        /*0102*/ 	.short	0x00e8


	//----- nvinfo : EIATTR_PARAM_CBANK
	.align		4
        /*0104*/ 	.byte	0x04, 0x0a
        /*0106*/ 	.short	(.L_1392 - .L_1391)
	.align		4
.L_1391:
        /*0108*/ 	.word	index@(.nv.constant0._ZN10layer_norm31ln_parallel_residual_fwd_kernelINS_13Kernel_traitsI6__halfS2_fS2_fjLj8192ELj1ELj1ELj8ELj16ENS_18Kernel_traits_baseILj8192ES2_S2_fS2_fjLj256EEEEELb0ELb1ELb0EEEvNS_9FwdParamsE)
        /*010c*/ 	.short	0x0380
        /*010e*/ 	.short	0x00e8


	//----- nvinfo : EIATTR_SW_WAR
	.align		4
.L_1392:
        /*0110*/ 	.byte	0x04, 0x36
        /*0112*/ 	.short	(.L_1394 - .L_1393)
.L_1393:
        /*0114*/ 	.word	0x00000008
.L_1394:


//--------------------- .nv.info._ZN10layer_norm31ln_parallel_residual_fwd_kernelINS_13Kernel_traitsI6__halfS2_fS2_fjLj8192ELj1ELj1ELj8ELj16ENS_18Kernel_traits_baseILj8192ES2_S2_fS2_fjLj256EEEEELb0ELb1ELb1EEEvNS_9FwdParamsE --------------------------
	.section	.nv.info._ZN10layer_norm31ln_parallel_residual_fwd_kernelINS_13Kernel_traitsI6__halfS2_fS2_fjLj8192ELj1ELj1ELj8ELj16ENS_18Kernel_traits_baseILj8192ES2_S2_fS2_fjLj256EEEEELb0ELb1ELb1EEEvNS_9FwdParamsE,"",@"SHT_CUDA_INFO"
	.sectionflags	@""
	.align	4


	//----- nvinfo : EIATTR_CUDA_API_VERSION
	.align		4
        /*0000*/ 	.byte	0x04, 0x37
        /*0002*/ 	.short	(.L_1396 - .L_1395)
.L_1395:
        /*0004*/ 	.word	0x00000082


	//----- nvinfo : EIATTR_KPARAM_INFO
	.align		4
.L_1396:
        /*0008*/ 	.byte	0x04, 0x17
        /*000a*/ 	.short	(.L_1398 - .L_1397)
.L_1397:
        /*000c*/ 	.word	0x00000000
        /*0010*/ 	.short	0x0000
        /*0012*/ 	.short	0x0000
        /*0014*/ 	.byte	0x00, 0xf0, 0xa1, 0x03


	//----- nvinfo : EIATTR_SPARSE_MMA_MASK
	.align		4
.L_1398:
        /*0018*/ 	.byte	0x03, 0x50
        /*001a*/ 	.short	0x0000


	//----- nvinfo : EIATTR_MAXREG_COUNT
	.align		4
        /*001c*/ 	.byte	0x03, 0x1b
        /*001e*/ 	.short	0x00ff


	//----- nvinfo : EIATTR_NUM_BARRIERS
	.align		4
        /*0020*/ 	.byte	0x02, 0x4c
        /*0022*/ 	.byte	0x01
	.zero		1


	//----- nvinfo : EIATTR_MERCURY_ISA_VERSION
	.align		4
        /*0024*/ 	.byte	0x03, 0x5f
        /*0026*/ 	.short	0x0101


	//----- nvinfo : EIATTR_COOP_GROUP_MASK_REGIDS
	.align		4
        /*0028*/ 	.byte	0x04, 0x29
        /*002a*/ 	.short	(.L_1400 - .L_1399)


	//   ....[0]....
.L_1399:
        /*002c*/ 	.word	0xffffffff


	//   ....[1]....
        /*0030*/ 	.word	0xffffffff


	//   ....[2]....
        /*0034*/ 	.word	0xffffffff


	//   ....[3]....
        /*0038*/ 	.word	0xffffffff


	//   ....[4]....
        /*003c*/ 	.word	0xffffffff


	//   ....[5]....
        /*0040*/ 	.word	0xffffffff


	//   ....[6]....
        /*0044*/ 	.word	0xffffffff


	//   ....[7]....
        /*0048*/ 	.word	0xffffffff


	//   ....[8]....
        /*004c*/ 	.word	0xffffffff


	//   ....[9]....
        /*0050*/ 	.word	0xffffffff


	//   ....[10]....
        /*0054*/ 	.word	0xffffffff


	//   ....[11]....
        /*0058*/ 	.word	0xffffffff


	//   ....[12]....
        /*005c*/ 	.word	0xffffffff


	//   ....[13]....
        /*0060*/ 	.word	0xffffffff


	//   ....[14]....
        /*0064*/ 	.word	0xffffffff


	//   ....[15]....
        /*0068*/ 	.word	0xffffffff


	//   ....[16]....
        /*006c*/ 	.word	0xffffffff


	//   ....[17]....
        /*0070*/ 	.word	0xffffffff


	//   ....[18]....
        /*0074*/ 	.word	0xffffffff


	//   ....[19]....
        /*0078*/ 	.word	0xffffffff


	//   ....[20]....
        /*007c*/ 	.word	0xffffffff


	//----- nvinfo : EIATTR_COOP_GROUP_INSTR_OFFSETS
	.align		4
.L_1400:
        /*0080*/ 	.byte	0x04, 0x28
        /*0082*/ 	.short	(.L_1402 - .L_1401)


	//   ....[0]....
.L_1401:
        /*0084*/ 	.word	0x00002030


	//   ....[1]....
        /*0088*/ 	.word	0x00002050


	//   ....[2]....
        /*008c*/ 	.word	0x00002070


	//   ....[3]....
        /*0090*/ 	.word	0x00002090


	//   ....[4]....
        /*0094*/ 	.word	0x000020b0


	//   ....[5]....
        /*0098*/ 	.word	0x000024e0


	//   ....[6]....
        /*009c*/ 	.word	0x00002500


	//   ....[7]....
        /*00a0*/ 	.word	0x00002520


	//   ....[8]....
        /*00a4*/ 	.word	0x00002540


	//   ....[9]....
        /*00a8*/ 	.word	0x00002560


	//   ....[10]....
        /*00ac*/ 	.word	0x00002710


	//   ....[11]....
        /*00b0*/ 	.word	0x00002750


	//   ....[12]....
        /*00b4*/ 	.word	0x00002830


	//   ....[13]....
        /*00b8*/ 	.word	0x00002870


	//   ....[14]....
        /*00bc*/ 	.word	0x00002890


	//   ....[15]....
        /*00c0*/ 	.word	0x000028d0


	//   ....[16]....
        /*00c4*/ 	.word	0x00002930


	//   ....[17]....
        /*00c8*/ 	.word	0x000029c0


	//   ....[18]....
        /*00cc*/ 	.word	0x00002a30


	//   ....[19]....
        /*00d0*/ 	.word	0x00002a70


	//   ....[20]....
        /*00d4*/ 	.word	0x00002ad0


	//----- nvinfo : EIATTR_VRC_CTA_INIT_COUNT
	.align		4
.L_1402:
        /*00d8*/ 	.byte	0x02, 0x4a
	.zero		1
	.zero		1


	//----- nvinfo : EIATTR_EXIT_INSTR_OFFSETS
	.align		4
        /*00dc*/ 	.byte	0x04, 0x1c
        /*00de*/ 	.short	(.L_1404 - .L_1403)


	//   ....[0]....
.L_1403:
        /*00e0*/ 	.word	0x00000270


	//   ....[1]....
        /*00e4*/ 	.word	0x00003710


	//----- nvinfo : EIATTR_MAX_THREADS
	.align		4
.L_1404:
        /*00e8*/ 	.byte	0x04, 0x05
        /*00ea*/ 	.short	(.L_1406 - .L_1405)
.L_1405:
        /*00ec*/ 	.word	0x00000100
        /*00f0*/ 	.word	0x00000001
        /*00f4*/ 	.word	0x00000001


	//----- nvinfo : EIATTR_CRS_STACK_SIZE
	.align		4
.L_1406:
        /*00f8*/ 	.byte	0x04, 0x1e
        /*00fa*/ 	.short	(.L_1408 - .L_1407)
.L_1407:
        /*00fc*/ 	.word	0x00000000


	//----- nvinfo : EIATTR_CBANK_PARAM_SIZE
	.align		4
.L_1408:
        /*0100*/ 	.byte	0x03, 0x19
        /*0102*/ 	.short	0x00e8


	//----- nvinfo : EIATTR_PARAM_CBANK
	.align		4
        /*0104*/ 	.byte	0x04, 0x0a
        /*0106*/ 	.short	(.L_1410 - .L_1409)
	.align		4
.L_1409:
        /*0108*/ 	.word	index@(.nv.constant0._ZN10layer_norm31ln_parallel_residual_fwd_kernelINS_13Kernel_traitsI6__halfS2_fS2_fjLj8192ELj1ELj1ELj8ELj16ENS_18Kernel_traits_baseILj8192ES2_S2_fS2_fjLj256EEEEELb0ELb1ELb1EEEvNS_9FwdParamsE)
        /*010c*/ 	.short	0x0380
        /*010e*/ 	.short	0x00e8


	//----- nvinfo : EIATTR_SW_WAR
	.align		4
.L_1410:
        /*0110*/ 	.byte	0x04, 0x36
        /*0112*/ 	.short	(.L_1412 - .L_1411)
.L_1411:
        /*0114*/ 	.word	0x00000008
.L_1412:


//--------------------- .nv.info._ZN10layer_norm31ln_parallel_residual_fwd_kernelINS_13Kernel_traitsI6__halfS2_fS2_fjLj8192ELj1ELj1ELj8ELj16ENS_18Kernel_traits_baseILj8192ES2_S2_fS2_fjLj256EEEEELb1ELb0ELb0EEEvNS_9FwdParamsE --------------------------
	.section	.nv.info._ZN10layer_norm31ln_parallel_residual_fwd_kernelINS_13Kernel_traitsI6__halfS2_fS2_fjLj8192ELj1ELj1ELj8ELj16ENS_18Kernel_traits_baseILj8192ES2_S2_fS2_fjLj256EEEEELb1ELb0ELb0EEEvNS_9FwdParamsE,"",@"SHT_CUDA_INFO"
	.sectionflags	@""
	.align	4


	//----- nvinfo : EIATTR_CUDA_API_VERSION
	.align		4
        /*0000*/ 	.byte	0x04, 0x37
        /*0002*/ 	.short	(.L_1414 - .L_1413)
.L_1413:
        /*0004*/ 	.word	0x00000082


	//----- nvinfo : EIATTR_KPARAM_INFO
	.align		4
.L_1414:
        /*0008*/ 	.byte	0x04, 0x17
        /*000a*/ 	.short	(.L_1416 - .L_1415)
.L_1415:
        /*000c*/ 	.word	0x00000000
        /*0010*/ 	.short	0x0000
        /*0012*/ 	.short	0x0000
        /*0014*/ 	.byte	0x00, 0xf0, 0xa1, 0x03


	//----- nvinfo : EIATTR_SPARSE_MMA_MASK
	.align		4
.L_1416:
        /*0018*/ 	.byte	0x03, 0x50
        /*001a*/ 	.short	0x0000


	//----- nvinfo : EIATTR_MAXREG_COUNT
	.align		4
        /*001c*/ 	.byte	0x03, 0x1b
        /*001e*/ 	.short	0x00ff


	//----- nvinfo : EIATTR_NUM_BARRIERS
	.align		4
        /*0020*/ 	.byte	0x02, 0x4c
        /*0022*/ 	.byte	0x01
	.zero		1


	//----- nvinfo : EIATTR_MERCURY_ISA_VERSION
	.align		4
        /*0024*/ 	.byte	0x03, 0x5f
        /*0026*/ 	.short	0x0101


	//----- nvinfo : EIATTR_COOP_GROUP_MASK_REGIDS
	.align		4
        /*0028*/ 	.byte	0x04, 0x29
        /*002a*/ 	.short	(.L_1418 - .L_1417)


	//   ....[0]....
.L_1417:
        /*002c*/ 	.word	0xffffffff


	//   ....[1]....
        /*0030*/ 	.word	0xffffffff


	//   ....[2]....
        /*0034*/ 	.word	0xffffffff


	//   ....[3]....
        /*0038*/ 	.word	0xffffffff


	//   ....[4]....
        /*003c*/ 	.word	0xffffffff


	//   ....[5]....
        /*0040*/ 	.word	0xffffffff


	//   ....[6]....
        /*0044*/ 	.word	0xffffffff


	//   ....[7]....
        /*0048*/ 	.word	0xffffffff


	//   ....[8]....
        /*004c*/ 	.word	0xffffffff


	//   ....[9]....
        /*0050*/ 	.word	0xffffffff


	//   ....[10]....
        /*0054*/ 	.word	0xffffffff


	//   ....[11]....
        /*0058*/ 	.word	0xffffffff


	//   ....[12]....
        /*005c*/ 	.word	0xffffffff


	//   ....[13]....
        /*0060*/ 	.word	0xffffffff


	//   ....[14]....
        /*0064*/ 	.word	0xffffffff


	//   ....[15]....
        /*0068*/ 	.word	0xffffffff


	//   ....[16]....
        /*006c*/ 	.word	0xffffffff


	//   ....[17]....
        /*0070*/ 	.word	0xffffffff


	//   ....[18]....
        /*0074*/ 	.word	0xffffffff


	//   ....[19]....
        /*0078*/ 	.word	0xffffffff


	//   ....[20]....
        /*007c*/ 	.word	0xffffffff


	//----- nvinfo : EIATTR_COOP_GROUP_INSTR_OFFSETS
	.align		4
.L_1418:
        /*0080*/ 	.byte	0x04, 0x28
        /*0082*/ 	.short	(.L_1420 - .L_1419)


	//   ....[0]....
.L_1419:
        /*0084*/ 	.word	0x00020af0


	//   ....[1]....
        /*0088*/ 	.word	0x00020b10


	//   ....[2]....
        /*008c*/ 	.word	0x00020b30


	//   ....[3]....
        /*0090*/ 	.word	0x00020b50


	//   ....[4]....
        /*0094*/ 	.word	0x00020b70


	//   ....[5]....
        /*0098*/ 	.word	0x00020fe0


	//   ....[6]....
        /*009c*/ 	.word	0x00021010


	//   ....[7]....
        /*00a0*/ 	.word	0x00021040


	//   ....[8]....
        /*00a4*/ 	.word	0x00021070


	//   ....[9]....
        /*00a8*/ 	.word	0x000210b0


	//   ....[10]....
        /*00ac*/ 	.word	0x000210d0


	//   ....[11]....
        /*00b0*/ 	.word	0x00021150


	//   ....[12]....
        /*00b4*/ 	.word	0x000211a0


	//   ....[13]....
        /*00b8*/ 	.word	0x000211b0


	//   ....[14]....
        /*00bc*/ 	.word	0x00021240


	//   ....[15]....
        /*00c0*/ 	.word	0x00021280


	//   ....[16]....
        /*00c4*/ 	.word	0x00021290


	//   ....[17]....
        /*00c8*/ 	.word	0x00021340


	//   ....[18]....
        /*00cc*/ 	.word	0x00021390


	//   ....[19]....
        /*00d0*/ 	.word	0x00021430


	//   ....[20]....
        /*00d4*/ 	.word	0x00021450


	//----- nvinfo : EIATTR_VRC_CTA_INIT_COUNT
	.align		4
.L_1420:
        /*00d8*/ 	.byte	0x02, 0x4a
	.zero		1
	.zero		1


	//----- nvinfo : EIATTR_EXIT_INSTR_OFFSETS
	.align		4
        /*00dc*/ 	.byte	0x04, 0x1c
        /*00de*/ 	.short	(.L_1422 - .L_1421)


	//   ....[0]....
.L_1421:
        /*00e0*/ 	.word	0x00001320


	//   ....[1]....
        /*00e4*/ 	.word	0x000229f0


	//----- nvinfo : EIATTR_MAX_THREADS
	.align		4
.L_1422:
        /*00e8*/ 	.byte	0x04, 0x05
        /*00ea*/ 	.short	(.L_1424 - .L_1423)
.L_1423:
        /*00ec*/ 	.word	0x00000100
        /*00f0*/ 	.word	0x00000001
        /*00f4*/ 	.word	0x00000001


	//----- nvinfo : EIATTR_CRS_STACK_SIZE
	.align		4
.L_1424:
        /*00f8*/ 	.byte	0x04, 0x1e
        /*00fa*/ 	.short	(.L_1426 - .L_1425)
.L_1425:
        /*00fc*/ 	.word	0x00000000


	//----- nvinfo : EIATTR_CBANK_PARAM_SIZE
	.align		4
.L_1426:
        /*0100*/ 	.byte	0x03, 0x19
        /*0102*/ 	.short	0x00e8


	//----- nvinfo : EIATTR_PARAM_CBANK
	.align		4
        /*0104*/ 	.byte	0x04, 0x0a
        /*0106*/ 	.short	(.L_1428 - .L_1427)
	.align		4
.L_1427:
        /*0108*/ 	.word	index@(.nv.constant0._ZN10layer_norm31ln_parallel_residual_fwd_kernelINS_13Kernel_traitsI6__halfS2_fS2_fjLj8192ELj1ELj1ELj8ELj16ENS_18Kernel_traits_baseILj8192ES2_S2_fS2_fjLj256EEEEELb1ELb0ELb0EEEvNS_9FwdParamsE)
        /*010c*/ 	.short	0x0380
        /*010e*/ 	.short	0x00e8


	//----- nvinfo : EIATTR_SW_WAR
	.align		4
.L_1428:
        /*0110*/ 	.byte	0x04, 0x36
        /*0112*/ 	.short	(.L_1430 - .L_1429)
.L_1429:
        /*0114*/ 	.word	0x00000008
.L_1430:


//--------------------- .nv.info._ZN10layer_norm31ln_parallel_residual_fwd_kernelINS_13Kernel_traitsI6__halfS2_fS2_fjLj8192ELj1ELj1ELj8ELj16ENS_18Kernel_traits_baseILj8192ES2_S2_fS2_fjLj256EEEEELb1ELb0ELb1EEEvNS_9FwdParamsE --------------------------
	.section	.nv.info._ZN10layer_norm31ln_parallel_residual_fwd_kernelINS_13Kernel_traitsI6__halfS2_fS2_fjLj8192ELj1ELj1ELj8ELj16ENS_18Kernel_traits_baseILj8192ES2_S2_fS2_fjLj256EEEEELb1ELb0ELb1EEEvNS_9FwdParamsE,"",@"SHT_CUDA_INFO"
	.sectionflags	@""
	.align	4


	//----- nvinfo : EIATTR_CUDA_API_VERSION
	.align		4
        /*0000*/ 	.byte	0x04, 0x37
        /*0002*/ 	.short	(.L_1432 - .L_1431)
.L_1431:
        /*0004*/ 	.word	0x00000082


	//----- nvinfo : EIATTR_KPARAM_INFO
	.align		4
.L_1432:
        /*0008*/ 	.byte	0x04, 0x17
        /*000a*/ 	.short	(.L_1434 - .L_1433)
.L_1433:
        /*000c*/ 	.word	0x00000000
        /*0010*/ 	.short	0x0000
        /*0012*/ 	.short	0x0000
        /*0014*/ 	.byte	0x00, 0xf0, 0xa1, 0x03


	//----- nvinfo : EIATTR_SPARSE_MMA_MASK
	.align		4
.L_1434:
        /*0018*/ 	.byte	0x03, 0x50
        /*001a*/ 	.short	0x0000


	//----- nvinfo : EIATTR_MAXREG_COUNT
	.align		4
        /*001c*/ 	.byte	0x03, 0x1b
        /*001e*/ 	.short	0x00ff


	//----- nvinfo : EIATTR_NUM_BARRIERS
	.align		4
        /*0020*/ 	.byte	0x02, 0x4c
        /*0022*/ 	.byte	0x01
	.zero		1


	//----- nvinfo : EIATTR_MERCURY_ISA_VERSION
	.align		4
        /*0024*/ 	.byte	0x03, 0x5f
        /*0026*/ 	.short	0x0101


	//----- nvinfo : EIATTR_COOP_GROUP_MASK_REGIDS
	.align		4
        /*0028*/ 	.byte	0x04, 0x29
        /*002a*/ 	.short	(.L_1436 - .L_1435)


	//   ....[0]....
.L_1435:
        /*002c*/ 	.word	0xffffffff


	//   ....[1]....
        /*0030*/ 	.word	0xffffffff


	//   ....[2]....
        /*0034*/ 	.word	0xffffffff


	//   ....[3]....
        /*0038*/ 	.word	0xffffffff


	//   ....[4]....
        /*003c*/ 	.word	0xffffffff


	//   ....[5]....
        /*0040*/ 	.word	0xffffffff


	//   ....[6]....
        /*0044*/ 	.word	0xffffffff


	//   ....[7]....
        /*0048*/ 	.word	0xffffffff


	//   ....[8]....
        /*004c*/ 	.word	0xffffffff


	//   ....[9]....
        /*0050*/ 	.word	0xffffffff


	//   ....[10]....
        /*0054*/ 	.word	0xffffffff


	//   ....[11]....
        /*0058*/ 	.word	0xffffffff


	//   ....[12]....
        /*005c*/ 	.word	0xffffffff


	//   ....[13]....
        /*0060*/ 	.word	0xffffffff


	//   ....[14]....
        /*0064*/ 	.word	0xffffffff


	//   ....[15]....
        /*0068*/ 	.word	0xffffffff


	//   ....[16]....
        /*006c*/ 	.word	0xffffffff


	//   ....[17]....
        /*0070*/ 	.word	0xffffffff


	//   ....[18]....
        /*0074*/ 	.word	0xffffffff


	//   ....[19]....
        /*0078*/ 	.word	0xffffffff


	//   ....[20]....
        /*007c*/ 	.word	0xffffffff


	//----- nvinfo : EIATTR_COOP_GROUP_INSTR_OFFSETS
	.align		4
.L_1436:
        /*0080*/ 	.byte	0x04, 0x28
        /*0082*/ 	.short	(.L_1438 - .L_1437)


	//   ....[0]....
.L_1437:
        /*0084*/ 	.word	0x0001e5a0


	//   ....[1]....
        /*0088*/ 	.word	0x0001e5c0


	//   ....[2]....
        /*008c*/ 	.word	0x0001e5e0


	//   ....[3]....
        /*0090*/ 	.word	0x0001e600


	//   ....[4]....
        /*0094*/ 	.word	0x0001e620


	//   ....[5]....
        /*0098*/ 	.word	0x0001ea50


	//   ....[6]....
        /*009c*/ 	.word	0x0001ea80


	//   ....[7]....
        /*00a0*/ 	.word	0x0001eab0


	//   ....[8]....
        /*00a4*/ 	.word	0x0001eaf0


	//   ....[9]....
        /*00a8*/ 	.word	0x0001eb00


	//   ....[10]....
        /*00ac*/ 	.word	0x0001eb30


	//   ....[11]....
        /*00b0*/ 	.word	0x0001ebc0


	//   ....[12]....
        /*00b4*/ 	.word	0x0001ebf0


	//   ....[13]....
        /*00b8*/ 	.word	0x0001ec70


	//   ....[14]....
        /*00bc*/ 	.word	0x0001eca0


	//   ....[15]....
        /*00c0*/ 	.word	0x0001ece0


	//   ....[16]....
        /*00c4*/ 	.word	0x0001ed50


	//   ....[17]....
        /*00c8*/ 	.word	0x0001eda0


	//   ....[18]....
        /*00cc*/ 	.word	0x0001ede0


	//   ....[19]....
        /*00d0*/ 	.word	0x0001eea0


	//   ....[20]....
        /*00d4*/ 	.word	0x0001eee0


	//----- nvinfo : EIATTR_VRC_CTA_INIT_COUNT
	.align		4
.L_1438:
        /*00d8*/ 	.byte	0x02, 0x4a
	.zero		1
	.zero		1


	//----- nvinfo : EIATTR_EXIT_INSTR_OFFSETS
	.align		4
        /*00dc*/ 	.byte	0x04, 0x1c
        /*00de*/ 	.short	(.L_1440 - .L_1439)


	//   ....[0]....
.L_1439:
        /*00e0*/ 	.word	0x00000a30


	//   ....[1]....
        /*00e4*/ 	.word	0x000202f0


	//----- nvinfo : EIATTR_MAX_THREADS
	.align		4
.L_1440:
        /*00e8*/ 	.byte	0x04, 0x05
        /*00ea*/ 	.short	(.L_1442 - .L_1441)
.L_1441:
        /*00ec*/ 	.word	0x00000100
        /*00f0*/ 	.word	0x00000001
        /*00f4*/ 	.word	0x00000001


	//----- nvinfo : EIATTR_CBANK_PARAM_SIZE
	.align		4
.L_1442:
        /*00f8*/ 	.byte	0x03, 0x19
        /*00fa*/ 	.short	0x00e8


	//----- nvinfo : EIATTR_PARAM_CBANK
	.align		4
        /*00fc*/ 	.byte	0x04, 0x0a
        /*00fe*/ 	.short	(.L_1444 - .L_1443)
	.align		4
.L_1443:
        /*0100*/ 	.word	index@(.nv.constant0._ZN10layer_norm31ln_parallel_residual_fwd_kernelINS_13Kernel_traitsI6__halfS2_fS2_fjLj8192ELj1ELj1ELj8ELj16ENS_18Kernel_traits_baseILj8192ES2_S2_fS2_fjLj256EEEEELb1ELb0ELb1EEEvNS_9FwdParamsE)
        /*0104*/ 	.short	0x0380
        /*0106*/ 	.short	0x00e8


	//----- nvinfo : EIATTR_SW_WAR
	.align		4
.L_1444:
        /*0108*/ 	.byte	0x04, 0x36
        /*010a*/ 	.short	(.L_1446 - .L_1445)
.L_1445:
        /*010c*/ 	.word	0x00000008
.L_1446:


//--------------------- .nv.info._ZN10layer_norm31ln_parallel_residual_fwd_kernelINS_13Kernel_traitsI6__halfS2_fS2_fjLj8192ELj1ELj1ELj8ELj16ENS_18Kernel_traits_baseILj8192ES2_S2_fS2_fjLj256EEEEELb1ELb1ELb0EEEvNS_9FwdParamsE --------------------------
	.section	.nv.info._ZN10layer_norm31ln_parallel_residual_fwd_kernelINS_13Kernel_traitsI6__halfS2_fS2_fjLj8192ELj1ELj1ELj8ELj16ENS_18Kernel_traits_baseILj8192ES2_S2_fS2_fjLj256EEEEELb1ELb1ELb0EEEvNS_9FwdParamsE,"",@"SHT_CUDA_INFO"
	.sectionflags	@""
	.align	4


	//----- nvinfo : EIATTR_CUDA_API_VERSION
	.align		4
        /*0000*/ 	.byte	0x04, 0x37
        /*0002*/ 	.short	(.L_1448 - .L_1447)
.L_1447:
        /*0004*/ 	.word	0x00000082


	//----- nvinfo : EIATTR_KPARAM_INFO
	.align		4
.L_1448:
        /*0008*/ 	.byte	0x04, 0x17
        /*000a*/ 	.short	(.L_1450 - .L_1449)
.L_1449:
        /*000c*/ 	.word	0x00000000
        /*0010*/ 	.short	0x0000
        /*0012*/ 	.short	0x0000
        /*0014*/ 	.byte	0x00, 0xf0, 0xa1, 0x03


	//----- nvinfo : EIATTR_SPARSE_MMA_MASK
	.align		4
.L_1450:
        /*0018*/ 	.byte	0x03, 0x50
        /*001a*/ 	.short	0x0000


	//----- nvinfo : EIATTR_MAXREG_COUNT
	.align		4
        /*001c*/ 	.byte	0x03, 0x1b
        /*001e*/ 	.short	0x00ff


	//----- nvinfo : EIATTR_NUM_BARRIERS
	.align		4
        /*0020*/ 	.byte	0x02, 0x4c
        /*0022*/ 	.byte	0x01
	.zero		1


	//----- nvinfo : EIATTR_MERCURY_ISA_VERSION
	.align		4
        /*0024*/ 	.byte	0x03, 0x5f
        /*0026*/ 	.short	0x0101


	//----- nvinfo : EIATTR_COOP_GROUP_MASK_REGIDS
	.align		4
        /*0028*/ 	.byte	0x04, 0x29
        /*002a*/ 	.short	(.L_1452 - .L_1451)


	//   ....[0]....
.L_1451:
        /*002c*/ 	.word	0xffffffff


	//   ....[1]....
        /*0030*/ 	.word	0xffffffff


	//   ....[2]....
        /*0034*/ 	.word	0xffffffff


	//   ....[3]....
        /*0038*/ 	.word	0xffffffff


	//   ....[4]....
        /*003c*/ 	.word	0xffffffff


	//   ....[5]....
        /*0040*/ 	.word	0xffffffff


	//   ....[6]....
        /*0044*/ 	.word	0xffffffff


	//   ....[7]....
        /*0048*/ 	.word	0xffffffff


	//   ....[8]....
        /*004c*/ 	.word	0xffffffff


	//   ....[9]....
        /*0050*/ 	.word	0xffffffff


	//   ....[10]....
        /*0054*/ 	.word	0xffffffff


	//   ....[11]....
        /*0058*/ 	.word	0xffffffff


	//   ....[12]....
        /*005c*/ 	.word	0xffffffff


	//   ....[13]....
        /*0060*/ 	.word	0xffffffff


	//   ....[14]....
        /*0064*/ 	.word	0xffffffff


	//   ....[15]....
        /*0068*/ 	.word	0xffffffff


	//   ....[16]....
        /*006c*/ 	.word	0xffffffff


	//   ....[17]....
        /*0070*/ 	.word	0xffffffff


	//   ....[18]....
        /*0074*/ 	.word	0xffffffff


	//   ....[19]....
        /*0078*/ 	.word	0xffffffff


	//   ....[20]....
        /*007c*/ 	.word	0xffffffff


	//----- nvinfo : EIATTR_COOP_GROUP_INSTR_OFFSETS
	.align		4
.L_1452:
        /*0080*/ 	.byte	0x04, 0x28
        /*0082*/ 	.short	(.L_1454 - .L_1453)


	//   ....[0]....
.L_1453:
        /*0084*/ 	.word	0x000269a0


	//   ....[1]....
        /*0088*/ 	.word	0x000269c0


	//   ....[2]....
        /*008c*/ 	.word	0x000269e0


	//   ....[3]....
        /*0090*/ 	.word	0x00026a00


	//   ....[4]....
        /*0094*/ 	.word	0x00026a20


	//   ....[5]....
        /*0098*/ 	.word	0x00026eb0


	//   ....[6]....
        /*009c*/ 	.word	0x00026ed0


	//   ....[7]....
        /*00a0*/ 	.word	0x00026ef0


	//   ....[8]....
        /*00a4*/ 	.word	0x00026f10


	//   ....[9]....
        /*00a8*/ 	.word	0x00026f30


	//   ....[10]....
        /*00ac*/ 	.word	0x000270b0


	//   ....[11]....
        /*00b0*/ 	.word	0x000270f0


	//   ....[12]....
        /*00b4*/ 	.word	0x00027120


	//   ....[13]....
        /*00b8*/ 	.word	0x00027160


	//   ....[14]....
        /*00bc*/ 	.word	0x00027220


	//   ....[15]....
        /*00c0*/ 	.word	0x00027250


	//   ....[16]....
        /*00c4*/ 	.word	0x00027270


	//   ....[17]....
        /*00c8*/ 	.word	0x00027300


	//   ....[18]....
        /*00cc*/ 	.word	0x00027360


	//   ....[19]....
        /*00d0*/ 	.word	0x00027400


	//   ....[20]....
        /*00d4*/ 	.word	0x00027430


	//----- nvinfo : EIATTR_VRC_CTA_INIT_COUNT
	.align		4
.L_1454:
        /*00d8*/ 	.byte	0x02, 0x4a
	.zero		1
	.zero		1


	//----- nvinfo : EIATTR_EXIT_INSTR_OFFSETS
	.align		4
        /*00dc*/ 	.byte	0x04, 0x1c
        /*00de*/ 	.short	(.L_1456 - .L_1455)


	//   ....[0]....
.L_1455:
        /*00e0*/ 	.word	0x00000730


	//   ....[1]....
        /*00e4*/ 	.word	0x00028210


	//----- nvinfo : EIATTR_MAX_THREADS
	.align		4
.L_1456:
        /*00e8*/ 	.byte	0x04, 0x05
        /*00ea*/ 	.short	(.L_1458 - .L_1457)
.L_1457:
        /*00ec*/ 	.word	0x00000100
        /*00f0*/ 	.word	0x00000001
        /*00f4*/ 	.word	0x00000001


	//----- nvinfo : EIATTR_CRS_STACK_SIZE
	.align		4
.L_1458:
        /*00f8*/ 	.byte	0x04, 0x1e
        /*00fa*/ 	.short	(.L_1460 - .L_1459)
.L_1459:
        /*00fc*/ 	.word	0x00000000


	//----- nvinfo : EIATTR_CBANK_PARAM_SIZE
	.align		4
.L_1460:
        /*0100*/ 	.byte	0x03, 0x19
        /*0102*/ 	.short	0x00e8


	//----- nvinfo : EIATTR_PARAM_CBANK
	.align		4
        /*0104*/ 	.byte	0x04, 0x0a
        /*0106*/ 	.short	(.L_1462 - .L_1461)
	.align		4
.L_1461:
        /*0108*/ 	.word	index@(.nv.constant0._ZN10layer_norm31ln_parallel_residual_fwd_kernelINS_13Kernel_traitsI6__halfS2_fS2_fjLj8192ELj1ELj1ELj8ELj16ENS_18Kernel_traits_baseILj8192ES2_S2_fS2_fjLj256EEEEELb1ELb1ELb0EEEvNS_9FwdParamsE)
        /*010c*/ 	.short	0x0380
        /*010e*/ 	.short	0x00e8


	//----- nvinfo : EIATTR_SW_WAR
	.align		4
.L_1462:
        /*0110*/ 	.byte	0x04, 0x36
        /*0112*/ 	.short	(.L_1464 - .L_1463)
.L_1463:
        /*0114*/ 	.word	0x00000008
.L_1464:


//--------------------- .nv.info._ZN10layer_norm31ln_parallel_residual_fwd_kernelINS_13Kernel_traitsI6__halfS2_fS2_fjLj8192ELj1ELj1ELj8ELj16ENS_18Kernel_traits_baseILj8192ES2_S2_fS2_fjLj256EEEEELb1ELb1ELb1EEEvNS_9FwdParamsE --------------------------
	.section	.nv.info._ZN10layer_norm31ln_parallel_residual_fwd_kernelINS_13Kernel_traitsI6__halfS2_fS2_fjLj8192ELj1ELj1ELj8ELj16ENS_18Kernel_traits_baseILj8192ES2_S2_fS2_fjLj256EEEEELb1ELb1ELb1EEEvNS_9FwdParamsE,"",@"SHT_CUDA_INFO"
	.sectionflags	@""
	.align	4


	//----- nvinfo : EIATTR_CUDA_API_VERSION
	.align		4
        /*0000*/ 	.byte	0x04, 0x37
        /*0002*/ 	.short	(.L_1466 - .L_1465)
.L_1465:
        /*0004*/ 	.word	0x00000082


	//----- nvinfo : EIATTR_KPARAM_INFO
	.align		4
.L_1466:
        /*0008*/ 	.byte	0x04, 0x17
        /*000a*/ 	.short	(.L_1468 - .L_1467)
.L_1467:
        /*000c*/ 	.word	0x00000000
        /*0010*/ 	.short	0x0000
        /*0012*/ 	.short	0x0000
        /*0014*/ 	.byte	0x00, 0xf0, 0xa1, 0x03


	//----- nvinfo : EIATTR_SPARSE_MMA_MASK
	.align		4
.L_1468:
        /*0018*/ 	.byte	0x03, 0x50
        /*001a*/ 	.short	0x0000


	//----- nvinfo : EIATTR_MAXREG_COUNT
	.align		4
        /*001c*/ 	.byte	0x03, 0x1b
        /*001e*/ 	.short	0x00ff


	//----- nvinfo : EIATTR_NUM_BARRIERS
	.align		4
        /*0020*/ 	.byte	0x02, 0x4c
        /*0022*/ 	.byte	0x01
	.zero		1


	//----- nvinfo : EIATTR_MERCURY_ISA_VERSION
	.align		4
        /*0024*/ 	.byte	0x03, 0x5f
        /*0026*/ 	.short	0x0101


	//----- nvinfo : EIATTR_COOP_GROUP_MASK_REGIDS
	.align		4
        /*0028*/ 	.byte	0x04, 0x29
        /*002a*/ 	.short	(.L_1470 - .L_1469)


	//   ....[0]....
.L_1469:
        /*002c*/ 	.word	0xffffffff


	//   ....[1]....
        /*0030*/ 	.word	0xffffffff


	//   ....[2]....
        /*0034*/ 	.word	0xffffffff


	//   ....[3]....
        /*0038*/ 	.word	0xffffffff


	//   ....[4]....
        /*003c*/ 	.word	0xffffffff


	//   ....[5]....
        /*0040*/ 	.word	0xffffffff


	//   ....[6]....
        /*0044*/ 	.word	0xffffffff


	//   ....[7]....
        /*0048*/ 	.word	0xffffffff


	//   ....[8]....
        /*004c*/ 	.word	0xffffffff


	//   ....[9]....
        /*0050*/ 	.word	0xffffffff


	//   ....[10]....
        /*0054*/ 	.word	0xffffffff


	//   ....[11]....
        /*0058*/ 	.word	0xffffffff


	//   ....[12]....
        /*005c*/ 	.word	0xffffffff


	//   ....[13]....
        /*0060*/ 	.word	0xffffffff


	//   ....[14]....
        /*0064*/ 	.word	0xffffffff


	//   ....[15]....
        /*0068*/ 	.word	0xffffffff


	//   ....[16]....
        /*006c*/ 	.word	0xffffffff


	//   ....[17]....
        /*0070*/ 	.word	0xffffffff


	//   ....[18]....
        /*0074*/ 	.word	0xffffffff


	//   ....[19]....
        /*0078*/ 	.word	0xffffffff


	//   ....[20]....
        /*007c*/ 	.word	0xffffffff


	//----- nvinfo : EIATTR_COOP_GROUP_INSTR_OFFSETS
	.align		4
.L_1470:
        /*0080*/ 	.byte	0x04, 0x28
        /*0082*/ 	.short	(.L_1472 - .L_1471)


	//   ....[0]....
.L_1471:
        /*0084*/ 	.word	0x000218d0


	//   ....[1]....
        /*0088*/ 	.word	0x00021900


	//   ....[2]....
        /*008c*/ 	.word	0x00021920


	//   ....[3]....
        /*0090*/ 	.word	0x00021940


	//   ....[4]....
        /*0094*/ 	.word	0x00021960


	//   ....[5]....
        /*0098*/ 	.word	0x00021d90


	//   ....[6]....
        /*009c*/ 	.word	0x00021db0


	//   ....[7]....
        /*00a0*/ 	.word	0x00021de0


	//   ....[8]....
        /*00a4*/ 	.word	0x00021e10


	//   ....[9]....
        /*00a8*/ 	.word	0x00021e30


	//   ....[10]....
        /*00ac*/ 	.word	0x00021fe0


	//   ....[11]....
        /*00b0*/ 	.word	0x00022020


	//   ....[12]....
        /*00b4*/ 	.word	0x00022040


	//   ....[13]....
        /*00b8*/ 	.word	0x00022080


	//   ....[14]....
        /*00bc*/ 	.word	0x00022150


	//   ....[15]....
        /*00c0*/ 	.word	0x00022180


	//   ....[16]....
        /*00c4*/ 	.word	0x000221a0


	//   ....[17]....
        /*00c8*/ 	.word	0x00022250


	//   ....[18]....
        /*00cc*/ 	.word	0x000222b0


	//   ....[19]....
        /*00d0*/ 	.word	0x00022340


	//   ....[20]....
        /*00d4*/ 	.word	0x00022380


	//----- nvinfo : EIATTR_VRC_CTA_INIT_COUNT
	.align		4
.L_1472:
        /*00d8*/ 	.byte	0x02, 0x4a
	.zero		1
	.zero		1


	//----- nvinfo : EIATTR_EXIT_INSTR_OFFSETS
	.align		4
        /*00dc*/ 	.byte	0x04, 0x1c
        /*00de*/ 	.short	(.L_1474 - .L_1473)


	//   ....[0]....
.L_1473:
        /*00e0*/ 	.word	0x00000270


	//   ....[1]....
        /*00e4*/ 	.word	0x00023010


	//----- nvinfo : EIATTR_MAX_THREADS
	.align		4
.L_1474:
        /*00e8*/ 	.byte	0x04, 0x05
        /*00ea*/ 	.short	(.L_1476 - .L_1475)
.L_1475:
        /*00ec*/ 	.word	0x00000100
        /*00f0*/ 	.word	0x00000001
        /*00f4*/ 	.word	0x00000001


	//----- nvinfo : EIATTR_CRS_STACK_SIZE
	.align		4
.L_1476:
        /*00f8*/ 	.byte	0x04, 0x1e
        /*00fa*/ 	.short	(.L_1478 - .L_1477)
.L_1477:
        /*00fc*/ 	.word	0x00000000


	//----- nvinfo : EIATTR_CBANK_PARAM_SIZE
	.align		4
.L_1478:
        /*0100*/ 	.byte	0x03, 0x19
        /*0102*/ 	.short	0x00e8


	//----- nvinfo : EIATTR_PARAM_CBANK
	.align		4
        /*0104*/ 	.byte	0x04, 0x0a
        /*0106*/ 	.short	(.L_1480 - .L_1479)
	.align		4
.L_1479:
        /*0108*/ 	.word	index@(.nv.constant0._ZN10layer_norm31ln_parallel_residual_fwd_kernelINS_13Kernel_traitsI6__halfS2_fS2_fjLj8192ELj1ELj1ELj8ELj16ENS_18Kernel_traits_baseILj8192ES2_S2_fS2_fjLj256EEEEELb1ELb1ELb1EEEvNS_9FwdParamsE)
        /*010c*/ 	.short	0x0380
        /*010e*/ 	.short	0x00e8


	//----- nvinfo : EIATTR_SW_WAR
	.align		4
.L_1480:
        /*0110*/ 	.byte	0x04, 0x36
        /*0112*/ 	.short	(.L_1482 - .L_1481)
.L_1481:
        /*0114*/ 	.word	0x00000008
.L_1482:


//--------------------- .nv.info._ZN10layer_norm31ln_parallel_residual_fwd_kernelINS_13Kernel_traitsIf6__halffS2_fjLj8192ELj1ELj1ELj8ELj16ENS_18Kernel_traits_baseILj8192EfS2_fS2_fjLj256EEEEELb0ELb0ELb0EEEvNS_9FwdParamsE --------------------------
	.section	.nv.info._ZN10layer_norm31ln_parallel_residual_fwd_kernelINS_13Kernel_traitsIf6__halffS2_fjLj8192ELj1ELj1ELj8ELj16ENS_18Kernel_traits_baseILj8192EfS2_fS2_fjLj256EEEEELb0ELb0ELb0EEEvNS_9FwdParamsE,"",@"SHT_CUDA_INFO"
	.sectionflags	@""
	.align	4


	//----- nvinfo : EIATTR_CUDA_API_VERSION
	.align		4
        /*0000*/ 	.byte	0x04, 0x37
        /*0002*/ 	.short	(.L_1484 - .L_1483)
.L_1483:
        /*0004*/ 	.word	0x00000082


	//----- nvinfo : EIATTR_KPARAM_INFO
	.align		4
.L_1484:
        /*0008*/ 	.byte	0x04, 0x17
        /*000a*/ 	.short	(.L_1486 - .L_1485)
.L_1485:
        /*000c*/ 	.word	0x00000000
        /*0010*/ 	.short	0x0000
        /*0012*/ 	.short	0x0000
        /*0014*/ 	.byte	0x00, 0xf0, 0xa1, 0x03


	//----- nvinfo : EIATTR_SPARSE_MMA_MASK
	.align		4
.L_1486:
        /*0018*/ 	.byte	0x03, 0x50
        /*001a*/ 	.short	0x0000


	//----- nvinfo : EIATTR_MAXREG_COUNT
	.align		4
        /*001c*/ 	.byte	0x03, 0x1b
        /*001e*/ 	.short	0x00ff


	//----- nvinfo : EIATTR_NUM_BARRIERS
	.align		4
        /*0020*/ 	.byte	0x02, 0x4c
        /*0022*/ 	.byte	0x01
	.zero		1


	//----- nvinfo : EIATTR_MERCURY_ISA_VERSION
	.align		4
        /*0024*/ 	.byte	0x03, 0x5f
        /*0026*/ 	.short	0x0101


	//----- nvinfo : EIATTR_COOP_GROUP_MASK_REGIDS
	.align		4
        /*0028*/ 	.byte	0x04, 0x29
        /*002a*/ 	.short	(.L_1488 - .L_1487)


	//   ....[0]....
.L_1487:
        /*002c*/ 	.word	0xffffffff


	//   ....[1]....
        /*0030*/ 	.word	0xffffffff


	//   ....[2]....
        /*0034*/ 	.word	0xffffffff


	//   ....[3]....
        /*0038*/ 	.word	0xffffffff


	//   ....[4]....
        /*003c*/ 	.word	0xffffffff


	//   ....[5]....
        /*0040*/ 	.word	0xffffffff


	//   ....[6]....
        /*0044*/ 	.word	0xffffffff


	//   ....[7]....
        /*0048*/ 	.word	0xffffffff


	//   ....[8]....
        /*004c*/ 	.word	0xffffffff


	//   ....[9]....
        /*0050*/ 	.word	0xffffffff


	//   ....[10]....
        /*0054*/ 	.word	0xffffffff


	//   ....[11]....
        /*0058*/ 	.word	0xffffffff


	//   ....[12]....
        /*005c*/ 	.word	0xffffffff


	//   ....[13]....
        /*0060*/ 	.word	0xffffffff


	//   ....[14]....
        /*0064*/ 	.word	0xffffffff


	//   ....[15]....
        /*0068*/ 	.word	0xffffffff


	//   ....[16]....
        /*006c*/ 	.word	0xffffffff


	//   ....[17]....
        /*0070*/ 	.word	0xffffffff


	//   ....[18]....
        /*0074*/ 	.word	0xffffffff


	//   ....[19]....
        /*0078*/ 	.word	0xffffffff


	//   ....[20]....
        /*007c*/ 	.word	0xffffffff


	//----- nvinfo : EIATTR_COOP_GROUP_INSTR_OFFSETS
	.align		4
.L_1488:
        /*0080*/ 	.byte	0x04, 0x28
        /*0082*/ 	.short	(.L_1490 - .L_1489)


	//   ....[0]....
.L_1489:
        /*0084*/ 	.word	0x00003660


	//   ....[1]....
        /*0088*/ 	.word	0x00003680


	//   ....[2]....
        /*008c*/ 	.word	0x000036a0


	//   ....[3]....
        /*0090*/ 	.word	0x000036c0


	//   ....[4]....
        /*0094*/ 	.word	0x000036e0


	//   ....[5]....
        /*0098*/ 	.word	0x00003b20


	//   ....[6]....
        /*009c*/ 	.word	0x00003b40


	//   ....[7]....
        /*00a0*/ 	.word	0x00003b70


	//   ....[8]....
        /*00a4*/ 	.word	0x00003ba0


	//   ....[9]....
        /*00a8*/ 	.word	0x00003bf0


	//   ....[10]....
        /*00ac*/ 	.word	0x00003d70


	//   ....[11]....
        /*00b0*/ 	.word	0x00003db0


	//   ....[12]....
        /*00b4*/ 	.word	0x00003dc0


	//   ....[13]....
        /*00b8*/ 	.word	0x00003e00


	//   ....[14]....
        /*00bc*/ 	.word	0x00003ed0


	//   ....[15]....
        /*00c0*/ 	.word	0x00003f00


	//   ....[16]....
        /*00c4*/ 	.word	0x00003f20


	//   ....[17]....
        /*00c8*/ 	.word	0x00003fc0


	//   ....[18]....
        /*00cc*/ 	.word	0x00004010


	//   ....[19]....
        /*00d0*/ 	.word	0x000040b0


	//   ....[20]....
        /*00d4*/ 	.word	0x000040e0


	//----- nvinfo : EIATTR_VRC_CTA_INIT_COUNT
	.align		4
.L_1490:
        /*00d8*/ 	.byte	0x02, 0x4a
	.zero		1
	.zero		1


	//----- nvinfo : EIATTR_EXIT_INSTR_OFFSETS
	.align		4
        /*00dc*/ 	.byte	0x04, 0x1c
        /*00de*/ 	.short	(.L_1492 - .L_1491)


	//   ....[0]....
.L_1491:
        /*00e0*/ 	.word	0x000016d0


	//   ....[1]....
        /*00e4*/ 	.word	0x00004e50


	//----- nvinfo : EIATTR_MAX_THREADS
	.align		4
.L_1492:
        /*00e8*/ 	.byte	0x04, 0x05
        /*00ea*/ 	.short	(.L_1494 - .L_1493)
.L_1493:
        /*00ec*/ 	.word	0x00000100
        /*00f0*/ 	.word	0x00000001
        /*00f4*/ 	.word	0x00000001


	//----- nvinfo : EIATTR_CRS_STACK_SIZE
	.align		4
.L_1494:
        /*00f8*/ 	.byte	0x04, 0x1e
        /*00fa*/ 	.short	(.L_1496 - .L_1495)
.L_1495:
        /*00fc*/ 	.word	0x00000000


	//----- nvinfo : EIATTR_CBANK_PARAM_SIZE
	.align		4
.L_1496:
        /*0100*/ 	.byte	0x03, 0x19
        /*0102*/ 	.short	0x00e8


	//----- nvinfo : EIATTR_PARAM_CBANK
	.align		4
        /*0104*/ 	.byte	0x04, 0x0a
        /*0106*/ 	.short	(.L_1498 - .L_1497)
	.align		4
.L_1497:
        /*0108*/ 	.word	index@(.nv.constant0._ZN10layer_norm31ln_parallel_residual_fwd_kernelINS_13Kernel_traitsIf6__halffS2_fjLj8192ELj1ELj1ELj8ELj16ENS_18Kernel_traits_baseILj8192EfS2_fS2_fjLj256EEEEELb0ELb0ELb0EEEvNS_9FwdParamsE)
        /*010c*/ 	.short	0x0380
        /*010e*/ 	.short	0x00e8


	//----- nvinfo : EIATTR_SW_WAR
	.align		4
.L_1498:
        /*0110*/ 	.byte	0x04, 0x36
        /*0112*/ 	.short	(.L_1500 - .L_1499)
.L_1499:
        /*0114*/ 	.word	0x00000008
.L_1500:


//--------------------- .nv.info._ZN10layer_norm31ln_parallel_residual_fwd_kernelINS_13Kernel_traitsIf6__halffS2_fjLj8192ELj1ELj1ELj8ELj16ENS_18Kernel_traits_baseILj8192EfS2_fS2_fjLj256EEEEELb0ELb0ELb1EEEvNS_9FwdParamsE --------------------------
	.section	.nv.info._ZN10layer_norm31ln_parallel_residual_fwd_kernelINS_13Kernel_traitsIf6__halffS2_fjLj8192ELj1ELj1ELj8ELj16ENS_18Kernel_traits_baseILj8192EfS2_fS2_fjLj256EEEEELb0ELb0ELb1EEEvNS_9FwdParamsE,"",@"SHT_CUDA_INFO"
	.sectionflags	@""
	.align	4


	//----- nvinfo : EIATTR_CUDA_API_VERSION
	.align		4
        /*0000*/ 	.byte	0x04, 0x37
        /*0002*/ 	.short	(.L_1502 - .L_1501)
.L_1501:
        /*0004*/ 	.word	0x00000082


	//----- nvinfo : EIATTR_KPARAM_INFO
	.align		4
.L_1502:
        /*0008*/ 	.byte	0x04, 0x17
        /*000a*/ 	.short	(.L_1504 - .L_1503)
.L_1503:
        /*000c*/ 	.word	0x00000000
        /*0010*/ 	.short	0x0000
        /*0012*/ 	.short	0x0000
        /*0014*/ 	.byte	0x00, 0xf0, 0xa1, 0x03


	//----- nvinfo : EIATTR_SPARSE_MMA_MASK
	.align		4
.L_1504:
        /*0018*/ 	.byte	0x03, 0x50
        /*001a*/ 	.short	0x0000


	//----- nvinfo : EIATTR_MAXREG_COUNT
	.align		4
        /*001c*/ 	.byte	0x03, 0x1b
        /*001e*/ 	.short	0x00ff


	//----- nvinfo : EIATTR_NUM_BARRIERS
	.align		4
        /*0020*/ 	.byte	0x02, 0x4c
        /*0022*/ 	.byte	0x01
	.zero		1


	//----- nvinfo : EIATTR_MERCURY_ISA_VERSION
	.align		4
        /*0024*/ 	.byte	0x03, 0x5f
        /*0026*/ 	.short	0x0101


	//----- nvinfo : EIATTR_COOP_GROUP_MASK_REGIDS
	.align		4
        /*0028*/ 	.byte	0x04, 0x29
        /*002a*/ 	.short	(.L_1506 - .L_1505)


	//   ....[0]....
.L_1505:
        /*002c*/ 	.word	0xffffffff


	//   ....[1]....
        /*0030*/ 	.word	0xffffffff


	//   ....[2]....
        /*0034*/ 	.word	0xffffffff


	//   ....[3]....
        /*0038*/ 	.word	0xffffffff


	//   ....[4]....
        /*003c*/ 	.word	0xffffffff


	//   ....[5]....
        /*0040*/ 	.word	0xffffffff


	//   ....[6]....
        /*0044*/ 	.word	0xffffffff


	//   ....[7]....
        /*0048*/ 	.word	0xffffffff


	//   ....[8]....
        /*004c*/ 	.word	0xffffffff


	//   ....[9]....
        /*0050*/ 	.word	0xffffffff


	//   ....[10]....
        /*0054*/ 	.word	0xffffffff


	//   ....[11]....
        /*0058*/ 	.word	0xffffffff


	//   ....[12]....
        /*005c*/ 	.word	0xffffffff


	//   ....[13]....
        /*0060*/ 	.word	0xffffffff


	//   ....[14]....
        /*0064*/ 	.word	0xffffffff


	//   ....[15]....
        /*0068*/ 	.word	0xffffffff


	//   ....[16]....
        /*006c*/ 	.word	0xffffffff


	//   ....[17]....
        /*0070*/ 	.word	0xffffffff


	//   ....[18]....
        /*0074*/ 	.word	0xffffffff


	//   ....[19]....
        /*0078*/ 	.word	0xffffffff


	//   ....[20]....
        /*007c*/ 	.word	0xffffffff


	//----- nvinfo : EIATTR_COOP_GROUP_INSTR_OFFSETS
	.align		4
.L_1506:
        /*0080*/ 	.byte	0x04, 0x28
        /*0082*/ 	.short	(.L_1508 - .L_1507)


	//   ....[0]....
.L_1507:
        /*0084*/ 	.word	0x00002850


	//   ....[1]....
        /*0088*/ 	.word	0x00002870


	//   ....[2]....
        /*008c*/ 	.word	0x00002890


	//   ....[3]....
        /*0090*/ 	.word	0x000028b0


	//   ....[4]....
        /*0094*/ 	.word	0x000028d0


	//   ....[5]....
        /*0098*/ 	.word	0x00002d00


	//   ....[6]....
        /*009c*/ 	.word	0x00002d20


	//   ....[7]....
        /*00a0*/ 	.word	0x00002d50


	//   ....[8]....
        /*00a4*/ 	.word	0x00002d80


	//   ....[9]....
        /*00a8*/ 	.word	0x00002da0


	//   ....[10]....
        /*00ac*/ 	.word	0x00002f50


	//   ....[11]....
        /*00b0*/ 	.word	0x00002f90


	//   ....[12]....
        /*00b4*/ 	.word	0x00002fe0


	//   ....[13]....
        /*00b8*/ 	.word	0x00003010


	//   ....[14]....
        /*00bc*/ 	.word	0x00003090


	//   ....[15]....
        /*00c0*/ 	.word	0x000030f0


	//   ....[16]....
        /*00c4*/ 	.word	0x00003100


	//   ....[17]....
        /*00c8*/ 	.word	0x00003180


	//   ....[18]....
        /*00cc*/ 	.word	0x000031f0


	//   ....[19]....
        /*00d0*/ 	.word	0x00003260


	//   ....[20]....
        /*00d4*/ 	.word	0x000032b0


	//----- nvinfo : EIATTR_VRC_CTA_INIT_COUNT
	.align		4
.L_1508:
        /*00d8*/ 	.byte	0x02, 0x4a
	.zero		1
	.zero		1


	//----- nvinfo : EIATTR_EXIT_INSTR_OFFSETS
	.align		4
        /*00dc*/ 	.byte	0x04, 0x1c
        /*00de*/ 	.short	(.L_1510 - .L_1509)


	//   ....[0]....
.L_1509:
        /*00e0*/ 	.word	0x00000bd0


	//   ....[1]....
        /*00e4*/ 	.word	0x00003ee0


	//----- nvinfo : EIATTR_MAX_THREADS
	.align		4
.L_1510:
        /*00e8*/ 	.byte	0x04, 0x05
        /*00ea*/ 	.short	(.L_1512 - .L_1511)
.L_1511:
        /*00ec*/ 	.word	0x00000100
        /*00f0*/ 	.word	0x00000001
        /*00f4*/ 	.word	0x00000001


	//----- nvinfo : EIATTR_CRS_STACK_SIZE
	.align		4
.L_1512:
        /*00f8*/ 	.byte	0x04, 0x1e
        /*00fa*/ 	.short	(.L_1514 - .L_1513)
.L_1513:
        /*00fc*/ 	.word	0x00000000


	//----- nvinfo : EIATTR_CBANK_PARAM_SIZE
	.align		4
.L_1514:
        /*0100*/ 	.byte	0x03, 0x19
        /*0102*/ 	.short	0x00e8


	//----- nvinfo : EIATTR_PARAM_CBANK
	.align		4
        /*0104*/ 	.byte	0x04, 0x0a
        /*0106*/ 	.short	(.L_1516 - .L_1515)
	.align		4
.L_1515:
        /*0108*/ 	.word	index@(.nv.constant0._ZN10layer_norm31ln_parallel_residual_fwd_kernelINS_13Kernel_traitsIf6__halffS2_fjLj8192ELj1ELj1ELj8ELj16ENS_18Kernel_traits_baseILj8192EfS2_fS2_fjLj256EEEEELb0ELb0ELb1EEEvNS_9FwdParamsE)
        /*010c*/ 	.short	0x0380
        /*010e*/ 	.short	0x00e8


	//----- nvinfo : EIATTR_SW_WAR
	.align		4
.L_1516:
        /*0110*/ 	.byte	0x04, 0x36
        /*0112*/ 	.short	(.L_1518 - .L_1517)
.L_1517:
        /*0114*/ 	.word	0x00000008
.L_1518:


//--------------------- .nv.info._ZN10layer_norm31ln_parallel_residual_fwd_kernelINS_13Kernel_traitsIf6__halffS2_fjLj8192ELj1ELj1ELj8ELj16ENS_18Kernel_traits_baseILj8192EfS2_fS2_fjLj256EEEEELb0ELb1ELb0EEEvNS_9FwdParamsE --------------------------
	.section	.nv.info._ZN10layer_norm31ln_parallel_residual_fwd_kernelINS_13Kernel_traitsIf6__halffS2_fjLj8192ELj1ELj1ELj8ELj16ENS_18Kernel_traits_baseILj8192EfS2_fS2_fjLj256EEEEELb0ELb1ELb0EEEvNS_9FwdParamsE,"",@"SHT_CUDA_INFO"
	.sectionflags	@""
	.align	4


	//----- nvinfo : EIATTR_CUDA_API_VERSION
	.align		4
        /*0000*/ 	.byte	0x04, 0x37
        /*0002*/ 	.short	(.L_1520 - .L_1519)
.L_1519:
        /*0004*/ 	.word	0x00000082


	//----- nvinfo : EIATTR_KPARAM_INFO
	.align		4
.L_1520:
        /*0008*/ 	.byte	0x04, 0x17
        /*000a*/ 	.short	(.L_1522 - .L_1521)
.L_1521:
        /*000c*/ 	.word	0x00000000
        /*0010*/ 	.short	0x0000
        /*0012*/ 	.short	0x0000
        /*0014*/ 	.byte	0x00, 0xf0, 0xa1, 0x03


	//----- nvinfo : EIATTR_SPARSE_MMA_MASK
	.align		4
.L_1522:
        /*0018*/ 	.byte	0x03, 0x50
        /*001a*/ 	.short	0x0000


	//----- nvinfo : EIATTR_MAXREG_COUNT
	.align		4
        /*001c*/ 	.byte	0x03, 0x1b
        /*001e*/ 	.short	0x00ff


	//----- nvinfo : EIATTR_NUM_BARRIERS
	.align		4
        /*0020*/ 	.byte	0x02, 0x4c
        /*0022*/ 	.byte	0x01
	.zero		1


	//----- nvinfo : EIATTR_MERCURY_ISA_VERSION
	.align		4
        /*0024*/ 	.byte	0x03, 0x5f
        /*0026*/ 	.short	0x0101


	//----- nvinfo : EIATTR_COOP_GROUP_MASK_REGIDS
	.align		4
        /*0028*/ 	.byte	0x04, 0x29
        /*002a*/ 	.short	(.L_1524 - .L_1523)


	//   ....[0]....
.L_1523:
        /*002c*/ 	.word	0xffffffff


	//   ....[1]....
        /*0030*/ 	.word	0xffffffff


	//   ....[2]....
        /*0034*/ 	.word	0xffffffff


	//   ....[3]....
        /*0038*/ 	.word	0xffffffff


	//   ....[4]....
        /*003c*/ 	.word	0xffffffff


	//   ....[5]....
        /*0040*/ 	.word	0xffffffff


	//   ....[6]....
        /*0044*/ 	.word	0xffffffff


	//   ....[7]....
        /*0048*/ 	.word	0xffffffff


	//   ....[8]....
        /*004c*/ 	.word	0xffffffff


	//   ....[9]....
        /*0050*/ 	.word	0xffffffff


	//   ....[10]....
        /*0054*/ 	.word	0xffffffff


	//   ....[11]....
        /*0058*/ 	.word	0xffffffff


	//   ....[12]....
        /*005c*/ 	.word	0xffffffff


	//   ....[13]....
        /*0060*/ 	.word	0xffffffff


	//   ....[14]....
        /*0064*/ 	.word	0xffffffff


	//   ....[15]....
        /*0068*/ 	.word	0xffffffff


	//   ....[16]....
        /*006c*/ 	.word	0xffffffff


	//   ....[17]....
        /*0070*/ 	.word	0xffffffff


	//   ....[18]....
        /*0074*/ 	.word	0xffffffff


	//   ....[19]....
        /*0078*/ 	.word	0xffffffff


	//   ....[20]....
        /*007c*/ 	.word	0xffffffff


	//----- nvinfo : EIATTR_COOP_GROUP_INSTR_OFFSETS
	.align		4
.L_1524:
        /*0080*/ 	.byte	0x04, 0x28
        /*0082*/ 	.short	(.L_1526 - .L_1525)


	//   ....[0]....
.L_1525:
        /*0084*/ 	.word	0x000025b0


	//   ....[1]....
        /*0088*/ 	.word	0x000025d0


	//   ....[2]....
        /*008c*/ 	.word	0x000025f0


	//   ....[3]....
        /*0090*/ 	.word	0x00002610


	//   ....[4]....
        /*0094*/ 	.word	0x00002630


	//   ....[5]....
        /*0098*/ 	.word	0x00002a70


	//   ....[6]....
        /*009c*/ 	.word	0x00002a90


	//   ....[7]....
        /*00a0*/ 	.word	0x00002ab0


	//   ....[8]....
        /*00a4*/ 	.word	0x00002ae0


	//   ....[9]....
        /*00a8*/ 	.word	0x00002b10


	//   ....[10]....
        /*00ac*/ 	.word	0x00002cc0


	//   ....[11]....
        /*00b0*/ 	.word	0x00002d00


	//   ....[12]....
        /*00b4*/ 	.word	0x00002d90


	//   ....[13]....
        /*00b8*/ 	.word	0x00002dc0


	//   ....[14]....
        /*00bc*/ 	.word	0x00002e20


	//   ....[15]....
        /*00c0*/ 	.word	0x00002e60


	//   ....[16]....
        /*00c4*/ 	.word	0x00002e90


	//   ....[17]....
        /*00c8*/ 	.word	0x00002f20


	//   ....[18]....
        /*00cc*/ 	.word	0x00002fb0


	//   ....[19]....
        /*00d0*/ 	.word	0x00003020


	//   ....[20]....
        /*00d4*/ 	.word	0x00003030


	//----- nvinfo : EIATTR_VRC_CTA_INIT_COUNT
	.align		4
.L_1526:
        /*00d8*/ 	.byte	0x02, 0x4a
	.zero		1
	.zero		1


	//----- nvinfo : EIATTR_EXIT_INSTR_OFFSETS
	.align		4
        /*00dc*/ 	.byte	0x04, 0x1c
        /*00de*/ 	.short	(.L_1528 - .L_1527)


	//   ....[0]....
.L_1527:
        /*00e0*/ 	.word	0x00000650


	//   ....[1]....
        /*00e4*/ 	.word	0x000039e0


	//----- nvinfo : EIATTR_MAX_THREADS
	.align		4
.L_1528:
        /*00e8*/ 	.byte	0x04, 0x05
        /*00ea*/ 	.short	(.L_1530 - .L_1529)
.L_1529:
        /*00ec*/ 	.word	0x00000100
        /*00f0*/ 	.word	0x00000001
        /*00f4*/ 	.word	0x00000001


	//----- nvinfo : EIATTR_CRS_STACK_SIZE
	.align		4
.L_1530:
        /*00f8*/ 	.byte	0x04, 0x1e
        /*00fa*/ 	.short	(.L_1532 - .L_1531)
.L_1531:
        /*00fc*/ 	.word	0x00000000


	//----- nvinfo : EIATTR_CBANK_PARAM_SIZE
	.align		4
.L_1532:
        /*0100*/ 	.byte	0x03, 0x19
        /*0102*/ 	.short	0x00e8


	//----- nvinfo : EIATTR_PARAM_CBANK
	.align		4
        /*0104*/ 	.byte	0x04, 0x0a
        /*0106*/ 	.short	(.L_1534 - .L_1533)
	.align		4
.L_1533:
        /*0108*/ 	.word	index@(.nv.constant0._ZN10layer_norm31ln_parallel_residual_fwd_kernelINS_13Kernel_traitsIf6__halffS2_fjLj8192ELj1ELj1ELj8ELj16ENS_18Kernel_traits_baseILj8192EfS2_fS2_fjLj256EEEEELb0ELb1ELb0EEEvNS_9FwdParamsE)
        /*010c*/ 	.short	0x0380
        /*010e*/ 	.short	0x00e8


	//----- nvinfo : EIATTR_SW_WAR
	.align		4
.L_1534:
        /*0110*/ 	.byte	0x04, 0x36
        /*0112*/ 	.short	(.L_1536 - .L_1535)
.L_1535:
        /*0114*/ 	.word	0x00000008
.L_1536:


//--------------------- .nv.info._ZN10layer_norm31ln_parallel_residual_fwd_kernelINS_13Kernel_traitsIf6__halffS2_fjLj8192ELj1ELj1ELj8ELj16ENS_18Kernel_traits_baseILj8192EfS2_fS2_fjLj256EEEEELb0ELb1ELb1EEEvNS_9FwdParamsE --------------------------
	.section	.nv.info._ZN10layer_norm31ln_parallel_residual_fwd_kernelINS_13Kernel_traitsIf6__halffS2_fjLj8192ELj1ELj1ELj8ELj16ENS_18Kernel_traits_baseILj8192EfS2_fS2_fjLj256EEEEELb0ELb1ELb1EEEvNS_9FwdParamsE,"",@"SHT_CUDA_INFO"
	.sectionflags	@""
	.align	4


	//----- nvinfo : EIATTR_CUDA_API_VERSION
	.align		4
        /*0000*/ 	.byte	0x04, 0x37
        /*0002*/ 	.short	(.L_1538 - .L_1537)
.L_1537:
        /*0004*/ 	.word	0x00000082


	//----- nvinfo : EIATTR_KPARAM_INFO
	.align		4
.L_1538:
        /*0008*/ 	.byte	0x04, 0x17
        /*000a*/ 	.short	(.L_1540 - .L_1539)
.L_1539:
        /*000c*/ 	.word	0x00000000
        /*0010*/ 	.short	0x0000
        /*0012*/ 	.short	0x0000
        /*0014*/ 	.byte	0x00, 0xf0, 0xa1, 0x03


	//----- nvinfo : EIATTR_SPARSE_MMA_MASK
	.align		4
.L_1540:
        /*0018*/ 	.byte	0x03, 0x50
        /*001a*/ 	.short	0x0000


	//----- nvinfo : EIATTR_MAXREG_COUNT
	.align		4
        /*001c*/ 	.byte	0x03, 0x1b
        /*001e*/ 	.short	0x00ff


	//----- nvinfo : EIATTR_NUM_BARRIERS
	.align		4
        /*0020*/ 	.byte	0x02, 0x4c
        /*0022*/ 	.byte	0x01
	.zero		1


	//----- nvinfo : EIATTR_MERCURY_ISA_VERSION
	.align		4
        /*0024*/ 	.byte	0x03, 0x5f
        /*0026*/ 	.short	0x0101


	//----- nvinfo : EIATTR_COOP_GROUP_MASK_REGIDS
	.align		4
        /*0028*/ 	.byte	0x04, 0x29
        /*002a*/ 	.short	(.L_1542 - .L_1541)


	//   ....[0]....
.L_1541:
        /*002c*/ 	.word	0xffffffff


	//   ....[1]....
        /*0030*/ 	.word	0xffffffff


	//   ....[2]....
        /*0034*/ 	.word	0xffffffff


	//   ....[3]....
        /*0038*/ 	.word	0xffffffff


	//   ....[4]....
        /*003c*/ 	.word	0xffffffff


	//   ....[5]....
        /*0040*/ 	.word	0xffffffff


	//   ....[6]....
        /*0044*/ 	.word	0xffffffff


	//   ....[7]....
        /*0048*/ 	.word	0xffffffff


	//   ....[8]....
        /*004c*/ 	.word	0xffffffff


	//   ....[9]....
        /*0050*/ 	.word	0xffffffff


	//   ....[10]....
        /*0054*/ 	.word	0xffffffff


	//   ....[11]....
        /*0058*/ 	.word	0xffffffff


	//   ....[12]....
        /*005c*/ 	.word	0xffffffff


	//   ....[13]....
        /*0060*/ 	.word	0xffffffff


	//   ....[14]....
        /*0064*/ 	.word	0xffffffff


	//   ....[15]....
        /*0068*/ 	.word	0xffffffff


	//   ....[16]....
        /*006c*/ 	.word	0xffffffff


	//   ....[17]....
        /*0070*/ 	.word	0xffffffff


	//   ....[18]....
        /*0074*/ 	.word	0xffffffff


	//   ....[19]....
        /*0078*/ 	.word	0xffffffff


	//   ....[20]....
        /*007c*/ 	.word	0xffffffff


	//----- nvinfo : EIATTR_COOP_GROUP_INSTR_OFFSETS
	.align		4
.L_1542:
        /*0080*/ 	.byte	0x04, 0x28
        /*0082*/ 	.short	(.L_1544 - .L_1543)


	//   ....[0]....
.L_1543:
        /*0084*/ 	.word	0x00001ff0


	//   ....[1]....
        /*0088*/ 	.word	0x00002010


	//   ....[2]....
        /*008c*/ 	.word	0x00002030


	//   ....[3]....
        /*0090*/ 	.word	0x00002050


	//   ....[4]....
        /*0094*/ 	.word	0x00002070


	//   ....[5]....
        /*0098*/ 	.word	0x000024a0


	//   ....[6]....
        /*009c*/ 	.word	0x000024c0


	//   ....[7]....
        /*00a0*/ 	.word	0x000024e0


	//   ....[8]....
        /*00a4*/ 	.word	0x00002500


	//   ....[9]....
        /*00a8*/ 	.word	0x00002520


	//   ....[10]....
        /*00ac*/ 	.word	0x000026d0


	//   ....[11]....
        /*00b0*/ 	.word	0x00002710


	//   ....[12]....
        /*00b4*/ 	.word	0x000027c0


	//   ....[13]....
        /*00b8*/ 	.word	0x00002820


	//   ....[14]....
        /*00bc*/ 	.word	0x00002830


	//   ....[15]....
        /*00c0*/ 	.word	0x000028a0


	//   ....[16]....
        /*00c4*/ 	.word	0x000028d0


	//   ....[17]....
        /*00c8*/ 	.word	0x00002950


	//   ....[18]....
        /*00cc*/ 	.word	0x000029a0


	//   ....[19]....
        /*00d0*/ 	.word	0x00002a30


	//   ....[20]....
        /*00d4*/ 	.word	0x00002a50


	//----- nvinfo : EIATTR_VRC_CTA_INIT_COUNT
	.align		4
.L_1544:
        /*00d8*/ 	.byte	0x02, 0x4a
	.zero		1
	.zero		1


	//----- nvinfo : EIATTR_EXIT_INSTR_OFFSETS
	.align		4
        /*00dc*/ 	.byte	0x04, 0x1c
        /*00de*/ 	.short	(.L_1546 - .L_1545)


	//   ....[0]....
.L_1545:
        /*00e0*/ 	.word	0x000003a0


	//   ....[1]....
        /*00e4*/ 	.word	0x000032d0


	//----- nvinfo : EIATTR_MAX_THREADS
	.align		4
.L_1546:
        /*00e8*/ 	.byte	0x04, 0x05
        /*00ea*/ 	.short	(.L_1548 - .L_1547)
.L_1547:
        /*00ec*/ 	.word	0x00000100
        /*00f0*/ 	.word	0x00000001
        /*00f4*/ 	.word	0x00000001


	//----- nvinfo : EIATTR_CRS_STACK_SIZE
	.align		4
.L_1548:
        /*00f8*/ 	.byte	0x04, 0x1e
        /*00fa*/ 	.short	(.L_1550 - .L_1549)
.L_1549:
        /*00fc*/ 	.word	0x00000000


	//----- nvinfo : EIATTR_CBANK_PARAM_SIZE
	.align		4
.L_1550:
        /*0100*/ 	.byte	0x03, 0x19
        /*0102*/ 	.short	0x00e8


	//----- nvinfo : EIATTR_PARAM_CBANK
	.align		4
        /*0104*/ 	.byte	0x04, 0x0a
        /*0106*/ 	.short	(.L_1552 - .L_1551)
	.align		4
.L_1551:
        /*0108*/ 	.word	index@(.nv.constant0._ZN10layer_norm31ln_parallel_residual_fwd_kernelINS_13Kernel_traitsIf6__halffS2_fjLj8192ELj1ELj1ELj8ELj16ENS_18Kernel_traits_baseILj8192EfS2_fS2_fjLj256EEEEELb0ELb1ELb1EEEvNS_9FwdParamsE)
        /*010c*/ 	.short	0x0380
        /*010e*/ 	.short	0x00e8


	//----- nvinfo : EIATTR_SW_WAR
	.align		4
.L_1552:
        /*0110*/ 	.byte	0x04, 0x36
        /*0112*/ 	.short	(.L_1554 - .L_1553)
.L_1553:
        /*0114*/ 	.word	0x00000008
.L_1554:


//--------------------- .nv.info._ZN10layer_norm31ln_parallel_residual_fwd_kernelINS_13Kernel_traitsIf6__halffS2_fjLj8192ELj1ELj1ELj8ELj16ENS_18Kernel_traits_baseILj8192EfS2_fS2_fjLj256EEEEELb1ELb0ELb0EEEvNS_9FwdParamsE --------------------------
	.section	.nv.info._ZN10layer_norm31ln_parallel_residual_fwd_kernelINS_13Kernel_traitsIf6__halffS2_fjLj8192ELj1ELj1ELj8ELj16ENS_18Kernel_traits_baseILj8192EfS2_fS2_fjLj256EEEEELb1ELb0ELb0EEEvNS_9FwdParamsE,"",@"SHT_CUDA_INFO"
	.sectionflags	@""
	.align	4


	//----- nvinfo : EIATTR_CUDA_API_VERSION
	.align		4
        /*0000*/ 	.byte	0x04, 0x37
        /*0002*/ 	.short	(.L_1556 - .L_1555)
.L_1555:
        /*0004*/ 	.word	0x00000082


	//----- nvinfo : EIATTR_KPARAM_INFO
	.align		4
.L_1556:
        /*0008*/ 	.byte	0x04, 0x17
        /*000a*/ 	.short	(.L_1558 - .L_1557)
.L_1557:
        /*000c*/ 	.word	0x00000000
        /*0010*/ 	.short	0x0000
        /*0012*/ 	.short	0x0000
        /*0014*/ 	.byte	0x00, 0xf0, 0xa1, 0x03


	//----- nvinfo : EIATTR_SPARSE_MMA_MASK
	.align		4
.L_1558:
        /*0018*/ 	.byte	0x03, 0x50
        /*001a*/ 	.short	0x0000


	//----- nvinfo : EIATTR_MAXREG_COUNT
	.align		4
        /*001c*/ 	.byte	0x03, 0x1b
        /*001e*/ 	.short	0x00ff


	//----- nvinfo : EIATTR_NUM_BARRIERS
	.align		4
        /*0020*/ 	.byte	0x02, 0x4c
        /*0022*/ 	.byte	0x01
	.zero		1


	//----- nvinfo : EIATTR_MERCURY_ISA_VERSION
	.align		4
        /*0024*/ 	.byte	0x03, 0x5f
        /*0026*/ 	.short	0x0101


	//----- nvinfo : EIATTR_COOP_GROUP_MASK_REGIDS
	.align		4
        /*0028*/ 	.byte	0x04, 0x29
        /*002a*/ 	.short	(.L_1560 - .L_1559)


	//   ....[0]....
.L_1559:
        /*002c*/ 	.word	0xffffffff


	//   ....[1]....
        /*0030*/ 	.word	0xffffffff


	//   ....[2]....
        /*0034*/ 	.word	0xffffffff


	//   ....[3]....
        /*0038*/ 	.word	0xffffffff


	//   ....[4]....
        /*003c*/ 	.word	0xffffffff


	//   ....[5]....
        /*0040*/ 	.word	0xffffffff


	//   ....[6]....
        /*0044*/ 	.word	0xffffffff


	//   ....[7]....
        /*0048*/ 	.word	0xffffffff


	//   ....[8]....
        /*004c*/ 	.word	0xffffffff


	//   ....[9]....
        /*0050*/ 	.word	0xffffffff


	//   ....[10]....
        /*0054*/ 	.word	0xffffffff


	//   ....[11]....
        /*0058*/ 	.word	0xffffffff


	//   ....[12]....
        /*005c*/ 	.word	0xffffffff


	//   ....[13]....
        /*0060*/ 	.word	0xffffffff


	//   ....[14]....
        /*0064*/ 	.word	0xffffffff


	//   ....[15]....
        /*0068*/ 	.word	0xffffffff


	//   ....[16]....
        /*006c*/ 	.word	0xffffffff


	//   ....[17]....
        /*0070*/ 	.word	0xffffffff


	//   ....[18]....
        /*0074*/ 	.word	0xffffffff


	//   ....[19]....
        /*0078*/ 	.word	0xffffffff


	//   ....[20]....
        /*007c*/ 	.word	0xffffffff


	//----- nvinfo : EIATTR_COOP_GROUP_INSTR_OFFSETS
	.align		4
.L_1560:
        /*0080*/ 	.byte	0x04, 0x28
        /*0082*/ 	.short	(.L_1562 - .L_1561)


	//   ....[0]....
.L_1561:
        /*0084*/ 	.word	0x000211c0


	//   ....[1]....
        /*0088*/ 	.word	0x000211e0


	//   ....[2]....
        /*008c*/ 	.word	0x00021200


	//   ....[3]....
        /*0090*/ 	.word	0x00021220


	//   ....[4]....
        /*0094*/ 	.word	0x00021240


	//   ....[5]....
        /*0098*/ 	.word	0x000216a0


	//   ....[6]....
        /*009c*/ 	.word	0x000216d0


	//   ....[7]....
        /*00a0*/ 	.word	0x00021700


	//   ....[8]....
        /*00a4*/ 	.word	0x00021720


	//   ....[9]....
        /*00a8*/ 	.word	0x00021750


	//   ....[10]....
        /*00ac*/ 	.word	0x000217d0


	//   ....[11]....
        /*00b0*/ 	.word	0x00021840


	//   ....[12]....
        /*00b4*/ 	.word	0x00021880


	//   ....[13]....
        /*00b8*/ 	.word	0x00021890


	//   ....[14]....
        /*00bc*/ 	.word	0x00021910


	//   ....[15]....
        /*00c0*/ 	.word	0x00021960


	//   ....[16]....
        /*00c4*/ 	.word	0x00021970


	//   ....[17]....
        /*00c8*/ 	.word	0x00021a20


	//   ....[18]....
        /*00cc*/ 	.word	0x00021a70


	//   ....[19]....
        /*00d0*/ 	.word	0x00021b00


	//   ....[20]....
        /*00d4*/ 	.word	0x00021b30


	//----- nvinfo : EIATTR_VRC_CTA_INIT_COUNT
	.align		4
.L_1562:
        /*00d8*/ 	.byte	0x02, 0x4a
	.zero		1
	.zero		1


	//----- nvinfo : EIATTR_EXIT_INSTR_OFFSETS
	.align		4
        /*00dc*/ 	.byte	0x04, 0x1c
        /*00de*/ 	.short	(.L_1564 - .L_1563)


	//   ....[0]....
.L_1563:
        /*00e0*/ 	.word	0x00001980


	//   ....[1]....
        /*00e4*/ 	.word	0x000228f0


	//----- nvinfo : EIATTR_MAX_THREADS
	.align		4
.L_1564:
        /*00e8*/ 	.byte	0x04, 0x05
        /*00ea*/ 	.short	(.L_1566 - .L_1565)
.L_1565:
        /*00ec*/ 	.word	0x00000100
        /*00f0*/ 	.word	0x00000001
        /*00f4*/ 	.word	0x00000001


	//----- nvinfo : EIATTR_CRS_STACK_SIZE
	.align		4
.L_1566:
        /*00f8*/ 	.byte	0x04, 0x1e
        /*00fa*/ 	.short	(.L_1568 - .L_1567)
.L_1567:
        /*00fc*/ 	.word	0x00000000


	//----- nvinfo : EIATTR_CBANK_PARAM_SIZE
	.align		4
.L_1568:
        /*0100*/ 	.byte	0x03, 0x19
        /*0102*/ 	.short	0x00e8


	//----- nvinfo : EIATTR_PARAM_CBANK
	.align		4
        /*0104*/ 	.byte	0x04, 0x0a
        /*0106*/ 	.short	(.L_1570 - .L_1569)
	.align		4
.L_1569:
        /*0108*/ 	.word	index@(.nv.constant0._ZN10layer_norm31ln_parallel_residual_fwd_kernelINS_13Kernel_traitsIf6__halffS2_fjLj8192ELj1ELj1ELj8ELj16ENS_18Kernel_traits_baseILj8192EfS2_fS2_fjLj256EEEEELb1ELb0ELb0EEEvNS_9FwdParamsE)
        /*010c*/ 	.short	0x0380
        /*010e*/ 	.short	0x00e8


	//----- nvinfo : EIATTR_SW_WAR
	.align		4
.L_1570:
        /*0110*/ 	.byte	0x04, 0x36
        /*0112*/ 	.short	(.L_1572 - .L_1571)
.L_1571:
        /*0114*/ 	.word	0x00000008
.L_1572:


//--------------------- .nv.info._ZN10layer_norm31ln_parallel_residual_fwd_kernelINS_13Kernel_traitsIf6__halffS2_fjLj8192ELj1ELj1ELj8ELj16ENS_18Kernel_traits_baseILj8192EfS2_fS2_fjLj256EEEEELb1ELb0ELb1EEEvNS_9FwdParamsE --------------------------
	.section	.nv.info._ZN10layer_norm31ln_parallel_residual_fwd_kernelINS_13Kernel_traitsIf6__halffS2_fjLj8192ELj1ELj1ELj8ELj16ENS_18Kernel_traits_baseILj8192EfS2_fS2_fjLj256EEEEELb1ELb0ELb1EEEvNS_9FwdParamsE,"",@"SHT_CUDA_INFO"
	.sectionflags	@""
	.align	4


	//----- nvinfo : EIATTR_CUDA_API_VERSION
	.align		4
        /*0000*/ 	.byte	0x04, 0x37
        /*0002*/ 	.short	(.L_1574 - .L_1573)
.L_1573:
        /*0004*/ 	.word	0x00000082


	//----- nvinfo : EIATTR_KPARAM_INFO
	.align		4
.L_1574:
        /*0008*/ 	.byte	0x04, 0x17
        /*000a*/ 	.short	(.L_1576 - .L_1575)
.L_1575:
        /*000c*/ 	.word	0x00000000
        /*0010*/ 	.short	0x0000
        /*0012*/ 	.short	0x0000
        /*0014*/ 	.byte	0x00, 0xf0, 0xa1, 0x03


	//----- nvinfo : EIATTR_SPARSE_MMA_MASK
	.align		4
.L_1576:
        /*0018*/ 	.byte	0x03, 0x50
        /*001a*/ 	.short	0x0000


	//----- nvinfo : EIATTR_MAXREG_COUNT
	.align		4
        /*001c*/ 	.byte	0x03, 0x1b
        /*001e*/ 	.short	0x00ff


	//----- nvinfo : EIATTR_NUM_BARRIERS
	.align		4
        /*0020*/ 	.byte	0x02, 0x4c
        /*0022*/ 	.byte	0x01
	.zero		1


	//----- nvinfo : EIATTR_MERCURY_ISA_VERSION
	.align		4
        /*0024*/ 	.byte	0x03, 0x5f
        /*0026*/ 	.short	0x0101


	//----- nvinfo : EIATTR_COOP_GROUP_MASK_REGIDS
	.align		4
        /*0028*/ 	.byte	0x04, 0x29
        /*002a*/ 	.short	(.L_1578 - .L_1577)


	//   ....[0]....
.L_1577:
        /*002c*/ 	.word	0xffffffff


	//   ....[1]....
        /*0030*/ 	.word	0xffffffff


	//   ....[2]....
        /*0034*/ 	.word	0xffffffff


	//   ....[3]....
        /*0038*/ 	.word	0xffffffff


	//   ....[4]....
        /*003c*/ 	.word	0xffffffff


	//   ....[5]....
        /*0040*/ 	.word	0xffffffff


	//   ....[6]....
        /*0044*/ 	.word	0xffffffff


	//   ....[7]....
        /*0048*/ 	.word	0xffffffff


	//   ....[8]....
        /*004c*/ 	.word	0xffffffff


	//   ....[9]....
        /*0050*/ 	.word	0xffffffff


	//   ....[10]....
        /*0054*/ 	.word	0xffffffff


	//   ....[11]....
        /*0058*/ 	.word	0xffffffff


	//   ....[12]....
        /*005c*/ 	.word	0xffffffff


	//   ....[13]....
        /*0060*/ 	.word	0xffffffff


	//   ....[14]....
        /*0064*/ 	.word	0xffffffff


	//   ....[15]....
        /*0068*/ 	.word	0xffffffff


	//   ....[16]....
        /*006c*/ 	.word	0xffffffff


	//   ....[17]....
        /*0070*/ 	.word	0xffffffff


	//   ....[18]....
        /*0074*/ 	.word	0xffffffff


	//   ....[19]....
        /*0078*/ 	.word	0xffffffff


	//   ....[20]....
        /*007c*/ 	.word	0xffffffff


	//----- nvinfo : EIATTR_COOP_GROUP_INSTR_OFFSETS
	.align		4
.L_1578:
        /*0080*/ 	.byte	0x04, 0x28
        /*0082*/ 	.short	(.L_1580 - .L_1579)


	//   ....[0]....
.L_1579:
        /*0084*/ 	.word	0x0001e8a0


	//   ....[1]....
        /*0088*/ 	.word	0x0001e8c0


	//   ....[2]....
        /*008c*/ 	.word	0x0001e8e0


	//   ....[3]....
        /*0090*/ 	.word	0x0001e900


	//   ....[4]....
        /*0094*/ 	.word	0x0001e920


	//   ....[5]....
        /*0098*/ 	.word	0x0001ed50


	//   ....[6]....
        /*009c*/ 	.word	0x0001ed80


	//   ....[7]....
        /*00a0*/ 	.word	0x0001edb0


	//   ....[8]....
        /*00a4*/ 	.word	0x0001edd0


	//   ....[9]....
        /*00a8*/ 	.word	0x0001ee00


	//   ....[10]....
        /*00ac*/ 	.word	0x0001ee80


	//   ....[11]....
        /*00b0*/ 	.word	0x0001eef0


	//   ....[12]....
        /*00b4*/ 	.word	0x0001ef30


	//   ....[13]....
        /*00b8*/ 	.word	0x0001ef70


	//   ....[14]....
        /*00bc*/ 	.word	0x0001efc0


	//   ....[15]....
        /*00c0*/ 	.word	0x0001eff0


	//   ....[16]....
        /*00c4*/ 	.word	0x0001f040


	//   ....[17]....
        /*00c8*/ 	.word	0x0001f0a0


	//   ....[18]....
        /*00cc*/ 	.word	0x0001f110


	//   ....[19]....
        /*00d0*/ 	.word	0x0001f180


	//   ....[20]....
        /*00d4*/ 	.word	0x0001f1d0


	//----- nvinfo : EIATTR_VRC_CTA_INIT_COUNT
	.align		4
.L_1580:
        /*00d8*/ 	.byte	0x02, 0x4a
	.zero		1
	.zero		1


	//----- nvinfo : EIATTR_EXIT_INSTR_OFFSETS
	.align		4
        /*00dc*/ 	.byte	0x04, 0x1c
        /*00de*/ 	.short	(.L_1582 - .L_1581)


	//   ....[0]....
.L_1581:
        /*00e0*/ 	.word	0x00000e50


	//   ....[1]....
        /*00e4*/ 	.word	0x0001fe20


	//----- nvinfo : EIATTR_MAX_THREADS
	.align		4
.L_1582:
        /*00e8*/ 	.byte	0x04, 0x05
        /*00ea*/ 	.short	(.L_1584 - .L_1583)
.L_1583:
        /*00ec*/ 	.word	0x00000100
        /*00f0*/ 	.word	0x00000001
        /*00f4*/ 	.word	0x00000001


	//----- nvinfo : EIATTR_CBANK_PARAM_SIZE
	.align		4
.L_1584:
        /*00f8*/ 	.byte	0x03, 0x19
        /*00fa*/ 	.short	0x00e8


	//----- nvinfo : EIATTR_PARAM_CBANK
	.align		4
        /*00fc*/ 	.byte	0x04, 0x0a
        /*00fe*/ 	.short	(.L_1586 - .L_1585)
	.align		4
.L_1585:
        /*0100*/ 	.word	index@(.nv.constant0._ZN10layer_norm31ln_parallel_residual_fwd_kernelINS_13Kernel_traitsIf6__halffS2_fjLj8192ELj1ELj1ELj8ELj16ENS_18Kernel_traits_baseILj8192EfS2_fS2_fjLj256EEEEELb1ELb0ELb1EEEvNS_9FwdParamsE)
        /*0104*/ 	.short	0x0380
        /*0106*/ 	.short	0x00e8


	//----- nvinfo : EIATTR_SW_WAR
	.align		4
.L_1586:
        /*0108*/ 	.byte	0x04, 0x36
        /*010a*/ 	.short	(.L_1588 - .L_1587)
.L_1587:
        /*010c*/ 	.word	0x00000008
.L_1588:


//--------------------- .nv.info._ZN10layer_norm31ln_parallel_residual_fwd_kernelINS_13Kernel_traitsIf6__halffS2_fjLj8192ELj1ELj1ELj8ELj16ENS_18Kernel_traits_baseILj8192EfS2_fS2_fjLj256EEEEELb1ELb1ELb0EEEvNS_9FwdParamsE --------------------------
	.section	.nv.info._ZN10layer_norm31ln_parallel_residual_fwd_kernelINS_13Kernel_traitsIf6__halffS2_fjLj8192ELj1ELj1ELj8ELj16ENS_18Kernel_traits_baseILj8192EfS2_fS2_fjLj256EEEEELb1ELb1ELb0EEEvNS_9FwdParamsE,"",@"SHT_CUDA_INFO"
	.sectionflags	@""
	.align	4


	//----- nvinfo : EIATTR_CUDA_API_VERSION
	.align		4
        /*0000*/ 	.byte	0x04, 0x37
        /*0002*/ 	.short	(.L_1590 - .L_1589)
.L_1589:
        /*0004*/ 	.word	0x00000082


	//----- nvinfo : EIATTR_KPARAM_INFO
	.align		4
.L_1590:
        /*0008*/ 	.byte	0x04, 0x17
        /*000a*/ 	.short	(.L_1592 - .L_1591)
.L_1591:
        /*000c*/ 	.word	0x00000000
        /*0010*/ 	.short	0x0000
        /*0012*/ 	.short	0x0000
        /*0014*/ 	.byte	0x00, 0xf0, 0xa1, 0x03


	//----- nvinfo : EIATTR_SPARSE_MMA_MASK
	.align		4
.L_1592:
        /*0018*/ 	.byte	0x03, 0x50
        /*001a*/ 	.short	0x0000


	//----- nvinfo : EIATTR_MAXREG_COUNT
	.align		4
        /*001c*/ 	.byte	0x03, 0x1b
        /*001e*/ 	.short	0x00ff


	//----- nvinfo : EIATTR_NUM_BARRIERS
	.align		4
        /*0020*/ 	.byte	0x02, 0x4c
        /*0022*/ 	.byte	0x01
	.zero		1


	//----- nvinfo : EIATTR_MERCURY_ISA_VERSION
	.align		4
        /*0024*/ 	.byte	0x03, 0x5f
        /*0026*/ 	.short	0x0101


	//----- nvinfo : EIATTR_COOP_GROUP_MASK_REGIDS
	.align		4
        /*0028*/ 	.byte	0x04, 0x29
        /*002a*/ 	.short	(.L_1594 - .L_1593)


	//   ....[0]....
.L_1593:
        /*002c*/ 	.word	0xffffffff


	//   ....[1]....
        /*0030*/ 	.word	0xffffffff


	//   ....[2]....
        /*0034*/ 	.word	0xffffffff


	//   ....[3]....
        /*0038*/ 	.word	0xffffffff


	//   ....[4]....
        /*003c*/ 	.word	0xffffffff


	//   ....[5]....
        /*0040*/ 	.word	0xffffffff


	//   ....[6]....
        /*0044*/ 	.word	0xffffffff


	//   ....[7]....
        /*0048*/ 	.word	0xffffffff


	//   ....[8]....
        /*004c*/ 	.word	0xffffffff


	//   ....[9]....
        /*0050*/ 	.word	0xffffffff


	//   ....[10]....
        /*0054*/ 	.word	0xffffffff


	//   ....[11]....
        /*0058*/ 	.word	0xffffffff


	//   ....[12]....
        /*005c*/ 	.word	0xffffffff


	//   ....[13]....
        /*0060*/ 	.word	0xffffffff


	//   ....[14]....
        /*0064*/ 	.word	0xffffffff


	//   ....[15]....
        /*0068*/ 	.word	0xffffffff


	//   ....[16]....
        /*006c*/ 	.word	0xffffffff


	//   ....[17]....
        /*0070*/ 	.word	0xffffffff


	//   ....[18]....
        /*0074*/ 	.word	0xffffffff


	//   ....[19]....
        /*0078*/ 	.word	0xffffffff


	//   ....[20]....
        /*007c*/ 	.word	0xffffffff


	//----- nvinfo : EIATTR_COOP_GROUP_INSTR_OFFSETS
	.align		4
.L_1594:
        /*0080*/ 	.byte	0x04, 0x28
        /*0082*/ 	.short	(.L_1596 - .L_1595)


	//   ....[0]....
.L_1595:
        /*0084*/ 	.word	0x00026c50


	//   ....[1]....
        /*0088*/ 	.word	0x00026c70


	//   ....[2]....
        /*008c*/ 	.word	0x00026c90


	//   ....[3]....
        /*0090*/ 	.word	0x00026cb0


	//   ....[4]....
        /*0094*/ 	.word	0x00026cd0


	//   ....[5]....
        /*0098*/ 	.word	0x00027110


	//   ....[6]....
        /*009c*/ 	.word	0x00027130


	//   ....[7]....
        /*00a0*/ 	.word	0x00027160


	//   ....[8]....
        /*00a4*/ 	.word	0x00027190


	//   ....[9]....
        /*00a8*/ 	.word	0x000271c0


	//   ....[10]....
        /*00ac*/ 	.word	0x00027360


	//   ....[11]....
        /*00b0*/ 	.word	0x000273a0


	//   ....[12]....
        /*00b4*/ 	.word	0x000273b0


	//   ....[13]....
        /*00b8*/ 	.word	0x000273f0


	//   ....[14]....
        /*00bc*/ 	.word	0x000274c0


	//   ....[15]....
        /*00c0*/ 	.word	0x000274f0


	//   ....[16]....
        /*00c4*/ 	.word	0x00027510


	//   ....[17]....
        /*00c8*/ 	.word	0x000275c0


	//   ....[18]....
        /*00cc*/ 	.word	0x00027610


	//   ....[19]....
        /*00d0*/ 	.word	0x000276a0


	//   ....[20]....
        /*00d4*/ 	.word	0x000276d0


	//----- nvinfo : EIATTR_VRC_CTA_INIT_COUNT
	.align		4
.L_1596:
        /*00d8*/ 	.byte	0x02, 0x4a
	.zero		1
	.zero		1


	//----- nvinfo : EIATTR_EXIT_INSTR_OFFSETS
	.align		4
        /*00dc*/ 	.byte	0x04, 0x1c
        /*00de*/ 	.short	(.L_1598 - .L_1597)


	//   ....[0]....
.L_1597:
        /*00e0*/ 	.word	0x00000850


	//   ....[1]....
        /*00e4*/ 	.word	0x000280b0


	//----- nvinfo : EIATTR_MAX_THREADS
	.align		4
.L_1598:
        /*00e8*/ 	.byte	0x04, 0x05
        /*00ea*/ 	.short	(.L_1600 - .L_1599)
.L_1599:
        /*00ec*/ 	.word	0x00000100
        /*00f0*/ 	.word	0x00000001
        /*00f4*/ 	.word	0x00000001


	//----- nvinfo : EIATTR_CRS_STACK_SIZE
	.align		4
.L_1600:
        /*00f8*/ 	.byte	0x04, 0x1e
        /*00fa*/ 	.short	(.L_1602 - .L_1601)
.L_1601:
        /*00fc*/ 	.word	0x00000000


	//----- nvinfo : EIATTR_CBANK_PARAM_SIZE
	.align		4
.L_1602:
        /*0100*/ 	.byte	0x03, 0x19
        /*0102*/ 	.short	0x00e8


	//----- nvinfo : EIATTR_PARAM_CBANK
	.align		4
        /*0104*/ 	.byte	0x04, 0x0a
        /*0106*/ 	.short	(.L_1604 - .L_1603)
	.align		4
.L_1603:
        /*0108*/ 	.word	index@(.nv.constant0._ZN10layer_norm31ln_parallel_residual_fwd_kernelINS_13Kernel_traitsIf6__halffS2_fjLj8192ELj1ELj1ELj8ELj16ENS_18Kernel_traits_baseILj8192EfS2_fS2_fjLj256EEEEELb1ELb1ELb0EEEvNS_9FwdParamsE)
        /*010c*/ 	.short	0x0380
        /*010e*/ 	.short	0x00e8


	//----- nvinfo : EIATTR_SW_WAR
	.align		4
.L_1604:
        /*0110*/ 	.byte	0x04, 0x36
        /*0112*/ 	.short	(.L_1606 - .L_1605)
.L_1605:
        /*0114*/ 	.word	0x00000008
.L_1606:


//--------------------- .nv.info._ZN10layer_norm31ln_parallel_residual_fwd_kernelINS_13Kernel_traitsIf6__halffS2_fjLj8192ELj1ELj1ELj8ELj16ENS_18Kernel_traits_baseILj8192EfS2_fS2_fjLj256EEEEELb1ELb1ELb1EEEvNS_9FwdParamsE --------------------------
	.section	.nv.info._ZN10layer_norm31ln_parallel_residual_fwd_kernelINS_13Kernel_traitsIf6__halffS2_fjLj8192ELj1ELj1ELj8ELj16ENS_18Kernel_traits_baseILj8192EfS2_fS2_fjLj256EEEEELb1ELb1ELb1EEEvNS_9FwdParamsE,"",@"SHT_CUDA_INFO"
	.sectionflags	@""
	.align	4


	//----- nvinfo : EIATTR_CUDA_API_VERSION
	.align		4
        /*0000*/ 	.byte	0x04, 0x37
        /*0002*/ 	.short	(.L_1608 - .L_1607)
.L_1607:
        /*0004*/ 	.word	0x00000082


	//----- nvinfo : EIATTR_KPARAM_INFO
	.align		4
.L_1608:
        /*0008*/ 	.byte	0x04, 0x17
        /*000a*/ 	.short	(.L_1610 - .L_1609)
.L_1609:
        /*000c*/ 	.word	0x00000000
        /*0010*/ 	.short	0x0000
        /*0012*/ 	.short	0x0000
        /*0014*/ 	.byte	0x00, 0xf0, 0xa1, 0x03


	//----- nvinfo : EIATTR_SPARSE_MMA_MASK
	.align		4
.L_1610:
        /*0018*/ 	.byte	0x03, 0x50
        /*001a*/ 	.short	0x0000


	//----- nvinfo : EIATTR_MAXREG_COUNT
	.align		4
        /*001c*/ 	.byte	0x03, 0x1b
        /*001e*/ 	.short	0x00ff


	//----- nvinfo : EIATTR_NUM_BARRIERS
	.align		4
        /*0020*/ 	.byte	0x02, 0x4c
        /*0022*/ 	.byte	0x01
	.zero		1


	//----- nvinfo : EIATTR_MERCURY_ISA_VERSION
	.align		4
        /*0024*/ 	.byte	0x03, 0x5f
        /*0026*/ 	.short	0x0101


	//----- nvinfo : EIATTR_COOP_GROUP_MASK_REGIDS
	.align		4
        /*0028*/ 	.byte	0x04, 0x29
        /*002a*/ 	.short	(.L_1612 - .L_1611)


	//   ....[0]....
.L_1611:
        /*002c*/ 	.word	0xffffffff


	//   ....[1]....
        /*0030*/ 	.word	0xffffffff


	//   ....[2]....
        /*0034*/ 	.word	0xffffffff


	//   ....[3]....
        /*0038*/ 	.word	0xffffffff


	//   ....[4]....
        /*003c*/ 	.word	0xffffffff


	//   ....[5]....
        /*0040*/ 	.word	0xffffffff


	//   ....[6]....
        /*0044*/ 	.word	0xffffffff


	//   ....[7]....
        /*0048*/ 	.word	0xffffffff


	//   ....[8]....
        /*004c*/ 	.word	0xffffffff


	//   ....[9]....
        /*0050*/ 	.word	0xffffffff


	//   ....[10]....
        /*0054*/ 	.word	0xffffffff


	//   ....[11]....
        /*0058*/ 	.word	0xffffffff


	//   ....[12]....
        /*005c*/ 	.word	0xffffffff


	//   ....[13]....
        /*0060*/ 	.word	0xffffffff


	//   ....[14]....
        /*0064*/ 	.word	0xffffffff


	//   ....[15]....
        /*0068*/ 	.word	0xffffffff


	//   ....[16]....
        /*006c*/ 	.word	0xffffffff


	//   ....[17]....
        /*0070*/ 	.word	0xffffffff


	//   ....[18]....
        /*0074*/ 	.word	0xffffffff


	//   ....[19]....
        /*0078*/ 	.word	0xffffffff


	//   ....[20]....
        /*007c*/ 	.word	0xffffffff


	//----- nvinfo : EIATTR_COOP_GROUP_INSTR_OFFSETS
	.align		4
.L_1612:
        /*0080*/ 	.byte	0x04, 0x28
        /*0082*/ 	.short	(.L_1614 - .L_1613)


	//   ....[0]....
.L_1613:
        /*0084*/ 	.word	0x00021580


	//   ....[1]....
        /*0088*/ 	.word	0x000215b0


	//   ....[2]....
        /*008c*/ 	.word	0x000215d0


	//   ....[3]....
        /*0090*/ 	.word	0x000215f0


	//   ....[4]....
        /*0094*/ 	.word	0x00021610


	//   ....[5]....
        /*0098*/ 	.word	0x00021a50


	//   ....[6]....
        /*009c*/ 	.word	0x00021a80


	//   ....[7]....
        /*00a0*/ 	.word	0x00021aa0


	//   ....[8]....
        /*00a4*/ 	.word	0x00021ac0


	//   ....[9]....
        /*00a8*/ 	.word	0x00021ae0


	//   ....[10]....
        /*00ac*/ 	.word	0x00021c90


	//   ....[11]....
        /*00b0*/ 	.word	0x00021cd0


	//   ....[12]....
        /*00b4*/ 	.word	0x00021ce0


	//   ....[13]....
        /*00b8*/ 	.word	0x00021d30


	//   ....[14]....
        /*00bc*/ 	.word	0x00021df0


	//   ....[15]....
        /*00c0*/ 	.word	0x00021e20


	//   ....[16]....
        /*00c4*/ 	.word	0x00021e40


	//   ....[17]....
        /*00c8*/ 	.word	0x00021ed0


	//   ....[18]....
        /*00cc*/ 	.word	0x00021f30


	//   ....[19]....
        /*00d0*/ 	.word	0x00021fa0


	//   ....[20]....
        /*00d4*/ 	.word	0x00021ff0


	//----- nvinfo : EIATTR_VRC_CTA_INIT_COUNT
	.align		4
.L_1614:
        /*00d8*/ 	.byte	0x02, 0x4a
	.zero		1
	.zero		1


	//----- nvinfo : EIATTR_EXIT_INSTR_OFFSETS
	.align		4
        /*00dc*/ 	.byte	0x04, 0x1c
        /*00de*/ 	.short	(.L_1616 - .L_1615)


	//   ....[0]....
.L_1615:
        /*00e0*/ 	.word	0x00000590


	//   ....[1]....
        /*00e4*/ 	.word	0x00022890


	//----- nvinfo : EIATTR_MAX_THREADS
	.align		4
.L_1616:
        /*00e8*/ 	.byte	0x04, 0x05
        /*00ea*/ 	.short	(.L_1618 - .L_1617)
.L_1617:
        /*00ec*/ 	.word	0x00000100
        /*00f0*/ 	.word	0x00000001
        /*00f4*/ 	.word	0x00000001


	//----- nvinfo : EIATTR_CRS_STACK_SIZE
	.align		4
.L_1618:
        /*00f8*/ 	.byte	0x04, 0x1e
        /*00fa*/ 	.short	(.L_1620 - .L_1619)
.L_1619:
        /*00fc*/ 	.word	0x00000000


	//----- nvinfo : EIATTR_CBANK_PARAM_SIZE
	.align		4
.L_1620:
        /*0100*/ 	.byte	0x03, 0x19
        /*0102*/ 	.short	0x00e8


	//----- nvinfo : EIATTR_PARAM_CBANK
	.align		4
        /*0104*/ 	.byte	0x04, 0x0a
        /*0106*/ 	.short	(.L_1622 - .L_1621)
	.align		4
.L_1621:
        /*0108*/ 	.word	index@(.nv.constant0._ZN10layer_norm31ln_parallel_residual_fwd_kernelINS_13Kernel_traitsIf6__halffS2_fjLj8192ELj1ELj1ELj8ELj16ENS_18Kernel_traits_baseILj8192EfS2_fS2_fjLj256EEEEELb1ELb1ELb1EEEvNS_9FwdParamsE)
        /*010c*/ 	.short	0x0380
        /*010e*/ 	.short	0x00e8


	//----- nvinfo : EIATTR_SW_WAR
	.align		4
.L_1622:
        /*0110*/ 	.byte	0x04, 0x36
        /*0112*/ 	.short	(.L_1624 - .L_1623)
.L_1623:
        /*0114*/ 	.word	0x00000008
.L_1624:


//--------------------- .nv.info._ZN10layer_norm31ln_parallel_residual_fwd_kernelINS_13Kernel_traitsI6__halfffffjLj8192ELj1ELj1ELj8ELj16ENS_18Kernel_traits_baseILj8192ES2_ffffjLj256EEEEELb0ELb0ELb0EEEvNS_9FwdParamsE --------------------------
	.section	.nv.info._ZN10layer_norm31ln_parallel_residual_fwd_kernelINS_13Kernel_traitsI6__halfffffjLj8192ELj1ELj1ELj8ELj16ENS_18Kernel_traits_baseILj8192ES2_ffffjLj256EEEEELb0ELb0ELb0EEEvNS_9FwdParamsE,"",@"SHT_CUDA_INFO"
	.sectionflags	@""
	.align	4


	//----- nvinfo : EIATTR_CUDA_API_VERSION
	.align		4
        /*0000*/ 	.byte	0x04, 0x37
        /*0002*/ 	.short	(.L_1626 - .L_1625)
.L_1625:
        /*0004*/ 	.word	0x00000082


	//----- nvinfo : EIATTR_KPARAM_INFO
	.align		4
.L_1626:
        /*0008*/ 	.byte	0x04, 0x17
        /*000a*/ 	.short	(.L_1628 - .L_1627)
.L_1627:
        /*000c*/ 	.word	0x00000000
        /*0010*/ 	.short	0x0000
        /*0012*/ 	.short	0x0000
        /*0014*/ 	.byte	0x00, 0xf0, 0xa1, 0x03


	//----- nvinfo : EIATTR_SPARSE_MMA_MASK
	.align		4
.L_1628:
        /*0018*/ 	.byte	0x03, 0x50
        /*001a*/ 	.short	0x0000


	//----- nvinfo : EIATTR_MAXREG_COUNT
	.align		4
        /*001c*/ 	.byte	0x03, 0x1b
        /*001e*/ 	.short	0x00ff


	//----- nvinfo : EIATTR_NUM_BARRIERS
	.align		4
        /*0020*/ 	.byte	0x02, 0x4c
        /*0022*/ 	.byte	0x01
	.zero		1


	//----- nvinfo : EIATTR_MERCURY_ISA_VERSION
	.align		4
        /*0024*/ 	.byte	0x03, 0x5f
        /*0026*/ 	.short	0x0101


	//----- nvinfo : EIATTR_COOP_GROUP_MASK_REGIDS
	.align		4
        /*0028*/ 	.byte	0x04, 0x29
        /*002a*/ 	.short	(.L_1630 - .L_1629)


	//   ....[0]....
.L_1629:
        /*002c*/ 	.word	0xffffffff


	//   ....[1]....
        /*0030*/ 	.word	0xffffffff


	//   ....[2]....
        /*0034*/ 	.word	0xffffffff


	//   ....[3]....
        /*0038*/ 	.word	0xffffffff


	//   ....[4]....
        /*003c*/ 	.word	0xffffffff


	//   ....[5]....
        /*0040*/ 	.word	0xffffffff


	//   ....[6]....
        /*0044*/ 	.word	0xffffffff


	//   ....[7]....
        /*0048*/ 	.word	0xffffffff


	//   ....[8]....
        /*004c*/ 	.word	0xffffffff


	//   ....[9]....
        /*0050*/ 	.word	0xffffffff


	//   ....[10]....
        /*0054*/ 	.word	0xffffffff


	//   ....[11]....
        /*0058*/ 	.word	0xffffffff


	//   ....[12]....
        /*005c*/ 	.word	0xffffffff


	//   ....[13]....
        /*0060*/ 	.word	0xffffffff


	//   ....[14]....
        /*0064*/ 	.word	0xffffffff


	//   ....[15]....
        /*0068*/ 	.word	0xffffffff


	//   ....[16]....
        /*006c*/ 	.word	0xffffffff


	//   ....[17]....
        /*0070*/ 	.word	0xffffffff


	//   ....[18]....
        /*0074*/ 	.word	0xffffffff


	//   ....[19]....
        /*0078*/ 	.word	0xffffffff


	//   ....[20]....
        /*007c*/ 	.word	0xffffffff


	//----- nvinfo : EIATTR_COOP_GROUP_INSTR_OFFSETS
	.align		4
.L_1630:
        /*0080*/ 	.byte	0x04, 0x28
        /*0082*/ 	.short	(.L_1632 - .L_1631)


	//   ....[0]....
.L_1631:
        /*0084*/ 	.word	0x000047a0


	//   ....[1]....
        /*0088*/ 	.word	0x000047c0


	//   ....[2]....
        /*008c*/ 	.word	0x000047e0


	//   ....[3]....
        /*0090*/ 	.word	0x00004800


	//   ....[4]....
        /*0094*/ 	.word	0x00004820


	//   ....[5]....
        /*0098*/ 	.word	0x00004cf0


	//   ....[6]....
        /*009c*/ 	.word	0x00004d10


	//   ....[7]....
        /*00a0*/ 	.word	0x00004d30


	//   ....[8]....
        /*00a4*/ 	.word	0x00004d50


	//   ....[9]....
        /*00a8*/ 	.word	0x00004d70


	//   ....[10]....
        /*00ac*/ 	.word	0x00004f00


	//   ....[11]....
        /*00b0*/ 	.word	0x00004f30


	//   ....[12]....
        /*00b4*/ 	.word	0x00004f70


	//   ....[13]....
        /*00b8*/ 	.word	0x00005020


	//   ....[14]....
        /*00bc*/ 	.word	0x00005050


	//   ....[15]....
        /*00c0*/ 	.word	0x00005100


	//   ....[16]....
        /*00c4*/ 	.word	0x00005180


	//   ....[17]....
        /*00c8*/ 	.word	0x000051c0


	//   ....[18]....
        /*00cc*/ 	.word	0x00005220


	//   ....[19]....
        /*00d0*/ 	.word	0x00005260


	//   ....[20]....
        /*00d4*/ 	.word	0x000052a0


	//----- nvinfo : EIATTR_VRC_CTA_INIT_COUNT
	.align		4
.L_1632:
        /*00d8*/ 	.byte	0x02, 0x4a
	.zero		1
	.zero		1


	//----- nvinfo : EIATTR_EXIT_INSTR_OFFSETS
	.align		4
        /*00dc*/ 	.byte	0x04, 0x1c
        /*00de*/ 	.short	(.L_1634 - .L_1633)


	//   ....[0]....
.L_1633:
        /*00e0*/ 	.word	0x00001b10


	//   ....[1]....
        /*00e4*/ 	.word	0x00006890


	//----- nvinfo : EIATTR_MAX_THREADS
	.align		4
.L_1634:
        /*00e8*/ 	.byte	0x04, 0x05
        /*00ea*/ 	.short	(.L_1636 - .L_1635)
.L_1635:
        /*00ec*/ 	.word	0x00000100
        /*00f0*/ 	.word	0x00000001
        /*00f4*/ 	.word	0x00000001


	//----- nvinfo : EIATTR_CRS_STACK_SIZE
	.align		4
.L_1636:
        /*00f8*/ 	.byte	0x04, 0x1e
        /*00fa*/ 	.short	(.L_1638 - .L_1637)
.L_1637:
        /*00fc*/ 	.word	0x00000000


	//----- nvinfo : EIATTR_CBANK_PARAM_SIZE
	.align		4
.L_1638:
        /*0100*/ 	.byte	0x03, 0x19
        /*0102*/ 	.short	0x00e8


	//----- nvinfo : EIATTR_PARAM_CBANK
	.align		4
        /*0104*/ 	.byte	0x04, 0x0a
        /*0106*/ 	.short	(.L_1640 - .L_1639)
	.align		4
.L_1639:
        /*0108*/ 	.word	index@(.nv.constant0._ZN10layer_norm31ln_parallel_residual_fwd_kernelINS_13Kernel_traitsI6__halfffffjLj8192ELj1ELj1ELj8ELj16ENS_18Kernel_traits_baseILj8192ES2_ffffjLj256EEEEELb0ELb0ELb0EEEvNS_9FwdParamsE)
        /*010c*/ 	.short	0x0380
        /*010e*/ 	.short	0x00e8


	//----- nvinfo : EIATTR_SW_WAR
	.align		4
.L_1640:
        /*0110*/ 	.byte	0x04, 0x36
        /*0112*/ 	.short	(.L_1642 - .L_1641)
.L_1641:
        /*0114*/ 	.word	0x00000008
.L_1642:


//--------------------- .nv.info._ZN10layer_norm31ln_parallel_residual_fwd_kernelINS_13Kernel_traitsI6__halfffffjLj8192ELj1ELj1ELj8ELj16ENS_18Kernel_traits_baseILj8192ES2_ffffjLj256EEEEELb0ELb0ELb1EEEvNS_9FwdParamsE --------------------------
	.section	.nv.info._ZN10layer_norm31ln_parallel_residual_fwd_kernelINS_13Kernel_traitsI6__halfffffjLj8192ELj1ELj1ELj8ELj16ENS_18Kernel_traits_baseILj8192ES2_ffffjLj256EEEEELb0ELb0ELb1EEEvNS_9FwdParamsE,"",@"SHT_CUDA_INFO"
	.sectionflags	@""
	.align	4


	//----- nvinfo : EIATTR_CUDA_API_VERSION
	.align		4
        /*0000*/ 	.byte	0x04, 0x37
        /*0002*/ 	.short	(.L_1644 - .L_1643)
.L_1643:
        /*0004*/ 	.word	0x00000082


	//----- nvinfo : EIATTR_KPARAM_INFO
	.align		4
.L_1644:
        /*0008*/ 	.byte	0x04, 0x17
        /*000a*/ 	.short	(.L_1646 - .L_1645)
.L_1645:
        /*000c*/ 	.word	0x00000000
        /*0010*/ 	.short	0x0000
        /*0012*/ 	.short	0x0000
        /*0014*/ 	.byte	0x00, 0xf0, 0xa1, 0x03


	//----- nvinfo : EIATTR_SPARSE_MMA_MASK
	.align		4
.L_1646:
        /*0018*/ 	.byte	0x03, 0x50
        /*001a*/ 	.short	0x0000


	//----- nvinfo : EIATTR_MAXREG_COUNT
	.align		4
        /*001c*/ 	.byte	0x03, 0x1b
        /*001e*/ 	.short	0x00ff


	//----- nvinfo : EIATTR_NUM_BARRIERS
	.align		4
        /*0020*/ 	.byte	0x02, 0x4c
        /*0022*/ 	.byte	0x01
	.zero		1


	//----- nvinfo : EIATTR_MERCURY_ISA_VERSION
	.align		4
        /*0024*/ 	.byte	0x03, 0x5f
        /*0026*/ 	.short	0x0101


	//----- nvinfo : EIATTR_COOP_GROUP_MASK_REGIDS
	.align		4
        /*0028*/ 	.byte	0x04, 0x29
        /*002a*/ 	.short	(.L_1648 - .L_1647)


	//   ....[0]....
.L_1647:
        /*002c*/ 	.word	0xffffffff


	//   ....[1]....
        /*0030*/ 	.word	0xffffffff


	//   ....[2]....
        /*0034*/ 	.word	0xffffffff


	//   ....[3]....
        /*0038*/ 	.word	0xffffffff


	//   ....[4]....
        /*003c*/ 	.word	0xffffffff


	//   ....[5]....
        /*0040*/ 	.word	0xffffffff


	//   ....[6]....
        /*0044*/ 	.word	0xffffffff


	//   ....[7]....
        /*0048*/ 	.word	0xffffffff


	//   ....[8]....
        /*004c*/ 	.word	0xffffffff


	//   ....[9]....
        /*0050*/ 	.word	0xffffffff


	//   ....[10]....
        /*0054*/ 	.word	0xffffffff


	//   ....[11]....
        /*0058*/ 	.word	0xffffffff


	//   ....[12]....
        /*005c*/ 	.word	0xffffffff


	//   ....[13]....
        /*0060*/ 	.word	0xffffffff


	//   ....[14]....
        /*0064*/ 	.word	0xffffffff


	//   ....[15]....
        /*0068*/ 	.word	0xffffffff


	//   ....[16]....
        /*006c*/ 	.word	0xffffffff


	//   ....[17]....
        /*0070*/ 	.word	0xffffffff


	//   ....[18]....
        /*0074*/ 	.word	0xffffffff


	//   ....[19]....
        /*0078*/ 	.word	0xffffffff


	//   ....[20]....
        /*007c*/ 	.word	0xffffffff


	//----- nvinfo : EIATTR_COOP_GROUP_INSTR_OFFSETS
	.align		4
.L_1648:
        /*0080*/ 	.byte	0x04, 0x28
        /*0082*/ 	.short	(.L_1650 - .L_1649)


	//   ....[0]....
.L_1649:
        /*0084*/ 	.word	0x00002f30


	//   ....[1]....
        /*0088*/ 	.word	0x00002f50


	//   ....[2]....
        /*008c*/ 	.word	0x00002f70


	//   ....[3]....
        /*0090*/ 	.word	0x00002f90


	//   ....[4]....
        /*0094*/ 	.word	0x00002fb0


	//   ....[5]....
        /*0098*/ 	.word	0x000033e0


	//   ....[6]....
        /*009c*/ 	.word	0x00003400


	//   ....[7]....
        /*00a0*/ 	.word	0x00003420


	//   ....[8]....
        /*00a4*/ 	.word	0x00003450


	//   ....[9]....
        /*00a8*/ 	.word	0x00003490


	//   ....[10]....
        /*00ac*/ 	.word	0x00003640


	//   ....[11]....
        /*00b0*/ 	.word	0x00003680


	//   ....[12]....
        /*00b4*/ 	.word	0x000036a0


	//   ....[13]....
        /*00b8*/ 	.word	0x000036e0


	//   ....[14]....
        /*00bc*/ 	.word	0x000037b0


	//   ....[15]....
        /*00c0*/ 	.word	0x000037e0


	//   ....[16]....
        /*00c4*/ 	.word	0x00003800


	//   ....[17]....
        /*00c8*/ 	.word	0x000038b0


	//   ....[18]....
        /*00cc*/ 	.word	0x00003910


	//   ....[19]....
        /*00d0*/ 	.word	0x000039b0


	//   ....[20]....
        /*00d4*/ 	.word	0x000039e0


	//----- nvinfo : EIATTR_VRC_CTA_INIT_COUNT
	.align		4
.L_1650:
        /*00d8*/ 	.byte	0x02, 0x4a
	.zero		1
	.zero		1


	//----- nvinfo : EIATTR_EXIT_INSTR_OFFSETS
	.align		4
        /*00dc*/ 	.byte	0x04, 0x1c
        /*00de*/ 	.short	(.L_1652 - .L_1651)


	//   ....[0]....
.L_1651:
        /*00e0*/ 	.word	0x00000b10


	//   ....[1]....
        /*00e4*/ 	.word	0x00004cd0


	//----- nvinfo : EIATTR_MAX_THREADS
	.align		4
.L_1652:
        /*00e8*/ 	.byte	0x04, 0x05
        /*00ea*/ 	.short	(.L_1654 - .L_1653)
.L_1653:
        /*00ec*/ 	.word	0x00000100
        /*00f0*/ 	.word	0x00000001
        /*00f4*/ 	.word	0x00000001


	//----- nvinfo : EIATTR_CRS_STACK_SIZE
	.align		4
.L_1654:
        /*00f8*/ 	.byte	0x04, 0x1e
        /*00fa*/ 	.short	(.L_1656 - .L_1655)
.L_1655:
        /*00fc*/ 	.word	0x00000000


	//----- nvinfo : EIATTR_CBANK_PARAM_SIZE
	.align		4
.L_1656:
        /*0100*/ 	.byte	0x03, 0x19
        /*0102*/ 	.short	0x00e8


	//----- nvinfo : EIATTR_PARAM_CBANK
	.align		4
        /*0104*/ 	.byte	0x04, 0x0a
        /*0106*/ 	.short	(.L_1658 - .L_1657)
	.align		4
.L_1657:
        /*0108*/ 	.word	index@(.nv.constant0._ZN10layer_norm31ln_parallel_residual_fwd_kernelINS_13Kernel_traitsI6__halfffffjLj8192ELj1ELj1ELj8ELj16ENS_18Kernel_traits_baseILj8192ES2_ffffjLj256EEEEELb0ELb0ELb1EEEvNS_9FwdParamsE)
        /*010c*/ 	.short	0x0380
        /*010e*/ 	.short	0x00e8


	//----- nvinfo : EIATTR_SW_WAR
	.align		4
.L_1658:
        /*0110*/ 	.byte	0x04, 0x36
        /*0112*/ 	.short	(.L_1660 - .L_1659)
.L_1659:
        /*0114*/ 	.word	0x00000008
.L_1660:


//--------------------- .nv.info._ZN10layer_norm31ln_parallel_residual_fwd_kernelINS_13Kernel_traitsI6__halfffffjLj8192ELj1ELj1ELj8ELj16ENS_18Kernel_traits_baseILj8192ES2_ffffjLj256EEEEELb0ELb1ELb0EEEvNS_9FwdParamsE --------------------------
	.section	.nv.info._ZN10layer_norm31ln_parallel_residual_fwd_kernelINS_13Kernel_traitsI6__halfffffjLj8192ELj1ELj1ELj8ELj16ENS_18Kernel_traits_baseILj8192ES2_ffffjLj256EEEEELb0ELb1ELb0EEEvNS_9FwdParamsE,"",@"SHT_CUDA_INFO"
	.sectionflags	@""
	.align	4


	//----- nvinfo : EIATTR_CUDA_API_VERSION
	.align		4
        /*0000*/ 	.byte	0x04, 0x37
        /*0002*/ 	.short	(.L_1662 - .L_1661)
.L_1661:
        /*0004*/ 	.word	0x00000082


	//----- nvinfo : EIATTR_KPARAM_INFO
	.align		4
.L_1662:
        /*0008*/ 	.byte	0x04, 0x17
        /*000a*/ 	.short	(.L_1664 - .L_1663)
.L_1663:
        /*000c*/ 	.word	0x00000000
        /*0010*/ 	.short	0x0000
        /*0012*/ 	.short	0x0000
        /*0014*/ 	.byte	0x00, 0xf0, 0xa1, 0x03


	//----- nvinfo : EIATTR_SPARSE_MMA_MASK
	.align		4
.L_1664:
        /*0018*/ 	.byte	0x03, 0x50
        /*001a*/ 	.short	0x0000


	//----- nvinfo : EIATTR_MAXREG_COUNT
	.align		4
        /*001c*/ 	.byte	0x03, 0x1b
        /*001e*/ 	.short	0x00ff


	//----- nvinfo : EIATTR_NUM_BARRIERS
	.align		4
        /*0020*/ 	.byte	0x02, 0x4c
        /*0022*/ 	.byte	0x01
	.zero		1


	//----- nvinfo : EIATTR_MERCURY_ISA_VERSION
	.align		4
        /*0024*/ 	.byte	0x03, 0x5f
        /*0026*/ 	.short	0x0101


	//----- nvinfo : EIATTR_COOP_GROUP_MASK_REGIDS
	.align		4
        /*0028*/ 	.byte	0x04, 0x29
        /*002a*/ 	.short	(.L_1666 - .L_1665)


	//   ....[0]....
.L_1665:
        /*002c*/ 	.word	0xffffffff


	//   ....[1]....
        /*0030*/ 	.word	0xffffffff


	//   ....[2]....
        /*0034*/ 	.word	0xffffffff


	//   ....[3]....
        /*0038*/ 	.word	0xffffffff


	//   ....[4]....
        /*003c*/ 	.word	0xffffffff


	//   ....[5]....
        /*0040*/ 	.word	0xffffffff


	//   ....[6]....
        /*0044*/ 	.word	0xffffffff


	//   ....[7]....
        /*0048*/ 	.word	0xffffffff


	//   ....[8]....
        /*004c*/ 	.word	0xffffffff


	//   ....[9]....
        /*0050*/ 	.word	0xffffffff


	//   ....[10]....
        /*0054*/ 	.word	0xffffffff


	//   ....[11]....
        /*0058*/ 	.word	0xffffffff


	//   ....[12]....
        /*005c*/ 	.word	0xffffffff


	//   ....[13]....
        /*0060*/ 	.word	0xffffffff


	//   ....[14]....
        /*0064*/ 	.word	0xffffffff


	//   ....[15]....
        /*0068*/ 	.word	0xffffffff


	//   ....[16]....
        /*006c*/ 	.word	0xffffffff


	//   ....[17]....
        /*0070*/ 	.word	0xffffffff


	//   ....[18]....
        /*0074*/ 	.word	0xffffffff


	//   ....[19]....
        /*0078*/ 	.word	0xffffffff


	//   ....[20]....
        /*007c*/ 	.word	0xffffffff


	//----- nvinfo : EIATTR_COOP_GROUP_INSTR_OFFSETS
	.align		4
.L_1666:
        /*0080*/ 	.byte	0x04, 0x28
        /*0082*/ 	.short	(.L_1668 - .L_1667)


	//   ....[0]....
.L_1667:
        /*0084*/ 	.word	0x00003100


	//   ....[1]....
        /*0088*/ 	.word	0x00003120


	//   ....[2]....
        /*008c*/ 	.word	0x00003140


	//   ....[3]....
        /*0090*/ 	.word	0x00003160


	//   ....[4]....
        /*0094*/ 	.word	0x00003190


	//   ....[5]....
        /*0098*/ 	.word	0x00003640


	//   ....[6]....
        /*009c*/ 	.word	0x00003670


	//   ....[7]....
        /*00a0*/ 	.word	0x00003690


	//   ....[8]....
        /*00a4*/ 	.word	0x000036b0


	//   ....[9]....
        /*00a8*/ 	.word	0x000036d0


	//   ....[10]....
        /*00ac*/ 	.word	0x00003860


	//   ....[11]....
        /*00b0*/ 	.word	0x000038a0


	//   ....[12]....
        /*00b4*/ 	.word	0x000038b0


	//   ....[13]....
        /*00b8*/ 	.word	0x000038f0


	//   ....[14]....
        /*00bc*/ 	.word	0x000039b0


	//   ....[15]....
        /*00c0*/ 	.word	0x000039e0


	//   ....[16]....
        /*00c4*/ 	.word	0x00003a00


	//   ....[17]....
        /*00c8*/ 	.word	0x00003ac0


	//   ....[18]....
        /*00cc*/ 	.word	0x00003b00


	//   ....[19]....
        /*00d0*/ 	.word	0x00003ba0


	//   ....[20]....
        /*00d4*/ 	.word	0x00003bc0


	//----- nvinfo : EIATTR_VRC_CTA_INIT_COUNT
	.align		4
.L_1668:
        /*00d8*/ 	.byte	0x02, 0x4a
	.zero		1
	.zero		1


	//----- nvinfo : EIATTR_EXIT_INSTR_OFFSETS
	.align		4
        /*00dc*/ 	.byte	0x04, 0x1c
        /*00de*/ 	.short	(.L_1670 - .L_1669)


	//   ....[0]....
.L_1669:
        /*00e0*/ 	.word	0x00000850


	//   ....[1]....
        /*00e4*/ 	.word	0x00004ab0


	//----- nvinfo : EIATTR_MAX_THREADS
	.align		4
.L_1670:
        /*00e8*/ 	.byte	0x04, 0x05
        /*00ea*/ 	.short	(.L_1672 - .L_1671)
.L_1671:
        /*00ec*/ 	.word	0x00000100
        /*00f0*/ 	.word	0x00000001
        /*00f4*/ 	.word	0x00000001


	//----- nvinfo : EIATTR_CRS_STACK_SIZE
	.align		4
.L_1672:
        /*00f8*/ 	.byte	0x04, 0x1e
        /*00fa*/ 	.short	(.L_1674 - .L_1673)
.L_1673:
        /*00fc*/ 	.word	0x00000000


	//----- nvinfo : EIATTR_CBANK_PARAM_SIZE
	.align		4
.L_1674:
        /*0100*/ 	.byte	0x03, 0x19
        /*0102*/ 	.short	0x00e8


	//----- nvinfo : EIATTR_PARAM_CBANK
	.align		4
        /*0104*/ 	.byte	0x04, 0x0a
        /*0106*/ 	.short	(.L_1676 - .L_1675)
	.align		4
.L_1675:
        /*0108*/ 	.word	index@(.nv.constant0._ZN10layer_norm31ln_parallel_residual_fwd_kernelINS_13Kernel_traitsI6__halfffffjLj8192ELj1ELj1ELj8ELj16ENS_18Kernel_traits_baseILj8192ES2_ffffjLj256EEEEELb0ELb1ELb0EEEvNS_9FwdParamsE)
        /*010c*/ 	.short	0x0380
        /*010e*/ 	.short	0x00e8


	//----- nvinfo : EIATTR_SW_WAR
	.align		4
.L_1676:
        /*0110*/ 	.byte	0x04, 0x36
        /*0112*/ 	.short	(.L_1678 - .L_1677)
.L_1677:
        /*0114*/ 	.word	0x00000008
.L_1678:


//--------------------- .nv.info._ZN10layer_norm31ln_parallel_residual_fwd_kernelINS_13Kernel_traitsI6__halfffffjLj8192ELj1ELj1ELj8ELj16ENS_18Kernel_traits_baseILj8192ES2_ffffjLj256EEEEELb0ELb1ELb1EEEvNS_9FwdParamsE --------------------------
	.section	.nv.info._ZN10layer_norm31ln_parallel_residual_fwd_kernelINS_13Kernel_traitsI6__halfffffjLj8192ELj1ELj1ELj8ELj16ENS_18Kernel_traits_baseILj8192ES2_ffffjLj256EEEEELb0ELb1ELb1EEEvNS_9FwdParamsE,"",@"SHT_CUDA_INFO"
	.sectionflags	@""
	.align	4


	//----- nvinfo : EIATTR_CUDA_API_VERSION
	.align		4
        /*0000*/ 	.byte	0x04, 0x37
        /*0002*/ 	.short	(.L_1680 - .L_1679)
.L_1679:
        /*0004*/ 	.word	0x00000082


	//----- nvinfo : EIATTR_KPARAM_INFO
	.align		4
.L_1680:
        /*0008*/ 	.byte	0x04, 0x17
        /*000a*/ 	.short	(.L_1682 - .L_1681)
.L_1681:
        /*000c*/ 	.word	0x00000000
        /*0010*/ 	.short	0x0000
        /*0012*/ 	.short	0x0000
        /*0014*/ 	.byte	0x00, 0xf0, 0xa1, 0x03


	//----- nvinfo : EIATTR_SPARSE_MMA_MASK
	.align		4
.L_1682:
        /*0018*/ 	.byte	0x03, 0x50
        /*001a*/ 	.short	0x0000


	//----- nvinfo : EIATTR_MAXREG_COUNT
	.align		4
        /*001c*/ 	.byte	0x03, 0x1b
        /*001e*/ 	.short	0x00ff


	//----- nvinfo : EIATTR_NUM_BARRIERS
	.align		4
        /*0020*/ 	.byte	0x02, 0x4c
        /*0022*/ 	.byte	0x01
	.zero		1


	//----- nvinfo : EIATTR_MERCURY_ISA_VERSION
	.align		4
        /*0024*/ 	.byte	0x03, 0x5f
        /*0026*/ 	.short	0x0101


	//----- nvinfo : EIATTR_COOP_GROUP_MASK_REGIDS
	.align		4
        /*0028*/ 	.byte	0x04, 0x29
        /*002a*/ 	.short	(.L_1684 - .L_1683)


	//   ....[0]....
.L_1683:
        /*002c*/ 	.word	0xffffffff


	//   ....[1]....
        /*0030*/ 	.word	0xffffffff


	//   ....[2]....
        /*0034*/ 	.word	0xffffffff


	//   ....[3]....
        /*0038*/ 	.word	0xffffffff


	//   ....[4]....
        /*003c*/ 	.word	0xffffffff


	//   ....[5]....
        /*0040*/ 	.word	0xffffffff


	//   ....[6]....
        /*0044*/ 	.word	0xffffffff


	//   ....[7]....
        /*0048*/ 	.word	0xffffffff


	//   ....[8]....
        /*004c*/ 	.word	0xffffffff


	//   ....[9]....
        /*0050*/ 	.word	0xffffffff


	//   ....[10]....
        /*0054*/ 	.word	0xffffffff


	//   ....[11]....
        /*0058*/ 	.word	0xffffffff


	//   ....[12]....
        /*005c*/ 	.word	0xffffffff


	//   ....[13]....
        /*0060*/ 	.word	0xffffffff


	//   ....[14]....
        /*0064*/ 	.word	0xffffffff


	//   ....[15]....
        /*0068*/ 	.word	0xffffffff


	//   ....[16]....
        /*006c*/ 	.word	0xffffffff


	//   ....[17]....
        /*0070*/ 	.word	0xffffffff


	//   ....[18]....
        /*0074*/ 	.word	0xffffffff


	//   ....[19]....
        /*0078*/ 	.word	0xffffffff


	//   ....[20]....
        /*007c*/ 	.word	0xffffffff


	//----- nvinfo : EIATTR_COOP_GROUP_INSTR_OFFSETS
	.align		4
.L_1684:
        /*0080*/ 	.byte	0x04, 0x28
        /*0082*/ 	.short	(.L_1686 - .L_1685)


	//   ....[0]....
.L_1685:
        /*0084*/ 	.word	0x00002530


	//   ....[1]....
        /*0088*/ 	.word	0x00002550


	//   ....[2]....
        /*008c*/ 	.word	0x00002570


	//   ....[3]....
        /*0090*/ 	.word	0x00002590


	//   ....[4]....
        /*0094*/ 	.word	0x000025c0


	//   ....[5]....
        /*0098*/ 	.word	0x00002a00


	//   ....[6]....
        /*009c*/ 	.word	0x00002a20


	//   ....[7]....
        /*00a0*/ 	.word	0x00002a40


	//   ....[8]....
        /*00a4*/ 	.word	0x00002a70


	//   ....[9]....
        /*00a8*/ 	.word	0x00002ab0


	//   ....[10]....
        /*00ac*/ 	.word	0x00002c60


	//   ....[11]....
        /*00b0*/ 	.word	0x00002ca0


	//   ....[12]....
        /*00b4*/ 	.word	0x00002d10


	//   ....[13]....
        /*00b8*/ 	.word	0x00002d50


	//   ....[14]....
        /*00bc*/ 	.word	0x00002da0


	//   ....[15]....
        /*00c0*/ 	.word	0x00002df0


	//   ....[16]....
        /*00c4*/ 	.word	0x00002e30


	//   ....[17]....
        /*00c8*/ 	.word	0x00002eb0


	//   ....[18]....
        /*00cc*/ 	.word	0x00002ed0


	//   ....[19]....
        /*00d0*/ 	.word	0x00002fd0


	//   ....[20]....
        /*00d4*/ 	.word	0x00002fe0


	//----- nvinfo : EIATTR_VRC_CTA_INIT_COUNT
	.align		4
.L_1686:
        /*00d8*/ 	.byte	0x02, 0x4a
	.zero		1
	.zero		1


	//----- nvinfo : EIATTR_EXIT_INSTR_OFFSETS
	.align		4
        /*00dc*/ 	.byte	0x04, 0x1c
        /*00de*/ 	.short	(.L_1688 - .L_1687)


	//   ....[0]....
.L_1687:
        /*00e0*/ 	.word	0x00000360


	//   ....[1]....
        /*00e4*/ 	.word	0x00003850


	//----- nvinfo : EIATTR_MAX_THREADS
	.align		4
.L_1688:
        /*00e8*/ 	.byte	0x04, 0x05
        /*00ea*/ 	.short	(.L_1690 - .L_1689)
.L_1689:
        /*00ec*/ 	.word	0x00000100
        /*00f0*/ 	.word	0x00000001
        /*00f4*/ 	.word	0x00000001


	//----- nvinfo : EIATTR_CRS_STACK_SIZE
	.align		4
.L_1690:
        /*00f8*/ 	.byte	0x04, 0x1e
        /*00fa*/ 	.short	(.L_1692 - .L_1691)
.L_1691:
        /*00fc*/ 	.word	0x00000000


	//----- nvinfo : EIATTR_CBANK_PARAM_SIZE
	.align		4
.L_1692:
        /*0100*/ 	.byte	0x03, 0x19
        /*0102*/ 	.short	0x00e8


	//----- nvinfo : EIATTR_PARAM_CBANK
	.align		4
        /*0104*/ 	.byte	0x04, 0x0a
        /*0106*/ 	.short	(.L_1694 - .L_1693)
	.align		4
.L_1693:
        /*0108*/ 	.word	index@(.nv.constant0._ZN10layer_norm31ln_parallel_residual_fwd_kernelINS_13Kernel_traitsI6__halfffffjLj8192ELj1ELj1ELj8ELj16ENS_18Kernel_traits_baseILj8192ES2_ffffjLj256EEEEELb0ELb1ELb1EEEvNS_9FwdParamsE)
        /*010c*/ 	.short	0x0380
        /*010e*/ 	.short	0x00e8


	//----- nvinfo : EIATTR_SW_WAR
	.align		4
.L_1694:
        /*0110*/ 	.byte	0x04, 0x36
        /*0112*/ 	.short	(.L_1696 - .L_1695)
.L_1695:
        /*0114*/ 	.word	0x00000008
.L_1696:


//--------------------- .nv.info._ZN10layer_norm31ln_parallel_residual_fwd_kernelINS_13Kernel_traitsI6__halfffffjLj8192ELj1ELj1ELj8ELj16ENS_18Kernel_traits_baseILj8192ES2_ffffjLj256EEEEELb1ELb0ELb0EEEvNS_9FwdParamsE --------------------------
	.section	.nv.info._ZN10layer_norm31ln_parallel_residual_fwd_kernelINS_13Kernel_traitsI6__halfffffjLj8192ELj1ELj1ELj8ELj16ENS_18Kernel_traits_baseILj8192ES2_ffffjLj256EEEEELb1ELb0ELb0EEEvNS_9FwdParamsE,"",@"SHT_CUDA_INFO"
	.sectionflags	@""
	.align	4


	//----- nvinfo : EIATTR_CUDA_API_VERSION
	.align		4
        /*0000*/ 	.byte	0x04, 0x37
        /*0002*/ 	.short	(.L_1698 - .L_1697)
.L_1697:
        /*0004*/ 	.word	0x00000082


	//----- nvinfo : EIATTR_KPARAM_INFO
	.align		4
.L_1698:
        /*0008*/ 	.byte	0x04, 0x17
        /*000a*/ 	.short	(.L_1700 - .L_1699)
.L_1699:
        /*000c*/ 	.word	0x00000000
        /*0010*/ 	.short	0x0000
        /*0012*/ 	.short	0x0000
        /*0014*/ 	.byte	0x00, 0xf0, 0xa1, 0x03


	//----- nvinfo : EIATTR_SPARSE_MMA_MASK
	.align		4
.L_1700:
        /*0018*/ 	.byte	0x03, 0x50
        /*001a*/ 	.short	0x0000


	//----- nvinfo : EIATTR_MAXREG_COUNT
	.align		4
        /*001c*/ 	.byte	0x03, 0x1b
        /*001e*/ 	.short	0x00ff


	//----- nvinfo : EIATTR_NUM_BARRIERS
	.align		4
        /*0020*/ 	.byte	0x02, 0x4c
        /*0022*/ 	.byte	0x01
	.zero		1


	//----- nvinfo : EIATTR_MERCURY_ISA_VERSION
	.align		4
        /*0024*/ 	.byte	0x03, 0x5f
        /*0026*/ 	.short	0x0101


	//----- nvinfo : EIATTR_COOP_GROUP_MASK_REGIDS
	.align		4
        /*0028*/ 	.byte	0x04, 0x29
        /*002a*/ 	.short	(.L_1702 - .L_1701)


	//   ....[0]....
.L_1701:
        /*002c*/ 	.word	0xffffffff


	//   ....[1]....
        /*0030*/ 	.word	0xffffffff


	//   ....[2]....
        /*0034*/ 	.word	0xffffffff


	//   ....[3]....
        /*0038*/ 	.word	0xffffffff


	//   ....[4]....
        /*003c*/ 	.word	0xffffffff


	//   ....[5]....
        /*0040*/ 	.word	0xffffffff


	//   ....[6]....
        /*0044*/ 	.word	0xffffffff


	//   ....[7]....
        /*0048*/ 	.word	0xffffffff


	//   ....[8]....
        /*004c*/ 	.word	0xffffffff


	//   ....[9]....
        /*0050*/ 	.word	0xffffffff


	//   ....[10]....
        /*0054*/ 	.word	0xffffffff


	//   ....[11]....
        /*0058*/ 	.word	0xffffffff


	//   ....[12]....
        /*005c*/ 	.word	0xffffffff


	//   ....[13]....
        /*0060*/ 	.word	0xffffffff


	//   ....[14]....
        /*0064*/ 	.word	0xffffffff


	//   ....[15]....
        /*0068*/ 	.word	0xffffffff


	//   ....[16]....
        /*006c*/ 	.word	0xffffffff


	//   ....[17]....
        /*0070*/ 	.word	0xffffffff


	//   ....[18]....
        /*0074*/ 	.word	0xffffffff


	//   ....[19]....
        /*0078*/ 	.word	0xffffffff


	//   ....[20]....
        /*007c*/ 	.word	0xffffffff


	//----- nvinfo : EIATTR_COOP_GROUP_INSTR_OFFSETS
	.align		4
.L_1702:
        /*0080*/ 	.byte	0x04, 0x28
        /*0082*/ 	.short	(.L_1704 - .L_1703)


	//   ....[0]....
.L_1703:
        /*0084*/ 	.word	0x00028a60


	//   ....[1]....
        /*0088*/ 	.word	0x00028a80


	//   ....[2]....
        /*008c*/ 	.word	0x00028aa0


	//   ....[3]....
        /*0090*/ 	.word	0x00028ac0


	//   ....[4]....
        /*0094*/ 	.word	0x00028ae0


	//   ....[5]....
        /*0098*/ 	.word	0x00028f50


	//   ....[6]....
        /*009c*/ 	.word	0x00028f70


	//   ....[7]....
        /*00a0*/ 	.word	0x00028f90


	//   ....[8]....
        /*00a4*/ 	.word	0x00028fb0


	//   ....[9]....
        /*00a8*/ 	.word	0x00028fd0


	//   ....[10]....
        /*00ac*/ 	.word	0x00029160


	//   ....[11]....
        /*00b0*/ 	.word	0x00029190


	//   ....[12]....
        /*00b4*/ 	.word	0x000291d0


	//   ....[13]....
        /*00b8*/ 	.word	0x00029230


	//   ....[14]....
        /*00bc*/ 	.word	0x00029290


	//   ....[15]....
        /*00c0*/ 	.word	0x000292c0


	//   ....[16]....
        /*00c4*/ 	.word	0x00029300


	//   ....[17]....
        /*00c8*/ 	.word	0x00029390


	//   ....[18]....
        /*00cc*/ 	.word	0x00029400


	//   ....[19]....
        /*00d0*/ 	.word	0x00029470


	//   ....[20]....
        /*00d4*/ 	.word	0x000294b0


	//----- nvinfo : EIATTR_VRC_CTA_INIT_COUNT
	.align		4
.L_1704:
        /*00d8*/ 	.byte	0x02, 0x4a
	.zero		1
	.zero		1


	//----- nvinfo : EIATTR_EXIT_INSTR_OFFSETS
	.align		4
        /*00dc*/ 	.byte	0x04, 0x1c
        /*00de*/ 	.short	(.L_1706 - .L_1705)


	//   ....[0]....
.L_1705:
        /*00e0*/ 	.word	0x00001c50


	//   ....[1]....
        /*00e4*/ 	.word	0x0002ab30


	//----- nvinfo : EIATTR_MAX_THREADS
	.align		4
.L_1706:
        /*00e8*/ 	.byte	0x04, 0x05
        /*00ea*/ 	.short	(.L_1708 - .L_1707)
.L_1707:
        /*00ec*/ 	.word	0x00000100
        /*00f0*/ 	.word	0x00000001
        /*00f4*/ 	.word	0x00000001


	//----- nvinfo : EIATTR_CRS_STACK_SIZE
	.align		4
.L_1708:
        /*00f8*/ 	.byte	0x04, 0x1e
        /*00fa*/ 	.short	(.L_1710 - .L_1709)
.L_1709:
        /*00fc*/ 	.word	0x00000000


	//----- nvinfo : EIATTR_CBANK_PARAM_SIZE
	.align		4
.L_1710:
        /*0100*/ 	.byte	0x03, 0x19
        /*0102*/ 	.short	0x00e8


	//----- nvinfo : EIATTR_PARAM_CBANK
	.align		4
        /*0104*/ 	.byte	0x04, 0x0a
        /*0106*/ 	.short	(.L_1712 - .L_1711)
	.align		4
.L_1711:
        /*0108*/ 	.word	index@(.nv.constant0._ZN10layer_norm31ln_parallel_residual_fwd_kernelINS_13Kernel_traitsI6__halfffffjLj8192ELj1ELj1ELj8ELj16ENS_18Kernel_traits_baseILj8192ES2_ffffjLj256EEEEELb1ELb0ELb0EEEvNS_9FwdParamsE)
        /*010c*/ 	.short	0x0380
        /*010e*/ 	.short	0x00e8


	//----- nvinfo : EIATTR_SW_WAR
	.align		4
.L_1712:
        /*0110*/ 	.byte	0x04, 0x36
        /*0112*/ 	.short	(.L_1714 - .L_1713)
.L_1713:
        /*0114*/ 	.word	0x00000008
.L_1714:


//--------------------- .nv.info._ZN10layer_norm31ln_parallel_residual_fwd_kernelINS_13Kernel_traitsI6__halfffffjLj8192ELj1ELj1ELj8ELj16ENS_18Kernel_traits_baseILj8192ES2_ffffjLj256EEEEELb1ELb0ELb1EEEvNS_9FwdParamsE --------------------------
	.section	.nv.info._ZN10layer_norm31ln_parallel_residual_fwd_kernelINS_13Kernel_traitsI6__halfffffjLj8192ELj1ELj1ELj8ELj16ENS_18Kernel_traits_baseILj8192ES2_ffffjLj256EEEEELb1ELb0ELb1EEEvNS_9FwdParamsE,"",@"SHT_CUDA_INFO"
	.sectionflags	@""
	.align	4


	//----- nvinfo : EIATTR_CUDA_API_VERSION
	.align		4
        /*0000*/ 	.byte	0x04, 0x37
        /*0002*/ 	.short	(.L_1716 - .L_1715)
.L_1715:
        /*0004*/ 	.word	0x00000082


	//----- nvinfo : EIATTR_KPARAM_INFO
	.align		4
.L_1716:
        /*0008*/ 	.byte	0x04, 0x17
        /*000a*/ 	.short	(.L_1718 - .L_1717)
.L_1717:
        /*000c*/ 	.word	0x00000000
        /*0010*/ 	.short	0x0000
        /*0012*/ 	.short	0x0000
        /*0014*/ 	.byte	0x00, 0xf0, 0xa1, 0x03


	//----- nvinfo : EIATTR_SPARSE_MMA_MASK
	.align		4
.L_1718:
        /*0018*/ 	.byte	0x03, 0x50
        /*001a*/ 	.short	0x0000


	//----- nvinfo : EIATTR_MAXREG_COUNT
	.align		4
        /*001c*/ 	.byte	0x03, 0x1b
        /*001e*/ 	.short	0x00ff


	//----- nvinfo : EIATTR_NUM_BARRIERS
	.align		4
        /*0020*/ 	.byte	0x02, 0x4c
        /*0022*/ 	.byte	0x01
	.zero		1


	//----- nvinfo : EIATTR_MERCURY_ISA_VERSION
	.align		4
        /*0024*/ 	.byte	0x03, 0x5f
        /*0026*/ 	.short	0x0101


	//----- nvinfo : EIATTR_COOP_GROUP_MASK_REGIDS
	.align		4
        /*0028*/ 	.byte	0x04, 0x29
        /*002a*/ 	.short	(.L_1720 - .L_1719)


	//   ....[0]....
.L_1719:
        /*002c*/ 	.word	0xffffffff


	//   ....[1]....
        /*0030*/ 	.word	0xffffffff


	//   ....[2]....
        /*0034*/ 	.word	0xffffffff


	//   ....[3]....
        /*0038*/ 	.word	0xffffffff


	//   ....[4]....
        /*003c*/ 	.word	0xffffffff


	//   ....[5]....
        /*0040*/ 	.word	0xffffffff


	//   ....[6]....
        /*0044*/ 	.word	0xffffffff


	//   ....[7]....
        /*0048*/ 	.word	0xffffffff


	//   ....[8]....
        /*004c*/ 	.word	0xffffffff


	//   ....[9]....
        /*0050*/ 	.word	0xffffffff


	//   ....[10]....
        /*0054*/ 	.word	0xffffffff


	//   ....[11]....
        /*0058*/ 	.word	0xffffffff


	//   ....[12]....
        /*005c*/ 	.word	0xffffffff


	//   ....[13]....
        /*0060*/ 	.word	0xffffffff


	//   ....[14]....
        /*0064*/ 	.word	0xffffffff


	//   ....[15]....
        /*0068*/ 	.word	0xffffffff


	//   ....[16]....
        /*006c*/ 	.word	0xffffffff


	//   ....[17]....
        /*0070*/ 	.word	0xffffffff


	//   ....[18]....
        /*0074*/ 	.word	0xffffffff


	//   ....[19]....
        /*0078*/ 	.word	0xffffffff


	//   ....[20]....
        /*007c*/ 	.word	0xffffffff


	//----- nvinfo : EIATTR_COOP_GROUP_INSTR_OFFSETS
	.align		4
.L_1720:
        /*0080*/ 	.byte	0x04, 0x28
        /*0082*/ 	.short	(.L_1722 - .L_1721)


	//   ....[0]....
.L_1721:
        /*0084*/ 	.word	0x0001e720


	//   ....[1]....
        /*0088*/ 	.word	0x0001e740


	//   ....[2]....
        /*008c*/ 	.word	0x0001e760


	//   ....[3]....
        /*0090*/ 	.word	0x0001e780


	//   ....[4]....
        /*0094*/ 	.word	0x0001e7a0


	//   ....[5]....
        /*0098*/ 	.word	0x0001ebd0


	//   ....[6]....
        /*009c*/ 	.word	0x0001ebf0


	//   ....[7]....
        /*00a0*/ 	.word	0x0001ec20


	//   ....[8]....
        /*00a4*/ 	.word	0x0001ec40


	//   ....[9]....
        /*00a8*/ 	.word	0x0001ec80


	//   ....[10]....
        /*00ac*/ 	.word	0x0001ed00


	//   ....[11]....
        /*00b0*/ 	.word	0x0001ed60


	//   ....[12]....
        /*00b4*/ 	.word	0x0001ed90


	//   ....[13]....
        /*00b8*/ 	.word	0x0001edb0


	//   ....[14]....
        /*00bc*/ 	.word	0x0001edc0


	//   ....[15]....
        /*00c0*/ 	.word	0x0001ee60


	//   ....[16]....
        /*00c4*/ 	.word	0x0001ef10


	//   ....[17]....
        /*00c8*/ 	.word	0x0001ef40


	//   ....[18]....
        /*00cc*/ 	.word	0x0001efa0


	//   ....[19]....
        /*00d0*/ 	.word	0x0001f010


	//   ....[20]....
        /*00d4*/ 	.word	0x0001f040


	//----- nvinfo : EIATTR_VRC_CTA_INIT_COUNT
	.align		4
.L_1722:
        /*00d8*/ 	.byte	0x02, 0x4a
	.zero		1
	.zero		1


	//----- nvinfo : EIATTR_EXIT_INSTR_OFFSETS
	.align		4
        /*00dc*/ 	.byte	0x04, 0x1c
        /*00de*/ 	.short	(.L_1724 - .L_1723)


	//   ....[0]....
.L_1723:
        /*00e0*/ 	.word	0x00000d30


	//   ....[1]....
        /*00e4*/ 	.word	0x00020370


	//----- nvinfo : EIATTR_MAX_THREADS
	.align		4
.L_1724:
        /*00e8*/ 	.byte	0x04, 0x05
        /*00ea*/ 	.short	(.L_1726 - .L_1725)
.L_1725:
        /*00ec*/ 	.word	0x00000100
        /*00f0*/ 	.word	0x00000001
        /*00f4*/ 	.word	0x00000001


	//----- nvinfo : EIATTR_CBANK_PARAM_SIZE
	.align		4
.L_1726:
        /*00f8*/ 	.byte	0x03, 0x19
        /*00fa*/ 	.short	0x00e8


	//----- nvinfo : EIATTR_PARAM_CBANK
	.align		4
        /*00fc*/ 	.byte	0x04, 0x0a
        /*00fe*/ 	.short	(.L_1728 - .L_1727)
	.align		4
.L_1727:
        /*0100*/ 	.word	index@(.nv.constant0._ZN10layer_norm31ln_parallel_residual_fwd_kernelINS_13Kernel_traitsI6__halfffffjLj8192ELj1ELj1ELj8ELj16ENS_18Kernel_traits_baseILj8192ES2_ffffjLj256EEEEELb1ELb0ELb1EEEvNS_9FwdParamsE)
        /*0104*/ 	.short	0x0380
        /*0106*/ 	.short	0x00e8


	//----- nvinfo : EIATTR_SW_WAR
	.align		4
.L_1728:
        /*0108*/ 	.byte	0x04, 0x36
        /*010a*/ 	.short	(.L_1730 - .L_1729)
.L_1729:
        /*010c*/ 	.word	0x00000008
.L_1730:


//--------------------- .nv.info._ZN10layer_norm31ln_parallel_residual_fwd_kernelINS_13Kernel_traitsI6__halfffffjLj8192ELj1ELj1ELj8ELj16ENS_18Kernel_traits_baseILj8192ES2_ffffjLj256EEEEELb1ELb1ELb0EEEvNS_9FwdParamsE --------------------------
	.section	.nv.info._ZN10layer_norm31ln_parallel_residual_fwd_kernelINS_13Kernel_traitsI6__halfffffjLj8192ELj1ELj1ELj8ELj16ENS_18Kernel_traits_baseILj8192ES2_ffffjLj256EEEEELb1ELb1ELb0EEEvNS_9FwdParamsE,"",@"SHT_CUDA_INFO"
	.sectionflags	@""
	.align	4


	//----- nvinfo : EIATTR_CUDA_API_VERSION
	.align		4
        /*0000*/ 	.byte	0x04, 0x37
        /*0002*/ 	.short	(.L_1732 - .L_1731)
.L_1731:
        /*0004*/ 	.word	0x00000082


	//----- nvinfo : EIATTR_KPARAM_INFO
	.align		4
.L_1732:
        /*0008*/ 	.byte	0x04, 0x17
        /*000a*/ 	.short	(.L_1734 - .L_1733)
.L_1733:
        /*000c*/ 	.word	0x00000000
        /*0010*/ 	.short	0x0000
        /*0012*/ 	.short	0x0000
        /*0014*/ 	.byte	0x00, 0xf0, 0xa1, 0x03


	//----- nvinfo : EIATTR_SPARSE_MMA_MASK
	.align		4
.L_1734:
        /*0018*/ 	.byte	0x03, 0x50
        /*001a*/ 	.short	0x0000


	//----- nvinfo : EIATTR_MAXREG_COUNT
	.align		4
        /*001c*/ 	.byte	0x03, 0x1b
        /*001e*/ 	.short	0x00ff


	//----- nvinfo : EIATTR_NUM_BARRIERS
	.align		4
        /*0020*/ 	.byte	0x02, 0x4c
        /*0022*/ 	.byte	0x01
	.zero		1


	//----- nvinfo : EIATTR_ANNOTATIONS
	.align		4
        /*0024*/ 	.byte	0x04, 0x55
        /*0026*/ 	.short	(.L_1736 - .L_1735)


	//   ....[0]....
.L_1735:
        /*0028*/ 	.word	0x00000001
        /*002c*/ 	.byte	0x30, 0x15, 0x00, 0x00, 0x01, 0x00, 0x00, 0x00, 0x60, 0x15, 0x00, 0x00, 0x01, 0x00, 0x00, 0x00
        /*003c*/ 	.byte	0xf0, 0x70, 0x02, 0x00, 0x01, 0x00, 0x00, 0x00, 0x50, 0x7a, 0x02, 0x00


	//----- nvinfo : EIATTR_MERCURY_ISA_VERSION
	.align		4
.L_1736:
        /*0048*/ 	.byte	0x03, 0x5f
        /*004a*/ 	.short	0x0101


	//----- nvinfo : EIATTR_COOP_GROUP_MASK_REGIDS
	.align		4
        /*004c*/ 	.byte	0x04, 0x29
        /*004e*/ 	.short	(.L_1738 - .L_1737)


	//   ....[0]....
.L_1737:
        /*0050*/ 	.word	0xffffffff


	//   ....[1]....
        /*0054*/ 	.word	0xffffffff


	//   ....[2]....
        /*0058*/ 	.word	0xffffffff


	//   ....[3]....
        /*005c*/ 	.word	0xffffffff


	//   ....[4]....
        /*0060*/ 	.word	0xffffffff


	//   ....[5]....
        /*0064*/ 	.word	0xffffffff


	//   ....[6]....
        /*0068*/ 	.word	0xffffffff


	//   ....[7]....
        /*006c*/ 	.word	0xffffffff


	//   ....[8]....
        /*0070*/ 	.word	0xffffffff


	//   ....[9]....
        /*0074*/ 	.word	0xffffffff


	//   ....[10]....
        /*0078*/ 	.word	0xffffffff


	//   ....[11]....
        /*007c*/ 	.word	0xffffffff


	//   ....[12]....
        /*0080*/ 	.word	0xffffffff


	//   ....[13]....
        /*0084*/ 	.word	0xffffffff


	//   ....[14]....
        /*0088*/ 	.word	0xffffffff


	//   ....[15]....
        /*008c*/ 	.word	0xffffffff


	//   ....[16]....
        /*0090*/ 	.word	0xffffffff


	//   ....[17]....
        /*0094*/ 	.word	0xffffffff


	//   ....[18]....
        /*0098*/ 	.word	0xffffffff


	//   ....[19]....
        /*009c*/ 	.word	0xffffffff


	//   ....[20]....
        /*00a0*/ 	.word	0xffffffff


	//----- nvinfo : EIATTR_COOP_GROUP_INSTR_OFFSETS
	.align		4
.L_1738:
        /*00a4*/ 	.byte	0x04, 0x28
        /*00a6*/ 	.short	(.L_1740 - .L_1739)


	//   ....[0]....
.L_1739:
        /*00a8*/ 	.word	0x000273d0


	//   ....[1]....
        /*00ac*/ 	.word	0x000273f0


	//   ....[2]....
        /*00b0*/ 	.word	0x00027410


	//   ....[3]....
        /*00b4*/ 	.word	0x00027430


	//   ....[4]....
        /*00b8*/ 	.word	0x00027450


	//   ....[5]....
        /*00bc*/ 	.word	0x000278c0


	//   ....[6]....
        /*00c0*/ 	.word	0x000278e0


	//   ....[7]....
        /*00c4*/ 	.word	0x00027900


	//   ....[8]....
        /*00c8*/ 	.word	0x00027920


	//   ....[9]....
        /*00cc*/ 	.word	0x00027950


	//   ....[10]....
        /*00d0*/ 	.word	0x00027ae0


	//   ....[11]....
        /*00d4*/ 	.word	0x00027b10


	//   ....[12]....
        /*00d8*/ 	.word	0x00027b50


	//   ....[13]....
        /*00dc*/ 	.word	0x00027bf0


	//   ....[14]....
        /*00e0*/ 	.word	0x00027c10


	//   ....[15]....
        /*00e4*/ 	.word	0x00027c40


	//   ....[16]....
        /*00e8*/ 	.word	0x00027cb0


	//   ....[17]....
        /*00ec*/ 	.word	0x00027d10


	//   ....[18]....
        /*00f0*/ 	.word	0x00027d90


	//   ....[19]....
        /*00f4*/ 	.word	0x00027df0


	//   ....[20]....
        /*00f8*/ 	.word	0x00027e30


	//----- nvinfo : EIATTR_VRC_CTA_INIT_COUNT
	.align		4
.L_1740:
        /*00fc*/ 	.byte	0x02, 0x4a
	.zero		1
	.zero		1


	//----- nvinfo : EIATTR_EXIT_INSTR_OFFSETS
	.align		4
        /*0100*/ 	.byte	0x04, 0x1c
        /*0102*/ 	.short	(.L_1742 - .L_1741)


	//   ....[0]....
.L_1741:
        /*0104*/ 	.word	0x00000a50


	//   ....[1]....
        /*0108*/ 	.word	0x00028cb0


	//----- nvinfo : EIATTR_MAX_THREADS
	.align		4
.L_1742:
        /*010c*/ 	.byte	0x04, 0x05
        /*010e*/ 	.short	(.L_1744 - .L_1743)
.L_1743:
        /*0110*/ 	.word	0x00000100
        /*0114*/ 	.word	0x00000001
        /*0118*/ 	.word	0x00000001


	//----- nvinfo : EIATTR_CRS_STACK_SIZE
	.align		4
.L_1744:
        /*011c*/ 	.byte	0x04, 0x1e
        /*011e*/ 	.short	(.L_1746 - .L_1745)
.L_1745:
        /*0120*/ 	.word	0x00000000


	//----- nvinfo : EIATTR_CBANK_PARAM_SIZE
	.align		4
.L_1746:
        /*0124*/ 	.byte	0x03, 0x19
        /*0126*/ 	.short	0x00e8


	//----- nvinfo : EIATTR_PARAM_CBANK
	.align		4
        /*0128*/ 	.byte	0x04, 0x0a
        /*012a*/ 	.short	(.L_1748 - .L_1747)
	.align		4
.L_1747:
        /*012c*/ 	.word	index@(.nv.constant0._ZN10layer_norm31ln_parallel_residual_fwd_kernelINS_13Kernel_traitsI6__halfffffjLj8192ELj1ELj1ELj8ELj16ENS_18Kernel_traits_baseILj8192ES2_ffffjLj256EEEEELb1ELb1ELb0EEEvNS_9FwdParamsE)
        /*0130*/ 	.short	0x0380
        /*0132*/ 	.short	0x00e8


	//----- nvinfo : EIATTR_SW_WAR
	.align		4
.L_1748:
        /*0134*/ 	.byte	0x04, 0x36
        /*0136*/ 	.short	(.L_1750 - .L_1749)
.L_1749:
        /*0138*/ 	.word	0x00000008
.L_1750:


//--------------------- .nv.info._ZN10layer_norm31ln_parallel_residual_fwd_kernelINS_13Kernel_traitsI6__halfffffjLj8192ELj1ELj1ELj8ELj16ENS_18Kernel_traits_baseILj8192ES2_ffffjLj256EEEEELb1ELb1ELb1EEEvNS_9FwdParamsE --------------------------
	.section	.nv.info._ZN10layer_norm31ln_parallel_residual_fwd_kernelINS_13Kernel_traitsI6__halfffffjLj8192ELj1ELj1ELj8ELj16ENS_18Kernel_traits_baseILj8192ES2_ffffjLj256EEEEELb1ELb1ELb1EEEvNS_9FwdParamsE,"",@"SHT_CUDA_INFO"
	.sectionflags	@""
	.align	4


	//----- nvinfo : EIATTR_CUDA_API_VERSION
	.align		4
        /*0000*/ 	.byte	0x04, 0x37
        /*0002*/ 	.short	(.L_1752 - .L_1751)
.L_1751:
        /*0004*/ 	.word	0x00000082


	//----- nvinfo : EIATTR_KPARAM_INFO
	.align		4
.L_1752:
        /*0008*/ 	.byte	0x04, 0x17
        /*000a*/ 	.short	(.L_1754 - .L_1753)
.L_1753:
        /*000c*/ 	.word	0x00000000
        /*0010*/ 	.short	0x0000
        /*0012*/ 	.short	0x0000
        /*0014*/ 	.byte	0x00, 0xf0, 0xa1, 0x03


	//----- nvinfo : EIATTR_SPARSE_MMA_MASK
	.align		4
.L_1754:
        /*0018*/ 	.byte	0x03, 0x50
        /*001a*/ 	.short	0x0000


	//----- nvinfo : EIATTR_MAXREG_COUNT
	.align		4
        /*001c*/ 	.byte	0x03, 0x1b
        /*001e*/ 	.short	0x00ff


	//----- nvinfo : EIATTR_NUM_BARRIERS
	.align		4
        /*0020*/ 	.byte	0x02, 0x4c
        /*0022*/ 	.byte	0x01
	.zero		1


	//----- nvinfo : EIATTR_MERCURY_ISA_VERSION
	.align		4
        /*0024*/ 	.byte	0x03, 0x5f
        /*0026*/ 	.short	0x0101


	//----- nvinfo : EIATTR_COOP_GROUP_MASK_REGIDS
	.align		4
        /*0028*/ 	.byte	0x04, 0x29
        /*002a*/ 	.short	(.L_1756 - .L_1755)


	//   ....[0]....
.L_1755:
        /*002c*/ 	.word	0xffffffff


	//   ....[1]....
        /*0030*/ 	.word	0xffffffff


	//   ....[2]....
        /*0034*/ 	.word	0xffffffff


	//   ....[3]....
        /*0038*/ 	.word	0xffffffff


	//   ....[4]....
        /*003c*/ 	.word	0xffffffff


	//   ....[5]....
        /*0040*/ 	.word	0xffffffff


	//   ....[6]....
        /*0044*/ 	.word	0xffffffff


	//   ....[7]....
        /*0048*/ 	.word	0xffffffff


	//   ....[8]....
        /*004c*/ 	.word	0xffffffff


	//   ....[9]....
        /*0050*/ 	.word	0xffffffff


	//   ....[10]....
        /*0054*/ 	.word	0xffffffff


	//   ....[11]....
        /*0058*/ 	.word	0xffffffff


	//   ....[12]....
        /*005c*/ 	.word	0xffffffff


	//   ....[13]....
        /*0060*/ 	.word	0xffffffff


	//   ....[14]....
        /*0064*/ 	.word	0xffffffff


	//   ....[15]....
        /*0068*/ 	.word	0xffffffff


	//   ....[16]....
        /*006c*/ 	.word	0xffffffff


	//   ....[17]....
        /*0070*/ 	.word	0xffffffff


	//   ....[18]....
        /*0074*/ 	.word	0xffffffff


	//   ....[19]....
        /*0078*/ 	.word	0xffffffff


	//   ....[20]....
        /*007c*/ 	.word	0xffffffff


	//----- nvinfo : EIATTR_COOP_GROUP_INSTR_OFFSETS
	.align		4
.L_1756:
        /*0080*/ 	.byte	0x04, 0x28
        /*0082*/ 	.short	(.L_1758 - .L_1757)


	//   ....[0]....
.L_1757:
        /*0084*/ 	.word	0x0001e750


	//   ....[1]....
        /*0088*/ 	.word	0x0001e780


	//   ....[2]....
        /*008c*/ 	.word	0x0001e7a0


	//   ....[3]....
        /*0090*/ 	.word	0x0001e7c0


	//   ....[4]....
        /*0094*/ 	.word	0x0001e7e0


	//   ....[5]....
        /*0098*/ 	.word	0x0001ec10


	//   ....[6]....
        /*009c*/ 	.word	0x0001ec30


	//   ....[7]....
        /*00a0*/ 	.word	0x0001ec50


	//   ....[8]....
        /*00a4*/ 	.word	0x0001ec80


	//   ....[9]....
        /*00a8*/ 	.word	0x0001ecb0


	//   ....[10]....
        /*00ac*/ 	.word	0x0001ee60


	//   ....[11]....
        /*00b0*/ 	.word	0x0001eea0


	//   ....[12]....
        /*00b4*/ 	.word	0x0001eeb0


	//   ....[13]....
        /*00b8*/ 	.word	0x0001ef00


	//   ....[14]....
        /*00bc*/ 	.word	0x0001efc0


	//   ....[15]....
        /*00c0*/ 	.word	0x0001eff0


	//   ....[16]....
        /*00c4*/ 	.word	0x0001f010


	//   ....[17]....
        /*00c8*/ 	.word	0x0001f0c0


	//   ....[18]....
        /*00cc*/ 	.word	0x0001f100


	//   ....[19]....
        /*00d0*/ 	.word	0x0001f180


	//   ....[20]....
        /*00d4*/ 	.word	0x0001f1c0


	//----- nvinfo : EIATTR_VRC_CTA_INIT_COUNT
	.align		4
.L_1758:
        /*00d8*/ 	.byte	0x02, 0x4a
	.zero		1
	.zero		1


	//----- nvinfo : EIATTR_EXIT_INSTR_OFFSETS
	.align		4
        /*00dc*/ 	.byte	0x04, 0x1c
        /*00de*/ 	.short	(.L_1760 - .L_1759)


	//   ....[0]....
.L_1759:
        /*00e0*/ 	.word	0x00000520


	//   ....[1]....
        /*00e4*/ 	.word	0x0001f9e0


	//----- nvinfo : EIATTR_MAX_THREADS
	.align		4
.L_1760:
        /*00e8*/ 	.byte	0x04, 0x05
        /*00ea*/ 	.short	(.L_1762 - .L_1761)
.L_1761:
        /*00ec*/ 	.word	0x00000100
        /*00f0*/ 	.word	0x00000001
        /*00f4*/ 	.word	0x00000001


	//----- nvinfo : EIATTR_CRS_STACK_SIZE
	.align		4
.L_1762:
        /*00f8*/ 	.byte	0x04, 0x1e
        /*00fa*/ 	.short	(.L_1764 - .L_1763)
.L_1763:
        /*00fc*/ 	.word	0x00000000


	//----- nvinfo : EIATTR_CBANK_PARAM_SIZE
	.align		4
.L_1764:
        /*0100*/ 	.byte	0x03, 0x19
        /*0102*/ 	.short	0x00e8


	//----- nvinfo : EIATTR_PARAM_CBANK
	.align		4
        /*0104*/ 	.byte	0x04, 0x0a
        /*0106*/ 	.short	(.L_1766 - .L_1765)
	.align		4
.L_1765:
        /*0108*/ 	.word	index@(.nv.constant0._ZN10layer_norm31ln_parallel_residual_fwd_kernelINS_13Kernel_traitsI6__halfffffjLj8192ELj1ELj1ELj8ELj16ENS_18Kernel_traits_baseILj8192ES2_ffffjLj256EEEEELb1ELb1ELb1EEEvNS_9FwdParamsE)
        /*010c*/ 	.short	0x0380
        /*010e*/ 	.short	0x00e8


	//----- nvinfo : EIATTR_SW_WAR
	.align		4
.L_1766:
        /*0110*/ 	.byte	0x04, 0x36
        /*0112*/ 	.short	(.L_1768 - .L_1767)
.L_1767:
        /*0114*/ 	.word	0x00000008
.L_1768:


//--------------------- .nv.info._ZN10layer_norm31ln_parallel_residual_fwd_kernelINS_13Kernel_traitsIfffffjLj8192ELj1ELj1ELj8ELj16ENS_18Kernel_traits_baseILj8192EfffffjLj256EEEEELb0ELb0ELb0EEEvNS_9FwdParamsE --------------------------
	.section	.nv.info._ZN10layer_norm31ln_parallel_residual_fwd_kernelINS_13Kernel_traitsIfffffjLj8192ELj1ELj1ELj8ELj16ENS_18Kernel_traits_baseILj8192EfffffjLj256EEEEELb0ELb0ELb0EEEvNS_9FwdParamsE,"",@"SHT_CUDA_INFO"
	.sectionflags	@""
	.align	4


	//----- nvinfo : EIATTR_CUDA_API_VERSION
	.align		4
        /*0000*/ 	.byte	0x04, 0x37
        /*0002*/ 	.short	(.L_1770 - .L_1769)
.L_1769:
        /*0004*/ 	.word	0x00000082


	//----- nvinfo : EIATTR_KPARAM_INFO
	.align		4
.L_1770:
        /*0008*/ 	.byte	0x04, 0x17
        /*000a*/ 	.short	(.L_1772 - .L_1771)
.L_1771:
        /*000c*/ 	.word	0x00000000
        /*0010*/ 	.short	0x0000
        /*0012*/ 	.short	0x0000
        /*0014*/ 	.byte	0x00, 0xf0, 0xa1, 0x03


	//----- nvinfo : EIATTR_SPARSE_MMA_MASK
	.align		4
.L_1772:
        /*0018*/ 	.byte	0x03, 0x50
        /*001a*/ 	.short	0x0000


	//----- nvinfo : EIATTR_MAXREG_COUNT
	.align		4
        /*001c*/ 	.byte	0x03, 0x1b
        /*001e*/ 	.short	0x00ff


	//----- nvinfo : EIATTR_NUM_BARRIERS
	.align		4
        /*0020*/ 	.byte	0x02, 0x4c
        /*0022*/ 	.byte	0x01
	.zero		1


	//----- nvinfo : EIATTR_MERCURY_ISA_VERSION
	.align		4
        /*0024*/ 	.byte	0x03, 0x5f
        /*0026*/ 	.short	0x0101


	//----- nvinfo : EIATTR_COOP_GROUP_MASK_REGIDS
	.align		4
        /*0028*/ 	.byte	0x04, 0x29
        /*002a*/ 	.short	(.L_1774 - .L_1773)


	//   ....[0]....
.L_1773:
        /*002c*/ 	.word	0xffffffff


	//   ....[1]....
        /*0030*/ 	.word	0xffffffff


	//   ....[2]....
        /*0034*/ 	.word	0xffffffff


	//   ....[3]....
        /*0038*/ 	.word	0xffffffff


	//   ....[4]....
        /*003c*/ 	.word	0xffffffff


	//   ....[5]....
        /*0040*/ 	.word	0xffffffff


	//   ....[6]....
        /*0044*/ 	.word	0xffffffff


	//   ....[7]....
        /*0048*/ 	.word	0xffffffff


	//   ....[8]....
        /*004c*/ 	.word	0xffffffff


	//   ....[9]....
        /*0050*/ 	.word	0xffffffff


	//   ....[10]....
        /*0054*/ 	.word	0xffffffff


	//   ....[11]....
        /*0058*/ 	.word	0xffffffff


	//   ....[12]....
        /*005c*/ 	.word	0xffffffff


	//   ....[13]....
        /*0060*/ 	.word	0xffffffff


	//   ....[14]....
        /*0064*/ 	.word	0xffffffff


	//   ....[15]....
        /*0068*/ 	.word	0xffffffff


	//   ....[16]....
        /*006c*/ 	.word	0xffffffff


	//   ....[17]....
        /*0070*/ 	.word	0xffffffff


	//   ....[18]....
        /*0074*/ 	.word	0xffffffff


	//   ....[19]....
        /*0078*/ 	.word	0xffffffff


	//   ....[20]....
        /*007c*/ 	.word	0xffffffff


	//----- nvinfo : EIATTR_COOP_GROUP_INSTR_OFFSETS
	.align		4
.L_1774:
        /*0080*/ 	.byte	0x04, 0x28
        /*0082*/ 	.short	(.L_1776 - .L_1775)


	//   ....[0]....
.L_1775:
        /*0084*/ 	.word	0x000042e0


	//   ....[1]....
        /*0088*/ 	.word	0x00004300


	//   ....[2]....
        /*008c*/ 	.word	0x00004320


	//   ....[3]....
        /*0090*/ 	.word	0x00004340


	//   ....[4]....
        /*0094*/ 	.word	0x00004360


	//   ....[5]....
        /*0098*/ 	.word	0x00004810


	//   ....[6]....
        /*009c*/ 	.word	0x00004840


	//   ....[7]....
        /*00a0*/ 	.word	0x00004870


	//   ....[8]....
        /*00a4*/ 	.word	0x00004890


	//   ....[9]....
        /*00a8*/ 	.word	0x000048b0


	//   ....[10]....
        /*00ac*/ 	.word	0x00004a40


	//   ....[11]....
        /*00b0*/ 	.word	0x00004a70


	//   ....[12]....
        /*00b4*/ 	.word	0x00004ab0


	//   ....[13]....
        /*00b8*/ 	.word	0x00004b60


	//   ....[14]....
        /*00bc*/ 	.word	0x00004b90


	//   ....[15]....
        /*00c0*/ 	.word	0x00004c40


	//   ....[16]....
        /*00c4*/ 	.word	0x00004cb0


	//   ....[17]....
        /*00c8*/ 	.word	0x00004cf0


	//   ....[18]....
        /*00cc*/ 	.word	0x00004d50


	//   ....[19]....
        /*00d0*/ 	.word	0x00004d90


	//   ....[20]....
        /*00d4*/ 	.word	0x00004dd0


	//----- nvinfo : EIATTR_VRC_CTA_INIT_COUNT
	.align		4
.L_1776:
        /*00d8*/ 	.byte	0x02, 0x4a
	.zero		1
	.zero		1


	//----- nvinfo : EIATTR_EXIT_INSTR_OFFSETS
	.align		4
        /*00dc*/ 	.byte	0x04, 0x1c
        /*00de*/ 	.short	(.L_1778 - .L_1777)


	//   ....[0]....
.L_1777:
        /*00e0*/ 	.word	0x00001f50


	//   ....[1]....
        /*00e4*/ 	.word	0x00005bd0


	//----- nvinfo : EIATTR_MAX_THREADS
	.align		4
.L_1778:
        /*00e8*/ 	.byte	0x04, 0x05
        /*00ea*/ 	.short	(.L_1780 - .L_1779)
.L_1779:
        /*00ec*/ 	.word	0x00000100
        /*00f0*/ 	.word	0x00000001
        /*00f4*/ 	.word	0x00000001


	//----- nvinfo : EIATTR_CRS_STACK_SIZE
	.align		4
.L_1780:
        /*00f8*/ 	.byte	0x04, 0x1e
        /*00fa*/ 	.short	(.L_1782 - .L_1781)
.L_1781:
        /*00fc*/ 	.word	0x00000000


	//----- nvinfo : EIATTR_CBANK_PARAM_SIZE
	.align		4
.L_1782:
        /*0100*/ 	.byte	0x03, 0x19
        /*0102*/ 	.short	0x00e8


	//----- nvinfo : EIATTR_PARAM_CBANK
	.align		4
        /*0104*/ 	.byte	0x04, 0x0a
        /*0106*/ 	.short	(.L_1784 - .L_1783)
	.align		4
.L_1783:
        /*0108*/ 	.word	index@(.nv.constant0._ZN10layer_norm31ln_parallel_residual_fwd_kernelINS_13Kernel_traitsIfffffjLj8192ELj1ELj1ELj8ELj16ENS_18Kernel_traits_baseILj8192EfffffjLj256EEEEELb0ELb0ELb0EEEvNS_9FwdParamsE)
        /*010c*/ 	.short	0x0380
        /*010e*/ 	.short	0x00e8


	//----- nvinfo : EIATTR_SW_WAR
	.align		4
.L_1784:
        /*0110*/ 	.byte	0x04, 0x36
        /*0112*/ 	.short	(.L_1786 - .L_1785)
.L_1785:
        /*0114*/ 	.word	0x00000008
.L_1786:


//--------------------- .nv.info._ZN10layer_norm31ln_parallel_residual_fwd_kernelINS_13Kernel_traitsIfffffjLj8192ELj1ELj1ELj8ELj16ENS_18Kernel_traits_baseILj8192EfffffjLj256EEEEELb0ELb0ELb1EEEvNS_9FwdParamsE --------------------------
	.section	.nv.info._ZN10layer_norm31ln_parallel_residual_fwd_kernelINS_13Kernel_traitsIfffffjLj8192ELj1ELj1ELj8ELj16ENS_18Kernel_traits_baseILj8192EfffffjLj256EEEEELb0ELb0ELb1EEEvNS_9FwdParamsE,"",@"SHT_CUDA_INFO"
	.sectionflags	@""
	.align	4


	//----- nvinfo : EIATTR_CUDA_API_VERSION
	.align		4
        /*0000*/ 	.byte	0x04, 0x37
        /*0002*/ 	.short	(.L_1788 - .L_1787)
.L_1787:
        /*0004*/ 	.word	0x00000082


	//----- nvinfo : EIATTR_KPARAM_INFO
	.align		4
.L_1788:
        /*0008*/ 	.byte	0x04, 0x17
        /*000a*/ 	.short	(.L_1790 - .L_1789)
.L_1789:
        /*000c*/ 	.word	0x00000000
        /*0010*/ 	.short	0x0000
        /*0012*/ 	.short	0x0000
        /*0014*/ 	.byte	0x00, 0xf0, 0xa1, 0x03


	//----- nvinfo : EIATTR_SPARSE_MMA_MASK
	.align		4
.L_1790:
        /*0018*/ 	.byte	0x03, 0x50
        /*001a*/ 	.short	0x0000


	//----- nvinfo : EIATTR_MAXREG_COUNT
	.align		4
        /*001c*/ 	.byte	0x03, 0x1b
        /*001e*/ 	.short	0x00ff


	//----- nvinfo : EIATTR_NUM_BARRIERS
	.align		4
        /*0020*/ 	.byte	0x02, 0x4c
        /*0022*/ 	.byte	0x01
	.zero		1


	//----- nvinfo : EIATTR_MERCURY_ISA_VERSION
	.align		4
        /*0024*/ 	.byte	0x03, 0x5f
        /*0026*/ 	.short	0x0101


	//----- nvinfo : EIATTR_COOP_GROUP_MASK_REGIDS
	.align		4
        /*0028*/ 	.byte	0x04, 0x29
        /*002a*/ 	.short	(.L_1792 - .L_1791)


	//   ....[0]....
.L_1791:
        /*002c*/ 	.word	0xffffffff


	//   ....[1]....
        /*0030*/ 	.word	0xffffffff


	//   ....[2]....
        /*0034*/ 	.word	0xffffffff


	//   ....[3]....
        /*0038*/ 	.word	0xffffffff


	//   ....[4]....
        /*003c*/ 	.word	0xffffffff


	//   ....[5]....
        /*0040*/ 	.word	0xffffffff


	//   ....[6]....
        /*0044*/ 	.word	0xffffffff


	//   ....[7]....
        /*0048*/ 	.word	0xffffffff


	//   ....[8]....
        /*004c*/ 	.word	0xffffffff


	//   ....[9]....
        /*0050*/ 	.word	0xffffffff


	//   ....[10]....
        /*0054*/ 	.word	0xffffffff


	//   ....[11]....
        /*0058*/ 	.word	0xffffffff


	//   ....[12]....
        /*005c*/ 	.word	0xffffffff


	//   ....[13]....
        /*0060*/ 	.word	0xffffffff


	//   ....[14]....
        /*0064*/ 	.word	0xffffffff


	//   ....[15]....
        /*0068*/ 	.word	0xffffffff


	//   ....[16]....
        /*006c*/ 	.word	0xffffffff


	//   ....[17]....
        /*0070*/ 	.word	0xffffffff


	//   ....[18]....
        /*0074*/ 	.word	0xffffffff


	//   ....[19]....
        /*0078*/ 	.word	0xffffffff


	//   ....[20]....
        /*007c*/ 	.word	0xffffffff


	//----- nvinfo : EIATTR_COOP_GROUP_INSTR_OFFSETS
	.align		4
.L_1792:
        /*0080*/ 	.byte	0x04, 0x28
        /*0082*/ 	.short	(.L_1794 - .L_1793)


	//   ....[0]....
.L_1793:
        /*0084*/ 	.word	0x00002710


	//   ....[1]....
        /*0088*/ 	.word	0x00002730


	//   ....[2]....
        /*008c*/ 	.word	0x00002750


	//   ....[3]....
        /*0090*/ 	.word	0x00002770


	//   ....[4]....
        /*0094*/ 	.word	0x00002790


	//   ....[5]....
        /*0098*/ 	.word	0x00002bc0


	//   ....[6]....
        /*009c*/ 	.word	0x00002be0


	//   ....[7]....
        /*00a0*/ 	.word	0x00002c10


	//   ....[8]....
        /*00a4*/ 	.word	0x00002c50


	//   ....[9]....
        /*00a8*/ 	.word	0x00002c90


	//   ....[10]....
        /*00ac*/ 	.word	0x00002e40


	//   ....[11]....
        /*00b0*/ 	.word	0x00002e80


	//   ....[12]....
        /*00b4*/ 	.word	0x00002e90


	//   ....[13]....
        /*00b8*/ 	.word	0x00002ed0


	//   ....[14]....
        /*00bc*/ 	.word	0x00002fa0


	//   ....[15]....
        /*00c0*/ 	.word	0x00002fd0


	//   ....[16]....
        /*00c4*/ 	.word	0x00002ff0


	//   ....[17]....
        /*00c8*/ 	.word	0x00003090


	//   ....[18]....
        /*00cc*/ 	.word	0x000030e0


	//   ....[19]....
        /*00d0*/ 	.word	0x00003180


	//   ....[20]....
        /*00d4*/ 	.word	0x000031a0


	//----- nvinfo : EIATTR_VRC_CTA_INIT_COUNT
	.align		4
.L_1794:
        /*00d8*/ 	.byte	0x02, 0x4a
	.zero		1
	.zero		1


	//----- nvinfo : EIATTR_EXIT_INSTR_OFFSETS
	.align		4
        /*00dc*/ 	.byte	0x04, 0x1c
        /*00de*/ 	.short	(.L_1796 - .L_1795)


	//   ....[0]....
.L_1795:
        /*00e0*/ 	.word	0x00000c10


	//   ....[1]....
        /*00e4*/ 	.word	0x00003cd0


	//----- nvinfo : EIATTR_MAX_THREADS
	.align		4
.L_1796:
        /*00e8*/ 	.byte	0x04, 0x05
        /*00ea*/ 	.short	(.L_1798 - .L_1797)
.L_1797:
        /*00ec*/ 	.word	0x00000100
        /*00f0*/ 	.word	0x00000001
        /*00f4*/ 	.word	0x00000001


	//----- nvinfo : EIATTR_CRS_STACK_SIZE
	.align		4
.L_1798:
        /*00f8*/ 	.byte	0x04, 0x1e
        /*00fa*/ 	.short	(.L_1800 - .L_1799)
.L_1799:
        /*00fc*/ 	.word	0x00000000


	//----- nvinfo : EIATTR_CBANK_PARAM_SIZE
	.align		4
.L_1800:
        /*0100*/ 	.byte	0x03, 0x19
        /*0102*/ 	.short	0x00e8


	//----- nvinfo : EIATTR_PARAM_CBANK
	.align		4
        /*0104*/ 	.byte	0x04, 0x0a
        /*0106*/ 	.short	(.L_1802 - .L_1801)
	.align		4
.L_1801:
        /*0108*/ 	.word	index@(.nv.constant0._ZN10layer_norm31ln_parallel_residual_fwd_kernelINS_13Kernel_traitsIfffffjLj8192ELj1ELj1ELj8ELj16ENS_18Kernel_traits_baseILj8192EfffffjLj256EEEEELb0ELb0ELb1EEEvNS_9FwdParamsE)
        /*010c*/ 	.short	0x0380
        /*010e*/ 	.short	0x00e8


	//----- nvinfo : EIATTR_SW_WAR
	.align		4
.L_1802:
        /*0110*/ 	.byte	0x04, 0x36
        /*0112*/ 	.short	(.L_1804 - .L_1803)
.L_1803:
        /*0114*/ 	.word	0x00000008
.L_1804:


//--------------------- .nv.info._ZN10layer_norm31ln_parallel_residual_fwd_kernelINS_13Kernel_traitsIfffffjLj8192ELj1ELj1ELj8ELj16ENS_18Kernel_traits_baseILj8192EfffffjLj256EEEEELb0ELb1ELb0EEEvNS_9FwdParamsE --------------------------
	.section	.nv.info._ZN10layer_norm31ln_parallel_residual_fwd_kernelINS_13Kernel_traitsIfffffjLj8192ELj1ELj1ELj8ELj16ENS_18Kernel_traits_baseILj8192EfffffjLj256EEEEELb0ELb1ELb0EEEvNS_9FwdParamsE,"",@"SHT_CUDA_INFO"
	.sectionflags	@""
	.align	4


	//----- nvinfo : EIATTR_CUDA_API_VERSION
	.align		4
        /*0000*/ 	.byte	0x04, 0x37
        /*0002*/ 	.short	(.L_1806 - .L_1805)
.L_1805:
        /*0004*/ 	.word	0x00000082


	//----- nvinfo : EIATTR_KPARAM_INFO
	.align		4
.L_1806:
        /*0008*/ 	.byte	0x04, 0x17
        /*000a*/ 	.short	(.L_1808 - .L_1807)
.L_1807:
        /*000c*/ 	.word	0x00000000
        /*0010*/ 	.short	0x0000
        /*0012*/ 	.short	0x0000
        /*0014*/ 	.byte	0x00, 0xf0, 0xa1, 0x03


	//----- nvinfo : EIATTR_SPARSE_MMA_MASK
	.align		4
.L_1808:
        /*0018*/ 	.byte	0x03, 0x50
        /*001a*/ 	.short	0x0000


	//----- nvinfo : EIATTR_MAXREG_COUNT
	.align		4
        /*001c*/ 	.byte	0x03, 0x1b
        /*001e*/ 	.short	0x00ff


	//----- nvinfo : EIATTR_NUM_BARRIERS
	.align		4
        /*0020*/ 	.byte	0x02, 0x4c
        /*0022*/ 	.byte	0x01
	.zero		1


	//----- nvinfo : EIATTR_MERCURY_ISA_VERSION
	.align		4
        /*0024*/ 	.byte	0x03, 0x5f
        /*0026*/ 	.short	0x0101


	//----- nvinfo : EIATTR_COOP_GROUP_MASK_REGIDS
	.align		4
        /*0028*/ 	.byte	0x04, 0x29
        /*002a*/ 	.short	(.L_1810 - .L_1809)


	//   ....[0]....
.L_1809:
        /*002c*/ 	.word	0xffffffff


	//   ....[1]....
        /*0030*/ 	.word	0xffffffff


	//   ....[2]....
        /*0034*/ 	.word	0xffffffff


	//   ....[3]....
        /*0038*/ 	.word	0xffffffff


	//   ....[4]....
        /*003c*/ 	.word	0xffffffff


	//   ....[5]....
        /*0040*/ 	.word	0xffffffff


	//   ....[6]....
        /*0044*/ 	.word	0xffffffff


	//   ....[7]....
        /*0048*/ 	.word	0xffffffff


	//   ....[8]....
        /*004c*/ 	.word	0xffffffff


	//   ....[9]....
        /*0050*/ 	.word	0xffffffff


	//   ....[10]....
        /*0054*/ 	.word	0xffffffff


	//   ....[11]....
        /*0058*/ 	.word	0xffffffff


	//   ....[12]....
        /*005c*/ 	.word	0xffffffff


	//   ....[13]....
        /*0060*/ 	.word	0xffffffff


	//   ....[14]....
        /*0064*/ 	.word	0xffffffff


	//   ....[15]....
        /*0068*/ 	.word	0xffffffff


	//   ....[16]....
        /*006c*/ 	.word	0xffffffff


	//   ....[17]....
        /*0070*/ 	.word	0xffffffff


	//   ....[18]....
        /*0074*/ 	.word	0xffffffff


	//   ....[19]....
        /*0078*/ 	.word	0xffffffff


	//   ....[20]....
        /*007c*/ 	.word	0xffffffff


	//----- nvinfo : EIATTR_COOP_GROUP_INSTR_OFFSETS
	.align		4
.L_1810:
        /*0080*/ 	.byte	0x04, 0x28
        /*0082*/ 	.short	(.L_1812 - .L_1811)


	//   ....[0]....
.L_1811:
        /*0084*/ 	.word	0x00002db0


	//   ....[1]....
        /*0088*/ 	.word	0x00002dd0


	//   ....[2]....
        /*008c*/ 	.word	0x00002df0


	//   ....[3]....
        /*0090*/ 	.word	0x00002e20


	//   ....[4]....
        /*0094*/ 	.word	0x00002e40


	//   ....[5]....
        /*0098*/ 	.word	0x000032e0


	//   ....[6]....
        /*009c*/ 	.word	0x00003310


	//   ....[7]....
        /*00a0*/ 	.word	0x00003330


	//   ....[8]....
        /*00a4*/ 	.word	0x00003350


	//   ....[9]....
        /*00a8*/ 	.word	0x00003370


	//   ....[10]....
        /*00ac*/ 	.word	0x00003510


	//   ....[11]....
        /*00b0*/ 	.word	0x00003550


	//   ....[12]....
        /*00b4*/ 	.word	0x00003600


	//   ....[13]....
        /*00b8*/ 	.word	0x00003620


	//   ....[14]....
        /*00bc*/ 	.word	0x00003640


	//   ....[15]....
        /*00c0*/ 	.word	0x00003690


	//   ....[16]....
        /*00c4*/ 	.word	0x000036e0


	//   ....[17]....
        /*00c8*/ 	.word	0x00003750


	//   ....[18]....
        /*00cc*/ 	.word	0x000037a0


	//   ....[19]....
        /*00d0*/ 	.word	0x00003850


	//   ....[20]....
        /*00d4*/ 	.word	0x00003880


	//----- nvinfo : EIATTR_VRC_CTA_INIT_COUNT
	.align		4
.L_1812:
        /*00d8*/ 	.byte	0x02, 0x4a
	.zero		1
	.zero		1


	//----- nvinfo : EIATTR_EXIT_INSTR_OFFSETS
	.align		4
        /*00dc*/ 	.byte	0x04, 0x1c
        /*00de*/ 	.short	(.L_1814 - .L_1813)


	//   ....[0]....
.L_1813:
        /*00e0*/ 	.word	0x000008d0


	//   ....[1]....
        /*00e4*/ 	.word	0x00004330


	//----- nvinfo : EIATTR_MAX_THREADS
	.align		4
.L_1814:
        /*00e8*/ 	.byte	0x04, 0x05
        /*00ea*/ 	.short	(.L_1816 - .L_1815)
.L_1815:
        /*00ec*/ 	.word	0x00000100
        /*00f0*/ 	.word	0x00000001
        /*00f4*/ 	.word	0x00000001


	//----- nvinfo : EIATTR_CRS_STACK_SIZE
	.align		4
.L_1816:
        /*00f8*/ 	.byte	0x04, 0x1e
        /*00fa*/ 	.short	(.L_1818 - .L_1817)
.L_1817:
        /*00fc*/ 	.word	0x00000000


	//----- nvinfo : EIATTR_CBANK_PARAM_SIZE
	.align		4
.L_1818:
        /*0100*/ 	.byte	0x03, 0x19
        /*0102*/ 	.short	0x00e8


	//----- nvinfo : EIATTR_PARAM_CBANK
	.align		4
        /*0104*/ 	.byte	0x04, 0x0a
        /*0106*/ 	.short	(.L_1820 - .L_1819)
	.align		4
.L_1819:
        /*0108*/ 	.word	index@(.nv.constant0._ZN10layer_norm31ln_parallel_residual_fwd_kernelINS_13Kernel_traitsIfffffjLj8192ELj1ELj1ELj8ELj16ENS_18Kernel_traits_baseILj8192EfffffjLj256EEEEELb0ELb1ELb0EEEvNS_9FwdParamsE)
        /*010c*/ 	.short	0x0380
        /*010e*/ 	.short	0x00e8


	//----- nvinfo : EIATTR_SW_WAR
	.align		4
.L_1820:
        /*0110*/ 	.byte	0x04, 0x36
        /*0112*/ 	.short	(.L_1822 - .L_1821)
.L_1821:
        /*0114*/ 	.word	0x00000008
.L_1822:


//--------------------- .nv.info._ZN10layer_norm31ln_parallel_residual_fwd_kernelINS_13Kernel_traitsIfffffjLj8192ELj1ELj1ELj8ELj16ENS_18Kernel_traits_baseILj8192EfffffjLj256EEEEELb0ELb1ELb1EEEvNS_9FwdParamsE --------------------------
	.section	.nv.info._ZN10layer_norm31ln_parallel_residual_fwd_kernelINS_13Kernel_traitsIfffffjLj8192ELj1ELj1ELj8ELj16ENS_18Kernel_traits_baseILj8192EfffffjLj256EEEEELb0ELb1ELb1EEEvNS_9FwdParamsE,"",@"SHT_CUDA_INFO"
	.sectionflags	@""
	.align	4


	//----- nvinfo : EIATTR_CUDA_API_VERSION
	.align		4
        /*0000*/ 	.byte	0x04, 0x37
        /*0002*/ 	.short	(.L_1824 - .L_1823)
.L_1823:
        /*0004*/ 	.word	0x00000082


	//----- nvinfo : EIATTR_KPARAM_INFO
	.align		4
.L_1824:
        /*0008*/ 	.byte	0x04, 0x17
        /*000a*/ 	.short	(.L_1826 - .L_1825)
.L_1825:
        /*000c*/ 	.word	0x00000000
        /*0010*/ 	.short	0x0000
        /*0012*/ 	.short	0x0000
        /*0014*/ 	.byte	0x00, 0xf0, 0xa1, 0x03


	//----- nvinfo : EIATTR_SPARSE_MMA_MASK
	.align		4
.L_1826:
        /*0018*/ 	.byte	0x03, 0x50
        /*001a*/ 	.short	0x0000


	//----- nvinfo : EIATTR_MAXREG_COUNT
	.align		4
        /*001c*/ 	.byte	0x03, 0x1b
        /*001e*/ 	.short	0x00ff


	//----- nvinfo : EIATTR_NUM_BARRIERS
	.align		4
        /*0020*/ 	.byte	0x02, 0x4c
        /*0022*/ 	.byte	0x01
	.zero		1


	//----- nvinfo : EIATTR_MERCURY_ISA_VERSION
	.align		4
        /*0024*/ 	.byte	0x03, 0x5f
        /*0026*/ 	.short	0x0101


	//----- nvinfo : EIATTR_COOP_GROUP_MASK_REGIDS
	.align		4
        /*0028*/ 	.byte	0x04, 0x29
        /*002a*/ 	.short	(.L_1828 - .L_1827)


	//   ....[0]....
.L_1827:
        /*002c*/ 	.word	0xffffffff


	//   ....[1]....
        /*0030*/ 	.word	0xffffffff


	//   ....[2]....
        /*0034*/ 	.word	0xffffffff


	//   ....[3]....
        /*0038*/ 	.word	0xffffffff


	//   ....[4]....
        /*003c*/ 	.word	0xffffffff


	//   ....[5]....
        /*0040*/ 	.word	0xffffffff


	//   ....[6]....
        /*0044*/ 	.word	0xffffffff


	//   ....[7]....
        /*0048*/ 	.word	0xffffffff


	//   ....[8]....
        /*004c*/ 	.word	0xffffffff


	//   ....[9]....
        /*0050*/ 	.word	0xffffffff


	//   ....[10]....
        /*0054*/ 	.word	0xffffffff


	//   ....[11]....
        /*0058*/ 	.word	0xffffffff


	//   ....[12]....
        /*005c*/ 	.word	0xffffffff


	//   ....[13]....
        /*0060*/ 	.word	0xffffffff


	//   ....[14]....
        /*0064*/ 	.word	0xffffffff


	//   ....[15]....
        /*0068*/ 	.word	0xffffffff


	//   ....[16]....
        /*006c*/ 	.word	0xffffffff


	//   ....[17]....
        /*0070*/ 	.word	0xffffffff


	//   ....[18]....
        /*0074*/ 	.word	0xffffffff


	//   ....[19]....
        /*0078*/ 	.word	0xffffffff


	//   ....[20]....
        /*007c*/ 	.word	0xffffffff


	//----- nvinfo : EIATTR_COOP_GROUP_INSTR_OFFSETS
	.align		4
.L_1828:
        /*0080*/ 	.byte	0x04, 0x28
        /*0082*/ 	.short	(.L_1830 - .L_1829)


	//   ....[0]....
.L_1829:
        /*0084*/ 	.word	0x00001ee0


	//   ....[1]....
        /*0088*/ 	.word	0x00001f00


	//   ....[2]....
        /*008c*/ 	.word	0x00001f20


	//   ....[3]....
        /*0090*/ 	.word	0x00001f40


	//   ....[4]....
        /*0094*/ 	.word	0x00001f60


	//   ....[5]....
        /*0098*/ 	.word	0x00002390


	//   ....[6]....
        /*009c*/ 	.word	0x000023b0


	//   ....[7]....
        /*00a0*/ 	.word	0x000023e0


	//   ....[8]....
        /*00a4*/ 	.word	0x00002410


	//   ....[9]....
        /*00a8*/ 	.word	0x00002450


	//   ....[10]....
        /*00ac*/ 	.word	0x000025f0


	//   ....[11]....
        /*00b0*/ 	.word	0x00002630


	//   ....[12]....
        /*00b4*/ 	.word	0x00002650


	//   ....[13]....
        /*00b8*/ 	.word	0x000026a0


	//   ....[14]....
        /*00bc*/ 	.word	0x00002760


	//   ....[15]....
        /*00c0*/ 	.word	0x00002780


	//   ....[16]....
        /*00c4*/ 	.word	0x000027c0


	//   ....[17]....
        /*00c8*/ 	.word	0x00002830


	//   ....[18]....
        /*00cc*/ 	.word	0x00002850


	//   ....[19]....
        /*00d0*/ 	.word	0x00002950


	//   ....[20]....
        /*00d4*/ 	.word	0x00002960


	//----- nvinfo : EIATTR_VRC_CTA_INIT_COUNT
	.align		4
.L_1830:
        /*00d8*/ 	.byte	0x02, 0x4a
	.zero		1
	.zero		1


	//----- nvinfo : EIATTR_EXIT_INSTR_OFFSETS
	.align		4
        /*00dc*/ 	.byte	0x04, 0x1c
        /*00de*/ 	.short	(.L_1832 - .L_1831)


	//   ....[0]....
.L_1831:
        /*00e0*/ 	.word	0x000003e0


	//   ....[1]....
        /*00e4*/ 	.word	0x000031e0


	//----- nvinfo : EIATTR_MAX_THREADS
	.align		4
.L_1832:
        /*00e8*/ 	.byte	0x04, 0x05
        /*00ea*/ 	.short	(.L_1834 - .L_1833)
.L_1833:
        /*00ec*/ 	.word	0x00000100
        /*00f0*/ 	.word	0x00000001
        /*00f4*/ 	.word	0x00000001


	//----- nvinfo : EIATTR_CRS_STACK_SIZE
	.align		4
.L_1834:
        /*00f8*/ 	.byte	0x04, 0x1e
        /*00fa*/ 	.short	(.L_1836 - .L_1835)
.L_1835:
        /*00fc*/ 	.word	0x00000000


	//----- nvinfo : EIATTR_CBANK_PARAM_SIZE
	.align		4
.L_1836:
        /*0100*/ 	.byte	0x03, 0x19
        /*0102*/ 	.short	0x00e8


	//----- nvinfo : EIATTR_PARAM_CBANK
	.align		4
        /*0104*/ 	.byte	0x04, 0x0a
        /*0106*/ 	.short	(.L_1838 - .L_1837)
	.align		4
.L_1837:
        /*0108*/ 	.word	index@(.nv.constant0._ZN10layer_norm31ln_parallel_residual_fwd_kernelINS_13Kernel_traitsIfffffjLj8192ELj1ELj1ELj8ELj16ENS_18Kernel_traits_baseILj8192EfffffjLj256EEEEELb0ELb1ELb1EEEvNS_9FwdParamsE)
        /*010c*/ 	.short	0x0380
        /*010e*/ 	.short	0x00e8


	//----- nvinfo : EIATTR_SW_WAR
	.align		4
.L_1838:
        /*0110*/ 	.byte	0x04, 0x36
        /*0112*/ 	.short	(.L_1840 - .L_1839)
.L_1839:
        /*0114*/ 	.word	0x00000008
.L_1840:


//--------------------- .nv.info._ZN10layer_norm31ln_parallel_residual_fwd_kernelINS_13Kernel_traitsIfffffjLj8192ELj1ELj1ELj8ELj16ENS_18Kernel_traits_baseILj8192EfffffjLj256EEEEELb1ELb0ELb0EEEvNS_9FwdParamsE --------------------------
	.section	.nv.info._ZN10layer_norm31ln_parallel_residual_fwd_kernelINS_13Kernel_traitsIfffffjLj8192ELj1ELj1ELj8ELj16ENS_18Kernel_traits_baseILj8192EfffffjLj256EEEEELb1ELb0ELb0EEEvNS_9FwdParamsE,"",@"SHT_CUDA_INFO"
	.sectionflags	@""
	.align	4


	//----- nvinfo : EIATTR_CUDA_API_VERSION
	.align		4
        /*0000*/ 	.byte	0x04, 0x37
        /*0002*/ 	.short	(.L_1842 - .L_1841)
.L_1841:
        /*0004*/ 	.word	0x00000082


	//----- nvinfo : EIATTR_KPARAM_INFO
	.align		4
.L_1842:
        /*0008*/ 	.byte	0x04, 0x17
        /*000a*/ 	.short	(.L_1844 - .L_1843)
.L_1843:
        /*000c*/ 	.word	0x00000000
        /*0010*/ 	.short	0x0000
        /*0012*/ 	.short	0x0000
        /*0014*/ 	.byte	0x00, 0xf0, 0xa1, 0x03


	//----- nvinfo : EIATTR_SPARSE_MMA_MASK
	.align		4
.L_1844:
        /*0018*/ 	.byte	0x03, 0x50
        /*001a*/ 	.short	0x0000


	//----- nvinfo : EIATTR_MAXREG_COUNT
	.align		4
        /*001c*/ 	.byte	0x03, 0x1b
        /*001e*/ 	.short	0x00ff


	//----- nvinfo : EIATTR_NUM_BARRIERS
	.align		4
        /*0020*/ 	.byte	0x02, 0x4c
        /*0022*/ 	.byte	0x01
	.zero		1


	//----- nvinfo : EIATTR_MERCURY_ISA_VERSION
	.align		4
        /*0024*/ 	.byte	0x03, 0x5f
        /*0026*/ 	.short	0x0101


	//----- nvinfo : EIATTR_COOP_GROUP_MASK_REGIDS
	.align		4
        /*0028*/ 	.byte	0x04, 0x29
        /*002a*/ 	.short	(.L_1846 - .L_1845)


	//   ....[0]....
.L_1845:
        /*002c*/ 	.word	0xffffffff


	//   ....[1]....
        /*0030*/ 	.word	0xffffffff


	//   ....[2]....
        /*0034*/ 	.word	0xffffffff


	//   ....[3]....
        /*0038*/ 	.word	0xffffffff


	//   ....[4]....
        /*003c*/ 	.word	0xffffffff


	//   ....[5]....
        /*0040*/ 	.word	0xffffffff


	//   ....[6]....
        /*0044*/ 	.word	0xffffffff


	//   ....[7]....
        /*0048*/ 	.word	0xffffffff


	//   ....[8]....
        /*004c*/ 	.word	0xffffffff


	//   ....[9]....
        /*0050*/ 	.word	0xffffffff


	//   ....[10]....
        /*0054*/ 	.word	0xffffffff


	//   ....[11]....
        /*0058*/ 	.word	0xffffffff


	//   ....[12]....
        /*005c*/ 	.word	0xffffffff


	//   ....[13]....
        /*0060*/ 	.word	0xffffffff


	//   ....[14]....
        /*0064*/ 	.word	0xffffffff


	//   ....[15]....
        /*0068*/ 	.word	0xffffffff


	//   ....[16]....
        /*006c*/ 	.word	0xffffffff


	//   ....[17]....
        /*0070*/ 	.word	0xffffffff


	//   ....[18]....
        /*0074*/ 	.word	0xffffffff


	//   ....[19]....
        /*0078*/ 	.word	0xffffffff


	//   ....[20]....
        /*007c*/ 	.word	0xffffffff


	//----- nvinfo : EIATTR_COOP_GROUP_INSTR_OFFSETS
	.align		4
.L_1846:
        /*0080*/ 	.byte	0x04, 0x28
        /*0082*/ 	.short	(.L_1848 - .L_1847)


	//   ....[0]....
.L_1847:
        /*0084*/ 	.word	0x00028640


	//   ....[1]....
        /*0088*/ 	.word	0x00028660


	//   ....[2]....
        /*008c*/ 	.word	0x00028680


	//   ....[3]....
        /*0090*/ 	.word	0x000286a0


	//   ....[4]....
        /*0094*/ 	.word	0x000286c0


	//   ....[5]....
        /*0098*/ 	.word	0x00028b10


	//   ....[6]....
        /*009c*/ 	.word	0x00028b30


	//   ....[7]....
        /*00a0*/ 	.word	0x00028b50


	//   ....[8]....
        /*00a4*/ 	.word	0x00028b80


	//   ....[9]....
        /*00a8*/ 	.word	0x00028bb0


	//   ....[10]....
        /*00ac*/ 	.word	0x00028d50


	//   ....[11]....
        /*00b0*/ 	.word	0x00028d90


	//   ....[12]....
        /*00b4*/ 	.word	0x00028dd0


	//   ....[13]....
        /*00b8*/ 	.word	0x00028e70


	//   ....[14]....
        /*00bc*/ 	.word	0x00028ea0


	//   ....[15]....
        /*00c0*/ 	.word	0x00028f30


	//   ....[16]....
        /*00c4*/ 	.word	0x00028f90


	//   ....[17]....
        /*00c8*/ 	.word	0x00028fd0


	//   ....[18]....
        /*00cc*/ 	.word	0x00029030


	//   ....[19]....
        /*00d0*/ 	.word	0x000290a0


	//   ....[20]....
        /*00d4*/ 	.word	0x000290f0


	//----- nvinfo : EIATTR_VRC_CTA_INIT_COUNT
	.align		4
.L_1848:
        /*00d8*/ 	.byte	0x02, 0x4a
	.zero		1
	.zero		1


	//----- nvinfo : EIATTR_EXIT_INSTR_OFFSETS
	.align		4
        /*00dc*/ 	.byte	0x04, 0x1c
        /*00de*/ 	.short	(.L_1850 - .L_1849)


	//   ....[0]....
.L_1849:
        /*00e0*/ 	.word	0x000020d0


	//   ....[1]....
        /*00e4*/ 	.word	0x00029f20


	//----- nvinfo : EIATTR_MAX_THREADS
	.align		4
.L_1850:
        /*00e8*/ 	.byte	0x04, 0x05
        /*00ea*/ 	.short	(.L_1852 - .L_1851)
.L_1851:
        /*00ec*/ 	.word	0x00000100
        /*00f0*/ 	.word	0x00000001
        /*00f4*/ 	.word	0x00000001


	//----- nvinfo : EIATTR_CRS_STACK_SIZE
	.align		4
.L_1852:
        /*00f8*/ 	.byte	0x04, 0x1e
        /*00fa*/ 	.short	(.L_1854 - .L_1853)
.L_1853:
        /*00fc*/ 	.word	0x00000000


	//----- nvinfo : EIATTR_CBANK_PARAM_SIZE
	.align		4
.L_1854:
        /*0100*/ 	.byte	0x03, 0x19
        /*0102*/ 	.short	0x00e8


	//----- nvinfo : EIATTR_PARAM_CBANK
	.align		4
        /*0104*/ 	.byte	0x04, 0x0a
        /*0106*/ 	.short	(.L_1856 - .L_1855)
	.align		4
.L_1855:
        /*0108*/ 	.word	index@(.nv.constant0._ZN10layer_norm31ln_parallel_residual_fwd_kernelINS_13Kernel_traitsIfffffjLj8192ELj1ELj1ELj8ELj16ENS_18Kernel_traits_baseILj8192EfffffjLj256EEEEELb1ELb0ELb0EEEvNS_9FwdParamsE)
        /*010c*/ 	.short	0x0380
        /*010e*/ 	.short	0x00e8


	//----- nvinfo : EIATTR_SW_WAR
	.align		4
.L_1856:
        /*0110*/ 	.byte	0x04, 0x36
        /*0112*/ 	.short	(.L_1858 - .L_1857)
.L_1857:
        /*0114*/ 	.word	0x00000008
.L_1858:


//--------------------- .nv.info._ZN10layer_norm31ln_parallel_residual_fwd_kernelINS_13Kernel_traitsIfffffjLj8192ELj1ELj1ELj8ELj16ENS_18Kernel_traits_baseILj8192EfffffjLj256EEEEELb1ELb0ELb1EEEvNS_9FwdParamsE --------------------------
	.section	.nv.info._ZN10layer_norm31ln_parallel_residual_fwd_kernelINS_13Kernel_traitsIfffffjLj8192ELj1ELj1ELj8ELj16ENS_18Kernel_traits_baseILj8192EfffffjLj256EEEEELb1ELb0ELb1EEEvNS_9FwdParamsE,"",@"SHT_CUDA_INFO"
	.sectionflags	@""
	.align	4


	//----- nvinfo : EIATTR_CUDA_API_VERSION
	.align		4
        /*0000*/ 	.byte	0x04, 0x37
        /*0002*/ 	.short	(.L_1860 - .L_1859)
.L_1859:
        /*0004*/ 	.word	0x00000082


	//----- nvinfo : EIATTR_KPARAM_INFO
	.align		4
.L_1860:
        /*0008*/ 	.byte	0x04, 0x17
        /*000a*/ 	.short	(.L_1862 - .L_1861)
.L_1861:
        /*000c*/ 	.word	0x00000000
        /*0010*/ 	.short	0x0000
        /*0012*/ 	.short	0x0000
        /*0014*/ 	.byte	0x00, 0xf0, 0xa1, 0x03


	//----- nvinfo : EIATTR_SPARSE_MMA_MASK
	.align		4
.L_1862:
        /*0018*/ 	.byte	0x03, 0x50
        /*001a*/ 	.short	0x0000


	//----- nvinfo : EIATTR_MAXREG_COUNT
	.align		4
        /*001c*/ 	.byte	0x03, 0x1b
        /*001e*/ 	.short	0x00ff


	//----- nvinfo : EIATTR_NUM_BARRIERS
	.align		4
        /*0020*/ 	.byte	0x02, 0x4c
        /*0022*/ 	.byte	0x01
	.zero		1


	//----- nvinfo : EIATTR_MERCURY_ISA_VERSION
	.align		4
        /*0024*/ 	.byte	0x03, 0x5f
        /*0026*/ 	.short	0x0101


	//----- nvinfo : EIATTR_COOP_GROUP_MASK_REGIDS
	.align		4
        /*0028*/ 	.byte	0x04, 0x29
        /*002a*/ 	.short	(.L_1864 - .L_1863)


	//   ....[0]....
.L_1863:
        /*002c*/ 	.word	0xffffffff


	//   ....[1]....
        /*0030*/ 	.word	0xffffffff


	//   ....[2]....
        /*0034*/ 	.word	0xffffffff


	//   ....[3]....
        /*0038*/ 	.word	0xffffffff


	//   ....[4]....
        /*003c*/ 	.word	0xffffffff


	//   ....[5]....
        /*0040*/ 	.word	0xffffffff


	//   ....[6]....
        /*0044*/ 	.word	0xffffffff


	//   ....[7]....
        /*0048*/ 	.word	0xffffffff


	//   ....[8]....
        /*004c*/ 	.word	0xffffffff


	//   ....[9]....
        /*0050*/ 	.word	0xffffffff


	//   ....[10]....
        /*0054*/ 	.word	0xffffffff


	//   ....[11]....
        /*0058*/ 	.word	0xffffffff


	//   ....[12]....
        /*005c*/ 	.word	0xffffffff


	//   ....[13]....
        /*0060*/ 	.word	0xffffffff


	//   ....[14]....
        /*0064*/ 	.word	0xffffffff


	//   ....[15]....
        /*0068*/ 	.word	0xffffffff


	//   ....[16]....
        /*006c*/ 	.word	0xffffffff


	//   ....[17]....
        /*0070*/ 	.word	0xffffffff


	//   ....[18]....
        /*0074*/ 	.word	0xffffffff


	//   ....[19]....
        /*0078*/ 	.word	0xffffffff


	//   ....[20]....
        /*007c*/ 	.word	0xffffffff


	//----- nvinfo : EIATTR_COOP_GROUP_INSTR_OFFSETS
	.align		4
.L_1864:
        /*0080*/ 	.byte	0x04, 0x28
        /*0082*/ 	.short	(.L_1866 - .L_1865)


	//   ....[0]....
.L_1865:
        /*0084*/ 	.word	0x0001deb0


	//   ....[1]....
        /*0088*/ 	.word	0x0001ded0


	//   ....[2]....
        /*008c*/ 	.word	0x0001def0


	//   ....[3]....
        /*0090*/ 	.word	0x0001df10


	//   ....[4]....
        /*0094*/ 	.word	0x0001df30


	//   ....[5]....
        /*0098*/ 	.word	0x0001e360


	//   ....[6]....
        /*009c*/ 	.word	0x0001e380


	//   ....[7]....
        /*00a0*/ 	.word	0x0001e3b0


	//   ....[8]....
        /*00a4*/ 	.word	0x0001e3d0


	//   ....[9]....
        /*00a8*/ 	.word	0x0001e410


	//   ....[10]....
        /*00ac*/ 	.word	0x0001e490


	//   ....[11]....
        /*00b0*/ 	.word	0x0001e500


	//   ....[12]....
        /*00b4*/ 	.word	0x0001e540


	//   ....[13]....
        /*00b8*/ 	.word	0x0001e560


	//   ....[14]....
        /*00bc*/ 	.word	0x0001e5f0


	//   ....[15]....
        /*00c0*/ 	.word	0x0001e630


	//   ....[16]....
        /*00c4*/ 	.word	0x0001e640


	//   ....[17]....
        /*00c8*/ 	.word	0x0001e6d0


	//   ....[18]....
        /*00cc*/ 	.word	0x0001e730


	//   ....[19]....
        /*00d0*/ 	.word	0x0001e7b0


	//   ....[20]....
        /*00d4*/ 	.word	0x0001e7f0


	//----- nvinfo : EIATTR_VRC_CTA_INIT_COUNT
	.align		4
.L_1866:
        /*00d8*/ 	.byte	0x02, 0x4a
	.zero		1
	.zero		1


	//----- nvinfo : EIATTR_EXIT_INSTR_OFFSETS
	.align		4
        /*00dc*/ 	.byte	0x04, 0x1c
        /*00de*/ 	.short	(.L_1868 - .L_1867)


	//   ....[0]....
.L_1867:
        /*00e0*/ 	.word	0x00000e30


	//   ....[1]....
        /*00e4*/ 	.word	0x0001f300


	//----- nvinfo : EIATTR_MAX_THREADS
	.align		4
.L_1868:
        /*00e8*/ 	.byte	0x04, 0x05
        /*00ea*/ 	.short	(.L_1870 - .L_1869)
.L_1869:
        /*00ec*/ 	.word	0x00000100
        /*00f0*/ 	.word	0x00000001
        /*00f4*/ 	.word	0x00000001


	//----- nvinfo : EIATTR_CBANK_PARAM_SIZE
	.align		4
.L_1870:
        /*00f8*/ 	.byte	0x03, 0x19
        /*00fa*/ 	.short	0x00e8


	//----- nvinfo : EIATTR_PARAM_CBANK
	.align		4
        /*00fc*/ 	.byte	0x04, 0x0a
        /*00fe*/ 	.short	(.L_1872 - .L_1871)
	.align		4
.L_1871:
        /*0100*/ 	.word	index@(.nv.constant0._ZN10layer_norm31ln_parallel_residual_fwd_kernelINS_13Kernel_traitsIfffffjLj8192ELj1ELj1ELj8ELj16ENS_18Kernel_traits_baseILj8192EfffffjLj256EEEEELb1ELb0ELb1EEEvNS_9FwdParamsE)
        /*0104*/ 	.short	0x0380
        /*0106*/ 	.short	0x00e8


	//----- nvinfo : EIATTR_SW_WAR
	.align		4
.L_1872:
        /*0108*/ 	.byte	0x04, 0x36
        /*010a*/ 	.short	(.L_1874 - .L_1873)
.L_1873:
        /*010c*/ 	.word	0x00000008
.L_1874:


//--------------------- .nv.info._ZN10layer_norm31ln_parallel_residual_fwd_kernelINS_13Kernel_traitsIfffffjLj8192ELj1ELj1ELj8ELj16ENS_18Kernel_traits_baseILj8192EfffffjLj256EEEEELb1ELb1ELb0EEEvNS_9FwdParamsE --------------------------
	.section	.nv.info._ZN10layer_norm31ln_parallel_residual_fwd_kernelINS_13Kernel_traitsIfffffjLj8192ELj1ELj1ELj8ELj16ENS_18Kernel_traits_baseILj8192EfffffjLj256EEEEELb1ELb1ELb0EEEvNS_9FwdParamsE,"",@"SHT_CUDA_INFO"
	.sectionflags	@""
	.align	4


	//----- nvinfo : EIATTR_CUDA_API_VERSION
	.align		4
        /*0000*/ 	.byte	0x04, 0x37
        /*0002*/ 	.short	(.L_1876 - .L_1875)
.L_1875:
        /*0004*/ 	.word	0x00000082


	//----- nvinfo : EIATTR_KPARAM_INFO
	.align		4
.L_1876:
        /*0008*/ 	.byte	0x04, 0x17
        /*000a*/ 	.short	(.L_1878 - .L_1877)
.L_1877:
        /*000c*/ 	.word	0x00000000
        /*0010*/ 	.short	0x0000
        /*0012*/ 	.short	0x0000
        /*0014*/ 	.byte	0x00, 0xf0, 0xa1, 0x03


	//----- nvinfo : EIATTR_SPARSE_MMA_MASK
	.align		4
.L_1878:
        /*0018*/ 	.byte	0x03, 0x50
        /*001a*/ 	.short	0x0000


	//----- nvinfo : EIATTR_MAXREG_COUNT
	.align		4
        /*001c*/ 	.byte	0x03, 0x1b
        /*001e*/ 	.short	0x00ff


	//----- nvinfo : EIATTR_NUM_BARRIERS
	.align		4
        /*0020*/ 	.byte	0x02, 0x4c
        /*0022*/ 	.byte	0x01
	.zero		1


	//----- nvinfo : EIATTR_MERCURY_ISA_VERSION
	.align		4
        /*0024*/ 	.byte	0x03, 0x5f
        /*0026*/ 	.short	0x0101


	//----- nvinfo : EIATTR_COOP_GROUP_MASK_REGIDS
	.align		4
        /*0028*/ 	.byte	0x04, 0x29
        /*002a*/ 	.short	(.L_1880 - .L_1879)


	//   ....[0]....
.L_1879:
        /*002c*/ 	.word	0xffffffff


	//   ....[1]....
        /*0030*/ 	.word	0xffffffff


	//   ....[2]....
        /*0034*/ 	.word	0xffffffff


	//   ....[3]....
        /*0038*/ 	.word	0xffffffff


	//   ....[4]....
        /*003c*/ 	.word	0xffffffff


	//   ....[5]....
        /*0040*/ 	.word	0xffffffff


	//   ....[6]....
        /*0044*/ 	.word	0xffffffff


	//   ....[7]....
        /*0048*/ 	.word	0xffffffff


	//   ....[8]....
        /*004c*/ 	.word	0xffffffff


	//   ....[9]....
        /*0050*/ 	.word	0xffffffff


	//   ....[10]....
        /*0054*/ 	.word	0xffffffff


	//   ....[11]....
        /*0058*/ 	.word	0xffffffff


	//   ....[12]....
        /*005c*/ 	.word	0xffffffff


	//   ....[13]....
        /*0060*/ 	.word	0xffffffff


	//   ....[14]....
        /*0064*/ 	.word	0xffffffff


	//   ....[15]....
        /*0068*/ 	.word	0xffffffff


	//   ....[16]....
        /*006c*/ 	.word	0xffffffff


	//   ....[17]....
        /*0070*/ 	.word	0xffffffff


	//   ....[18]....
        /*0074*/ 	.word	0xffffffff


	//   ....[19]....
        /*0078*/ 	.word	0xffffffff


	//   ....[20]....
        /*007c*/ 	.word	0xffffffff


	//----- nvinfo : EIATTR_COOP_GROUP_INSTR_OFFSETS
	.align		4
.L_1880:
        /*0080*/ 	.byte	0x04, 0x28
        /*0082*/ 	.short	(.L_1882 - .L_1881)


	//   ....[0]....
.L_1881:
        /*0084*/ 	.word	0x00026f40


	//   ....[1]....
        /*0088*/ 	.word	0x00026f60


	//   ....[2]....
        /*008c*/ 	.word	0x00026f80


	//   ....[3]....
        /*0090*/ 	.word	0x00026fa0


	//   ....[4]....
        /*0094*/ 	.word	0x00026fc0


	//   ....[5]....
        /*0098*/ 	.word	0x00027410


	//   ....[6]....
        /*009c*/ 	.word	0x00027430


	//   ....[7]....
        /*00a0*/ 	.word	0x00027450


	//   ....[8]....
        /*00a4*/ 	.word	0x00027480


	//   ....[9]....
        /*00a8*/ 	.word	0x000274b0


	//   ....[10]....
        /*00ac*/ 	.word	0x00027650


	//   ....[11]....
        /*00b0*/ 	.word	0x00027680


	//   ....[12]....
        /*00b4*/ 	.word	0x000276c0


	//   ....[13]....
        /*00b8*/ 	.word	0x00027770


	//   ....[14]....
        /*00bc*/ 	.word	0x000277a0


	//   ....[15]....
        /*00c0*/ 	.word	0x00027850


	//   ....[16]....
        /*00c4*/ 	.word	0x000278c0


	//   ....[17]....
        /*00c8*/ 	.word	0x00027900


	//   ....[18]....
        /*00cc*/ 	.word	0x00027960


	//   ....[19]....
        /*00d0*/ 	.word	0x000279a0


	//   ....[20]....
        /*00d4*/ 	.word	0x000279e0


	//----- nvinfo : EIATTR_VRC_CTA_INIT_COUNT
	.align		4
.L_1882:
        /*00d8*/ 	.byte	0x02, 0x4a
	.zero		1
	.zero		1


	//----- nvinfo : EIATTR_EXIT_INSTR_OFFSETS
	.align		4
        /*00dc*/ 	.byte	0x04, 0x1c
        /*00de*/ 	.short	(.L_1884 - .L_1883)


	//   ....[0]....
.L_1883:
        /*00e0*/ 	.word	0x00000ad0


	//   ....[1]....
        /*00e4*/ 	.word	0x000284a0


	//----- nvinfo : EIATTR_MAX_THREADS
	.align		4
.L_1884:
        /*00e8*/ 	.byte	0x04, 0x05
        /*00ea*/ 	.short	(.L_1886 - .L_1885)
.L_1885:
        /*00ec*/ 	.word	0x00000100
        /*00f0*/ 	.word	0x00000001
        /*00f4*/ 	.word	0x00000001


	//----- nvinfo : EIATTR_CRS_STACK_SIZE
	.align		4
.L_1886:
        /*00f8*/ 	.byte	0x04, 0x1e
        /*00fa*/ 	.short	(.L_1888 - .L_1887)
.L_1887:
        /*00fc*/ 	.word	0x00000000


	//----- nvinfo : EIATTR_CBANK_PARAM_SIZE
	.align		4
.L_1888:
        /*0100*/ 	.byte	0x03, 0x19
        /*0102*/ 	.short	0x00e8


	//----- nvinfo : EIATTR_PARAM_CBANK
	.align		4
        /*0104*/ 	.byte	0x04, 0x0a
        /*0106*/ 	.short	(.L_1890 - .L_1889)
	.align		4
.L_1889:
        /*0108*/ 	.word	index@(.nv.constant0._ZN10layer_norm31ln_parallel_residual_fwd_kernelINS_13Kernel_traitsIfffffjLj8192ELj1ELj1ELj8ELj16ENS_18Kernel_traits_baseILj8192EfffffjLj256EEEEELb1ELb1ELb0EEEvNS_9FwdParamsE)
        /*010c*/ 	.short	0x0380
        /*010e*/ 	.short	0x00e8


	//----- nvinfo : EIATTR_SW_WAR
	.align		4
.L_1890:
        /*0110*/ 	.byte	0x04, 0x36
        /*0112*/ 	.short	(.L_1892 - .L_1891)
.L_1891:
        /*0114*/ 	.word	0x00000008
.L_1892:


//--------------------- .nv.info._ZN10layer_norm31ln_parallel_residual_fwd_kernelINS_13Kernel_traitsIfffffjLj8192ELj1ELj1ELj8ELj16ENS_18Kernel_traits_baseILj8192EfffffjLj256EEEEELb1ELb1ELb1EEEvNS_9FwdParamsE --------------------------
	.section	.nv.info._ZN10layer_norm31ln_parallel_residual_fwd_kernelINS_13Kernel_traitsIfffffjLj8192ELj1ELj1ELj8ELj16ENS_18Kernel_traits_baseILj8192EfffffjLj256EEEEELb1ELb1ELb1EEEvNS_9FwdParamsE,"",@"SHT_CUDA_INFO"
	.sectionflags	@""
	.align	4


	//----- nvinfo : EIATTR_CUDA_API_VERSION
	.align		4
        /*0000*/ 	.byte	0x04, 0x37
        /*0002*/ 	.short	(.L_1894 - .L_1893)
.L_1893:
        /*0004*/ 	.word	0x00000082


	//----- nvinfo : EIATTR_KPARAM_INFO
	.align		4
.L_1894:
        /*0008*/ 	.byte	0x04, 0x17
        /*000a*/ 	.short	(.L_1896 - .L_1895)
.L_1895:
        /*000c*/ 	.word	0x00000000
        /*0010*/ 	.short	0x0000
        /*0012*/ 	.short	0x0000
        /*0014*/ 	.byte	0x00, 0xf0, 0xa1, 0x03


	//----- nvinfo : EIATTR_SPARSE_MMA_MASK
	.align		4
.L_1896:
        /*0018*/ 	.byte	0x03, 0x50
        /*001a*/ 	.short	0x0000


	//----- nvinfo : EIATTR_MAXREG_COUNT
	.align		4
        /*001c*/ 	.byte	0x03, 0x1b
        /*001e*/ 	.short	0x00ff


	//----- nvinfo : EIATTR_NUM_BARRIERS
	.align		4
        /*0020*/ 	.byte	0x02, 0x4c
        /*0022*/ 	.byte	0x01
	.zero		1


	//----- nvinfo : EIATTR_MERCURY_ISA_VERSION
	.align		4
        /*0024*/ 	.byte	0x03, 0x5f
        /*0026*/ 	.short	0x0101


	//----- nvinfo : EIATTR_COOP_GROUP_MASK_REGIDS
	.align		4
        /*0028*/ 	.byte	0x04, 0x29
        /*002a*/ 	.short	(.L_1898 - .L_1897)


	//   ....[0]....
.L_1897:
        /*002c*/ 	.word	0xffffffff


	//   ....[1]....
        /*0030*/ 	.word	0xffffffff


	//   ....[2]....
        /*0034*/ 	.word	0xffffffff


	//   ....[3]....
        /*0038*/ 	.word	0xffffffff


	//   ....[4]....
        /*003c*/ 	.word	0xffffffff


	//   ....[5]....
        /*0040*/ 	.word	0xffffffff


	//   ....[6]....
        /*0044*/ 	.word	0xffffffff


	//   ....[7]....
        /*0048*/ 	.word	0xffffffff


	//   ....[8]....
        /*004c*/ 	.word	0xffffffff


	//   ....[9]....
        /*0050*/ 	.word	0xffffffff


	//   ....[10]....
        /*0054*/ 	.word	0xffffffff


	//   ....[11]....
        /*0058*/ 	.word	0xffffffff


	//   ....[12]....
        /*005c*/ 	.word	0xffffffff


	//   ....[13]....
        /*0060*/ 	.word	0xffffffff


	//   ....[14]....
        /*0064*/ 	.word	0xffffffff


	//   ....[15]....
        /*0068*/ 	.word	0xffffffff


	//   ....[16]....
        /*006c*/ 	.word	0xffffffff


	//   ....[17]....
        /*0070*/ 	.word	0xffffffff


	//   ....[18]....
        /*0074*/ 	.word	0xffffffff


	//   ....[19]....
        /*0078*/ 	.word	0xffffffff


	//   ....[20]....
        /*007c*/ 	.word	0xffffffff


	//----- nvinfo : EIATTR_COOP_GROUP_INSTR_OFFSETS
	.align		4
.L_1898:
        /*0080*/ 	.byte	0x04, 0x28
        /*0082*/ 	.short	(.L_1900 - .L_1899)


	//   ....[0]....
.L_1899:
        /*0084*/ 	.word	0x0001e110


	//   ....[1]....
        /*0088*/ 	.word	0x0001e140


	//   ....[2]....
        /*008c*/ 	.word	0x0001e160


	//   ....[3]....
        /*0090*/ 	.word	0x0001e180


	//   ....[4]....
        /*0094*/ 	.word	0x0001e1a0


	//   ....[5]....
        /*0098*/ 	.word	0x0001e5d0


	//   ....[6]....
        /*009c*/ 	.word	0x0001e600


	//   ....[7]....
        /*00a0*/ 	.word	0x0001e630


	//   ....[8]....
        /*00a4*/ 	.word	0x0001e650


	//   ....[9]....
        /*00a8*/ 	.word	0x0001e670


	//   ....[10]....
        /*00ac*/ 	.word	0x0001e820


	//   ....[11]....
        /*00b0*/ 	.word	0x0001e860


	//   ....[12]....
        /*00b4*/ 	.word	0x0001e870


	//   ....[13]....
        /*00b8*/ 	.word	0x0001e8c0


	//   ....[14]....
        /*00bc*/ 	.word	0x0001e990


	//   ....[15]....
        /*00c0*/ 	.word	0x0001e9c0


	//   ....[16]....
        /*00c4*/ 	.word	0x0001e9e0


	//   ....[17]....
        /*00c8*/ 	.word	0x0001ea90


	//   ....[18]....
        /*00cc*/ 	.word	0x0001ead0


	//   ....[19]....
        /*00d0*/ 	.word	0x0001eb50


	//   ....[20]....
        /*00d4*/ 	.word	0x0001eb80


	//----- nvinfo : EIATTR_VRC_CTA_INIT_COUNT
	.align		4
.L_1900:
        /*00d8*/ 	.byte	0x02, 0x4a
	.zero		1
	.zero		1


	//----- nvinfo : EIATTR_EXIT_INSTR_OFFSETS
	.align		4
        /*00dc*/ 	.byte	0x04, 0x1c
        /*00de*/ 	.short	(.L_1902 - .L_1901)


	//   ....[0]....
.L_1901:
        /*00e0*/ 	.word	0x000005b0


	//   ....[1]....
        /*00e4*/ 	.word	0x0001f3a0


	//----- nvinfo : EIATTR_MAX_THREADS
	.align		4
.L_1902:
        /*00e8*/ 	.byte	0x04, 0x05
        /*00ea*/ 	.short	(.L_1904 - .L_1903)
.L_1903:
        /*00ec*/ 	.word	0x00000100
        /*00f0*/ 	.word	0x00000001
        /*00f4*/ 	.word	0x00000001


	//----- nvinfo : EIATTR_CRS_STACK_SIZE
	.align		4
.L_1904:
        /*00f8*/ 	.byte	0x04, 0x1e
        /*00fa*/ 	.short	(.L_1906 - .L_1905)
.L_1905:
        /*00fc*/ 	.word	0x00000000


	//----- nvinfo : EIATTR_CBANK_PARAM_SIZE
	.align		4
.L_1906:
        /*0100*/ 	.byte	0x03, 0x19
        /*0102*/ 	.short	0x00e8


	//----- nvinfo : EIATTR_PARAM_CBANK
	.align		4
        /*0104*/ 	.byte	0x04, 0x0a
        /*0106*/ 	.short	(.L_1908 - .L_1907)
	.align		4
.L_1907:
        /*0108*/ 	.word	index@(.nv.constant0._ZN10layer_norm31ln_parallel_residual_fwd_kernelINS_13Kernel_traitsIfffffjLj8192ELj1ELj1ELj8ELj16ENS_18Kernel_traits_baseILj8192EfffffjLj256EEEEELb1ELb1ELb1EEEvNS_9FwdParamsE)
        /*010c*/ 	.short	0x0380
        /*010e*/ 	.short	0x00e8


	//----- nvinfo : EIATTR_SW_WAR
	.align		4
.L_1908:
        /*0110*/ 	.byte	0x04, 0x36
        /*0112*/ 	.short	(.L_1910 - .L_1909)
.L_1909:
        /*0114*/ 	.word	0x00000008
.L_1910:


//--------------------- .nv.callgraph             --------------------------
	.section	.nv.callgraph,"",@"SHT_CUDA_CALLGRAPH"
	.align	4
	.sectionentsize	8
	.align		4
        /*0000*/ 	.word	0x00000000
	.align		4
        /*0004*/ 	.word	0xffffffff
	.align		4
        /*0008*/ 	.word	0x00000000
	.align		4
        /*000c*/ 	.word	0xfffffffe
	.align		4
        /*0010*/ 	.word	0x00000000
	.align		4
        /*0014*/ 	.word	0xfffffffd
	.align		4
        /*0018*/ 	.word	0x00000000
	.align		4
        /*001c*/ 	.word	0xfffffffc


//--------------------- .nv.constant4             --------------------------
	.section	.nv.constant4,"a",@progbits
	.align	8
	.align		8
.nv.constant4:
        /*0000*/ 	.dword	precalc_xorwow_matrix
	.align		8
        /*0008*/ 	.dword	precalc_xorwow_offset_matrix
	.align		8
        /*0010*/ 	.dword	mrg32k3aM1
	.align		8
        /*0018*/ 	.dword	mrg32k3aM2
	.align		8
        /*0020*/ 	.dword	mrg32k3aM1SubSeq
	.align		8
        /*0028*/ 	.dword	mrg32k3aM2SubSeq
	.align		8
        /*0030*/ 	.dword	mrg32k3aM1Seq
	.align		8
        /*0038*/ 	.dword	mrg32k3aM2Seq


//--------------------- .nv.constant3             --------------------------
	.section	.nv.constant3,"a",@progbits
	.align	8
.nv.constant3:
	.type		__cr_lgamma_table,@object
	.size		__cr_lgamma_table,(.L_8 - __cr_lgamma_table)
__cr_lgamma_table:
        /*0000*/ 	.byte	0x00, 0x00, 0x00, 0x00, 0x00, 0x00, 0x00, 0x00, 0x00, 0x00, 0x00, 0x00, 0x00, 0x00, 0x00, 0x00
        /*0010*/ 	.byte	0xef, 0x39, 0xfa, 0xfe, 0x42, 0x2e, 0xe6, 0x3f, 0x02, 0x20, 0x2a, 0xfa, 0x0b, 0xab, 0xfc, 0x3f
        /*0020*/ 	.byte	0xf9, 0x2c, 0x92, 0x7c, 0xa7, 0x6c, 0x09, 0x40, 0xc9, 0x79, 0x44, 0x3c, 0x64, 0x26, 0x13, 0x40
        /*0030*/ 	.byte	0xca, 0x01, 0xcf, 0x3a, 0x27, 0x51, 0x1a, 0x40, 0x30, 0xcc, 0x2d, 0xf3, 0xe1, 0x0c, 0x21, 0x40
        /*0040*/ 	.byte	0x0d, 0xb7, 0xfc, 0x82, 0x8e, 0x35, 0x25, 0x40
.L_8:


//--------------------- .text._ZN10layer_norm31ln_parallel_residual_fwd_kernelINS_13Kernel_traitsI13__nv_bfloat16S2_S2_S2_fjLj8192ELj1ELj1ELj8ELj16ENS_18Kernel_traits_baseILj8192ES2_S2_S2_S2_fjLj256EEEEELb0ELb0ELb0EEEvNS_9FwdParamsE --------------------------
	.section	.text._ZN10layer_norm31ln_parallel_residual_fwd_kernelINS_13Kernel_traitsI13__nv_bfloat16S2_S2_S2_fjLj8192ELj1ELj1ELj8ELj16ENS_18Kernel_traits_baseILj8192ES2_S2_S2_S2_fjLj256EEEEELb0ELb0ELb0EEEvNS_9FwdParamsE,"ax",@progbits
	.align	128
        .global         _ZN10layer_norm31ln_parallel_residual_fwd_kernelINS_13Kernel_traitsI13__nv_bfloat16S2_S2_S2_fjLj8192ELj1ELj1ELj8ELj16ENS_18Kernel_traits_baseILj8192ES2_S2_S2_S2_fjLj256EEEEELb0ELb0ELb0EEEvNS_9FwdParamsE
        .type           _ZN10layer_norm31ln_parallel_residual_fwd_kernelINS_13Kernel_traitsI13__nv_bfloat16S2_S2_S2_fjLj8192ELj1ELj1ELj8ELj16ENS_18Kernel_traits_baseILj8192ES2_S2_S2_S2_fjLj256EEEEELb0ELb0ELb0EEEvNS_9FwdParamsE,@function
        .size           _ZN10layer_norm31ln_parallel_residual_fwd_kernelINS_13Kernel_traitsI13__nv_bfloat16S2_S2_S2_fjLj8192ELj1ELj1ELj8ELj16ENS_18Kernel_traits_baseILj8192ES2_S2_S2_S2_fjLj256EEEEELb0ELb0ELb0EEEvNS_9FwdParamsE,(.L_x_18004 - _ZN10layer_norm31ln_parallel_residual_fwd_kernelINS_13Kernel_traitsI13__nv_bfloat16S2_S2_S2_fjLj8192ELj1ELj1ELj8ELj16ENS_18Kernel_traits_baseILj8192ES2_S2_S2_S2_fjLj256EEEEELb0ELb0ELb0EEEvNS_9FwdParamsE)
        .other          _ZN10layer_norm31ln_parallel_residual_fwd_kernelINS_13Kernel_traitsI13__nv_bfloat16S2_S2_S2_fjLj8192ELj1ELj1ELj8ELj16ENS_18Kernel_traits_baseILj8192ES2_S2_S2_S2_fjLj256EEEEELb0ELb0ELb0EEEvNS_9FwdParamsE,@"STO_CUDA_ENTRY STV_DEFAULT"
_ZN10layer_norm31ln_parallel_residual_fwd_kernelINS_13Kernel_traitsI13__nv_bfloat16S2_S2_S2_fjLj8192ELj1ELj1ELj8ELj16ENS_18Kernel_traits_baseILj8192ES2_S2_S2_S2_fjLj256EEEEELb0ELb0ELb0EEEvNS_9FwdParamsE:
.text._ZN10layer_norm31ln_parallel_residual_fwd_kernelINS_13Kernel_traitsI13__nv_bfloat16S2_S2_S2_fjLj8192ELj1ELj1ELj8ELj16ENS_18Kernel_traits_baseILj8192ES2_S2_S2_S2_fjLj256EEEEELb0ELb0ELb0EEEvNS_9FwdParamsE:
[----:B------:R-:W-:Y:S01]  /*0000*/  LDC R1, c[0x0][0x37c] ;  /* 0x0000df00ff017b82 */ /* 0x000fe20000000800 */
[----:B------:R-:W0:Y:S07]  /*0010*/  S2R R190, SR_TID.X ;  /* 0x0000000000be7919 */ /* 0x000e2e0000002100 */
[----:B------:R-:W1:Y:S01]  /*0020*/  LDC R3, c[0x0][0x388] ;  /* 0x0000e200ff037b82 */ /* 0x000e620000000800 */
[----:B------:R-:W2:Y:S01]  /*0030*/  LDCU.64 UR8, c[0x0][0x438] ;  /* 0x00008700ff0877ac */ /* 0x000ea20008000a00 */
[----:B------:R-:W-:Y:S01]  /*0040*/  BSSY.RECONVERGENT B0, `(.L_x_0) ;  /* 0x0000103000007945 */ /* 0x000fe20003800200 */
[----:B------:R-:W3:Y:S05]  /*0050*/  LDCU.64 UR4, c[0x0][0x3a0] ;  /* 0x00007400ff0477ac */ /* 0x000eea0008000a00 */
[----:B------:R-:W3:Y:S01]  /*0060*/  LDC.64 R4, c[0x0][0x398] ;  /* 0x0000e600ff047b82 */ /* 0x000ee20000000a00 */
[----:B------:R-:W4:Y:S01]  /*0070*/  LDCU.64 UR6, c[0x0][0x358] ;  /* 0x00006b00ff0677ac */ /* 0x000f220008000a00 */
[----:B--2---:R-:W-:-:S04]  /*0080*/  UISETP.NE.U32.AND UP0, UPT, UR8, URZ, UPT ;  /* 0x000000ff0800728c */ /* 0x004fc8000bf05070 */
[----:B------:R-:W-:Y:S01]  /*0090*/  UISETP.NE.AND.EX UP0, UPT, UR9, URZ, UPT, UP0 ;  /* 0x000000ff0900728c */ /* 0x000fe2000bf05300 */
[----:B-1----:R-:W-:-:S04]  /*00a0*/  SHF.R.S32.HI R0, RZ, 0x1f, R3 ;  /* 0x0000001fff007819 */ /* 0x002fc80000011403 */
[----:B------:R-:W-:Y:S02]  /*00b0*/  LEA.HI R0, R0, R3, RZ, 0x3 ;  /* 0x0000000300007211 */ /* 0x000fe400078f18ff */
[----:B0-----:R-:W-:Y:S02]  /*00c0*/  LOP3.LUT R3, R190, 0xff, RZ, 0x3c, !PT ;  /* 0x000000ffbe037812 */ /* 0x001fe400078e3cff */
[----:B---3--:R-:W-:Y:S02]  /*00d0*/  LOP3.LUT P0, RZ, R4, UR4, RZ, 0xfc, !PT ;  /* 0x0000000404ff7c12 */ /* 0x008fe4000f80fcff */
[----:B------:R-:W-:Y:S02]  /*00e0*/  MOV R2, R190 ;  /* 0x000000be00027202 */ /* 0x000fe40000000f00 */
[----:B------:R-:W-:Y:S02]  /*00f0*/  LOP3.LUT P0, RZ, R5, UR5, RZ, 0xfc, P0 ;  /* 0x0000000505ff7c12 */ /* 0x000fe4000800fcff */
[----:B------:R-:W-:Y:S01]  /*0100*/  LEA.HI.SX32 R152, R0, R3, 0x1d ;  /* 0x0000000300987211 */ /* 0x000fe200078feaff */
[----:B----4-:R-:W-:Y:S10]  /*0110*/  BRA.U UP0, `(.L_x_1) ;  /* 0x0000000900087547 */ /* 0x010ff4000b800000 */
[----:B------:R-:W0:Y:S02]  /*0120*/  LDCU.64 UR4, c[0x0][0x440] ;  /* 0x00008800ff0477ac */ /* 0x000e240008000a00 */
[----:B0-----:R-:W-:-:S04]  /*0130*/  UISETP.NE.U32.AND UP0, UPT, UR4, URZ, UPT ;  /* 0x000000ff0400728c */ /* 0x001fc8000bf05070 */
[----:B------:R-:W-:-:S09]  /*0140*/  UISETP.NE.AND.EX UP0, UPT, UR5, URZ, UPT, UP0 ;  /* 0x000000ff0500728c */ /* 0x000fd2000bf05300 */
[----:B------:R-:W-:Y:S05]  /*0150*/  BRA.U UP0, `(.L_x_2) ;  /* 0x0000000500007547 */ /* 0x000fea000b800000 */
[----:B------:R-:W0:Y:S01]  /*0160*/  LDC.64 R4, c[0x0][0x3d0] ;  /* 0x0000f400ff047b82 */ /* 0x000e220000000a00 */
[C---:B------:R-:W-:Y:S02]  /*0170*/  ISETP.GE.U32.AND P1, PT, R152.reuse, 0x100, PT ;  /* 0x000001009800780c */ /* 0x040fe40003f26070 */
[C---:B------:R-:W-:Y:S02]  /*0180*/  ISETP.GE.U32.AND P2, PT, R152.reuse, 0x200, PT ;  /* 0x000002009800780c */ /* 0x040fe40003f46070 */
[----:B------:R-:W-:-:S03]  /*0190*/  ISETP.GE.U32.AND P3, PT, R152, 0x300, PT ;  /* 0x000003009800780c */ /* 0x000fc60003f66070 */
[----:B------:R-:W1:Y:S08]  /*01a0*/  LDC.64 R6, c[0x0][0x3d8] ;  /* 0x0000f600ff067b82 */ /* 0x000e700000000a00 */
[----:B------:R-:W2:Y:S08]  /*01b0*/  LDC.64 R8, c[0x0][0x3d0] ;  /* 0x0000f400ff087b82 */ /* 0x000eb00000000a00 */
[----:B------:R-:W3:Y:S01]  /*01c0*/  LDC.64 R10, c[0x0][0x3d8] ;  /* 0x0000f600ff0a7b82 */ /* 0x000ee20000000a00 */
[----:B0-----:R-:W-:-:S05]  /*01d0*/  @P1 IMAD.WIDE.U32 R4, R2, 0x10, R4 ;  /* 0x0000001002041825 */ /* 0x001fca00078e0004 */
[----:B------:R0:W5:Y:S02]  /*01e0*/  @P1 LDG.E.128 R44, desc[UR6][R4.64] ;  /* 0x00000006042c1981 */ /* 0x000164000c1e1d00 */
[----:B------:R-:W4:Y:S01]  /*01f0*/  LDC.64 R12, c[0x0][0x3d0] ;  /* 0x0000f400ff0c7b82 */ /* 0x000f220000000a00 */
[C---:B-1----:R-:W-:Y:S01]  /*0200*/  @P1 IMAD.WIDE.U32 R6, R2.reuse, 0x10, R6 ;  /* 0x0000001002061825 */ /* 0x042fe200078e0006 */
[----:B------:R-:W-:-:S04]  /*0210*/  @P1 LOP3.LUT R2, R2, 0x100, RZ, 0xfc, !PT ;  /* 0x0000010002021812 */ /* 0x000fc800078efcff */
[----:B------:R0:W5:Y:S02]  /*0220*/  @P1 LDG.E.128 R48, desc[UR6][R6.64] ;  /* 0x0000000606301981 */ /* 0x000164000c1e1d00 */
[----:B------:R-:W1:Y:S01]  /*0230*/  LDC.64 R14, c[0x0][0x3d8] ;  /* 0x0000f600ff0e7b82 */ /* 0x000e620000000a00 */
[----:B--2---:R-:W-:-:S05]  /*0240*/  @P2 IMAD.WIDE.U32 R8, R2, 0x10, R8 ;  /* 0x0000001002082825 */ /* 0x004fca00078e0008 */
[----:B------:R0:W5:Y:S01]  /*0250*/  @P2 LDG.E.128 R52, desc[UR6][R8.64] ;  /* 0x0000000608342981 */ /* 0x000162000c1e1d00 */
[----:B---3--:R-:W-:-:S04]  /*0260*/  @P2 IMAD.WIDE.U32 R10, R2, 0x10, R10 ;  /* 0x00000010020a2825 */ /* 0x008fc800078e000a */
[----:B------:R-:W-:Y:S01]  /*0270*/  @P2 VIADD R2, R2, 0x100 ;  /* 0x0000010002022836 */ /* 0x000fe20000000000 */
[----:B------:R0:W5:Y:S03]  /*0280*/  @P2 LDG.E.128 R56, desc[UR6][R10.64] ;  /* 0x000000060a382981 */ /* 0x000166000c1e1d00 */
[----:B----4-:R-:W-:-:S05]  /*0290*/  @P3 IMAD.WIDE.U32 R12, R2, 0x10, R12 ;  /* 0x00000010020c3825 */ /* 0x010fca00078e000c */
[----:B------:R0:W5:Y:S01]  /*02a0*/  @P3 LDG.E.128 R60, desc[UR6][R12.64] ;  /* 0x000000060c3c3981 */ /* 0x000162000c1e1d00 */
[----:B-1----:R-:W-:-:S05]  /*02b0*/  @P3 IMAD.WIDE.U32 R14, R2, 0x10, R14 ;  /* 0x00000010020e3825 */ /* 0x002fca00078e000e */
[----:B------:R0:W5:Y:S01]  /*02c0*/  @P3 LDG.E.128 R64, desc[UR6][R14.64] ;  /* 0x000000060e403981 */ /* 0x000162000c1e1d00 */
[----:B------:R-:W-:Y:S01]  /*02d0*/  ISETP.GE.U32.AND P4, PT, R152, 0x400, PT ;  /* 0x000004009800780c */ /* 0x000fe20003f86070 */
[----:B------:R-:W-:Y:S01]  /*02e0*/  HFMA2 R70, -RZ, RZ, 0, 0 ;  /* 0x00000000ff467431 */ /* 0x000fe200000001ff */
[----:B------:R-:W-:Y:S01]  /*02f0*/  CS2R R68, SRZ ;  /* 0x0000000000447805 */ /* 0x000fe2000001ff00 */
[----:B------:R-:W-:Y:S01]  /*0300*/  IMAD.MOV.U32 R74, RZ, RZ, RZ ;  /* 0x000000ffff4a7224 */ /* 0x000fe200078e00ff */
[----:B------:R-:W-:Y:S02]  /*0310*/  CS2R R72, SRZ ;  /* 0x0000000000487805 */ /* 0x000fe4000001ff00 */
[----:B------:R-:W-:Y:S02]  /*0320*/  MOV R78, RZ ;  /* 0x000000ff004e7202 */ /* 0x000fe40000000f00 */
[----:B------:R-:W-:Y:S02]  /*0330*/  CS2R R76, SRZ ;  /* 0x00000000004c7805 */ /* 0x000fe4000001ff00 */
[----:B------:R-:W-:-:S02]  /*0340*/  CS2R R82, SRZ ;  /* 0x0000000000527805 */ /* 0x000fc4000001ff00 */
[----:B------:R-:W-:Y:S02]  /*0350*/  CS2R R80, SRZ ;  /* 0x0000000000507805 */ /* 0x000fe4000001ff00 */
[----:B------:R-:W-:Y:S02]  /*0360*/  CS2R R86, SRZ ;  /* 0x0000000000567805 */ /* 0x000fe4000001ff00 */
[----:B------:R-:W-:Y:S02]  /*0370*/  CS2R R84, SRZ ;  /* 0x0000000000547805 */ /* 0x000fe4000001ff00 */
[----:B------:R-:W-:Y:S02]  /*0380*/  CS2R R90, SRZ ;  /* 0x00000000005a7805 */ /* 0x000fe4000001ff00 */
[----:B------:R-:W-:Y:S01]  /*0390*/  CS2R R88, SRZ ;  /* 0x0000000000587805 */ /* 0x000fe2000001ff00 */
[----:B------:R-:W-:Y:S01]  /*03a0*/  @P1 IMAD.MOV.U32 R79, RZ, RZ, RZ ;  /* 0x000000ffff4f1224 */ /* 0x000fe200078e00ff */
[----:B------:R-:W-:Y:S01]  /*03b0*/  @P2 MOV R75, RZ ;  /* 0x000000ff004b2202 */ /* 0x000fe20000000f00 */
[----:B------:R-:W-:Y:S01]  /*03c0*/  @P3 IMAD.MOV.U32 R71, RZ, RZ, RZ ;  /* 0x000000ffff473224 */ /* 0x000fe200078e00ff */
[----:B------:R-:W-:Y:S01]  /*03d0*/  @P3 IADD3 R2, PT, PT, R2, 0x100, RZ ;  /* 0x0000010002023810 */ /* 0x000fe20007ffe0ff */
[----:B0-----:R-:W-:Y:S06]  /*03e0*/  @!P4 BRA `(.L_x_3) ;  /* 0x0000000c0020c947 */ /* 0x001fec0003800000 */
[----:B------:R-:W0:Y:S08]  /*03f0*/  LDC.64 R92, c[0x0][0x3d0] ;  /* 0x0000f400ff5c7b82 */ /* 0x000e300000000a00 */
[----:B------:R-:W1:Y:S01]  /*0400*/  LDC.64 R96, c[0x0][0x3d8] ;  /* 0x0000f600ff607b82 */ /* 0x000e620000000a00 */
[----:B0-----:R-:W-:-:S06]  /*0410*/  IMAD.WIDE.U32 R92, R2, 0x10, R92 ;  /* 0x00000010025c7825 */ /* 0x001fcc00078e005c */
[----:B------:R-:W5:Y:S01]  /*0420*/  LDG.E.128 R92, desc[UR6][R92.64] ;  /* 0x000000065c5c7981 */ /* 0x000f62000c1e1d00 */
[----:B-1----:R-:W-:-:S06]  /*0430*/  IMAD.WIDE.U32 R96, R2, 0x10, R96 ;  /* 0x0000001002607825 */ /* 0x002fcc00078e0060 */
[----:B------:R-:W5:Y:S01]  /*0440*/  LDG.E.128 R96, desc[UR6][R96.64] ;  /* 0x0000000660607981 */ /* 0x000f62000c1e1d00 */
[----:B------:R-:W-:Y:S02]  /*0450*/  CS2R R102, SRZ ;  /* 0x0000000000667805 */ /* 0x000fe4000001ff00 */
[----:B------:R-:W-:Y:S01]  /*0460*/  CS2R R100, SRZ ;  /* 0x0000000000647805 */ /* 0x000fe2000001ff00 */
[----:B------:R-:W-:Y:S01]  /*0470*/  IMAD.MOV.U32 R70, RZ, RZ, RZ ;  /* 0x000000ffff467224 */ /* 0x000fe200078e00ff */
[----:B------:R-:W-:Y:S02]  /*0480*/  CS2R R68, SRZ ;  /* 0x0000000000447805 */ /* 0x000fe4000001ff00 */
[----:B------:R-:W-:Y:S02]  /*0490*/  MOV R74, RZ ;  /* 0x000000ff004a7202 */ /* 0x000fe40000000f00 */
[----:B------:R-:W-:Y:S01]  /*04a0*/  CS2R R72, SRZ ;  /* 0x0000000000487805 */ /* 0x000fe2000001ff00 */
[----:B------:R-:W-:Y:S01]  /*04b0*/  IMAD.MOV.U32 R78, RZ, RZ, RZ ;  /* 0x000000ffff4e7224 */ /* 0x000fe200078e00ff */
[----:B------:R-:W-:-:S02]  /*04c0*/  CS2R R76, SRZ ;  /* 0x00000000004c7805 */ /* 0x000fc4000001ff00 */
[----:B------:R-:W-:Y:S02]  /*04d0*/  CS2R R106, SRZ ;  /* 0x00000000006a7805 */ /* 0x000fe4000001ff00 */
[----:B------:R-:W-:Y:S02]  /*04e0*/  CS2R R104, SRZ ;  /* 0x0000000000687805 */ /* 0x000fe4000001ff00 */
[----:B------:R-:W-:Y:S02]  /*04f0*/  CS2R R82, SRZ ;  /* 0x0000000000527805 */ /* 0x000fe4000001ff00 */
[----:B------:R-:W-:Y:S02]  /*0500*/  CS2R R80, SRZ ;  /* 0x0000000000507805 */ /* 0x000fe4000001ff00 */
[----:B------:R-:W-:Y:S02]  /*0510*/  CS2R R86, SRZ ;  /* 0x0000000000567805 */ /* 0x000fe4000001ff00 */
[----:B------:R-:W-:-:S02]  /*0520*/  CS2R R84, SRZ ;  /* 0x0000000000547805 */ /* 0x000fc4000001ff00 */
[----:B------:R-:W-:Y:S02]  /*0530*/  CS2R R90, SRZ ;  /* 0x00000000005a7805 */ /* 0x000fe4000001ff00 */
[----:B------:R-:W-:Y:S01]  /*0540*/  CS2R R88, SRZ ;  /* 0x0000000000587805 */ /* 0x000fe2000001ff00 */
[----:B------:R-:W-:Y:S06]  /*0550*/  BRA `(.L_x_3) ;  /* 0x0000000800c47947 */ /* 0x000fec0003800000 */
.L_x_2:
[C---:B------:R-:W-:Y:S01]  /*0560*/  ISETP.GE.U32.AND P1, PT, R152.reuse, 0x100, PT ;  /* 0x000001009800780c */ /* 0x040fe20003f26070 */
[----:B------:R-:W0:Y:S01]  /*0570*/  LDC.64 R6, c[0x0][0x3d0] ;  /* 0x0000f400ff067b82 */ /* 0x000e220000000a00 */
[C---:B------:R-:W-:Y:S02]  /*0580*/  ISETP.GE.U32.AND P2, PT, R152.reuse, 0x200, PT ;  /* 0x000002009800780c */ /* 0x040fe40003f46070 */
[----:B------:R-:W-:-:S05]  /*0590*/  ISETP.GE.U32.AND P3, PT, R152, 0x300, PT ;  /* 0x000003009800780c */ /* 0x000fca0003f66070 */
[----:B------:R-:W1:Y:S08]  /*05a0*/  LDC.64 R8, c[0x0][0x3d8] ;  /* 0x0000f600ff087b82 */ /* 0x000e700000000a00 */
[----:B------:R-:W2:Y:S08]  /*05b0*/  @P1 LDC.64 R4, c[0x0][0x440] ;  /* 0x00011000ff041b82 */ /* 0x000eb00000000a00 */
[----:B------:R-:W3:Y:S01]  /*05c0*/  LDC.64 R10, c[0x0][0x3d0] ;  /* 0x0000f400ff0a7b82 */ /* 0x000ee20000000a00 */
[----:B0-----:R-:W-:-:S05]  /*05d0*/  @P1 IMAD.WIDE.U32 R6, R2, 0x10, R6 ;  /* 0x0000001002061825 */ /* 0x001fca00078e0006 */
[----:B------:R0:W5:Y:S02]  /*05e0*/  @P1 LDG.E.128 R44, desc[UR6][R6.64] ;  /* 0x00000006062c1981 */ /* 0x000164000c1e1d00 */
[----:B------:R-:W4:Y:S01]  /*05f0*/  LDC.64 R12, c[0x0][0x3d8] ;  /* 0x0000f600ff0c7b82 */ /* 0x000f220000000a00 */
[----:B-1----:R-:W-:-:S05]  /*0600*/  @P1 IMAD.WIDE.U32 R8, R2, 0x10, R8 ;  /* 0x0000001002081825 */ /* 0x002fca00078e0008 */
[----:B------:R0:W5:Y:S02]  /*0610*/  @P1 LDG.E.128 R48, desc[UR6][R8.64] ;  /* 0x0000000608301981 */ /* 0x000164000c1e1d00 */
[----:B------:R-:W1:Y:S01]  /*0620*/  @P2 LDC.64 R14, c[0x0][0x440] ;  /* 0x00011000ff0e2b82 */ /* 0x000e620000000a00 */
[C---:B--2---:R-:W-:Y:S01]  /*0630*/  @P1 IMAD.WIDE.U32 R4, R2.reuse, 0x10, R4 ;  /* 0x0000001002041825 */ /* 0x044fe200078e0004 */
[----:B------:R-:W-:-:S04]  /*0640*/  @P1 LOP3.LUT R2, R2, 0x100, RZ, 0xfc, !PT ;  /* 0x0000010002021812 */ /* 0x000fc800078efcff */
[----:B------:R0:W5:Y:S02]  /*0650*/  @P1 LD.E.128 R88, desc[UR6][R4.64] ;  /* 0x0000000604581980 */ /* 0x000164000c101d00 */
[----:B------:R-:W2:Y:S01]  /*0660*/  LDC.64 R16, c[0x0][0x3d0] ;  /* 0x0000f400ff107b82 */ /* 0x000ea20000000a00 */
[----:B---3--:R-:W-:-:S05]  /*0670*/  @P2 IMAD.WIDE.U32 R10, R2, 0x10, R10 ;  /* 0x00000010020a2825 */ /* 0x008fca00078e000a */
[----:B------:R0:W5:Y:S02]  /*0680*/  @P2 LDG.E.128 R52, desc[UR6][R10.64] ;  /* 0x000000060a342981 */ /* 0x000164000c1e1d00 */
[----:B------:R-:W3:Y:S01]  /*0690*/  LDC.64 R18, c[0x0][0x3d8] ;  /* 0x0000f600ff127b82 */ /* 0x000ee20000000a00 */
[----:B----4-:R-:W-:-:S05]  /*06a0*/  @P2 IMAD.WIDE.U32 R12, R2, 0x10, R12 ;  /* 0x00000010020c2825 */ /* 0x010fca00078e000c */
[----:B------:R0:W5:Y:S02]  /*06b0*/  @P2 LDG.E.128 R56, desc[UR6][R12.64] ;  /* 0x000000060c382981 */ /* 0x000164000c1e1d00 */
[----:B------:R-:W4:Y:S01]  /*06c0*/  @P3 LDC.64 R20, c[0x0][0x440] ;  /* 0x00011000ff143b82 */ /* 0x000f220000000a00 */
[C---:B-1----:R-:W-:Y:S01]  /*06d0*/  @P2 IMAD.WIDE.U32 R14, R2.reuse, 0x10, R14 ;  /* 0x00000010020e2825 */ /* 0x042fe200078e000e */
[----:B------:R-:W-:-:S04]  /*06e0*/  @P2 IADD3 R2, PT, PT, R2, 0x100, RZ ;  /* 0x0000010002022810 */ /* 0x000fc80007ffe0ff */
[----:B------:R0:W5:Y:S01]  /*06f0*/  @P2 LD.E.128 R84, desc[UR6][R14.64] ;  /* 0x000000060e542980 */ /* 0x000162000c101d00 */
[----:B--2---:R-:W-:-:S05]  /*0700*/  @P3 IMAD.WIDE.U32 R16, R2, 0x10, R16 ;  /* 0x0000001002103825 */ /* 0x004fca00078e0010 */
[----:B------:R0:W5:Y:S01]  /*0710*/  @P3 LDG.E.128 R60, desc[UR6][R16.64] ;  /* 0x00000006103c3981 */ /* 0x000162000c1e1d00 */
[----:B---3--:R-:W-:-:S05]  /*0720*/  @P3 IMAD.WIDE.U32 R18, R2, 0x10, R18 ;  /* 0x0000001002123825 */ /* 0x008fca00078e0012 */
[----:B------:R0:W5:Y:S01]  /*0730*/  @P3 LDG.E.128 R64, desc[UR6][R18.64] ;  /* 0x0000000612403981 */ /* 0x000162000c1e1d00 */
[----:B----4-:R-:W-:-:S05]  /*0740*/  @P3 IMAD.WIDE.U32 R20, R2, 0x10, R20 ;  /* 0x0000001002143825 */ /* 0x010fca00078e0014 */
[----:B------:R0:W5:Y:S01]  /*0750*/  @P3 LD.E.128 R80, desc[UR6][R20.64] ;  /* 0x0000000614503980 */ /* 0x000162000c101d00 */
[----:B------:R-:W-:Y:S01]  /*0760*/  ISETP.GE.U32.AND P4, PT, R152, 0x400, PT ;  /* 0x000004009800780c */ /* 0x000fe20003f86070 */
[----:B------:R-:W-:Y:S02]  /*0770*/  HFMA2 R74, -RZ, RZ, 0, 0 ;  /* 0x00000000ff4a7431 */ /* 0x000fe400000001ff */
[----:B------:R-:W-:Y:S01]  /*0780*/  IMAD.MOV.U32 R70, RZ, RZ, RZ ;  /* 0x000000ffff467224 */ /* 0x000fe200078e00ff */
[----:B------:R-:W-:Y:S02]  /*0790*/  CS2R R68, SRZ ;  /* 0x0000000000447805 */ /* 0x000fe4000001ff00 */
[----:B------:R-:W-:Y:S01]  /*07a0*/  CS2R R72, SRZ ;  /* 0x0000000000487805 */ /* 0x000fe2000001ff00 */
[----:B------:R-:W-:Y:S01]  /*07b0*/  IMAD.MOV.U32 R78, RZ, RZ, RZ ;  /* 0x000000ffff4e7224 */ /* 0x000fe200078e00ff */
[----:B------:R-:W-:Y:S02]  /*07c0*/  CS2R R76, SRZ ;  /* 0x00000000004c7805 */ /* 0x000fe4000001ff00 */
[----:B------:R-:W-:Y:S01]  /*07d0*/  @P1 MOV R79, RZ ;  /* 0x000000ff004f1202 */ /* 0x000fe20000000f00 */
[----:B------:R-:W-:Y:S01]  /*07e0*/  @P2 IMAD.MOV.U32 R75, RZ, RZ, RZ ;  /* 0x000000ffff4b2224 */ /* 0x000fe200078e00ff */
[----:B------:R-:W-:Y:S01]  /*07f0*/  @P3 MOV R71, RZ ;  /* 0x000000ff00473202 */ /* 0x000fe20000000f00 */
[----:B------:R-:W-:Y:S01]  /*0800*/  @P3 VIADD R2, R2, 0x100 ;  /* 0x0000010002023836 */ /* 0x000fe20000000000 */
[----:B0-----:R-:W-:Y:S06]  /*0810*/  @!P4 BRA `(.L_x_3) ;  /* 0x000000080014c947 */ /* 0x001fec0003800000 */
[----:B------:R-:W0:Y:S08]  /*0820*/  LDC.64 R92, c[0x0][0x3d0] ;  /* 0x0000f400ff5c7b82 */ /* 0x000e300000000a00 */
[----:B------:R-:W1:Y:S08]  /*0830*/  LDC.64 R96, c[0x0][0x3d8] ;  /* 0x0000f600ff607b82 */ /* 0x000e700000000a00 */
[----:B------:R-:W2:Y:S01]  /*0840*/  LDC.64 R104, c[0x0][0x440] ;  /* 0x00011000ff687b82 */ /* 0x000ea20000000a00 */
[----:B0-----:R-:W-:-:S06]  /*0850*/  IMAD.WIDE.U32 R92, R2, 0x10, R92 ;  /* 0x00000010025c7825 */ /* 0x001fcc00078e005c */
[----:B------:R-:W5:Y:S01]  /*0860*/  LDG.E.128 R92, desc[UR6][R92.64] ;  /* 0x000000065c5c7981 */ /* 0x000f62000c1e1d00 */
[----:B-1----:R-:W-:-:S06]  /*0870*/  IMAD.WIDE.U32 R96, R2, 0x10, R96 ;  /* 0x0000001002607825 */ /* 0x002fcc00078e0060 */
[----:B------:R-:W5:Y:S01]  /*0880*/  LDG.E.128 R96, desc[UR6][R96.64] ;  /* 0x0000000660607981 */ /* 0x000f62000c1e1d00 */
[----:B--2---:R-:W-:-:S06]  /*0890*/  IMAD.WIDE.U32 R104, R2, 0x10, R104 ;  /* 0x0000001002687825 */ /* 0x004fcc00078e0068 */
[----:B------:R-:W5:Y:S01]  /*08a0*/  LD.E.128 R104, desc[UR6][R104.64] ;  /* 0x0000000668687980 */ /* 0x000f62000c101d00 */
[----:B------:R-:W-:Y:S02]  /*08b0*/  CS2R R102, SRZ ;  /* 0x0000000000667805 */ /* 0x000fe4000001ff00 */
[----:B------:R-:W-:Y:S02]  /*08c0*/  CS2R R100, SRZ ;  /* 0x0000000000647805 */ /* 0x000fe4000001ff00 */
[----:B------:R-:W-:Y:S02]  /*08d0*/  MOV R70, RZ ;  /* 0x000000ff00467202 */ /* 0x000fe40000000f00 */
[----:B------:R-:W-:Y:S01]  /*08e0*/  CS2R R68, SRZ ;  /* 0x0000000000447805 */ /* 0x000fe2000001ff00 */
[----:B------:R-:W-:Y:S01]  /*08f0*/  IMAD.MOV.U32 R74, RZ, RZ, RZ ;  /* 0x000000ffff4a7224 */ /* 0x000fe200078e00ff */
[----:B------:R-:W-:Y:S02]  /*0900*/  CS2R R72, SRZ ;  /* 0x0000000000487805 */ /* 0x000fe4000001ff00 */
[----:B------:R-:W-:-:S02]  /*0910*/  MOV R78, RZ ;  /* 0x000000ff004e7202 */ /* 0x000fc40000000f00 */
[----:B------:R-:W-:Y:S01]  /*0920*/  CS2R R76, SRZ ;  /* 0x00000000004c7805 */ /* 0x000fe2000001ff00 */
[----:B------:R-:W-:Y:S06]  /*0930*/  BRA `(.L_x_3) ;  /* 0x0000000400cc7947 */ /* 0x000fec0003800000 */
.L_x_1:
[----:B------:R-:W0:Y:S02]  /*0940*/  LDCU.64 UR4, c[0x0][0x440] ;  /* 0x00008800ff0477ac */ /* 0x000e240008000a00 */
[----:B0-----:R-:W-:-:S04]  /*0950*/  UISETP.NE.U32.AND UP0, UPT, UR4, URZ, UPT ;  /* 0x000000ff0400728c */ /* 0x001fc8000bf05070 */
[----:B------:R-:W-:-:S09]  /*0960*/  UISETP.NE.AND.EX UP0, UPT, UR5, URZ, UPT, UP0 ;  /* 0x000000ff0500728c */ /* 0x000fd2000bf05300 */
[----:B------:R-:W-:Y:S05]  /*0970*/  BRA.U !UP0, `(.L_x_4) ;  /* 0x0000000108e47547 */ /* 0x000fea000b800000 */
[C---:B------:R-:W-:Y:S01]  /*0980*/  ISETP.GE.U32.AND P1, PT, R152.reuse, 0x100, PT ;  /* 0x000001009800780c */ /* 0x040fe20003f26070 */
[----:B------:R-:W0:Y:S01]  /*0990*/  LDC.64 R6, c[0x0][0x3d0] ;  /* 0x0000f400ff067b82 */ /* 0x000e220000000a00 */
[C---:B------:R-:W-:Y:S02]  /*09a0*/  ISETP.GE.U32.AND P2, PT, R152.reuse, 0x200, PT ;  /* 0x000002009800780c */ /* 0x040fe40003f46070 */
[----:B------:R-:W-:-:S05]  /*09b0*/  ISETP.GE.U32.AND P3, PT, R152, 0x300, PT ;  /* 0x000003009800780c */ /* 0x000fca0003f66070 */
[----:B------:R-:W1:Y:S08]  /*09c0*/  LDC.64 R8, c[0x0][0x3d8] ;  /* 0x0000f600ff087b82 */ /* 0x000e700000000a00 */
[----:B------:R-:W2:Y:S08]  /*09d0*/  @P1 LDC.64 R4, c[0x0][0x438] ;  /* 0x00010e00ff041b82 */ /* 0x000eb00000000a00 */
[----:B------:R-:W3:Y:S01]  /*09e0*/  @P1 LDC.64 R10, c[0x0][0x440] ;  /* 0x00011000ff0a1b82 */ /* 0x000ee20000000a00 */
[----:B0-----:R-:W-:-:S05]  /*09f0*/  @P1 IMAD.WIDE.U32 R6, R2, 0x10, R6 ;  /* 0x0000001002061825 */ /* 0x001fca00078e0006 */
[----:B------:R0:W5:Y:S02]  /*0a00*/  @P1 LDG.E.128 R44, desc[UR6][R6.64] ;  /* 0x00000006062c1981 */ /* 0x000164000c1e1d00 */
[----:B------:R-:W4:Y:S01]  /*0a10*/  LDC.64 R12, c[0x0][0x3d0] ;  /* 0x0000f400ff0c7b82 */ /* 0x000f220000000a00 */
[----:B-1----:R-:W-:-:S05]  /*0a20*/  @P1 IMAD.WIDE.U32 R8, R2, 0x10, R8 ;  /* 0x0000001002081825 */ /* 0x002fca00078e0008 */
[----:B------:R0:W5:Y:S02]  /*0a30*/  @P1 LDG.E.128 R48, desc[UR6][R8.64] ;  /* 0x0000000608301981 */ /* 0x000164000c1e1d00 */
[----:B------:R-:W1:Y:S01]  /*0a40*/  @P2 LDC.64 R14, c[0x0][0x438] ;  /* 0x00010e00ff0e2b82 */ /* 0x000e620000000a00 */
[----:B--2---:R-:W-:-:S05]  /*0a50*/  @P1 IMAD.WIDE.U32 R4, R2, 0x10, R4 ;  /* 0x0000001002041825 */ /* 0x004fca00078e0004 */
[----:B------:R0:W5:Y:S02]  /*0a60*/  @P1 LD.E.128 R76, desc[UR6][R4.64] ;  /* 0x00000006044c1980 */ /* 0x000164000c101d00 */
[----:B------:R-:W2:Y:S01]  /*0a70*/  LDC.64 R16, c[0x0][0x3d8] ;  /* 0x0000f600ff107b82 */ /* 0x000ea20000000a00 */
[C---:B---3--:R-:W-:Y:S01]  /*0a80*/  @P1 IMAD.WIDE.U32 R10, R2.reuse, 0x10, R10 ;  /* 0x00000010020a1825 */ /* 0x048fe200078e000a */
[----:B------:R-:W-:-:S04]  /*0a90*/  @P1 LOP3.LUT R2, R2, 0x100, RZ, 0xfc, !PT ;  /* 0x0000010002021812 */ /* 0x000fc800078efcff */
[----:B------:R0:W5:Y:S02]  /*0aa0*/  @P1 LD.E.128 R88, desc[UR6][R10.64] ;  /* 0x000000060a581980 */ /* 0x000164000c101d00 */
[----:B------:R-:W3:Y:S08]  /*0ab0*/  @P2 LDC.64 R18, c[0x0][0x440] ;  /* 0x00011000ff122b82 */ /* 0x000ef00000000a00 */
[----:B------:R-:W0:Y:S08]  /*0ac0*/  LDC.64 R20, c[0x0][0x3d0] ;  /* 0x0000f400ff147b82 */ /* 0x000e300000000a00 */
[----:B------:R-:W0:Y:S08]  /*0ad0*/  @P3 LDC.64 R22, c[0x0][0x438] ;  /* 0x00010e00ff163b82 */ /* 0x000e300000000a00 */
[----:B------:R-:W0:Y:S08]  /*0ae0*/  LDC.64 R24, c[0x0][0x3d8] ;  /* 0x0000f600ff187b82 */ /* 0x000e300000000a00 */
[----:B------:R-:W0:Y:S01]  /*0af0*/  @P3 LDC.64 R26, c[0x0][0x440] ;  /* 0x00011000ff1a3b82 */ /* 0x000e220000000a00 */
[----:B----4-:R-:W-:-:S04]  /*0b00*/  @P2 IMAD.WIDE.U32 R12, R2, 0x10, R12 ;  /* 0x00000010020c2825 */ /* 0x010fc800078e000c */
[C---:B-1----:R-:W-:Y:S01]  /*0b10*/  @P2 IMAD.WIDE.U32 R14, R2.reuse, 0x10, R14 ;  /* 0x00000010020e2825 */ /* 0x042fe200078e000e */
[----:B------:R1:W5:Y:S03]  /*0b20*/  @P2 LDG.E.128 R52, desc[UR6][R12.64] ;  /* 0x000000060c342981 */ /* 0x000366000c1e1d00 */
[C---:B--2---:R-:W-:Y:S01]  /*0b30*/  @P2 IMAD.WIDE.U32 R16, R2.reuse, 0x10, R16 ;  /* 0x0000001002102825 */ /* 0x044fe200078e0010 */
[----:B------:R1:W5:Y:S03]  /*0b40*/  @P2 LD.E.128 R72, desc[UR6][R14.64] ;  /* 0x000000060e482980 */ /* 0x000366000c101d00 */
[C---:B---3--:R-:W-:Y:S01]  /*0b50*/  @P2 IMAD.WIDE.U32 R18, R2.reuse, 0x10, R18 ;  /* 0x0000001002122825 */ /* 0x048fe200078e0012 */
[----:B------:R1:W5:Y:S03]  /*0b60*/  @P2 LDG.E.128 R56, desc[UR6][R16.64] ;  /* 0x0000000610382981 */ /* 0x000366000c1e1d00 */
[----:B------:R-:W-:Y:S01]  /*0b70*/  @P2 VIADD R2, R2, 0x100 ;  /* 0x0000010002022836 */ /* 0x000fe20000000000 */
[----:B------:R1:W5:Y:S03]  /*0b80*/  @P2 LD.E.128 R84, desc[UR6][R18.64] ;  /* 0x0000000612542980 */ /* 0x000366000c101d00 */
[----:B0-----:R-:W-:-:S04]  /*0b90*/  @P3 IMAD.WIDE.U32 R20, R2, 0x10, R20 ;  /* 0x0000001002143825 */ /* 0x001fc800078e0014 */
[C---:B------:R-:W-:Y:S01]  /*0ba0*/  @P3 IMAD.WIDE.U32 R22, R2.reuse, 0x10, R22 ;  /* 0x0000001002163825 */ /* 0x040fe200078e0016 */
[----:B------:R1:W5:Y:S03]  /*0bb0*/  @P3 LDG.E.128 R60, desc[UR6][R20.64] ;  /* 0x00000006143c3981 */ /* 0x000366000c1e1d00 */
[C---:B------:R-:W-:Y:S01]  /*0bc0*/  @P3 IMAD.WIDE.U32 R24, R2.reuse, 0x10, R24 ;  /* 0x0000001002183825 */ /* 0x040fe200078e0018 */
[----:B------:R1:W5:Y:S03]  /*0bd0*/  @P3 LD.E.128 R68, desc[UR6][R22.64] ;  /* 0x0000000616443980 */ /* 0x000366000c101d00 */
[----:B------:R-:W-:Y:S01]  /*0be0*/  @P3 IMAD.WIDE.U32 R26, R2, 0x10, R26 ;  /* 0x00000010021a3825 */ /* 0x000fe200078e001a */
[----:B------:R1:W5:Y:S04]  /*0bf0*/  @P3 LDG.E.128 R64, desc[UR6][R24.64] ;  /* 0x0000000618403981 */ /* 0x000368000c1e1d00 */
[----:B------:R1:W5:Y:S01]  /*0c00*/  @P3 LD.E.128 R80, desc[UR6][R26.64] ;  /* 0x000000061a503980 */ /* 0x000362000c101d00 */
[----:B------:R-:W-:-:S02]  /*0c10*/  ISETP.GE.U32.AND P2, PT, R152, 0x400, PT ;  /* 0x000004009800780c */ /* 0x000fc40003f46070 */
[----:B------:R-:W-:-:S11]  /*0c20*/  @P3 IADD3 R2, PT, PT, R2, 0x100, RZ ;  /* 0x0000010002023810 */ /* 0x000fd60007ffe0ff */
[----:B-1----:R-:W-:Y:S05]  /*0c30*/  @!P2 BRA `(.L_x_3) ;  /* 0x00000004000ca947 */ /* 0x002fea0003800000 */
[----:B------:R-:W0:Y:S08]  /*0c40*/  LDC.64 R92, c[0x0][0x3d0] ;  /* 0x0000f400ff5c7b82 */ /* 0x000e300000000a00 */
[----:B------:R-:W1:Y:S08]  /*0c50*/  LDC.64 R100, c[0x0][0x438] ;  /* 0x00010e00ff647b82 */ /* 0x000e700000000a00 */
[----:B------:R-:W2:Y:S08]  /*0c60*/  LDC.64 R96, c[0x0][0x3d8] ;  /* 0x0000f600ff607b82 */ /* 0x000eb00000000a00 */
[----:B------:R-:W3:Y:S01]  /*0c70*/  LDC.64 R104, c[0x0][0x440] ;  /* 0x00011000ff687b82 */ /* 0x000ee20000000a00 */
[----:B0-----:R-:W-:-:S06]  /*0c80*/  IMAD.WIDE.U32 R92, R2, 0x10, R92 ;  /* 0x00000010025c7825 */ /* 0x001fcc00078e005c */
[----:B------:R-:W5:Y:S01]  /*0c90*/  LDG.E.128 R92, desc[UR6][R92.64] ;  /* 0x000000065c5c7981 */ /* 0x000f62000c1e1d00 */
[----:B-1----:R-:W-:-:S06]  /*0ca0*/  IMAD.WIDE.U32 R100, R2, 0x10, R100 ;  /* 0x0000001002647825 */ /* 0x002fcc00078e0064 */
[----:B------:R-:W5:Y:S01]  /*0cb0*/  LD.E.128 R100, desc[UR6][R100.64] ;  /* 0x0000000664647980 */ /* 0x000f62000c101d00 */
[----:B--2---:R-:W-:-:S06]  /*0cc0*/  IMAD.WIDE.U32 R96, R2, 0x10, R96 ;  /* 0x0000001002607825 */ /* 0x004fcc00078e0060 */
[----:B------:R-:W5:Y:S01]  /*0cd0*/  LDG.E.128 R96, desc[UR6][R96.64] ;  /* 0x0000000660607981 */ /* 0x000f62000c1e1d00 */
[----:B---3--:R-:W-:-:S06]  /*0ce0*/  IMAD.WIDE.U32 R104, R2, 0x10, R104 ;  /* 0x0000001002687825 */ /* 0x008fcc00078e0068 */
[----:B------:R-:W5:Y:S01]  /*0cf0*/  LD.E.128 R104, desc[UR6][R104.64] ;  /* 0x0000000668687980 */ /* 0x000f62000c101d00 */
[----:B------:R-:W-:Y:S05]  /*0d00*/  BRA `(.L_x_3) ;  /* 0x0000000000d87947 */ /* 0x000fea0003800000 */
.L_x_4:
[C---:B------:R-:W-:Y:S01]  /*0d10*/  ISETP.GE.U32.AND P1, PT, R152.reuse, 0x100, PT ;  /* 0x000001009800780c */ /* 0x040fe20003f26070 */
[----:B------:R-:W0:Y:S01]  /*0d20*/  LDC.64 R10, c[0x0][0x3d8] ;  /* 0x0000f600ff0a7b82 */ /* 0x000e220000000a00 */
[C---:B------:R-:W-:Y:S02]  /*0d30*/  ISETP.GE.U32.AND P2, PT, R152.reuse, 0x200, PT ;  /* 0x000002009800780c */ /* 0x040fe40003f46070 */
[C---:B------:R-:W-:Y:S02]  /*0d40*/  ISETP.GE.U32.AND P3, PT, R152.reuse, 0x300, PT ;  /* 0x000003009800780c */ /* 0x040fe40003f66070 */
[----:B------:R-:W-:-:S03]  /*0d50*/  ISETP.GE.U32.AND P4, PT, R152, 0x400, PT ;  /* 0x000004009800780c */ /* 0x000fc60003f86070 */
[----:B------:R-:W1:Y:S08]  /*0d60*/  LDC.64 R4, c[0x0][0x3d0] ;  /* 0x0000f400ff047b82 */ /* 0x000e700000000a00 */
[----:B------:R-:W2:Y:S08]  /*0d70*/  @P1 LDC.64 R6, c[0x0][0x438] ;  /* 0x00010e00ff061b82 */ /* 0x000eb00000000a00 */
[----:B------:R-:W3:Y:S01]  /*0d80*/  LDC.64 R14, c[0x0][0x3d0] ;  /* 0x0000f400ff0e7b82 */ /* 0x000ee20000000a00 */
[----:B0-----:R-:W-:-:S05]  /*0d90*/  @P1 IMAD.WIDE.U32 R12, R2, 0x10, R10 ;  /* 0x00000010020c1825 */ /* 0x001fca00078e000a */
[----:B------:R0:W5:Y:S02]  /*0da0*/  @P1 LDG.E.128 R48, desc[UR6][R12.64] ;  /* 0x000000060c301981 */ /* 0x000164000c1e1d00 */
[----:B------:R-:W4:Y:S01]  /*0db0*/  @P2 LDC.64 R16, c[0x0][0x438] ;  /* 0x00010e00ff102b82 */ /* 0x000f220000000a00 */
[----:B-1----:R-:W-:-:S05]  /*0dc0*/  @P1 IMAD.WIDE.U32 R8, R2, 0x10, R4 ;  /* 0x0000001002081825 */ /* 0x002fca00078e0004 */
[----:B------:R0:W5:Y:S02]  /*0dd0*/  @P1 LDG.E.128 R44, desc[UR6][R8.64] ;  /* 0x00000006082c1981 */ /* 0x000164000c1e1d00 */
[----:B------:R-:W1:Y:S01]  /*0de0*/  LDC.64 R18, c[0x0][0x3d8] ;  /* 0x0000f600ff127b82 */ /* 0x000e620000000a00 */
[C---:B--2---:R-:W-:Y:S01]  /*0df0*/  @P1 IMAD.WIDE.U32 R10, R2.reuse, 0x10, R6 ;  /* 0x00000010020a1825 */ /* 0x044fe200078e0006 */
[----:B------:R-:W-:-:S04]  /*0e00*/  @P1 LOP3.LUT R2, R2, 0x100, RZ, 0xfc, !PT ;  /* 0x0000010002021812 */ /* 0x000fc800078efcff */
[----:B------:R0:W5:Y:S02]  /*0e10*/  @P1 LD.E.128 R76, desc[UR6][R10.64] ;  /* 0x000000060a4c1980 */ /* 0x000164000c101d00 */
[----:B------:R-:W2:Y:S01]  /*0e20*/  LDC.64 R20, c[0x0][0x3d0] ;  /* 0x0000f400ff147b82 */ /* 0x000ea20000000a00 */
[----:B---3--:R-:W-:-:S05]  /*0e30*/  @P2 IMAD.WIDE.U32 R14, R2, 0x10, R14 ;  /* 0x00000010020e2825 */ /* 0x008fca00078e000e */
[----:B------:R0:W5:Y:S02]  /*0e40*/  @P2 LDG.E.128 R52, desc[UR6][R14.64] ;  /* 0x000000060e342981 */ /* 0x000164000c1e1d00 */
[----:B------:R-:W3:Y:S01]  /*0e50*/  @P3 LDC.64 R22, c[0x0][0x438] ;  /* 0x00010e00ff163b82 */ /* 0x000ee20000000a00 */
[----:B----4-:R-:W-:-:S05]  /*0e60*/  @P2 IMAD.WIDE.U32 R16, R2, 0x10, R16 ;  /* 0x0000001002102825 */ /* 0x010fca00078e0010 */
[----:B------:R0:W5:Y:S02]  /*0e70*/  @P2 LD.E.128 R72, desc[UR6][R16.64] ;  /* 0x0000000610482980 */ /* 0x000164000c101d00 */
[----:B------:R-:W4:Y:S01]  /*0e80*/  LDC.64 R24, c[0x0][0x3d8] ;  /* 0x0000f600ff187b82 */ /* 0x000f220000000a00 */
[----:B-1----:R-:W-:-:S04]  /*0e90*/  @P2 IMAD.WIDE.U32 R18, R2, 0x10, R18 ;  /* 0x0000001002122825 */ /* 0x002fc800078e0012 */
[----:B------:R-:W-:Y:S01]  /*0ea0*/  @P2 VIADD R2, R2, 0x100 ;  /* 0x0000010002022836 */ /* 0x000fe20000000000 */
[----:B------:R0:W5:Y:S02]  /*0eb0*/  @P2 LDG.E.128 R56, desc[UR6][R18.64] ;  /* 0x0000000612382981 */ /* 0x000164000c1e1d00 */
[----:B------:R-:W1:Y:S01]  /*0ec0*/  LDC.64 R26, c[0x0][0x3d0] ;  /* 0x0000f400ff1a7b82 */ /* 0x000e620000000a00 */
[----:B--2---:R-:W-:-:S05]  /*0ed0*/  @P3 IMAD.WIDE.U32 R20, R2, 0x10, R20 ;  /* 0x0000001002143825 */ /* 0x004fca00078e0014 */
[----:B------:R0:W5:Y:S02]  /*0ee0*/  @P3 LDG.E.128 R60, desc[UR6][R20.64] ;  /* 0x00000006143c3981 */ /* 0x000164000c1e1d00 */
[----:B------:R-:W2:Y:S01]  /*0ef0*/  @P4 LDC.64 R28, c[0x0][0x438] ;  /* 0x00010e00ff1c4b82 */ /* 0x000ea20000000a00 */
[----:B---3--:R-:W-:-:S05]  /*0f00*/  @P3 IMAD.WIDE.U32 R22, R2, 0x10, R22 ;  /* 0x0000001002163825 */ /* 0x008fca00078e0016 */
[----:B------:R0:W5:Y:S02]  /*0f10*/  @P3 LD.E.128 R68, desc[UR6][R22.64] ;  /* 0x0000000616443980 */ /* 0x000164000c101d00 */
[----:B------:R-:W3:Y:S01]  /*0f20*/  LDC.64 R30, c[0x0][0x3d8] ;  /* 0x0000f600ff1e7b82 */ /* 0x000ee20000000a00 */
[C---:B----4-:R-:W-:Y:S01]  /*0f30*/  @P3 IMAD.WIDE.U32 R24, R2.reuse, 0x10, R24 ;  /* 0x0000001002183825 */ /* 0x050fe200078e0018 */
[----:B------:R-:W-:-:S04]  /*0f40*/  @P3 IADD3 R2, PT, PT, R2, 0x100, RZ ;  /* 0x0000010002023810 */ /* 0x000fc80007ffe0ff */
[----:B------:R0:W5:Y:S01]  /*0f50*/  @P3 LDG.E.128 R64, desc[UR6][R24.64] ;  /* 0x0000000618403981 */ /* 0x000162000c1e1d00 */
[----:B-1----:R-:W-:-:S05]  /*0f60*/  @P4 IMAD.WIDE.U32 R4, R2, 0x10, R26 ;  /* 0x0000001002044825 */ /* 0x002fca00078e001a */
[----:B------:R0:W5:Y:S01]  /*0f70*/  @P4 LDG.E.128 R92, desc[UR6][R4.64] ;  /* 0x00000006045c4981 */ /* 0x000162000c1e1d00 */
[----:B--2---:R-:W-:-:S05]  /*0f80*/  @P4 IMAD.WIDE.U32 R6, R2, 0x10, R28 ;  /* 0x0000001002064825 */ /* 0x004fca00078e001c */
[----:B------:R0:W5:Y:S01]  /*0f90*/  @P4 LD.E.128 R100, desc[UR6][R6.64] ;  /* 0x0000000606644980 */ /* 0x000162000c101d00 */
[----:B---3--:R-:W-:-:S05]  /*0fa0*/  @P4 IMAD.WIDE.U32 R2, R2, 0x10, R30 ;  /* 0x0000001002024825 */ /* 0x008fca00078e001e */
[----:B------:R0:W5:Y:S01]  /*0fb0*/  @P4 LDG.E.128 R96, desc[UR6][R2.64] ;  /* 0x0000000602604981 */ /* 0x000162000c1e1d00 */
[----:B------:R-:W-:Y:S02]  /*0fc0*/  HFMA2 R86, -RZ, RZ, 0, 0 ;  /* 0x00000000ff567431 */ /* 0x000fe400000001ff */
[----:B------:R-:W-:Y:S01]  /*0fd0*/  IMAD.MOV.U32 R82, RZ, RZ, RZ ;  /* 0x000000ffff527224 */ /* 0x000fe200078e00ff */
[----:B------:R-:W-:Y:S02]  /*0fe0*/  CS2R R80, SRZ ;  /* 0x0000000000507805 */ /* 0x000fe4000001ff00 */
[----:B------:R-:W-:Y:S01]  /*0ff0*/  CS2R R84, SRZ ;  /* 0x0000000000547805 */ /* 0x000fe2000001ff00 */
[----:B------:R-:W-:Y:S01]  /*1000*/  IMAD.MOV.U32 R90, RZ, RZ, RZ ;  /* 0x000000ffff5a7224 */ /* 0x000fe200078e00ff */
[----:B------:R-:W-:Y:S02]  /*1010*/  CS2R R88, SRZ ;  /* 0x0000000000587805 */ /* 0x000fe4000001ff00 */
[----:B------:R-:W-:-:S02]  /*1020*/  @P1 MOV R91, RZ ;  /* 0x000000ff005b1202 */ /* 0x000fc40000000f00 */
[----:B------:R-:W-:Y:S02]  /*1030*/  @P4 CS2R R106, SRZ ;  /* 0x00000000006a4805 */ /* 0x000fe4000001ff00 */
[----:B------:R-:W-:Y:S01]  /*1040*/  @P4 CS2R R104, SRZ ;  /* 0x0000000000684805 */ /* 0x000fe2000001ff00 */
[----:B------:R-:W-:Y:S01]  /*1050*/  @P2 IMAD.MOV.U32 R87, RZ, RZ, RZ ;  /* 0x000000ffff572224 */ /* 0x000fe200078e00ff */
[----:B0-----:R-:W-:-:S07]  /*1060*/  @P3 MOV R83, RZ ;  /* 0x000000ff00533202 */ /* 0x001fce0000000f00 */
.L_x_3:
[----:B------:R-:W-:Y:S05]  /*1070*/  BSYNC.RECONVERGENT B0 ;  /* 0x0000000000007941 */ /* 0x000fea0003800200 */
.L_x_0:
[----:B------:R-:W0:Y:S08]  /*1080*/  S2UR UR4, SR_CTAID.X ;  /* 0x00000000000479c3 */ /* 0x000e300000002500 */
[----:B------:R-:W0:Y:S02]  /*1090*/  LDC R2, c[0x0][0x384] ;  /* 0x0000e100ff027b82 */ /* 0x000e240000000800 */
[----:B0-----:R-:W-:-:S13]  /*10a0*/  ISETP.LE.AND P2, PT, R2, UR4, PT ;  /* 0x0000000402007c0c */ /* 0x001fda000bf43270 */
[----:B------:R-:W-:Y:S05]  /*10b0*/  @P2 EXIT ;  /* 0x000000000000294d */ /* 0x000fea0003800000 */
[----:B------:R-:W-:Y:S01]  /*10c0*/  SHF.R.S32.HI R0, RZ, 0x3, R0 ;  /* 0x00000003ff007819 */ /* 0x000fe20000011400 */
[C---:B------:R-:W-:Y:S01]  /*10d0*/  IMAD.SHL.U32 R4, R190.reuse, 0x20, RZ ;  /* 0x00000020be047824 */ /* 0x040fe200078e00ff */
[----:B------:R-:W-:Y:S01]  /*10e0*/  LOP3.LUT R3, R190, 0xe0, RZ, 0xc0, !PT ;  /* 0x000000e0be037812 */ /* 0x000fe200078ec0ff */
[----:B------:R-:W-:Y:S01]  /*10f0*/  UPLOP3.LUT UP1, UPT, UPT, UPT, UPT, 0x40, 0x4 ;  /* 0x000000000004789c */ /* 0x000fe20003f2e870 */
[C---:B------:R-:W-:Y:S01]  /*1100*/  LOP3.LUT R2, R0.reuse, 0xff, RZ, 0xc0, !PT ;  /* 0x000000ff00027812 */ /* 0x040fe200078ec0ff */
[----:B------:R-:W0:Y:S01]  /*1110*/  LDCU UR10, c[0x0][0x388] ;  /* 0x00007100ff0a77ac */ /* 0x000e220008000800 */
[----:B------:R-:W-:Y:S02]  /*1120*/  LOP3.LUT R0, R0, 0xffffff00, RZ, 0xc0, !PT ;  /* 0xffffff0000007812 */ /* 0x000fe400078ec0ff */
[----:B------:R-:W-:Y:S01]  /*1130*/  VIADDMNMX R3, R2, -R3, RZ, !PT ;  /* 0x8000000302037246 */ /* 0x000fe200078001ff */
[----:B------:R-:W1:Y:S01]  /*1140*/  LDCU.U8 UR8, c[0x0][0x410] ;  /* 0x00008200ff0877ac */ /* 0x000e620008000000 */
[----:B------:R-:W-:-:S02]  /*1150*/  LOP3.LUT R5, R4, 0x3e0, RZ, 0xc0, !PT ;  /* 0x000003e004057812 */ /* 0x000fc400078ec0ff */
[----:B------:R-:W-:Y:S01]  /*1160*/  VIMNMX R3, PT, PT, R3, 0x20, PT ;  /* 0x0000002003037848 */ /* 0x000fe20003fe0100 */
[----:B------:R-:W2:Y:S01]  /*1170*/  LDCU UR9, c[0x0][0x400] ;  /* 0x00008000ff0977ac */ /* 0x000ea20008000800 */
[----:B------:R-:W-:Y:S02]  /*1180*/  VIADDMNMX R5, R2, -R5, RZ, !PT ;  /* 0x8000000502057246 */ /* 0x000fe400078001ff */
[----:B------:R-:W-:Y:S01]  /*1190*/  LEA R3, R3, R0, 0x3 ;  /* 0x0000000003037211 */ /* 0x000fe200078e18ff */
[----:B------:R-:W3:Y:S01]  /*11a0*/  LDCU.64 UR12, c[0x0][0x398] ;  /* 0x00007300ff0c77ac */ /* 0x000ee20008000a00 */
[----:B------:R-:W-:Y:S02]  /*11b0*/  VIMNMX R5, PT, PT, R5, 0x20, PT ;  /* 0x0000002005057848 */ /* 0x000fe40003fe0100 */
[----:B------:R-:W-:Y:S01]  /*11c0*/  I2FP.F32.U32 R11, R3 ;  /* 0x00000003000b7245 */ /* 0x000fe20000201000 */
[----:B------:R-:W4:Y:S01]  /*11d0*/  LDCU.64 UR14, c[0x0][0x3a0] ;  /* 0x00007400ff0e77ac */ /* 0x000f220008000a00 */
[----:B-----5:R-:W-:Y:S01]  /*11e0*/  PRMT R150, R107, 0x7632, R150 ;  /* 0x000076326b967816 */ /* 0x020fe20000000096 */
[----:B------:R-:W-:Y:S01]  /*11f0*/  IMAD R151, R5, 0x8, R0 ;  /* 0x0000000805977824 */ /* 0x000fe200078e0200 */
[----:B------:R-:W-:-:S02]  /*1200*/  PRMT R149, R99, 0x7632, R149 ;  /* 0x0000763263957816 */ /* 0x000fc40000000095 */
[----:B------:R-:W0:Y:S01]  /*1210*/  MUFU.RCP R11, R11 ;  /* 0x0000000b000b7308 */ /* 0x000e220000001000 */
[----:B------:R-:W-:Y:S02]  /*1220*/  PRMT R148, R103, 0x7632, R148 ;  /* 0x0000763267947816 */ /* 0x000fe40000000094 */
[----:B------:R-:W-:Y:S02]  /*1230*/  PRMT R147, R95, 0x7632, R147 ;  /* 0x000076325f937816 */ /* 0x000fe40000000093 */
[----:B------:R-:W-:Y:S02]  /*1240*/  PRMT R146, R106, 0x7632, R146 ;  /* 0x000076326a927816 */ /* 0x000fe40000000092 */
[----:B------:R-:W-:Y:S02]  /*1250*/  PRMT R145, R98, 0x7632, R145 ;  /* 0x0000763262917816 */ /* 0x000fe40000000091 */
[----:B------:R-:W-:Y:S02]  /*1260*/  PRMT R144, R102, 0x7632, R144 ;  /* 0x0000763266907816 */ /* 0x000fe40000000090 */
[----:B------:R-:W-:-:S02]  /*1270*/  PRMT R143, R94, 0x7632, R143 ;  /* 0x000076325e8f7816 */ /* 0x000fc4000000008f */
        /* <DEDUP_REMOVED lines=56> */
[----:B01234-:R-:W-:-:S07]  /*1600*/  MOV R0, UR4 ;  /* 0x0000000400007c02 */ /* 0x01ffce0008000f00 */
.L_x_41:
[----:B------:R-:W-:Y:S01]  /*1610*/  IMAD R120, R0, UR10, RZ ;  /* 0x0000000a00787c24 */ /* 0x000fe2000f8e02ff */
[----:B------:R-:W-:Y:S04]  /*1620*/  BSSY.RECONVERGENT B0, `(.L_x_5) ;  /* 0x00000a9000007945 */ /* 0x000fe80003800200 */
[----:B------:R-:W-:-:S04]  /*1630*/  SHF.R.S32.HI R121, RZ, 0x1f, R120 ;  /* 0x0000001fff797819 */ /* 0x000fc80000011478 */
[----:B------:R-:W-:-:S04]  /*1640*/  LEA.HI R121, R121, R120, RZ, 0x3 ;  /* 0x0000007879797211 */ /* 0x000fc800078f18ff */
[----:B------:R-:W-:-:S05]  /*1650*/  LEA.HI.SX32 R189, R121, R190, 0x1d ;  /* 0x000000be79bd7211 */ /* 0x000fca00078feaff */
[----:B------:R-:W-:Y:S01]  /*1660*/  IMAD.MOV.U32 R179, RZ, RZ, R189 ;  /* 0x000000ffffb37224 */ /* 0x000fe200078e00bd */
[----:B------:R-:W-:Y:S06]  /*1670*/  @!P1 BRA `(.L_x_6) ;  /* 0x00000008008c9947 */ /* 0x000fec0003800000 */
[----:B------:R-:W-:Y:S01]  /*1680*/  ISETP.NE.U32.AND P1, PT, RZ, UR12, PT ;  /* 0x0000000cff007c0c */ /* 0x000fe2000bf25070 */
[----:B------:R-:W0:Y:S01]  /*1690*/  LDC.64 R120, c[0x0][0x390] ;  /* 0x0000e400ff787b82 */ /* 0x000e220000000a00 */
[----:B------:R-:W-:Y:S02]  /*16a0*/  ISETP.NE.U32.AND P2, PT, RZ, UR14, PT ;  /* 0x0000000eff007c0c */ /* 0x000fe4000bf45070 */
[----:B------:R-:W-:Y:S02]  /*16b0*/  ISETP.NE.AND.EX P1, PT, RZ, UR13, PT, P1 ;  /* 0x0000000dff007c0c */ /* 0x000fe4000bf25310 */
[----:B------:R-:W-:-:S11]  /*16c0*/  ISETP.NE.AND.EX P2, PT, RZ, UR15, PT, P2 ;  /* 0x0000000fff007c0c */ /* 0x000fd6000bf45320 */
[----:B------:R-:W1:Y:S08]  /*16d0*/  @P1 LDC.64 R126, c[0x0][0x398] ;  /* 0x0000e600ff7e1b82 */ /* 0x000e700000000a00 */
[----:B------:R-:W2:Y:S01]  /*16e0*/  @P2 LDC.64 R124, c[0x0][0x3a0] ;  /* 0x0000e800ff7c2b82 */ /* 0x000ea20000000a00 */
[----:B0-----:R-:W-:-:S06]  /*16f0*/  IMAD.WIDE.U32 R120, R189, 0x10, R120 ;  /* 0x00000010bd787825 */ /* 0x001fcc00078e0078 */
[----:B------:R-:W5:Y:S01]  /*1700*/  LDG.E.128 R120, desc[UR6][R120.64] ;  /* 0x0000000678787981 */ /* 0x000f62000c1e1d00 */
[----:B-1----:R-:W-:-:S05]  /*1710*/  @P1 IMAD.WIDE.U32 R126, R189, 0x10, R126 ;  /* 0x00000010bd7e1825 */ /* 0x002fca00078e007e */
[----:B------:R0:W5:Y:S01]  /*1720*/  @P1 LDG.E.128 R108, desc[UR6][R126.64] ;  /* 0x000000067e6c1981 */ /* 0x000162000c1e1d00 */
[----:B--2---:R-:W-:-:S05]  /*1730*/  @P2 IMAD.WIDE.U32 R124, R189, 0x10, R124 ;  /* 0x00000010bd7c2825 */ /* 0x004fca00078e007c */
[----:B------:R0:W5:Y:S01]  /*1740*/  @P2 LDG.E.128 R112, desc[UR6][R124.64] ;  /* 0x000000067c702981 */ /* 0x000162000c1e1d00 */
[----:B------:R-:W-:Y:S05]  /*1750*/  @!P1 BRA `(.L_x_7) ;  /* 0x00000004007c9947 */ /* 0x000fea0003800000 */
[----:B------:R-:W-:Y:S05]  /*1760*/  @!P2 BRA `(.L_x_8) ;  /* 0x0000000000e4a947 */ /* 0x000fea0003800000 */
[----:B-----5:R-:W-:Y:S01]  /*1770*/  PRMT R116, R120, 0x7632, R116 ;  /* 0x0000763278747816 */ /* 0x020fe20000000074 */
[----:B------:R-:W-:Y:S01]  /*1780*/  IMAD.U32 R119, R122, 0x10000, RZ ;  /* 0x000100007a777824 */ /* 0x000fe200078e00ff */
[----:B------:R-:W-:Y:S01]  /*1790*/  SHF.L.U32 R120, R120, 0x10, RZ ;  /* 0x0000001078787819 */ /* 0x000fe200000006ff */
[----:B0-----:R-:W-:Y:S01]  /*17a0*/  IMAD.U32 R126, R110, 0x10000, RZ ;  /* 0x000100006e7e7824 */ /* 0x001fe200078e00ff */
[----:B------:R-:W-:Y:S01]  /*17b0*/  SHF.L.U32 R117, R108, 0x10, RZ ;  /* 0x000000106c757819 */ /* 0x000fe200000006ff */
[----:B------:R-:W-:Y:S01]  /*17c0*/  IMAD.U32 R116, R116, 0x10000, RZ ;  /* 0x0001000074747824 */ /* 0x000fe200078e00ff */
[----:B------:R-:W-:Y:S01]  /*17d0*/  PRMT R124, R122, 0x7632, R124 ;  /* 0x000076327a7c7816 */ /* 0x000fe2000000007c */
[----:B------:R-:W-:Y:S01]  /*17e0*/  IMAD.U32 R159, R112, 0x10000, RZ ;  /* 0x00010000709f7824 */ /* 0x000fe200078e00ff */
[C---:B------:R-:W-:Y:S01]  /*17f0*/  PRMT R118, R121.reuse, 0x7632, R118 ;  /* 0x0000763279767816 */ /* 0x040fe20000000076 */
[--C-:B------:R-:W-:Y:S01]  /*1800*/  FADD.FTZ R120, R120, R117.reuse ;  /* 0x0000007578787221 */ /* 0x100fe20000010000 */
[----:B------:R-:W-:Y:S01]  /*1810*/  PRMT R117, R108, 0x7632, R117 ;  /* 0x000076326c757816 */ /* 0x000fe20000000075 */
[----:B------:R-:W-:Y:S01]  /*1820*/  IMAD.U32 R121, R121, 0x10000, RZ ;  /* 0x0001000079797824 */ /* 0x000fe200078e00ff */
[----:B------:R-:W-:Y:S01]  /*1830*/  PRMT R125, R123, 0x7632, R125 ;  /* 0x000076327b7d7816 */ /* 0x000fe2000000007d */
[----:B------:R-:W-:Y:S01]  /*1840*/  FADD.FTZ R126, R119, R126 ;  /* 0x0000007e777e7221 */ /* 0x000fe20000010000 */
[----:B------:R-:W-:Y:S01]  /*1850*/  SHF.L.U32 R117, R117, 0x10, RZ ;  /* 0x0000001075757819 */ /* 0x000fe200000006ff */
[----:B------:R-:W-:Y:S01]  /*1860*/  FADD.FTZ R159, R120, R159 ;  /* 0x0000009f789f7221 */ /* 0x000fe20000010000 */
[----:B------:R-:W-:Y:S01]  /*1870*/  SHF.L.U32 R122, R109, 0x10, RZ ;  /* 0x000000106d7a7819 */ /* 0x000fe200000006ff */
[----:B------:R-:W-:Y:S01]  /*1880*/  IMAD.U32 R120, R113, 0x10000, RZ ;  /* 0x0001000071787824 */ /* 0x000fe200078e00ff */
[----:B------:R-:W-:Y:S01]  /*1890*/  PRMT R127, R111, 0x7632, R127 ;  /* 0x000076326f7f7816 */ /* 0x000fe2000000007f */
[----:B------:R-:W-:Y:S01]  /*18a0*/  FADD.FTZ R117, R116, R117 ;  /* 0x0000007574757221 */ /* 0x000fe20000010000 */
[----:B------:R-:W-:Y:S01]  /*18b0*/  PRMT R116, R109, 0x7632, R116 ;  /* 0x000076326d747816 */ /* 0x000fe20000000074 */
[----:B------:R-:W-:Y:S01]  /*18c0*/  FADD.FTZ R121, R121, R122 ;  /* 0x0000007a79797221 */ /* 0x000fe20000010000 */
[----:B------:R-:W-:Y:S01]  /*18d0*/  SHF.L.U32 R123, R123, 0x10, RZ ;  /* 0x000000107b7b7819 */ /* 0x000fe200000006ff */
[----:B------:R-:W-:Y:S01]  /*18e0*/  IMAD.U32 R118, R118, 0x10000, RZ ;  /* 0x0001000076767824 */ /* 0x000fe200078e00ff */
[----:B------:R-:W-:Y:S01]  /*18f0*/  SHF.L.U32 R119, R116, 0x10, RZ ;  /* 0x0000001074777819 */ /* 0x000fe200000006ff */
[----:B------:R-:W-:Y:S01]  /*1900*/  IMAD.U32 R125, R125, 0x10000, RZ ;  /* 0x000100007d7d7824 */ /* 0x000fe200078e00ff */
[----:B------:R-:W-:Y:S01]  /*1910*/  SHF.L.U32 R154, R111, 0x10, RZ ;  /* 0x000000106f9a7819 */ /* 0x000fe200000006ff */
[----:B------:R-:W-:Y:S01]  /*1920*/  FADD.FTZ R167, R121, R120 ;  /* 0x0000007879a77221 */ /* 0x000fe20000010000 */
[----:B------:R-:W-:Y:S01]  /*1930*/  SHF.L.U32 R116, R127, 0x10, RZ ;  /* 0x000000107f747819 */ /* 0x000fe200000006ff */
[----:B------:R-:W-:Y:S01]  /*1940*/  FADD.FTZ R119, R118, R119 ;  /* 0x0000007776777221 */ /* 0x000fe20000010000 */
[----:B------:R-:W-:Y:S01]  /*1950*/  PRMT R122, R110, 0x7632, R122 ;  /* 0x000076326e7a7816 */ /* 0x000fe2000000007a */
[----:B------:R-:W-:Y:S01]  /*1960*/  FADD.FTZ R154, R123, R154 ;  /* 0x0000009a7b9a7221 */ /* 0x000fe20000010000 */
[----:B------:R-:W-:Y:S01]  /*1970*/  PRMT R121, R115, 0x7632, R121 ;  /* 0x0000763273797816 */ /* 0x000fe20000000079 */
[--C-:B------:R-:W-:Y:S01]  /*1980*/  FADD.FTZ R125, R125, R116.reuse ;  /* 0x000000747d7d7221 */ /* 0x100fe20000010000 */
[----:B------:R-:W-:Y:S01]  /*1990*/  SHF.L.U32 R123, R122, 0x10, RZ ;  /* 0x000000107a7b7819 */ /* 0x000fe200000006ff */
[----:B------:R-:W-:Y:S01]  /*19a0*/  IMAD.U32 R124, R124, 0x10000, RZ ;  /* 0x000100007c7c7824 */ /* 0x000fe200078e00ff */
[----:B------:R-:W-:Y:S01]  /*19b0*/  PRMT R116, R112, 0x7632, R116 ;  /* 0x0000763270747816 */ /* 0x000fe20000000074 */
[----:B------:R-:W-:Y:S01]  /*19c0*/  IMAD.U32 R177, R115, 0x10000, RZ ;  /* 0x0001000073b17824 */ /* 0x000fe200078e00ff */
[----:B------:R-:W-:Y:S01]  /*19d0*/  PRMT R120, R114, 0x7632, R120 ;  /* 0x0000763272787816 */ /* 0x000fe20000000078 */
[----:B------:R-:W-:Y:S01]  /*19e0*/  FADD.FTZ R123, R124, R123 ;  /* 0x0000007b7c7b7221 */ /* 0x000fe20000010000 */
[----:B------:R-:W-:Y:S01]  /*19f0*/  PRMT R118, R113, 0x7632, R118 ;  /* 0x0000763271767816 */ /* 0x000fe20000000076 */
[----:B------:R-:W-:Y:S01]  /*1a00*/  IMAD.U32 R116, R116, 0x10000, RZ ;  /* 0x0001000074747824 */ /* 0x000fe200078e00ff */
[----:B------:R-:W-:Y:S01]  /*1a10*/  SHF.L.U32 R175, R114, 0x10, RZ ;  /* 0x0000001072af7819 */ /* 0x000fe200000006ff */
[----:B------:R-:W-:Y:S01]  /*1a20*/  IMAD.U32 R120, R120, 0x10000, RZ ;  /* 0x0001000078787824 */ /* 0x000fe200078e00ff */
[----:B------:R-:W-:Y:S01]  /*1a30*/  SHF.L.U32 R122, R121, 0x10, RZ ;  /* 0x00000010797a7819 */ /* 0x000fe200000006ff */
[----:B------:R-:W-:Y:S01]  /*1a40*/  FADD.FTZ R177, R154, R177 ;  /* 0x000000b19ab17221 */ /* 0x000fe20000010000 */
[----:B------:R-:W-:Y:S01]  /*1a50*/  SHF.L.U32 R118, R118, 0x10, RZ ;  /* 0x0000001076767819 */ /* 0x000fe200000006ff */
[----:B------:R-:W-:Y:S01]  /*1a60*/  FADD.FTZ R175, R126, R175 ;  /* 0x000000af7eaf7221 */ /* 0x000fe20000010000 */
[----:B------:R-:W-:Y:S01]  /*1a70*/  FADD.FTZ R156, R123, R120 ;  /* 0x000000787b9c7221 */ /* 0x000fe20000010000 */
[----:B------:R-:W-:Y:S01]  /*1a80*/  FADD.FTZ R154, R125, R122 ;  /* 0x0000007a7d9a7221 */ /* 0x000fe20000010000 */
[----:B------:R-:W-:Y:S01]  /*1a90*/  FADD.FTZ R160, R117, R116 ;  /* 0x0000007475a07221 */ /* 0x000fe20000010000 */
[----:B------:R-:W-:-:S02]  /*1aa0*/  FADD.FTZ R158, R119, R118 ;  /* 0x00000076779e7221 */ /* 0x000fc40000010000 */
[----:B------:R-:W-:Y:S02]  /*1ab0*/  F2FP.BF16.F32.PACK_AB R118, R156, R175 ;  /* 0x000000af9c76723e */ /* 0x000fe400000010ff */
[----:B------:R-:W-:Y:S02]  /*1ac0*/  F2FP.BF16.F32.PACK_AB R119, R154, R177 ;  /* 0x000000b19a77723e */ /* 0x000fe400000010ff */
[----:B------:R-:W-:Y:S02]  /*1ad0*/  F2FP.BF16.F32.PACK_AB R117, R158, R167 ;  /* 0x000000a79e75723e */ /* 0x000fe400000010ff */
[----:B------:R-:W-:Y:S01]  /*1ae0*/  F2FP.BF16.F32.PACK_AB R116, R160, R159 ;  /* 0x0000009fa074723e */ /* 0x000fe200000010ff */
[----:B------:R-:W-:Y:S06]  /*1af0*/  BRA `(.L_x_9) ;  /* 0x00000004005c7947 */ /* 0x000fec0003800000 */
.L_x_8:
[C---:B0----5:R-:W-:Y:S01]  /*1b00*/  PRMT R125, R121.reuse, 0x7632, R125 ;  /* 0x00007632797d7816 */ /* 0x061fe2000000007d */
[----:B------:R-:W-:Y:S01]  /*1b10*/  IMAD.U32 R121, R121, 0x10000, RZ ;  /* 0x0001000079797824 */ /* 0x000fe200078e00ff */
[----:B------:R-:W-:Y:S01]  /*1b20*/  SHF.L.U32 R116, R109, 0x10, RZ ;  /* 0x000000106d747819 */ /* 0x000fe200000006ff */
[----:B------:R-:W-:Y:S01]  /*1b30*/  IMAD.U32 R159, R108, 0x10000, RZ ;  /* 0x000100006c9f7824 */ /* 0x000fe200078e00ff */
[----:B------:R-:W-:Y:S01]  /*1b40*/  PRMT R124, R120, 0x7632, R124 ;  /* 0x00007632787c7816 */ /* 0x000fe2000000007c */
[----:B------:R-:W-:Y:S01]  /*1b50*/  IMAD.U32 R175, R110, 0x10000, RZ ;  /* 0x000100006eaf7824 */ /* 0x000fe200078e00ff */
[----:B------:R-:W-:Y:S01]  /*1b60*/  SHF.L.U32 R120, R120, 0x10, RZ ;  /* 0x0000001078787819 */ /* 0x000fe200000006ff */
[----:B------:R-:W-:Y:S01]  /*1b70*/  FADD.FTZ R167, R121, R116 ;  /* 0x0000007479a77221 */ /* 0x000fe20000010000 */
[----:B------:R-:W-:Y:S01]  /*1b80*/  PRMT R126, R122, 0x7632, R126 ;  /* 0x000076327a7e7816 */ /* 0x000fe2000000007e */
[----:B------:R-:W-:Y:S01]  /*1b90*/  IMAD.U32 R158, R125, 0x10000, RZ ;  /* 0x000100007d9e7824 */ /* 0x000fe200078e00ff */
[----:B------:R-:W-:Y:S01]  /*1ba0*/  PRMT R127, R123, 0x7632, R127 ;  /* 0x000076327b7f7816 */ /* 0x000fe2000000007f */
[----:B------:R-:W-:Y:S01]  /*1bb0*/  FADD.FTZ R159, R120, R159 ;  /* 0x0000009f789f7221 */ /* 0x000fe20000010000 */
[----:B------:R-:W-:Y:S01]  /*1bc0*/  PRMT R116, R108, 0x7632, R116 ;  /* 0x000076326c747816 */ /* 0x000fe20000000074 */
[----:B------:R-:W-:Y:S01]  /*1bd0*/  IMAD.U32 R120, R111, 0x10000, RZ ;  /* 0x000100006f787824 */ /* 0x000fe200078e00ff */
[----:B------:R-:W-:Y:S01]  /*1be0*/  PRMT R117, R109, 0x7632, R117 ;  /* 0x000076326d757816 */ /* 0x000fe20000000075 */
[----:B------:R-:W-:Y:S01]  /*1bf0*/  IMAD.U32 R154, R127, 0x10000, RZ ;  /* 0x000100007f9a7824 */ /* 0x000fe200078e00ff */
[----:B------:R-:W-:Y:S01]  /*1c00*/  PRMT R118, R110, 0x7632, R118 ;  /* 0x000076326e767816 */ /* 0x000fe20000000076 */
[----:B------:R-:W-:Y:S01]  /*1c10*/  IMAD.U32 R116, R116, 0x10000, RZ ;  /* 0x0001000074747824 */ /* 0x000fe200078e00ff */
[----:B------:R-:W-:-:S02]  /*1c20*/  PRMT R119, R111, 0x7632, R119 ;  /* 0x000076326f777816 */ /* 0x000fc40000000077 */
[----:B------:R-:W-:Y:S01]  /*1c30*/  SHF.L.U32 R177, R123, 0x10, RZ ;  /* 0x000000107bb17819 */ /* 0x000fe200000006ff */
[----:B------:R-:W-:Y:S01]  /*1c40*/  IMAD.U32 R118, R118, 0x10000, RZ ;  /* 0x0001000076767824 */ /* 0x000fe200078e00ff */
[----:B------:R-:W-:Y:S02]  /*1c50*/  SHF.L.U32 R122, R122, 0x10, RZ ;  /* 0x000000107a7a7819 */ /* 0x000fe400000006ff */
[----:B------:R-:W-:Y:S01]  /*1c60*/  SHF.L.U32 R121, R124, 0x10, RZ ;  /* 0x000000107c797819 */ /* 0x000fe200000006ff */
[----:B------:R-:W-:Y:S01]  /*1c70*/  FADD.FTZ R177, R177, R120 ;  /* 0x00000078b1b17221 */ /* 0x000fe20000010000 */
[----:B------:R-:W-:Y:S01]  /*1c80*/  SHF.L.U32 R123, R126, 0x10, RZ ;  /* 0x000000107e7b7819 */ /* 0x000fe200000006ff */
[----:B------:R-:W-:Y:S01]  /*1c90*/  FADD.FTZ R175, R122, R175 ;  /* 0x000000af7aaf7221 */ /* 0x000fe20000010000 */
[----:B------:R-:W-:Y:S01]  /*1ca0*/  SHF.L.U32 R119, R119, 0x10, RZ ;  /* 0x0000001077777819 */ /* 0x000fe200000006ff */
[----:B------:R-:W-:Y:S01]  /*1cb0*/  FADD.FTZ R160, R121, R116 ;  /* 0x0000007479a07221 */ /* 0x000fe20000010000 */
[----:B------:R-:W-:Y:S01]  /*1cc0*/  SHF.L.U32 R117, R117, 0x10, RZ ;  /* 0x0000001075757819 */ /* 0x000fe200000006ff */
[----:B------:R-:W-:-:S02]  /*1cd0*/  FADD.FTZ R156, R123, R118 ;  /* 0x000000767b9c7221 */ /* 0x000fc40000010000 */
[----:B------:R-:W-:Y:S01]  /*1ce0*/  FADD.FTZ R154, R154, R119 ;  /* 0x000000779a9a7221 */ /* 0x000fe20000010000 */
[----:B------:R-:W-:Y:S01]  /*1cf0*/  F2FP.BF16.F32.PACK_AB R116, R160, R159 ;  /* 0x0000009fa074723e */ /* 0x000fe200000010ff */
[----:B------:R-:W-:Y:S01]  /*1d00*/  FADD.FTZ R158, R158, R117 ;  /* 0x000000759e9e7221 */ /* 0x000fe20000010000 */
[----:B------:R-:W-:Y:S02]  /*1d10*/  F2FP.BF16.F32.PACK_AB R118, R156, R175 ;  /* 0x000000af9c76723e */ /* 0x000fe400000010ff */
[----:B------:R-:W-:Y:S02]  /*1d20*/  F2FP.BF16.F32.PACK_AB R119, R154, R177 ;  /* 0x000000b19a77723e */ /* 0x000fe400000010ff */
[----:B------:R-:W-:Y:S01]  /*1d30*/  F2FP.BF16.F32.PACK_AB R117, R158, R167 ;  /* 0x000000a79e75723e */ /* 0x000fe200000010ff */
[----:B------:R-:W-:Y:S06]  /*1d40*/  BRA `(.L_x_9) ;  /* 0x0000000000c87947 */ /* 0x000fec0003800000 */
.L_x_7:
[----:B------:R-:W-:Y:S05]  /*1d50*/  @!P2 BRA `(.L_x_10) ;  /* 0x000000000094a947 */ /* 0x000fea0003800000 */
        /* <DEDUP_REMOVED lines=37> */
.L_x_10:
[C---:B-----5:R-:W-:Y:S01]  /*1fb0*/  PRMT R158, R121.reuse, 0x7632, R158 ;  /* 0x00007632799e7816 */ /* 0x060fe2000000009e */
[----:B------:R-:W-:Y:S01]  /*1fc0*/  IMAD.U32 R167, R121, 0x10000, RZ ;  /* 0x0001000079a77824 */ /* 0x000fe200078e00ff */
[C---:B------:R-:W-:Y:S01]  /*1fd0*/  PRMT R154, R123.reuse, 0x7632, R154 ;  /* 0x000076327b9a7816 */ /* 0x040fe2000000009a */
[----:B------:R-:W-:Y:S01]  /*1fe0*/  IMAD.U32 R177, R123, 0x10000, RZ ;  /* 0x000100007bb17824 */ /* 0x000fe200078e00ff */
[----:B------:R-:W-:Y:S01]  /*1ff0*/  PRMT R160, R120, 0x7632, R160 ;  /* 0x0000763278a07816 */ /* 0x000fe200000000a0 */
[----:B------:R-:W-:Y:S01]  /*2000*/  IMAD.U32 R158, R158, 0x10000, RZ ;  /* 0x000100009e9e7824 */ /* 0x000fe200078e00ff */
[----:B------:R-:W-:Y:S01]  /*2010*/  PRMT R156, R122, 0x7632, R156 ;  /* 0x000076327a9c7816 */ /* 0x000fe2000000009c */
[----:B------:R-:W-:Y:S01]  /*2020*/  IMAD.U32 R154, R154, 0x10000, RZ ;  /* 0x000100009a9a7824 */ /* 0x000fe200078e00ff */
[----:B------:R-:W-:Y:S02]  /*2030*/  SHF.L.U32 R159, R120, 0x10, RZ ;  /* 0x00000010789f7819 */ /* 0x000fe400000006ff */
[----:B------:R-:W-:-:S02]  /*2040*/  SHF.L.U32 R175, R122, 0x10, RZ ;  /* 0x000000107aaf7819 */ /* 0x000fc400000006ff */
[----:B------:R-:W-:Y:S02]  /*2050*/  SHF.L.U32 R160, R160, 0x10, RZ ;  /* 0x00000010a0a07819 */ /* 0x000fe400000006ff */
[----:B------:R-:W-:-:S07]  /*2060*/  SHF.L.U32 R156, R156, 0x10, RZ ;  /* 0x000000109c9c7819 */ /* 0x000fce00000006ff */
.L_x_9:
[----:B------:R-:W1:Y:S01]  /*2070*/  @P0 LDC.64 R120, c[0x0][0x3a8] ;  /* 0x0000ea00ff780b82 */ /* 0x000e620000000a00 */
[C---:B------:R-:W-:Y:S01]  /*2080*/  IADD3 R179, PT, PT, R189.reuse, 0x100, RZ ;  /* 0x00000100bdb37810 */ /* 0x040fe20007ffe0ff */
[----:B-1----:R-:W-:-:S05]  /*2090*/  @P0 IMAD.WIDE.U32 R120, R189, 0x10, R120 ;  /* 0x00000010bd780825 */ /* 0x002fca00078e0078 */
[----:B------:R1:W-:Y:S02]  /*20a0*/  @P0 STG.E.128 desc[UR6][R120.64], R116 ;  /* 0x0000007478000986 */ /* 0x0003e4000c101d06 */
.L_x_6:
[----:B------:R-:W-:Y:S05]  /*20b0*/  BSYNC.RECONVERGENT B0 ;  /* 0x0000000000007941 */ /* 0x000fea0003800200 */
.L_x_5:
[----:B------:R-:W-:Y:S01]  /*20c0*/  ISETP.GE.U32.AND P2, PT, R152, 0x200, PT ;  /* 0x000002009800780c */ /* 0x000fe20003f46070 */
[----:B------:R-:W-:-:S12]  /*20d0*/  BSSY.RECONVERGENT B0, `(.L_x_11) ;  /* 0x00000ab000007945 */ /* 0x000fd80003800200 */
[----:B------:R-:W-:Y:S05]  /*20e0*/  @!P2 BRA `(.L_x_12) ;  /* 0x0000000800a4a947 */ /* 0x000fea0003800000 */
[----:B------:R-:W-:Y:S01]  /*20f0*/  ISETP.NE.U32.AND P1, PT, RZ, UR12, PT ;  /* 0x0000000cff007c0c */ /* 0x000fe2000bf25070 */
[----:B-1----:R-:W1:Y:S01]  /*2100*/  LDC.64 R120, c[0x0][0x390] ;  /* 0x0000e400ff787b82 */ /* 0x002e620000000a00 */
[----:B------:R-:W-:Y:S02]  /*2110*/  ISETP.NE.U32.AND P3, PT, RZ, UR14, PT ;  /* 0x0000000eff007c0c */ /* 0x000fe4000bf65070 */
[----:B------:R-:W-:Y:S02]  /*2120*/  ISETP.NE.AND.EX P1, PT, RZ, UR13, PT, P1 ;  /* 0x0000000dff007c0c */ /* 0x000fe4000bf25310 */
[----:B------:R-:W-:-:S11]  /*2130*/  ISETP.NE.AND.EX P3, PT, RZ, UR15, PT, P3 ;  /* 0x0000000fff007c0c */ /* 0x000fd6000bf65330 */
[----:B0-----:R-:W0:Y:S08]  /*2140*/  @P1 LDC.64 R126, c[0x0][0x398] ;  /* 0x0000e600ff7e1b82 */ /* 0x001e300000000a00 */
[----:B------:R-:W2:Y:S01]  /*2150*/  @P3 LDC.64 R124, c[0x0][0x3a0] ;  /* 0x0000e800ff7c3b82 */ /* 0x000ea20000000a00 */
[----:B-1----:R-:W-:-:S06]  /*2160*/  IMAD.WIDE.U32 R120, R179, 0x10, R120 ;  /* 0x00000010b3787825 */ /* 0x002fcc00078e0078 */
[----:B------:R-:W5:Y:S01]  /*2170*/  LDG.E.128 R120, desc[UR6][R120.64] ;  /* 0x0000000678787981 */ /* 0x000f62000c1e1d00 */
[----:B0-----:R-:W-:-:S05]  /*2180*/  @P1 IMAD.WIDE.U32 R126, R179, 0x10, R126 ;  /* 0x00000010b37e1825 */ /* 0x001fca00078e007e */
[----:B------:R0:W5:Y:S01]  /*2190*/  @P1 LDG.E.128 R108, desc[UR6][R126.64] ;  /* 0x000000067e6c1981 */ /* 0x000162000c1e1d00 */
[----:B--2---:R-:W-:-:S05]  /*21a0*/  @P3 IMAD.WIDE.U32 R124, R179, 0x10, R124 ;  /* 0x00000010b37c3825 */ /* 0x004fca00078e007c */
[----:B------:R0:W5:Y:S01]  /*21b0*/  @P3 LDG.E.128 R112, desc[UR6][R124.64] ;  /* 0x000000067c703981 */ /* 0x000162000c1e1d00 */
[----:B------:R-:W-:-:S04]  /*21c0*/  UISETP.NE.U32.AND UP0, UPT, UR12, URZ, UPT ;  /* 0x000000ff0c00728c */ /* 0x000fc8000bf05070 */
[----:B------:R-:W-:-:S09]  /*21d0*/  UISETP.NE.AND.EX UP0, UPT, UR13, URZ, UPT, UP0 ;  /* 0x000000ff0d00728c */ /* 0x000fd2000bf05300 */
[----:B0-----:R-:W-:Y:S05]  /*21e0*/  BRA.U UP0, `(.L_x_13) ;  /* 0x0000000100d47547 */ /* 0x001fea000b800000 */
[----:B------:R-:W-:-:S04]  /*21f0*/  UISETP.NE.U32.AND UP0, UPT, UR14, URZ, UPT ;  /* 0x000000ff0e00728c */ /* 0x000fc8000bf05070 */
[----:B------:R-:W-:-:S09]  /*2200*/  UISETP.NE.AND.EX UP0, UPT, UR15, URZ, UPT, UP0 ;  /* 0x000000ff0f00728c */ /* 0x000fd2000bf05300 */
[----:B------:R-:W-:Y:S05]  /*2210*/  BRA.U UP0, `(.L_x_14) ;  /* 0x0000000100347547 */ /* 0x000fea000b800000 */
        /* <DEDUP_REMOVED lines=11> */
[----:B------:R-:W-:Y:S01]  /*22d0*/  SHF.L.U32 R168, R168, 0x10, RZ ;  /* 0x00000010a8a87819 */ /* 0x000fe200000006ff */
[----:B------:R-:W-:Y:S06]  /*22e0*/  BRA `(.L_x_15) ;  /* 0x0000000800147947 */ /* 0x000fec0003800000 */
.L_x_14:
[----:B-----5:R-:W-:Y:S01]  /*22f0*/  PRMT R125, R121, 0x7632, R125 ;  /* 0x00007632797d7816 */ /* 0x020fe2000000007d */
[----:B------:R-:W-:Y:S01]  /*2300*/  IMAD.U32 R116, R113, 0x10000, RZ ;  /* 0x0001000071747824 */ /* 0x000fe200078e00ff */
[----:B------:R-:W-:Y:S01]  /*2310*/  SHF.L.U32 R121, R121, 0x10, RZ ;  /* 0x0000001079797819 */ /* 0x000fe200000006ff */
[C---:B------:R-:W-:Y:S01]  /*2320*/  IMAD.U32 R183, R123.reuse, 0x10000, RZ ;  /* 0x000100007bb77824 */ /* 0x040fe200078e00ff */
[C---:B------:R-:W-:Y:S01]  /*2330*/  PRMT R124, R120.reuse, 0x7632, R124 ;  /* 0x00007632787c7816 */ /* 0x040fe2000000007c */
[----:B------:R-:W-:Y:S01]  /*2340*/  IMAD.U32 R120, R120, 0x10000, RZ ;  /* 0x0001000078787824 */ /* 0x000fe200078e00ff */
[----:B------:R-:W-:Y:S01]  /*2350*/  SHF.L.U32 R157, R112, 0x10, RZ ;  /* 0x00000010709d7819 */ /* 0x000fe200000006ff */
[----:B------:R-:W-:Y:S01]  /*2360*/  FADD.FTZ R165, R116, R121 ;  /* 0x0000007974a57221 */ /* 0x000fe20000010000 */
[C---:B------:R-:W-:Y:S01]  /*2370*/  PRMT R126, R122.reuse, 0x7632, R126 ;  /* 0x000076327a7e7816 */ /* 0x040fe2000000007e */
[----:B------:R-:W-:Y:S01]  /*2380*/  IMAD.U32 R122, R122, 0x10000, RZ ;  /* 0x000100007a7a7824 */ /* 0x000fe200078e00ff */
[----:B------:R-:W-:Y:S01]  /*2390*/  PRMT R127, R123, 0x7632, R127 ;  /* 0x000076327b7f7816 */ /* 0x000fe2000000007f */
[----:B------:R-:W-:Y:S01]  /*23a0*/  FADD.FTZ R157, R157, R120 ;  /* 0x000000789d9d7221 */ /* 0x000fe20000010000 */
[----:B------:R-:W-:Y:S01]  /*23b0*/  PRMT R116, R112, 0x7632, R116 ;  /* 0x0000763270747816 */ /* 0x000fe20000000074 */
[----:B------:R-:W-:Y:S01]  /*23c0*/  IMAD.U32 R121, R124, 0x10000, RZ ;  /* 0x000100007c797824 */ /* 0x000fe200078e00ff */
[----:B------:R-:W-:Y:S01]  /*23d0*/  PRMT R117, R113, 0x7632, R117 ;  /* 0x0000763271757816 */ /* 0x000fe20000000075 */
[----:B------:R-:W-:Y:S01]  /*23e0*/  IMAD.U32 R123, R126, 0x10000, RZ ;  /* 0x000100007e7b7824 */ /* 0x000fe200078e00ff */
[----:B------:R-:W-:-:S02]  /*23f0*/  PRMT R118, R114, 0x7632, R118 ;  /* 0x0000763272767816 */ /* 0x000fc40000000076 */
[----:B------:R-:W-:Y:S01]  /*2400*/  PRMT R119, R115, 0x7632, R119 ;  /* 0x0000763273777816 */ /* 0x000fe20000000077 */
[----:B------:R-:W-:Y:S01]  /*2410*/  IMAD.U32 R117, R117, 0x10000, RZ ;  /* 0x0001000075757824 */ /* 0x000fe200078e00ff */
[----:B------:R-:W-:Y:S02]  /*2420*/  SHF.L.U32 R173, R114, 0x10, RZ ;  /* 0x0000001072ad7819 */ /* 0x000fe400000006ff */
[----:B------:R-:W-:Y:S01]  /*2430*/  SHF.L.U32 R120, R115, 0x10, RZ ;  /* 0x0000001073787819 */ /* 0x000fe200000006ff */
[----:B------:R-:W-:Y:S01]  /*2440*/  IMAD.U32 R119, R119, 0x10000, RZ ;  /* 0x0001000077777824 */ /* 0x000fe200078e00ff */
        /* <DEDUP_REMOVED lines=15> */
.L_x_13:
[----:B------:R-:W-:-:S04]  /*2540*/  UISETP.NE.U32.AND UP0, UPT, UR14, URZ, UPT ;  /* 0x000000ff0e00728c */ /* 0x000fc8000bf05070 */
[----:B------:R-:W-:-:S09]  /*2550*/  UISETP.NE.AND.EX UP0, UPT, UR15, URZ, UPT, UP0 ;  /* 0x000000ff0f00728c */ /* 0x000fd2000bf05300 */
[----:B------:R-:W-:Y:S05]  /*2560*/  BRA.U UP0, `(.L_x_16) ;  /* 0x0000000100947547 */ /* 0x000fea000b800000 */
        /* <DEDUP_REMOVED lines=37> */
.L_x_16:
[C---:B-----5:R-:W-:Y:S01]  /*27c0*/  PRMT R117, R120.reuse, 0x7632, R117 ;  /* 0x0000763278757816 */ /* 0x060fe20000000075 */
[----:B------:R-:W-:Y:S01]  /*27d0*/  IMAD.U32 R120, R120, 0x10000, RZ ;  /* 0x0001000078787824 */ /* 0x000fe200078e00ff */
[C---:B------:R-:W-:Y:S01]  /*27e0*/  PRMT R116, R108.reuse, 0x7632, R116 ;  /* 0x000076326c747816 */ /* 0x040fe20000000074 */
[----:B------:R-:W-:Y:S01]  /*27f0*/  IMAD.U32 R119, R108, 0x10000, RZ ;  /* 0x000100006c777824 */ /* 0x000fe200078e00ff */
[----:B------:R-:W-:Y:S01]  /*2800*/  SHF.L.U32 R117, R117, 0x10, RZ ;  /* 0x0000001075757819 */ /* 0x000fe200000006ff */
[----:B------:R-:W-:Y:S01]  /*2810*/  IMAD.U32 R127, R123, 0x10000, RZ ;  /* 0x000100007b7f7824 */ /* 0x000fe200078e00ff */
[----:B------:R-:W-:Y:S01]  /*2820*/  SHF.L.U32 R118, R112, 0x10, RZ ;  /* 0x0000001070767819 */ /* 0x000fe200000006ff */
[----:B------:R-:W-:Y:S02]  /*2830*/  IMAD.U32 R162, R111, 0x10000, RZ ;  /* 0x000100006fa27824 */ /* 0x000fe400078e00ff */
[----:B------:R-:W-:Y:S01]  /*2840*/  FADD.FTZ R119, R119, R120 ;  /* 0x0000007877777221 */ /* 0x000fe20000010000 */
[----:B------:R-:W-:Y:S01]  /*2850*/  IMAD.U32 R116, R116, 0x10000, RZ ;  /* 0x0001000074747824 */ /* 0x000fe200078e00ff */
[C---:B------:R-:W-:Y:S01]  /*2860*/  PRMT R124, R121.reuse, 0x7632, R124 ;  /* 0x00007632797c7816 */ /* 0x040fe2000000007c */
[----:B------:R-:W-:Y:S01]  /*2870*/  FADD.FTZ R127, R162, R127 ;  /* 0x0000007fa27f7221 */ /* 0x000fe20000010000 */
[----:B------:R-:W-:Y:S01]  /*2880*/  SHF.L.U32 R121, R121, 0x10, RZ ;  /* 0x0000001079797819 */ /* 0x000fe200000006ff */
[--C-:B------:R-:W-:Y:S01]  /*2890*/  FADD.FTZ R162, R117, R116.reuse ;  /* 0x0000007475a27221 */ /* 0x100fe20000010000 */
[C---:B------:R-:W-:Y:S01]  /*28a0*/  PRMT R116, R109.reuse, 0x7632, R116 ;  /* 0x000076326d747816 */ /* 0x040fe20000000074 */
[----:B------:R-:W-:Y:S01]  /*28b0*/  IMAD.U32 R120, R109, 0x10000, RZ ;  /* 0x000100006d787824 */ /* 0x000fe200078e00ff */
[----:B------:R-:W-:Y:S01]  /*28c0*/  PRMT R125, R122, 0x7632, R125 ;  /* 0x000076327a7d7816 */ /* 0x000fe2000000007d */
[----:B------:R-:W-:Y:S01]  /*28d0*/  FADD.FTZ R157, R118, R119 ;  /* 0x00000077769d7221 */ /* 0x000fe20000010000 */
        /* <DEDUP_REMOVED lines=16> */
[----:B------:R-:W-:-:S02]  /*29e0*/  PRMT R119, R115, 0x7632, R119 ;  /* 0x0000763273777816 */ /* 0x000fc40000000077 */
        /* <DEDUP_REMOVED lines=9> */
[----:B------:R-:W-:Y:S01]  /*2a80*/  FADD.FTZ R173, R173, R122 ;  /* 0x0000007aadad7221 */ /* 0x000fe20000010000 */
[----:B------:R-:W-:Y:S01]  /*2a90*/  SHF.L.U32 R121, R118, 0x10, RZ ;  /* 0x0000001076797819 */ /* 0x000fe200000006ff */
[----:B------:R-:W-:Y:S01]  /*2aa0*/  FADD.FTZ R168, R168, R123 ;  /* 0x0000007ba8a87221 */ /* 0x000fe20000010000 */
[----:B------:R-:W-:Y:S01]  /*2ab0*/  SHF.L.U32 R117, R116, 0x10, RZ ;  /* 0x0000001074757819 */ /* 0x000fe200000006ff */
[----:B------:R-:W-:Y:S01]  /*2ac0*/  FADD.FTZ R183, R120, R127 ;  /* 0x0000007f78b77221 */ /* 0x000fe20000010000 */
[----:B------:R-:W-:Y:S01]  /*2ad0*/  FADD.FTZ R164, R164, R119 ;  /* 0x00000077a4a47221 */ /* 0x000fe20000010000 */
[----:B------:R-:W-:-:S02]  /*2ae0*/  FADD.FTZ R166, R166, R121 ;  /* 0x00000079a6a67221 */ /* 0x000fc40000010000 */
[----:B------:R-:W-:Y:S01]  /*2af0*/  FADD.FTZ R162, R162, R117 ;  /* 0x00000075a2a27221 */ /* 0x000fe20000010000 */
[----:B------:R-:W-:Y:S02]  /*2b00*/  F2FP.BF16.F32.PACK_AB R119, R168, R183 ;  /* 0x000000b7a877723e */ /* 0x000fe400000010ff */
[----:B------:R-:W-:Y:S02]  /*2b10*/  F2FP.BF16.F32.PACK_AB R118, R166, R173 ;  /* 0x000000ada676723e */ /* 0x000fe400000010ff */
[----:B------:R-:W-:Y:S02]  /*2b20*/  F2FP.BF16.F32.PACK_AB R117, R164, R165 ;  /* 0x000000a5a475723e */ /* 0x000fe400000010ff */
[----:B------:R-:W-:-:S07]  /*2b30*/  F2FP.BF16.F32.PACK_AB R116, R162, R157 ;  /* 0x0000009da274723e */ /* 0x000fce00000010ff */
.L_x_15:
[----:B------:R-:W0:Y:S02]  /*2b40*/  @P0 LDC.64 R120, c[0x0][0x3a8] ;  /* 0x0000ea00ff780b82 */ /* 0x000e240000000a00 */
[----:B0-----:R-:W-:-:S04]  /*2b50*/  @P0 IMAD.WIDE.U32 R120, R179, 0x10, R120 ;  /* 0x00000010b3780825 */ /* 0x001fc800078e0078 */
[----:B------:R-:W-:Y:S01]  /*2b60*/  VIADD R179, R179, 0x100 ;  /* 0x00000100b3b37836 */ /* 0x000fe20000000000 */
[----:B------:R2:W-:Y:S06]  /*2b70*/  @P0 STG.E.128 desc[UR6][R120.64], R116 ;  /* 0x0000007478000986 */ /* 0x0005ec000c101d06 */
.L_x_12:
[----:B------:R-:W-:Y:S05]  /*2b80*/  BSYNC.RECONVERGENT B0 ;  /* 0x0000000000007941 */ /* 0x000fea0003800200 */
.L_x_11:
[----:B------:R-:W-:Y:S01]  /*2b90*/  ISETP.GE.U32.AND P3, PT, R152, 0x300, PT ;  /* 0x000003009800780c */ /* 0x000fe20003f66070 */
[----:B------:R-:W-:-:S12]  /*2ba0*/  BSSY.RECONVERGENT B0, `(.L_x_17) ;  /* 0x00000ab000007945 */ /* 0x000fd80003800200 */
[----:B------:R-:W-:Y:S05]  /*2bb0*/  @!P3 BRA `(.L_x_18) ;  /* 0x0000000800a4b947 */ /* 0x000fea0003800000 */
[----:B------:R-:W-:Y:S01]  /*2bc0*/  ISETP.NE.U32.AND P1, PT, RZ, UR12, PT ;  /* 0x0000000cff007c0c */ /* 0x000fe2000bf25070 */
[----:B-12---:R-:W1:Y:S01]  /*2bd0*/  LDC.64 R120, c[0x0][0x390] ;  /* 0x0000e400ff787b82 */ /* 0x006e620000000a00 */
        /* <DEDUP_REMOVED lines=30> */
.L_x_20:
[C---:B-----5:R-:W-:Y:S01]  /*2dc0*/  PRMT R125, R121.reuse, 0x7632, R125 ;  /* 0x00007632797d7816 */ /* 0x060fe2000000007d */
        /* <DEDUP_REMOVED lines=36> */
.L_x_19:
[----:B------:R-:W-:-:S04]  /*3010*/  UISETP.NE.U32.AND UP0, UPT, UR14, URZ, UPT ;  /* 0x000000ff0e00728c */ /* 0x000fc8000bf05070 */
[----:B------:R-:W-:-:S09]  /*3020*/  UISETP.NE.AND.EX UP0, UPT, UR15, URZ, UPT, UP0 ;  /* 0x000000ff0f00728c */ /* 0x000fd2000bf05300 */
[----:B------:R-:W-:Y:S05]  /*3030*/  BRA.U UP0, `(.L_x_22) ;  /* 0x0000000100947547 */ /* 0x000fea000b800000 */
        /* <DEDUP_REMOVED lines=37> */
.L_x_22:
[----:B-----5:R-:W-:Y:S01]  /*3290*/  PRMT R117, R120, 0x7632, R117 ;  /* 0x0000763278757816 */ /* 0x020fe20000000075 */
[----:B------:R-:W-:Y:S01]  /*32a0*/  IMAD.U32 R170, R111, 0x10000, RZ ;  /* 0x000100006faa7824 */ /* 0x000fe200078e00ff */
[----:B------:R-:W-:Y:S01]  /*32b0*/  PRMT R116, R108, 0x7632, R116 ;  /* 0x000076326c747816 */ /* 0x000fe20000000074 */
[----:B------:R-:W-:Y:S01]  /*32c0*/  IMAD.U32 R118, R112, 0x10000, RZ ;  /* 0x0001000070767824 */ /* 0x000fe200078e00ff */
[----:B------:R-:W-:Y:S01]  /*32d0*/  SHF.L.U32 R120, R120, 0x10, RZ ;  /* 0x0000001078787819 */ /* 0x000fe200000006ff */
[----:B------:R-:W-:Y:S01]  /*32e0*/  IMAD.U32 R163, R113, 0x10000, RZ ;  /* 0x0001000071a37824 */ /* 0x000fe200078e00ff */
[----:B------:R-:W-:Y:S02]  /*32f0*/  SHF.L.U32 R119, R108, 0x10, RZ ;  /* 0x000000106c777819 */ /* 0x000fe400000006ff */
[----:B------:R-:W-:Y:S02]  /*3300*/  SHF.L.U32 R127, R123, 0x10, RZ ;  /* 0x000000107b7f7819 */ /* 0x000fe400000006ff */
[----:B------:R-:W-:Y:S01]  /*3310*/  SHF.L.U32 R117, R117, 0x10, RZ ;  /* 0x0000001075757819 */ /* 0x000fe200000006ff */
[----:B------:R-:W-:Y:S01]  /*3320*/  FADD.FTZ R119, R119, R120 ;  /* 0x0000007877777221 */ /* 0x000fe20000010000 */
[----:B------:R-:W-:Y:S01]  /*3330*/  SHF.L.U32 R116, R116, 0x10, RZ ;  /* 0x0000001074747819 */ /* 0x000fe200000006ff */
[----:B------:R-:W-:Y:S01]  /*3340*/  FADD.FTZ R127, R170, R127 ;  /* 0x0000007faa7f7221 */ /* 0x000fe20000010000 */
[----:B------:R-:W-:Y:S01]  /*3350*/  PRMT R124, R121, 0x7632, R124 ;  /* 0x00007632797c7816 */ /* 0x000fe2000000007c */
[----:B------:R-:W-:Y:S01]  /*3360*/  FADD.FTZ R155, R118, R119 ;  /* 0x00000077769b7221 */ /* 0x000fe20000010000 */
[----:B------:R-:W-:Y:S01]  /*3370*/  SHF.L.U32 R120, R109, 0x10, RZ ;  /* 0x000000106d787819 */ /* 0x000fe200000006ff */
[--C-:B------:R-:W-:Y:S01]  /*3380*/  FADD.FTZ R170, R117, R116.reuse ;  /* 0x0000007475aa7221 */ /* 0x100fe20000010000 */
[----:B------:R-:W-:Y:S01]  /*3390*/  PRMT R116, R109, 0x7632, R116 ;  /* 0x000076326d747816 */ /* 0x000fe20000000074 */
[----:B------:R-:W-:Y:S01]  /*33a0*/  IMAD.U32 R121, R121, 0x10000, RZ ;  /* 0x0001000079797824 */ /* 0x000fe200078e00ff */
[C---:B------:R-:W-:Y:S01]  /*33b0*/  PRMT R125, R122.reuse, 0x7632, R125 ;  /* 0x000076327a7d7816 */ /* 0x040fe2000000007d */
        /* <DEDUP_REMOVED lines=9> */
[----:B------:R-:W-:-:S02]  /*3450*/  SHF.L.U32 R174, R125, 0x10, RZ ;  /* 0x000000107dae7819 */ /* 0x000fc400000006ff */
[----:B------:R-:W-:Y:S01]  /*3460*/  SHF.L.U32 R117, R117, 0x10, RZ ;  /* 0x0000001075757819 */ /* 0x000fe200000006ff */
[----:B------:R-:W-:Y:S01]  /*3470*/  FADD.FTZ R172, R119, R116 ;  /* 0x0000007477ac7221 */ /* 0x000fe20000010000 */
[----:B------:R-:W-:Y:S02]  /*3480*/  SHF.L.U32 R118, R118, 0x10, RZ ;  /* 0x0000001076767819 */ /* 0x000fe400000006ff */
[----:B------:R-:W-:Y:S01]  /*3490*/  SHF.L.U32 R123, R110, 0x10, RZ ;  /* 0x000000106e7b7819 */ /* 0x000fe200000006ff */
[----:B------:R-:W-:Y:S01]  /*34a0*/  FADD.FTZ R174, R174, R117 ;  /* 0x00000075aeae7221 */ /* 0x000fe20000010000 */
[----:B------:R-:W-:Y:S01]  /*34b0*/  PRMT R119, R115, 0x7632, R119 ;  /* 0x0000763273777816 */ /* 0x000fe20000000077 */
[----:B------:R-:W-:Y:S01]  /*34c0*/  FADD.FTZ R176, R121, R118 ;  /* 0x0000007679b07221 */ /* 0x000fe20000010000 */
[----:B------:R-:W-:Y:S01]  /*34d0*/  PRMT R116, R112, 0x7632, R116 ;  /* 0x0000763270747816 */ /* 0x000fe20000000074 */
[----:B------:R-:W-:Y:S01]  /*34e0*/  FADD.FTZ R122, R123, R122 ;  /* 0x0000007a7b7a7221 */ /* 0x000fe20000010000 */
[----:B------:R-:W-:Y:S01]  /*34f0*/  PRMT R118, R114, 0x7632, R118 ;  /* 0x0000763272767816 */ /* 0x000fe20000000076 */
[----:B------:R-:W-:Y:S01]  /*3500*/  IMAD.U32 R123, R119, 0x10000, RZ ;  /* 0x00010000777b7824 */ /* 0x000fe200078e00ff */
[----:B------:R-:W-:-:S02]  /*3510*/  PRMT R117, R113, 0x7632, R117 ;  /* 0x0000763271757816 */ /* 0x000fc40000000075 */
[----:B------:R-:W-:Y:S01]  /*3520*/  SHF.L.U32 R171, R114, 0x10, RZ ;  /* 0x0000001072ab7819 */ /* 0x000fe200000006ff */
[----:B------:R-:W-:Y:S01]  /*3530*/  FADD.FTZ R176, R176, R123 ;  /* 0x0000007bb0b07221 */ /* 0x000fe20000010000 */
[----:B------:R-:W-:Y:S02]  /*3540*/  SHF.L.U32 R120, R115, 0x10, RZ ;  /* 0x0000001073787819 */ /* 0x000fe400000006ff */
[----:B------:R-:W-:Y:S01]  /*3550*/  SHF.L.U32 R121, R118, 0x10, RZ ;  /* 0x0000001076797819 */ /* 0x000fe200000006ff */
[----:B------:R-:W-:Y:S01]  /*3560*/  FADD.FTZ R171, R171, R122 ;  /* 0x0000007aabab7221 */ /* 0x000fe20000010000 */
[----:B------:R-:W-:Y:S01]  /*3570*/  SHF.L.U32 R119, R117, 0x10, RZ ;  /* 0x0000001075777819 */ /* 0x000fe200000006ff */
[----:B------:R-:W-:Y:S02]  /*3580*/  IMAD.U32 R117, R116, 0x10000, RZ ;  /* 0x0001000074757824 */ /* 0x000fe400078e00ff */
[----:B------:R-:W-:Y:S01]  /*3590*/  FADD.FTZ R185, R120, R127 ;  /* 0x0000007f78b97221 */ /* 0x000fe20000010000 */
[----:B------:R-:W-:Y:S01]  /*35a0*/  FADD.FTZ R174, R174, R121 ;  /* 0x00000079aeae7221 */ /* 0x000fe20000010000 */
[----:B------:R-:W-:Y:S01]  /*35b0*/  FADD.FTZ R172, R172, R119 ;  /* 0x00000077acac7221 */ /* 0x000fe20000010000 */
[----:B------:R-:W-:-:S02]  /*35c0*/  FADD.FTZ R170, R170, R117 ;  /* 0x00000075aaaa7221 */ /* 0x000fc40000010000 */
[----:B------:R-:W-:Y:S02]  /*35d0*/  F2FP.BF16.F32.PACK_AB R119, R176, R185 ;  /* 0x000000b9b077723e */ /* 0x000fe400000010ff */
[----:B------:R-:W-:Y:S02]  /*35e0*/  F2FP.BF16.F32.PACK_AB R118, R174, R171 ;  /* 0x000000abae76723e */ /* 0x000fe400000010ff */
[----:B------:R-:W-:Y:S02]  /*35f0*/  F2FP.BF16.F32.PACK_AB R117, R172, R163 ;  /* 0x000000a3ac75723e */ /* 0x000fe400000010ff */
[----:B------:R-:W-:-:S07]  /*3600*/  F2FP.BF16.F32.PACK_AB R116, R170, R155 ;  /* 0x0000009baa74723e */ /* 0x000fce00000010ff */
.L_x_21:
[----:B------:R-:W0:Y:S02]  /*3610*/  @P0 LDC.64 R120, c[0x0][0x3a8] ;  /* 0x0000ea00ff780b82 */ /* 0x000e240000000a00 */
[C---:B0-----:R-:W-:Y:S01]  /*3620*/  @P0 IMAD.WIDE.U32 R120, R179.reuse, 0x10, R120 ;  /* 0x00000010b3780825 */ /* 0x041fe200078e0078 */
[----:B------:R-:W-:-:S04]  /*3630*/  IADD3 R179, PT, PT, R179, 0x100, RZ ;  /* 0x00000100b3b37810 */ /* 0x000fc80007ffe0ff */
[----:B------:R3:W-:Y:S03]  /*3640*/  @P0 STG.E.128 desc[UR6][R120.64], R116 ;  /* 0x0000007478000986 */ /* 0x0007e6000c101d06 */
.L_x_18:
[----:B------:R-:W-:Y:S05]  /*3650*/  BSYNC.RECONVERGENT B0 ;  /* 0x0000000000007941 */ /* 0x000fea0003800200 */
.L_x_17:
[----:B------:R-:W-:Y:S01]  /*3660*/  ISETP.GE.U32.AND P4, PT, R152, 0x400, PT ;  /* 0x000004009800780c */ /* 0x000fe20003f86070 */
[----:B------:R-:W-:-:S12]  /*3670*/  BSSY.RECONVERGENT B0, `(.L_x_23) ;  /* 0x00000aa000007945 */ /* 0x000fd80003800200 */
[----:B------:R-:W-:Y:S05]  /*3680*/  @!P4 BRA `(.L_x_24) ;  /* 0x0000000800a0c947 */ /* 0x000fea0003800000 */
[----:B------:R-:W-:Y:S01]  /*3690*/  ISETP.NE.U32.AND P1, PT, RZ, UR12, PT ;  /* 0x0000000cff007c0c */ /* 0x000fe2000bf25070 */
[----:B-123--:R-:W1:Y:S01]  /*36a0*/  LDC.64 R120, c[0x0][0x390] ;  /* 0x0000e400ff787b82 */ /* 0x00ee620000000a00 */
        /* <DEDUP_REMOVED lines=17> */
[----:B-----5:R-:W-:Y:S01]  /*37c0*/  PRMT R182, R120, 0x7632, R182 ;  /* 0x0000763278b67816 */ /* 0x020fe200000000b6 */
[----:B------:R-:W-:Y:S01]  /*37d0*/  IMAD.U32 R161, R121, 0x10000, RZ ;  /* 0x0001000079a17824 */ /* 0x000fe200078e00ff */
[----:B------:R-:W-:Y:S02]  /*37e0*/  PRMT R188, R123, 0x7632, R188 ;  /* 0x000076327bbc7816 */ /* 0x000fe400000000bc */
[----:B------:R-:W-:Y:S01]  /*37f0*/  PRMT R184, R121, 0x7632, R184 ;  /* 0x0000763279b87816 */ /* 0x000fe200000000b8 */
[----:B------:R-:W-:Y:S01]  /*3800*/  IMAD.U32 R182, R182, 0x10000, RZ ;  /* 0x00010000b6b67824 */ /* 0x000fe200078e00ff */
[----:B------:R-:W-:Y:S01]  /*3810*/  PRMT R186, R122, 0x7632, R186 ;  /* 0x000076327aba7816 */ /* 0x000fe200000000ba */
[----:B------:R-:W-:Y:S01]  /*3820*/  IMAD.U32 R188, R188, 0x10000, RZ ;  /* 0x00010000bcbc7824 */ /* 0x000fe200078e00ff */
[----:B------:R-:W-:Y:S02]  /*3830*/  SHF.L.U32 R153, R120, 0x10, RZ ;  /* 0x0000001078997819 */ /* 0x000fe400000006ff */
[----:B------:R-:W-:-:S02]  /*3840*/  SHF.L.U32 R169, R122, 0x10, RZ ;  /* 0x000000107aa97819 */ /* 0x000fc400000006ff */
[----:B------:R-:W-:Y:S02]  /*3850*/  SHF.L.U32 R187, R123, 0x10, RZ ;  /* 0x000000107bbb7819 */ /* 0x000fe400000006ff */
[----:B------:R-:W-:Y:S02]  /*3860*/  SHF.L.U32 R184, R184, 0x10, RZ ;  /* 0x00000010b8b87819 */ /* 0x000fe400000006ff */
[----:B------:R-:W-:Y:S01]  /*3870*/  SHF.L.U32 R186, R186, 0x10, RZ ;  /* 0x00000010baba7819 */ /* 0x000fe200000006ff */
[----:B------:R-:W-:Y:S06]  /*3880*/  BRA `(.L_x_27) ;  /* 0x0000000800147947 */ /* 0x000fec0003800000 */
.L_x_26:
[C---:B-----5:R-:W-:Y:S01]  /*3890*/  PRMT R125, R121.reuse, 0x7632, R125 ;  /* 0x00007632797d7816 */ /* 0x060fe2000000007d */
[----:B------:R-:W-:Y:S01]  /*38a0*/  IMAD.U32 R169, R114, 0x10000, RZ ;  /* 0x0001000072a97824 */ /* 0x000fe200078e00ff */
[----:B------:R-:W-:Y:S02]  /*38b0*/  SHF.L.U32 R121, R121, 0x10, RZ ;  /* 0x0000001079797819 */ /* 0x000fe400000006ff */
[----:B------:R-:W-:Y:S02]  /*38c0*/  SHF.L.U32 R116, R113, 0x10, RZ ;  /* 0x0000001071747819 */ /* 0x000fe400000006ff */
[C---:B------:R-:W-:Y:S02]  /*38d0*/  PRMT R124, R120.reuse, 0x7632, R124 ;  /* 0x00007632787c7816 */ /* 0x040fe4000000007c */
[----:B------:R-:W-:Y:S01]  /*38e0*/  SHF.L.U32 R120, R120, 0x10, RZ ;  /* 0x0000001078787819 */ /* 0x000fe200000006ff */
[----:B------:R-:W-:Y:S01]  /*38f0*/  FADD.FTZ R161, R116, R121 ;  /* 0x0000007974a17221 */ /* 0x000fe20000010000 */
[----:B------:R-:W-:Y:S01]  /*3900*/  SHF.L.U32 R153, R112, 0x10, RZ ;  /* 0x0000001070997819 */ /* 0x000fe200000006ff */
[----:B------:R-:W-:Y:S01]  /*3910*/  IMAD.U32 R121, R124, 0x10000, RZ ;  /* 0x000100007c797824 */ /* 0x000fe200078e00ff */
[C---:B------:R-:W-:Y:S01]  /*3920*/  PRMT R126, R122.reuse, 0x7632, R126 ;  /* 0x000076327a7e7816 */ /* 0x040fe2000000007e */
[----:B------:R-:W-:Y:S01]  /*3930*/  IMAD.U32 R122, R122, 0x10000, RZ ;  /* 0x000100007a7a7824 */ /* 0x000fe200078e00ff */
[----:B------:R-:W-:Y:S01]  /*3940*/  PRMT R127, R123, 0x7632, R127 ;  /* 0x000076327b7f7816 */ /* 0x000fe2000000007f */
[----:B------:R-:W-:Y:S01]  /*3950*/  FADD.FTZ R153, R153, R120 ;  /* 0x0000007899997221 */ /* 0x000fe20000010000 */
[----:B------:R-:W-:Y:S01]  /*3960*/  PRMT R116, R112, 0x7632, R116 ;  /* 0x0000763270747816 */ /* 0x000fe20000000074 */
[----:B------:R-:W-:Y:S01]  /*3970*/  FADD.FTZ R169, R169, R122 ;  /* 0x0000007aa9a97221 */ /* 0x000fe20000010000 */
[----:B------:R-:W-:Y:S01]  /*3980*/  PRMT R117, R113, 0x7632, R117 ;  /* 0x0000763271757816 */ /* 0x000fe20000000075 */
[----:B------:R-:W-:Y:S01]  /*3990*/  IMAD.U32 R188, R127, 0x10000, RZ ;  /* 0x000100007fbc7824 */ /* 0x000fe200078e00ff */
[----:B------:R-:W-:-:S02]  /*39a0*/  PRMT R118, R114, 0x7632, R118 ;  /* 0x0000763272767816 */ /* 0x000fc40000000076 */
[----:B------:R-:W-:Y:S01]  /*39b0*/  PRMT R119, R115, 0x7632, R119 ;  /* 0x0000763273777816 */ /* 0x000fe20000000077 */
[----:B------:R-:W-:Y:S01]  /*39c0*/  IMAD.U32 R117, R117, 0x10000, RZ ;  /* 0x0001000075757824 */ /* 0x000fe200078e00ff */
[----:B------:R-:W-:Y:S02]  /*39d0*/  SHF.L.U32 R187, R123, 0x10, RZ ;  /* 0x000000107bbb7819 */ /* 0x000fe400000006ff */
[----:B------:R-:W-:Y:S02]  /*39e0*/  SHF.L.U32 R120, R115, 0x10, RZ ;  /* 0x0000001073787819 */ /* 0x000fe400000006ff */
[----:B------:R-:W-:Y:S02]  /*39f0*/  SHF.L.U32 R184, R125, 0x10, RZ ;  /* 0x000000107db87819 */ /* 0x000fe400000006ff */
[----:B------:R-:W-:Y:S01]  /*3a00*/  SHF.L.U32 R123, R126, 0x10, RZ ;  /* 0x000000107e7b7819 */ /* 0x000fe200000006ff */
[----:B------:R-:W-:Y:S01]  /*3a10*/  FADD.FTZ R187, R120, R187 ;  /* 0x000000bb78bb7221 */ /* 0x000fe20000010000 */
[----:B------:R-:W-:Y:S01]  /*3a20*/  SHF.L.U32 R119, R119, 0x10, RZ ;  /* 0x0000001077777819 */ /* 0x000fe200000006ff */
[----:B------:R-:W-:Y:S01]  /*3a30*/  FADD.FTZ R184, R184, R117 ;  /* 0x00000075b8b87221 */ /* 0x000fe20000010000 */
[----:B------:R-:W-:-:S02]  /*3a40*/  SHF.L.U32 R118, R118, 0x10, RZ ;  /* 0x0000001076767819 */ /* 0x000fc400000006ff */
[----:B------:R-:W-:Y:S01]  /*3a50*/  SHF.L.U32 R116, R116, 0x10, RZ ;  /* 0x0000001074747819 */ /* 0x000fe200000006ff */
[----:B------:R-:W-:Y:S01]  /*3a60*/  FADD.FTZ R188, R188, R119 ;  /* 0x00000077bcbc7221 */ /* 0x000fe20000010000 */
[----:B------:R-:W-:Y:S01]  /*3a70*/  F2FP.BF16.F32.PACK_AB R117, R184, R161 ;  /* 0x000000a1b875723e */ /* 0x000fe200000010ff */
[----:B------:R-:W-:Y:S02]  /*3a80*/  FADD.FTZ R186, R123, R118 ;  /* 0x000000767bba7221 */ /* 0x000fe40000010000 */
[----:B------:R-:W-:Y:S01]  /*3a90*/  FADD.FTZ R182, R121, R116 ;  /* 0x0000007479b67221 */ /* 0x000fe20000010000 */
[----:B------:R-:W-:Y:S02]  /*3aa0*/  F2FP.BF16.F32.PACK_AB R119, R188, R187 ;  /* 0x000000bbbc77723e */ /* 0x000fe400000010ff */
[----:B------:R-:W-:Y:S02]  /*3ab0*/  F2FP.BF16.F32.PACK_AB R118, R186, R169 ;  /* 0x000000a9ba76723e */ /* 0x000fe400000010ff */
[----:B------:R-:W-:Y:S01]  /*3ac0*/  F2FP.BF16.F32.PACK_AB R116, R182, R153 ;  /* 0x00000099b674723e */ /* 0x000fe200000010ff */
[----:B------:R-:W-:Y:S06]  /*3ad0*/  BRA `(.L_x_27) ;  /* 0x0000000400807947 */ /* 0x000fec0003800000 */
.L_x_25:
[----:B------:R-:W-:-:S04]  /*3ae0*/  UISETP.NE.U32.AND UP0, UPT, UR14, URZ, UPT ;  /* 0x000000ff0e00728c */ /* 0x000fc8000bf05070 */
[----:B------:R-:W-:-:S09]  /*3af0*/  UISETP.NE.AND.EX UP0, UPT, UR15, URZ, UPT, UP0 ;  /* 0x000000ff0f00728c */ /* 0x000fd2000bf05300 */
[----:B------:R-:W-:Y:S05]  /*3b00*/  BRA.U UP0, `(.L_x_28) ;  /* 0x0000000100947547 */ /* 0x000fea000b800000 */
[C---:B-----5:R-:W-:Y:S01]  /*3b10*/  PRMT R125, R121.reuse, 0x7632, R125 ;  /* 0x00007632797d7816 */ /* 0x060fe2000000007d */
[----:B------:R-:W-:Y:S01]  /*3b20*/  IMAD.U32 R121, R121, 0x10000, RZ ;  /* 0x0001000079797824 */ /* 0x000fe200078e00ff */
[C---:B------:R-:W-:Y:S01]  /*3b30*/  PRMT R124, R120.reuse, 0x7632, R124 ;  /* 0x00007632787c7816 */ /* 0x040fe2000000007c */
[----:B------:R-:W-:Y:S01]  /*3b40*/  IMAD.U32 R116, R109, 0x10000, RZ ;  /* 0x000100006d747824 */ /* 0x000fe200078e00ff */
[----:B------:R-:W-:Y:S02]  /*3b50*/  SHF.L.U32 R120, R120, 0x10, RZ ;  /* 0x0000001078787819 */ /* 0x000fe400000006ff */
[----:B------:R-:W-:Y:S01]  /*3b60*/  SHF.L.U32 R153, R108, 0x10, RZ ;  /* 0x000000106c997819 */ /* 0x000fe200000006ff */
[----:B------:R-:W-:Y:S01]  /*3b70*/  FADD.FTZ R161, R116, R121 ;  /* 0x0000007974a17221 */ /* 0x000fe20000010000 */
[----:B------:R-:W-:Y:S02]  /*3b80*/  PRMT R126, R122, 0x7632, R126 ;  /* 0x000076327a7e7816 */ /* 0x000fe4000000007e */
[----:B------:R-:W-:Y:S01]  /*3b90*/  PRMT R127, R123, 0x7632, R127 ;  /* 0x000076327b7f7816 */ /* 0x000fe2000000007f */
[----:B------:R-:W-:Y:S01]  /*3ba0*/  FADD.FTZ R153, R153, R120 ;  /* 0x0000007899997221 */ /* 0x000fe20000010000 */
[----:B------:R-:W-:Y:S01]  /*3bb0*/  PRMT R116, R108, 0x7632, R116 ;  /* 0x000076326c747816 */ /* 0x000fe20000000074 */
[----:B------:R-:W-:Y:S01]  /*3bc0*/  IMAD.U32 R120, R111, 0x10000, RZ ;  /* 0x000100006f787824 */ /* 0x000fe200078e00ff */
[----:B------:R-:W-:-:S02]  /*3bd0*/  PRMT R117, R109, 0x7632, R117 ;  /* 0x000076326d757816 */ /* 0x000fc40000000075 */
[----:B------:R-:W-:Y:S02]  /*3be0*/  PRMT R118, R110, 0x7632, R118 ;  /* 0x000076326e767816 */ /* 0x000fe40000000076 */
[----:B------:R-:W-:Y:S02]  /*3bf0*/  PRMT R119, R111, 0x7632, R119 ;  /* 0x000076326f777816 */ /* 0x000fe40000000077 */
[----:B------:R-:W-:Y:S01]  /*3c00*/  SHF.L.U32 R122, R122, 0x10, RZ ;  /* 0x000000107a7a7819 */ /* 0x000fe200000006ff */
        /* <DEDUP_REMOVED lines=10> */
[----:B------:R-:W-:-:S02]  /*3cb0*/  SHF.L.U32 R119, R119, 0x10, RZ ;  /* 0x0000001077777819 */ /* 0x000fc400000006ff */
[----:B------:R-:W-:Y:S02]  /*3cc0*/  SHF.L.U32 R117, R117, 0x10, RZ ;  /* 0x0000001075757819 */ /* 0x000fe400000006ff */
[----:B------:R-:W-:Y:S01]  /*3cd0*/  SHF.L.U32 R116, R116, 0x10, RZ ;  /* 0x0000001074747819 */ /* 0x000fe200000006ff */
[----:B------:R-:W-:Y:S01]  /*3ce0*/  FADD.FTZ R188, R188, R119 ;  /* 0x00000077bcbc7221 */ /* 0x000fe20000010000 */
[----:B------:R-:W-:Y:S01]  /*3cf0*/  F2FP.BF16.F32.PACK_AB R118, R186, R169 ;  /* 0x000000a9ba76723e */ /* 0x000fe200000010ff */
[----:B------:R-:W-:Y:S02]  /*3d00*/  FADD.FTZ R184, R184, R117 ;  /* 0x00000075b8b87221 */ /* 0x000fe40000010000 */
[----:B------:R-:W-:Y:S01]  /*3d10*/  FADD.FTZ R182, R121, R116 ;  /* 0x0000007479b67221 */ /* 0x000fe20000010000 */
[----:B------:R-:W-:Y:S02]  /*3d20*/  F2FP.BF16.F32.PACK_AB R119, R188, R187 ;  /* 0x000000bbbc77723e */ /* 0x000fe400000010ff */
[----:B------:R-:W-:-:S02]  /*3d30*/  F2FP.BF16.F32.PACK_AB R117, R184, R161 ;  /* 0x000000a1b875723e */ /* 0x000fc400000010ff */
[----:B------:R-:W-:Y:S01]  /*3d40*/  F2FP.BF16.F32.PACK_AB R116, R182, R153 ;  /* 0x00000099b674723e */ /* 0x000fe200000010ff */
[----:B------:R-:W-:Y:S06]  /*3d50*/  BRA `(.L_x_27) ;  /* 0x0000000000e07947 */ /* 0x000fec0003800000 */
.L_x_28:
[C---:B-----5:R-:W-:Y:S01]  /*3d60*/  PRMT R117, R120.reuse, 0x7632, R117 ;  /* 0x0000763278757816 */ /* 0x060fe20000000075 */
[----:B------:R-:W-:Y:S01]  /*3d70*/  IMAD.U32 R120, R120, 0x10000, RZ ;  /* 0x0001000078787824 */ /* 0x000fe200078e00ff */
[----:B------:R-:W-:Y:S01]  /*3d80*/  PRMT R116, R108, 0x7632, R116 ;  /* 0x000076326c747816 */ /* 0x000fe20000000074 */
[----:B------:R-:W-:Y:S01]  /*3d90*/  IMAD.U32 R169, R114, 0x10000, RZ ;  /* 0x0001000072a97824 */ /* 0x000fe200078e00ff */
[----:B------:R-:W-:Y:S01]  /*3da0*/  SHF.L.U32 R119, R108, 0x10, RZ ;  /* 0x000000106c777819 */ /* 0x000fe200000006ff */
[----:B------:R-:W-:Y:S01]  /*3db0*/  IMAD.U32 R117, R117, 0x10000, RZ ;  /* 0x0001000075757824 */ /* 0x000fe200078e00ff */
[----:B------:R-:W-:Y:S02]  /*3dc0*/  SHF.L.U32 R116, R116, 0x10, RZ ;  /* 0x0000001074747819 */ /* 0x000fe400000006ff */
[----:B------:R-:W-:Y:S01]  /*3dd0*/  SHF.L.U32 R118, R112, 0x10, RZ ;  /* 0x0000001070767819 */ /* 0x000fe200000006ff */
[----:B------:R-:W-:Y:S01]  /*3de0*/  FADD.FTZ R119, R119, R120 ;  /* 0x0000007877777221 */ /* 0x000fe20000010000 */
[----:B------:R-:W-:Y:S01]  /*3df0*/  PRMT R124, R121, 0x7632, R124 ;  /* 0x00007632797c7816 */ /* 0x000fe2000000007c */
[--C-:B------:R-:W-:Y:S01]  /*3e00*/  FADD.FTZ R182, R117, R116.reuse ;  /* 0x0000007475b67221 */ /* 0x100fe20000010000 */
[----:B------:R-:W-:Y:S01]  /*3e10*/  SHF.L.U32 R121, R121, 0x10, RZ ;  /* 0x0000001079797819 */ /* 0x000fe200000006ff */
[C---:B------:R-:W-:Y:S01]  /*3e20*/  IMAD.U32 R120, R109.reuse, 0x10000, RZ ;  /* 0x000100006d787824 */ /* 0x040fe200078e00ff */
[----:B------:R-:W-:Y:S01]  /*3e30*/  PRMT R116, R109, 0x7632, R116 ;  /* 0x000076326d747816 */ /* 0x000fe20000000074 */
[----:B------:R-:W-:Y:S01]  /*3e40*/  FADD.FTZ R153, R118, R119 ;  /* 0x0000007776997221 */ /* 0x000fe20000010000 */
[----:B------:R-:W-:Y:S01]  /*3e50*/  PRMT R125, R122, 0x7632, R125 ;  /* 0x000076327a7d7816 */ /* 0x000fe2000000007d */
[----:B------:R-:W-:Y:S01]  /*3e60*/  FADD.FTZ R120, R120, R121 ;  /* 0x0000007978787221 */ /* 0x000fe20000010000 */
[----:B------:R-:W-:Y:S01]  /*3e70*/  PRMT R117, R110, 0x7632, R117 ;  /* 0x000076326e757816 */ /* 0x000fe20000000075 */
[----:B------:R-:W-:Y:S01]  /*3e80*/  IMAD.U32 R122, R122, 0x10000, RZ ;  /* 0x000100007a7a7824 */ /* 0x000fe200078e00ff */
[----:B------:R-:W-:Y:S01]  /*3e90*/  PRMT R126, R123, 0x7632, R126 ;  /* 0x000076327b7e7816 */ /* 0x000fe2000000007e */
[----:B------:R-:W-:Y:S01]  /*3ea0*/  IMAD.U32 R186, R125, 0x10000, RZ ;  /* 0x000100007dba7824 */ /* 0x000fe200078e00ff */
[----:B------:R-:W-:-:S02]  /*3eb0*/  PRMT R118, R111, 0x7632, R118 ;  /* 0x000076326f767816 */ /* 0x000fc40000000076 */
[----:B------:R-:W-:Y:S02]  /*3ec0*/  SHF.L.U32 R119, R124, 0x10, RZ ;  /* 0x000000107c777819 */ /* 0x000fe400000006ff */
        /* <DEDUP_REMOVED lines=9> */
[----:B------:R-:W-:-:S02]  /*3f60*/  SHF.L.U32 R161, R113, 0x10, RZ ;  /* 0x0000001071a17819 */ /* 0x000fc400000006ff */
[----:B------:R-:W-:Y:S01]  /*3f70*/  PRMT R119, R115, 0x7632, R119 ;  /* 0x0000763273777816 */ /* 0x000fe20000000077 */
[----:B------:R-:W-:Y:S01]  /*3f80*/  FADD.FTZ R122, R123, R122 ;  /* 0x0000007a7b7a7221 */ /* 0x000fe20000010000 */
[----:B------:R-:W-:Y:S01]  /*3f90*/  PRMT R117, R113, 0x7632, R117 ;  /* 0x0000763271757816 */ /* 0x000fe20000000075 */
[----:B------:R-:W-:Y:S01]  /*3fa0*/  FADD.FTZ R161, R161, R120 ;  /* 0x00000078a1a17221 */ /* 0x000fe20000010000 */
[----:B------:R-:W-:Y:S01]  /*3fb0*/  SHF.L.U32 R178, R111, 0x10, RZ ;  /* 0x000000106fb27819 */ /* 0x000fe200000006ff */
[----:B------:R-:W-:Y:S01]  /*3fc0*/  FADD.FTZ R169, R169, R122 ;  /* 0x0000007aa9a97221 */ /* 0x000fe20000010000 */
[----:B------:R-:W-:Y:S02]  /*3fd0*/  PRMT R116, R112, 0x7632, R116 ;  /* 0x0000763270747816 */ /* 0x000fe40000000074 */
[----:B------:R-:W-:Y:S01]  /*3fe0*/  PRMT R118, R114, 0x7632, R118 ;  /* 0x0000763272767816 */ /* 0x000fe20000000076 */
[----:B------:R-:W-:Y:S01]  /*3ff0*/  FADD.FTZ R127, R178, R127 ;  /* 0x0000007fb27f7221 */ /* 0x000fe20000010000 */
[----:B------:R-:W-:-:S02]  /*4000*/  SHF.L.U32 R123, R119, 0x10, RZ ;  /* 0x00000010777b7819 */ /* 0x000fc400000006ff */
[----:B------:R-:W-:Y:S01]  /*4010*/  SHF.L.U32 R119, R117, 0x10, RZ ;  /* 0x0000001075777819 */ /* 0x000fe200000006ff */
[----:B------:R-:W-:Y:S01]  /*4020*/  IMAD.U32 R121, R118, 0x10000, RZ ;  /* 0x0001000076797824 */ /* 0x000fe200078e00ff */
[----:B------:R-:W-:Y:S01]  /*4030*/  SHF.L.U32 R120, R115, 0x10, RZ ;  /* 0x0000001073787819 */ /* 0x000fe200000006ff */
[----:B------:R-:W-:Y:S01]  /*4040*/  FADD.FTZ R188, R188, R123 ;  /* 0x0000007bbcbc7221 */ /* 0x000fe20000010000 */
[----:B------:R-:W-:Y:S01]  /*4050*/  SHF.L.U32 R117, R116, 0x10, RZ ;  /* 0x0000001074757819 */ /* 0x000fe200000006ff */
[----:B------:R-:W-:Y:S01]  /*4060*/  FADD.FTZ R186, R186, R121 ;  /* 0x00000079baba7221 */ /* 0x000fe20000010000 */
[----:B------:R-:W-:Y:S01]  /*4070*/  FADD.FTZ R184, R184, R119 ;  /* 0x00000077b8b87221 */ /* 0x000fe20000010000 */
[----:B------:R-:W-:Y:S02]  /*4080*/  FADD.FTZ R187, R120, R127 ;  /* 0x0000007f78bb7221 */ /* 0x000fe40000010000 */
[----:B------:R-:W-:Y:S01]  /*4090*/  FADD.FTZ R182, R182, R117 ;  /* 0x00000075b6b67221 */ /* 0x000fe20000010000 */
[----:B------:R-:W-:-:S02]  /*40a0*/  F2FP.BF16.F32.PACK_AB R118, R186, R169 ;  /* 0x000000a9ba76723e */ /* 0x000fc400000010ff */
[----:B------:R-:W-:Y:S02]  /*40b0*/  F2FP.BF16.F32.PACK_AB R119, R188, R187 ;  /* 0x000000bbbc77723e */ /* 0x000fe400000010ff */
[----:B------:R-:W-:Y:S02]  /*40c0*/  F2FP.BF16.F32.PACK_AB R117, R184, R161 ;  /* 0x000000a1b875723e */ /* 0x000fe400000010ff */
[----:B------:R-:W-:-:S07]  /*40d0*/  F2FP.BF16.F32.PACK_AB R116, R182, R153 ;  /* 0x00000099b674723e */ /* 0x000fce00000010ff */
.L_x_27:
[----:B------:R-:W0:Y:S02]  /*40e0*/  @P0 LDC.64 R120, c[0x0][0x3a8] ;  /* 0x0000ea00ff780b82 */ /* 0x000e240000000a00 */
[----:B0-----:R-:W-:-:S05]  /*40f0*/  @P0 IMAD.WIDE.U32 R120, R179, 0x10, R120 ;  /* 0x00000010b3780825 */ /* 0x001fca00078e0078 */
[----:B------:R4:W-:Y:S02]  /*4100*/  @P0 STG.E.128 desc[UR6][R120.64], R116 ;  /* 0x0000007478000986 */ /* 0x0009e4000c101d06 */
.L_x_24:
[----:B------:R-:W-:Y:S05]  /*4110*/  BSYNC.RECONVERGENT B0 ;  /* 0x0000000000007941 */ /* 0x000fea0003800200 */
.L_x_23:
[----:B-1234-:R-:W-:Y:S01]  /*4120*/  FADD.FTZ R121, RZ, R159 ;  /* 0x0000009fff797221 */ /* 0x01efe20000010000 */
[C---:B------:R-:W-:Y:S01]  /*4130*/  ISETP.GE.U32.AND P1, PT, R152.reuse, 0x100, PT ;  /* 0x000001009800780c */ /* 0x040fe20003f26070 */
[----:B------:R-:W0:Y:S01]  /*4140*/  S2R R190, SR_TID.X ;  /* 0x0000000000be7919 */ /* 0x000e220000002100 */
[----:B------:R-:W-:Y:S01]  /*4150*/  ISETP.GT.U32.AND P6, PT, R152, 0x1ff, PT ;  /* 0x000001ff9800780c */ /* 0x000fe20003fc4070 */
[----:B------:R-:W-:Y:S01]  /*4160*/  FADD.FTZ R120, R160, R121 ;  /* 0x00000079a0787221 */ /* 0x000fe20000010000 */
[C---:B------:R-:W-:Y:S01]  /*4170*/  ISETP.GT.U32.AND P5, PT, R152.reuse, 0x2ff, PT ;  /* 0x000002ff9800780c */ /* 0x040fe20003fa4070 */
[----:B------:R-:W-:Y:S01]  /*4180*/  BSSY.RECONVERGENT B0, `(.L_x_29) ;  /* 0x0000086000007945 */ /* 0x000fe20003800200 */
[----:B------:R-:W-:Y:S01]  /*4190*/  P2R R123, PR, RZ, 0x1 ;  /* 0x00000001ff7b7803 */ /* 0x000fe20000000000 */
[----:B------:R-:W-:Y:S01]  /*41a0*/  FADD.FTZ R121, R167, R120 ;  /* 0x00000078a7797221 */ /* 0x000fe20000010000 */
[----:B------:R-:W-:-:S03]  /*41b0*/  ISETP.GT.U32.AND P0, PT, R152, 0x3ff, PT ;  /* 0x000003ff9800780c */ /* 0x000fc60003f04070 */
[----:B------:R-:W-:-:S04]  /*41c0*/  FADD.FTZ R120, R158, R121 ;  /* 0x000000799e787221 */ /* 0x000fc80000010000 */
[----:B------:R-:W-:-:S04]  /*41d0*/  FADD.FTZ R121, R175, R120 ;  /* 0x00000078af797221 */ /* 0x000fc80000010000 */
[----:B------:R-:W-:-:S04]  /*41e0*/  FADD.FTZ R120, R156, R121 ;  /* 0x000000799c787221 */ /* 0x000fc80000010000 */
[----:B------:R-:W-:-:S04]  /*41f0*/  FADD.FTZ R121, R177, R120 ;  /* 0x00000078b1797221 */ /* 0x000fc80000010000 */
[----:B------:R-:W-:-:S05]  /*4200*/  FADD.FTZ R121, R154, R121 ;  /* 0x000000799a797221 */ /* 0x000fca0000010000 */
[----:B------:R-:W-:Y:S02]  /*4210*/  FSEL R122, R121, RZ, P1 ;  /* 0x000000ff797a7208 */ /* 0x000fe40000800000 */
[----:B0-----:R-:W-:-:S03]  /*4220*/  LOP3.LUT R127, R190, 0x1f, RZ, 0xc0, !PT ;  /* 0x0000001fbe7f7812 */ /* 0x001fc600078ec0ff */
[----:B------:R-:W-:-:S04]  /*4230*/  FADD.FTZ R121, R157, R122 ;  /* 0x0000007a9d797221 */ /* 0x000fc80000010000 */
[----:B------:R-:W-:-:S04]  /*4240*/  FADD.FTZ R120, R162, R121 ;  /* 0x00000079a2787221 */ /* 0x000fc80000010000 */
[----:B------:R-:W-:-:S04]  /*4250*/  FADD.FTZ R121, R165, R120 ;  /* 0x00000078a5797221 */ /* 0x000fc80000010000 */
[----:B------:R-:W-:-:S04]  /*4260*/  FADD.FTZ R120, R164, R121 ;  /* 0x00000079a4787221 */ /* 0x000fc80000010000 */
[----:B------:R-:W-:-:S04]  /*4270*/  FADD.FTZ R121, R173, R120 ;  /* 0x00000078ad797221 */ /* 0x000fc80000010000 */
[----:B------:R-:W-:-:S04]  /*4280*/  FADD.FTZ R120, R166, R121 ;  /* 0x00000079a6787221 */ /* 0x000fc80000010000 */
[----:B------:R-:W-:-:S04]  /*4290*/  FADD.FTZ R121, R183, R120 ;  /* 0x00000078b7797221 */ /* 0x000fc80000010000 */
[----:B------:R-:W-:-:S04]  /*42a0*/  @P6 FADD.FTZ R122, R168, R121 ;  /* 0x00000079a87a6221 */ /* 0x000fc80000010000 */
        /* <DEDUP_REMOVED lines=15> */
[----:B------:R-:W-:Y:S01]  /*43a0*/  @P0 FADD.FTZ R122, R188, R121 ;  /* 0x00000079bc7a0221 */ /* 0x000fe20000010000 */
[----:B------:R-:W-:-:S04]  /*43b0*/  ISETP.NE.AND P0, PT, R123, RZ, PT ;  /* 0x000000ff7b00720c */ /* 0x000fc80003f05270 */
[----:B------:R-:W0:Y:S02]  /*43c0*/  SHFL.BFLY PT, R121, R122, 0x1, 0x1f ;  /* 0x0c201f007a797f89 */ /* 0x000e2400000e0000 */
[----:B0-----:R-:W-:-:S05]  /*43d0*/  FADD.FTZ R123, R122, R121 ;  /* 0x000000797a7b7221 */ /* 0x001fca0000010000 */
[----:B------:R-:W0:Y:S02]  /*43e0*/  SHFL.BFLY PT, R120, R123, 0x2, 0x1f ;  /* 0x0c401f007b787f89 */ /* 0x000e2400000e0000 */
[----:B0-----:R-:W-:-:S05]  /*43f0*/  FADD.FTZ R124, R123, R120 ;  /* 0x000000787b7c7221 */ /* 0x001fca0000010000 */
[----:B------:R-:W0:Y:S02]  /*4400*/  SHFL.BFLY PT, R121, R124, 0x4, 0x1f ;  /* 0x0c801f007c797f89 */ /* 0x000e2400000e0000 */
[----:B0-----:R-:W-:-:S05]  /*4410*/  FADD.FTZ R125, R124, R121 ;  /* 0x000000797c7d7221 */ /* 0x001fca0000010000 */
[----:B------:R-:W0:Y:S02]  /*4420*/  SHFL.BFLY PT, R120, R125, 0x8, 0x1f ;  /* 0x0d001f007d787f89 */ /* 0x000e2400000e0000 */
[----:B0-----:R-:W-:-:S05]  /*4430*/  FADD.FTZ R126, R125, R120 ;  /* 0x000000787d7e7221 */ /* 0x001fca0000010000 */
[----:B------:R-:W0:Y:S02]  /*4440*/  SHFL.BFLY PT, R121, R126, 0x10, 0x1f ;  /* 0x0e001f007e797f89 */ /* 0x000e2400000e0000 */
[----:B0-----:R-:W-:-:S04]  /*4450*/  FADD.FTZ R120, R126, R121 ;  /* 0x000000797e787221 */ /* 0x001fc80000010000 */
[----:B------:R-:W-:-:S04]  /*4460*/  FMUL.FTZ R120, R11, R120 ;  /* 0x000000780b787220 */ /* 0x000fc80000410000 */
[--C-:B------:R-:W-:Y:S01]  /*4470*/  FADD.FTZ R121, R159, -R120.reuse ;  /* 0x800000789f797221 */ /* 0x100fe20000010000 */
[--C-:B------:R-:W-:Y:S01]  /*4480*/  FADD.FTZ R122, R160, -R120.reuse ;  /* 0x80000078a07a7221 */ /* 0x100fe20000010000 */
[--C-:B------:R-:W-:Y:S01]  /*4490*/  FADD.FTZ R178, R167, -R120.reuse ;  /* 0x80000078a7b27221 */ /* 0x100fe20000010000 */
[--C-:B------:R-:W-:Y:S01]  /*44a0*/  FADD.FTZ R124, R175, -R120.reuse ;  /* 0x80000078af7c7221 */ /* 0x100fe20000010000 */
[----:B------:R-:W-:Y:S01]  /*44b0*/  FFMA.FTZ R121, R121, R121, RZ ;  /* 0x0000007979797223 */ /* 0x000fe200000100ff */
[--C-:B------:R-:W-:Y:S01]  /*44c0*/  FADD.FTZ R123, R162, -R120.reuse ;  /* 0x80000078a27b7221 */ /* 0x100fe20000010000 */
[--C-:B------:R-:W-:Y:S02]  /*44d0*/  FADD.FTZ R125, R165, -R120.reuse ;  /* 0x80000078a57d7221 */ /* 0x100fe40000010000 */
[----:B------:R-:W-:Y:S01]  /*44e0*/  FFMA.FTZ R121, R122, R122, R121 ;  /* 0x0000007a7a797223 */ /* 0x000fe20000010079 */
[----:B------:R-:W-:-:S03]  /*44f0*/  FADD.FTZ R122, R158, -R120 ;  /* 0x800000789e7a7221 */ /* 0x000fc60000010000 */
[----:B------:R-:W-:-:S04]  /*4500*/  FFMA.FTZ R121, R178, R178, R121 ;  /* 0x000000b2b2797223 */ /* 0x000fc80000010079 */
[----:B------:R-:W-:Y:S01]  /*4510*/  FFMA.FTZ R121, R122, R122, R121 ;  /* 0x0000007a7a797223 */ /* 0x000fe20000010079 */
[----:B------:R-:W-:-:S03]  /*4520*/  FADD.FTZ R122, R156, -R120 ;  /* 0x800000789c7a7221 */ /* 0x000fc60000010000 */
[----:B------:R-:W-:Y:S01]  /*4530*/  FFMA.FTZ R121, R124, R124, R121 ;  /* 0x0000007c7c797223 */ /* 0x000fe20000010079 */
[----:B------:R-:W-:-:S03]  /*4540*/  FADD.FTZ R124, R177, -R120 ;  /* 0x80000078b17c7221 */ /* 0x000fc60000010000 */
[----:B------:R-:W-:Y:S01]  /*4550*/  FFMA.FTZ R121, R122, R122, R121 ;  /* 0x0000007a7a797223 */ /* 0x000fe20000010079 */
[----:B------:R-:W-:-:S03]  /*4560*/  FADD.FTZ R122, R154, -R120 ;  /* 0x800000789a7a7221 */ /* 0x000fc60000010000 */
[----:B------:R-:W-:Y:S01]  /*4570*/  FFMA.FTZ R121, R124, R124, R121 ;  /* 0x0000007c7c797223 */ /* 0x000fe20000010079 */
[----:B------:R-:W-:-:S03]  /*4580*/  FADD.FTZ R124, R153, -R120 ;  /* 0x80000078997c7221 */ /* 0x000fc60000010000 */
[----:B------:R-:W-:Y:S01]  /*4590*/  FFMA.FTZ R121, R122, R122, R121 ;  /* 0x0000007a7a797223 */ /* 0x000fe20000010079 */
[----:B------:R-:W-:-:S04]  /*45a0*/  FADD.FTZ R122, R157, -R120 ;  /* 0x800000789d7a7221 */ /* 0x000fc80000010000 */
[----:B------:R-:W-:-:S05]  /*45b0*/  FSEL R121, R121, RZ, P1 ;  /* 0x000000ff79797208 */ /* 0x000fca0000800000 */
        /* <DEDUP_REMOVED lines=13> */
[----:B------:R-:W-:Y:S01]  /*4690*/  @P6 FFMA.FTZ R121, R123, R123, R122 ;  /* 0x0000007b7b796223 */ /* 0x000fe2000001007a */
[--C-:B------:R-:W-:Y:S01]  /*46a0*/  FADD.FTZ R122, R155, -R120.reuse ;  /* 0x800000789b7a7221 */ /* 0x100fe20000010000 */
[----:B------:R-:W-:Y:S01]  /*46b0*/  FADD.FTZ R123, R170, -R120 ;  /* 0x80000078aa7b7221 */ /* 0x000fe20000010000 */
[----:B------:R-:W-:Y:S02]  /*46c0*/  ISETP.GT.U32.AND P6, PT, R152, 0x3ff, PT ;  /* 0x000003ff9800780c */ /* 0x000fe40003fc4070 */
        /* <DEDUP_REMOVED lines=14> */
[----:B------:R-:W-:Y:S01]  /*47b0*/  FADD.FTZ R123, R182, -R120 ;  /* 0x80000078b67b7221 */ /* 0x000fe20000010000 */
[----:B------:R-:W-:Y:S02]  /*47c0*/  LOP3.LUT P5, RZ, R190, 0x1f, RZ, 0xc0, !PT ;  /* 0x0000001fbeff7812 */ /* 0x000fe400078ac0ff */
        /* <DEDUP_REMOVED lines=11> */
[----:B------:R-:W-:-:S04]  /*4880*/  FFMA.FTZ R124, R125, R125, R124 ;  /* 0x0000007d7d7c7223 */ /* 0x000fc8000001007c */
[----:B------:R-:W-:Y:S01]  /*4890*/  @P6 FFMA.FTZ R121, R123, R123, R124 ;  /* 0x0000007b7b796223 */ /* 0x000fe2000001007c */
[----:B------:R-:W-:Y:S01]  /*48a0*/  ISETP.GT.U32.AND P6, PT, R127, 0x7, PT ;  /* 0x000000077f00780c */ /* 0x000fe20003fc4070 */
[----:B------:R-:W-:-:S03]  /*48b0*/  IMAD.MOV.U32 R127, RZ, RZ, RZ ;  /* 0x000000ffff7f7224 */ /* 0x000fc600078e00ff */
        /* <DEDUP_REMOVED lines=9> */
[----:B0-----:R-:W-:Y:S01]  /*4950*/  FADD.FTZ R121, R125, R126 ;  /* 0x0000007e7d797221 */ /* 0x001fe20000010000 */
[----:B------:R-:W-:Y:S06]  /*4960*/  @P5 BRA `(.L_x_30) ;  /* 0x00000000001c5947 */ /* 0x000fec0003800000 */
[----:B------:R-:W0:Y:S01]  /*4970*/  S2UR UR5, SR_CgaCtaId ;  /* 0x00000000000579c3 */ /* 0x000e220000008800 */
[----:B------:R-:W-:Y:S01]  /*4980*/  UMOV UR4, 0x400 ;  /* 0x0000040000047882 */ /* 0x000fe20000000000 */
[----:B------:R-:W-:-:S04]  /*4990*/  SHF.R.U32.HI R122, RZ, 0x2, R190 ;  /* 0x00000002ff7a7819 */ /* 0x000fc800000116be */
[----:B------:R-:W-:Y:S01]  /*49a0*/  LOP3.LUT R122, R122, 0x38, RZ, 0xc0, !PT ;  /* 0x000000387a7a7812 */ /* 0x000fe200078ec0ff */
[----:B0-----:R-:W-:-:S04]  /*49b0*/  ULEA UR4, UR5, UR4, 0x18 ;  /* 0x0000000405047291 */ /* 0x001fc8000f8ec0ff */
[----:B------:R-:W-:-:S09]  /*49c0*/  @UP1 UIADD3 UR4, UPT, UPT, UR4, 0x40, URZ ;  /* 0x0000004004041890 */ /* 0x000fd2000fffe0ff */
[----:B------:R0:W-:Y:S03]  /*49d0*/  STS.64 [R122+UR4], R120 ;  /* 0x000000787a007988 */ /* 0x0001e60008000a04 */
.L_x_30:
[----:B------:R-:W-:Y:S05]  /*49e0*/  BSYNC.RECONVERGENT B0 ;  /* 0x0000000000007941 */ /* 0x000fea0003800200 */
.L_x_29:
[----:B------:R-:W-:Y:S01]  /*49f0*/  BAR.SYNC.DEFER_BLOCKING 0x0 ;  /* 0x0000000000007b1d */ /* 0x000fe20000010000 */
[----:B0-----:R-:W-:-:S05]  /*4a00*/  CS2R R120, SRZ ;  /* 0x0000000000787805 */ /* 0x001fca000001ff00 */
[----:B------:R-:W-:Y:S04]  /*4a10*/  BSSY.RECONVERGENT B0, `(.L_x_31) ;  /* 0x000000a000007945 */ /* 0x000fe80003800200 */
[----:B------:R-:W-:Y:S05]  /*4a20*/  @P6 BRA `(.L_x_32) ;  /* 0x0000000000206947 */ /* 0x000fea0003800000 */
[----:B------:R-:W0:Y:S01]  /*4a30*/  S2UR UR5, SR_CgaCtaId ;  /* 0x00000000000579c3 */ /* 0x000e220000008800 */
[----:B------:R-:W-:Y:S01]  /*4a40*/  UMOV UR4, 0x400 ;  /* 0x0000040000047882 */ /* 0x000fe20000000000 */
[----:B------:R-:W-:Y:S02]  /*4a50*/  SHF.L.U32 R120, R190, 0x3, RZ ;  /* 0x00000003be787819 */ /* 0x000fe400000006ff */
[----:B------:R-:W-:Y:S02]  /*4a60*/  MOV R127, R151 ;  /* 0x00000097007f7202 */ /* 0x000fe40000000f00 */
[----:B------:R-:W-:Y:S01]  /*4a70*/  LOP3.LUT R120, R120, 0xf8, RZ, 0xc0, !PT ;  /* 0x000000f878787812 */ /* 0x000fe200078ec0ff */
[----:B0-----:R-:W-:-:S04]  /*4a80*/  ULEA UR4, UR5, UR4, 0x18 ;  /* 0x0000000405047291 */ /* 0x001fc8000f8ec0ff */
[----:B------:R-:W-:-:S09]  /*4a90*/  @UP1 UIADD3 UR4, UPT, UPT, UR4, 0x40, URZ ;  /* 0x0000004004041890 */ /* 0x000fd2000fffe0ff */
[----:B------:R-:W0:Y:S03]  /*4aa0*/  LDS.64 R120, [R120+UR4] ;  /* 0x0000000478787984 */ /* 0x000e260008000a00 */
.L_x_32:
[----:B------:R-:W-:Y:S05]  /*4ab0*/  BSYNC.RECONVERGENT B0 ;  /* 0x0000000000007941 */ /* 0x000fea0003800200 */
.L_x_31:
[----:B------:R-:W1:Y:S01]  /*4ac0*/  SHFL.DOWN PT, R122, R127, 0x4, 0x1f ;  /* 0x08801f007f7a7f89 */ /* 0x000e6200000e0000 */
[----:B------:R-:W-:Y:S01]  /*4ad0*/  ISETP.NE.AND P5, PT, R190, RZ, PT ;  /* 0x000000ffbe00720c */ /* 0x000fe20003fa5270 */
[----:B------:R-:W-:Y:S01]  /*4ae0*/  BSSY.RECONVERGENT B0, `(.L_x_33) ;  /* 0x0000091000007945 */ /* 0x000fe20003800200 */
[----:B------:R-:W-:Y:S01]  /*4af0*/  ISETP.NE.AND P6, PT, RZ, UR8, PT ;  /* 0x00000008ff007c0c */ /* 0x000fe2000bfc5270 */
[----:B0-----:R-:W0:Y:S04]  /*4b00*/  SHFL.DOWN PT, R123, R120, 0x4, 0x1f ;  /* 0x08801f00787b7f89 */ /* 0x001e2800000e0000 */
[----:B------:R-:W2:Y:S01]  /*4b10*/  SHFL.DOWN PT, R124, R121, 0x4, 0x1f ;  /* 0x08801f00797c7f89 */ /* 0x000ea200000e0000 */
[----:B-1----:R-:W-:Y:S01]  /*4b20*/  IMAD.IADD R125, R122, 0x1, R127 ;  /* 0x000000017a7d7824 */ /* 0x002fe200078e027f */
[----:B------:R-:W-:-:S02]  /*4b30*/  I2FP.F32.S32 R180, R122 ;  /* 0x0000007a00b47245 */ /* 0x000fc40000201400 */
[----:B------:R-:W-:Y:S02]  /*4b40*/  I2FP.F32.S32 R122, R127 ;  /* 0x0000007f007a7245 */ /* 0x000fe40000201400 */
[----:B------:R-:W-:Y:S01]  /*4b50*/  I2FP.F32.S32 R126, R125 ;  /* 0x0000007d007e7245 */ /* 0x000fe20000201400 */
[----:B------:R-:W1:Y:S01]  /*4b60*/  SHFL.DOWN PT, R192, R125, 0x2, 0x1f ;  /* 0x08401f007dc07f89 */ /* 0x000e6200000e0000 */
[C---:B0-----:R-:W-:Y:S01]  /*4b70*/  FMUL.FTZ R179, R123.reuse, R180 ;  /* 0x000000b47bb37220 */ /* 0x041fe20000410000 */
[----:B------:R-:W-:Y:S01]  /*4b80*/  FADD.FTZ R123, -R123, R120 ;  /* 0x000000787b7b7221 */ /* 0x000fe20000010100 */
[----:B------:R-:W0:Y:S01]  /*4b90*/  MUFU.RCP R178, R126 ;  /* 0x0000007e00b27308 */ /* 0x000e220000001000 */
[----:B--2---:R-:W-:Y:S01]  /*4ba0*/  FADD.FTZ R121, R124, R121 ;  /* 0x000000797c797221 */ /* 0x004fe20000010000 */
[----:B------:R-:W-:Y:S01]  /*4bb0*/  FFMA.FTZ R179, R122, R120, R179 ;  /* 0x000000787ab37223 */ /* 0x000fe200000100b3 */
[----:B------:R-:W-:-:S04]  /*4bc0*/  FMUL.FTZ R123, R123, R123 ;  /* 0x0000007b7b7b7220 */ /* 0x000fc80000410000 */
[----:B------:R-:W-:-:S04]  /*4bd0*/  FMUL.FTZ R123, R123, R122 ;  /* 0x0000007a7b7b7220 */ /* 0x000fc80000410000 */
[----:B------:R-:W-:Y:S01]  /*4be0*/  FMUL.FTZ R123, R123, R180 ;  /* 0x000000b47b7b7220 */ /* 0x000fe20000410000 */
[----:B0-----:R-:W-:-:S03]  /*4bf0*/  FMUL.FTZ R179, R178, R179 ;  /* 0x000000b3b2b37220 */ /* 0x001fc60000410000 */
[----:B------:R-:W-:Y:S01]  /*4c00*/  FFMA.FTZ R121, R178, R123, R121 ;  /* 0x0000007bb2797223 */ /* 0x000fe20000010079 */
[-C--:B-1----:R-:W-:Y:S01]  /*4c10*/  IADD3 R125, PT, PT, R125, R192.reuse, RZ ;  /* 0x000000c07d7d7210 */ /* 0x082fe20007ffe0ff */
[----:B------:R-:W0:Y:S01]  /*4c20*/  SHFL.DOWN PT, R120, R179, 0x2, 0x1f ;  /* 0x08401f00b3787f89 */ /* 0x000e2200000e0000 */
[----:B------:R-:W-:Y:S02]  /*4c30*/  I2FP.F32.S32 R192, R192 ;  /* 0x000000c000c07245 */ /* 0x000fe40000201400 */
[----:B------:R-:W-:Y:S01]  /*4c40*/  I2FP.F32.S32 R123, R125 ;  /* 0x0000007d007b7245 */ /* 0x000fe20000201400 */
[----:B------:R-:W1:Y:S03]  /*4c50*/  SHFL.DOWN PT, R122, R121, 0x2, 0x1f ;  /* 0x08401f00797a7f89 */ /* 0x000e6600000e0000 */
[----:B------:R-:W2:Y:S01]  /*4c60*/  MUFU.RCP R124, R123 ;  /* 0x0000007b007c7308 */ /* 0x000ea20000001000 */
[----:B------:R-:W3:Y:S01]  /*4c70*/  SHFL.DOWN PT, R178, R125, 0x1, 0x1f ;  /* 0x08201f007db27f89 */ /* 0x000ee200000e0000 */
[----:B0-----:R-:W-:Y:S01]  /*4c80*/  FMUL.FTZ R127, R120, R192 ;  /* 0x000000c0787f7220 */ /* 0x001fe20000410000 */
[----:B------:R-:W-:-:S03]  /*4c90*/  FADD.FTZ R120, R179, -R120 ;  /* 0x80000078b3787221 */ /* 0x000fc60000010000 */
[----:B------:R-:W-:Y:S01]  /*4ca0*/  FFMA.FTZ R179, R126, R179, R127 ;  /* 0x000000b37eb37223 */ /* 0x000fe2000001007f */
[----:B------:R-:W-:Y:S01]  /*4cb0*/  FMUL.FTZ R127, R120, R120 ;  /* 0x00000078787f7220 */ /* 0x000fe20000410000 */
[----:B-1----:R-:W-:Y:S02]  /*4cc0*/  FADD.FTZ R121, R121, R122 ;  /* 0x0000007a79797221 */ /* 0x002fe40000010000 */
[----:B--2---:R-:W-:Y:S01]  /*4cd0*/  FMUL.FTZ R120, R124, R179 ;  /* 0x000000b37c787220 */ /* 0x004fe20000410000 */
[----:B------:R-:W-:Y:S01]  /*4ce0*/  FMUL.FTZ R127, R126, R127 ;  /* 0x0000007f7e7f7220 */ /* 0x000fe20000410000 */
[-C--:B---3--:R-:W-:Y:S02]  /*4cf0*/  IADD3 R125, PT, PT, R125, R178.reuse, RZ ;  /* 0x000000b27d7d7210 */ /* 0x088fe40007ffe0ff */
[----:B------:R-:W-:Y:S01]  /*4d00*/  I2FP.F32.S32 R178, R178 ;  /* 0x000000b200b27245 */ /* 0x000fe20000201400 */
[----:B------:R-:W0:Y:S01]  /*4d10*/  SHFL.DOWN PT, R179, R120, 0x1, 0x1f ;  /* 0x08201f0078b37f89 */ /* 0x000e2200000e0000 */
[----:B------:R-:W-:Y:S01]  /*4d20*/  FMUL.FTZ R127, R127, R192 ;  /* 0x000000c07f7f7220 */ /* 0x000fe20000410000 */
[----:B------:R-:W-:-:S03]  /*4d30*/  I2FP.F32.S32 R125, R125 ;  /* 0x0000007d007d7245 */ /* 0x000fc60000201400 */
[----:B------:R-:W-:Y:S02]  /*4d40*/  FFMA.FTZ R121, R124, R127, R121 ;  /* 0x0000007f7c797223 */ /* 0x000fe40000010079 */
[----:B------:R-:W1:Y:S01]  /*4d50*/  LDC R127, c[0x0][0x448] ;  /* 0x00011200ff7f7b82 */ /* 0x000e620000000800 */
[----:B------:R-:W2:Y:S02]  /*4d60*/  MUFU.RCP R125, R125 ;  /* 0x0000007d007d7308 */ /* 0x000ea40000001000 */
[----:B------:R-:W3:Y:S01]  /*4d70*/  SHFL.DOWN PT, R122, R121, 0x1, 0x1f ;  /* 0x08201f00797a7f89 */ /* 0x000ee200000e0000 */
[----:B0-----:R-:W-:Y:S01]  /*4d80*/  FADD.FTZ R124, R120, -R179 ;  /* 0x800000b3787c7221 */ /* 0x001fe20000010000 */
[----:B------:R-:W-:-:S03]  /*4d90*/  FMUL.FTZ R126, R179, R178 ;  /* 0x000000b2b37e7220 */ /* 0x000fc60000410000 */
[----:B------:R-:W-:Y:S01]  /*4da0*/  FMUL.FTZ R124, R124, R124 ;  /* 0x0000007c7c7c7220 */ /* 0x000fe20000410000 */
[----:B------:R-:W-:-:S03]  /*4db0*/  FFMA.FTZ R126, R123, R120, R126 ;  /* 0x000000787b7e7223 */ /* 0x000fc6000001007e */
[----:B------:R-:W-:Y:S01]  /*4dc0*/  FMUL.FTZ R124, R123, R124 ;  /* 0x0000007c7b7c7220 */ /* 0x000fe20000410000 */
[----:B--2---:R-:W-:Y:S01]  /*4dd0*/  FMUL.FTZ R126, R125, R126 ;  /* 0x0000007e7d7e7220 */ /* 0x004fe20000410000 */
[----:B---3--:R-:W-:Y:S02]  /*4de0*/  FADD.FTZ R122, R121, R122 ;  /* 0x0000007a797a7221 */ /* 0x008fe40000010000 */
[----:B------:R-:W-:Y:S01]  /*4df0*/  FMUL.FTZ R124, R124, R178 ;  /* 0x000000b27c7c7220 */ /* 0x000fe20000410000 */
[----:B------:R-:W0:Y:S01]  /*4e00*/  @!P5 LDC.64 R120, c[0x0][0x3c8] ;  /* 0x0000f200ff78db82 */ /* 0x000e220000000a00 */
[----:B------:R-:W2:Y:S02]  /*4e10*/  SHFL.IDX PT, R179, R126, RZ, 0x1f ;  /* 0x00001fff7eb37589 */ /* 0x000ea400000e0000 */
[----:B------:R-:W-:-:S05]  /*4e20*/  FFMA.FTZ R124, R125, R124, R122 ;  /* 0x0000007c7d7c7223 */ /* 0x000fca000001007a */
[----:B------:R-:W3:Y:S01]  /*4e30*/  @!P5 LDC.64 R122, c[0x0][0x3c0] ;  /* 0x0000f000ff7adb82 */ /* 0x000ee20000000a00 */
[----:B------:R-:W1:Y:S01]  /*4e40*/  SHFL.IDX PT, R124, R124, RZ, 0x1f ;  /* 0x00001fff7c7c7589 */ /* 0x000e6200000e0000 */
[----:B0-----:R-:W-:-:S04]  /*4e50*/  @!P5 IMAD.WIDE R120, R0, 0x4, R120 ;  /* 0x000000040078d825 */ /* 0x001fc800078e0278 */
[C---:B--2---:R-:W-:Y:S01]  /*4e60*/  FMUL.FTZ R125, R179.reuse, R179 ;  /* 0x000000b3b37d7220 */ /* 0x044fe20000410000 */
[----:B------:R-:W-:-:S04]  /*4e70*/  FSEL R192, R179, RZ, !P6 ;  /* 0x000000ffb3c07208 */ /* 0x000fc80007000000 */
[----:B------:R-:W-:Y:S01]  /*4e80*/  FSEL R178, R125, RZ, P6 ;  /* 0x000000ff7db27208 */ /* 0x000fe20003000000 */
[----:B---3--:R-:W-:-:S04]  /*4e90*/  @!P5 IMAD.WIDE R122, R0, 0x4, R122 ;  /* 0x00000004007ad825 */ /* 0x008fc800078e027a */
[----:B-1----:R-:W-:-:S04]  /*4ea0*/  FFMA.FTZ R125, R124, UR9, R127 ;  /* 0x000000097c7d7c23 */ /* 0x002fc8000801007f */
[----:B------:R-:W-:Y:S01]  /*4eb0*/  FADD.FTZ R125, R125, R178 ;  /* 0x000000b27d7d7221 */ /* 0x000fe20000010000 */
[----:B------:R0:W-:Y:S03]  /*4ec0*/  @!P5 STG.E desc[UR6][R122.64], R179 ;  /* 0x000000b37a00d986 */ /* 0x0001e6000c101906 */
[----:B------:R-:W1:Y:S02]  /*4ed0*/  MUFU.RSQ R191, R125 ;  /* 0x0000007d00bf7308 */ /* 0x000e640000001400 */
[----:B-1----:R0:W-:Y:S01]  /*4ee0*/  @!P5 STG.E desc[UR6][R120.64], R191 ;  /* 0x000000bf7800d986 */ /* 0x0021e2000c101906 */
[----:B------:R-:W-:Y:S05]  /*4ef0*/  @!P1 BRA `(.L_x_34) ;  /* 0x00000004003c9947 */ /* 0x000fea0003800000 */
[--C-:B------:R-:W-:Y:S01]  /*4f00*/  FADD.FTZ R124, R154, -R192.reuse ;  /* 0x800000c09a7c7221 */ /* 0x100fe20000010000 */
[----:B------:R-:W-:Y:S01]  /*4f10*/  SHF.L.U32 R126, R15, 0x10, RZ ;  /* 0x000000100f7e7819 */ /* 0x000fe200000006ff */
[--C-:B0-----:R-:W-:Y:S01]  /*4f20*/  FADD.FTZ R120, R177, -R192.reuse ;  /* 0x800000c0b1787221 */ /* 0x101fe20000010000 */
[----:B------:R-:W-:Y:S01]  /*4f30*/  SHF.L.U32 R178, R16, 0x10, RZ ;  /* 0x0000001010b27819 */ /* 0x000fe200000006ff */
[----:B------:R-:W-:Y:S01]  /*4f40*/  FMUL.FTZ R179, R191, R124 ;  /* 0x0000007cbfb37220 */ /* 0x000fe20000410000 */
[----:B------:R-:W-:Y:S01]  /*4f50*/  FADD.FTZ R124, R156, -R192 ;  /* 0x800000c09c7c7221 */ /* 0x000fe20000010000 */
[----:B------:R-:W-:Y:S01]  /*4f60*/  SHF.L.U32 R123, R79, 0x10, RZ ;  /* 0x000000104f7b7819 */ /* 0x000fe200000006ff */
[----:B------:R-:W-:Y:S01]  /*4f70*/  IMAD.U32 R121, R47, 0x10000, RZ ;  /* 0x000100002f797824 */ /* 0x000fe200078e00ff */
[----:B------:R-:W-:Y:S01]  /*4f80*/  SHF.L.U32 R125, R51, 0x10, RZ ;  /* 0x00000010337d7819 */ /* 0x000fe200000006ff */
[----:B------:R-:W-:Y:S02]  /*4f90*/  IMAD.U32 R122, R91, 0x10000, RZ ;  /* 0x000100005b7a7824 */ /* 0x000fe400078e00ff */
[----:B------:R-:W-:Y:S01]  /*4fa0*/  FMUL.FTZ R120, R191, R120 ;  /* 0x00000078bf787220 */ /* 0x000fe20000410000 */
[----:B------:R-:W-:Y:S01]  /*4fb0*/  FFMA.FTZ R210, R179, R126, R178 ;  /* 0x0000007eb3d27223 */ /* 0x000fe200000100b2 */
[----:B------:R-:W-:Y:S01]  /*4fc0*/  SHF.L.U32 R194, R18, 0x10, RZ ;  /* 0x0000001012c27819 */ /* 0x000fe200000006ff */
[----:B------:R-:W-:Y:S01]  /*4fd0*/  IMAD.U32 R180, R17, 0x10000, RZ ;  /* 0x0001000011b47824 */ /* 0x000fe200078e00ff */
[----:B------:R-:W-:Y:S01]  /*4fe0*/  SHF.L.U32 R178, R12, 0x10, RZ ;  /* 0x000000100cb27819 */ /* 0x000fe200000006ff */
[----:B------:R-:W-:-:S02]  /*4ff0*/  IMAD.U32 R126, R10, 0x10000, RZ ;  /* 0x000100000a7e7824 */ /* 0x000fc400078e00ff */
[----:B------:R-:W-:Y:S01]  /*5000*/  FMUL.FTZ R127, R191, R124 ;  /* 0x0000007cbf7f7220 */ /* 0x000fe20000410000 */
[C---:B------:R-:W-:Y:S01]  /*5010*/  FFMA.FTZ R207, R120.reuse, R121, R123 ;  /* 0x0000007978cf7223 */ /* 0x040fe2000001007b */
[----:B------:R-:W-:Y:S01]  /*5020*/  FFMA.FTZ R208, R120, R125, R122 ;  /* 0x0000007d78d07223 */ /* 0x000fe2000001007a */
[--C-:B------:R-:W-:Y:S01]  /*5030*/  FADD.FTZ R124, R158, -R192.reuse ;  /* 0x800000c09e7c7221 */ /* 0x100fe20000010000 */
[----:B------:R-:W-:Y:S01]  /*5040*/  FADD.FTZ R120, R175, -R192 ;  /* 0x800000c0af787221 */ /* 0x000fe20000010000 */
[----:B------:R-:W-:Y:S01]  /*5050*/  FFMA.FTZ R209, R179, R180, R194 ;  /* 0x000000b4b3d17223 */ /* 0x000fe200000100c2 */
[----:B------:R-:W-:Y:S01]  /*5060*/  FFMA.FTZ R206, R127, R126, R178 ;  /* 0x0000007e7fce7223 */ /* 0x000fe200000100b2 */
[----:B------:R-:W-:Y:S01]  /*5070*/  SHF.L.U32 R180, R13, 0x10, RZ ;  /* 0x000000100db47819 */ /* 0x000fe200000006ff */
[----:B------:R-:W-:Y:S01]  /*5080*/  IMAD.U32 R194, R14, 0x10000, RZ ;  /* 0x000100000ec27824 */ /* 0x000fe200078e00ff */
[----:B------:R-:W-:Y:S01]  /*5090*/  SHF.L.U32 R126, R6, 0x10, RZ ;  /* 0x00000010067e7819 */ /* 0x000fe200000006ff */
[----:B------:R-:W-:Y:S01]  /*50a0*/  IMAD.U32 R178, R7, 0x10000, RZ ;  /* 0x0001000007b27824 */ /* 0x000fe200078e00ff */
[----:B------:R-:W-:Y:S01]  /*50b0*/  SHF.L.U32 R121, R46, 0x10, RZ ;  /* 0x000000102e797819 */ /* 0x000fe200000006ff */
[C---:B------:R-:W-:Y:S01]  /*50c0*/  FMUL.FTZ R193, R191.reuse, R124 ;  /* 0x0000007cbfc17220 */ /* 0x040fe20000410000 */
[----:B------:R-:W-:Y:S01]  /*50d0*/  SHF.L.U32 R125, R50, 0x10, RZ ;  /* 0x00000010327d7819 */ /* 0x000fe200000006ff */
[----:B------:R-:W-:Y:S01]  /*50e0*/  IMAD.U32 R123, R78, 0x10000, RZ ;  /* 0x000100004e7b7824 */ /* 0x000fe200078e00ff */
[----:B------:R-:W-:Y:S01]  /*50f0*/  SHF.L.U32 R122, R90, 0x10, RZ ;  /* 0x000000105a7a7819 */ /* 0x000fe200000006ff */
[----:B------:R-:W-:Y:S01]  /*5100*/  FMUL.FTZ R120, R191, R120 ;  /* 0x00000078bf787220 */ /* 0x000fe20000410000 */
[----:B------:R-:W-:Y:S01]  /*5110*/  FFMA.FTZ R205, R127, R180, R194 ;  /* 0x000000b47fcd7223 */ /* 0x000fe200000100c2 */
[----:B------:R-:W-:Y:S01]  /*5120*/  FFMA.FTZ R199, R193, R126, R178 ;  /* 0x0000007ec1c77223 */ /* 0x000fe200000100b2 */
[----:B------:R-:W0:Y:S01]  /*5130*/  LDC.64 R180, c[0x0][0x428] ;  /* 0x00010a00ffb47b82 */ /* 0x000e220000000a00 */
[C---:B------:R-:W-:Y:S01]  /*5140*/  FFMA.FTZ R203, R120.reuse, R121, R123 ;  /* 0x0000007978cb7223 */ /* 0x040fe2000001007b */
[----:B------:R-:W-:Y:S01]  /*5150*/  FFMA.FTZ R204, R120, R125, R122 ;  /* 0x0000007d78cc7223 */ /* 0x000fe2000001007a */
[--C-:B------:R-:W-:Y:S01]  /*5160*/  FADD.FTZ R120, R167, -R192.reuse ;  /* 0x800000c0a7787221 */ /* 0x100fe20000010000 */
[----:B------:R-:W-:Y:S01]  /*5170*/  SHF.L.U32 R121, R45, 0x10, RZ ;  /* 0x000000102d797819 */ /* 0x000fe200000006ff */
[----:B------:R-:W-:Y:S01]  /*5180*/  IMAD.U32 R125, R49, 0x10000, RZ ;  /* 0x00010000317d7824 */ /* 0x000fe200078e00ff */
[----:B------:R-:W-:Y:S01]  /*5190*/  SHF.L.U32 R123, R77, 0x10, RZ ;  /* 0x000000104d7b7819 */ /* 0x000fe200000006ff */
[----:B------:R-:W-:Y:S01]  /*51a0*/  FMUL.FTZ R120, R191, R120 ;  /* 0x00000078bf787220 */ /* 0x000fe20000410000 */
[----:B------:R-:W1:Y:S01]  /*51b0*/  LDC.64 R178, c[0x0][0x430] ;  /* 0x00010c00ffb27b82 */ /* 0x000e620000000a00 */
[----:B------:R-:W-:Y:S01]  /*51c0*/  SHF.L.U32 R122, R89, 0x10, RZ ;  /* 0x00000010597a7819 */ /* 0x000fe200000006ff */
[----:B------:R-:W-:Y:S01]  /*51d0*/  FADD.FTZ R124, R160, -R192 ;  /* 0x800000c0a07c7221 */ /* 0x000fe20000010000 */
[----:B------:R-:W-:Y:S01]  /*51e0*/  FFMA.FTZ R196, R120, R121, R123 ;  /* 0x0000007978c47223 */ /* 0x000fe2000001007b */
[----:B------:R-:W-:Y:S01]  /*51f0*/  SHF.L.U32 R200, R8, 0x10, RZ ;  /* 0x0000001008c87819 */ /* 0x000fe200000006ff */
[----:B------:R-:W-:-:S02]  /*5200*/  IMAD.U32 R121, R44, 0x10000, RZ ;  /* 0x000100002c797824 */ /* 0x000fc400078e00ff */
[----:B------:R-:W-:Y:S01]  /*5210*/  FFMA.FTZ R198, R120, R125, R122 ;  /* 0x0000007d78c67223 */ /* 0x000fe2000001007a */
[----:B------:R-:W-:Y:S01]  /*5220*/  FADD.FTZ R120, R159, -R192 ;  /* 0x800000c09f787221 */ /* 0x000fe20000010000 */
[----:B------:R-:W-:Y:S01]  /*5230*/  SHF.L.U32 R202, R9, 0x10, RZ ;  /* 0x0000001009ca7819 */ /* 0x000fe200000006ff */
[C---:B------:R-:W-:Y:S01]  /*5240*/  FMUL.FTZ R126, R191.reuse, R124 ;  /* 0x0000007cbf7e7220 */ /* 0x040fe20000410000 */
[----:B------:R-:W-:Y:S01]  /*5250*/  SHF.L.U32 R123, R76, 0x10, RZ ;  /* 0x000000104c7b7819 */ /* 0x000fe200000006ff */
[----:B------:R-:W-:Y:S01]  /*5260*/  FMUL.FTZ R120, R191, R120 ;  /* 0x00000078bf787220 */ /* 0x000fe20000410000 */
[----:B------:R-:W-:Y:S01]  /*5270*/  SHF.L.U32 R127, R2, 0x10, RZ ;  /* 0x00000010027f7819 */ /* 0x000fe200000006ff */
[----:B------:R-:W-:Y:S01]  /*5280*/  IMAD.U32 R122, R88, 0x10000, RZ ;  /* 0x00010000587a7824 */ /* 0x000fe200078e00ff */
[----:B------:R-:W-:Y:S01]  /*5290*/  SHF.L.U32 R195, R3, 0x10, RZ ;  /* 0x0000001003c37819 */ /* 0x000fe200000006ff */
[----:B------:R-:W-:Y:S01]  /*52a0*/  IMAD.U32 R197, R4, 0x10000, RZ ;  /* 0x0001000004c57824 */ /* 0x000fe200078e00ff */
[----:B------:R-:W-:Y:S01]  /*52b0*/  SHF.L.U32 R125, R48, 0x10, RZ ;  /* 0x00000010307d7819 */ /* 0x000fe200000006ff */
[----:B------:R-:W-:Y:S01]  /*52c0*/  FFMA.FTZ R201, R193, R200, R202 ;  /* 0x000000c8c1c97223 */ /* 0x000fe200000100ca */
[----:B------:R-:W-:Y:S01]  /*52d0*/  SHF.L.U32 R194, R5, 0x10, RZ ;  /* 0x0000001005c27819 */ /* 0x000fe200000006ff */
[----:B------:R-:W-:Y:S01]  /*52e0*/  FFMA.FTZ R124, R120, R121, R123 ;  /* 0x00000079787c7223 */ /* 0x000fe2000001007b */
[----:B------:R-:W-:Y:S01]  /*52f0*/  FFMA.FTZ R127, R126, R127, R195 ;  /* 0x0000007f7e7f7223 */ /* 0x000fe200000100c3 */
[----:B------:R-:W-:Y:S01]  /*5300*/  FFMA.FTZ R193, R120, R125, R122 ;  /* 0x0000007d78c17223 */ /* 0x000fe2000001007a */
[----:B------:R-:W-:Y:S01]  /*5310*/  F2FP.BF16.F32.PACK_AB R123, R210, R207 ;  /* 0x000000cfd27b723e */ /* 0x000fe200000010ff */
[----:B------:R-:W-:Y:S01]  /*5320*/  FFMA.FTZ R194, R126, R197, R194 ;  /* 0x000000c57ec27223 */ /* 0x000fe200000100c2 */
[----:B------:R-:W-:Y:S01]  /*5330*/  F2FP.BF16.F32.PACK_AB R122, R206, R203 ;  /* 0x000000cbce7a723e */ /* 0x000fe200000010ff */
[----:B0-----:R-:W-:Y:S01]  /*5340*/  IMAD.WIDE.U32 R180, R189, 0x10, R180 ;  /* 0x00000010bdb47825 */ /* 0x001fe200078e00b4 */
[----:B------:R-:W-:-:S02]  /*5350*/  F2FP.BF16.F32.PACK_AB R121, R199, R196 ;  /* 0x000000c4c779723e */ /* 0x000fc400000010ff */
[----:B------:R-:W-:Y:S01]  /*5360*/  F2FP.BF16.F32.PACK_AB R120, R127, R124 ;  /* 0x0000007c7f78723e */ /* 0x000fe200000010ff */
[----:B-1----:R-:W-:Y:S01]  /*5370*/  IMAD.WIDE.U32 R178, R189, 0x10, R178 ;  /* 0x00000010bdb27825 */ /* 0x002fe200078e00b2 */
[----:B------:R-:W-:Y:S02]  /*5380*/  F2FP.BF16.F32.PACK_AB R127, R209, R208 ;  /* 0x000000d0d17f723e */ /* 0x000fe400000010ff */
[----:B------:R-:W-:Y:S01]  /*5390*/  F2FP.BF16.F32.PACK_AB R126, R205, R204 ;  /* 0x000000cccd7e723e */ /* 0x000fe200000010ff */
[----:B------:R1:W-:Y:S01]  /*53a0*/  STG.E.128 desc[UR6][R180.64], R120 ;  /* 0x00000078b4007986 */ /* 0x0003e2000c101d06 */
[----:B------:R-:W-:Y:S02]  /*53b0*/  F2FP.BF16.F32.PACK_AB R125, R201, R198 ;  /* 0x000000c6c97d723e */ /* 0x000fe400000010ff */
[----:B------:R-:W-:Y:S02]  /*53c0*/  F2FP.BF16.F32.PACK_AB R124, R194, R193 ;  /* 0x000000c1c27c723e */ /* 0x000fe400000010ff */
[----:B------:R-:W-:-:S03]  /*53d0*/  IADD3 R189, PT, PT, R189, 0x100, RZ ;  /* 0x00000100bdbd7810 */ /* 0x000fc60007ffe0ff */
[----:B------:R1:W-:Y:S04]  /*53e0*/  STG.E.128 desc[UR6][R178.64], R124 ;  /* 0x0000007cb2007986 */ /* 0x0003e8000c101d06 */
.L_x_34:
[----:B------:R-:W-:Y:S05]  /*53f0*/  BSYNC.RECONVERGENT B0 ;  /* 0x0000000000007941 */ /* 0x000fea0003800200 */
.L_x_33:
[----:B------:R-:W-:Y:S04]  /*5400*/  BSSY.RECONVERGENT B0, `(.L_x_35) ;  /* 0x0000051000007945 */ /* 0x000fe80003800200 */
[----:B------:R-:W-:Y:S05]  /*5410*/  @!P2 BRA `(.L_x_36) ;  /* 0x00000004003ca947 */ /* 0x000fea0003800000 */
[--C-:B-1----:R-:W-:Y:S01]  /*5420*/  FADD.FTZ R124, R168, -R192.reuse ;  /* 0x800000c0a87c7221 */ /* 0x102fe20000010000 */
        /* <DEDUP_REMOVED lines=78> */
.L_x_36:
[----:B------:R-:W-:Y:S05]  /*5910*/  BSYNC.RECONVERGENT B0 ;  /* 0x0000000000007941 */ /* 0x000fea0003800200 */
.L_x_35:
[----:B------:R-:W-:Y:S04]  /*5920*/  BSSY.RECONVERGENT B0, `(.L_x_37) ;  /* 0x0000051000007945 */ /* 0x000fe80003800200 */
[----:B------:R-:W-:Y:S05]  /*5930*/  @!P3 BRA `(.L_x_38) ;  /* 0x00000004003cb947 */ /* 0x000fea0003800000 */
[--C-:B-12---:R-:W-:Y:S01]  /*5940*/  FADD.FTZ R124, R176, -R192.reuse ;  /* 0x800000c0b07c7221 */ /* 0x106fe20000010000 */
        /* <DEDUP_REMOVED lines=78> */
.L_x_38:
[----:B------:R-:W-:Y:S05]  /*5e30*/  BSYNC.RECONVERGENT B0 ;  /* 0x0000000000007941 */ /* 0x000fea0003800200 */
.L_x_37:
[----:B------:R-:W-:Y:S04]  /*5e40*/  BSSY.RECONVERGENT B0, `(.L_x_39) ;  /* 0x0000050000007945 */ /* 0x000fe80003800200 */
[----:B------:R-:W-:Y:S05]  /*5e50*/  @!P4 BRA `(.L_x_40) ;  /* 0x000000040038c947 */ /* 0x000fea0003800000 */
[--C-:B0123--:R-:W-:Y:S01]  /*5e60*/  FADD.FTZ R120, R153, -R192.reuse ;  /* 0x800000c099787221 */ /* 0x10ffe20000010000 */
[----:B------:R-:W-:Y:S01]  /*5e70*/  SHF.L.U32 R123, R100, 0x10, RZ ;  /* 0x00000010647b7819 */ /* 0x000fe200000006ff */
[----:B------:R-:W-:Y:S02]  /*5e80*/  IMAD.U32 R121, R92, 0x10000, RZ ;  /* 0x000100005c797824 */ /* 0x000fe400078e00ff */
[--C-:B------:R-:W-:Y:S01]  /*5e90*/  FADD.FTZ R180, R169, -R192.reuse ;  /* 0x800000c0a9b47221 */ /* 0x100fe20000010000 */
[----:B------:R-:W-:Y:S01]  /*5ea0*/  FMUL.FTZ R120, R191, R120 ;  /* 0x00000078bf787220 */ /* 0x000fe20000410000 */
[--C-:B------:R-:W-:Y:S01]  /*5eb0*/  FADD.FTZ R124, R161, -R192.reuse ;  /* 0x800000c0a17c7221 */ /* 0x100fe20000010000 */
[--C-:B------:R-:W-:Y:S01]  /*5ec0*/  FADD.FTZ R126, R184, -R192.reuse ;  /* 0x800000c0b87e7221 */ /* 0x100fe20000010000 */
[--C-:B------:R-:W-:Y:S01]  /*5ed0*/  FADD.FTZ R122, R182, -R192.reuse ;  /* 0x800000c0b67a7221 */ /* 0x100fe20000010000 */
[----:B------:R-:W-:Y:S01]  /*5ee0*/  FFMA.FTZ R123, R120, R121, R123 ;  /* 0x00000079787b7223 */ /* 0x000fe2000001007b */
[--C-:B------:R-:W-:Y:S01]  /*5ef0*/  FADD.FTZ R196, R186, -R192.reuse ;  /* 0x800000c0bac47221 */ /* 0x100fe20000010000 */
[--C-:B------:R-:W-:Y:S01]  /*5f00*/  FADD.FTZ R200, R187, -R192.reuse ;  /* 0x800000c0bbc87221 */ /* 0x100fe20000010000 */
[----:B------:R-:W-:Y:S01]  /*5f10*/  FADD.FTZ R202, R188, -R192 ;  /* 0x800000c0bcca7221 */ /* 0x000fe20000010000 */
[C---:B------:R-:W-:Y:S01]  /*5f20*/  FMUL.FTZ R194, R191.reuse, R180 ;  /* 0x000000b4bfc27220 */ /* 0x040fe20000410000 */
[----:B------:R-:W-:Y:S01]  /*5f30*/  SHF.L.U32 R121, R96, 0x10, RZ ;  /* 0x0000001060797819 */ /* 0x000fe200000006ff */
[C---:B------:R-:W-:Y:S01]  /*5f40*/  FMUL.FTZ R178, R191.reuse, R124 ;  /* 0x0000007cbfb27220 */ /* 0x040fe20000410000 */
[----:B------:R-:W-:Y:S01]  /*5f50*/  FMUL.FTZ R192, R191, R126 ;  /* 0x0000007ebfc07220 */ /* 0x000fe20000410000 */
[----:B------:R-:W-:Y:S01]  /*5f60*/  IMAD.U32 R125, R104, 0x10000, RZ ;  /* 0x00010000687d7824 */ /* 0x000fe200078e00ff */
        /* <DEDUP_REMOVED lines=9> */
[C---:B------:R-:W-:Y:S01]  /*6000*/  FMUL.FTZ R198, R191.reuse, R196 ;  /* 0x000000c4bfc67220 */ /* 0x040fe20000410000 */
[----:B------:R-:W-:Y:S01]  /*6010*/  SHF.L.U32 R126, R138, 0x10, RZ ;  /* 0x000000108a7e7819 */ /* 0x000fe200000006ff */
[C---:B------:R-:W-:Y:S01]  /*6020*/  FMUL.FTZ R200, R191.reuse, R200 ;  /* 0x000000c8bfc87220 */ /* 0x040fe20000410000 */
[----:B------:R-:W-:Y:S01]  /*6030*/  FMUL.FTZ R202, R191, R202 ;  /* 0x000000cabfca7220 */ /* 0x000fe20000410000 */
[----:B------:R-:W-:Y:S01]  /*6040*/  FFMA.FTZ R120, R122, R127, R179 ;  /* 0x0000007f7a787223 */ /* 0x000fe200000100b3 */
[C---:B------:R-:W-:Y:S01]  /*6050*/  FFMA.FTZ R121, R178.reuse, R193, R195 ;  /* 0x000000c1b2797223 */ /* 0x040fe200000100c3 */
[----:B------:R-:W-:Y:S01]  /*6060*/  FFMA.FTZ R125, R178, R197, R180 ;  /* 0x000000c5b27d7223 */ /* 0x000fe200000100b4 */
[----:B------:R-:W-:Y:S01]  /*6070*/  FFMA.FTZ R191, R122, R181, R126 ;  /* 0x000000b57abf7223 */ /* 0x000fe2000001007e */
[----:B------:R-:W0:Y:S01]  /*6080*/  LDC.64 R178, c[0x0][0x428] ;  /* 0x00010a00ffb27b82 */ /* 0x000e220000000a00 */
[----:B------:R-:W-:Y:S01]  /*6090*/  SHF.L.U32 R193, R140, 0x10, RZ ;  /* 0x000000108cc17819 */ /* 0x000fe200000006ff */
[----:B------:R-:W-:Y:S01]  /*60a0*/  IMAD.U32 R127, R139, 0x10000, RZ ;  /* 0x000100008b7f7824 */ /* 0x000fe200078e00ff */
[----:B------:R-:W-:Y:S01]  /*60b0*/  SHF.L.U32 R195, R141, 0x10, RZ ;  /* 0x000000108dc37819 */ /* 0x000fe200000006ff */
[----:B------:R-:W-:Y:S01]  /*60c0*/  IMAD.U32 R122, R142, 0x10000, RZ ;  /* 0x000100008e7a7824 */ /* 0x000fe200078e00ff */
[----:B------:R-:W-:Y:S01]  /*60d0*/  SHF.L.U32 R197, R94, 0x10, RZ ;  /* 0x000000105ec57819 */ /* 0x000fe200000006ff */
[----:B------:R-:W-:Y:S01]  /*60e0*/  IMAD.U32 R201, R98, 0x10000, RZ ;  /* 0x0001000062c97824 */ /* 0x000fe200078e00ff */
[----:B------:R-:W-:Y:S01]  /*60f0*/  SHF.L.U32 R199, R102, 0x10, RZ ;  /* 0x0000001066c77819 */ /* 0x000fe200000006ff */
[----:B------:R-:W1:Y:S01]  /*6100*/  LDC.64 R180, c[0x0][0x430] ;  /* 0x00010c00ffb47b82 */ /* 0x000e620000000a00 */
[----:B------:R-:W-:Y:S01]  /*6110*/  SHF.L.U32 R196, R106, 0x10, RZ ;  /* 0x000000106ac47819 */ /* 0x000fe200000006ff */
[----:B------:R-:W-:Y:S01]  /*6120*/  IMAD.U32 R205, R144, 0x10000, RZ ;  /* 0x0001000090cd7824 */ /* 0x000fe200078e00ff */
[----:B------:R-:W-:Y:S01]  /*6130*/  SHF.L.U32 R203, R143, 0x10, RZ ;  /* 0x000000108fcb7819 */ /* 0x000fe200000006ff */
[C---:B------:R-:W-:Y:S01]  /*6140*/  FFMA.FTZ R126, R192.reuse, R127, R193 ;  /* 0x0000007fc07e7223 */ /* 0x040fe200000100c1 */
[----:B------:R-:W-:Y:S01]  /*6150*/  FFMA.FTZ R192, R192, R195, R122 ;  /* 0x000000c3c0c07223 */ /* 0x000fe2000001007a */
[C---:B------:R-:W-:Y:S01]  /*6160*/  FFMA.FTZ R122, R194.reuse, R197, R199 ;  /* 0x000000c5c27a7223 */ /* 0x040fe200000100c7 */
[----:B------:R-:W-:Y:S01]  /*6170*/  SHF.L.U32 R127, R145, 0x10, RZ ;  /* 0x00000010917f7819 */ /* 0x000fe200000006ff */
[----:B------:R-:W-:Y:S01]  /*6180*/  FFMA.FTZ R196, R194, R201, R196 ;  /* 0x000000c9c2c47223 */ /* 0x000fe200000100c4 */
[----:B------:R-:W-:Y:S01]  /*6190*/  SHF.L.U32 R193, R146, 0x10, RZ ;  /* 0x0000001092c17819 */ /* 0x000fe200000006ff */
[----:B------:R-:W-:Y:S01]  /*61a0*/  FFMA.FTZ R203, R198, R203, R205 ;  /* 0x000000cbc6cb7223 */ /* 0x000fe200000100cd */
[----:B------:R-:W-:Y:S01]  /*61b0*/  SHF.L.U32 R199, R99, 0x10, RZ ;  /* 0x0000001063c77819 */ /* 0x000fe200000006ff */
[----:B------:R-:W-:Y:S01]  /*61c0*/  IMAD.U32 R194, R107, 0x10000, RZ ;  /* 0x000100006bc27824 */ /* 0x000fe200078e00ff */
[----:B------:R-:W-:Y:S01]  /*61d0*/  SHF.L.U32 R197, R103, 0x10, RZ ;  /* 0x0000001067c57819 */ /* 0x000fe200000006ff */
[----:B------:R-:W-:Y:S01]  /*61e0*/  IMAD.U32 R195, R95, 0x10000, RZ ;  /* 0x000100005fc37824 */ /* 0x000fe200078e00ff */
[----:B------:R-:W-:Y:S01]  /*61f0*/  SHF.L.U32 R201, R147, 0x10, RZ ;  /* 0x0000001093c97819 */ /* 0x000fe200000006ff */
[----:B------:R-:W-:Y:S01]  /*6200*/  IMAD.U32 R207, R149, 0x10000, RZ ;  /* 0x0001000095cf7824 */ /* 0x000fe200078e00ff */
[----:B------:R-:W-:Y:S01]  /*6210*/  SHF.L.U32 R205, R148, 0x10, RZ ;  /* 0x0000001094cd7819 */ /* 0x000fe200000006ff */
[----:B------:R-:W-:Y:S01]  /*6220*/  FFMA.FTZ R193, R198, R127, R193 ;  /* 0x0000007fc6c17223 */ /* 0x000fe200000100c1 */
[----:B------:R-:W-:Y:S01]  /*6230*/  SHF.L.U32 R204, R150, 0x10, RZ ;  /* 0x0000001096cc7819 */ /* 0x000fe200000006ff */
[C---:B------:R-:W-:Y:S01]  /*6240*/  FFMA.FTZ R127, R200.reuse, R199, R194 ;  /* 0x000000c7c87f7223 */ /* 0x040fe200000100c2 */
[----:B------:R-:W-:Y:S01]  /*6250*/  FFMA.FTZ R195, R200, R195, R197 ;  /* 0x000000c3c8c37223 */ /* 0x000fe200000100c5 */
[----:B------:R-:W-:Y:S01]  /*6260*/  FFMA.FTZ R194, R202, R201, R205 ;  /* 0x000000c9cac27223 */ /* 0x000fe200000100cd */
[----:B------:R-:W-:Y:S01]  /*6270*/  F2FP.BF16.F32.PACK_AB R120, R120, R123 ;  /* 0x0000007b7878723e */ /* 0x000fe200000010ff */
[----:B------:R-:W-:Y:S01]  /*6280*/  FFMA.FTZ R204, R202, R207, R204 ;  /* 0x000000cfcacc7223 */ /* 0x000fe200000100cc */
[----:B0-----:R-:W-:Y:S01]  /*6290*/  IMAD.WIDE.U32 R178, R189, 0x10, R178 ;  /* 0x00000010bdb27825 */ /* 0x001fe200078e00b2 */
[----:B------:R-:W-:-:S02]  /*62a0*/  F2FP.BF16.F32.PACK_AB R122, R203, R122 ;  /* 0x0000007acb7a723e */ /* 0x000fc400000010ff */
[----:B------:R-:W-:Y:S01]  /*62b0*/  F2FP.BF16.F32.PACK_AB R121, R126, R121 ;  /* 0x000000797e79723e */ /* 0x000fe200000010ff */
[----:B-1----:R-:W-:Y:S01]  /*62c0*/  IMAD.WIDE.U32 R180, R189, 0x10, R180 ;  /* 0x00000010bdb47825 */ /* 0x002fe200078e00b4 */
[----:B------:R-:W-:Y:S02]  /*62d0*/  F2FP.BF16.F32.PACK_AB R123, R194, R195 ;  /* 0x000000c3c27b723e */ /* 0x000fe400000010ff */
[----:B------:R-:W-:Y:S02]  /*62e0*/  F2FP.BF16.F32.PACK_AB R127, R204, R127 ;  /* 0x0000007fcc7f723e */ /* 0x000fe400000010ff */
[----:B------:R-:W-:Y:S01]  /*62f0*/  F2FP.BF16.F32.PACK_AB R126, R193, R196 ;  /* 0x000000c4c17e723e */ /* 0x000fe200000010ff */
[----:B------:R4:W-:Y:S01]  /*6300*/  STG.E.128 desc[UR6][R178.64], R120 ;  /* 0x00000078b2007986 */ /* 0x0009e2000c101d06 */
[----:B------:R-:W-:Y:S02]  /*6310*/  F2FP.BF16.F32.PACK_AB R125, R192, R125 ;  /* 0x0000007dc07d723e */ /* 0x000fe400000010ff */
[----:B------:R-:W-:-:S05]  /*6320*/  F2FP.BF16.F32.PACK_AB R124, R191, R124 ;  /* 0x0000007cbf7c723e */ /* 0x000fca00000010ff */
[----:B------:R4:W-:Y:S02]  /*6330*/  STG.E.128 desc[UR6][R180.64], R124 ;  /* 0x0000007cb4007986 */ /* 0x0009e4000c101d06 */
.L_x_40:
[----:B------:R-:W-:Y:S05]  /*6340*/  BSYNC.RECONVERGENT B0 ;  /* 0x0000000000007941 */ /* 0x000fea0003800200 */
.L_x_39:
[----:B01234-:R-:W0:Y:S01]  /*6350*/  LDC.64 R120, c[0x0][0x380] ;  /* 0x0000e000ff787b82 */ /* 0x01fe220000000a00 */
[----:B------:R-:W-:Y:S01]  /*6360*/  UPLOP3.LUT UP1, UPT, UPT, UPT, UP1, 0x40, 0x4 ;  /* 0x000000000004789c */ /* 0x000fe20003f2e810 */
[----:B0-----:R-:W-:-:S04]  /*6370*/  IADD3 R0, PT, PT, R0, R120, RZ ;  /* 0x0000007800007210 */ /* 0x001fc80007ffe0ff */
[----:B------:R-:W-:-:S13]  /*6380*/  ISETP.GE.AND P2, PT, R0, R121, PT ;  /* 0x000000790000720c */ /* 0x000fda0003f46270 */
[----:B------:R-:W-:Y:S05]  /*6390*/  @!P2 BRA `(.L_x_41) ;  /* 0xffffffb0009ca947 */ /* 0x000fea000383ffff */
[----:B------:R-:W-:Y:S05]  /*63a0*/  EXIT ;  /* 0x000000000000794d */ /* 0x000fea0003800000 */
.L_x_42:
[----:B------:R-:W-:-:S00]  /*63b0*/  BRA `(.L_x_42) ;  /* 0xfffffffc00fc7947 */ /* 0x000fc0000383ffff */
[----:B------:R-:W-:-:S00]  /*63c0*/  NOP ;  /* 0x0000000000007918 */ /* 0x000fc00000000000 */
        /* <DEDUP_REMOVED lines=11> */
.L_x_18004:


//--------------------- .text._ZN10layer_norm31ln_parallel_residual_fwd_kernelINS_13Kernel_traitsI13__nv_bfloat16S2_S2_S2_fjLj8192ELj1ELj1ELj8ELj16ENS_18Kernel_traits_baseILj8192ES2_S2_S2_S2_fjLj256EEEEELb0ELb0ELb1EEEvNS_9FwdParamsE --------------------------
	.section	.text._ZN10layer_norm31ln_parallel_residual_fwd_kernelINS_13Kernel_traitsI13__nv_bfloat16S2_S2_S2_fjLj8192ELj1ELj1ELj8ELj16ENS_18Kernel_traits_baseILj8192ES2_S2_S2_S2_fjLj256EEEEELb0ELb0ELb1EEEvNS_9FwdParamsE,"ax",@progbits
	.align	128
        .global         _ZN10layer_norm31ln_parallel_residual_fwd_kernelINS_13Kernel_traitsI13__nv_bfloat16S2_S2_S2_fjLj8192ELj1ELj1ELj8ELj16ENS_18Kernel_traits_baseILj8192ES2_S2_S2_S2_fjLj256EEEEELb0ELb0ELb1EEEvNS_9FwdParamsE
        .type           _ZN10layer_norm31ln_parallel_residual_fwd_kernelINS_13Kernel_traitsI13__nv_bfloat16S2_S2_S2_fjLj8192ELj1ELj1ELj8ELj16ENS_18Kernel_traits_baseILj8192ES2_S2_S2_S2_fjLj256EEEEELb0ELb0ELb1EEEvNS_9FwdParamsE,@function
        .size           _ZN10layer_norm31ln_parallel_residual_fwd_kernelINS_13Kernel_traitsI13__nv_bfloat16S2_S2_S2_fjLj8192ELj1ELj1ELj8ELj16ENS_18Kernel_traits_baseILj8192ES2_S2_S2_S2_fjLj256EEEEELb0ELb0ELb1EEEvNS_9FwdParamsE,(.L_x_18005 - _ZN10layer_norm31ln_parallel_residual_fwd_kernelINS_13Kernel_traitsI13__nv_bfloat16S2_S2_S2_fjLj8192ELj1ELj1ELj8ELj16ENS_18Kernel_traits_baseILj8192ES2_S2_S2_S2_fjLj256EEEEELb0ELb0ELb1EEEvNS_9FwdParamsE)
        .other          _ZN10layer_norm31ln_parallel_residual_fwd_kernelINS_13Kernel_traitsI13__nv_bfloat16S2_S2_S2_fjLj8192ELj1ELj1ELj8ELj16ENS_18Kernel_traits_baseILj8192ES2_S2_S2_S2_fjLj256EEEEELb0ELb0ELb1EEEvNS_9FwdParamsE,@"STO_CUDA_ENTRY STV_DEFAULT"
_ZN10layer_norm31ln_parallel_residual_fwd_kernelINS_13Kernel_traitsI13__nv_bfloat16S2_S2_S2_fjLj8192ELj1ELj1ELj8ELj16ENS_18Kernel_traits_baseILj8192ES2_S2_S2_S2_fjLj256EEEEELb0ELb0ELb1EEEvNS_9FwdParamsE:
.text._ZN10layer_norm31ln_parallel_residual_fwd_kernelINS_13Kernel_traitsI13__nv_bfloat16S2_S2_S2_fjLj8192ELj1ELj1ELj8ELj16ENS_18Kernel_traits_baseILj8192ES2_S2_S2_S2_fjLj256EEEEELb0ELb0ELb1EEEvNS_9FwdParamsE:
[----:B------:R-:W-:Y:S01]  /*0000*/  LDC R1, c[0x0][0x37c] ;  /* 0x0000df00ff017b82 */ /* 0x000fe20000000800 */
[----:B------:R-:W0:Y:S07]  /*0010*/  LDCU.64 UR8, c[0x0][0x438] ;  /* 0x00008700ff0877ac */ /* 0x000e2e0008000a00 */
[----:B------:R-:W1:Y:S01]  /*0020*/  LDC.64 R70, c[0x0][0x398] ;  /* 0x0000e600ff467b82 */ /* 0x000e620000000a00 */
[----:B------:R-:W2:Y:S01]  /*0030*/  S2R R0, SR_TID.X ;  /* 0x0000000000007919 */ /* 0x000ea20000002100 */
[----:B------:R-:W1:Y:S01]  /*0040*/  LDCU.64 UR4, c[0x0][0x3a0] ;  /* 0x00007400ff0477ac */ /* 0x000e620008000a00 */
[----:B------:R-:W3:Y:S01]  /*0050*/  LDCU.64 UR6, c[0x0][0x358] ;  /* 0x00006b00ff0677ac */ /* 0x000ee20008000a00 */
[----:B0-----:R-:W-:-:S04]  /*0060*/  UISETP.NE.U32.AND UP0, UPT, UR8, URZ, UPT ;  /* 0x000000ff0800728c */ /* 0x001fc8000bf05070 */
[----:B------:R-:W-:Y:S01]  /*0070*/  UISETP.NE.AND.EX UP0, UPT, UR9, URZ, UPT, UP0 ;  /* 0x000000ff0900728c */ /* 0x000fe2000bf05300 */
[----:B-1----:R-:W-:-:S04]  /*0080*/  LOP3.LUT P0, RZ, R70, UR4, RZ, 0xfc, !PT ;  /* 0x0000000446ff7c12 */ /* 0x002fc8000f80fcff */
[----:B------:R-:W-:-:S04]  /*0090*/  LOP3.LUT P0, RZ, R71, UR5, RZ, 0xfc, P0 ;  /* 0x0000000547ff7c12 */ /* 0x000fc8000800fcff */
[----:B--23--:R-:W-:Y:S09]  /*00a0*/  BRA.U UP0, `(.L_x_43) ;  /* 0x0000000100f07547 */ /* 0x00cff2000b800000 */
[----:B------:R-:W0:Y:S02]  /*00b0*/  LDCU.64 UR4, c[0x0][0x440] ;  /* 0x00008800ff0477ac */ /* 0x000e240008000a00 */
[----:B0-----:R-:W-:-:S04]  /*00c0*/  UISETP.NE.U32.AND UP0, UPT, UR4, URZ, UPT ;  /* 0x000000ff0400728c */ /* 0x001fc8000bf05070 */
[----:B------:R-:W-:-:S09]  /*00d0*/  UISETP.NE.AND.EX UP0, UPT, UR5, URZ, UPT, UP0 ;  /* 0x000000ff0500728c */ /* 0x000fd2000bf05300 */
[----:B------:R-:W-:Y:S05]  /*00e0*/  BRA.U UP0, `(.L_x_44) ;  /* 0x0000000100747547 */ /* 0x000fea000b800000 */
[----:B------:R-:W0:Y:S08]  /*00f0*/  LDC.64 R2, c[0x0][0x3d0] ;  /* 0x0000f400ff027b82 */ /* 0x000e300000000a00 */
[----:B------:R-:W1:Y:S01]  /*0100*/  LDC.64 R4, c[0x0][0x3d8] ;  /* 0x0000f600ff047b82 */ /* 0x000e620000000a00 */
[----:B0-----:R-:W-:-:S05]  /*0110*/  IMAD.WIDE.U32 R2, R0, 0x10, R2 ;  /* 0x0000001000027825 */ /* 0x001fca00078e0002 */
[----:B------:R0:W5:Y:S01]  /*0120*/  LDG.E.128 R108, desc[UR6][R2.64] ;  /* 0x00000006026c7981 */ /* 0x000162000c1e1d00 */
[----:B-1----:R-:W-:-:S03]  /*0130*/  IMAD.WIDE.U32 R4, R0, 0x10, R4 ;  /* 0x0000001000047825 */ /* 0x002fc600078e0004 */
[----:B------:R0:W5:Y:S04]  /*0140*/  LDG.E.128 R8, desc[UR6][R2.64+0x1000] ;  /* 0x0010000602087981 */ /* 0x000168000c1e1d00 */
[----:B------:R0:W5:Y:S04]  /*0150*/  LDG.E.128 R12, desc[UR6][R2.64+0x2000] ;  /* 0x00200006020c7981 */ /* 0x000168000c1e1d00 */
[----:B------:R0:W5:Y:S04]  /*0160*/  LDG.E.128 R16, desc[UR6][R2.64+0x3000] ;  /* 0x0030000602107981 */ /* 0x000168000c1e1d00 */
[----:B------:R0:W5:Y:S04]  /*0170*/  LDG.E.128 R20, desc[UR6][R4.64] ;  /* 0x0000000604147981 */ /* 0x000168000c1e1d00 */
[----:B------:R0:W5:Y:S04]  /*0180*/  LDG.E.128 R24, desc[UR6][R4.64+0x1000] ;  /* 0x0010000604187981 */ /* 0x000168000c1e1d00 */
[----:B------:R0:W5:Y:S04]  /*0190*/  LDG.E.128 R28, desc[UR6][R4.64+0x2000] ;  /* 0x00200006041c7981 */ /* 0x000168000c1e1d00 */
[----:B------:R0:W5:Y:S01]  /*01a0*/  LDG.E.128 R32, desc[UR6][R4.64+0x3000] ;  /* 0x0030000604207981 */ /* 0x000162000c1e1d00 */
        /* <DEDUP_REMOVED lines=15> */
[----:B------:R-:W-:Y:S01]  /*02a0*/  CS2R R64, SRZ ;  /* 0x0000000000407805 */ /* 0x000fe2000001ff00 */
[----:B0-----:R-:W-:Y:S06]  /*02b0*/  BRA `(.L_x_45) ;  /* 0x0000000400487947 */ /* 0x001fec0003800000 */
.L_x_44:
[----:B------:R-:W0:Y:S08]  /*02c0*/  LDC.64 R4, c[0x0][0x3d0] ;  /* 0x0000f400ff047b82 */ /* 0x000e300000000a00 */
[----:B------:R-:W1:Y:S08]  /*02d0*/  LDC.64 R6, c[0x0][0x3d8] ;  /* 0x0000f600ff067b82 */ /* 0x000e700000000a00 */
[----:B------:R-:W2:Y:S01]  /*02e0*/  LDC.64 R2, c[0x0][0x440] ;  /* 0x00011000ff027b82 */ /* 0x000ea20000000a00 */
[----:B0-----:R-:W-:-:S05]  /*02f0*/  IMAD.WIDE.U32 R4, R0, 0x10, R4 ;  /* 0x0000001000047825 */ /* 0x001fca00078e0004 */
[----:B------:R0:W5:Y:S01]  /*0300*/  LDG.E.128 R108, desc[UR6][R4.64] ;  /* 0x00000006046c7981 */ /* 0x000162000c1e1d00 */
[----:B-1----:R-:W-:-:S03]  /*0310*/  IMAD.WIDE.U32 R6, R0, 0x10, R6 ;  /* 0x0000001000067825 */ /* 0x002fc600078e0006 */
[----:B------:R0:W5:Y:S04]  /*0320*/  LDG.E.128 R8, desc[UR6][R4.64+0x1000] ;  /* 0x0010000604087981 */ /* 0x000168000c1e1d00 */
[----:B------:R0:W5:Y:S01]  /*0330*/  LDG.E.128 R12, desc[UR6][R4.64+0x2000] ;  /* 0x00200006040c7981 */ /* 0x000162000c1e1d00 */
[----:B--2---:R-:W-:-:S03]  /*0340*/  IMAD.WIDE.U32 R2, R0, 0x10, R2 ;  /* 0x0000001000027825 */ /* 0x004fc600078e0002 */
[----:B------:R0:W5:Y:S04]  /*0350*/  LDG.E.128 R16, desc[UR6][R4.64+0x3000] ;  /* 0x0030000604107981 */ /* 0x000168000c1e1d00 */
[----:B------:R0:W5:Y:S04]  /*0360*/  LDG.E.128 R20, desc[UR6][R6.64] ;  /* 0x0000000606147981 */ /* 0x000168000c1e1d00 */
        /* <DEDUP_REMOVED lines=14> */
[----:B------:R-:W-:Y:S01]  /*0450*/  CS2R R48, SRZ ;  /* 0x0000000000307805 */ /* 0x000fe2000001ff00 */
[----:B0-----:R-:W-:Y:S06]  /*0460*/  BRA `(.L_x_45) ;  /* 0x0000000000dc7947 */ /* 0x001fec0003800000 */
.L_x_43:
[----:B------:R-:W0:Y:S02]  /*0470*/  LDCU.64 UR4, c[0x0][0x440] ;  /* 0x00008800ff0477ac */ /* 0x000e240008000a00 */
[----:B0-----:R-:W-:-:S04]  /*0480*/  UISETP.NE.U32.AND UP0, UPT, UR4, URZ, UPT ;  /* 0x000000ff0400728c */ /* 0x001fc8000bf05070 */
[----:B------:R-:W-:-:S09]  /*0490*/  UISETP.NE.AND.EX UP0, UPT, UR5, URZ, UPT, UP0 ;  /* 0x000000ff0500728c */ /* 0x000fd2000bf05300 */
[----:B------:R-:W-:Y:S05]  /*04a0*/  BRA.U !UP0, `(.L_x_46) ;  /* 0x0000000108647547 */ /* 0x000fea000b800000 */
[----:B------:R-:W0:Y:S08]  /*04b0*/  LDC.64 R4, c[0x0][0x3d0] ;  /* 0x0000f400ff047b82 */ /* 0x000e300000000a00 */
[----:B------:R-:W1:Y:S08]  /*04c0*/  LDC.64 R2, c[0x0][0x438] ;  /* 0x00010e00ff027b82 */ /* 0x000e700000000a00 */
[----:B------:R-:W2:Y:S08]  /*04d0*/  LDC.64 R6, c[0x0][0x3d8] ;  /* 0x0000f600ff067b82 */ /* 0x000eb00000000a00 */
[----:B------:R-:W3:Y:S01]  /*04e0*/  LDC.64 R8, c[0x0][0x440] ;  /* 0x00011000ff087b82 */ /* 0x000ee20000000a00 */
[----:B0-----:R-:W-:-:S05]  /*04f0*/  IMAD.WIDE.U32 R4, R0, 0x10, R4 ;  /* 0x0000001000047825 */ /* 0x001fca00078e0004 */
[----:B------:R0:W5:Y:S01]  /*0500*/  LDG.E.128 R108, desc[UR6][R4.64] ;  /* 0x00000006046c7981 */ /* 0x000162000c1e1d00 */
[----:B-1----:R-:W-:-:S03]  /*0510*/  IMAD.WIDE.U32 R2, R0, 0x10, R2 ;  /* 0x0000001000027825 */ /* 0x002fc600078e0002 */
[----:B------:R0:W5:Y:S04]  /*0520*/  LDG.E.128 R12, desc[UR6][R4.64+0x2000] ;  /* 0x00200006040c7981 */ /* 0x000168000c1e1d00 */
[----:B------:R0:W5:Y:S01]  /*0530*/  LDG.E.128 R16, desc[UR6][R4.64+0x3000] ;  /* 0x0030000604107981 */ /* 0x000162000c1e1d00 */
[----:B--2---:R-:W-:-:S03]  /*0540*/  IMAD.WIDE.U32 R6, R0, 0x10, R6 ;  /* 0x0000001000067825 */ /* 0x004fc600078e0006 */
[----:B------:R0:W5:Y:S04]  /*0550*/  LDG.E.128 R48, desc[UR6][R2.64] ;  /* 0x0000000602307981 */ /* 0x000168000c1e1d00 */
[----:B------:R0:W5:Y:S01]  /*0560*/  LDG.E.128 R44, desc[UR6][R2.64+0x1000] ;  /* 0x00100006022c7981 */ /* 0x000162000c1e1d00 */
[----:B---3--:R-:W-:-:S03]  /*0570*/  IMAD.WIDE.U32 R68, R0, 0x10, R8 ;  /* 0x0000001000447825 */ /* 0x008fc600078e0008 */
        /* <DEDUP_REMOVED lines=11> */
[----:B------:R-:W-:Y:S05]  /*0630*/  BRA `(.L_x_45) ;  /* 0x0000000000687947 */ /* 0x000fea0003800000 */
.L_x_46:
        /* <DEDUP_REMOVED lines=25> */
[----:B0-----:R-:W-:-:S07]  /*07d0*/  CS2R R64, SRZ ;  /* 0x0000000000407805 */ /* 0x001fce000001ff00 */
.L_x_45:
[----:B------:R-:W1:Y:S08]  /*07e0*/  S2UR UR4, SR_CTAID.X ;  /* 0x00000000000479c3 */ /* 0x000e700000002500 */
[----:B0-----:R-:W1:Y:S02]  /*07f0*/  LDC R2, c[0x0][0x384] ;  /* 0x0000e100ff027b82 */ /* 0x001e640000000800 */
[----:B-1----:R-:W-:-:S13]  /*0800*/  ISETP.LE.AND P1, PT, R2, UR4, PT ;  /* 0x0000000402007c0c */ /* 0x002fda000bf23270 */
[----:B------:R-:W-:Y:S05]  /*0810*/  @P1 EXIT ;  /* 0x000000000000194d */ /* 0x000fea0003800000 */
[----:B------:R-:W-:Y:S01]  /*0820*/  ISETP.NE.U32.AND P1, PT, R70, RZ, PT ;  /* 0x000000ff4600720c */ /* 0x000fe20003f25070 */
[----:B------:R-:W-:Y:S01]  /*0830*/  UPLOP3.LUT UP1, UPT, UPT, UPT, UPT, 0x40, 0x4 ;  /* 0x000000000004789c */ /* 0x000fe20003f2e870 */
[----:B-----5:R-:W-:Y:S01]  /*0840*/  PRMT R105, R55, 0x7632, R105 ;  /* 0x0000763237697816 */ /* 0x020fe20000000069 */
[----:B------:R-:W0:Y:S01]  /*0850*/  LDCU UR8, c[0x0][0x388] ;  /* 0x00007100ff0877ac */ /* 0x000e220008000800 */
[----:B------:R-:W-:Y:S02]  /*0860*/  ISETP.NE.AND.EX P1, PT, R71, RZ, PT, P1 ;  /* 0x000000ff4700720c */ /* 0x000fe40003f25310 */
[----:B------:R-:W-:Y:S01]  /*0870*/  PRMT R112, R35, 0x7632, R112 ;  /* 0x0000763223707816 */ /* 0x000fe20000000070 */
[----:B------:R-:W1:Y:S01]  /*0880*/  LDCU.U8 UR9, c[0x0][0x410] ;  /* 0x00008200ff0977ac */ /* 0x000e620008000000 */
[----:B------:R-:W-:Y:S02]  /*0890*/  PRMT R113, R39, 0x7632, R113 ;  /* 0x0000763227717816 */ /* 0x000fe40000000071 */
[----:B------:R-:W-:Y:S01]  /*08a0*/  PRMT R114, R19, 0x7632, R114 ;  /* 0x0000763213727816 */ /* 0x000fe20000000072 */
[----:B------:R-:W2:Y:S01]  /*08b0*/  LDCU UR10, c[0x0][0x400] ;  /* 0x00008000ff0a77ac */ /* 0x000ea20008000800 */
[----:B------:R-:W-:-:S02]  /*08c0*/  PRMT R115, R54, 0x7632, R115 ;  /* 0x0000763236737816 */ /* 0x000fc40000000073 */
[----:B------:R-:W-:Y:S01]  /*08d0*/  PRMT R116, R34, 0x7632, R116 ;  /* 0x0000763222747816 */ /* 0x000fe20000000074 */
[----:B------:R-:W3:Y:S01]  /*08e0*/  LDCU.64 UR12, c[0x0][0x3a0] ;  /* 0x00007400ff0c77ac */ /* 0x000ee20008000a00 */
        /* <DEDUP_REMOVED lines=58> */
[----:B0123--:R-:W-:-:S07]  /*0c90*/  MOV R104, UR4 ;  /* 0x0000000400687c02 */ /* 0x00ffce0008000f00 */
.L_x_67:
[----:B------:R-:W-:Y:S01]  /*0ca0*/  ISETP.NE.U32.AND P2, PT, RZ, UR12, PT ;  /* 0x0000000cff007c0c */ /* 0x000fe2000bf45070 */
[----:B---3--:R-:W0:Y:S01]  /*0cb0*/  LDC.64 R2, c[0x0][0x390] ;  /* 0x0000e400ff027b82 */ /* 0x008e220000000a00 */
[----:B------:R-:W-:Y:S02]  /*0cc0*/  IMAD R76, R104, UR8, RZ ;  /* 0x00000008684c7c24 */ /* 0x000fe4000f8e02ff */
[----:B------:R-:W-:-:S03]  /*0cd0*/  ISETP.NE.AND.EX P2, PT, RZ, UR13, PT, P2 ;  /* 0x0000000dff007c0c */ /* 0x000fc6000bf45320 */
[----:B------:R-:W-:Y:S02]  /*0ce0*/  SHF.R.S32.HI R77, RZ, 0x1f, R76 ;  /* 0x0000001fff4d7819 */ /* 0x000fe4000001144c */
[----:B------:R-:W1:Y:S02]  /*0cf0*/  @P1 LDC.64 R82, c[0x0][0x398] ;  /* 0x0000e600ff521b82 */ /* 0x000e640000000a00 */
[----:B------:R-:W-:-:S04]  /*0d00*/  LEA.HI R77, R77, R76, RZ, 0x3 ;  /* 0x0000004c4d4d7211 */ /* 0x000fc800078f18ff */
[----:B------:R-:W-:Y:S02]  /*0d10*/  LEA.HI.SX32 R95, R77, R0, 0x1d ;  /* 0x000000004d5f7211 */ /* 0x000fe400078feaff */
[----:B------:R-:W2:Y:S03]  /*0d20*/  @P2 LDC.64 R84, c[0x0][0x3a0] ;  /* 0x0000e800ff542b82 */ /* 0x000ea60000000a00 */
[----:B0-----:R-:W-:-:S05]  /*0d30*/  IMAD.WIDE.U32 R76, R95, 0x10, R2 ;  /* 0x000000105f4c7825 */ /* 0x001fca00078e0002 */
[----:B------:R-:W0:Y:S01]  /*0d40*/  LDC.64 R80, c[0x0][0x398] ;  /* 0x0000e600ff507b82 */ /* 0x000e220000000a00 */
[----:B------:R-:W5:Y:S01]  /*0d50*/  LDG.E.128 R76, desc[UR6][R76.64] ;  /* 0x000000064c4c7981 */ /* 0x000f62000c1e1d00 */
[----:B-1----:R-:W-:-:S05]  /*0d60*/  @P1 IMAD.WIDE.U32 R82, R95, 0x10, R82 ;  /* 0x000000105f521825 */ /* 0x002fca00078e0052 */
[----:B------:R1:W5:Y:S01]  /*0d70*/  @P1 LDG.E.128 R4, desc[UR6][R82.64] ;  /* 0x0000000652041981 */ /* 0x000362000c1e1d00 */
[----:B--2---:R-:W-:-:S05]  /*0d80*/  @P2 IMAD.WIDE.U32 R84, R95, 0x10, R84 ;  /* 0x000000105f542825 */ /* 0x004fca00078e0054 */
[----:B------:R1:W5:Y:S01]  /*0d90*/  @P2 LDG.E.128 R68, desc[UR6][R84.64] ;  /* 0x0000000654442981 */ /* 0x000362000c1e1d00 */
[----:B0-----:R-:W-:-:S04]  /*0da0*/  ISETP.NE.U32.AND P1, PT, R80, RZ, PT ;  /* 0x000000ff5000720c */ /* 0x001fc80003f25070 */
[----:B------:R-:W-:-:S13]  /*0db0*/  ISETP.NE.AND.EX P1, PT, R81, RZ, PT, P1 ;  /* 0x000000ff5100720c */ /* 0x000fda0003f25310 */
[----:B-1----:R-:W-:Y:S05]  /*0dc0*/  @!P1 BRA `(.L_x_47) ;  /* 0x00000004007c9947 */ /* 0x002fea0003800000 */
[----:B------:R-:W-:Y:S05]  /*0dd0*/  @!P2 BRA `(.L_x_48) ;  /* 0x0000000000e4a947 */ /* 0x000fea0003800000 */
[C---:B-----5:R-:W-:Y:S01]  /*0de0*/  PRMT R0, R76.reuse, 0x7632, R0 ;  /* 0x000076324c007816 */ /* 0x060fe20000000000 */
[----:B------:R-:W-:Y:S01]  /*0df0*/  IMAD.U32 R76, R76, 0x10000, RZ ;  /* 0x000100004c4c7824 */ /* 0x000fe200078e00ff */
[C---:B------:R-:W-:Y:S01]  /*0e00*/  PRMT R72, R4.reuse, 0x7632, R72 ;  /* 0x0000763204487816 */ /* 0x040fe20000000048 */
[----:B------:R-:W-:Y:S01]  /*0e10*/  IMAD.U32 R73, R4, 0x10000, RZ ;  /* 0x0001000004497824 */ /* 0x000fe200078e00ff */
[----:B------:R-:W-:Y:S01]  /*0e20*/  SHF.L.U32 R74, R68, 0x10, RZ ;  /* 0x00000010444a7819 */ /* 0x000fe200000006ff */
[----:B------:R-:W-:Y:S01]  /*0e30*/  IMAD.U32 R85, R79, 0x10000, RZ ;  /* 0x000100004f557824 */ /* 0x000fe200078e00ff */
[----:B------:R-:W-:Y:S01]  /*0e40*/  SHF.L.U32 R0, R0, 0x10, RZ ;  /* 0x0000001000007819 */ /* 0x000fe200000006ff */
[----:B------:R-:W-:Y:S01]  /*0e50*/  FADD.FTZ R73, R76, R73 ;  /* 0x000000494c497221 */ /* 0x000fe20000010000 */
[C---:B------:R-:W-:Y:S01]  /*0e60*/  PRMT R82, R77.reuse, 0x7632, R82 ;  /* 0x000076324d527816 */ /* 0x040fe20000000052 */
[----:B------:R-:W-:Y:S01]  /*0e70*/  IMAD.U32 R75, R72, 0x10000, RZ ;  /* 0x00010000484b7824 */ /* 0x000fe200078e00ff */
[----:B------:R-:W-:Y:S01]  /*0e80*/  SHF.L.U32 R77, R77, 0x10, RZ ;  /* 0x000000104d4d7819 */ /* 0x000fe200000006ff */
[----:B------:R-:W-:Y:S01]  /*0e90*/  IMAD.U32 R76, R5, 0x10000, RZ ;  /* 0x00010000054c7824 */ /* 0x000fe200078e00ff */
[----:B------:R-:W-:Y:S01]  /*0ea0*/  PRMT R83, R78, 0x7632, R83 ;  /* 0x000076324e537816 */ /* 0x000fe20000000053 */
[----:B------:R-:W-:Y:S01]  /*0eb0*/  FADD.FTZ R87, R73, R74 ;  /* 0x0000004a49577221 */ /* 0x000fe20000010000 */
[----:B------:R-:W-:Y:S01]  /*0ec0*/  PRMT R72, R6, 0x7632, R72 ;  /* 0x0000763206487816 */ /* 0x000fe20000000048 */
[----:B------:R-:W-:Y:S01]  /*0ed0*/  FADD.FTZ R75, R0, R75 ;  /* 0x0000004b004b7221 */ /* 0x000fe20000010000 */
[----:B------:R-:W-:Y:S01]  /*0ee0*/  SHF.L.U32 R89, R69, 0x10, RZ ;  /* 0x0000001045597819 */ /* 0x000fe200000006ff */
[----:B------:R-:W-:Y:S01]  /*0ef0*/  FADD.FTZ R76, R77, R76 ;  /* 0x0000004c4d4c7221 */ /* 0x000fe20000010000 */
[----:B------:R-:W-:Y:S01]  /*0f00*/  PRMT R0, R5, 0x7632, R0 ;  /* 0x0000763205007816 */ /* 0x000fe20000000000 */
[----:B------:R-:W-:Y:S01]  /*0f10*/  IMAD.U32 R72, R72, 0x10000, RZ ;  /* 0x0001000048487824 */ /* 0x000fe200078e00ff */
[----:B------:R-:W-:Y:S01]  /*0f20*/  PRMT R74, R7, 0x7632, R74 ;  /* 0x00007632074a7816 */ /* 0x000fe2000000004a */
[----:B------:R-:W-:Y:S01]  /*0f30*/  FADD.FTZ R89, R76, R89 ;  /* 0x000000594c597221 */ /* 0x000fe20000010000 */
[----:B------:R-:W-:Y:S01]  /*0f40*/  SHF.L.U32 R83, R83, 0x10, RZ ;  /* 0x0000001053537819 */ /* 0x000fe200000006ff */
[----:B------:R-:W-:Y:S01]  /*0f50*/  IMAD.U32 R73, R0, 0x10000, RZ ;  /* 0x0001000000497824 */ /* 0x000fe200078e00ff */
[----:B------:R-:W-:Y:S01]  /*0f60*/  PRMT R84, R79, 0x7632, R84 ;  /* 0x000076324f547816 */ /* 0x000fe20000000054 */
[----:B------:R-:W-:Y:S01]  /*0f70*/  IMAD.U32 R77, R74, 0x10000, RZ ;  /* 0x000100004a4d7824 */ /* 0x000fe200078e00ff */
[----:B------:R-:W-:Y:S01]  /*0f80*/  SHF.L.U32 R78, R78, 0x10, RZ ;  /* 0x000000104e4e7819 */ /* 0x000fe200000006ff */
[----:B------:R-:W-:Y:S01]  /*0f90*/  FADD.FTZ R83, R83, R72 ;  /* 0x0000004853537221 */ /* 0x000fe20000010000 */
[----:B------:R-:W-:Y:S01]  /*0fa0*/  SHF.L.U32 R79, R6, 0x10, RZ ;  /* 0x00000010064f7819 */ /* 0x000fe200000006ff */
[----:B------:R-:W-:Y:S01]  /*0fb0*/  IMAD.U32 R86, R7, 0x10000, RZ ;  /* 0x0001000007567824 */ /* 0x000fe200078e00ff */
[----:B------:R-:W-:Y:S01]  /*0fc0*/  SHF.L.U32 R82, R82, 0x10, RZ ;  /* 0x0000001052527819 */ /* 0x000fe200000006ff */
[----:B------:R-:W-:Y:S01]  /*0fd0*/  IMAD.U32 R93, R70, 0x10000, RZ ;  /* 0x00010000465d7824 */ /* 0x000fe200078e00ff */
[----:B------:R-:W-:Y:S01]  /*0fe0*/  SHF.L.U32 R84, R84, 0x10, RZ ;  /* 0x0000001054547819 */ /* 0x000fe200000006ff */
[----:B------:R-:W-:Y:S01]  /*0ff0*/  FADD.FTZ R78, R78, R79 ;  /* 0x0000004f4e4e7221 */ /* 0x000fe20000010000 */
[----:B------:R-:W-:Y:S01]  /*1000*/  PRMT R0, R68, 0x7632, R0 ;  /* 0x0000763244007816 */ /* 0x000fe20000000000 */
[----:B------:R-:W-:Y:S01]  /*1010*/  FADD.FTZ R85, R85, R86 ;  /* 0x0000005655557221 */ /* 0x000fe20000010000 */
[----:B------:R-:W-:Y:S01]  /*1020*/  PRMT R76, R71, 0x7632, R76 ;  /* 0x00007632474c7816 */ /* 0x000fe2000000004c */
[----:B------:R-:W-:Y:S01]  /*1030*/  FADD.FTZ R73, R82, R73 ;  /* 0x0000004952497221 */ /* 0x000fe20000010000 */
[----:B------:R-:W-:Y:S01]  /*1040*/  PRMT R74, R70, 0x7632, R74 ;  /* 0x00007632464a7816 */ /* 0x000fe2000000004a */
[----:B------:R-:W-:Y:S01]  /*1050*/  FADD.FTZ R77, R84, R77 ;  /* 0x0000004d544d7221 */ /* 0x000fe20000010000 */
[----:B------:R-:W-:Y:S01]  /*1060*/  PRMT R72, R69, 0x7632, R72 ;  /* 0x0000763245487816 */ /* 0x000fe20000000048 */
[----:B------:R-:W-:Y:S01]  /*1070*/  IMAD.U32 R76, R76, 0x10000, RZ ;  /* 0x000100004c4c7824 */ /* 0x000fe200078e00ff */
[----:B------:R-:W-:Y:S01]  /*1080*/  SHF.L.U32 R88, R71, 0x10, RZ ;  /* 0x0000001047587819 */ /* 0x000fe200000006ff */
[----:B------:R-:W-:Y:S01]  /*1090*/  FADD.FTZ R93, R78, R93 ;  /* 0x0000005d4e5d7221 */ /* 0x000fe20000010000 */
[----:B------:R-:W-:Y:S01]  /*10a0*/  SHF.L.U32 R74, R74, 0x10, RZ ;  /* 0x000000104a4a7819 */ /* 0x000fe200000006ff */
[----:B------:R-:W-:Y:S01]  /*10b0*/  IMAD.U32 R72, R72, 0x10000, RZ ;  /* 0x0001000048487824 */ /* 0x000fe200078e00ff */
        /* <DEDUP_REMOVED lines=11> */
.L_x_48:
[----:B-----5:R-:W-:Y:S01]  /*1170*/  PRMT R82, R77, 0x7632, R82 ;  /* 0x000076324d527816 */ /* 0x020fe20000000052 */
[----:B------:R-:W-:Y:S01]  /*1180*/  IMAD.U32 R0, R5, 0x10000, RZ ;  /* 0x0001000005007824 */ /* 0x000fe200078e00ff */
[----:B------:R-:W-:Y:S02]  /*1190*/  SHF.L.U32 R77, R77, 0x10, RZ ;  /* 0x000000104d4d7819 */ /* 0x000fe400000006ff */
[C---:B------:R-:W-:Y:S01]  /*11a0*/  PRMT R75, R76.reuse, 0x7632, R75 ;  /* 0x000076324c4b7816 */ /* 0x040fe2000000004b */
[----:B------:R-:W-:Y:S01]  /*11b0*/  IMAD.U32 R76, R76, 0x10000, RZ ;  /* 0x000100004c4c7824 */ /* 0x000fe200078e00ff */
[C---:B------:R-:W-:Y:S01]  /*11c0*/  PRMT R83, R78.reuse, 0x7632, R83 ;  /* 0x000076324e537816 */ /* 0x040fe20000000053 */
[----:B------:R-:W-:Y:S01]  /*11d0*/  FADD.FTZ R89, R77, R0 ;  /* 0x000000004d597221 */ /* 0x000fe20000010000 */
[C---:B------:R-:W-:Y:S01]  /*11e0*/  PRMT R84, R79.reuse, 0x7632, R84 ;  /* 0x000076324f547816 */ /* 0x040fe20000000054 */
[----:B------:R-:W-:Y:S01]  /*11f0*/  IMAD.U32 R78, R78, 0x10000, RZ ;  /* 0x000100004e4e7824 */ /* 0x000fe200078e00ff */
[----:B------:R-:W-:Y:S01]  /*1200*/  PRMT R0, R4, 0x7632, R0 ;  /* 0x0000763204007816 */ /* 0x000fe20000000000 */
[----:B------:R-:W-:Y:S01]  /*1210*/  IMAD.U32 R79, R79, 0x10000, RZ ;  /* 0x000100004f4f7824 */ /* 0x000fe200078e00ff */
[----:B------:R-:W-:Y:S01]  /*1220*/  PRMT R72, R5, 0x7632, R72 ;  /* 0x0000763205487816 */ /* 0x000fe20000000048 */
[----:B------:R-:W-:Y:S01]  /*1230*/  IMAD.U32 R75, R75, 0x10000, RZ ;  /* 0x000100004b4b7824 */ /* 0x000fe200078e00ff */
[----:B------:R-:W-:Y:S01]  /*1240*/  PRMT R73, R6, 0x7632, R73 ;  /* 0x0000763206497816 */ /* 0x000fe20000000049 */
[----:B------:R-:W-:Y:S01]  /*1250*/  IMAD.U32 R86, R83, 0x10000, RZ ;  /* 0x0001000053567824 */ /* 0x000fe200078e00ff */
[----:B------:R-:W-:Y:S01]  /*1260*/  PRMT R74, R7, 0x7632, R74 ;  /* 0x00007632074a7816 */ /* 0x000fe2000000004a */
[----:B------:R-:W-:Y:S01]  /*1270*/  IMAD.U32 R72, R72, 0x10000, RZ ;  /* 0x0001000048487824 */ /* 0x000fe200078e00ff */
[----:B------:R-:W-:-:S02]  /*1280*/  SHF.L.U32 R87, R4, 0x10, RZ ;  /* 0x0000001004577819 */ /* 0x000fc400000006ff */
        /* <DEDUP_REMOVED lines=19> */
.L_x_47:
[----:B------:R-:W-:Y:S05]  /*13c0*/  @!P2 BRA `(.L_x_50) ;  /* 0x000000000094a947 */ /* 0x000fea0003800000 */
        /* <DEDUP_REMOVED lines=37> */
.L_x_50:
        /* <DEDUP_REMOVED lines=12> */
.L_x_49:
[----:B------:R-:W0:Y:S01]  /*16e0*/  @P0 LDC.64 R82, c[0x0][0x3a8] ;  /* 0x0000ea00ff520b82 */ /* 0x000e220000000a00 */
[----:B------:R-:W-:-:S04]  /*16f0*/  VIADD R99, R95, 0x100 ;  /* 0x000001005f637836 */ /* 0x000fc80000000000 */
[----:B------:R-:W-:-:S03]  /*1700*/  IMAD.WIDE.U32 R76, R99, 0x10, R2 ;  /* 0x00000010634c7825 */ /* 0x000fc600078e0002 */
[----:B------:R-:W1:Y:S08]  /*1710*/  @P1 LDC.64 R84, c[0x0][0x398] ;  /* 0x0000e600ff541b82 */ /* 0x000e700000000a00 */
[----:B------:R-:W2:Y:S01]  /*1720*/  @P2 LDC.64 R100, c[0x0][0x3a0] ;  /* 0x0000e800ff642b82 */ /* 0x000ea20000000a00 */
[----:B0-----:R-:W-:-:S05]  /*1730*/  @P0 IMAD.WIDE.U32 R82, R95, 0x10, R82 ;  /* 0x000000105f520825 */ /* 0x001fca00078e0052 */
[----:B------:R0:W-:Y:S01]  /*1740*/  @P0 STG.E.128 desc[UR6][R82.64], R72 ;  /* 0x0000004852000986 */ /* 0x0001e2000c101d06 */
[----:B-1----:R-:W-:-:S03]  /*1750*/  @P1 IMAD.WIDE.U32 R84, R99, 0x10, R84 ;  /* 0x0000001063541825 */ /* 0x002fc600078e0054 */
[----:B------:R-:W5:Y:S04]  /*1760*/  LDG.E.128 R76, desc[UR6][R76.64] ;  /* 0x000000064c4c7981 */ /* 0x000f68000c1e1d00 */
[----:B------:R0:W5:Y:S01]  /*1770*/  @P1 LDG.E.128 R4, desc[UR6][R84.64] ;  /* 0x0000000654041981 */ /* 0x000162000c1e1d00 */
[----:B--2---:R-:W-:-:S05]  /*1780*/  @P2 IMAD.WIDE.U32 R100, R99, 0x10, R100 ;  /* 0x0000001063642825 */ /* 0x004fca00078e0064 */
[----:B------:R0:W5:Y:S01]  /*1790*/  @P2 LDG.E.128 R68, desc[UR6][R100.64] ;  /* 0x0000000664442981 */ /* 0x000162000c1e1d00 */
[----:B------:R-:W-:-:S04]  /*17a0*/  ISETP.NE.U32.AND P3, PT, R80, RZ, PT ;  /* 0x000000ff5000720c */ /* 0x000fc80003f65070 */
[----:B------:R-:W-:-:S13]  /*17b0*/  ISETP.NE.AND.EX P3, PT, R81, RZ, PT, P3 ;  /* 0x000000ff5100720c */ /* 0x000fda0003f65330 */
[----:B0-----:R-:W-:Y:S05]  /*17c0*/  @P3 BRA `(.L_x_51) ;  /* 0x0000000000d43947 */ /* 0x001fea0003800000 */
        /* <DEDUP_REMOVED lines=16> */
.L_x_52:
        /* <DEDUP_REMOVED lines=14> */
[----:B------:R-:W-:-:S02]  /*19b0*/  PRMT R72, R69, 0x7632, R72 ;  /* 0x0000763245487816 */ /* 0x000fc40000000048 */
[----:B------:R-:W-:Y:S01]  /*19c0*/  PRMT R73, R70, 0x7632, R73 ;  /* 0x0000763246497816 */ /* 0x000fe20000000049 */
[----:B------:R-:W-:Y:S01]  /*19d0*/  IMAD.U32 R0, R0, 0x10000, RZ ;  /* 0x0001000000007824 */ /* 0x000fe200078e00ff */
[----:B------:R-:W-:Y:S02]  /*19e0*/  PRMT R74, R71, 0x7632, R74 ;  /* 0x00007632474a7816 */ /* 0x000fe4000000004a */
[----:B------:R-:W-:Y:S01]  /*19f0*/  SHF.L.U32 R78, R78, 0x10, RZ ;  /* 0x000000104e4e7819 */ /* 0x000fe200000006ff */
[----:B------:R-:W-:Y:S01]  /*1a00*/  IMAD.U32 R73, R73, 0x10000, RZ ;  /* 0x0001000049497824 */ /* 0x000fe200078e00ff */
[----:B------:R-:W-:Y:S02]  /*1a10*/  SHF.L.U32 R79, R79, 0x10, RZ ;  /* 0x000000104f4f7819 */ /* 0x000fe400000006ff */
[----:B------:R-:W-:Y:S01]  /*1a20*/  SHF.L.U32 R75, R75, 0x10, RZ ;  /* 0x000000104b4b7819 */ /* 0x000fe200000006ff */
[----:B------:R-:W-:Y:S01]  /*1a30*/  FADD.FTZ R103, R103, R78 ;  /* 0x0000004e67677221 */ /* 0x000fe20000010000 */
[----:B------:R-:W-:Y:S01]  /*1a40*/  SHF.L.U32 R96, R81, 0x10, RZ ;  /* 0x0000001051607819 */ /* 0x000fe200000006ff */
[----:B------:R-:W-:Y:S01]  /*1a50*/  IMAD.U32 R81, R82, 0x10000, RZ ;  /* 0x0001000052517824 */ /* 0x000fe200078e00ff */
        /* <DEDUP_REMOVED lines=10> */
[----:B------:R-:W-:Y:S01]  /*1b00*/  F2FP.BF16.F32.PACK_AB R72, R100, R175 ;  /* 0x000000af6448723e */ /* 0x000fe200000010ff */
[----:B------:R-:W-:Y:S06]  /*1b10*/  BRA `(.L_x_53) ;  /* 0x0000000400807947 */ /* 0x000fec0003800000 */
.L_x_51:
        /* <DEDUP_REMOVED lines=40> */
.L_x_54:
[----:B-----5:R-:W-:Y:S01]  /*1da0*/  PRMT R72, R76, 0x7632, R72 ;  /* 0x000076324c487816 */ /* 0x020fe20000000048 */
[----:B------:R-:W-:Y:S01]  /*1db0*/  IMAD.U32 R74, R68, 0x10000, RZ ;  /* 0x00010000444a7824 */ /* 0x000fe200078e00ff */
[----:B------:R-:W-:Y:S02]  /*1dc0*/  SHF.L.U32 R76, R76, 0x10, RZ ;  /* 0x000000104c4c7819 */ /* 0x000fe400000006ff */
[C---:B------:R-:W-:Y:S02]  /*1dd0*/  SHF.L.U32 R73, R4.reuse, 0x10, RZ ;  /* 0x0000001004497819 */ /* 0x040fe400000006ff */
[----:B------:R-:W-:Y:S02]  /*1de0*/  PRMT R0, R4, 0x7632, R0 ;  /* 0x0000763204007816 */ /* 0x000fe40000000000 */
[----:B------:R-:W-:Y:S01]  /*1df0*/  SHF.L.U32 R75, R72, 0x10, RZ ;  /* 0x00000010484b7819 */ /* 0x000fe200000006ff */
[----:B------:R-:W-:Y:S01]  /*1e00*/  FADD.FTZ R73, R73, R76 ;  /* 0x0000004c49497221 */ /* 0x000fe20000010000 */
[----:B------:R-:W-:Y:S01]  /*1e10*/  PRMT R82, R79, 0x7632, R82 ;  /* 0x000076324f527816 */ /* 0x000fe20000000052 */
[----:B------:R-:W-:Y:S01]  /*1e20*/  IMAD.U32 R0, R0, 0x10000, RZ ;  /* 0x0001000000007824 */ /* 0x000fe200078e00ff */
[----:B------:R-:W-:Y:S01]  /*1e30*/  PRMT R80, R77, 0x7632, R80 ;  /* 0x000076324d507816 */ /* 0x000fe20000000050 */
[--C-:B------:R-:W-:Y:S01]  /*1e40*/  FADD.FTZ R175, R74, R73.reuse ;  /* 0x000000494aaf7221 */ /* 0x100fe20000010000 */
[----:B------:R-:W-:Y:S01]  /*1e50*/  PRMT R73, R7, 0x7632, R73 ;  /* 0x0000763207497816 */ /* 0x000fe20000000049 */
[--C-:B------:R-:W-:Y:S01]  /*1e60*/  FADD.FTZ R100, R75, R0.reuse ;  /* 0x000000004b647221 */ /* 0x100fe20000010000 */
        /* <DEDUP_REMOVED lines=9> */
[----:B------:R-:W-:Y:S02]  /*1f00*/  SHF.L.U32 R0, R0, 0x10, RZ ;  /* 0x0000001000007819 */ /* 0x000fe400000006ff */
[----:B------:R-:W-:Y:S01]  /*1f10*/  SHF.L.U32 R81, R81, 0x10, RZ ;  /* 0x0000001051517819 */ /* 0x000fe200000006ff */
[--C-:B------:R-:W-:Y:S01]  /*1f20*/  FADD.FTZ R94, R82, R73.reuse ;  /* 0x00000049525e7221 */ /* 0x100fe20000010000 */
[----:B------:R-:W-:Y:S01]  /*1f30*/  SHF.L.U32 R76, R5, 0x10, RZ ;  /* 0x00000010054c7819 */ /* 0x000fe200000006ff */
[----:B------:R-:W-:Y:S01]  /*1f40*/  FADD.FTZ R98, R75, R0 ;  /* 0x000000004b627221 */ /* 0x000fe20000010000 */
[----:B------:R-:W-:Y:S01]  /*1f50*/  SHF.L.U32 R83, R79, 0x10, RZ ;  /* 0x000000104f537819 */ /* 0x000fe200000006ff */
[----:B------:R-:W-:Y:S01]  /*1f60*/  IMAD.U32 R79, R6, 0x10000, RZ ;  /* 0x00010000064f7824 */ /* 0x000fe200078e00ff */
[----:B------:R-:W-:Y:S01]  /*1f70*/  SHF.L.U32 R107, R69, 0x10, RZ ;  /* 0x00000010456b7819 */ /* 0x000fe200000006ff */
[----:B------:R-:W-:Y:S01]  /*1f80*/  FADD.FTZ R96, R81, R72 ;  /* 0x0000004851607221 */ /* 0x000fe20000010000 */
[----:B------:R-:W-:Y:S01]  /*1f90*/  PRMT R73, R70, 0x7632, R73 ;  /* 0x0000763246497816 */ /* 0x000fe20000000049 */
[----:B------:R-:W-:Y:S01]  /*1fa0*/  FADD.FTZ R76, R76, R77 ;  /* 0x0000004d4c4c7221 */ /* 0x000fe20000010000 */
        /* <DEDUP_REMOVED lines=18> */
[----:B------:R-:W-:Y:S02]  /*20d0*/  FADD.FTZ R100, R100, R73 ;  /* 0x0000004964647221 */ /* 0x000fe40000010000 */
[----:B------:R-:W-:-:S02]  /*20e0*/  F2FP.BF16.F32.PACK_AB R74, R96, R103 ;  /* 0x00000067604a723e */ /* 0x000fc400000010ff */
[----:B------:R-:W-:Y:S02]  /*20f0*/  F2FP.BF16.F32.PACK_AB R75, R94, R177 ;  /* 0x000000b15e4b723e */ /* 0x000fe400000010ff */
[----:B------:R-:W-:Y:S02]  /*2100*/  F2FP.BF16.F32.PACK_AB R73, R98, R107 ;  /* 0x0000006b6249723e */ /* 0x000fe400000010ff */
[----:B------:R-:W-:-:S07]  /*2110*/  F2FP.BF16.F32.PACK_AB R72, R100, R175 ;  /* 0x000000af6448723e */ /* 0x000fce00000010ff */
.L_x_53:
[----:B------:R-:W0:Y:S01]  /*2120*/  @P2 LDC.64 R76, c[0x0][0x3a0] ;  /* 0x0000e800ff4c2b82 */ /* 0x000e220000000a00 */
[----:B------:R-:W-:-:S07]  /*2130*/  IADD3 R101, PT, PT, R95, 0x200, RZ ;  /* 0x000002005f657810 */ /* 0x000fce0007ffe0ff */
[----:B------:R-:W1:Y:S08]  /*2140*/  @P0 LDC.64 R80, c[0x0][0x3a8] ;  /* 0x0000ea00ff500b82 */ /* 0x000e700000000a00 */
[----:B------:R-:W2:Y:S01]  /*2150*/  @P1 LDC.64 R82, c[0x0][0x398] ;  /* 0x0000e600ff521b82 */ /* 0x000ea20000000a00 */
[----:B0-----:R-:W-:-:S04]  /*2160*/  @P2 IMAD.WIDE.U32 R84, R101, 0x10, R76 ;  /* 0x0000001065542825 */ /* 0x001fc800078e004c */
[----:B------:R-:W-:-:S04]  /*2170*/  IMAD.WIDE.U32 R76, R101, 0x10, R2 ;  /* 0x00000010654c7825 */ /* 0x000fc800078e0002 */
[----:B-1----:R-:W-:-:S05]  /*2180*/  @P0 IMAD.WIDE.U32 R80, R99, 0x10, R80 ;  /* 0x0000001063500825 */ /* 0x002fca00078e0050 */
[----:B------:R0:W-:Y:S01]  /*2190*/  @P0 STG.E.128 desc[UR6][R80.64], R72 ;  /* 0x0000004850000986 */ /* 0x0001e2000c101d06 */
[----:B--2---:R-:W-:-:S03]  /*21a0*/  @P1 IMAD.WIDE.U32 R82, R101, 0x10, R82 ;  /* 0x0000001065521825 */ /* 0x004fc600078e0052 */
[----:B------:R0:W5:Y:S04]  /*21b0*/  @P2 LDG.E.128 R68, desc[UR6][R84.64] ;  /* 0x0000000654442981 */ /* 0x000168000c1e1d00 */
[----:B------:R0:W5:Y:S04]  /*21c0*/  @P1 LDG.E.128 R4, desc[UR6][R82.64] ;  /* 0x0000000652041981 */ /* 0x000168000c1e1d00 */
[----:B------:R-:W5:Y:S01]  /*21d0*/  LDG.E.128 R76, desc[UR6][R76.64] ;  /* 0x000000064c4c7981 */ /* 0x000f62000c1e1d00 */
[----:B------:R-:W-:Y:S05]  /*21e0*/  @P3 BRA `(.L_x_55) ;  /* 0x0000000000cc3947 */ /* 0x000fea0003800000 */
[----:B------:R-:W-:Y:S05]  /*21f0*/  BRA.U UP0, `(.L_x_56) ;  /* 0x0000000100347547 */ /* 0x000fea000b800000 */
[----:B-----5:R-:W-:Y:S01]  /*2200*/  PRMT R106, R78, 0x7632, R106 ;  /* 0x000076324e6a7816 */ /* 0x020fe2000000006a */
[C---:B------:R-:W-:Y:S01]  /*2210*/  IMAD.U32 R179, R76.reuse, 0x10000, RZ ;  /* 0x000100004cb37824 */ /* 0x040fe200078e00ff */
[----:B------:R-:W-:Y:S01]  /*2220*/  PRMT R178, R76, 0x7632, R178 ;  /* 0x000076324cb27816 */ /* 0x000fe200000000b2 */
[----:B------:R-:W-:Y:S01]  /*2230*/  IMAD.U32 R185, R79, 0x10000, RZ ;  /* 0x000100004fb97824 */ /* 0x000fe200078e00ff */
[----:B------:R-:W-:Y:S01]  /*2240*/  PRMT R176, R77, 0x7632, R176 ;  /* 0x000076324db07816 */ /* 0x000fe200000000b0 */
[----:B------:R-:W-:Y:S01]  /*2250*/  IMAD.U32 R106, R106, 0x10000, RZ ;  /* 0x000100006a6a7824 */ /* 0x000fe200078e00ff */
[----:B------:R-:W-:Y:S02]  /*2260*/  PRMT R102, R79, 0x7632, R102 ;  /* 0x000076324f667816 */ /* 0x000fe40000000066 */
[----:B------:R-:W-:Y:S02]  /*2270*/  SHF.L.U32 R181, R77, 0x10, RZ ;  /* 0x000000104db57819 */ /* 0x000fe400000006ff */
[----:B------:R-:W-:-:S02]  /*2280*/  SHF.L.U32 R183, R78, 0x10, RZ ;  /* 0x000000104eb77819 */ /* 0x000fc400000006ff */
[----:B------:R-:W-:Y:S02]  /*2290*/  SHF.L.U32 R178, R178, 0x10, RZ ;  /* 0x00000010b2b27819 */ /* 0x000fe400000006ff */
[----:B------:R-:W-:Y:S02]  /*22a0*/  SHF.L.U32 R176, R176, 0x10, RZ ;  /* 0x00000010b0b07819 */ /* 0x000fe400000006ff */
[----:B------:R-:W-:Y:S01]  /*22b0*/  SHF.L.U32 R102, R102, 0x10, RZ ;  /* 0x0000001066667819 */ /* 0x000fe200000006ff */
[----:B------:R-:W-:Y:S06]  /*22c0*/  BRA `(.L_x_57) ;  /* 0x00000008000c7947 */ /* 0x000fec0003800000 */
.L_x_56:
[C---:B0----5:R-:W-:Y:S01]  /*22d0*/  PRMT R80, R77.reuse, 0x7632, R80 ;  /* 0x000076324d507816 */ /* 0x061fe20000000050 */
[----:B------:R-:W-:Y:S01]  /*22e0*/  IMAD.U32 R77, R77, 0x10000, RZ ;  /* 0x000100004d4d7824 */ /* 0x000fe200078e00ff */
[----:B------:R-:W-:Y:S01]  /*22f0*/  PRMT R75, R76, 0x7632, R75 ;  /* 0x000076324c4b7816 */ /* 0x000fe2000000004b */
[----:B------:R-:W-:Y:S01]  /*2300*/  IMAD.U32 R0, R69, 0x10000, RZ ;  /* 0x0001000045007824 */ /* 0x000fe200078e00ff */
[----:B------:R-:W-:Y:S02]  /*2310*/  PRMT R81, R78, 0x7632, R81 ;  /* 0x000076324e517816 */ /* 0x000fe40000000051 */
[----:B------:R-:W-:Y:S01]  /*2320*/  SHF.L.U32 R76, R76, 0x10, RZ ;  /* 0x000000104c4c7819 */ /* 0x000fe200000006ff */
[----:B------:R-:W-:Y:S01]  /*2330*/  FADD.FTZ R181, R0, R77 ;  /* 0x0000004d00b57221 */ /* 0x000fe20000010000 */
[----:B------:R-:W-:Y:S01]  /*2340*/  SHF.L.U32 R179, R68, 0x10, RZ ;  /* 0x0000001044b37819 */ /* 0x000fe200000006ff */
[----:B------:R-:W-:Y:S01]  /*2350*/  IMAD.U32 R106, R81, 0x10000, RZ ;  /* 0x00010000516a7824 */ /* 0x000fe200078e00ff */
[----:B------:R-:W-:-:S02]  /*2360*/  PRMT R82, R79, 0x7632, R82 ;  /* 0x000076324f527816 */ /* 0x000fc40000000052 */
[----:B------:R-:W-:Y:S01]  /*2370*/  PRMT R0, R68, 0x7632, R0 ;  /* 0x0000763244007816 */ /* 0x000fe20000000000 */
[----:B------:R-:W-:Y:S01]  /*2380*/  FADD.FTZ R179, R179, R76 ;  /* 0x0000004cb3b37221 */ /* 0x000fe20000010000 */
[----:B------:R-:W-:Y:S01]  /*2390*/  PRMT R72, R69, 0x7632, R72 ;  /* 0x0000763245487816 */ /* 0x000fe20000000048 */
[C---:B------:R-:W-:Y:S01]  /*23a0*/  IMAD.U32 R76, R71.reuse, 0x10000, RZ ;  /* 0x00010000474c7824 */ /* 0x040fe200078e00ff */
[----:B------:R-:W-:Y:S02]  /*23b0*/  PRMT R73, R70, 0x7632, R73 ;  /* 0x0000763246497816 */ /* 0x000fe40000000049 */
[----:B------:R-:W-:Y:S02]  /*23c0*/  PRMT R74, R71, 0x7632, R74 ;  /* 0x00007632474a7816 */ /* 0x000fe4000000004a */
[----:B------:R-:W-:Y:S01]  /*23d0*/  SHF.L.U32 R78, R78, 0x10, RZ ;  /* 0x000000104e4e7819 */ /* 0x000fe200000006ff */
[----:B------:R-:W-:Y:S01]  /*23e0*/  IMAD.U32 R73, R73, 0x10000, RZ ;  /* 0x0001000049497824 */ /* 0x000fe200078e00ff */
[----:B------:R-:W-:-:S02]  /*23f0*/  SHF.L.U32 R183, R70, 0x10, RZ ;  /* 0x0000001046b77819 */ /* 0x000fc400000006ff */
[----:B------:R-:W-:Y:S01]  /*2400*/  SHF.L.U32 R79, R79, 0x10, RZ ;  /* 0x000000104f4f7819 */ /* 0x000fe200000006ff */
[----:B------:R-:W-:Y:S01]  /*2410*/  FADD.FTZ R106, R106, R73 ;  /* 0x000000496a6a7221 */ /* 0x000fe20000010000 */
[----:B------:R-:W-:Y:S01]  /*2420*/  SHF.L.U32 R75, R75, 0x10, RZ ;  /* 0x000000104b4b7819 */ /* 0x000fe200000006ff */
[----:B------:R-:W-:Y:S01]  /*2430*/  FADD.FTZ R183, R183, R78 ;  /* 0x0000004eb7b77221 */ /* 0x000fe20000010000 */
[----:B------:R-:W-:Y:S01]  /*2440*/  SHF.L.U32 R77, R80, 0x10, RZ ;  /* 0x00000010504d7819 */ /* 0x000fe200000006ff */
[----:B------:R-:W-:Y:S01]  /*2450*/  FADD.FTZ R185, R76, R79 ;  /* 0x0000004f4cb97221 */ /* 0x000fe20000010000 */
[----:B------:R-:W-:Y:S02]  /*2460*/  SHF.L.U32 R81, R82, 0x10, RZ ;  /* 0x0000001052517819 */ /* 0x000fe400000006ff */
[----:B------:R-:W-:Y:S02]  /*2470*/  SHF.L.U32 R74, R74, 0x10, RZ ;  /* 0x000000104a4a7819 */ /* 0x000fe400000006ff */
        /* <DEDUP_REMOVED lines=10> */
.L_x_55:
[----:B------:R-:W-:Y:S05]  /*2520*/  BRA.U UP0, `(.L_x_58) ;  /* 0x0000000100947547 */ /* 0x000fea000b800000 */
[C---:B0----5:R-:W-:Y:S01]  /*2530*/  PRMT R80, R77.reuse, 0x7632, R80 ;  /* 0x000076324d507816 */ /* 0x061fe20000000050 */
[----:B------:R-:W-:Y:S01]  /*2540*/  IMAD.U32 R179, R4, 0x10000, RZ ;  /* 0x0001000004b37824 */ /* 0x000fe200078e00ff */
[----:B------:R-:W-:Y:S02]  /*2550*/  SHF.L.U32 R77, R77, 0x10, RZ ;  /* 0x000000104d4d7819 */ /* 0x000fe400000006ff */
[----:B------:R-:W-:Y:S02]  /*2560*/  SHF.L.U32 R0, R5, 0x10, RZ ;  /* 0x0000001005007819 */ /* 0x000fe400000006ff */
        /* <DEDUP_REMOVED lines=26> */
[----:B------:R-:W-:Y:S02]  /*2710*/  FADD.FTZ R106, R106, R73 ;  /* 0x000000496a6a7221 */ /* 0x000fe40000010000 */
[----:B------:R-:W-:Y:S01]  /*2720*/  FADD.FTZ R176, R77, R72 ;  /* 0x000000484db07221 */ /* 0x000fe20000010000 */
[----:B------:R-:W-:Y:S02]  /*2730*/  F2FP.BF16.F32.PACK_AB R75, R102, R185 ;  /* 0x000000b9664b723e */ /* 0x000fe400000010ff */
[----:B------:R-:W-:Y:S02]  /*2740*/  F2FP.BF16.F32.PACK_AB R74, R106, R183 ;  /* 0x000000b76a4a723e */ /* 0x000fe400000010ff */
[----:B------:R-:W-:Y:S02]  /*2750*/  F2FP.BF16.F32.PACK_AB R73, R176, R181 ;  /* 0x000000b5b049723e */ /* 0x000fe400000010ff */
[----:B------:R-:W-:Y:S01]  /*2760*/  F2FP.BF16.F32.PACK_AB R72, R178, R179 ;  /* 0x000000b3b248723e */ /* 0x000fe200000010ff */
[----:B------:R-:W-:Y:S06]  /*2770*/  BRA `(.L_x_57) ;  /* 0x0000000000e07947 */ /* 0x000fec0003800000 */
.L_x_58:
[----:B0----5:R-:W-:Y:S01]  /*2780*/  PRMT R72, R76, 0x7632, R72 ;  /* 0x000076324c487816 */ /* 0x021fe20000000048 */
[----:B------:R-:W-:Y:S01]  /*2790*/  IMAD.U32 R73, R4, 0x10000, RZ ;  /* 0x0001000004497824 */ /* 0x000fe200078e00ff */
        /* <DEDUP_REMOVED lines=12> */
[----:B------:R-:W-:-:S02]  /*2860*/  PRMT R82, R79, 0x7632, R82 ;  /* 0x000076324f527816 */ /* 0x000fc40000000052 */
[----:B------:R-:W-:Y:S02]  /*2870*/  PRMT R0, R5, 0x7632, R0 ;  /* 0x0000763205007816 */ /* 0x000fe40000000000 */
[----:B------:R-:W-:Y:S01]  /*2880*/  PRMT R72, R6, 0x7632, R72 ;  /* 0x0000763206487816 */ /* 0x000fe20000000048 */
[----:B------:R-:W-:Y:S01]  /*2890*/  IMAD.U32 R82, R82, 0x10000, RZ ;  /* 0x0001000052527824 */ /* 0x000fe200078e00ff */
[----:B------:R-:W-:Y:S01]  /*28a0*/  PRMT R73, R7, 0x7632, R73 ;  /* 0x0000763207497816 */ /* 0x000fe20000000049 */
[----:B------:R-:W-:Y:S01]  /*28b0*/  IMAD.U32 R0, R0, 0x10000, RZ ;  /* 0x0001000000007824 */ /* 0x000fe200078e00ff */
[----:B------:R-:W-:Y:S02]  /*28c0*/  SHF.L.U32 R77, R77, 0x10, RZ ;  /* 0x000000104d4d7819 */ /* 0x000fe400000006ff */
[----:B------:R-:W-:Y:S02]  /*28d0*/  SHF.L.U32 R76, R5, 0x10, RZ ;  /* 0x00000010054c7819 */ /* 0x000fe400000006ff */
[----:B------:R-:W-:-:S02]  /*28e0*/  SHF.L.U32 R75, R80, 0x10, RZ ;  /* 0x00000010504b7819 */ /* 0x000fc400000006ff */
        /* <DEDUP_REMOVED lines=12> */
[----:B------:R-:W-:-:S02]  /*29b0*/  PRMT R0, R68, 0x7632, R0 ;  /* 0x0000763244007816 */ /* 0x000fc40000000000 */
[----:B------:R-:W-:Y:S01]  /*29c0*/  PRMT R74, R71, 0x7632, R74 ;  /* 0x00007632474a7816 */ /* 0x000fe2000000004a */
[----:B------:R-:W-:Y:S01]  /*29d0*/  FADD.FTZ R78, R79, R78 ;  /* 0x0000004e4f4e7221 */ /* 0x000fe20000010000 */
[----:B------:R-:W-:Y:S02]  /*29e0*/  PRMT R73, R70, 0x7632, R73 ;  /* 0x0000763246497816 */ /* 0x000fe40000000049 */
[----:B------:R-:W-:Y:S01]  /*29f0*/  PRMT R72, R69, 0x7632, R72 ;  /* 0x0000763245487816 */ /* 0x000fe20000000048 */
        /* <DEDUP_REMOVED lines=16> */
.L_x_57:
[----:B------:R-:W1:Y:S01]  /*2b00*/  @P2 LDC.64 R76, c[0x0][0x3a0] ;  /* 0x0000e800ff4c2b82 */ /* 0x000e620000000a00 */
[----:B------:R-:W-:-:S07]  /*2b10*/  IADD3 R91, PT, PT, R95, 0x300, RZ ;  /* 0x000003005f5b7810 */ /* 0x000fce0007ffe0ff */
[----:B0-----:R-:W0:Y:S08]  /*2b20*/  @P0 LDC.64 R80, c[0x0][0x3a8] ;  /* 0x0000ea00ff500b82 */ /* 0x001e300000000a00 */
[----:B------:R-:W2:Y:S01]  /*2b30*/  @P1 LDC.64 R82, c[0x0][0x398] ;  /* 0x0000e600ff521b82 */ /* 0x000ea20000000a00 */
[----:B-1----:R-:W-:-:S04]  /*2b40*/  @P2 IMAD.WIDE.U32 R84, R91, 0x10, R76 ;  /* 0x000000105b542825 */ /* 0x002fc800078e004c */
[----:B------:R-:W-:-:S04]  /*2b50*/  IMAD.WIDE.U32 R76, R91, 0x10, R2 ;  /* 0x000000105b4c7825 */ /* 0x000fc800078e0002 */
[----:B0-----:R-:W-:-:S05]  /*2b60*/  @P0 IMAD.WIDE.U32 R80, R101, 0x10, R80 ;  /* 0x0000001065500825 */ /* 0x001fca00078e0050 */
[----:B------:R0:W-:Y:S01]  /*2b70*/  @P0 STG.E.128 desc[UR6][R80.64], R72 ;  /* 0x0000004850000986 */ /* 0x0001e2000c101d06 */
[----:B--2---:R-:W-:-:S03]  /*2b80*/  @P1 IMAD.WIDE.U32 R82, R91, 0x10, R82 ;  /* 0x000000105b521825 */ /* 0x004fc600078e0052 */
[----:B------:R0:W5:Y:S04]  /*2b90*/  @P2 LDG.E.128 R68, desc[UR6][R84.64] ;  /* 0x0000000654442981 */ /* 0x000168000c1e1d00 */
[----:B------:R0:W5:Y:S04]  /*2ba0*/  @P1 LDG.E.128 R4, desc[UR6][R82.64] ;  /* 0x0000000652041981 */ /* 0x000168000c1e1d00 */
[----:B------:R-:W5:Y:S01]  /*2bb0*/  LDG.E.128 R76, desc[UR6][R76.64] ;  /* 0x000000064c4c7981 */ /* 0x000f62000c1e1d00 */
[----:B------:R-:W-:Y:S05]  /*2bc0*/  @P3 BRA `(.L_x_59) ;  /* 0x0000000000cc3947 */ /* 0x000fea0003800000 */
[----:B------:R-:W-:Y:S05]  /*2bd0*/  BRA.U UP0, `(.L_x_60) ;  /* 0x0000000100347547 */ /* 0x000fea000b800000 */
[C---:B0----5:R-:W-:Y:S01]  /*2be0*/  PRMT R80, R78.reuse, 0x7632, R80 ;  /* 0x000076324e507816 */ /* 0x061fe20000000050 */
[----:B------:R-:W-:Y:S01]  /*2bf0*/  IMAD.U32 R83, R77, 0x10000, RZ ;  /* 0x000100004d537824 */ /* 0x000fe200078e00ff */
[----:B------:R-:W-:Y:S02]  /*2c00*/  SHF.L.U32 R85, R78, 0x10, RZ ;  /* 0x000000104e557819 */ /* 0x000fe400000006ff */
[----:B------:R-:W-:Y:S02]  /*2c10*/  PRMT R84, R76, 0x7632, R84 ;  /* 0x000076324c547816 */ /* 0x000fe40000000054 */
[----:B------:R-:W-:Y:S02]  /*2c20*/  PRMT R78, R79, 0x7632, R78 ;  /* 0x000076324f4e7816 */ /* 0x000fe4000000004e */
[----:B------:R-:W-:Y:S01]  /*2c30*/  PRMT R82, R77, 0x7632, R82 ;  /* 0x000076324d527816 */ /* 0x000fe20000000052 */
[----:B------:R-:W-:Y:S01]  /*2c40*/  IMAD.U32 R84, R84, 0x10000, RZ ;  /* 0x0001000054547824 */ /* 0x000fe200078e00ff */
[----:B------:R-:W-:Y:S01]  /*2c50*/  SHF.L.U32 R81, R76, 0x10, RZ ;  /* 0x000000104c517819 */ /* 0x000fe200000006ff */
[----:B------:R-:W-:Y:S01]  /*2c60*/  IMAD.U32 R78, R78, 0x10000, RZ ;  /* 0x000100004e4e7824 */ /* 0x000fe200078e00ff */
[----:B------:R-:W-:-:S02]  /*2c70*/  SHF.L.U32 R79, R79, 0x10, RZ ;  /* 0x000000104f4f7819 */ /* 0x000fc400000006ff */
[----:B------:R-:W-:Y:S02]  /*2c80*/  SHF.L.U32 R82, R82, 0x10, RZ ;  /* 0x0000001052527819 */ /* 0x000fe400000006ff */
[----:B------:R-:W-:Y:S01]  /*2c90*/  SHF.L.U32 R80, R80, 0x10, RZ ;  /* 0x0000001050507819 */ /* 0x000fe200000006ff */
[----:B------:R-:W-:Y:S06]  /*2ca0*/  BRA `(.L_x_61) ;  /* 0x00000008000c7947 */ /* 0x000fec0003800000 */
.L_x_60:
[C---:B0----5:R-:W-:Y:S01]  /*2cb0*/  PRMT R74, R77.reuse, 0x7632, R74 ;  /* 0x000076324d4a7816 */ /* 0x061fe2000000004a */
        /* <DEDUP_REMOVED lines=28> */
[----:B------:R-:W-:Y:S02]  /*2e80*/  FADD.FTZ R78, R77, R72 ;  /* 0x000000484d4e7221 */ /* 0x000fe40000010000 */
[----:B------:R-:W-:Y:S02]  /*2e90*/  FADD.FTZ R80, R80, R3 ;  /* 0x0000000350507221 */ /* 0x000fe40000010000 */
[----:B------:R-:W-:Y:S01]  /*2ea0*/  FADD.FTZ R84, R73, R0 ;  /* 0x0000000049547221 */ /* 0x000fe20000010000 */
[----:B------:R-:W-:Y:S02]  /*2eb0*/  F2FP.BF16.F32.PACK_AB R75, R78, R79 ;  /* 0x0000004f4e4b723e */ /* 0x000fe400000010ff */
[----:B------:R-:W-:Y:S02]  /*2ec0*/  F2FP.BF16.F32.PACK_AB R74, R80, R85 ;  /* 0x00000055504a723e */ /* 0x000fe400000010ff */
[----:B------:R-:W-:-:S02]  /*2ed0*/  F2FP.BF16.F32.PACK_AB R73, R82, R83 ;  /* 0x000000535249723e */ /* 0x000fc400000010ff */
[----:B------:R-:W-:Y:S01]  /*2ee0*/  F2FP.BF16.F32.PACK_AB R72, R84, R81 ;  /* 0x000000515448723e */ /* 0x000fe200000010ff */
[----:B------:R-:W-:Y:S06]  /*2ef0*/  BRA `(.L_x_61) ;  /* 0x0000000400787947 */ /* 0x000fec0003800000 */
.L_x_59:
[----:B------:R-:W-:Y:S05]  /*2f00*/  BRA.U UP0, `(.L_x_62) ;  /* 0x0000000100947547 */ /* 0x000fea000b800000 */
[C---:B0----5:R-:W-:Y:S01]  /*2f10*/  PRMT R74, R77.reuse, 0x7632, R74 ;  /* 0x000076324d4a7816 */ /* 0x061fe2000000004a */
        /* <DEDUP_REMOVED lines=11> */
[----:B------:R-:W-:Y:S01]  /*2fd0*/  PRMT R2, R5, 0x7632, R2 ;  /* 0x0000763205027816 */ /* 0x000fe20000000002 */
[----:B------:R-:W-:Y:S01]  /*2fe0*/  IMAD.U32 R80, R80, 0x10000, RZ ;  /* 0x0001000050507824 */ /* 0x000fe200078e00ff */
[----:B------:R-:W-:-:S02]  /*2ff0*/  PRMT R3, R6, 0x7632, R3 ;  /* 0x0000763206037816 */ /* 0x000fc40000000003 */
[----:B------:R-:W-:Y:S02]  /*3000*/  PRMT R72, R7, 0x7632, R72 ;  /* 0x0000763207487816 */ /* 0x000fe40000000048 */
        /* <DEDUP_REMOVED lines=11> */
[----:B------:R-:W-:Y:S02]  /*30c0*/  SHF.L.U32 R2, R2, 0x10, RZ ;  /* 0x0000001002027819 */ /* 0x000fe400000006ff */
[----:B------:R-:W-:Y:S01]  /*30d0*/  SHF.L.U32 R0, R0, 0x10, RZ ;  /* 0x0000001000007819 */ /* 0x000fe200000006ff */
[----:B------:R-:W-:Y:S01]  /*30e0*/  FADD.FTZ R78, R77, R72 ;  /* 0x000000484d4e7221 */ /* 0x000fe20000010000 */
[----:B------:R-:W-:Y:S01]  /*30f0*/  F2FP.BF16.F32.PACK_AB R74, R80, R85 ;  /* 0x00000055504a723e */ /* 0x000fe200000010ff */
[----:B------:R-:W-:Y:S02]  /*3100*/  FADD.FTZ R82, R75, R2 ;  /* 0x000000024b527221 */ /* 0x000fe40000010000 */
[----:B------:R-:W-:Y:S01]  /*3110*/  FADD.FTZ R84, R73, R0 ;  /* 0x0000000049547221 */ /* 0x000fe20000010000 */
[----:B------:R-:W-:-:S02]  /*3120*/  F2FP.BF16.F32.PACK_AB R75, R78, R79 ;  /* 0x0000004f4e4b723e */ /* 0x000fc400000010ff */
[----:B------:R-:W-:Y:S02]  /*3130*/  F2FP.BF16.F32.PACK_AB R73, R82, R83 ;  /* 0x000000535249723e */ /* 0x000fe400000010ff */
[----:B------:R-:W-:Y:S01]  /*3140*/  F2FP.BF16.F32.PACK_AB R72, R84, R81 ;  /* 0x000000515448723e */ /* 0x000fe200000010ff */
[----:B------:R-:W-:Y:S06]  /*3150*/  BRA `(.L_x_61) ;  /* 0x0000000000e07947 */ /* 0x000fec0003800000 */
.L_x_62:
[C---:B-----5:R-:W-:Y:S01]  /*3160*/  PRMT R2, R76.reuse, 0x7632, R2 ;  /* 0x000076324c027816 */ /* 0x060fe20000000002 */
[----:B------:R-:W-:Y:S01]  /*3170*/  IMAD.U32 R76, R76, 0x10000, RZ ;  /* 0x000100004c4c7824 */ /* 0x000fe200078e00ff */
[----:B------:R-:W-:Y:S01]  /*3180*/  SHF.L.U32 R3, R4, 0x10, RZ ;  /* 0x0000001004037819 */ /* 0x000fe200000006ff */
[----:B0-----:R-:W-:Y:S01]  /*3190*/  IMAD.U32 R85, R70, 0x10000, RZ ;  /* 0x0001000046557824 */ /* 0x001fe200078e00ff */
[C---:B------:R-:W-:Y:S01]  /*31a0*/  PRMT R80, R79.reuse, 0x7632, R80 ;  /* 0x000076324f507816 */ /* 0x040fe20000000050 */
[----:B------:R-:W-:Y:S01]  /*31b0*/  IMAD.U32 R73, R2, 0x10000, RZ ;  /* 0x0001000002497824 */ /* 0x000fe200078e00ff */
[----:B------:R-:W-:Y:S01]  /*31c0*/  SHF.L.U32 R81, R79, 0x10, RZ ;  /* 0x000000104f517819 */ /* 0x000fe200000006ff */
[----:B------:R-:W-:Y:S01]  /*31d0*/  FADD.FTZ R3, R3, R76 ;  /* 0x0000004c03037221 */ /* 0x000fe20000010000 */
[C---:B------:R-:W-:Y:S01]  /*31e0*/  PRMT R75, R78.reuse, 0x7632, R75 ;  /* 0x000076324e4b7816 */ /* 0x040fe2000000004b */
[----:B------:R-:W-:Y:S01]  /*31f0*/  IMAD.U32 R78, R78, 0x10000, RZ ;  /* 0x000100004e4e7824 */ /* 0x000fe200078e00ff */
[----:B------:R-:W-:Y:S01]  /*3200*/  PRMT R0, R4, 0x7632, R0 ;  /* 0x0000763204007816 */ /* 0x000fe20000000000 */
[----:B------:R-:W-:Y:S01]  /*3210*/  IMAD.U32 R76, R5, 0x10000, RZ ;  /* 0x00010000054c7824 */ /* 0x000fe200078e00ff */
[----:B------:R-:W-:Y:S01]  /*3220*/  SHF.L.U32 R79, R6, 0x10, RZ ;  /* 0x00000010064f7819 */ /* 0x000fe200000006ff */
[----:B------:R-:W-:Y:S01]  /*3230*/  IMAD.U32 R75, R75, 0x10000, RZ ;  /* 0x000100004b4b7824 */ /* 0x000fe200078e00ff */
[----:B------:R-:W-:-:S02]  /*3240*/  SHF.L.U32 R82, R7, 0x10, RZ ;  /* 0x0000001007527819 */ /* 0x000fc400000006ff */
[----:B------:R-:W-:Y:S01]  /*3250*/  SHF.L.U32 R72, R68, 0x10, RZ ;  /* 0x0000001044487819 */ /* 0x000fe200000006ff */
[----:B------:R-:W-:Y:S01]  /*3260*/  FADD.FTZ R78, R79, R78 ;  /* 0x0000004e4f4e7221 */ /* 0x000fe20000010000 */
[----:B------:R-:W-:Y:S01]  /*3270*/  SHF.L.U32 R0, R0, 0x10, RZ ;  /* 0x0000001000007819 */ /* 0x000fe200000006ff */
[----:B------:R-:W-:Y:S01]  /*3280*/  FADD.FTZ R79, R82, R81 ;  /* 0x00000051524f7221 */ /* 0x000fe20000010000 */
[----:B------:R-:W-:Y:S01]  /*3290*/  PRMT R74, R77, 0x7632, R74 ;  /* 0x000076324d4a7816 */ /* 0x000fe2000000004a */
[--C-:B------:R-:W-:Y:S01]  /*32a0*/  FADD.FTZ R81, R72, R3.reuse ;  /* 0x0000000348517221 */ /* 0x100fe20000010000 */
[----:B------:R-:W-:Y:S01]  /*32b0*/  PRMT R3, R7, 0x7632, R3 ;  /* 0x0000763207037816 */ /* 0x000fe20000000003 */
[--C-:B------:R-:W-:Y:S01]  /*32c0*/  FADD.FTZ R84, R73, R0.reuse ;  /* 0x0000000049547221 */ /* 0x100fe20000010000 */
[----:B------:R-:W-:Y:S01]  /*32d0*/  PRMT R0, R5, 0x7632, R0 ;  /* 0x0000763205007816 */ /* 0x000fe20000000000 */
[----:B------:R-:W-:Y:S01]  /*32e0*/  FADD.FTZ R85, R85, R78 ;  /* 0x0000004e55557221 */ /* 0x000fe20000010000 */
[----:B------:R-:W-:Y:S01]  /*32f0*/  PRMT R2, R6, 0x7632, R2 ;  /* 0x0000763206027816 */ /* 0x000fe20000000002 */
[----:B------:R-:W-:Y:S01]  /*3300*/  IMAD.U32 R3, R3, 0x10000, RZ ;  /* 0x0001000003037824 */ /* 0x000fe200078e00ff */
[----:B------:R-:W-:-:S02]  /*3310*/  SHF.L.U32 R72, R80, 0x10, RZ ;  /* 0x0000001050487819 */ /* 0x000fc400000006ff */
[----:B------:R-:W-:Y:S02]  /*3320*/  SHF.L.U32 R73, R74, 0x10, RZ ;  /* 0x000000104a497819 */ /* 0x000fe400000006ff */
[----:B------:R-:W-:Y:S01]  /*3330*/  SHF.L.U32 R0, R0, 0x10, RZ ;  /* 0x0000001000007819 */ /* 0x000fe200000006ff */
[--C-:B------:R-:W-:Y:S01]  /*3340*/  FADD.FTZ R78, R72, R3.reuse ;  /* 0x00000003484e7221 */ /* 0x100fe20000010000 */
        /* <DEDUP_REMOVED lines=16> */
[----:B------:R-:W-:Y:S01]  /*3450*/  FADD.FTZ R79, R74, R79 ;  /* 0x0000004f4a4f7221 */ /* 0x000fe20000010000 */
[----:B------:R-:W-:Y:S01]  /*3460*/  SHF.L.U32 R3, R0, 0x10, RZ ;  /* 0x0000001000037819 */ /* 0x000fe200000006ff */
[----:B------:R-:W-:Y:S01]  /*3470*/  FADD.FTZ R78, R78, R77 ;  /* 0x0000004d4e4e7221 */ /* 0x000fe20000010000 */
[----:B------:R-:W-:Y:S01]  /*3480*/  F2FP.BF16.F32.PACK_AB R74, R80, R85 ;  /* 0x00000055504a723e */ /* 0x000fe200000010ff */
[----:B------:R-:W-:-:S02]  /*3490*/  FADD.FTZ R82, R82, R73 ;  /* 0x0000004952527221 */ /* 0x000fc40000010000 */
[----:B------:R-:W-:Y:S01]  /*34a0*/  FADD.FTZ R84, R84, R3 ;  /* 0x0000000354547221 */ /* 0x000fe20000010000 */
[----:B------:R-:W-:Y:S02]  /*34b0*/  F2FP.BF16.F32.PACK_AB R75, R78, R79 ;  /* 0x0000004f4e4b723e */ /* 0x000fe400000010ff */
[----:B------:R-:W-:Y:S02]  /*34c0*/  F2FP.BF16.F32.PACK_AB R73, R82, R83 ;  /* 0x000000535249723e */ /* 0x000fe400000010ff */
[----:B------:R-:W-:-:S07]  /*34d0*/  F2FP.BF16.F32.PACK_AB R72, R84, R81 ;  /* 0x000000515448723e */ /* 0x000fce00000010ff */
.L_x_61:
[----:B------:R-:W-:Y:S01]  /*34e0*/  FADD.FTZ R3, RZ, R87 ;  /* 0x00000057ff037221 */ /* 0x000fe20000010000 */
[----:B------:R-:W-:Y:S03]  /*34f0*/  BSSY.RECONVERGENT B0, `(.L_x_63) ;  /* 0x0000082000007945 */ /* 0x000fe60003800200 */
[----:B------:R-:W-:-:S04]  /*3500*/  FADD.FTZ R0, R3, R92 ;  /* 0x0000005c03007221 */ /* 0x000fc80000010000 */
        /* <DEDUP_REMOVED lines=29> */
[----:B------:R-:W-:-:S05]  /*36e0*/  FADD.FTZ R3, R3, R78 ;  /* 0x0000004e03037221 */ /* 0x000fca0000010000 */
        /* <DEDUP_REMOVED lines=10> */
[----:B------:R-:W-:-:S04]  /*3790*/  FMUL.FTZ R2, R0, 0.0009765625 ;  /* 0x3a80000000027820 */ /* 0x000fc80000410000 */
[C---:B------:R-:W-:Y:S01]  /*37a0*/  FADD.FTZ R0, -R2.reuse, R87 ;  /* 0x0000005702007221 */ /* 0x040fe20000010100 */
[C---:B------:R-:W-:Y:S01]  /*37b0*/  FADD.FTZ R3, -R2.reuse, R92 ;  /* 0x0000005c02037221 */ /* 0x040fe20000010100 */
[C---:B------:R-:W-:Y:S01]  /*37c0*/  FADD.FTZ R189, -R2.reuse, R89 ;  /* 0x0000005902bd7221 */ /* 0x040fe20000010100 */
[----:B------:R-:W-:Y:S01]  /*37d0*/  FADD.FTZ R77, -R2, R93 ;  /* 0x0000005d024d7221 */ /* 0x000fe20000010100 */
[----:B------:R-:W-:-:S04]  /*37e0*/  FFMA.FTZ R0, R0, R0, RZ ;  /* 0x0000000000007223 */ /* 0x000fc800000100ff */
[----:B------:R-:W-:Y:S01]  /*37f0*/  FFMA.FTZ R0, R3, R3, R0 ;  /* 0x0000000303007223 */ /* 0x000fe20000010000 */
[----:B------:R-:W-:-:S03]  /*3800*/  FADD.FTZ R3, -R2, R90 ;  /* 0x0000005a02037221 */ /* 0x000fc60000010100 */
[----:B------:R-:W-:-:S04]  /*3810*/  FFMA.FTZ R0, R189, R189, R0 ;  /* 0x000000bdbd007223 */ /* 0x000fc80000010000 */
[----:B------:R-:W-:Y:S01]  /*3820*/  FFMA.FTZ R0, R3, R3, R0 ;  /* 0x0000000303007223 */ /* 0x000fe20000010000 */
[----:B------:R-:W-:-:S03]  /*3830*/  FADD.FTZ R3, -R2, R86 ;  /* 0x0000005602037221 */ /* 0x000fc60000010100 */
        /* <DEDUP_REMOVED lines=52> */
[----:B------:R-:W-:-:S04]  /*3b80*/  FFMA.FTZ R0, R77, R77, R0 ;  /* 0x0000004d4d007223 */ /* 0x000fc80000010000 */
[----:B------:R-:W-:-:S05]  /*3b90*/  FFMA.FTZ R3, R3, R3, R0 ;  /* 0x0000000303037223 */ /* 0x000fca0000010000 */
[----:B------:R-:W0:Y:S02]  /*3ba0*/  SHFL.BFLY PT, R0, R3, 0x1, 0x1f ;  /* 0x0c201f0003007f89 */ /* 0x000e2400000e0000 */
[----:B0-----:R-:W-:Y:S02]  /*3bb0*/  FADD.FTZ R180, R3, R0 ;  /* 0x0000000003b47221 */ /* 0x001fe40000010000 */
[----:B------:R-:W0:Y:S03]  /*3bc0*/  S2R R0, SR_TID.X ;  /* 0x0000000000007919 */ /* 0x000e260000002100 */
[----:B------:R-:W1:Y:S02]  /*3bd0*/  SHFL.BFLY PT, R77, R180, 0x2, 0x1f ;  /* 0x0c401f00b44d7f89 */ /* 0x000e6400000e0000 */
[----:B-1----:R-:W-:Y:S01]  /*3be0*/  FADD.FTZ R182, R180, R77 ;  /* 0x0000004db4b67221 */ /* 0x002fe20000010000 */
[----:B0-----:R-:W-:-:S04]  /*3bf0*/  LOP3.LUT P2, RZ, R0, 0x1f, RZ, 0xc0, !PT ;  /* 0x0000001f00ff7812 */ /* 0x001fc8000784c0ff */
[----:B------:R-:W0:Y:S02]  /*3c00*/  SHFL.BFLY PT, R77, R182, 0x4, 0x1f ;  /* 0x0c801f00b64d7f89 */ /* 0x000e2400000e0000 */
[----:B0-----:R-:W-:Y:S02]  /*3c10*/  FADD.FTZ R184, R182, R77 ;  /* 0x0000004db6b87221 */ /* 0x001fe40000010000 */
[----:B------:R-:W0:Y:S03]  /*3c20*/  @P0 LDC.64 R76, c[0x0][0x3a8] ;  /* 0x0000ea00ff4c0b82 */ /* 0x000e260000000a00 */
[----:B------:R-:W1:Y:S01]  /*3c30*/  SHFL.BFLY PT, R187, R184, 0x8, 0x1f ;  /* 0x0d001f00b8bb7f89 */ /* 0x000e6200000e0000 */
[----:B0-----:R-:W-:-:S04]  /*3c40*/  @P0 IMAD.WIDE.U32 R76, R91, 0x10, R76 ;  /* 0x000000105b4c0825 */ /* 0x001fc800078e004c */
[----:B-1----:R-:W-:Y:S01]  /*3c50*/  FADD.FTZ R187, R184, R187 ;  /* 0x000000bbb8bb7221 */ /* 0x002fe20000010000 */
[----:B------:R-:W-:Y:S04]  /*3c60*/  @P0 STG.E.128 desc[UR6][R76.64], R72 ;  /* 0x000000484c000986 */ /* 0x000fe8000c101d06 */
        /* <DEDUP_REMOVED lines=10> */
.L_x_64:
[----:B------:R-:W-:Y:S05]  /*3d10*/  BSYNC.RECONVERGENT B0 ;  /* 0x0000000000007941 */ /* 0x000fea0003800200 */
.L_x_63:
[----:B0-----:R-:W-:Y:S01]  /*3d20*/  LOP3.LUT R2, R0, 0x1f, RZ, 0xc0, !PT ;  /* 0x0000001f00027812 */ /* 0x001fe200078ec0ff */
[----:B------:R-:W-:Y:S01]  /*3d30*/  BAR.SYNC.DEFER_BLOCKING 0x0 ;  /* 0x0000000000007b1d */ /* 0x000fe20000010000 */
[----:B------:R-:W-:Y:S02]  /*3d40*/  IMAD.MOV.U32 R76, RZ, RZ, RZ ;  /* 0x000000ffff4c7224 */ /* 0x000fe400078e00ff */
[----:B------:R-:W-:Y:S02]  /*3d50*/  ISETP.GT.U32.AND P2, PT, R2, 0x7, PT ;  /* 0x000000070200780c */ /* 0x000fe40003f44070 */
[----:B------:R-:W-:Y:S01]  /*3d60*/  CS2R R2, SRZ ;  /* 0x0000000000027805 */ /* 0x000fe2000001ff00 */
[----:B------:R-:W-:Y:S10]  /*3d70*/  BSSY.RECONVERGENT B0, `(.L_x_65) ;  /* 0x000000a000007945 */ /* 0x000ff40003800200 */
[----:B------:R-:W-:Y:S05]  /*3d80*/  @P2 BRA `(.L_x_66) ;  /* 0x0000000000202947 */ /* 0x000fea0003800000 */
[----:B------:R-:W0:Y:S01]  /*3d90*/  S2UR UR5, SR_CgaCtaId ;  /* 0x00000000000579c3 */ /* 0x000e220000008800 */
[----:B------:R-:W-:Y:S01]  /*3da0*/  UMOV UR4, 0x400 ;  /* 0x0000040000047882 */ /* 0x000fe20000000000 */
[----:B------:R-:W-:Y:S01]  /*3db0*/  SHF.L.U32 R2, R0, 0x3, RZ ;  /* 0x0000000300027819 */ /* 0x000fe200000006ff */
[----:B------:R-:W-:-:S03]  /*3dc0*/  HFMA2 R76, -RZ, RZ, 0, 6.103515625e-05 ;  /* 0x00000400ff4c7431 */ /* 0x000fc600000001ff */
[----:B------:R-:W-:Y:S01]  /*3dd0*/  LOP3.LUT R2, R2, 0xf8, RZ, 0xc0, !PT ;  /* 0x000000f802027812 */ /* 0x000fe200078ec0ff */
[----:B0-----:R-:W-:-:S04]  /*3de0*/  ULEA UR4, UR5, UR4, 0x18 ;  /* 0x0000000405047291 */ /* 0x001fc8000f8ec0ff */
[----:B------:R-:W-:-:S09]  /*3df0*/  @UP1 UIADD3 UR4, UPT, UPT, UR4, 0x40, URZ ;  /* 0x0000004004041890 */ /* 0x000fd2000fffe0ff */
[----:B------:R-:W0:Y:S03]  /*3e00*/  LDS.64 R2, [R2+UR4] ;  /* 0x0000000402027984 */ /* 0x000e260008000a00 */
.L_x_66:
[----:B------:R-:W-:Y:S05]  /*3e10*/  BSYNC.RECONVERGENT B0 ;  /* 0x0000000000007941 */ /* 0x000fea0003800200 */
.L_x_65:
[----:B------:R-:W1:Y:S01]  /*3e20*/  SHFL.DOWN PT, R77, R76, 0x4, 0x1f ;  /* 0x08801f004c4d7f89 */ /* 0x000e6200000e0000 */
[----:B------:R-:W-:Y:S01]  /*3e30*/  ISETP.NE.AND P2, PT, R0, RZ, PT ;  /* 0x000000ff0000720c */ /* 0x000fe20003f45270 */
[----:B------:R-:W-:Y:S01]  /*3e40*/  IMAD.U32 R217, R10, 0x10000, RZ ;  /* 0x000100000ad97824 */ /* 0x000fe200078e00ff */
[----:B------:R-:W-:Y:S01]  /*3e50*/  ISETP.NE.AND P3, PT, RZ, UR9, PT ;  /* 0x00000009ff007c0c */ /* 0x000fe2000bf65270 */
[----:B0-----:R-:W0:Y:S01]  /*3e60*/  SHFL.DOWN PT, R187, R2, 0x4, 0x1f ;  /* 0x08801f0002bb7f89 */ /* 0x001e2200000e0000 */
[----:B------:R-:W-:Y:S01]  /*3e70*/  SHF.L.U32 R213, R23, 0x10, RZ ;  /* 0x0000001017d57819 */ /* 0x000fe200000006ff */
[----:B------:R-:W-:Y:S01]  /*3e80*/  IMAD.U32 R197, R148, 0x10000, RZ ;  /* 0x0001000094c57824 */ /* 0x000fe200078e00ff */
[----:B------:R-:W-:Y:S01]  /*3e90*/  SHF.L.U32 R215, R9, 0x10, RZ ;  /* 0x0000001009d77819 */ /* 0x000fe200000006ff */
[----:B------:R-:W2:Y:S01]  /*3ea0*/  SHFL.DOWN PT, R180, R3, 0x4, 0x1f ;  /* 0x08801f0003b47f89 */ /* 0x000ea200000e0000 */
[----:B------:R-:W-:Y:S01]  /*3eb0*/  SHF.L.U32 R220, R154, 0x10, RZ ;  /* 0x000000109adc7819 */ /* 0x000fe200000006ff */
[----:B------:R-:W-:Y:S01]  /*3ec0*/  IMAD.U32 R207, R134, 0x10000, RZ ;  /* 0x0001000086cf7824 */ /* 0x000fe200078e00ff */
[----:B------:R-:W-:Y:S01]  /*3ed0*/  SHF.L.U32 R219, R11, 0x10, RZ ;  /* 0x000000100bdb7819 */ /* 0x000fe200000006ff */
[----:B------:R-:W-:Y:S01]  /*3ee0*/  IMAD.U32 R223, R19, 0x10000, RZ ;  /* 0x0001000013df7824 */ /* 0x000fe200078e00ff */
[----:B------:R-:W-:Y:S01]  /*3ef0*/  SHF.L.U32 R205, R144, 0x10, RZ ;  /* 0x0000001090cd7819 */ /* 0x000fe200000006ff */
[----:B------:R-:W-:Y:S01]  /*3f00*/  UPLOP3.LUT UP1, UPT, UPT, UPT, UP1, 0x40, 0x4 ;  /* 0x000000000004789c */ /* 0x000fe20003f2e810 */
[----:B------:R-:W-:-:S02]  /*3f10*/  SHF.L.U32 R209, R130, 0x10, RZ ;  /* 0x0000001082d17819 */ /* 0x000fc400000006ff */
[----:B------:R-:W-:Y:S02]  /*3f20*/  SHF.L.U32 R201, R128, 0x10, RZ ;  /* 0x0000001080c97819 */ /* 0x000fe400000006ff */
[----:B------:R-:W-:Y:S02]  /*3f30*/  SHF.L.U32 R221, R116, 0x10, RZ ;  /* 0x0000001074dd7819 */ /* 0x000fe400000006ff */
[----:B------:R-:W-:Y:S02]  /*3f40*/  SHF.L.U32 R203, R18, 0x10, RZ ;  /* 0x0000001012cb7819 */ /* 0x000fe400000006ff */
[----:B------:R-:W-:Y:S01]  /*3f50*/  SHF.L.U32 R211, R38, 0x10, RZ ;  /* 0x0000001026d37819 */ /* 0x000fe200000006ff */
[----:B-1----:R-:W-:Y:S01]  /*3f60*/  IMAD.IADD R182, R77, 0x1, R76 ;  /* 0x000000014db67824 */ /* 0x002fe200078e024c */
[----:B------:R-:W-:Y:S02]  /*3f70*/  I2FP.F32.S32 R188, R77 ;  /* 0x0000004d00bc7245 */ /* 0x000fe40000201400 */
[----:B------:R-:W-:-:S02]  /*3f80*/  I2FP.F32.U32 R77, R76 ;  /* 0x0000004c004d7245 */ /* 0x000fc40000201000 */
[----:B------:R-:W-:Y:S01]  /*3f90*/  I2FP.F32.S32 R184, R182 ;  /* 0x000000b600b87245 */ /* 0x000fe20000201400 */
[----:B------:R-:W1:Y:S01]  /*3fa0*/  SHFL.DOWN PT, R191, R182, 0x2, 0x1f ;  /* 0x08401f00b6bf7f89 */ /* 0x000e6200000e0000 */
[C---:B0-----:R-:W-:Y:S01]  /*3fb0*/  FMUL.FTZ R190, R187.reuse, R188 ;  /* 0x000000bcbbbe7220 */ /* 0x041fe20000410000 */
[----:B------:R-:W-:Y:S01]  /*3fc0*/  FADD.FTZ R187, -R187, R2 ;  /* 0x00000002bbbb7221 */ /* 0x000fe20000010100 */
[----:B------:R-:W0:Y:S01]  /*3fd0*/  MUFU.RCP R186, R184 ;  /* 0x000000b800ba7308 */ /* 0x000e220000001000 */
[----:B--2---:R-:W-:Y:S01]  /*3fe0*/  FADD.FTZ R3, R180, R3 ;  /* 0x00000003b4037221 */ /* 0x004fe20000010000 */
[----:B------:R-:W-:Y:S01]  /*3ff0*/  FFMA.FTZ R189, R77, R2, R190 ;  /* 0x000000024dbd7223 */ /* 0x000fe200000100be */
[----:B------:R-:W-:Y:S01]  /*4000*/  FMUL.FTZ R187, R187, R187 ;  /* 0x000000bbbbbb7220 */ /* 0x000fe20000410000 */
[----:B------:R-:W-:-:S03]  /*4010*/  SHF.L.U32 R225, R39, 0x10, RZ ;  /* 0x0000001027e17819 */ /* 0x000fc600000006ff */
        /* <DEDUP_REMOVED lines=23> */
[----:B------:R-:W-:-:S03]  /*4190*/  FFMA.FTZ R3, R180, R187, R3 ;  /* 0x000000bbb4037223 */ /* 0x000fc60000010003 */
[----:B------:R-:W1:Y:S02]  /*41a0*/  MUFU.RCP R182, R182 ;  /* 0x000000b600b67308 */ /* 0x000e640000001000 */
[----:B------:R-:W2:Y:S01]  /*41b0*/  SHFL.DOWN PT, R76, R3, 0x1, 0x1f ;  /* 0x08201f00034c7f89 */ /* 0x000ea200000e0000 */
[----:B0-----:R-:W-:Y:S01]  /*41c0*/  FADD.FTZ R180, R2, -R189 ;  /* 0x800000bd02b47221 */ /* 0x001fe20000010000 */
[----:B------:R-:W-:-:S03]  /*41d0*/  FMUL.FTZ R184, R189, R193 ;  /* 0x000000c1bdb87220 */ /* 0x000fc60000410000 */
[----:B------:R-:W-:Y:S01]  /*41e0*/  FMUL.FTZ R180, R180, R180 ;  /* 0x000000b4b4b47220 */ /* 0x000fe20000410000 */
[----:B------:R-:W-:-:S03]  /*41f0*/  FFMA.FTZ R187, R77, R2, R184 ;  /* 0x000000024dbb7223 */ /* 0x000fc600000100b8 */
[----:B------:R-:W-:Y:S01]  /*4200*/  FMUL.FTZ R180, R77, R180 ;  /* 0x000000b44db47220 */ /* 0x000fe20000410000 */
[----:B-1----:R-:W-:Y:S01]  /*4210*/  FMUL.FTZ R187, R182, R187 ;  /* 0x000000bbb6bb7220 */ /* 0x002fe20000410000 */
[----:B--2---:R-:W-:Y:S02]  /*4220*/  FADD.FTZ R77, R3, R76 ;  /* 0x0000004c034d7221 */ /* 0x004fe40000010000 */
[----:B------:R-:W-:Y:S01]  /*4230*/  FMUL.FTZ R180, R180, R193 ;  /* 0x000000c1b4b47220 */ /* 0x000fe20000410000 */
[----:B------:R-:W0:Y:S01]  /*4240*/  @!P2 LDC.64 R2, c[0x0][0x3c0] ;  /* 0x0000f000ff02ab82 */ /* 0x000e220000000a00 */
[----:B------:R1:W2:Y:S02]  /*4250*/  SHFL.IDX PT, R193, R187, RZ, 0x1f ;  /* 0x00001fffbbc17589 */ /* 0x0002a400000e0000 */
[----:B------:R-:W-:-:S05]  /*4260*/  FFMA.FTZ R77, R182, R180, R77 ;  /* 0x000000b4b64d7223 */ /* 0x000fca000001004d */
[----:B------:R-:W3:Y:S01]  /*4270*/  LDC R180, c[0x0][0x448] ;  /* 0x00011200ffb47b82 */ /* 0x000ee20000000800 */
[----:B------:R-:W3:Y:S01]  /*4280*/  SHFL.IDX PT, R77, R77, RZ, 0x1f ;  /* 0x00001fff4d4d7589 */ /* 0x000ee200000e0000 */
[----:B-1----:R-:W-:Y:S02]  /*4290*/  IMAD.U32 R187, R108, 0x10000, RZ ;  /* 0x000100006cbb7824 */ /* 0x002fe400078e00ff */
[----:B0-----:R-:W-:-:S04]  /*42a0*/  @!P2 IMAD.WIDE R2, R104, 0x4, R2 ;  /* 0x000000046802a825 */ /* 0x001fc800078e0202 */
[C---:B--2---:R-:W-:Y:S01]  /*42b0*/  FMUL.FTZ R76, R193.reuse, R193 ;  /* 0x000000c1c14c7220 */ /* 0x044fe20000410000 */
[----:B------:R-:W-:Y:S01]  /*42c0*/  FSEL R191, R193, RZ, !P3 ;  /* 0x000000ffc1bf7208 */ /* 0x000fe20005800000 */
[----:B------:R0:W-:Y:S03]  /*42d0*/  @!P2 STG.E desc[UR6][R2.64], R193 ;  /* 0x000000c10200a986 */ /* 0x0001e6000c101906 */
[----:B------:R-:W-:Y:S01]  /*42e0*/  FSEL R189, R76, RZ, P3 ;  /* 0x000000ff4cbd7208 */ /* 0x000fe20001800000 */
[C---:B------:R-:W-:Y:S01]  /*42f0*/  FADD.FTZ R208, -R191.reuse, R92 ;  /* 0x0000005cbfd07221 */ /* 0x040fe20000010100 */
[----:B------:R-:W-:Y:S01]  /*4300*/  FADD.FTZ R206, -R191, R87 ;  /* 0x00000057bfce7221 */ /* 0x000fe20000010100 */
[----:B---3--:R-:W-:Y:S01]  /*4310*/  FFMA.FTZ R76, R77, UR10, R180 ;  /* 0x0000000a4d4c7c23 */ /* 0x008fe200080100b4 */
[C---:B------:R-:W-:Y:S01]  /*4320*/  FADD.FTZ R210, -R191.reuse, R89 ;  /* 0x00000059bfd27221 */ /* 0x040fe20000010100 */
[C---:B------:R-:W-:Y:S01]  /*4330*/  FADD.FTZ R186, -R191.reuse, R98 ;  /* 0x00000062bfba7221 */ /* 0x040fe20000010100 */
[C---:B------:R-:W-:Y:S01]  /*4340*/  FADD.FTZ R98, -R191.reuse, R81 ;  /* 0x00000051bf627221 */ /* 0x040fe20000010100 */
[----:B------:R-:W-:Y:S01]  /*4350*/  FADD.FTZ R76, R76, R189 ;  /* 0x000000bd4c4c7221 */ /* 0x000fe20000010000 */
[C---:B------:R-:W-:Y:S01]  /*4360*/  FADD.FTZ R92, -R191.reuse, R85 ;  /* 0x00000055bf5c7221 */ /* 0x040fe20000010100 */
[C---:B------:R-:W-:Y:S01]  /*4370*/  FADD.FTZ R216, -R191.reuse, R86 ;  /* 0x00000056bfd87221 */ /* 0x040fe20000010100 */
[----:B------:R-:W-:Y:S01]  /*4380*/  FADD.FTZ R194, -R191, R96 ;  /* 0x00000060bfc27221 */ /* 0x000fe20000010100 */
[----:B------:R1:W2:Y:S01]  /*4390*/  MUFU.RSQ R195, R76 ;  /* 0x0000004c00c37308 */ /* 0x0002a20000001400 */
[----:B------:R-:W-:Y:S01]  /*43a0*/  SHF.L.U32 R81, R20, 0x10, RZ ;  /* 0x0000001014517819 */ /* 0x000fe200000006ff */
[----:B------:R-:W-:Y:S01]  /*43b0*/  IMAD.U32 R85, R172, 0x10000, RZ ;  /* 0x00010000ac557824 */ /* 0x000fe200078e00ff */
[----:B------:R-:W-:Y:S01]  /*43c0*/  SHF.L.U32 R87, R109, 0x10, RZ ;  /* 0x000000106d577819 */ /* 0x000fe200000006ff */
[C---:B------:R-:W-:Y:S01]  /*43d0*/  FADD.FTZ R96, -R191.reuse, R83 ;  /* 0x00000053bf607221 */ /* 0x040fe20000010100 */
[----:B------:R-:W-:Y:S01]  /*43e0*/  FADD.FTZ R86, -R191, R79 ;  /* 0x0000004fbf567221 */ /* 0x000fe20000010100 */
[----:B------:R-:W-:Y:S01]  /*43f0*/  IMAD.U32 R77, R64, 0x10000, RZ ;  /* 0x00010000404d7824 */ /* 0x000fe200078e00ff */
[----:B------:R-:W-:Y:S01]  /*4400*/  SHF.L.U32 R79, R174, 0x10, RZ ;  /* 0x00000010ae4f7819 */ /* 0x000fe200000006ff */
[----:B------:R-:W-:Y:S01]  /*4410*/  IMAD.U32 R89, R49, 0x10000, RZ ;  /* 0x0001000031597824 */ /* 0x000fe200078e00ff */
[----:B-1----:R-:W-:Y:S01]  /*4420*/  SHF.L.U32 R76, R171, 0x10, RZ ;  /* 0x00000010ab4c7819 */ /* 0x002fe200000006ff */
[----:B------:R-:W-:Y:S01]  /*4430*/  FADD.FTZ R212, -R191, R90 ;  /* 0x0000005abfd47221 */ /* 0x000fe20000010100 */
[----:B------:R-:W-:Y:S01]  /*4440*/  SHF.L.U32 R83, R173, 0x10, RZ ;  /* 0x00000010ad537819 */ /* 0x000fe200000006ff */
[C---:B------:R-:W-:Y:S01]  /*4450*/  FADD.FTZ R214, -R191.reuse, R93 ;  /* 0x0000005dbfd67221 */ /* 0x040fe20000010100 */
[C---:B------:R-:W-:Y:S01]  /*4460*/  FADD.FTZ R202, -R191.reuse, R97 ;  /* 0x00000061bfca7221 */ /* 0x040fe20000010100 */
[----:B------:R-:W-:Y:S01]  /*4470*/  FADD.FTZ R90, -R191, R100 ;  /* 0x00000064bf5a7221 */ /* 0x000fe20000010100 */
[----:B0-----:R-:W-:Y:S01]  /*4480*/  SHF.L.U32 R3, R65, 0x10, RZ ;  /* 0x0000001041037819 */ /* 0x001fe200000006ff */
[----:B------:R-:W-:-:S02]  /*4490*/  IMAD.U32 R100, R167, 0x10000, RZ ;  /* 0x00010000a7647824 */ /* 0x000fc400078e00ff */
[C---:B--2---:R-:W-:Y:S01]  /*44a0*/  FMUL.FTZ R208, R195.reuse, R208 ;  /* 0x000000d0c3d07220 */ /* 0x044fe20000410000 */
[C---:B------:R-:W-:Y:S01]  /*44b0*/  FMUL.FTZ R206, R195.reuse, R206 ;  /* 0x000000cec3ce7220 */ /* 0x040fe20000410000 */
[----:B------:R-:W-:Y:S01]  /*44c0*/  FMUL.FTZ R210, R195, R210 ;  /* 0x000000d2c3d27220 */ /* 0x000fe20000410000 */
[----:B------:R-:W-:Y:S01]  /*44d0*/  SHF.L.U32 R93, R110, 0x10, RZ ;  /* 0x000000106e5d7819 */ /* 0x000fe200000006ff */
[----:B------:R-:W-:Y:S01]  /*44e0*/  FFMA.FTZ R76, R208, R85, R76 ;  /* 0x00000055d04c7223 */ /* 0x000fe2000001004c */
[----:B------:R-:W-:Y:S01]  /*44f0*/  FFMA.FTZ R81, R206, R81, R77 ;  /* 0x00000051ce517223 */ /* 0x000fe2000001004d */
[----:B------:R-:W-:Y:S01]  /*4500*/  FFMA.FTZ R85, R210, R87, R89 ;  /* 0x00000057d2557223 */ /* 0x000fe20000010059 */
[----:B------:R-:W-:Y:S01]  /*4510*/  SHF.L.U32 R77, R21, 0x10, RZ ;  /* 0x00000010154d7819 */ /* 0x000fe200000006ff */
[----:B------:R-:W-:Y:S01]  /*4520*/  FFMA.FTZ R79, R208, R79, R83 ;  /* 0x0000004fd04f7223 */ /* 0x000fe20000010053 */
[----:B------:R-:W-:Y:S01]  /*4530*/  SHF.L.U32 R89, R168, 0x10, RZ ;  /* 0x00000010a8597819 */ /* 0x000fe200000006ff */
[----:B------:R-:W-:Y:S01]  /*4540*/  FMUL.FTZ R212, R195, R212 ;  /* 0x000000d4c3d47220 */ /* 0x000fe20000410000 */
[----:B------:R-:W-:Y:S01]  /*4550*/  SHF.L.U32 R87, R169, 0x10, RZ ;  /* 0x00000010a9577819 */ /* 0x000fe200000006ff */
[----:B------:R-:W-:Y:S01]  /*4560*/  IMAD.U32 R83, R170, 0x10000, RZ ;  /* 0x00010000aa537824 */ /* 0x000fe200078e00ff */
[----:B------:R-:W-:Y:S01]  /*4570*/  SHF.L.U32 R97, R50, 0x10, RZ ;  /* 0x0000001032617819 */ /* 0x000fe200000006ff */
[----:B------:R-:W-:Y:S01]  /*4580*/  FMUL.FTZ R214, R195, R214 ;  /* 0x000000d6c3d67220 */ /* 0x000fe20000410000 */
[----:B------:R-:W-:Y:S01]  /*4590*/  FFMA.FTZ R77, R210, R77, R3 ;  /* 0x0000004dd24d7223 */ /* 0x000fe20000010003 */
[C---:B------:R-:W-:Y:S01]  /*45a0*/  FFMA.FTZ R100, R212.reuse, R89, R100 ;  /* 0x00000059d4647223 */ /* 0x040fe20000010064 */
[C---:B------:R-:W-:Y:S01]  /*45b0*/  FADD.FTZ R218, -R191.reuse, R88 ;  /* 0x00000058bfda7221 */ /* 0x040fe20000010100 */
[----:B------:R-:W-:Y:S01]  /*45c0*/  FFMA.FTZ R210, R212, R83, R87 ;  /* 0x00000053d4d27223 */ /* 0x000fe20000010057 */
[----:B------:R-:W-:Y:S01]  /*45d0*/  FFMA.FTZ R89, R214, R93, R97 ;  /* 0x0000005dd6597223 */ /* 0x000fe20000010061 */
[----:B------:R-:W-:Y:S01]  /*45e0*/  SHF.L.U32 R3, R66, 0x10, RZ ;  /* 0x0000001042037819 */ /* 0x000fe200000006ff */
[----:B------:R-:W-:Y:S01]  /*45f0*/  IMAD.U32 R83, R22, 0x10000, RZ ;  /* 0x0001000016537824 */ /* 0x000fe200078e00ff */
[----:B------:R-:W-:Y:S01]  /*4600*/  SHF.L.U32 R87, R166, 0x10, RZ ;  /* 0x00000010a6577819 */ /* 0x000fe200000006ff */
[----:B------:R-:W-:Y:S01]  /*4610*/  FADD.FTZ R200, -R191, R107 ;  /* 0x0000006bbfc87221 */ /* 0x000fe20000010100 */
[----:B------:R-:W-:Y:S01]  /*4620*/  SHF.L.U32 R97, R164, 0x10, RZ ;  /* 0x00000010a4617819 */ /* 0x000fe200000006ff */
[----:B------:R-:W-:Y:S01]  /*4630*/  IMAD.U32 R93, R165, 0x10000, RZ ;  /* 0x00010000a55d7824 */ /* 0x000fe200078e00ff */
[----:B------:R-:W-:Y:S01]  /*4640*/  SHF.L.U32 R212, R163, 0x10, RZ ;  /* 0x00000010a3d47819 */ /* 0x000fe200000006ff */
[----:B------:R-:W-:Y:S01]  /*4650*/  FMUL.FTZ R216, R195, R216 ;  /* 0x000000d8c3d87220 */ /* 0x000fe20000410000 */
[----:B------:R-:W-:Y:S01]  /*4660*/  FADD.FTZ R198, -R191, R103 ;  /* 0x00000067bfc67221 */ /* 0x000fe20000010100 */
[----:B------:R-:W-:Y:S01]  /*4670*/  SHF.L.U32 R107, R51, 0x10, RZ ;  /* 0x00000010336b7819 */ /* 0x000fe200000006ff */
[----:B------:R-:W-:-:S02]  /*4680*/  IMAD.U32 R103, R111, 0x10000, RZ ;  /* 0x000100006f677824 */ /* 0x000fc400078e00ff */
[----:B------:R-:W-:Y:S01]  /*4690*/  FMUL.FTZ R218, R195, R218 ;  /* 0x000000dac3da7220 */ /* 0x000fe20000410000 */
[----:B------:R-:W-:Y:S01]  /*46a0*/  FFMA.FTZ R83, R214, R83, R3 ;  /* 0x00000053d6537223 */ /* 0x000fe20000010003 */
[----:B------:R-:W-:Y:S01]  /*46b0*/  FADD.FTZ R204, -R191, R175 ;  /* 0x000000afbfcc7221 */ /* 0x000fe20000010100 */
[C---:B------:R-:W-:Y:S01]  /*46c0*/  FFMA.FTZ R214, R216.reuse, R87, R93 ;  /* 0x00000057d8d67223 */ /* 0x040fe2000001005d */
[----:B------:R-:W-:Y:S01]  /*46d0*/  FFMA.FTZ R212, R216, R97, R212 ;  /* 0x00000061d8d47223 */ /* 0x000fe200000100d4 */
[----:B------:R-:W-:Y:S01]  /*46e0*/  IMAD.U32 R3, R67, 0x10000, RZ ;  /* 0x0001000043037824 */ /* 0x000fe200078e00ff */
[----:B------:R-:W-:Y:S01]  /*46f0*/  SHF.L.U32 R93, R162, 0x10, RZ ;  /* 0x00000010a25d7819 */ /* 0x000fe200000006ff */
[----:B------:R-:W-:Y:S01]  /*4700*/  FFMA.FTZ R87, R218, R103, R107 ;  /* 0x00000067da577223 */ /* 0x000fe2000001006b */
[----:B------:R-:W-:Y:S01]  /*4710*/  SHF.L.U32 R97, R161, 0x10, RZ ;  /* 0x00000010a1617819 */ /* 0x000fe200000006ff */
[----:B------:R-:W-:Y:S01]  /*4720*/  FMUL.FTZ R202, R195, R202 ;  /* 0x000000cac3ca7220 */ /* 0x000fe20000410000 */
[----:B------:R-:W-:Y:S01]  /*4730*/  SHF.L.U32 R216, R159, 0x10, RZ ;  /* 0x000000109fd87819 */ /* 0x000fe200000006ff */
[----:B------:R-:W-:Y:S01]  /*4740*/  IMAD.U32 R103, R160, 0x10000, RZ ;  /* 0x00010000a0677824 */ /* 0x000fe200078e00ff */
[----:B------:R-:W-:Y:S01]  /*4750*/  SHF.L.U32 R107, R8, 0x10, RZ ;  /* 0x00000010086b7819 */ /* 0x000fe200000006ff */
[----:B------:R-:W-:-:S02]  /*4760*/  IMAD.U32 R175, R44, 0x10000, RZ ;  /* 0x000100002caf7824 */ /* 0x000fc400078e00ff */
[----:B------:R-:W-:Y:S01]  /*4770*/  FMUL.FTZ R204, R195, R204 ;  /* 0x000000ccc3cc7220 */ /* 0x000fe20000410000 */
[----:B------:R-:W-:Y:S01]  /*4780*/  FFMA.FTZ R213, R218, R213, R3 ;  /* 0x000000d5dad57223 */ /* 0x000fe20000010003 */
[C---:B------:R-:W-:Y:S01]  /*4790*/  FADD.FTZ R182, -R191.reuse, R176 ;  /* 0x000000b0bfb67221 */ /* 0x040fe20000010100 */
[C---:B------:R-:W-:Y:S01]  /*47a0*/  FADD.FTZ R88, -R191.reuse, R82 ;  /* 0x00000052bf587221 */ /* 0x040fe20000010100 */
[----:B------:R-:W-:Y:S01]  /*47b0*/  FFMA.FTZ R218, R202, R93, R97 ;  /* 0x0000005dcada7223 */ /* 0x000fe20000010061 */
[C---:B------:R-:W-:Y:S01]  /*47c0*/  FADD.FTZ R176, -R191.reuse, R106 ;  /* 0x0000006abfb07221 */ /* 0x040fe20000010100 */
[----:B------:R-:W-:Y:S01]  /*47d0*/  FADD.FTZ R82, -R191, R80 ;  /* 0x00000050bf527221 */ /* 0x000fe20000010100 */
[----:B------:R-:W-:Y:S01]  /*47e0*/  SHF.L.U32 R3, R24, 0x10, RZ ;  /* 0x0000001018037819 */ /* 0x000fe200000006ff */
[----:B------:R-:W-:Y:S01]  /*47f0*/  FFMA.FTZ R216, R202, R103, R216 ;  /* 0x00000067cad87223 */ /* 0x000fe200000100d8 */
[----:B------:R-:W-:Y:S01]  /*4800*/  SHF.L.U32 R93, R60, 0x10, RZ ;  /* 0x000000103c5d7819 */ /* 0x000fe200000006ff */
[----:B------:R-:W-:Y:S01]  /*4810*/  FFMA.FTZ R80, R204, R107, R175 ;  /* 0x0000006bcc507223 */ /* 0x000fe200000100af */
[----:B------:R-:W-:Y:S01]  /*4820*/  SHF.L.U32 R106, R157, 0x10, RZ ;  /* 0x000000109d6a7819 */ /* 0x000fe200000006ff */
[----:B------:R-:W-:Y:S01]  /*4830*/  IMAD.U32 R2, R158, 0x10000, RZ ;  /* 0x000100009e027824 */ /* 0x000fe200078e00ff */
[----:B------:R-:W-:Y:S01]  /*4840*/  SHF.L.U32 R202, R156, 0x10, RZ ;  /* 0x000000109cca7819 */ /* 0x000fe200000006ff */
[----:B------:R-:W-:Y:S01]  /*4850*/  FMUL.FTZ R107, R195, R90 ;  /* 0x0000005ac36b7220 */ /* 0x000fe20000410000 */
[----:B------:R-:W-:Y:S01]  /*4860*/  IMAD.U32 R97, R155, 0x10000, RZ ;  /* 0x000100009b617824 */ /* 0x000fe200078e00ff */
[----:B------:R-:W-:Y:S01]  /*4870*/  SHF.L.U32 R189, R48, 0x10, RZ ;  /* 0x0000001030bd7819 */ /* 0x000fe200000006ff */
[----:B------:R-:W-:Y:S01]  /*4880*/  FMUL.FTZ R200, R195, R200 ;  /* 0x000000c8c3c87220 */ /* 0x000fe20000410000 */
[----:B------:R-:W-:Y:S01]  /*4890*/  SHF.L.U32 R103, R45, 0x10, RZ ;  /* 0x000000102d677819 */ /* 0x000fe200000006ff */
[----:B------:R-:W-:Y:S01]  /*48a0*/  FFMA.FTZ R90, R204, R3, R93 ;  /* 0x00000003cc5a7223 */ /* 0x000fe2000001005d */
[----:B------:R-:W-:Y:S01]  /*48b0*/  FFMA.FTZ R93, R107, R2, R106 ;  /* 0x000000026b5d7223 */ /* 0x000fe2000001006a */
[----:B------:R-:W-:Y:S01]  /*48c0*/  FADD.FTZ R190, -R191, R94 ;  /* 0x0000005ebfbe7221 */ /* 0x000fe20000010100 */
[----:B------:R-:W-:Y:S01]  /*48d0*/  FFMA.FTZ R107, R107, R202, R97 ;  /* 0x000000ca6b6b7223 */ /* 0x000fe20000010061 */
[----:B------:R-:W-:Y:S01]  /*48e0*/  FADD.FTZ R94, -R191, R84 ;  /* 0x00000054bf5e7221 */ /* 0x000fe20000010100 */
[----:B------:R-:W-:Y:S01]  /*48f0*/  SHF.L.U32 R97, R61, 0x10, RZ ;  /* 0x000000103d617819 */ /* 0x000fe200000006ff */
[----:B------:R-:W-:Y:S01]  /*4900*/  FFMA.FTZ R84, R206, R187, R189 ;  /* 0x000000bbce547223 */ /* 0x000fe200000100bd */
[----:B------:R-:W-:Y:S01]  /*4910*/  FFMA.FTZ R215, R200, R215, R103 ;  /* 0x000000d7c8d77223 */ /* 0x000fe20000010067 */
[----:B------:R-:W-:Y:S01]  /*4920*/  IMAD.U32 R3, R25, 0x10000, RZ ;  /* 0x0001000019037824 */ /* 0x000fe200078e00ff */
[----:B------:R-:W-:Y:S01]  /*4930*/  SHF.L.U32 R106, R152, 0x10, RZ ;  /* 0x00000010986a7819 */ /* 0x000fe200000006ff */
[----:B------:R-:W-:Y:S01]  /*4940*/  IMAD.U32 R2, R153, 0x10000, RZ ;  /* 0x0001000099027824 */ /* 0x000fe200078e00ff */
[----:B------:R-:W-:Y:S01]  /*4950*/  SHF.L.U32 R103, R151, 0x10, RZ ;  /* 0x0000001097677819 */ /* 0x000fe200000006ff */
[C---:B------:R-:W-:Y:S01]  /*4960*/  FMUL.FTZ R187, R195.reuse, R186 ;  /* 0x000000bac3bb7220 */ /* 0x040fe20000410000 */
[----:B------:R-:W-:Y:S01]  /*4970*/  SHF.L.U32 R175, R46, 0x10, RZ ;  /* 0x000000102eaf7819 */ /* 0x000fe200000006ff */
[----:B------:R-:W-:Y:S01]  /*4980*/  FMUL.FTZ R198, R195, R198 ;  /* 0x000000c6c3c67220 */ /* 0x000fe20000410000 */
[----:B------:R-:W-:Y:S01]  /*4990*/  FADD.FTZ R196, -R191, R177 ;  /* 0x000000b1bfc47221 */ /* 0x000fe20000010100 */
[----:B------:R-:W-:Y:S01]  /*49a0*/  FFMA.FTZ R186, R200, R3, R97 ;  /* 0x00000003c8ba7223 */ /* 0x000fe20000010061 */
[C---:B------:R-:W-:Y:S01]  /*49b0*/  FFMA.FTZ R220, R187.reuse, R220, R2 ;  /* 0x000000dcbbdc7223 */ /* 0x040fe20000010002 */
[----:B------:R-:W-:Y:S01]  /*49c0*/  SHF.L.U32 R3, R26, 0x10, RZ ;  /* 0x000000101a037819 */ /* 0x000fe200000006ff */
[----:B------:R-:W-:Y:S01]  /*49d0*/  FFMA.FTZ R187, R187, R106, R103 ;  /* 0x0000006abbbb7223 */ /* 0x000fe20000010067 */
[----:B------:R-:W-:Y:S01]  /*49e0*/  FFMA.FTZ R217, R198, R217, R175 ;  /* 0x000000d9c6d97223 */ /* 0x000fe200000100af */
[----:B------:R-:W-:Y:S01]  /*49f0*/  IMAD.U32 R97, R62, 0x10000, RZ ;  /* 0x000100003e617824 */ /* 0x000fe200078e00ff */
[----:B------:R-:W-:Y:S01]  /*4a00*/  SHF.L.U32 R103, R150, 0x10, RZ ;  /* 0x0000001096677819 */ /* 0x000fe200000006ff */
[----:B------:R-:W-:Y:S01]  /*4a10*/  IMAD.U32 R177, R47, 0x10000, RZ ;  /* 0x000100002fb17824 */ /* 0x000fe200078e00ff */
[----:B------:R-:W-:Y:S01]  /*4a20*/  SHF.L.U32 R175, R149, 0x10, RZ ;  /* 0x0000001095af7819 */ /* 0x000fe200000006ff */
[----:B------:R-:W-:Y:S01]  /*4a30*/  FMUL.FTZ R204, R195, R196 ;  /* 0x000000c4c3cc7220 */ /* 0x000fe20000410000 */
[----:B------:R-:W-:Y:S01]  /*4a40*/  SHF.L.U32 R2, R147, 0x10, RZ ;  /* 0x0000001093027819 */ /* 0x000fe200000006ff */
[----:B------:R-:W-:Y:S01]  /*4a50*/  FMUL.FTZ R194, R195, R194 ;  /* 0x000000c2c3c27220 */ /* 0x000fe20000410000 */
[----:B------:R-:W-:Y:S01]  /*4a60*/  FADD.FTZ R192, -R191, R179 ;  /* 0x000000b3bfc07221 */ /* 0x000fe20000010100 */
[----:B------:R-:W-:Y:S01]  /*4a70*/  FFMA.FTZ R196, R198, R3, R97 ;  /* 0x00000003c6c47223 */ /* 0x000fe20000010061 */
[----:B------:R-:W-:Y:S01]  /*4a80*/  FFMA.FTZ R219, R204, R219, R177 ;  /* 0x000000dbccdb7223 */ /* 0x000fe200000100b1 */
[----:B------:R-:W-:Y:S01]  /*4a90*/  SHF.L.U32 R3, R27, 0x10, RZ ;  /* 0x000000101b037819 */ /* 0x000fe200000006ff */
[C---:B------:R-:W-:Y:S01]  /*4aa0*/  FFMA.FTZ R222, R194.reuse, R103, R175 ;  /* 0x00000067c2de7223 */ /* 0x040fe200000100af */
[----:B------:R-:W-:Y:S01]  /*4ab0*/  SHF.L.U32 R97, R63, 0x10, RZ ;  /* 0x000000103f617819 */ /* 0x000fe200000006ff */
[----:B------:R-:W-:Y:S01]  /*4ac0*/  FFMA.FTZ R197, R194, R197, R2 ;  /* 0x000000c5c2c57223 */ /* 0x000fe20000010002 */
[----:B------:R-:W-:Y:S01]  /*4ad0*/  SHF.L.U32 R177, R12, 0x10, RZ ;  /* 0x000000100cb17819 */ /* 0x000fe200000006ff */
[----:B------:R-:W-:Y:S01]  /*4ae0*/  IMAD.U32 R2, R143, 0x10000, RZ ;  /* 0x000100008f027824 */ /* 0x000fe200078e00ff */
[----:B------:R-:W-:Y:S01]  /*4af0*/  SHF.L.U32 R179, R40, 0x10, RZ ;  /* 0x0000001028b37819 */ /* 0x000fe200000006ff */
[----:B------:R-:W-:Y:S01]  /*4b00*/  FMUL.FTZ R190, R195, R190 ;  /* 0x000000bec3be7220 */ /* 0x000fe20000410000 */
[----:B------:R-:W-:Y:S01]  /*4b10*/  SHF.L.U32 R175, R145, 0x10, RZ ;  /* 0x0000001091af7819 */ /* 0x000fe200000006ff */
[----:B------:R-:W-:Y:S01]  /*4b20*/  FMUL.FTZ R192, R195, R192 ;  /* 0x000000c0c3c07220 */ /* 0x000fe20000410000 */
[----:B------:R-:W-:-:S02]  /*4b30*/  IMAD.U32 R103, R146, 0x10000, RZ ;  /* 0x0001000092677824 */ /* 0x000fc400078e00ff */
[C---:B------:R-:W-:Y:S01]  /*4b40*/  FADD.FTZ R180, -R191.reuse, R178 ;  /* 0x000000b2bfb47221 */ /* 0x040fe20000010100 */
[----:B------:R-:W-:Y:S01]  /*4b50*/  FADD.FTZ R188, -R191, R181 ;  /* 0x000000b5bfbc7221 */ /* 0x000fe20000010100 */
[----:B------:R-:W-:Y:S01]  /*4b60*/  FFMA.FTZ R204, R204, R3, R97 ;  /* 0x00000003cccc7223 */ /* 0x000fe20000010061 */
[----:B------:R-:W-:Y:S01]  /*4b70*/  FFMA.FTZ R205, R190, R205, R2 ;  /* 0x000000cdbecd7223 */ /* 0x000fe20000010002 */
[----:B------:R-:W-:Y:S01]  /*4b80*/  FFMA.FTZ R106, R192, R177, R179 ;  /* 0x000000b1c06a7223 */ /* 0x000fe200000100b3 */
[----:B------:R-:W-:Y:S01]  /*4b90*/  SHF.L.U32 R97, R56, 0x10, RZ ;  /* 0x0000001038617819 */ /* 0x000fe200000006ff */
[----:B------:R-:W-:Y:S01]  /*4ba0*/  FFMA.FTZ R224, R190, R103, R175 ;  /* 0x00000067bee07223 */ /* 0x000fe200000100af */
[----:B------:R-:W-:Y:S01]  /*4bb0*/  IMAD.U32 R3, R28, 0x10000, RZ ;  /* 0x000100001c037824 */ /* 0x000fe200078e00ff */
[----:B------:R-:W-:Y:S01]  /*4bc0*/  SHF.L.U32 R2, R142, 0x10, RZ ;  /* 0x000000108e027819 */ /* 0x000fe200000006ff */
        /* <DEDUP_REMOVED lines=9> */
[C---:B------:R-:W-:Y:S01]  /*4c60*/  FFMA.FTZ R189, R181.reuse, R2, R190 ;  /* 0x00000002b5bd7223 */ /* 0x040fe200000100be */
[----:B------:R-:W-:Y:S01]  /*4c70*/  FFMA.FTZ R192, R188, R175, R177 ;  /* 0x000000afbcc07223 */ /* 0x000fe200000100b1 */
[----:B------:R-:W-:Y:S01]  /*4c80*/  FFMA.FTZ R181, R181, R194, R103 ;  /* 0x000000c2b5b57223 */ /* 0x000fe20000010067 */
[----:B------:R-:W-:Y:S01]  /*4c90*/  SHF.L.U32 R3, R29, 0x10, RZ ;  /* 0x000000101d037819 */ /* 0x000fe200000006ff */
[----:B------:R-:W-:Y:S01]  /*4ca0*/  IMAD.U32 R97, R57, 0x10000, RZ ;  /* 0x0001000039617824 */ /* 0x000fe200078e00ff */
[----:B------:R-:W-:Y:S01]  /*4cb0*/  SHF.L.U32 R2, R138, 0x10, RZ ;  /* 0x000000108a027819 */ /* 0x000fe200000006ff */
[----:B------:R-:W-:Y:S01]  /*4cc0*/  FMUL.FTZ R183, R195, R182 ;  /* 0x000000b6c3b77220 */ /* 0x000fe20000410000 */
[----:B------:R-:W-:Y:S01]  /*4cd0*/  SHF.L.U32 R190, R137, 0x10, RZ ;  /* 0x0000001089be7819 */ /* 0x000fe200000006ff */
[----:B------:R-:W-:Y:S01]  /*4ce0*/  IMAD.U32 R177, R42, 0x10000, RZ ;  /* 0x000100002ab17824 */ /* 0x000fe200078e00ff */
[----:B------:R-:W-:Y:S01]  /*4cf0*/  SHF.L.U32 R175, R14, 0x10, RZ ;  /* 0x000000100eaf7819 */ /* 0x000fe200000006ff */
[----:B------:R-:W-:Y:S01]  /*4d00*/  FMUL.FTZ R184, R195, R184 ;  /* 0x000000b8c3b87220 */ /* 0x000fe20000410000 */
[----:B------:R-:W-:Y:S01]  /*4d10*/  SHF.L.U32 R103, R135, 0x10, RZ ;  /* 0x0000001087677819 */ /* 0x000fe200000006ff */
[----:B------:R-:W-:-:S02]  /*4d20*/  IMAD.U32 R194, R136, 0x10000, RZ ;  /* 0x0001000088c27824 */ /* 0x000fc400078e00ff */
[----:B------:R-:W-:Y:S01]  /*4d30*/  FADD.FTZ R178, -R191, R185 ;  /* 0x000000b9bfb27221 */ /* 0x000fe20000010100 */
[----:B------:R-:W-:Y:S01]  /*4d40*/  FFMA.FTZ R182, R188, R3, R97 ;  /* 0x00000003bcb67223 */ /* 0x000fe20000010061 */
[C---:B------:R-:W-:Y:S01]  /*4d50*/  FFMA.FTZ R199, R183.reuse, R2, R190 ;  /* 0x00000002b7c77223 */ /* 0x040fe200000100be */
[----:B------:R-:W-:Y:S01]  /*4d60*/  FFMA.FTZ R202, R184, R175, R177 ;  /* 0x000000afb8ca7223 */ /* 0x000fe200000100b1 */
[----:B------:R-:W-:Y:S01]  /*4d70*/  FFMA.FTZ R183, R183, R194, R103 ;  /* 0x000000c2b7b77223 */ /* 0x000fe20000010067 */
[----:B------:R-:W-:Y:S01]  /*4d80*/  SHF.L.U32 R3, R30, 0x10, RZ ;  /* 0x000000101e037819 */ /* 0x000fe200000006ff */
[C---:B------:R-:W-:Y:S01]  /*4d90*/  FMUL.FTZ R178, R195.reuse, R178 ;  /* 0x000000b2c3b27220 */ /* 0x040fe20000410000 */
[----:B------:R-:W-:Y:S01]  /*4da0*/  SHF.L.U32 R97, R58, 0x10, RZ ;  /* 0x000000103a617819 */ /* 0x000fe200000006ff */
[----:B------:R-:W-:Y:S01]  /*4db0*/  FMUL.FTZ R176, R195, R176 ;  /* 0x000000b0c3b07220 */ /* 0x000fe20000410000 */
[----:B------:R-:W-:Y:S01]  /*4dc0*/  SHF.L.U32 R175, R15, 0x10, RZ ;  /* 0x000000100faf7819 */ /* 0x000fe200000006ff */
[----:B------:R-:W-:Y:S01]  /*4dd0*/  FADD.FTZ R102, -R191, R102 ;  /* 0x00000066bf667221 */ /* 0x000fe20000010100 */
[----:B------:R-:W-:Y:S01]  /*4de0*/  SHF.L.U32 R177, R43, 0x10, RZ ;  /* 0x000000102bb17819 */ /* 0x000fe200000006ff */
[----:B------:R-:W-:Y:S01]  /*4df0*/  FADD.FTZ R78, -R191, R78 ;  /* 0x0000004ebf4e7221 */ /* 0x000fe20000010100 */
[----:B------:R-:W-:Y:S01]  /*4e00*/  SHF.L.U32 R103, R133, 0x10, RZ ;  /* 0x0000001085677819 */ /* 0x000fe200000006ff */
[----:B------:R-:W-:Y:S01]  /*4e10*/  FFMA.FTZ R188, R184, R3, R97 ;  /* 0x00000003b8bc7223 */ /* 0x000fe20000010061 */
[----:B------:R-:W-:Y:S01]  /*4e20*/  SHF.L.U32 R191, R132, 0x10, RZ ;  /* 0x0000001084bf7819 */ /* 0x000fe200000006ff */
[----:B------:R-:W-:Y:S01]  /*4e30*/  FFMA.FTZ R208, R178, R175, R177 ;  /* 0x000000afb2d07223 */ /* 0x000fe200000100b1 */
[----:B------:R-:W-:-:S02]  /*4e40*/  IMAD.U32 R2, R131, 0x10000, RZ ;  /* 0x0001000083027824 */ /* 0x000fc400078e00ff */
[----:B------:R-:W-:Y:S01]  /*4e50*/  FFMA.FTZ R207, R176, R207, R103 ;  /* 0x000000cfb0cf7223 */ /* 0x000fe20000010067 */
[----:B------:R-:W-:Y:S01]  /*4e60*/  SHF.L.U32 R97, R59, 0x10, RZ ;  /* 0x000000103b617819 */ /* 0x000fe200000006ff */
[----:B------:R-:W-:Y:S01]  /*4e70*/  IMAD.U32 R3, R31, 0x10000, RZ ;  /* 0x000100001f037824 */ /* 0x000fe200078e00ff */
[----:B------:R-:W-:Y:S01]  /*4e80*/  SHF.L.U32 R175, R36, 0x10, RZ ;  /* 0x0000001024af7819 */ /* 0x000fe200000006ff */
[----:B------:R-:W-:Y:S02]  /*4e90*/  IMAD.U32 R103, R129, 0x10000, RZ ;  /* 0x0001000081677824 */ /* 0x000fe400078e00ff */
[C---:B------:R-:W-:Y:S01]  /*4ea0*/  FMUL.FTZ R102, R195.reuse, R102 ;  /* 0x00000066c3667220 */ /* 0x040fe20000410000 */
[----:B------:R-:W-:Y:S02]  /*4eb0*/  IMAD.U32 R177, R16, 0x10000, RZ ;  /* 0x0001000010b17824 */ /* 0x000fe400078e00ff */
[----:B------:R-:W-:Y:S01]  /*4ec0*/  FMUL.FTZ R98, R195, R98 ;  /* 0x00000062c3627220 */ /* 0x000fe20000410000 */
[----:B------:R-:W-:Y:S01]  /*4ed0*/  FFMA.FTZ R191, R176, R191, R2 ;  /* 0x000000bfb0bf7223 */ /* 0x000fe20000010002 */
[----:B------:R-:W-:Y:S01]  /*4ee0*/  FFMA.FTZ R200, R178, R3, R97 ;  /* 0x00000003b2c87223 */ /* 0x000fe20000010061 */
        /* <DEDUP_REMOVED lines=11> */
[----:B------:R-:W-:Y:S01]  /*4fa0*/  FMUL.FTZ R96, R195, R96 ;  /* 0x00000060c3607220 */ /* 0x000fe20000410000 */
[----:B------:R-:W-:Y:S01]  /*4fb0*/  SHF.L.U32 R185, R17, 0x10, RZ ;  /* 0x0000001011b97819 */ /* 0x000fe200000006ff */
[----:B------:R-:W-:Y:S01]  /*4fc0*/  FFMA.FTZ R176, R94, R179, R176 ;  /* 0x000000b35eb07223 */ /* 0x000fe200000100b0 */
[----:B------:R-:W-:Y:S01]  /*4fd0*/  FFMA.FTZ R201, R102, R201, R2 ;  /* 0x000000c966c97223 */ /* 0x000fe20000010002 */
[----:B------:R-:W-:Y:S01]  /*4fe0*/  FFMA.FTZ R175, R98, R175, R3 ;  /* 0x000000af62af7223 */ /* 0x000fe20000010003 */
        /* <DEDUP_REMOVED lines=9> */
[C---:B------:R-:W-:Y:S01]  /*5080*/  FMUL.FTZ R92, R195.reuse, R92 ;  /* 0x0000005cc35c7220 */ /* 0x040fe20000410000 */
[C---:B------:R-:W-:Y:S01]  /*5090*/  FMUL.FTZ R82, R195.reuse, R82 ;  /* 0x00000052c3527220 */ /* 0x040fe20000410000 */
[----:B------:R-:W-:Y:S01]  /*50a0*/  FFMA.FTZ R194, R88, R103, R179 ;  /* 0x0000006758c27223 */ /* 0x000fe200000100b3 */
[----:B------:R-:W-:Y:S01]  /*50b0*/  FFMA.FTZ R178, R96, R3, R97 ;  /* 0x0000000360b27223 */ /* 0x000fe20000010061 */
[----:B------:R-:W-:Y:S01]  /*50c0*/  FFMA.FTZ R179, R88, R193, R2 ;  /* 0x000000c158b37223 */ /* 0x000fe20000010002 */
[----:B------:R-:W0:Y:S01]  /*50d0*/  LDC.64 R96, c[0x0][0x428] ;  /* 0x00010a00ff607b82 */ /* 0x000e220000000a00 */
[----:B------:R-:W-:Y:S01]  /*50e0*/  IMAD.U32 R103, R34, 0x10000, RZ ;  /* 0x0001000022677824 */ /* 0x000fe200078e00ff */
[----:B------:R-:W-:Y:S01]  /*50f0*/  SHF.L.U32 R193, R54, 0x10, RZ ;  /* 0x0000001036c17819 */ /* 0x000fe200000006ff */
[----:B------:R-:W-:Y:S01]  /*5100*/  FMUL.FTZ R94, R195, R86 ;  /* 0x00000056c35e7220 */ /* 0x000fe20000410000 */
[----:B------:R-:W-:Y:S01]  /*5110*/  SHF.L.U32 R88, R115, 0x10, RZ ;  /* 0x0000001073587819 */ /* 0x000fe200000006ff */
[----:B------:R-:W-:Y:S01]  /*5120*/  FFMA.FTZ R198, R92, R203, R211 ;  /* 0x000000cb5cc67223 */ /* 0x000fe200000100d3 */
[----:B------:R-:W-:Y:S01]  /*5130*/  F2FP.BF16.F32.PACK_AB R86, R214, R89 ;  /* 0x00000059d656723e */ /* 0x000fe200000010ff */
[----:B------:R-:W-:Y:S01]  /*5140*/  FFMA.FTZ R190, R92, R103, R193 ;  /* 0x000000675cbe7223 */ /* 0x000fe200000100c1 */
[----:B------:R-:W1:Y:S01]  /*5150*/  @!P2 LDC.64 R2, c[0x0][0x3c8] ;  /* 0x0000f200ff02ab82 */ /* 0x000e620000000a00 */
[----:B------:R-:W-:Y:S01]  /*5160*/  FFMA.FTZ R193, R82, R221, R88 ;  /* 0x000000dd52c17223 */ /* 0x000fe20000010058 */
[----:B------:R-:W-:Y:S01]  /*5170*/  F2FP.BF16.F32.PACK_AB R87, R218, R87 ;  /* 0x00000057da57723e */ /* 0x000fe200000010ff */
[----:B------:R-:W-:Y:S01]  /*5180*/  IMAD.U32 R211, R117, 0x10000, RZ ;  /* 0x0001000075d37824 */ /* 0x000fe200078e00ff */
[----:B------:R-:W-:Y:S01]  /*5190*/  F2FP.BF16.F32.PACK_AB R85, R210, R85 ;  /* 0x00000055d255723e */ /* 0x000fe200000010ff */
[----:B------:R-:W-:Y:S01]  /*51a0*/  FFMA.FTZ R206, R94, R223, R225 ;  /* 0x000000df5ece7223 */ /* 0x000fe200000100e1 */
[----:B------:R-:W-:Y:S01]  /*51b0*/  F2FP.BF16.F32.PACK_AB R84, R79, R84 ;  /* 0x000000544f54723e */ /* 0x000fe200000010ff */
[----:B------:R-:W-:Y:S01]  /*51c0*/  IMAD.U32 R225, R112, 0x10000, RZ ;  /* 0x0001000070e17824 */ /* 0x000fe200078e00ff */
[----:B------:R-:W2:Y:S01]  /*51d0*/  LDC.64 R102, c[0x0][0x430] ;  /* 0x00010c00ff667b82 */ /* 0x000ea20000000a00 */
[----:B------:R-:W-:Y:S01]  /*51e0*/  SHF.L.U32 R203, R118, 0x10, RZ ;  /* 0x0000001076cb7819 */ /* 0x000fe200000006ff */
[----:B------:R-:W-:Y:S01]  /*51f0*/  FMUL.FTZ R78, R195, R78 ;  /* 0x0000004ec34e7220 */ /* 0x000fe20000410000 */
[----:B------:R-:W-:-:S02]  /*5200*/  SHF.L.U32 R79, R35, 0x10, RZ ;  /* 0x00000010234f7819 */ /* 0x000fc400000006ff */
[----:B------:R-:W-:Y:S01]  /*5210*/  SHF.L.U32 R221, R114, 0x10, RZ ;  /* 0x0000001072dd7819 */ /* 0x000fe200000006ff */
[----:B------:R-:W-:Y:S01]  /*5220*/  FFMA.FTZ R203, R82, R203, R211 ;  /* 0x000000cb52cb7223 */ /* 0x000fe200000100d3 */
[----:B------:R-:W-:Y:S01]  /*5230*/  IMAD.U32 R211, R55, 0x10000, RZ ;  /* 0x0001000037d37824 */ /* 0x000fe200078e00ff */
[----:B------:R-:W-:Y:S01]  /*5240*/  SHF.L.U32 R223, R113, 0x10, RZ ;  /* 0x0000001071df7819 */ /* 0x000fe200000006ff */
[----:B0-----:R-:W-:Y:S01]  /*5250*/  IMAD.WIDE.U32 R88, R95, 0x10, R96 ;  /* 0x000000105f587825 */ /* 0x001fe200078e0060 */
[----:B------:R-:W-:-:S03]  /*5260*/  SHF.L.U32 R82, R105, 0x10, RZ ;  /* 0x0000001069527819 */ /* 0x000fc600000006ff */
[----:B------:R-:W-:Y:S01]  /*5270*/  FFMA.FTZ R210, R94, R79, R211 ;  /* 0x0000004f5ed27223 */ /* 0x000fe200000100d3 */
[----:B------:R-:W-:Y:S01]  /*5280*/  F2FP.BF16.F32.PACK_AB R79, R216, R213 ;  /* 0x000000d5d84f723e */ /* 0x000fe200000010ff */
[----:B------:R-:W-:Y:S01]  /*5290*/  FFMA.FTZ R221, R78, R221, R223 ;  /* 0x000000dd4edd7223 */ /* 0x000fe200000100df */
[----:B------:R-:W-:Y:S01]  /*52a0*/  F2FP.BF16.F32.PACK_AB R77, R100, R77 ;  /* 0x0000004d644d723e */ /* 0x000fe200000010ff */
[----:B------:R-:W-:Y:S01]  /*52b0*/  FFMA.FTZ R211, R78, R225, R82 ;  /* 0x000000e14ed37223 */ /* 0x000fe20000010052 */
[----:B-1----:R-:W-:Y:S01]  /*52c0*/  @!P2 IMAD.WIDE R2, R104, 0x4, R2 ;  /* 0x000000046802a825 */ /* 0x002fe200078e0202 */
[----:B------:R-:W-:Y:S02]  /*52d0*/  F2FP.BF16.F32.PACK_AB R78, R212, R83 ;  /* 0x00000053d44e723e */ /* 0x000fe400000010ff */
[----:B------:R-:W-:Y:S02]  /*52e0*/  F2FP.BF16.F32.PACK_AB R76, R76, R81 ;  /* 0x000000514c4c723e */ /* 0x000fe400000010ff */
[----:B------:R0:W-:Y:S01]  /*52f0*/  @!P2 STG.E desc[UR6][R2.64], R195 ;  /* 0x000000c30200a986 */ /* 0x0001e2000c101906 */
[----:B------:R-:W-:Y:S01]  /*5300*/  F2FP.BF16.F32.PACK_AB R80, R93, R80 ;  /* 0x000000505d50723e */ /* 0x000fe200000010ff */
[----:B------:R-:W-:Y:S01]  /*5310*/  IMAD.WIDE.U32 R92, R99, 0x10, R96 ;  /* 0x00000010635c7825 */ /* 0x000fe200078e0060 */
[----:B------:R-:W-:Y:S01]  /*5320*/  F2FP.BF16.F32.PACK_AB R83, R224, R219 ;  /* 0x000000dbe053723e */ /* 0x000fe200000010ff */
[----:B------:R1:W-:Y:S01]  /*5330*/  STG.E.128 desc[UR6][R88.64], R84 ;  /* 0x0000005458007986 */ /* 0x0003e2000c101d06 */
[----:B------:R-:W-:Y:S01]  /*5340*/  F2FP.BF16.F32.PACK_AB R82, R222, R217 ;  /* 0x000000d9de52723e */ /* 0x000fe200000010ff */
[----:B--2---:R-:W-:Y:S01]  /*5350*/  IMAD.WIDE.U32 R94, R95, 0x10, R102 ;  /* 0x000000105f5e7825 */ /* 0x004fe200078e0066 */
[----:B------:R-:W-:-:S03]  /*5360*/  F2FP.BF16.F32.PACK_AB R81, R220, R215 ;  /* 0x000000d7dc51723e */ /* 0x000fc600000010ff */
[----:B------:R-:W-:Y:S01]  /*5370*/  IMAD.WIDE.U32 R98, R99, 0x10, R102 ;  /* 0x0000001063627825 */ /* 0x000fe200078e0066 */
[----:B------:R2:W-:Y:S03]  /*5380*/  STG.E.128 desc[UR6][R94.64], R76 ;  /* 0x0000004c5e007986 */ /* 0x0005e6000c101d06 */
[C---:B0-----:R-:W-:Y:S01]  /*5390*/  IMAD.WIDE.U32 R2, R101.reuse, 0x10, R96 ;  /* 0x0000001065027825 */ /* 0x041fe200078e0060 */
[----:B------:R0:W-:Y:S03]  /*53a0*/  STG.E.128 desc[UR6][R92.64], R80 ;  /* 0x000000505c007986 */ /* 0x0001e6000c101d06 */
[----:B------:R-:W-:Y:S01]  /*53b0*/  IMAD.WIDE.U32 R100, R101, 0x10, R102 ;  /* 0x0000001065647825 */ /* 0x000fe200078e0066 */
[----:B-1----:R-:W-:-:S03]  /*53c0*/  F2FP.BF16.F32.PACK_AB R84, R107, R90 ;  /* 0x0000005a6b54723e */ /* 0x002fc600000010ff */
[----:B------:R-:W-:Y:S01]  /*53d0*/  IMAD.WIDE.U32 R96, R91, 0x10, R96 ;  /* 0x000000105b607825 */ /* 0x000fe200078e0060 */
[----:B------:R-:W-:Y:S02]  /*53e0*/  F2FP.BF16.F32.PACK_AB R88, R189, R106 ;  /* 0x0000006abd58723e */ /* 0x000fe400000010ff */
[----:B------:R-:W1:Y:S01]  /*53f0*/  LDC.64 R106, c[0x0][0x380] ;  /* 0x0000e000ff6a7b82 */ /* 0x000e620000000a00 */
[----:B------:R-:W-:Y:S01]  /*5400*/  IMAD.WIDE.U32 R102, R91, 0x10, R102 ;  /* 0x000000105b667825 */ /* 0x000fe200078e0066 */
[----:B------:R-:W-:Y:S02]  /*5410*/  F2FP.BF16.F32.PACK_AB R87, R205, R204 ;  /* 0x000000cccd57723e */ /* 0x000fe400000010ff */
[----:B------:R-:W-:Y:S02]  /*5420*/  F2FP.BF16.F32.PACK_AB R86, R197, R196 ;  /* 0x000000c4c556723e */ /* 0x000fe400000010ff */
[----:B------:R-:W-:Y:S02]  /*5430*/  F2FP.BF16.F32.PACK_AB R85, R187, R186 ;  /* 0x000000babb55723e */ /* 0x000fe400000010ff */
[----:B------:R-:W-:-:S02]  /*5440*/  F2FP.BF16.F32.PACK_AB R91, R209, R208 ;  /* 0x000000d0d15b723e */ /* 0x000fc400000010ff */
[----:B------:R-:W-:Y:S01]  /*5450*/  F2FP.BF16.F32.PACK_AB R90, R207, R202 ;  /* 0x000000cacf5a723e */ /* 0x000fe200000010ff */
[----:B------:R3:W-:Y:S01]  /*5460*/  STG.E.128 desc[UR6][R98.64], R84 ;  /* 0x0000005462007986 */ /* 0x0007e2000c101d06 */
[----:B------:R-:W-:Y:S02]  /*5470*/  F2FP.BF16.F32.PACK_AB R89, R199, R192 ;  /* 0x000000c0c759723e */ /* 0x000fe400000010ff */
[----:B--2---:R-:W-:Y:S02]  /*5480*/  F2FP.BF16.F32.PACK_AB R79, R201, R200 ;  /* 0x000000c8c94f723e */ /* 0x004fe400000010ff */
[----:B------:R-:W-:Y:S01]  /*5490*/  F2FP.BF16.F32.PACK_AB R78, R191, R188 ;  /* 0x000000bcbf4e723e */ /* 0x000fe200000010ff */
[----:B------:R3:W-:Y:S01]  /*54a0*/  STG.E.128 desc[UR6][R2.64], R88 ;  /* 0x0000005802007986 */ /* 0x0007e2000c101d06 */
[----:B------:R-:W-:Y:S02]  /*54b0*/  F2FP.BF16.F32.PACK_AB R77, R183, R182 ;  /* 0x000000b6b74d723e */ /* 0x000fe400000010ff */
[----:B------:R-:W-:-:S02]  /*54c0*/  F2FP.BF16.F32.PACK_AB R76, R181, R180 ;  /* 0x000000b4b54c723e */ /* 0x000fc400000010ff */
[----:B0-----:R-:W-:Y:S02]  /*54d0*/  F2FP.BF16.F32.PACK_AB R83, R221, R206 ;  /* 0x000000cedd53723e */ /* 0x001fe400000010ff */
[----:B------:R-:W-:Y:S01]  /*54e0*/  F2FP.BF16.F32.PACK_AB R82, R203, R198 ;  /* 0x000000c6cb52723e */ /* 0x000fe200000010ff */
[----:B------:R3:W-:Y:S01]  /*54f0*/  STG.E.128 desc[UR6][R100.64], R76 ;  /* 0x0000004c64007986 */ /* 0x0007e2000c101d06 */
[----:B------:R-:W-:Y:S02]  /*5500*/  F2FP.BF16.F32.PACK_AB R81, R194, R185 ;  /* 0x000000b9c251723e */ /* 0x000fe400000010ff */
[----:B------:R-:W-:Y:S02]  /*5510*/  F2FP.BF16.F32.PACK_AB R80, R184, R177 ;  /* 0x000000b1b850723e */ /* 0x000fe400000010ff */
[----:B------:R-:W-:Y:S02]  /*5520*/  F2FP.BF16.F32.PACK_AB R95, R211, R210 ;  /* 0x000000d2d35f723e */ /* 0x000fe400000010ff */
[----:B------:R-:W-:Y:S01]  /*5530*/  F2FP.BF16.F32.PACK_AB R94, R193, R190 ;  /* 0x000000bec15e723e */ /* 0x000fe200000010ff */
[----:B------:R3:W-:Y:S01]  /*5540*/  STG.E.128 desc[UR6][R96.64], R80 ;  /* 0x0000005060007986 */ /* 0x0007e2000c101d06 */
[----:B------:R-:W-:-:S02]  /*5550*/  F2FP.BF16.F32.PACK_AB R93, R179, R178 ;  /* 0x000000b2b35d723e */ /* 0x000fc400000010ff */
[----:B------:R-:W-:Y:S02]  /*5560*/  F2FP.BF16.F32.PACK_AB R92, R176, R175 ;  /* 0x000000afb05c723e */ /* 0x000fe400000010ff */
[----:B-1----:R-:W-:-:S03]  /*5570*/  IADD3 R104, PT, PT, R104, R106, RZ ;  /* 0x0000006a68687210 */ /* 0x002fc60007ffe0ff */
[----:B------:R3:W-:Y:S01]  /*5580*/  STG.E.128 desc[UR6][R102.64], R92 ;  /* 0x0000005c66007986 */ /* 0x0007e2000c101d06 */
[----:B------:R-:W-:-:S13]  /*5590*/  ISETP.GE.AND P2, PT, R104, R107, PT ;  /* 0x0000006b6800720c */ /* 0x000fda0003f46270 */
[----:B------:R-:W-:Y:S05]  /*55a0*/  @!P2 BRA `(.L_x_67) ;  /* 0xffffffb400bca947 */ /* 0x000fea000383ffff */
[----:B------:R-:W-:Y:S05]  /*55b0*/  EXIT ;  /* 0x000000000000794d */ /* 0x000fea0003800000 */
.L_x_68:
        /* <DEDUP_REMOVED lines=12> */
.L_x_18005:


//--------------------- .text._ZN10layer_norm31ln_parallel_residual_fwd_kernelINS_13Kernel_traitsI13__nv_bfloat16S2_S2_S2_fjLj8192ELj1ELj1ELj8ELj16ENS_18Kernel_traits_baseILj8192ES2_S2_S2_S2_fjLj256EEEEELb0ELb1ELb0EEEvNS_9FwdParamsE --------------------------
	.section	.text._ZN10layer_norm31ln_parallel_residual_fwd_kernelINS_13Kernel_traitsI13__nv_bfloat16S2_S2_S2_fjLj8192ELj1ELj1ELj8ELj16ENS_18Kernel_traits_baseILj8192ES2_S2_S2_S2_fjLj256EEEEELb0ELb1ELb0EEEvNS_9FwdParamsE,"ax",@progbits
	.align	128
        .global         _ZN10layer_norm31ln_parallel_residual_fwd_kernelINS_13Kernel_traitsI13__nv_bfloat16S2_S2_S2_fjLj8192ELj1ELj1ELj8ELj16ENS_18Kernel_traits_baseILj8192ES2_S2_S2_S2_fjLj256EEEEELb0ELb1ELb0EEEvNS_9FwdParamsE
        .type           _ZN10layer_norm31ln_parallel_residual_fwd_kernelINS_13Kernel_traitsI13__nv_bfloat16S2_S2_S2_fjLj8192ELj1ELj1ELj8ELj16ENS_18Kernel_traits_baseILj8192ES2_S2_S2_S2_fjLj256EEEEELb0ELb1ELb0EEEvNS_9FwdParamsE,@function
        .size           _ZN10layer_norm31ln_parallel_residual_fwd_kernelINS_13Kernel_traitsI13__nv_bfloat16S2_S2_S2_fjLj8192ELj1ELj1ELj8ELj16ENS_18Kernel_traits_baseILj8192ES2_S2_S2_S2_fjLj256EEEEELb0ELb1ELb0EEEvNS_9FwdParamsE,(.L_x_18006 - _ZN10layer_norm31ln_parallel_residual_fwd_kernelINS_13Kernel_traitsI13__nv_bfloat16S2_S2_S2_fjLj8192ELj1ELj1ELj8ELj16ENS_18Kernel_traits_baseILj8192ES2_S2_S2_S2_fjLj256EEEEELb0ELb1ELb0EEEvNS_9FwdParamsE)
        .other          _ZN10layer_norm31ln_parallel_residual_fwd_kernelINS_13Kernel_traitsI13__nv_bfloat16S2_S2_S2_fjLj8192ELj1ELj1ELj8ELj16ENS_18Kernel_traits_baseILj8192ES2_S2_S2_S2_fjLj256EEEEELb0ELb1ELb0EEEvNS_9FwdParamsE,@"STO_CUDA_ENTRY STV_DEFAULT"
_ZN10layer_norm31ln_parallel_residual_fwd_kernelINS_13Kernel_traitsI13__nv_bfloat16S2_S2_S2_fjLj8192ELj1ELj1ELj8ELj16ENS_18Kernel_traits_baseILj8192ES2_S2_S2_S2_fjLj256EEEEELb0ELb1ELb0EEEvNS_9FwdParamsE:
.text._ZN10layer_norm31ln_parallel_residual_fwd_kernelINS_13Kernel_traitsI13__nv_bfloat16S2_S2_S2_fjLj8192ELj1ELj1ELj8ELj16ENS_18Kernel_traits_baseILj8192ES2_S2_S2_S2_fjLj256EEEEELb0ELb1ELb0EEEvNS_9FwdParamsE:
[----:B------:R-:W-:Y:S01]  /*0000*/  LDC R1, c[0x0][0x37c] ;  /* 0x0000df00ff017b82 */ /* 0x000fe20000000800 */
[----:B------:R-:W0:Y:S07]  /*0010*/  S2R R109, SR_TID.X ;  /* 0x00000000006d7919 */ /* 0x000e2e0000002100 */
[----:B------:R-:W1:Y:S01]  /*0020*/  LDC R3, c[0x0][0x388] ;  /* 0x0000e200ff037b82 */ /* 0x000e620000000800 */
[----:B------:R-:W2:Y:S01]  /*0030*/  LDCU.64 UR12, c[0x0][0x438] ;  /* 0x00008700ff0c77ac */ /* 0x000ea20008000a00 */
[----:B------:R-:W-:Y:S01]  /*0040*/  BSSY.RECONVERGENT B0, `(.L_x_69) ;  /* 0x0000050000007945 */ /* 0x000fe20003800200 */
[----:B------:R-:W3:Y:S05]  /*0050*/  LDCU.64 UR4, c[0x0][0x3a0] ;  /* 0x00007400ff0477ac */ /* 0x000eea0008000a00 */
[----:B------:R-:W4:Y:S01]  /*0060*/  S2UR UR6, SR_CTAID.X ;  /* 0x00000000000679c3 */ /* 0x000f220000002500 */
[----:B------:R-:W3:Y:S01]  /*0070*/  LDCU.64 UR10, c[0x0][0x398] ;  /* 0x00007300ff0a77ac */ /* 0x000ee20008000a00 */
[----:B------:R-:W0:Y:S01]  /*0080*/  LDCU.64 UR8, c[0x0][0x358] ;  /* 0x00006b00ff0877ac */ /* 0x000e220008000a00 */
[----:B--2---:R-:W-:-:S04]  /*0090*/  UISETP.NE.U32.AND UP1, UPT, UR12, URZ, UPT ;  /* 0x000000ff0c00728c */ /* 0x004fc8000bf25070 */
[----:B------:R-:W-:Y:S01]  /*00a0*/  UISETP.NE.AND.EX UP1, UPT, UR13, URZ, UPT, UP1 ;  /* 0x000000ff0d00728c */ /* 0x000fe2000bf25310 */
[----:B-1----:R-:W-:Y:S01]  /*00b0*/  SHF.R.S32.HI R2, RZ, 0x1f, R3 ;  /* 0x0000001fff027819 */ /* 0x002fe20000011403 */
[----:B---3--:R-:W-:-:S03]  /*00c0*/  ULOP3.LUT UP0, URZ, UR4, UR10, URZ, 0xfc, !UPT ;  /* 0x0000000a04ff7292 */ /* 0x008fc6000f80fcff */
[----:B------:R-:W-:Y:S02]  /*00d0*/  LEA.HI R14, R2, R3, RZ, 0x3 ;  /* 0x00000003020e7211 */ /* 0x000fe400078f18ff */
[C---:B0-----:R-:W-:Y:S01]  /*00e0*/  LOP3.LUT R0, R109.reuse, 0x1f, RZ, 0xc0, !PT ;  /* 0x0000001f6d007812 */ /* 0x041fe200078ec0ff */
[----:B------:R-:W-:Y:S01]  /*00f0*/  ULOP3.LUT UP0, URZ, UR5, UR11, URZ, 0xfc, UP0 ;  /* 0x0000000b05ff7292 */ /* 0x000fe2000800fcff */
[----:B------:R-:W-:-:S04]  /*0100*/  LOP3.LUT R15, R109, 0xe0, RZ, 0xc0, !PT ;  /* 0x000000e06d0f7812 */ /* 0x000fc800078ec0ff */
[C---:B------:R-:W-:Y:S02]  /*0110*/  LOP3.LUT R3, R15.reuse, 0xff, R0, 0x36, !PT ;  /* 0x000000ff0f037812 */ /* 0x040fe400078e3600 */
[----:B------:R-:W-:Y:S02]  /*0120*/  LOP3.LUT R17, R15, R0, RZ, 0xfc, !PT ;  /* 0x000000000f117212 */ /* 0x000fe400078efcff */
[----:B------:R-:W-:Y:S01]  /*0130*/  LEA.HI.SX32 R76, R14, R3, 0x1d ;  /* 0x000000030e4c7211 */ /* 0x000fe200078feaff */
[----:B----4-:R-:W-:Y:S06]  /*0140*/  BRA.U !UP1, `(.L_x_70) ;  /* 0x0000000109847547 */ /* 0x010fec000b800000 */
[C---:B------:R-:W-:Y:S02]  /*0150*/  ISETP.GE.U32.AND P0, PT, R76.reuse, 0x100, PT ;  /* 0x000001004c00780c */ /* 0x040fe40003f06070 */
[C---:B------:R-:W-:Y:S02]  /*0160*/  ISETP.GE.U32.AND P1, PT, R76.reuse, 0x200, PT ;  /* 0x000002004c00780c */ /* 0x040fe40003f26070 */
[----:B------:R-:W-:-:S09]  /*0170*/  ISETP.GE.U32.AND P2, PT, R76, 0x300, PT ;  /* 0x000003004c00780c */ /* 0x000fd20003f46070 */
[----:B------:R-:W0:Y:S08]  /*0180*/  @P0 LDC.64 R2, c[0x0][0x3d0] ;  /* 0x0000f400ff020b82 */ /* 0x000e300000000a00 */
[----:B------:R-:W1:Y:S08]  /*0190*/  @P0 LDC.64 R4, c[0x0][0x438] ;  /* 0x00010e00ff040b82 */ /* 0x000e700000000a00 */
[----:B------:R-:W2:Y:S08]  /*01a0*/  @P1 LDC.64 R6, c[0x0][0x3d0] ;  /* 0x0000f400ff061b82 */ /* 0x000eb00000000a00 */
[----:B------:R-:W3:Y:S01]  /*01b0*/  @P1 LDC.64 R8, c[0x0][0x438] ;  /* 0x00010e00ff081b82 */ /* 0x000ee20000000a00 */
[----:B0-----:R-:W-:-:S05]  /*01c0*/  @P0 IMAD.WIDE.U32 R2, R17, 0x10, R2 ;  /* 0x0000001011020825 */ /* 0x001fca00078e0002 */
[----:B------:R0:W5:Y:S02]  /*01d0*/  @P0 LDG.E.128 R60, desc[UR8][R2.64] ;  /* 0x00000008023c0981 */ /* 0x000164000c1e1d00 */
[----:B------:R-:W4:Y:S01]  /*01e0*/  @P2 LDC.64 R10, c[0x0][0x3d0] ;  /* 0x0000f400ff0a2b82 */ /* 0x000f220000000a00 */
[C---:B-1----:R-:W-:Y:S01]  /*01f0*/  @P0 IMAD.WIDE.U32 R4, R17.reuse, 0x10, R4 ;  /* 0x0000001011040825 */ /* 0x042fe200078e0004 */
[----:B------:R-:W-:-:S04]  /*0200*/  @P0 LOP3.LUT R17, R17, 0x100, RZ, 0xfc, !PT ;  /* 0x0000010011110812 */ /* 0x000fc800078efcff */
[----:B------:R0:W5:Y:S02]  /*0210*/  @P0 LD.E.128 R56, desc[UR8][R4.64] ;  /* 0x0000000804380980 */ /* 0x000164000c101d00 */
[----:B------:R-:W1:Y:S01]  /*0220*/  @P2 LDC.64 R12, c[0x0][0x438] ;  /* 0x00010e00ff0c2b82 */ /* 0x000e620000000a00 */
[----:B--2---:R-:W-:-:S05]  /*0230*/  @P1 IMAD.WIDE.U32 R6, R17, 0x10, R6 ;  /* 0x0000001011061825 */ /* 0x004fca00078e0006 */
[----:B------:R0:W5:Y:S01]  /*0240*/  @P1 LDG.E.128 R52, desc[UR8][R6.64] ;  /* 0x0000000806341981 */ /* 0x000162000c1e1d00 */
[C---:B---3--:R-:W-:Y:S01]  /*0250*/  @P1 IMAD.WIDE.U32 R8, R17.reuse, 0x10, R8 ;  /* 0x0000001011081825 */ /* 0x048fe200078e0008 */
[----:B------:R-:W-:-:S04]  /*0260*/  @P1 IADD3 R17, PT, PT, R17, 0x100, RZ ;  /* 0x0000010011111810 */ /* 0x000fc80007ffe0ff */
[----:B------:R0:W5:Y:S01]  /*0270*/  @P1 LD.E.128 R48, desc[UR8][R8.64] ;  /* 0x0000000808301980 */ /* 0x000162000c101d00 */
[----:B----4-:R-:W-:-:S05]  /*0280*/  @P2 IMAD.WIDE.U32 R10, R17, 0x10, R10 ;  /* 0x00000010110a2825 */ /* 0x010fca00078e000a */
[----:B------:R0:W5:Y:S01]  /*0290*/  @P2 LDG.E.128 R44, desc[UR8][R10.64] ;  /* 0x000000080a2c2981 */ /* 0x000162000c1e1d00 */
[----:B-1----:R-:W-:-:S05]  /*02a0*/  @P2 IMAD.WIDE.U32 R12, R17, 0x10, R12 ;  /* 0x00000010110c2825 */ /* 0x002fca00078e000c */
[----:B------:R0:W5:Y:S01]  /*02b0*/  @P2 LD.E.128 R40, desc[UR8][R12.64] ;  /* 0x000000080c282980 */ /* 0x000162000c101d00 */
[----:B------:R-:W-:Y:S01]  /*02c0*/  ISETP.GE.U32.AND P1, PT, R76, 0x400, PT ;  /* 0x000004004c00780c */ /* 0x000fe20003f26070 */
[----:B------:R-:W-:-:S12]  /*02d0*/  @P2 VIADD R17, R17, 0x100 ;  /* 0x0000010011112836 */ /* 0x000fd80000000000 */
[----:B0-----:R-:W-:Y:S05]  /*02e0*/  @!P1 BRA `(.L_x_71) ;  /* 0x0000000000949947 */ /* 0x001fea0003800000 */
[----:B------:R-:W0:Y:S08]  /*02f0*/  LDC.64 R36, c[0x0][0x3d0] ;  /* 0x0000f400ff247b82 */ /* 0x000e300000000a00 */
[----:B------:R-:W1:Y:S01]  /*0300*/  LDC.64 R32, c[0x0][0x438] ;  /* 0x00010e00ff207b82 */ /* 0x000e620000000a00 */
[----:B0-----:R-:W-:-:S06]  /*0310*/  IMAD.WIDE.U32 R36, R17, 0x10, R36 ;  /* 0x0000001011247825 */ /* 0x001fcc00078e0024 */
[----:B------:R-:W5:Y:S01]  /*0320*/  LDG.E.128 R36, desc[UR8][R36.64] ;  /* 0x0000000824247981 */ /* 0x000f62000c1e1d00 */
[----:B-1----:R-:W-:-:S06]  /*0330*/  IMAD.WIDE.U32 R32, R17, 0x10, R32 ;  /* 0x0000001011207825 */ /* 0x002fcc00078e0020 */
[----:B------:R-:W5:Y:S01]  /*0340*/  LD.E.128 R32, desc[UR8][R32.64] ;  /* 0x0000000820207980 */ /* 0x000f62000c101d00 */
[----:B------:R-:W-:Y:S05]  /*0350*/  BRA `(.L_x_71) ;  /* 0x0000000000787947 */ /* 0x000fea0003800000 */
.L_x_70:
[C---:B------:R-:W-:Y:S02]  /*0360*/  ISETP.GE.U32.AND P0, PT, R76.reuse, 0x100, PT ;  /* 0x000001004c00780c */ /* 0x040fe40003f06070 */
[C---:B------:R-:W-:Y:S02]  /*0370*/  ISETP.GE.U32.AND P1, PT, R76.reuse, 0x200, PT ;  /* 0x000002004c00780c */ /* 0x040fe40003f26070 */
[C---:B------:R-:W-:Y:S02]  /*0380*/  ISETP.GE.U32.AND P2, PT, R76.reuse, 0x300, PT ;  /* 0x000003004c00780c */ /* 0x040fe40003f46070 */
[----:B------:R-:W-:-:S07]  /*0390*/  ISETP.GE.U32.AND P3, PT, R76, 0x400, PT ;  /* 0x000004004c00780c */ /* 0x000fce0003f66070 */
[----:B------:R-:W0:Y:S08]  /*03a0*/  @P0 LDC.64 R2, c[0x0][0x3d0] ;  /* 0x0000f400ff020b82 */ /* 0x000e300000000a00 */
[----:B------:R-:W1:Y:S08]  /*03b0*/  @P1 LDC.64 R6, c[0x0][0x3d0] ;  /* 0x0000f400ff061b82 */ /* 0x000e700000000a00 */
[----:B------:R-:W2:Y:S08]  /*03c0*/  @P2 LDC.64 R8, c[0x0][0x3d0] ;  /* 0x0000f400ff082b82 */ /* 0x000eb00000000a00 */
[----:B------:R-:W3:Y:S01]  /*03d0*/  @P3 LDC.64 R10, c[0x0][0x3d0] ;  /* 0x0000f400ff0a3b82 */ /* 0x000ee20000000a00 */
[C---:B0-----:R-:W-:Y:S01]  /*03e0*/  @P0 IMAD.WIDE.U32 R4, R17.reuse, 0x10, R2 ;  /* 0x0000001011040825 */ /* 0x041fe200078e0002 */
[----:B------:R-:W-:-:S04]  /*03f0*/  @P0 LOP3.LUT R17, R17, 0x100, RZ, 0xfc, !PT ;  /* 0x0000010011110812 */ /* 0x000fc800078efcff */
[----:B------:R0:W5:Y:S01]  /*0400*/  @P0 LDG.E.128 R60, desc[UR8][R4.64] ;  /* 0x00000008043c0981 */ /* 0x000162000c1e1d00 */
[C---:B-1----:R-:W-:Y:S01]  /*0410*/  @P1 IMAD.WIDE.U32 R6, R17.reuse, 0x10, R6 ;  /* 0x0000001011061825 */ /* 0x042fe200078e0006 */
[----:B------:R-:W-:-:S04]  /*0420*/  @P1 IADD3 R17, PT, PT, R17, 0x100, RZ ;  /* 0x0000010011111810 */ /* 0x000fc80007ffe0ff */
[----:B------:R0:W5:Y:S01]  /*0430*/  @P1 LDG.E.128 R52, desc[UR8][R6.64] ;  /* 0x0000000806341981 */ /* 0x000162000c1e1d00 */
[----:B--2---:R-:W-:-:S04]  /*0440*/  @P2 IMAD.WIDE.U32 R8, R17, 0x10, R8 ;  /* 0x0000001011082825 */ /* 0x004fc800078e0008 */
[----:B------:R-:W-:Y:S01]  /*0450*/  @P2 VIADD R17, R17, 0x100 ;  /* 0x0000010011112836 */ /* 0x000fe20000000000 */
[----:B------:R0:W5:Y:S03]  /*0460*/  @P2 LDG.E.128 R44, desc[UR8][R8.64] ;  /* 0x00000008082c2981 */ /* 0x000166000c1e1d00 */
[----:B---3--:R-:W-:-:S05]  /*0470*/  @P3 IMAD.WIDE.U32 R2, R17, 0x10, R10 ;  /* 0x0000001011023825 */ /* 0x008fca00078e000a */
[----:B------:R0:W5:Y:S01]  /*0480*/  @P3 LDG.E.128 R36, desc[UR8][R2.64] ;  /* 0x0000000802243981 */ /* 0x000162000c1e1d00 */
[----:B------:R-:W-:Y:S01]  /*0490*/  HFMA2 R42, -RZ, RZ, 0, 0 ;  /* 0x00000000ff2a7431 */ /* 0x000fe200000001ff */
[----:B------:R-:W-:Y:S01]  /*04a0*/  CS2R R40, SRZ ;  /* 0x0000000000287805 */ /* 0x000fe2000001ff00 */
[----:B------:R-:W-:Y:S01]  /*04b0*/  IMAD.MOV.U32 R50, RZ, RZ, RZ ;  /* 0x000000ffff327224 */ /* 0x000fe200078e00ff */
[----:B------:R-:W-:Y:S02]  /*04c0*/  CS2R R48, SRZ ;  /* 0x0000000000307805 */ /* 0x000fe4000001ff00 */
[----:B------:R-:W-:Y:S02]  /*04d0*/  MOV R58, RZ ;  /* 0x000000ff003a7202 */ /* 0x000fe40000000f00 */
[----:B------:R-:W-:Y:S01]  /*04e0*/  CS2R R56, SRZ ;  /* 0x0000000000387805 */ /* 0x000fe2000001ff00 */
[----:B------:R-:W-:Y:S01]  /*04f0*/  @P0 IMAD.MOV.U32 R59, RZ, RZ, RZ ;  /* 0x000000ffff3b0224 */ /* 0x000fe200078e00ff */
[----:B------:R-:W-:-:S02]  /*0500*/  @P3 CS2R R34, SRZ ;  /* 0x0000000000223805 */ /* 0x000fc4000001ff00 */
[----:B------:R-:W-:Y:S02]  /*0510*/  @P3 CS2R R32, SRZ ;  /* 0x0000000000203805 */ /* 0x000fe4000001ff00 */
[----:B------:R-:W-:Y:S01]  /*0520*/  @P1 MOV R51, RZ ;  /* 0x000000ff00331202 */ /* 0x000fe20000000f00 */
[----:B0-----:R-:W-:-:S07]  /*0530*/  @P2 IMAD.MOV.U32 R43, RZ, RZ, RZ ;  /* 0x000000ffff2b2224 */ /* 0x001fce00078e00ff */
.L_x_71:
[----:B------:R-:W-:Y:S05]  /*0540*/  BSYNC.RECONVERGENT B0 ;  /* 0x0000000000007941 */ /* 0x000fea0003800200 */
.L_x_69:
[----:B------:R-:W0:Y:S02]  /*0550*/  LDCU UR4, c[0x0][0x384] ;  /* 0x00007080ff0477ac */ /* 0x000e240008000800 */
[----:B0-----:R-:W-:-:S06]  /*0560*/  UISETP.GE.AND UP1, UPT, UR6, UR4, UPT ;  /* 0x000000040600728c */ /* 0x001fcc000bf26270 */
[----:B------:R-:W-:-:S13]  /*0570*/  PLOP3.LUT P1, PT, PT, PT, UP1, 0x80, 0x8 ;  /* 0x000000000008781c */ /* 0x000fda0003f2f018 */
[----:B------:R-:W-:Y:S05]  /*0580*/  @P1 EXIT ;  /* 0x000000000000194d */ /* 0x000fea0003800000 */
[----:B------:R-:W-:Y:S01]  /*0590*/  SHF.R.S32.HI R14, RZ, 0x3, R14 ;  /* 0x00000003ff0e7819 */ /* 0x000fe2000001140e */
[----:B------:R-:W-:Y:S01]  /*05a0*/  UPLOP3.LUT UP2, UPT, UPT, UPT, UPT, 0x40, 0x4 ;  /* 0x000000000004789c */ /* 0x000fe20003f4e870 */
[----:B-----5:R-:W-:Y:S01]  /*05b0*/  PRMT R74, R35, 0x7632, R74 ;  /* 0x00007632234a7816 */ /* 0x020fe2000000004a */
[----:B------:R-:W0:Y:S01]  /*05c0*/  LDCU UR11, c[0x0][0x388] ;  /* 0x00007100ff0b77ac */ /* 0x000e220008000800 */
[C---:B------:R-:W-:Y:S02]  /*05d0*/  LOP3.LUT R2, R14.reuse, 0xff, RZ, 0xc0, !PT ;  /* 0x000000ff0e027812 */ /* 0x040fe400078ec0ff */
[----:B------:R-:W-:Y:S01]  /*05e0*/  LOP3.LUT R14, R14, 0xffffff00, RZ, 0xc0, !PT ;  /* 0xffffff000e0e7812 */ /* 0x000fe200078ec0ff */
[----:B------:R-:W1:Y:S01]  /*05f0*/  LDCU.U8 UR7, c[0x0][0x410] ;  /* 0x00008200ff0777ac */ /* 0x000e620008000000 */
[----:B------:R-:W-:Y:S01]  /*0600*/  PRMT R73, R39, 0x7632, R73 ;  /* 0x0000763227497816 */ /* 0x000fe20000000049 */
[----:B------:R-:W-:Y:S01]  /*0610*/  IMAD R0, R0, -0x20, R2 ;  /* 0xffffffe000007824 */ /* 0x000fe200078e0202 */
[----:B------:R-:W-:Y:S01]  /*0620*/  VIADDMNMX R2, R2, -R15, RZ, !PT ;  /* 0x8000000f02027246 */ /* 0x000fe200078001ff */
[----:B------:R-:W2:Y:S01]  /*0630*/  LDCU UR10, c[0x0][0x400] ;  /* 0x00008000ff0a77ac */ /* 0x000ea20008000800 */
[----:B------:R-:W-:-:S02]  /*0640*/  PRMT R72, R43, 0x7632, R72 ;  /* 0x000076322b487816 */ /* 0x000fc40000000048 */
[----:B------:R-:W-:Y:S01]  /*0650*/  VIMNMX R3, PT, PT, R2, 0x20, PT ;  /* 0x0000002002037848 */ /* 0x000fe20003fe0100 */
[----:B------:R-:W3:Y:S01]  /*0660*/  LDCU.64 UR14, c[0x0][0x398] ;  /* 0x00007300ff0e77ac */ /* 0x000ee20008000a00 */
[----:B------:R-:W-:Y:S02]  /*0670*/  VIMNMX R0, PT, PT, RZ, R0, !PT ;  /* 0x00000000ff007248 */ /* 0x000fe40007fe0100 */
[----:B------:R-:W-:Y:S01]  /*0680*/  LEA R3, R3, R14, 0x3 ;  /* 0x0000000e03037211 */ /* 0x000fe200078e18ff */
[----:B------:R-:W4:Y:S01]  /*0690*/  LDCU.64 UR16, c[0x0][0x3a0] ;  /* 0x00007400ff1077ac */ /* 0x000f220008000a00 */
[----:B------:R-:W-:Y:S02]  /*06a0*/  VIMNMX R75, PT, PT, R0, 0x20, PT ;  /* 0x00000020004b7848 */ /* 0x000fe40003fe0100 */
[----:B------:R-:W-:Y:S01]  /*06b0*/  I2FP.F32.U32 R11, R3 ;  /* 0x00000003000b7245 */ /* 0x000fe20000201000 */
[----:B------:R-:W0:Y:S01]  /*06c0*/  LDCU.64 UR12, c[0x0][0x380] ;  /* 0x00007000ff0c77ac */ /* 0x000e220008000a00 */
[----:B------:R-:W-:Y:S01]  /*06d0*/  PRMT R71, R47, 0x7632, R71 ;  /* 0x000076322f477816 */ /* 0x000fe20000000047 */
        /* <DEDUP_REMOVED lines=22> */
[----:B01234-:R-:W-:-:S07]  /*0840*/  PRMT R0, R60, 0x7632, R0 ;  /* 0x000076323c007816 */ /* 0x01ffce0000000000 */
.L_x_108:
[----:B------:R-:W-:Y:S01]  /*0850*/  UIMAD UR4, UR6, UR11, URZ ;  /* 0x0000000b060472a4 */ /* 0x000fe2000f8e02ff */
[----:B------:R-:W-:Y:S03]  /*0860*/  BSSY.RECONVERGENT B0, `(.L_x_72) ;  /* 0x00000ad000007945 */ /* 0x000fe60003800200 */
[----:B------:R-:W-:-:S04]  /*0870*/  USHF.R.S32.HI UR5, URZ, 0x1f, UR4 ;  /* 0x0000001fff057899 */ /* 0x000fc80008011404 */
[----:B------:R-:W-:-:S06]  /*0880*/  ULEA.HI UR5, UR5, UR4, URZ, 0x3 ;  /* 0x0000000405057291 */ /* 0x000fcc000f8f18ff */
[----:B------:R-:W-:-:S04]  /*0890*/  MOV R78, UR5 ;  /* 0x00000005004e7c02 */ /* 0x000fc80008000f00 */
[----:B------:R-:W-:-:S05]  /*08a0*/  LEA.HI.SX32 R78, R78, R109, 0x1d ;  /* 0x0000006d4e4e7211 */ /* 0x000fca00078feaff */
[----:B------:R-:W-:Y:S01]  /*08b0*/  IMAD.MOV.U32 R109, RZ, RZ, R78 ;  /* 0x000000ffff6d7224 */ /* 0x000fe200078e004e */
[----:B01234-:R-:W-:Y:S06]  /*08c0*/  @!P0 BRA `(.L_x_73) ;  /* 0x0000000800988947 */ /* 0x01ffec0003800000 */
        /* <DEDUP_REMOVED lines=18> */
[----:B------:R-:W-:Y:S01]  /*09f0*/  IMAD.U32 R79, R24, 0x10000, RZ ;  /* 0x00010000184f7824 */ /* 0x000fe200078e00ff */
[----:B------:R-:W-:Y:S01]  /*0a00*/  SHF.L.U32 R21, R28, 0x10, RZ ;  /* 0x000000101c157819 */ /* 0x000fe200000006ff */
[----:B------:R-:W-:Y:S01]  /*0a10*/  IMAD.U32 R20, R20, 0x10000, RZ ;  /* 0x0001000014147824 */ /* 0x000fe200078e00ff */
[----:B------:R-:W-:Y:S02]  /*0a20*/  PRMT R23, R66, 0x7632, R23 ;  /* 0x0000763242177816 */ /* 0x000fe40000000017 */
[C---:B------:R-:W-:Y:S01]  /*0a30*/  PRMT R22, R65.reuse, 0x7632, R22 ;  /* 0x0000763241167816 */ /* 0x040fe20000000016 */
[--C-:B------:R-:W-:Y:S01]  /*0a40*/  FADD.FTZ R64, R64, R21.reuse ;  /* 0x0000001540407221 */ /* 0x100fe20000010000 */
[----:B------:R-:W-:Y:S01]  /*0a50*/  PRMT R21, R28, 0x7632, R21 ;  /* 0x000076321c157816 */ /* 0x000fe20000000015 */
[----:B------:R-:W-:Y:S01]  /*0a60*/  IMAD.U32 R65, R65, 0x10000, RZ ;  /* 0x0001000041417824 */ /* 0x000fe200078e00ff */
[----:B------:R-:W-:Y:S01]  /*0a70*/  SHF.L.U32 R66, R29, 0x10, RZ ;  /* 0x000000101d427819 */ /* 0x000fe200000006ff */
[----:B------:R-:W-:Y:S01]  /*0a80*/  IMAD.U32 R23, R23, 0x10000, RZ ;  /* 0x0001000017177824 */ /* 0x000fe200078e00ff */
[C---:B------:R-:W-:Y:S01]  /*0a90*/  PRMT R84, R67.reuse, 0x7632, R84 ;  /* 0x0000763243547816 */ /* 0x040fe20000000054 */
[----:B------:R-:W-:Y:S01]  /*0aa0*/  FADD.FTZ R79, R64, R79 ;  /* 0x0000004f404f7221 */ /* 0x000fe20000010000 */
[----:B0-----:R-:W-:Y:S01]  /*0ab0*/  SHF.L.U32 R86, R67, 0x10, RZ ;  /* 0x0000001043567819 */ /* 0x001fe200000006ff */
[----:B------:R-:W-:Y:S01]  /*0ac0*/  IMAD.U32 R67, R30, 0x10000, RZ ;  /* 0x000100001e437824 */ /* 0x000fe200078e00ff */
[----:B------:R-:W-:Y:S01]  /*0ad0*/  SHF.L.U32 R21, R21, 0x10, RZ ;  /* 0x0000001015157819 */ /* 0x000fe200000006ff */
[--C-:B------:R-:W-:Y:S01]  /*0ae0*/  FADD.FTZ R65, R65, R66.reuse ;  /* 0x0000004241417221 */ /* 0x100fe20000010000 */
        /* <DEDUP_REMOVED lines=10> */
[----:B------:R-:W-:Y:S01]  /*0b90*/  SHF.L.U32 R21, R20, 0x10, RZ ;  /* 0x0000001014157819 */ /* 0x000fe200000006ff */
[----:B------:R-:W-:Y:S01]  /*0ba0*/  FADD.FTZ R66, R23, R66 ;  /* 0x0000004217427221 */ /* 0x000fe20000010000 */
[----:B------:R-:W-:Y:S01]  /*0bb0*/  SHF.L.U32 R101, R87, 0x10, RZ ;  /* 0x0000001057657819 */ /* 0x000fe200000006ff */
        /* <DEDUP_REMOVED lines=14> */
[----:B------:R-:W-:-:S02]  /*0ca0*/  IMAD.U32 R21, R20, 0x10000, RZ ;  /* 0x0001000014157824 */ /* 0x000fc400078e00ff */
[----:B------:R-:W-:Y:S01]  /*0cb0*/  FADD.FTZ R84, R66, R65 ;  /* 0x0000004142547221 */ /* 0x000fe20000010000 */
[----:B------:R-:W-:Y:S01]  /*0cc0*/  FADD.FTZ R86, R86, R67 ;  /* 0x0000004356567221 */ /* 0x000fe20000010000 */
[----:B------:R-:W-:Y:S01]  /*0cd0*/  FADD.FTZ R101, R101, R64 ;  /* 0x0000004065657221 */ /* 0x000fe20000010000 */
[----:B------:R-:W-:Y:S01]  /*0ce0*/  FADD.FTZ R82, R22, R23 ;  /* 0x0000001716527221 */ /* 0x000fe20000010000 */
[----:B------:R-:W-:Y:S01]  /*0cf0*/  FADD.FTZ R80, R80, R21 ;  /* 0x0000001550507221 */ /* 0x000fe20000010000 */
[----:B------:R-:W-:Y:S02]  /*0d00*/  F2FP.BF16.F32.PACK_AB R22, R84, R95 ;  /* 0x0000005f5416723e */ /* 0x000fe400000010ff */
[----:B------:R-:W-:Y:S02]  /*0d10*/  F2FP.BF16.F32.PACK_AB R23, R101, R86 ;  /* 0x000000566517723e */ /* 0x000fe400000010ff */
[----:B------:R-:W-:Y:S02]  /*0d20*/  F2FP.BF16.F32.PACK_AB R21, R82, R87 ;  /* 0x000000575215723e */ /* 0x000fe400000010ff */
[----:B------:R-:W-:Y:S01]  /*0d30*/  F2FP.BF16.F32.PACK_AB R20, R80, R79 ;  /* 0x0000004f5014723e */ /* 0x000fe200000010ff */
[----:B------:R-:W-:Y:S06]  /*0d40*/  BRA `(.L_x_76) ;  /* 0x00000004005c7947 */ /* 0x000fec0003800000 */
.L_x_75:
[C---:B-----5:R-:W-:Y:S01]  /*0d50*/  PRMT R82, R65.reuse, 0x7632, R82 ;  /* 0x0000763241527816 */ /* 0x060fe20000000052 */
[----:B------:R-:W-:Y:S01]  /*0d60*/  IMAD.U32 R65, R65, 0x10000, RZ ;  /* 0x0001000041417824 */ /* 0x000fe200078e00ff */
[----:B------:R-:W-:Y:S01]  /*0d70*/  SHF.L.U32 R20, R29, 0x10, RZ ;  /* 0x000000101d147819 */ /* 0x000fe200000006ff */
[----:B------:R-:W-:Y:S01]  /*0d80*/  IMAD.U32 R79, R28, 0x10000, RZ ;  /* 0x000100001c4f7824 */ /* 0x000fe200078e00ff */
[----:B------:R-:W-:Y:S01]  /*0d90*/  PRMT R80, R64, 0x7632, R80 ;  /* 0x0000763240507816 */ /* 0x000fe20000000050 */
[----:B------:R-:W-:Y:S01]  /*0da0*/  IMAD.U32 R95, R30, 0x10000, RZ ;  /* 0x000100001e5f7824 */ /* 0x000fe200078e00ff */
[----:B------:R-:W-:Y:S01]  /*0db0*/  SHF.L.U32 R64, R64, 0x10, RZ ;  /* 0x0000001040407819 */ /* 0x000fe200000006ff */
[----:B0-----:R-:W-:Y:S01]  /*0dc0*/  FADD.FTZ R87, R65, R20 ;  /* 0x0000001441577221 */ /* 0x001fe20000010000 */
        /* <DEDUP_REMOVED lines=21> */
[----:B------:R-:W-:Y:S02]  /*0f20*/  FADD.FTZ R84, R67, R22 ;  /* 0x0000001643547221 */ /* 0x000fe40000010000 */
[----:B------:R-:W-:Y:S01]  /*0f30*/  FADD.FTZ R101, R66, R23 ;  /* 0x0000001742657221 */ /* 0x000fe20000010000 */
[----:B------:R-:W-:Y:S01]  /*0f40*/  F2FP.BF16.F32.PACK_AB R20, R80, R79 ;  /* 0x0000004f5014723e */ /* 0x000fe200000010ff */
[----:B------:R-:W-:Y:S01]  /*0f50*/  FADD.FTZ R82, R82, R21 ;  /* 0x0000001552527221 */ /* 0x000fe20000010000 */
[----:B------:R-:W-:-:S02]  /*0f60*/  F2FP.BF16.F32.PACK_AB R22, R84, R95 ;  /* 0x0000005f5416723e */ /* 0x000fc400000010ff */
[----:B------:R-:W-:Y:S02]  /*0f70*/  F2FP.BF16.F32.PACK_AB R23, R101, R86 ;  /* 0x000000566517723e */ /* 0x000fe400000010ff */
[----:B------:R-:W-:Y:S01]  /*0f80*/  F2FP.BF16.F32.PACK_AB R21, R82, R87 ;  /* 0x000000575215723e */ /* 0x000fe200000010ff */
[----:B------:R-:W-:Y:S06]  /*0f90*/  BRA `(.L_x_76) ;  /* 0x0000000000c87947 */ /* 0x000fec0003800000 */
.L_x_74:
[----:B------:R-:W-:Y:S05]  /*0fa0*/  @!P1 BRA `(.L_x_77) ;  /* 0x0000000000949947 */ /* 0x000fea0003800000 */
        /* <DEDUP_REMOVED lines=37> */
.L_x_77:
[C---:B-----5:R-:W-:Y:S01]  /*1200*/  PRMT R82, R65.reuse, 0x7632, R82 ;  /* 0x0000763241527816 */ /* 0x060fe20000000052 */
[----:B0-----:R-:W-:Y:S01]  /*1210*/  IMAD.U32 R87, R65, 0x10000, RZ ;  /* 0x0001000041577824 */ /* 0x001fe200078e00ff */
        /* <DEDUP_REMOVED lines=10> */
.L_x_76:
[----:B------:R-:W0:Y:S01]  /*12c0*/  @UP0 LDCU.64 UR4, c[0x0][0x3a8] ;  /* 0x00007500ff0407ac */ /* 0x000e220008000a00 */
[----:B------:R-:W-:Y:S01]  /*12d0*/  PLOP3.LUT P0, PT, PT, PT, UP0, 0x80, 0x8 ;  /* 0x000000000008781c */ /* 0x000fe20003f0f008 */
[----:B------:R-:W-:Y:S01]  /*12e0*/  HFMA2 R65, -RZ, RZ, 0, 9.5367431640625e-07 ;  /* 0x00000010ff417431 */ /* 0x000fe200000001ff */
[----:B------:R-:W-:Y:S01]  /*12f0*/  PLOP3.LUT P1, PT, PT, PT, UP0, 0x80, 0x8 ;  /* 0x000000000008781c */ /* 0x000fe20003f2f008 */
[----:B------:R-:W-:-:S10]  /*1300*/  VIADD R109, R78, 0x100 ;  /* 0x000001004e6d7836 */ /* 0x000fd40000000000 */
[----:B0-----:R-:W-:-:S05]  /*1310*/  @P0 IMAD.WIDE.U32 R64, R78, R65, UR4 ;  /* 0x000000044e400e25 */ /* 0x001fca000f8e0041 */
[----:B------:R0:W-:Y:S02]  /*1320*/  @P1 STG.E.128 desc[UR8][R64.64], R20 ;  /* 0x0000001440001986 */ /* 0x0001e4000c101d08 */
.L_x_73:
[----:B------:R-:W-:Y:S05]  /*1330*/  BSYNC.RECONVERGENT B0 ;  /* 0x0000000000007941 */ /* 0x000fea0003800200 */
.L_x_72:
[----:B------:R-:W-:Y:S01]  /*1340*/  ISETP.GE.U32.AND P2, PT, R76, 0x200, PT ;  /* 0x000002004c00780c */ /* 0x000fe20003f46070 */
[----:B------:R-:W-:-:S12]  /*1350*/  BSSY.RECONVERGENT B0, `(.L_x_78) ;  /* 0x00000ae000007945 */ /* 0x000fd80003800200 */
[----:B------:R-:W-:Y:S05]  /*1360*/  @!P2 BRA `(.L_x_79) ;  /* 0x0000000800b0a947 */ /* 0x000fea0003800000 */
[----:B------:R-:W-:Y:S01]  /*1370*/  ISETP.NE.U32.AND P0, PT, RZ, UR14, PT ;  /* 0x0000000eff007c0c */ /* 0x000fe2000bf05070 */
[----:B0-----:R-:W0:Y:S01]  /*1380*/  LDC.64 R64, c[0x0][0x390] ;  /* 0x0000e400ff407b82 */ /* 0x001e220000000a00 */
        /* <DEDUP_REMOVED lines=19> */
[----:B------:R-:W-:Y:S01]  /*14c0*/  PRMT R88, R64, 0x7632, R88 ;  /* 0x0000763240587816 */ /* 0x000fe20000000058 */
[C---:B------:R-:W-:Y:S01]  /*14d0*/  IMAD.U32 R103, R67.reuse, 0x10000, RZ ;  /* 0x0001000043677824 */ /* 0x040fe200078e00ff */
        /* <DEDUP_REMOVED lines=9> */
.L_x_81:
[C---:B-----5:R-:W-:Y:S01]  /*1570*/  PRMT R90, R65.reuse, 0x7632, R90 ;  /* 0x00007632415a7816 */ /* 0x060fe2000000005a */
[----:B------:R-:W-:Y:S01]  /*1580*/  IMAD.U32 R77, R24, 0x10000, RZ ;  /* 0x00010000184d7824 */ /* 0x000fe200078e00ff */
[----:B------:R-:W-:Y:S01]  /*1590*/  SHF.L.U32 R65, R65, 0x10, RZ ;  /* 0x0000001041417819 */ /* 0x000fe200000006ff */
[----:B------:R-:W-:Y:S01]  /*15a0*/  IMAD.U32 R103, R67, 0x10000, RZ ;  /* 0x0001000043677824 */ /* 0x000fe200078e00ff */
        /* <DEDUP_REMOVED lines=12> */
[----:B------:R-:W-:Y:S02]  /*1670*/  PRMT R23, R27, 0x7632, R23 ;  /* 0x000076321b177816 */ /* 0x000fe40000000017 */
[----:B------:R-:W-:Y:S02]  /*1680*/  SHF.L.U32 R66, R66, 0x10, RZ ;  /* 0x0000001042427819 */ /* 0x000fe400000006ff */
        /* <DEDUP_REMOVED lines=10> */
[----:B------:R-:W-:Y:S01]  /*1730*/  SHF.L.U32 R21, R21, 0x10, RZ ;  /* 0x0000001015157819 */ /* 0x000fe200000006ff */
[----:B------:R-:W-:Y:S01]  /*1740*/  FADD.FTZ R94, R94, R23 ;  /* 0x000000175e5e7221 */ /* 0x000fe20000010000 */
[----:B------:R-:W-:Y:S01]  /*1750*/  F2FP.BF16.F32.PACK_AB R20, R88, R77 ;  /* 0x0000004d5814723e */ /* 0x000fe200000010ff */
[----:B------:R-:W-:-:S02]  /*1760*/  FADD.FTZ R92, R67, R22 ;  /* 0x00000016435c7221 */ /* 0x000fc40000010000 */
[----:B------:R-:W-:Y:S01]  /*1770*/  FADD.FTZ R90, R90, R21 ;  /* 0x000000155a5a7221 */ /* 0x000fe20000010000 */
[----:B------:R-:W-:Y:S02]  /*1780*/  F2FP.BF16.F32.PACK_AB R23, R94, R103 ;  /* 0x000000675e17723e */ /* 0x000fe400000010ff */
[----:B------:R-:W-:Y:S02]  /*1790*/  F2FP.BF16.F32.PACK_AB R22, R92, R93 ;  /* 0x0000005d5c16723e */ /* 0x000fe400000010ff */
[----:B------:R-:W-:Y:S01]  /*17a0*/  F2FP.BF16.F32.PACK_AB R21, R90, R85 ;  /* 0x000000555a15723e */ /* 0x000fe200000010ff */
[----:B------:R-:W-:Y:S06]  /*17b0*/  BRA `(.L_x_82) ;  /* 0x0000000400807947 */ /* 0x000fec0003800000 */
.L_x_80:
[----:B------:R-:W-:-:S04]  /*17c0*/  UISETP.NE.U32.AND UP1, UPT, UR16, URZ, UPT ;  /* 0x000000ff1000728c */ /* 0x000fc8000bf25070 */
[----:B------:R-:W-:-:S09]  /*17d0*/  UISETP.NE.AND.EX UP1, UPT, UR17, URZ, UPT, UP1 ;  /* 0x000000ff1100728c */ /* 0x000fd2000bf25310 */
[----:B------:R-:W-:Y:S05]  /*17e0*/  BRA.U UP1, `(.L_x_83) ;  /* 0x0000000101947547 */ /* 0x000fea000b800000 */
        /* <DEDUP_REMOVED lines=37> */
.L_x_83:
[----:B-----5:R-:W-:Y:S01]  /*1a40*/  PRMT R22, R64, 0x7632, R22 ;  /* 0x0000763240167816 */ /* 0x020fe20000000016 */
[----:B------:R-:W-:Y:S01]  /*1a50*/  IMAD.U32 R88, R30, 0x10000, RZ ;  /* 0x000100001e587824 */ /* 0x000fe200078e00ff */
[----:B------:R-:W-:Y:S01]  /*1a60*/  SHF.L.U32 R64, R64, 0x10, RZ ;  /* 0x0000001040407819 */ /* 0x000fe200000006ff */
[----:B------:R-:W-:Y:S01]  /*1a70*/  IMAD.U32 R103, R67, 0x10000, RZ ;  /* 0x0001000043677824 */ /* 0x000fe200078e00ff */
[----:B------:R-:W-:Y:S02]  /*1a80*/  SHF.L.U32 R21, R28, 0x10, RZ ;  /* 0x000000101c157819 */ /* 0x000fe400000006ff */
[----:B------:R-:W-:Y:S02]  /*1a90*/  SHF.L.U32 R23, R66, 0x10, RZ ;  /* 0x0000001042177819 */ /* 0x000fe400000006ff */
[----:B------:R-:W-:Y:S01]  /*1aa0*/  SHF.L.U32 R22, R22, 0x10, RZ ;  /* 0x0000001016167819 */ /* 0x000fe200000006ff */
[----:B------:R-:W-:Y:S01]  /*1ab0*/  FADD.FTZ R64, R21, R64 ;  /* 0x0000004015407221 */ /* 0x000fe20000010000 */
[----:B------:R-:W-:Y:S01]  /*1ac0*/  PRMT R21, R28, 0x7632, R21 ;  /* 0x000076321c157816 */ /* 0x000fe20000000015 */
[----:B------:R-:W-:Y:S01]  /*1ad0*/  FADD.FTZ R93, R88, R23 ;  /* 0x00000017585d7221 */ /* 0x000fe20000010000 */
[----:B------:R-:W-:-:S02]  /*1ae0*/  SHF.L.U32 R90, R31, 0x10, RZ ;  /* 0x000000101f5a7819 */ /* 0x000fc400000006ff */
[----:B------:R-:W-:Y:S01]  /*1af0*/  PRMT R85, R65, 0x7632, R85 ;  /* 0x0000763241557816 */ /* 0x000fe20000000055 */
[----:B------:R-:W-:Y:S01]  /*1b00*/  IMAD.U32 R21, R21, 0x10000, RZ ;  /* 0x0001000015157824 */ /* 0x000fe200078e00ff */
[----:B------:R-:W-:Y:S01]  /*1b10*/  PRMT R20, R67, 0x7632, R20 ;  /* 0x0000763243147816 */ /* 0x000fe20000000014 */
[----:B------:R-:W-:Y:S01]  /*1b20*/  FADD.FTZ R103, R90, R103 ;  /* 0x000000675a677221 */ /* 0x000fe20000010000 */
[----:B------:R-:W-:Y:S01]  /*1b30*/  PRMT R23, R31, 0x7632, R23 ;  /* 0x000076321f177816 */ /* 0x000fe20000000017 */
[--C-:B------:R-:W-:Y:S01]  /*1b40*/  FADD.FTZ R88, R22, R21.reuse ;  /* 0x0000001516587221 */ /* 0x100fe20000010000 */
        /* <DEDUP_REMOVED lines=8> */
[----:B------:R-:W-:Y:S01]  /*1bd0*/  SHF.L.U32 R20, R20, 0x10, RZ ;  /* 0x0000001014147819 */ /* 0x000fe200000006ff */
[----:B------:R-:W-:Y:S01]  /*1be0*/  FADD.FTZ R77, R77, R64 ;  /* 0x000000404d4d7221 */ /* 0x000fe20000010000 */
[----:B------:R-:W-:Y:S01]  /*1bf0*/  SHF.L.U32 R23, R23, 0x10, RZ ;  /* 0x0000001017177819 */ /* 0x000fe200000006ff */
[----:B------:R-:W-:Y:S01]  /*1c00*/  FADD.FTZ R90, R90, R21 ;  /* 0x000000155a5a7221 */ /* 0x000fe20000010000 */
[----:B------:R-:W-:Y:S02]  /*1c10*/  SHF.L.U32 R66, R29, 0x10, RZ ;  /* 0x000000101d427819 */ /* 0x000fe400000006ff */
[----:B------:R-:W-:Y:S01]  /*1c20*/  SHF.L.U32 R67, R92, 0x10, RZ ;  /* 0x000000105c437819 */ /* 0x000fe200000006ff */
        /* <DEDUP_REMOVED lines=19> */
[----:B------:R-:W-:Y:S01]  /*1d60*/  FADD.FTZ R92, R92, R65 ;  /* 0x000000415c5c7221 */ /* 0x000fe20000010000 */
[----:B------:R-:W-:Y:S01]  /*1d70*/  F2FP.BF16.F32.PACK_AB R23, R94, R103 ;  /* 0x000000675e17723e */ /* 0x000fe200000010ff */
[----:B------:R-:W-:-:S02]  /*1d80*/  FADD.FTZ R88, R88, R21 ;  /* 0x0000001558587221 */ /* 0x000fc40000010000 */
[----:B------:R-:W-:Y:S02]  /*1d90*/  F2FP.BF16.F32.PACK_AB R21, R90, R85 ;  /* 0x000000555a15723e */ /* 0x000fe400000010ff */
[----:B------:R-:W-:Y:S02]  /*1da0*/  F2FP.BF16.F32.PACK_AB R22, R92, R93 ;  /* 0x0000005d5c16723e */ /* 0x000fe400000010ff */
[----:B------:R-:W-:-:S07]  /*1db0*/  F2FP.BF16.F32.PACK_AB R20, R88, R77 ;  /* 0x0000004d5814723e */ /* 0x000fce00000010ff */
.L_x_82:
[----:B------:R-:W0:Y:S01]  /*1dc0*/  @UP0 LDCU.64 UR4, c[0x0][0x3a8] ;  /* 0x00007500ff0407ac */ /* 0x000e220008000a00 */
[----:B------:R-:W-:Y:S02]  /*1dd0*/  PLOP3.LUT P0, PT, PT, PT, UP0, 0x80, 0x8 ;  /* 0x000000000008781c */ /* 0x000fe40003f0f008 */
[----:B------:R-:W-:Y:S02]  /*1de0*/  PLOP3.LUT P1, PT, PT, PT, UP0, 0x80, 0x8 ;  /* 0x000000000008781c */ /* 0x000fe40003f2f008 */
[----:B------:R-:W-:-:S09]  /*1df0*/  MOV R64, 0x10 ;  /* 0x0000001000407802 */ /* 0x000fd20000000f00 */
[----:B0-----:R-:W-:-:S04]  /*1e00*/  @P0 IMAD.WIDE.U32 R64, R109, R64, UR4 ;  /* 0x000000046d400e25 */ /* 0x001fc8000f8e0040 */
[----:B------:R-:W-:Y:S01]  /*1e10*/  VIADD R109, R109, 0x100 ;  /* 0x000001006d6d7836 */ /* 0x000fe20000000000 */
[----:B------:R1:W-:Y:S06]  /*1e20*/  @P1 STG.E.128 desc[UR8][R64.64], R20 ;  /* 0x0000001440001986 */ /* 0x0003ec000c101d08 */
.L_x_79:
[----:B------:R-:W-:Y:S05]  /*1e30*/  BSYNC.RECONVERGENT B0 ;  /* 0x0000000000007941 */ /* 0x000fea0003800200 */
.L_x_78:
[----:B------:R-:W-:Y:S01]  /*1e40*/  ISETP.GE.U32.AND P3, PT, R76, 0x300, PT ;  /* 0x000003004c00780c */ /* 0x000fe20003f66070 */
[----:B------:R-:W-:-:S12]  /*1e50*/  BSSY.RECONVERGENT B0, `(.L_x_84) ;  /* 0x00000ae000007945 */ /* 0x000fd80003800200 */
[----:B------:R-:W-:Y:S05]  /*1e60*/  @!P3 BRA `(.L_x_85) ;  /* 0x0000000800b0b947 */ /* 0x000fea0003800000 */
[----:B------:R-:W-:Y:S01]  /*1e70*/  ISETP.NE.U32.AND P0, PT, RZ, UR14, PT ;  /* 0x0000000eff007c0c */ /* 0x000fe2000bf05070 */
[----:B01----:R-:W0:Y:S01]  /*1e80*/  LDC.64 R64, c[0x0][0x390] ;  /* 0x0000e400ff407b82 */ /* 0x003e220000000a00 */
        /* <DEDUP_REMOVED lines=22> */
[----:B------:R-:W-:Y:S02]  /*1ff0*/  PRMT R102, R67, 0x7632, R102 ;  /* 0x0000763243667816 */ /* 0x000fe40000000066 */
[----:B------:R-:W-:Y:S02]  /*2000*/  SHF.L.U32 R81, R64, 0x10, RZ ;  /* 0x0000001040517819 */ /* 0x000fe400000006ff */
[----:B------:R-:W-:-:S02]  /*2010*/  SHF.L.U32 R89, R65, 0x10, RZ ;  /* 0x0000001041597819 */ /* 0x000fc400000006ff */
[----:B------:R-:W-:Y:S02]  /*2020*/  SHF.L.U32 R105, R67, 0x10, RZ ;  /* 0x0000001043697819 */ /* 0x000fe400000006ff */
[----:B------:R-:W-:Y:S02]  /*2030*/  SHF.L.U32 R96, R96, 0x10, RZ ;  /* 0x0000001060607819 */ /* 0x000fe400000006ff */
[----:B------:R-:W-:Y:S02]  /*2040*/  SHF.L.U32 R100, R100, 0x10, RZ ;  /* 0x0000001064647819 */ /* 0x000fe400000006ff */
[----:B------:R-:W-:Y:S01]  /*2050*/  SHF.L.U32 R102, R102, 0x10, RZ ;  /* 0x0000001066667819 */ /* 0x000fe200000006ff */
[----:B------:R-:W-:Y:S06]  /*2060*/  BRA `(.L_x_88) ;  /* 0x0000000800147947 */ /* 0x000fec0003800000 */
.L_x_87:
        /* <DEDUP_REMOVED lines=37> */
.L_x_86:
        /* <DEDUP_REMOVED lines=40> */
.L_x_89:
[----:B-----5:R-:W-:Y:S01]  /*2540*/  PRMT R22, R64, 0x7632, R22 ;  /* 0x0000763240167816 */ /* 0x020fe20000000016 */
[----:B------:R-:W-:Y:S01]  /*2550*/  IMAD.U32 R96, R30, 0x10000, RZ ;  /* 0x000100001e607824 */ /* 0x000fe200078e00ff */
[----:B------:R-:W-:Y:S01]  /*2560*/  SHF.L.U32 R64, R64, 0x10, RZ ;  /* 0x0000001040407819 */ /* 0x000fe200000006ff */
[----:B------:R-:W-:Y:S01]  /*2570*/  IMAD.U32 R105, R67, 0x10000, RZ ;  /* 0x0001000043697824 */ /* 0x000fe200078e00ff */
[----:B------:R-:W-:Y:S02]  /*2580*/  SHF.L.U32 R21, R28, 0x10, RZ ;  /* 0x000000101c157819 */ /* 0x000fe400000006ff */
[C---:B------:R-:W-:Y:S02]  /*2590*/  PRMT R97, R66.reuse, 0x7632, R97 ;  /* 0x0000763242617816 */ /* 0x040fe40000000061 */
[----:B------:R-:W-:Y:S01]  /*25a0*/  SHF.L.U32 R23, R66, 0x10, RZ ;  /* 0x0000001042177819 */ /* 0x000fe200000006ff */
[----:B------:R-:W-:Y:S01]  /*25b0*/  FADD.FTZ R64, R21, R64 ;  /* 0x0000004015407221 */ /* 0x000fe20000010000 */
[----:B------:R-:W-:-:S02]  /*25c0*/  PRMT R21, R28, 0x7632, R21 ;  /* 0x000076321c157816 */ /* 0x000fc40000000015 */
[C---:B------:R-:W-:Y:S01]  /*25d0*/  PRMT R89, R65.reuse, 0x7632, R89 ;  /* 0x0000763241597816 */ /* 0x040fe20000000059 */
[----:B------:R-:W-:Y:S01]  /*25e0*/  IMAD.U32 R65, R65, 0x10000, RZ ;  /* 0x0001000041417824 */ /* 0x000fe200078e00ff */
[----:B------:R-:W-:Y:S01]  /*25f0*/  SHF.L.U32 R66, R29, 0x10, RZ ;  /* 0x000000101d427819 */ /* 0x000fe200000006ff */
[----:B------:R-:W-:Y:S01]  /*2600*/  IMAD.U32 R21, R21, 0x10000, RZ ;  /* 0x0001000015157824 */ /* 0x000fe200078e00ff */
[----:B------:R-:W-:Y:S02]  /*2610*/  SHF.L.U32 R22, R22, 0x10, RZ ;  /* 0x0000001016167819 */ /* 0x000fe400000006ff */
[----:B------:R-:W-:Y:S01]  /*2620*/  SHF.L.U32 R98, R31, 0x10, RZ ;  /* 0x000000101f627819 */ /* 0x000fe200000006ff */
[----:B------:R-:W-:Y:S01]  /*2630*/  FADD.FTZ R65, R66, R65 ;  /* 0x0000004142417221 */ /* 0x000fe20000010000 */
[----:B------:R-:W-:Y:S01]  /*2640*/  FADD.FTZ R66, R96, R23 ;  /* 0x0000001760427221 */ /* 0x000fe20000010000 */
[----:B------:R-:W-:Y:S01]  /*2650*/  FADD.FTZ R96, R22, R21 ;  /* 0x0000001516607221 */ /* 0x000fe20000010000 */
[----:B------:R-:W-:Y:S01]  /*2660*/  PRMT R20, R67, 0x7632, R20 ;  /* 0x0000763243147816 */ /* 0x000fe20000000014 */
[----:B------:R-:W-:Y:S01]  /*2670*/  FADD.FTZ R105, R98, R105 ;  /* 0x0000006962697221 */ /* 0x000fe20000010000 */
[----:B------:R-:W-:Y:S01]  /*2680*/  PRMT R21, R29, 0x7632, R21 ;  /* 0x000076321d157816 */ /* 0x000fe20000000015 */
[----:B------:R-:W-:Y:S01]  /*2690*/  IMAD.U32 R98, R89, 0x10000, RZ ;  /* 0x0001000059627824 */ /* 0x000fe200078e00ff */
[----:B------:R-:W-:-:S02]  /*26a0*/  PRMT R23, R31, 0x7632, R23 ;  /* 0x000076321f177816 */ /* 0x000fc40000000017 */
[----:B------:R-:W-:Y:S02]  /*26b0*/  PRMT R22, R30, 0x7632, R22 ;  /* 0x000076321e167816 */ /* 0x000fe40000000016 */
[----:B------:R-:W-:Y:S02]  /*26c0*/  SHF.L.U32 R81, R24, 0x10, RZ ;  /* 0x0000001018517819 */ /* 0x000fe400000006ff */
[----:B------:R-:W-:Y:S01]  /*26d0*/  SHF.L.U32 R21, R21, 0x10, RZ ;  /* 0x0000001015157819 */ /* 0x000fe200000006ff */
[----:B------:R-:W-:Y:S01]  /*26e0*/  IMAD.U32 R22, R22, 0x10000, RZ ;  /* 0x0001000016167824 */ /* 0x000fe200078e00ff */
[----:B------:R-:W-:Y:S01]  /*26f0*/  SHF.L.U32 R20, R20, 0x10, RZ ;  /* 0x0000001014147819 */ /* 0x000fe200000006ff */
[----:B------:R-:W-:Y:S01]  /*2700*/  FADD.FTZ R81, R81, R64 ;  /* 0x0000004051517221 */ /* 0x000fe20000010000 */
[----:B------:R-:W-:Y:S01]  /*2710*/  SHF.L.U32 R23, R23, 0x10, RZ ;  /* 0x0000001017177819 */ /* 0x000fe200000006ff */
[----:B------:R-:W-:Y:S01]  /*2720*/  FADD.FTZ R98, R98, R21 ;  /* 0x0000001562627221 */ /* 0x000fe20000010000 */
[----:B------:R-:W-:-:S02]  /*2730*/  SHF.L.U32 R111, R97, 0x10, RZ ;  /* 0x00000010616f7819 */ /* 0x000fc400000006ff */
[----:B------:R-:W-:Y:S01]  /*2740*/  SHF.L.U32 R67, R26, 0x10, RZ ;  /* 0x000000101a437819 */ /* 0x000fe200000006ff */
[--C-:B------:R-:W-:Y:S01]  /*2750*/  FADD.FTZ R102, R20, R23.reuse ;  /* 0x0000001714667221 */ /* 0x100fe20000010000 */
        /* <DEDUP_REMOVED lines=22> */
.L_x_88:
[----:B------:R-:W0:Y:S01]  /*28c0*/  @UP0 LDCU.64 UR4, c[0x0][0x3a8] ;  /* 0x00007500ff0407ac */ /* 0x000e220008000a00 */
[----:B------:R-:W-:Y:S01]  /*28d0*/  PLOP3.LUT P0, PT, PT, PT, UP0, 0x80, 0x8 ;  /* 0x000000000008781c */ /* 0x000fe20003f0f008 */
[----:B------:R-:W-:Y:S01]  /*28e0*/  HFMA2 R64, -RZ, RZ, 0, 9.5367431640625e-07 ;  /* 0x00000010ff407431 */ /* 0x000fe200000001ff */
[----:B------:R-:W-:-:S11]  /*28f0*/  PLOP3.LUT P1, PT, PT, PT, UP0, 0x80, 0x8 ;  /* 0x000000000008781c */ /* 0x000fd60003f2f008 */
[----:B0-----:R-:W-:-:S04]  /*2900*/  @P0 IMAD.WIDE.U32 R64, R109, R64, UR4 ;  /* 0x000000046d400e25 */ /* 0x001fc8000f8e0040 */
[----:B------:R-:W-:Y:S01]  /*2910*/  VIADD R109, R109, 0x100 ;  /* 0x000001006d6d7836 */ /* 0x000fe20000000000 */
[----:B------:R2:W-:Y:S06]  /*2920*/  @P1 STG.E.128 desc[UR8][R64.64], R20 ;  /* 0x0000001440001986 */ /* 0x0005ec000c101d08 */
.L_x_85:
[----:B------:R-:W-:Y:S05]  /*2930*/  BSYNC.RECONVERGENT B0 ;  /* 0x0000000000007941 */ /* 0x000fea0003800200 */
.L_x_84:
[----:B------:R-:W-:Y:S01]  /*2940*/  ISETP.GE.U32.AND P4, PT, R76, 0x400, PT ;  /* 0x000004004c00780c */ /* 0x000fe20003f86070 */
[----:B------:R-:W-:-:S12]  /*2950*/  BSSY.RECONVERGENT B0, `(.L_x_90) ;  /* 0x00000ad000007945 */ /* 0x000fd80003800200 */
[----:B------:R-:W-:Y:S05]  /*2960*/  @!P4 BRA `(.L_x_91) ;  /* 0x0000000800acc947 */ /* 0x000fea0003800000 */
[----:B------:R-:W-:Y:S01]  /*2970*/  ISETP.NE.U32.AND P0, PT, RZ, UR14, PT ;  /* 0x0000000eff007c0c */ /* 0x000fe2000bf05070 */
[----:B012---:R-:W0:Y:S01]  /*2980*/  LDC.64 R64, c[0x0][0x390] ;  /* 0x0000e400ff407b82 */ /* 0x007e220000000a00 */
        /* <DEDUP_REMOVED lines=30> */
.L_x_93:
[----:B-----5:R-:W-:Y:S01]  /*2b70*/  PRMT R106, R65, 0x7632, R106 ;  /* 0x00007632416a7816 */ /* 0x020fe2000000006a */
[----:B------:R-:W-:Y:S01]  /*2b80*/  IMAD.U32 R110, R67, 0x10000, RZ ;  /* 0x00010000436e7824 */ /* 0x000fe200078e00ff */
[----:B------:R-:W-:Y:S01]  /*2b90*/  SHF.L.U32 R65, R65, 0x10, RZ ;  /* 0x0000001041417819 */ /* 0x000fe200000006ff */
[----:B------:R-:W-:Y:S01]  /*2ba0*/  IMAD.U32 R83, R24, 0x10000, RZ ;  /* 0x0001000018537824 */ /* 0x000fe200078e00ff */
[----:B------:R-:W-:Y:S01]  /*2bb0*/  SHF.L.U32 R20, R25, 0x10, RZ ;  /* 0x0000001019147819 */ /* 0x000fe200000006ff */
[----:B------:R-:W-:Y:S01]  /*2bc0*/  IMAD.U32 R106, R106, 0x10000, RZ ;  /* 0x000100006a6a7824 */ /* 0x000fe200078e00ff */
[----:B------:R-:W-:Y:S02]  /*2bd0*/  PRMT R108, R67, 0x7632, R108 ;  /* 0x00007632436c7816 */ /* 0x000fe4000000006c */
[----:B------:R-:W-:Y:S01]  /*2be0*/  PRMT R23, R27, 0x7632, R23 ;  /* 0x000076321b177816 */ /* 0x000fe20000000017 */
[----:B------:R-:W-:Y:S01]  /*2bf0*/  FADD.FTZ R91, R20, R65 ;  /* 0x00000041145b7221 */ /* 0x000fe20000010000 */
[C---:B------:R-:W-:Y:S01]  /*2c00*/  PRMT R104, R64.reuse, 0x7632, R104 ;  /* 0x0000763240687816 */ /* 0x040fe20000000068 */
[----:B------:R-:W-:Y:S01]  /*2c10*/  IMAD.U32 R64, R64, 0x10000, RZ ;  /* 0x0001000040407824 */ /* 0x000fe200078e00ff */
[----:B------:R-:W-:Y:S01]  /*2c20*/  PRMT R107, R66, 0x7632, R107 ;  /* 0x00007632426b7816 */ /* 0x000fe2000000006b */
[----:B------:R-:W-:Y:S01]  /*2c30*/  IMAD.U32 R23, R23, 0x10000, RZ ;  /* 0x0001000017177824 */ /* 0x000fe200078e00ff */
[----:B------:R-:W-:Y:S01]  /*2c40*/  PRMT R20, R24, 0x7632, R20 ;  /* 0x0000763218147816 */ /* 0x000fe20000000014 */
[----:B------:R-:W-:Y:S01]  /*2c50*/  FADD.FTZ R83, R83, R64 ;  /* 0x0000004053537221 */ /* 0x000fe20000010000 */
[----:B------:R-:W-:-:S02]  /*2c60*/  PRMT R21, R25, 0x7632, R21 ;  /* 0x0000763219157816 */ /* 0x000fc40000000015 */
[----:B------:R-:W-:Y:S01]  /*2c70*/  PRMT R22, R26, 0x7632, R22 ;  /* 0x000076321a167816 */ /* 0x000fe20000000016 */
[----:B------:R-:W-:Y:S01]  /*2c80*/  IMAD.U32 R20, R20, 0x10000, RZ ;  /* 0x0001000014147824 */ /* 0x000fe200078e00ff */
[----:B------:R-:W-:Y:S02]  /*2c90*/  SHF.L.U32 R111, R27, 0x10, RZ ;  /* 0x000000101b6f7819 */ /* 0x000fe400000006ff */
[----:B------:R-:W-:Y:S02]  /*2ca0*/  SHF.L.U32 R108, R108, 0x10, RZ ;  /* 0x000000106c6c7819 */ /* 0x000fe400000006ff */
        /* <DEDUP_REMOVED lines=12> */
[----:B------:R-:W-:Y:S02]  /*2d70*/  FADD.FTZ R106, R106, R21 ;  /* 0x000000156a6a7221 */ /* 0x000fe40000010000 */
[----:B------:R-:W-:-:S02]  /*2d80*/  F2FP.BF16.F32.PACK_AB R20, R104, R83 ;  /* 0x000000536814723e */ /* 0x000fc400000010ff */
[----:B------:R-:W-:Y:S02]  /*2d90*/  F2FP.BF16.F32.PACK_AB R22, R108, R99 ;  /* 0x000000636c16723e */ /* 0x000fe400000010ff */
[----:B------:R-:W-:Y:S01]  /*2da0*/  F2FP.BF16.F32.PACK_AB R21, R106, R91 ;  /* 0x0000005b6a15723e */ /* 0x000fe200000010ff */
[----:B------:R-:W-:Y:S06]  /*2db0*/  BRA `(.L_x_94) ;  /* 0x0000000400807947 */ /* 0x000fec0003800000 */
.L_x_92:
[----:B------:R-:W-:-:S04]  /*2dc0*/  UISETP.NE.U32.AND UP1, UPT, UR16, URZ, UPT ;  /* 0x000000ff1000728c */ /* 0x000fc8000bf25070 */
[----:B------:R-:W-:-:S09]  /*2dd0*/  UISETP.NE.AND.EX UP1, UPT, UR17, URZ, UPT, UP1 ;  /* 0x000000ff1100728c */ /* 0x000fd2000bf25310 */
[----:B------:R-:W-:Y:S05]  /*2de0*/  BRA.U UP1, `(.L_x_95) ;  /* 0x0000000101947547 */ /* 0x000fea000b800000 */
[C---:B-----5:R-:W-:Y:S01]  /*2df0*/  PRMT R106, R65.reuse, 0x7632, R106 ;  /* 0x00007632416a7816 */ /* 0x060fe2000000006a */
[----:B------:R-:W-:Y:S01]  /*2e00*/  IMAD.U32 R99, R30, 0x10000, RZ ;  /* 0x000100001e637824 */ /* 0x000fe200078e00ff */
[----:B------:R-:W-:Y:S02]  /*2e10*/  SHF.L.U32 R65, R65, 0x10, RZ ;  /* 0x0000001041417819 */ /* 0x000fe400000006ff */
[----:B------:R-:W-:Y:S02]  /*2e20*/  SHF.L.U32 R20, R29, 0x10, RZ ;  /* 0x000000101d147819 */ /* 0x000fe400000006ff */
[----:B------:R-:W-:Y:S02]  /*2e30*/  PRMT R108, R67, 0x7632, R108 ;  /* 0x00007632436c7816 */ /* 0x000fe4000000006c */
[----:B------:R-:W-:Y:S01]  /*2e40*/  PRMT R23, R31, 0x7632, R23 ;  /* 0x000076321f177816 */ /* 0x000fe20000000017 */
[----:B------:R-:W-:Y:S01]  /*2e50*/  FADD.FTZ R91, R20, R65 ;  /* 0x00000041145b7221 */ /* 0x000fe20000010000 */
        /* <DEDUP_REMOVED lines=8> */
[----:B------:R-:W-:-:S02]  /*2ee0*/  PRMT R22, R30, 0x7632, R22 ;  /* 0x000076321e167816 */ /* 0x000fc40000000016 */
[----:B------:R-:W-:Y:S01]  /*2ef0*/  SHF.L.U32 R110, R67, 0x10, RZ ;  /* 0x00000010436e7819 */ /* 0x000fe200000006ff */
        /* <DEDUP_REMOVED lines=20> */
.L_x_95:
        /* <DEDUP_REMOVED lines=56> */
.L_x_94:
[----:B------:R-:W0:Y:S01]  /*33c0*/  @UP0 LDCU.64 UR4, c[0x0][0x3a8] ;  /* 0x00007500ff0407ac */ /* 0x000e220008000a00 */
[----:B------:R-:W-:Y:S02]  /*33d0*/  PLOP3.LUT P0, PT, PT, PT, UP0, 0x80, 0x8 ;  /* 0x000000000008781c */ /* 0x000fe40003f0f008 */
[----:B------:R-:W-:Y:S02]  /*33e0*/  PLOP3.LUT P1, PT, PT, PT, UP0, 0x80, 0x8 ;  /* 0x000000000008781c */ /* 0x000fe40003f2f008 */
[----:B------:R-:W-:-:S09]  /*33f0*/  MOV R64, 0x10 ;  /* 0x0000001000407802 */ /* 0x000fd20000000f00 */
[----:B0-----:R-:W-:-:S05]  /*3400*/  @P0 IMAD.WIDE.U32 R64, R109, R64, UR4 ;  /* 0x000000046d400e25 */ /* 0x001fca000f8e0040 */
[----:B------:R3:W-:Y:S02]  /*3410*/  @P1 STG.E.128 desc[UR8][R64.64], R20 ;  /* 0x0000001440001986 */ /* 0x0007e4000c101d08 */
.L_x_91:
[----:B------:R-:W-:Y:S05]  /*3420*/  BSYNC.RECONVERGENT B0 ;  /* 0x0000000000007941 */ /* 0x000fea0003800200 */
.L_x_90:
[----:B0123--:R-:W-:Y:S01]  /*3430*/  FADD.FTZ R65, RZ, R79 ;  /* 0x0000004fff417221 */ /* 0x00ffe20000010000 */
[C---:B------:R-:W-:Y:S01]  /*3440*/  ISETP.GE.U32.AND P0, PT, R76.reuse, 0x100, PT ;  /* 0x000001004c00780c */ /* 0x040fe20003f06070 */
[----:B------:R-:W-:Y:S01]  /*3450*/  BSSY.RECONVERGENT B0, `(.L_x_96) ;  /* 0x0000087000007945 */ /* 0x000fe20003800200 */
[----:B------:R-:W-:Y:S01]  /*3460*/  ISETP.GT.U32.AND P6, PT, R76, 0x1ff, PT ;  /* 0x000001ff4c00780c */ /* 0x000fe20003fc4070 */
[----:B------:R-:W-:Y:S01]  /*3470*/  FADD.FTZ R64, R80, R65 ;  /* 0x0000004150407221 */ /* 0x000fe20000010000 */
[C---:B------:R-:W-:Y:S02]  /*3480*/  ISETP.GT.U32.AND P5, PT, R76.reuse, 0x2ff, PT ;  /* 0x000002ff4c00780c */ /* 0x040fe40003fa4070 */
[----:B------:R-:W-:Y:S01]  /*3490*/  ISETP.GT.U32.AND P1, PT, R76, 0x3ff, PT ;  /* 0x000003ff4c00780c */ /* 0x000fe20003f24070 */
[----:B------:R-:W-:-:S04]  /*34a0*/  FADD.FTZ R65, R87, R64 ;  /* 0x0000004057417221 */ /* 0x000fc80000010000 */
[----:B------:R-:W-:-:S04]  /*34b0*/  FADD.FTZ R64, R82, R65 ;  /* 0x0000004152407221 */ /* 0x000fc80000010000 */
[----:B------:R-:W-:-:S04]  /*34c0*/  FADD.FTZ R65, R95, R64 ;  /* 0x000000405f417221 */ /* 0x000fc80000010000 */
[----:B------:R-:W-:-:S04]  /*34d0*/  FADD.FTZ R65, R84, R65 ;  /* 0x0000004154417221 */ /* 0x000fc80000010000 */
[----:B------:R-:W-:-:S04]  /*34e0*/  FADD.FTZ R64, R86, R65 ;  /* 0x0000004156407221 */ /* 0x000fc80000010000 */
[----:B------:R-:W-:-:S05]  /*34f0*/  FADD.FTZ R64, R101, R64 ;  /* 0x0000004065407221 */ /* 0x000fca0000010000 */
[----:B------:R-:W-:-:S05]  /*3500*/  FSEL R66, R64, RZ, P0 ;  /* 0x000000ff40427208 */ /* 0x000fca0000000000 */
        /* <DEDUP_REMOVED lines=23> */
[----:B------:R-:W-:-:S05]  /*3680*/  @P1 FADD.FTZ R66, R110, R65 ;  /* 0x000000416e421221 */ /* 0x000fca0000010000 */
        /* <DEDUP_REMOVED lines=20> */
[----:B------:R-:W-:Y:S01]  /*37d0*/  FFMA.FTZ R65, R114, R114, R65 ;  /* 0x0000007272417223 */ /* 0x000fe20000010041 */
[----:B------:R-:W-:-:S03]  /*37e0*/  FADD.FTZ R114, R95, -R64 ;  /* 0x800000405f727221 */ /* 0x000fc60000010000 */
        /* <DEDUP_REMOVED lines=25> */
[----:B------:R-:W-:Y:S02]  /*3980*/  FADD.FTZ R66, R83, -R64 ;  /* 0x8000004053427221 */ /* 0x000fe40000010000 */
        /* <DEDUP_REMOVED lines=26> */
[----:B------:R-:W-:Y:S02]  /*3b30*/  FFMA.FTZ R66, R109, R109, R66 ;  /* 0x0000006d6d427223 */ /* 0x000fe40000010042 */
[----:B------:R-:W0:Y:S02]  /*3b40*/  S2R R109, SR_TID.X ;  /* 0x00000000006d7919 */ /* 0x000e240000002100 */
[----:B------:R-:W-:-:S05]  /*3b50*/  @P1 FFMA.FTZ R65, R67, R67, R66 ;  /* 0x0000004343411223 */ /* 0x000fca0000010042 */
[----:B------:R-:W1:Y:S02]  /*3b60*/  SHFL.BFLY PT, R66, R65, 0x1, 0x1f ;  /* 0x0c201f0041427f89 */ /* 0x000e6400000e0000 */
[----:B-1----:R-:W-:Y:S01]  /*3b70*/  FADD.FTZ R66, R65, R66 ;  /* 0x0000004241427221 */ /* 0x002fe20000010000 */
[C---:B0-----:R-:W-:Y:S02]  /*3b80*/  LOP3.LUT P1, RZ, R109.reuse, 0x1f, RZ, 0xc0, !PT ;  /* 0x0000001f6dff7812 */ /* 0x041fe4000782c0ff */
[----:B------:R-:W-:Y:S02]  /*3b90*/  LOP3.LUT R113, R109, 0x1f, RZ, 0xc0, !PT ;  /* 0x0000001f6d717812 */ /* 0x000fe400078ec0ff */
[----:B------:R-:W0:Y:S02]  /*3ba0*/  SHFL.BFLY PT, R67, R66, 0x2, 0x1f ;  /* 0x0c401f0042437f89 */ /* 0x000e2400000e0000 */
[----:B------:R-:W-:Y:S01]  /*3bb0*/  ISETP.GT.U32.AND P5, PT, R113, 0x7, PT ;  /* 0x000000077100780c */ /* 0x000fe20003fa4070 */
[----:B------:R-:W-:-:S02]  /*3bc0*/  IMAD.MOV.U32 R113, RZ, RZ, RZ ;  /* 0x000000ffff717224 */ /* 0x000fc400078e00ff */
        /* <DEDUP_REMOVED lines=15> */
.L_x_97:
[----:B------:R-:W-:Y:S05]  /*3cc0*/  BSYNC.RECONVERGENT B0 ;  /* 0x0000000000007941 */ /* 0x000fea0003800200 */
.L_x_96:
        /* <DEDUP_REMOVED lines=12> */
.L_x_99:
[----:B------:R-:W-:Y:S05]  /*3d90*/  BSYNC.RECONVERGENT B0 ;  /* 0x0000000000007941 */ /* 0x000fea0003800200 */
.L_x_98:
[----:B------:R-:W1:Y:S01]  /*3da0*/  SHFL.DOWN PT, R112, R113, 0x4, 0x1f ;  /* 0x08801f0071707f89 */ /* 0x000e6200000e0000 */
[----:B------:R-:W-:Y:S01]  /*3db0*/  I2FP.F32.S32 R114, R113 ;  /* 0x0000007100727245 */ /* 0x000fe20000201400 */
[----:B------:R-:W-:Y:S01]  /*3dc0*/  BSSY.RECONVERGENT B0, `(.L_x_100) ;  /* 0x0000074000007945 */ /* 0x000fe20003800200 */
[----:B------:R-:W-:Y:S01]  /*3dd0*/  ISETP.NE.AND P1, PT, R109, RZ, PT ;  /* 0x000000ff6d00720c */ /* 0x000fe20003f25270 */
[----:B0-----:R-:W0:Y:S01]  /*3de0*/  SHFL.DOWN PT, R115, R64, 0x4, 0x1f ;  /* 0x08801f0040737f89 */ /* 0x001e2200000e0000 */
[----:B------:R-:W-:Y:S01]  /*3df0*/  ISETP.NE.AND P5, PT, RZ, UR7, PT ;  /* 0x00000007ff007c0c */ /* 0x000fe2000bfa5270 */
[----:B-1----:R-:W-:Y:S01]  /*3e00*/  IMAD.IADD R67, R112, 0x1, R113 ;  /* 0x0000000170437824 */ /* 0x002fe200078e0271 */
[----:B------:R-:W-:Y:S02]  /*3e10*/  I2FP.F32.S32 R116, R112 ;  /* 0x0000007000747245 */ /* 0x000fe40000201400 */
[----:B------:R-:W1:Y:S02]  /*3e20*/  SHFL.DOWN PT, R112, R65, 0x4, 0x1f ;  /* 0x08801f0041707f89 */ /* 0x000e6400000e0000 */
[----:B------:R-:W-:Y:S01]  /*3e30*/  I2FP.F32.S32 R66, R67 ;  /* 0x0000004300427245 */ /* 0x000fe20000201400 */
[C---:B0-----:R-:W-:Y:S01]  /*3e40*/  FMUL.FTZ R117, R115.reuse, R116 ;  /* 0x0000007473757220 */ /* 0x041fe20000410000 */
[----:B------:R-:W-:Y:S01]  /*3e50*/  FADD.FTZ R115, -R115, R64 ;  /* 0x0000004073737221 */ /* 0x000fe20000010100 */
[----:B------:R-:W0:Y:S01]  /*3e60*/  SHFL.DOWN PT, R120, R67, 0x2, 0x1f ;  /* 0x08401f0043787f89 */ /* 0x000e2200000e0000 */
[----:B------:R-:W2:Y:S01]  /*3e70*/  MUFU.RCP R111, R66 ;  /* 0x00000042006f7308 */ /* 0x000ea20000001000 */
[----:B------:R-:W-:Y:S01]  /*3e80*/  FFMA.FTZ R118, R114, R64, R117 ;  /* 0x0000004072767223 */ /* 0x000fe20000010075 */
[----:B------:R-:W-:-:S04]  /*3e90*/  FMUL.FTZ R115, R115, R115 ;  /* 0x0000007373737220 */ /* 0x000fc80000410000 */
[----:B------:R-:W-:-:S04]  /*3ea0*/  FMUL.FTZ R115, R115, R114 ;  /* 0x0000007273737220 */ /* 0x000fc80000410000 */
[----:B------:R-:W-:Y:S01]  /*3eb0*/  FMUL.FTZ R115, R115, R116 ;  /* 0x0000007473737220 */ /* 0x000fe20000410000 */
[----:B--2---:R-:W-:Y:S01]  /*3ec0*/  FMUL.FTZ R113, R111, R118 ;  /* 0x000000766f717220 */ /* 0x004fe20000410000 */
[----:B-1----:R-:W-:-:S04]  /*3ed0*/  FADD.FTZ R112, R112, R65 ;  /* 0x0000004170707221 */ /* 0x002fc80000010000 */
[----:B------:R-:W1:Y:S01]  /*3ee0*/  SHFL.DOWN PT, R114, R113, 0x2, 0x1f ;  /* 0x08401f0071727f89 */ /* 0x000e6200000e0000 */
[----:B------:R-:W-:Y:S01]  /*3ef0*/  FFMA.FTZ R112, R111, R115, R112 ;  /* 0x000000736f707223 */ /* 0x000fe20000010070 */
[-C--:B0-----:R-:W-:Y:S02]  /*3f00*/  IADD3 R64, PT, PT, R67, R120.reuse, RZ ;  /* 0x0000007843407210 */ /* 0x081fe40007ffe0ff */
[----:B------:R-:W-:Y:S02]  /*3f10*/  I2FP.F32.S32 R120, R120 ;  /* 0x0000007800787245 */ /* 0x000fe40000201400 */
[----:B------:R-:W-:Y:S01]  /*3f20*/  I2FP.F32.S32 R65, R64 ;  /* 0x0000004000417245 */ /* 0x000fe20000201400 */
[----:B------:R-:W0:Y:S03]  /*3f30*/  SHFL.DOWN PT, R111, R112, 0x2, 0x1f ;  /* 0x08401f00706f7f89 */ /* 0x000e2600000e0000 */
[----:B------:R-:W2:Y:S01]  /*3f40*/  MUFU.RCP R115, R65 ;  /* 0x0000004100737308 */ /* 0x000ea20000001000 */
[----:B-1----:R-:W-:Y:S01]  /*3f50*/  FMUL.FTZ R67, R114, R120 ;  /* 0x0000007872437220 */ /* 0x002fe20000410000 */
[----:B------:R-:W-:-:S03]  /*3f60*/  FADD.FTZ R114, R113, -R114 ;  /* 0x8000007271727221 */ /* 0x000fc60000010000 */
[----:B------:R-:W-:Y:S01]  /*3f70*/  FFMA.FTZ R116, R66, R113, R67 ;  /* 0x0000007142747223 */ /* 0x000fe20000010043 */
[----:B------:R-:W-:Y:S01]  /*3f80*/  FMUL.FTZ R113, R114, R114 ;  /* 0x0000007272717220 */ /* 0x000fe20000410000 */
[----:B------:R-:W1:Y:S01]  /*3f90*/  SHFL.DOWN PT, R67, R64, 0x1, 0x1f ;  /* 0x08201f0040437f89 */ /* 0x000e6200000e0000 */
[----:B0-----:R-:W-:Y:S02]  /*3fa0*/  FADD.FTZ R114, R112, R111 ;  /* 0x0000006f70727221 */ /* 0x001fe40000010000 */
[----:B------:R-:W-:Y:S01]  /*3fb0*/  FMUL.FTZ R113, R66, R113 ;  /* 0x0000007142717220 */ /* 0x000fe20000410000 */
[----:B--2---:R-:W-:-:S03]  /*3fc0*/  FMUL.FTZ R66, R115, R116 ;  /* 0x0000007473427220 */ /* 0x004fc60000410000 */
[----:B------:R-:W-:Y:S02]  /*3fd0*/  FMUL.FTZ R113, R113, R120 ;  /* 0x0000007871717220 */ /* 0x000fe40000410000 */
[----:B------:R-:W0:Y:S02]  /*3fe0*/  SHFL.DOWN PT, R111, R66, 0x1, 0x1f ;  /* 0x08201f00426f7f89 */ /* 0x000e2400000e0000 */
[----:B------:R-:W-:-:S05]  /*3ff0*/  FFMA.FTZ R113, R115, R113, R114 ;  /* 0x0000007173717223 */ /* 0x000fca0000010072 */
[----:B------:R-:W2:Y:S01]  /*4000*/  SHFL.DOWN PT, R112, R113, 0x1, 0x1f ;  /* 0x08201f0071707f89 */ /* 0x000ea200000e0000 */
[-C--:B-1----:R-:W-:Y:S02]  /*4010*/  IADD3 R114, PT, PT, R64, R67.reuse, RZ ;  /* 0x0000004340727210 */ /* 0x082fe40007ffe0ff */
[----:B------:R-:W-:Y:S02]  /*4020*/  I2FP.F32.S32 R67, R67 ;  /* 0x0000004300437245 */ /* 0x000fe40000201400 */
[----:B------:R-:W-:Y:S01]  /*4030*/  I2FP.F32.S32 R114, R114 ;  /* 0x0000007200727245 */ /* 0x000fe20000201400 */
[----:B0-----:R-:W-:-:S05]  /*4040*/  FADD.FTZ R64, R66, -R111 ;  /* 0x8000006f42407221 */ /* 0x001fca0000010000 */
[----:B------:R-:W0:Y:S01]  /*4050*/  MUFU.RCP R114, R114 ;  /* 0x0000007200727308 */ /* 0x000e220000001000 */
[----:B------:R-:W-:Y:S01]  /*4060*/  FMUL.FTZ R116, R111, R67 ;  /* 0x000000436f747220 */ /* 0x000fe20000410000 */
[----:B------:R-:W-:-:S03]  /*4070*/  FMUL.FTZ R64, R64, R64 ;  /* 0x0000004040407220 */ /* 0x000fc60000410000 */
[C---:B------:R-:W-:Y:S01]  /*4080*/  FFMA.FTZ R111, R65.reuse, R66, R116 ;  /* 0x00000042416f7223 */ /* 0x040fe20000010074 */
[----:B------:R-:W-:Y:S01]  /*4090*/  FMUL.FTZ R64, R65, R64 ;  /* 0x0000004041407220 */ /* 0x000fe20000410000 */
[----:B--2---:R-:W-:-:S03]  /*40a0*/  FADD.FTZ R65, R113, R112 ;  /* 0x0000007071417221 */ /* 0x004fc60000010000 */
[----:B------:R-:W-:Y:S02]  /*40b0*/  FMUL.FTZ R64, R64, R67 ;  /* 0x0000004340407220 */ /* 0x000fe40000410000 */
[----:B------:R-:W1:Y:S01]  /*40c0*/  @!P1 LDC.64 R66, c[0x0][0x3c0] ;  /* 0x0000f000ff429b82 */ /* 0x000e620000000a00 */
[C---:B0-----:R-:W-:Y:S01]  /*40d0*/  FMUL.FTZ R115, R114.reuse, R111 ;  /* 0x0000006f72737220 */ /* 0x041fe20000410000 */
[----:B------:R-:W-:-:S06]  /*40e0*/  FFMA.FTZ R111, R114, R64, R65 ;  /* 0x00000040726f7223 */ /* 0x000fcc0000010041 */
[----:B------:R-:W0:Y:S01]  /*40f0*/  LDC R114, c[0x0][0x448] ;  /* 0x00011200ff727b82 */ /* 0x000e220000000800 */
[----:B------:R2:W3:Y:S04]  /*4100*/  SHFL.IDX PT, R113, R115, RZ, 0x1f ;  /* 0x00001fff73717589 */ /* 0x0004e800000e0000 */
[----:B------:R-:W0:Y:S03]  /*4110*/  SHFL.IDX PT, R111, R111, RZ, 0x1f ;  /* 0x00001fff6f6f7589 */ /* 0x000e2600000e0000 */
[----:B------:R-:W4:Y:S01]  /*4120*/  @!P1 LDC.64 R64, c[0x0][0x3c8] ;  /* 0x0000f200ff409b82 */ /* 0x000f220000000a00 */
[----:B--2---:R-:W-:-:S04]  /*4130*/  IMAD.U32 R115, RZ, RZ, UR6 ;  /* 0x00000006ff737e24 */ /* 0x004fc8000f8e00ff */
[----:B-1----:R-:W-:-:S04]  /*4140*/  @!P1 IMAD.WIDE R66, R115, 0x4, R66 ;  /* 0x0000000473429825 */ /* 0x002fc800078e0242 */
[----:B---3--:R-:W-:Y:S01]  /*4150*/  FMUL.FTZ R112, R113, R113 ;  /* 0x0000007171707220 */ /* 0x008fe20000410000 */
[----:B------:R1:W-:Y:S04]  /*4160*/  @!P1 STG.E desc[UR8][R66.64], R113 ;  /* 0x0000007142009986 */ /* 0x0003e8000c101908 */
[----:B------:R-:W-:Y:S01]  /*4170*/  FSEL R117, R112, RZ, P5 ;  /* 0x000000ff70757208 */ /* 0x000fe20002800000 */
[----:B0-----:R-:W-:Y:S01]  /*4180*/  FFMA.FTZ R112, R111, UR10, R114 ;  /* 0x0000000a6f707c23 */ /* 0x001fe20008010072 */
[----:B------:R-:W-:-:S03]  /*4190*/  MOV R111, UR6 ;  /* 0x00000006006f7c02 */ /* 0x000fc60008000f00 */
[----:B------:R-:W-:Y:S02]  /*41a0*/  FADD.FTZ R112, R112, R117 ;  /* 0x0000007570707221 */ /* 0x000fe40000010000 */
[----:B----4-:R-:W-:Y:S01]  /*41b0*/  @!P1 IMAD.WIDE R64, R111, 0x4, R64 ;  /* 0x000000046f409825 */ /* 0x010fe200078e0240 */
[----:B------:R-:W-:Y:S01]  /*41c0*/  FSEL R111, R113, RZ, !P5 ;  /* 0x000000ff716f7208 */ /* 0x000fe20006800000 */
[----:B------:R-:W0:Y:S03]  /*41d0*/  MUFU.RSQ R114, R112 ;  /* 0x0000007000727308 */ /* 0x000e260000001400 */
[----:B0-----:R1:W-:Y:S01]  /*41e0*/  @!P1 STG.E desc[UR8][R64.64], R114 ;  /* 0x0000007240009986 */ /* 0x0013e2000c101908 */
[----:B------:R-:W-:Y:S05]  /*41f0*/  @!P0 BRA `(.L_x_101) ;  /* 0x0000000000c08947 */ /* 0x000fea0003800000 */
[--C-:B-1----:R-:W-:Y:S01]  /*4200*/  FADD.FTZ R65, R79, -R111.reuse ;  /* 0x8000006f4f417221 */ /* 0x102fe20000010000 */
[----:B------:R-:W-:Y:S01]  /*4210*/  SHF.L.U32 R67, R60, 0x10, RZ ;  /* 0x000000103c437819 */ /* 0x000fe200000006ff */
[----:B------:R-:W-:Y:S01]  /*4220*/  FADD.FTZ R115, R87, -R111 ;  /* 0x8000006f57737221 */ /* 0x000fe20000010000 */
[----:B------:R-:W-:Y:S02]  /*4230*/  IMAD.U32 R113, R56, 0x10000, RZ ;  /* 0x0001000038717824 */ /* 0x000fe400078e00ff */
[C---:B------:R-:W-:Y:S01]  /*4240*/  FMUL.FTZ R64, R114.reuse, R65 ;  /* 0x0000004172407220 */ /* 0x040fe20000410000 */
[----:B------:R-:W-:Y:S01]  /*4250*/  SHF.L.U32 R66, R61, 0x10, RZ ;  /* 0x000000103d427819 */ /* 0x000fe200000006ff */
[----:B------:R-:W-:Y:S01]  /*4260*/  FMUL.FTZ R65, R114, R115 ;  /* 0x0000007372417220 */ /* 0x000fe20000410000 */
[----:B------:R-:W-:Y:S01]  /*4270*/  SHF.L.U32 R112, R57, 0x10, RZ ;  /* 0x0000001039707819 */ /* 0x000fe200000006ff */
[----:B------:R-:W-:Y:S01]  /*4280*/  FFMA.FTZ R64, R64, R67, R113 ;  /* 0x0000004340407223 */ /* 0x000fe20000010071 */
[----:B------:R-:W-:Y:S01]  /*4290*/  FADD.FTZ R67, R82, -R111 ;  /* 0x8000006f52437221 */ /* 0x000fe20000010000 */
[----:B------:R-:W-:-:S02]  /*42a0*/  IMAD.U32 R116, R3, 0x10000, RZ ;  /* 0x0001000003747824 */ /* 0x000fc400078e00ff */
[--C-:B------:R-:W-:Y:S01]  /*42b0*/  FADD.FTZ R113, R95, -R111.reuse ;  /* 0x8000006f5f717221 */ /* 0x100fe20000010000 */
[----:B------:R-:W-:Y:S01]  /*42c0*/  FFMA.FTZ R65, R65, R66, R112 ;  /* 0x0000004241417223 */ /* 0x000fe20000010070 */
[----:B------:R-:W-:Y:S01]  /*42d0*/  SHF.L.U32 R66, R4, 0x10, RZ ;  /* 0x0000001004427819 */ /* 0x000fe200000006ff */
[----:B------:R-:W-:Y:S01]  /*42e0*/  FMUL.FTZ R67, R114, R67 ;  /* 0x0000004372437220 */ /* 0x000fe20000410000 */
[----:B------:R-:W-:Y:S01]  /*42f0*/  IMAD.U32 R115, R58, 0x10000, RZ ;  /* 0x000100003a737824 */ /* 0x000fe200078e00ff */
[----:B------:R-:W-:Y:S01]  /*4300*/  SHF.L.U32 R112, R5, 0x10, RZ ;  /* 0x0000001005707819 */ /* 0x000fe200000006ff */
[--C-:B------:R-:W-:Y:S01]  /*4310*/  FADD.FTZ R117, R80, -R111.reuse ;  /* 0x8000006f50757221 */ /* 0x100fe20000010000 */
[----:B------:R-:W-:Y:S01]  /*4320*/  FFMA.FTZ R116, R67, R116, R66 ;  /* 0x0000007443747223 */ /* 0x000fe20000010042 */
[----:B------:R-:W-:Y:S01]  /*4330*/  FMUL.FTZ R66, R114, R113 ;  /* 0x0000007172427220 */ /* 0x000fe20000410000 */
[----:B------:R-:W-:Y:S01]  /*4340*/  SHF.L.U32 R67, R62, 0x10, RZ ;  /* 0x000000103e437819 */ /* 0x000fe200000006ff */
[----:B------:R-:W-:Y:S01]  /*4350*/  FADD.FTZ R113, R84, -R111 ;  /* 0x8000006f54717221 */ /* 0x000fe20000010000 */
[----:B------:R-:W-:Y:S01]  /*4360*/  SHF.L.U32 R118, R6, 0x10, RZ ;  /* 0x0000001006767819 */ /* 0x000fe200000006ff */
[----:B------:R-:W-:Y:S01]  /*4370*/  FMUL.FTZ R117, R114, R117 ;  /* 0x0000007572757220 */ /* 0x000fe20000410000 */
[----:B------:R-:W-:Y:S01]  /*4380*/  SHF.L.U32 R120, R2, 0x10, RZ ;  /* 0x0000001002787819 */ /* 0x000fe200000006ff */
[----:B------:R-:W-:Y:S01]  /*4390*/  FMUL.FTZ R113, R114, R113 ;  /* 0x0000007172717220 */ /* 0x000fe20000410000 */
[----:B------:R-:W-:Y:S01]  /*43a0*/  FFMA.FTZ R66, R66, R67, R115 ;  /* 0x0000004342427223 */ /* 0x000fe20000010073 */
[----:B------:R-:W-:Y:S01]  /*43b0*/  FADD.FTZ R67, R86, -R111 ;  /* 0x8000006f56437221 */ /* 0x000fe20000010000 */
[----:B------:R-:W-:Y:S01]  /*43c0*/  F2FP.BF16.F32.PACK_AB R65, R116, R65 ;  /* 0x000000417441723e */ /* 0x000fe200000010ff */
[----:B------:R-:W-:Y:S01]  /*43d0*/  FFMA.FTZ R115, R113, R112, R118 ;  /* 0x0000007071737223 */ /* 0x000fe20000010076 */
[----:B------:R-:W-:Y:S01]  /*43e0*/  SHF.L.U32 R118, R59, 0x10, RZ ;  /* 0x000000103b767819 */ /* 0x000fe200000006ff */
[----:B------:R-:W-:Y:S01]  /*43f0*/  FMUL.FTZ R67, R114, R67 ;  /* 0x0000004372437220 */ /* 0x000fe20000410000 */
[----:B------:R-:W-:-:S02]  /*4400*/  IMAD.U32 R112, R63, 0x10000, RZ ;  /* 0x000100003f707824 */ /* 0x000fc400078e00ff */
[----:B------:R-:W-:Y:S01]  /*4410*/  FADD.FTZ R113, R101, -R111 ;  /* 0x8000006f65717221 */ /* 0x000fe20000010000 */
[----:B------:R-:W-:Y:S01]  /*4420*/  F2FP.BF16.F32.PACK_AB R66, R115, R66 ;  /* 0x000000427342723e */ /* 0x000fe200000010ff */
[----:B------:R-:W-:Y:S02]  /*4430*/  FFMA.FTZ R67, R67, R112, R118 ;  /* 0x0000007043437223 */ /* 0x000fe40000010076 */
[----:B------:R-:W-:Y:S01]  /*4440*/  FMUL.FTZ R113, R114, R113 ;  /* 0x0000007172717220 */ /* 0x000fe20000410000 */
[----:B------:R-:W-:Y:S01]  /*4450*/  SHF.L.U32 R112, R7, 0x10, RZ ;  /* 0x0000001007707819 */ /* 0x000fe200000006ff */
[----:B------:R-:W-:-:S04]  /*4460*/  IMAD.U32 R118, R8, 0x10000, RZ ;  /* 0x0001000008767824 */ /* 0x000fc800078e00ff */
[----:B------:R-:W-:Y:S01]  /*4470*/  FFMA.FTZ R122, R113, R112, R118 ;  /* 0x00000070717a7223 */ /* 0x000fe20000010076 */
[----:B------:R-:W-:Y:S01]  /*4480*/  SHF.L.U32 R118, R0, 0x10, RZ ;  /* 0x0000001000767819 */ /* 0x000fe200000006ff */
[----:B------:R-:W0:Y:S03]  /*4490*/  LDC.64 R112, c[0x0][0x428] ;  /* 0x00010a00ff707b82 */ /* 0x000e260000000a00 */
[----:B------:R-:W-:Y:S01]  /*44a0*/  F2FP.BF16.F32.PACK_AB R67, R122, R67 ;  /* 0x000000437a43723e */ /* 0x000fe200000010ff */
[----:B------:R-:W-:-:S05]  /*44b0*/  FFMA.FTZ R117, R117, R118, R120 ;  /* 0x0000007675757223 */ /* 0x000fca0000010078 */
[----:B------:R-:W-:Y:S01]  /*44c0*/  F2FP.BF16.F32.PACK_AB R64, R117, R64 ;  /* 0x000000407540723e */ /* 0x000fe200000010ff */
[----:B0-----:R-:W-:-:S04]  /*44d0*/  IMAD.WIDE.U32 R112, R78, 0x10, R112 ;  /* 0x000000104e707825 */ /* 0x001fc800078e0070 */
[----:B------:R-:W-:Y:S01]  /*44e0*/  VIADD R78, R78, 0x100 ;  /* 0x000001004e4e7836 */ /* 0x000fe20000000000 */
[----:B------:R0:W-:Y:S06]  /*44f0*/  STG.E.128 desc[UR8][R112.64], R64 ;  /* 0x0000004070007986 */ /* 0x0001ec000c101d08 */
.L_x_101:
[----:B------:R-:W-:Y:S05]  /*4500*/  BSYNC.RECONVERGENT B0 ;  /* 0x0000000000007941 */ /* 0x000fea0003800200 */
.L_x_100:
[----:B------:R-:W-:Y:S04]  /*4510*/  BSSY.RECONVERGENT B0, `(.L_x_102) ;  /* 0x0000032000007945 */ /* 0x000fe80003800200 */
[----:B------:R-:W-:Y:S05]  /*4520*/  @!P2 BRA `(.L_x_103) ;  /* 0x0000000000c0a947 */ /* 0x000fea0003800000 */
[--C-:B01----:R-:W-:Y:S01]  /*4530*/  FADD.FTZ R65, R77, -R111.reuse ;  /* 0x8000006f4d417221 */ /* 0x103fe20000010000 */
[----:B------:R-:W-:Y:S01]  /*4540*/  SHF.L.U32 R67, R52, 0x10, RZ ;  /* 0x0000001034437819 */ /* 0x000fe200000006ff */
[----:B------:R-:W-:Y:S01]  /*4550*/  FADD.FTZ R115, R85, -R111 ;  /* 0x8000006f55737221 */ /* 0x000fe20000010000 */
[----:B------:R-:W-:Y:S01]  /*4560*/  SHF.L.U32 R113, R48, 0x10, RZ ;  /* 0x0000001030717819 */ /* 0x000fe200000006ff */
[C---:B------:R-:W-:Y:S01]  /*4570*/  FMUL.FTZ R64, R114.reuse, R65 ;  /* 0x0000004172407220 */ /* 0x040fe20000410000 */
[----:B------:R-:W-:Y:S01]  /*4580*/  SHF.L.U32 R112, R49, 0x10, RZ ;  /* 0x0000001031707819 */ /* 0x000fe200000006ff */
[----:B------:R-:W-:Y:S02]  /*4590*/  IMAD.U32 R66, R53, 0x10000, RZ ;  /* 0x0001000035427824 */ /* 0x000fe400078e00ff */
[----:B------:R-:W-:Y:S01]  /*45a0*/  FMUL.FTZ R65, R114, R115 ;  /* 0x0000007372417220 */ /* 0x000fe20000410000 */
[----:B------:R-:W-:Y:S01]  /*45b0*/  FFMA.FTZ R64, R64, R67, R113 ;  /* 0x0000004340407223 */ /* 0x000fe20000010071 */
[----:B------:R-:W-:Y:S01]  /*45c0*/  FADD.FTZ R67, R90, -R111 ;  /* 0x8000006f5a437221 */ /* 0x000fe20000010000 */
[----:B------:R-:W-:Y:S01]  /*45d0*/  SHF.L.U32 R116, R12, 0x10, RZ ;  /* 0x000000100c747819 */ /* 0x000fe200000006ff */
[----:B------:R-:W-:Y:S01]  /*45e0*/  FFMA.FTZ R65, R65, R66, R112 ;  /* 0x0000004241417223 */ /* 0x000fe20000010070 */
[----:B------:R-:W-:-:S02]  /*45f0*/  IMAD.U32 R66, R13, 0x10000, RZ ;  /* 0x000100000d427824 */ /* 0x000fc400078e00ff */
[----:B------:R-:W-:Y:S01]  /*4600*/  FMUL.FTZ R67, R114, R67 ;  /* 0x0000004372437220 */ /* 0x000fe20000410000 */
[--C-:B------:R-:W-:Y:S01]  /*4610*/  FADD.FTZ R113, R93, -R111.reuse ;  /* 0x8000006f5d717221 */ /* 0x100fe20000010000 */
[----:B------:R-:W-:Y:S01]  /*4620*/  SHF.L.U32 R115, R50, 0x10, RZ ;  /* 0x0000001032737819 */ /* 0x000fe200000006ff */
[----:B------:R-:W-:Y:S02]  /*4630*/  IMAD.U32 R112, R14, 0x10000, RZ ;  /* 0x000100000e707824 */ /* 0x000fe400078e00ff */
[----:B------:R-:W-:Y:S01]  /*4640*/  FFMA.FTZ R116, R67, R116, R66 ;  /* 0x0000007443747223 */ /* 0x000fe20000010042 */
[----:B------:R-:W-:Y:S01]  /*4650*/  FMUL.FTZ R66, R114, R113 ;  /* 0x0000007172427220 */ /* 0x000fe20000410000 */
[----:B------:R-:W-:Y:S01]  /*4660*/  SHF.L.U32 R67, R54, 0x10, RZ ;  /* 0x0000001036437819 */ /* 0x000fe200000006ff */
[--C-:B------:R-:W-:Y:S01]  /*4670*/  FADD.FTZ R113, R92, -R111.reuse ;  /* 0x8000006f5c717221 */ /* 0x100fe20000010000 */
[----:B------:R-:W-:Y:S01]  /*4680*/  SHF.L.U32 R118, R15, 0x10, RZ ;  /* 0x000000100f767819 */ /* 0x000fe200000006ff */
[----:B------:R-:W-:Y:S01]  /*4690*/  FADD.FTZ R117, R88, -R111 ;  /* 0x8000006f58757221 */ /* 0x000fe20000010000 */
[----:B------:R-:W-:Y:S01]  /*46a0*/  SHF.L.U32 R120, R10, 0x10, RZ ;  /* 0x000000100a787819 */ /* 0x000fe200000006ff */
[----:B------:R-:W-:Y:S01]  /*46b0*/  FMUL.FTZ R113, R114, R113 ;  /* 0x0000007172717220 */ /* 0x000fe20000410000 */
[----:B------:R-:W-:Y:S01]  /*46c0*/  FFMA.FTZ R66, R66, R67, R115 ;  /* 0x0000004342427223 */ /* 0x000fe20000010073 */
[----:B------:R-:W-:Y:S01]  /*46d0*/  FADD.FTZ R67, R103, -R111 ;  /* 0x8000006f67437221 */ /* 0x000fe20000010000 */
[C---:B------:R-:W-:Y:S01]  /*46e0*/  FMUL.FTZ R117, R114.reuse, R117 ;  /* 0x0000007572757220 */ /* 0x040fe20000410000 */
        /* <DEDUP_REMOVED lines=8> */
[----:B------:R-:W-:Y:S02]  /*4770*/  SHF.L.U32 R112, R16, 0x10, RZ ;  /* 0x0000001010707819 */ /* 0x000fe400000006ff */
[----:B------:R-:W-:Y:S02]  /*4780*/  SHF.L.U32 R118, R17, 0x10, RZ ;  /* 0x0000001011767819 */ /* 0x000fe400000006ff */
[----:B------:R-:W-:-:S03]  /*4790*/  F2FP.BF16.F32.PACK_AB R65, R116, R65 ;  /* 0x000000417441723e */ /* 0x000fc600000010ff */
[----:B------:R-:W-:Y:S01]  /*47a0*/  FFMA.FTZ R122, R113, R112, R118 ;  /* 0x00000070717a7223 */ /* 0x000fe20000010076 */
[----:B------:R-:W-:Y:S01]  /*47b0*/  IMAD.U32 R118, R9, 0x10000, RZ ;  /* 0x0001000009767824 */ /* 0x000fe200078e00ff */
[----:B------:R-:W0:Y:S03]  /*47c0*/  LDC.64 R112, c[0x0][0x428] ;  /* 0x00010a00ff707b82 */ /* 0x000e260000000a00 */
[----:B------:R-:W-:Y:S01]  /*47d0*/  FFMA.FTZ R117, R117, R118, R120 ;  /* 0x0000007675757223 */ /* 0x000fe20000010078 */
[----:B------:R-:W-:-:S04]  /*47e0*/  F2FP.BF16.F32.PACK_AB R67, R122, R67 ;  /* 0x000000437a43723e */ /* 0x000fc800000010ff */
[----:B------:R-:W-:Y:S01]  /*47f0*/  F2FP.BF16.F32.PACK_AB R64, R117, R64 ;  /* 0x000000407540723e */ /* 0x000fe200000010ff */
[C---:B0-----:R-:W-:Y:S01]  /*4800*/  IMAD.WIDE.U32 R112, R78.reuse, 0x10, R112 ;  /* 0x000000104e707825 */ /* 0x041fe200078e0070 */
[----:B------:R-:W-:-:S04]  /*4810*/  IADD3 R78, PT, PT, R78, 0x100, RZ ;  /* 0x000001004e4e7810 */ /* 0x000fc80007ffe0ff */
[----:B------:R2:W-:Y:S03]  /*4820*/  STG.E.128 desc[UR8][R112.64], R64 ;  /* 0x0000004070007986 */ /* 0x0005e6000c101d08 */
.L_x_103:
[----:B------:R-:W-:Y:S05]  /*4830*/  BSYNC.RECONVERGENT B0 ;  /* 0x0000000000007941 */ /* 0x000fea0003800200 */
.L_x_102:
[----:B------:R-:W-:Y:S04]  /*4840*/  BSSY.RECONVERGENT B0, `(.L_x_104) ;  /* 0x0000033000007945 */ /* 0x000fe80003800200 */
[----:B------:R-:W-:Y:S05]  /*4850*/  @!P3 BRA `(.L_x_105) ;  /* 0x0000000000c4b947 */ /* 0x000fea0003800000 */
[--C-:B012---:R-:W-:Y:S01]  /*4860*/  FADD.FTZ R65, R81, -R111.reuse ;  /* 0x8000006f51417221 */ /* 0x107fe20000010000 */
[----:B------:R-:W-:Y:S01]  /*4870*/  PRMT R112, R41, 0x7632, R112 ;  /* 0x0000763229707816 */ /* 0x000fe20000000070 */
[----:B------:R-:W-:Y:S01]  /*4880*/  FADD.FTZ R115, R98, -R111 ;  /* 0x8000006f62737221 */ /* 0x000fe20000010000 */
[----:B------:R-:W-:Y:S01]  /*4890*/  SHF.L.U32 R113, R40, 0x10, RZ ;  /* 0x0000001028717819 */ /* 0x000fe200000006ff */
[----:B------:R-:W-:Y:S02]  /*48a0*/  IMAD.U32 R67, R44, 0x10000, RZ ;  /* 0x000100002c437824 */ /* 0x000fe400078e00ff */
[----:B------:R-:W-:Y:S01]  /*48b0*/  FMUL.FTZ R64, R114, R65 ;  /* 0x0000004172407220 */ /* 0x000fe20000410000 */
[----:B------:R-:W-:Y:S01]  /*48c0*/  SHF.L.U32 R112, R112, 0x10, RZ ;  /* 0x0000001070707819 */ /* 0x000fe200000006ff */
[----:B------:R-:W-:Y:S02]  /*48d0*/  IMAD.U32 R66, R68, 0x10000, RZ ;  /* 0x0001000044427824 */ /* 0x000fe400078e00ff */
[----:B------:R-:W-:Y:S01]  /*48e0*/  FMUL.FTZ R65, R114, R115 ;  /* 0x0000007372417220 */ /* 0x000fe20000410000 */
[----:B------:R-:W-:Y:S01]  /*48f0*/  FFMA.FTZ R64, R64, R67, R113 ;  /* 0x0000004340407223 */ /* 0x000fe20000010071 */
[--C-:B------:R-:W-:Y:S01]  /*4900*/  FADD.FTZ R67, R89, -R111.reuse ;  /* 0x8000006f59437221 */ /* 0x100fe20000010000 */
[----:B------:R-:W-:Y:S01]  /*4910*/  SHF.L.U32 R116, R45, 0x10, RZ ;  /* 0x000000102d747819 */ /* 0x000fe200000006ff */
[----:B------:R-:W-:Y:S01]  /*4920*/  FFMA.FTZ R65, R65, R66, R112 ;  /* 0x0000004241417223 */ /* 0x000fe20000010070 */
[----:B------:R-:W-:Y:S01]  /*4930*/  SHF.L.U32 R66, R41, 0x10, RZ ;  /* 0x0000001029427819 */ /* 0x000fe200000006ff */
[----:B------:R-:W-:Y:S01]  /*4940*/  FMUL.FTZ R67, R114, R67 ;  /* 0x0000004372437220 */ /* 0x000fe20000410000 */
[----:B------:R-:W-:Y:S01]  /*4950*/  FADD.FTZ R113, R97, -R111 ;  /* 0x8000006f61717221 */ /* 0x000fe20000010000 */
[----:B------:R-:W-:Y:S01]  /*4960*/  SHF.L.U32 R115, R42, 0x10, RZ ;  /* 0x000000102a737819 */ /* 0x000fe200000006ff */
[----:B------:R-:W-:-:S02]  /*4970*/  IMAD.U32 R118, R70, 0x10000, RZ ;  /* 0x0001000046767824 */ /* 0x000fc400078e00ff */
[----:B------:R-:W-:Y:S01]  /*4980*/  FFMA.FTZ R116, R67, R116, R66 ;  /* 0x0000007443747223 */ /* 0x000fe20000010042 */
[----:B------:R-:W-:Y:S01]  /*4990*/  FMUL.FTZ R66, R114, R113 ;  /* 0x0000007172427220 */ /* 0x000fe20000410000 */
[--C-:B------:R-:W-:Y:S01]  /*49a0*/  FADD.FTZ R113, R100, -R111.reuse ;  /* 0x8000006f64717221 */ /* 0x100fe20000010000 */
[----:B------:R-:W-:Y:S01]  /*49b0*/  IMAD.U32 R67, R46, 0x10000, RZ ;  /* 0x000100002e437824 */ /* 0x000fe200078e00ff */
[----:B------:R-:W-:Y:S01]  /*49c0*/  SHF.L.U32 R112, R69, 0x10, RZ ;  /* 0x0000001045707819 */ /* 0x000fe200000006ff */
[----:B------:R-:W-:Y:S01]  /*49d0*/  FADD.FTZ R117, R96, -R111 ;  /* 0x8000006f60757221 */ /* 0x000fe20000010000 */
[----:B------:R-:W-:Y:S01]  /*49e0*/  FMUL.FTZ R113, R114, R113 ;  /* 0x0000007172717220 */ /* 0x000fe20000410000 */
[----:B------:R-:W-:Y:S01]  /*49f0*/  FFMA.FTZ R66, R66, R67, R115 ;  /* 0x0000004342427223 */ /* 0x000fe20000010073 */
[--C-:B------:R-:W-:Y:S01]  /*4a00*/  FADD.FTZ R67, R105, -R111.reuse ;  /* 0x8000006f69437221 */ /* 0x100fe20000010000 */
[C---:B------:R-:W-:Y:S01]  /*4a10*/  FMUL.FTZ R117, R114.reuse, R117 ;  /* 0x0000007572757220 */ /* 0x040fe20000410000 */
[----:B------:R-:W-:Y:S01]  /*4a20*/  FFMA.FTZ R115, R113, R112, R118 ;  /* 0x0000007071737223 */ /* 0x000fe20000010076 */
[----:B------:R-:W-:Y:S01]  /*4a30*/  SHF.L.U32 R112, R47, 0x10, RZ ;  /* 0x000000102f707819 */ /* 0x000fe200000006ff */
[----:B------:R-:W-:Y:S01]  /*4a40*/  FMUL.FTZ R67, R114, R67 ;  /* 0x0000004372437220 */ /* 0x000fe20000410000 */
[----:B------:R-:W-:Y:S01]  /*4a50*/  SHF.L.U32 R118, R43, 0x10, RZ ;  /* 0x000000102b767819 */ /* 0x000fe200000006ff */
[----:B------:R-:W-:Y:S01]  /*4a60*/  FADD.FTZ R113, R102, -R111 ;  /* 0x8000006f66717221 */ /* 0x000fe20000010000 */
[----:B------:R-:W-:Y:S01]  /*4a70*/  IMAD.U32 R120, R19, 0x10000, RZ ;  /* 0x0001000013787824 */ /* 0x000fe200078e00ff */
[----:B------:R-:W-:-:S02]  /*4a80*/  F2FP.BF16.F32.PACK_AB R66, R115, R66 ;  /* 0x000000427342723e */ /* 0x000fc400000010ff */
[----:B------:R-:W-:Y:S01]  /*4a90*/  FFMA.FTZ R67, R67, R112, R118 ;  /* 0x0000007043437223 */ /* 0x000fe20000010076 */
[----:B------:R-:W-:Y:S01]  /*4aa0*/  FMUL.FTZ R113, R114, R113 ;  /* 0x0000007172717220 */ /* 0x000fe20000410000 */
[----:B------:R-:W-:Y:S01]  /*4ab0*/  IMAD.U32 R112, R71, 0x10000, RZ ;  /* 0x0001000047707824 */ /* 0x000fe200078e00ff */
[----:B------:R-:W-:Y:S02]  /*4ac0*/  SHF.L.U32 R118, R72, 0x10, RZ ;  /* 0x0000001048767819 */ /* 0x000fe400000006ff */
[----:B------:R-:W-:-:S03]  /*4ad0*/  F2FP.BF16.F32.PACK_AB R65, R65, R116 ;  /* 0x000000744141723e */ /* 0x000fc600000010ff */
[----:B------:R-:W-:Y:S01]  /*4ae0*/  FFMA.FTZ R122, R113, R112, R118 ;  /* 0x00000070717a7223 */ /* 0x000fe20000010076 */
[----:B------:R-:W-:Y:S01]  /*4af0*/  SHF.L.U32 R118, R18, 0x10, RZ ;  /* 0x0000001012767819 */ /* 0x000fe200000006ff */
[----:B------:R-:W0:Y:S03]  /*4b00*/  LDC.64 R112, c[0x0][0x428] ;  /* 0x00010a00ff707b82 */ /* 0x000e260000000a00 */
[----:B------:R-:W-:Y:S01]  /*4b10*/  F2FP.BF16.F32.PACK_AB R67, R122, R67 ;  /* 0x000000437a43723e */ /* 0x000fe200000010ff */
[----:B------:R-:W-:-:S05]  /*4b20*/  FFMA.FTZ R117, R117, R118, R120 ;  /* 0x0000007675757223 */ /* 0x000fca0000010078 */
[----:B------:R-:W-:Y:S01]  /*4b30*/  F2FP.BF16.F32.PACK_AB R64, R117, R64 ;  /* 0x000000407540723e */ /* 0x000fe200000010ff */
[C---:B0-----:R-:W-:Y:S01]  /*4b40*/  IMAD.WIDE.U32 R112, R78.reuse, 0x10, R112 ;  /* 0x000000104e707825 */ /* 0x041fe200078e0070 */
[----:B------:R-:W-:-:S04]  /*4b50*/  IADD3 R78, PT, PT, R78, 0x100, RZ ;  /* 0x000001004e4e7810 */ /* 0x000fc80007ffe0ff */
[----:B------:R3:W-:Y:S03]  /*4b60*/  STG.E.128 desc[UR8][R112.64], R64 ;  /* 0x0000004070007986 */ /* 0x0007e6000c101d08 */
.L_x_105:
[----:B------:R-:W-:Y:S05]  /*4b70*/  BSYNC.RECONVERGENT B0 ;  /* 0x0000000000007941 */ /* 0x000fea0003800200 */
.L_x_104:
[----:B------:R-:W-:Y:S04]  /*4b80*/  BSSY.RECONVERGENT B0, `(.L_x_106) ;  /* 0x0000037000007945 */ /* 0x000fe80003800200 */
[----:B------:R-:W-:Y:S05]  /*4b90*/  @!P4 BRA `(.L_x_107) ;  /* 0x0000000000d4c947 */ /* 0x000fea0003800000 */
[----:B0123--:R-:W-:Y:S01]  /*4ba0*/  PRMT R64, R36, 0x7632, R64 ;  /* 0x0000763224407816 */ /* 0x00ffe20000000040 */
[--C-:B------:R-:W-:Y:S01]  /*4bb0*/  FADD.FTZ R65, R104, -R111.reuse ;  /* 0x8000006f68417221 */ /* 0x100fe20000010000 */
[----:B------:R-:W-:Y:S01]  /*4bc0*/  PRMT R66, R32, 0x7632, R66 ;  /* 0x0000763220427816 */ /* 0x000fe20000000042 */
[--C-:B------:R-:W-:Y:S01]  /*4bd0*/  FADD.FTZ R67, R106, -R111.reuse ;  /* 0x8000006f6a437221 */ /* 0x100fe20000010000 */
[----:B------:R-:W-:Y:S01]  /*4be0*/  SHF.L.U32 R64, R64, 0x10, RZ ;  /* 0x0000001040407819 */ /* 0x000fe200000006ff */
[----:B------:R-:W-:Y:S01]  /*4bf0*/  FMUL.FTZ R65, R114, R65 ;  /* 0x0000004172417220 */ /* 0x000fe20000410000 */
[----:B------:R-:W-:Y:S01]  /*4c00*/  PRMT R116, R37, 0x7632, R116 ;  /* 0x0000763225747816 */ /* 0x000fe20000000074 */
[----:B------:R-:W-:Y:S01]  /*4c10*/  IMAD.U32 R66, R66, 0x10000, RZ ;  /* 0x0001000042427824 */ /* 0x000fe200078e00ff */
[----:B------:R-:W-:Y:S01]  /*4c20*/  PRMT R112, R33, 0x7632, R112 ;  /* 0x0000763221707816 */ /* 0x000fe20000000070 */
[----:B------:R-:W-:Y:S01]  /*4c30*/  FMUL.FTZ R67, R114, R67 ;  /* 0x0000004372437220 */ /* 0x000fe20000410000 */
[----:B------:R-:W-:Y:S01]  /*4c40*/  SHF.L.U32 R116, R116, 0x10, RZ ;  /* 0x0000001074747819 */ /* 0x000fe200000006ff */
[--C-:B------:R-:W-:Y:S01]  /*4c50*/  FFMA.FTZ R115, R65, R64, R66.reuse ;  /* 0x0000004041737223 */ /* 0x100fe20000010042 */
[----:B------:R-:W-:Y:S01]  /*4c60*/  PRMT R66, R38, 0x7632, R66 ;  /* 0x0000763226427816 */ /* 0x000fe20000000042 */
[----:B------:R-:W-:Y:S01]  /*4c70*/  FADD.FTZ R65, R108, -R111 ;  /* 0x8000006f6c417221 */ /* 0x000fe20000010000 */
[----:B------:R-:W-:Y:S01]  /*4c80*/  PRMT R64, R34, 0x7632, R64 ;  /* 0x0000763222407816 */ /* 0x000fe20000000040 */
[----:B------:R-:W-:Y:S01]  /*4c90*/  IMAD.U32 R121, R74, 0x10000, RZ ;  /* 0x000100004a797824 */ /* 0x000fe200078e00ff */
[----:B------:R-:W-:Y:S01]  /*4ca0*/  SHF.L.U32 R112, R112, 0x10, RZ ;  /* 0x0000001070707819 */ /* 0x000fe200000006ff */
[----:B------:R-:W-:Y:S01]  /*4cb0*/  IMAD.U32 R66, R66, 0x10000, RZ ;  /* 0x0001000042427824 */ /* 0x000fe200078e00ff */
[----:B------:R-:W-:Y:S01]  /*4cc0*/  SHF.L.U32 R64, R64, 0x10, RZ ;  /* 0x0000001040407819 */ /* 0x000fe200000006ff */
[----:B------:R-:W-:Y:S01]  /*4cd0*/  FMUL.FTZ R65, R114, R65 ;  /* 0x0000004172417220 */ /* 0x000fe20000410000 */
[----:B------:R-:W-:Y:S01]  /*4ce0*/  SHF.L.U32 R119, R73, 0x10, RZ ;  /* 0x0000001049777819 */ /* 0x000fe200000006ff */
[----:B------:R-:W-:Y:S01]  /*4cf0*/  FFMA.FTZ R116, R67, R116, R112 ;  /* 0x0000007443747223 */ /* 0x000fe20000010070 */
[----:B------:R-:W-:-:S02]  /*4d00*/  IMAD.U32 R112, R33, 0x10000, RZ ;  /* 0x0001000021707824 */ /* 0x000fc400078e00ff */
[----:B------:R-:W-:Y:S01]  /*4d10*/  FFMA.FTZ R66, R65, R66, R64 ;  /* 0x0000004241427223 */ /* 0x000fe20000010040 */
[--C-:B------:R-:W-:Y:S01]  /*4d20*/  FADD.FTZ R65, R91, -R111.reuse ;  /* 0x8000006f5b417221 */ /* 0x100fe20000010000 */
[----:B------:R-:W-:Y:S01]  /*4d30*/  SHF.L.U32 R64, R37, 0x10, RZ ;  /* 0x0000001025407819 */ /* 0x000fe200000006ff */
[--C-:B------:R-:W-:Y:S02]  /*4d40*/  FADD.FTZ R67, R99, -R111.reuse ;  /* 0x8000006f63437221 */ /* 0x100fe40000010000 */
[C---:B------:R-:W-:Y:S02]  /*4d50*/  FMUL.FTZ R65, R114.reuse, R65 ;  /* 0x0000004172417220 */ /* 0x040fe40000410000 */
[----:B------:R-:W-:Y:S02]  /*4d60*/  FMUL.FTZ R67, R114, R67 ;  /* 0x0000004372437220 */ /* 0x000fe40000410000 */
[----:B------:R-:W-:Y:S01]  /*4d70*/  FFMA.FTZ R117, R65, R64, R112 ;  /* 0x0000004041757223 */ /* 0x000fe20000010070 */
[----:B------:R-:W-:Y:S01]  /*4d80*/  SHF.L.U32 R64, R38, 0x10, RZ ;  /* 0x0000001026407819 */ /* 0x000fe200000006ff */
[----:B------:R-:W-:Y:S01]  /*4d90*/  FADD.FTZ R65, R107, -R111 ;  /* 0x8000006f6b417221 */ /* 0x000fe20000010000 */
[----:B------:R-:W-:-:S03]  /*4da0*/  SHF.L.U32 R112, R34, 0x10, RZ ;  /* 0x0000001022707819 */ /* 0x000fc600000006ff */
[----:B------:R-:W-:Y:S02]  /*4db0*/  FMUL.FTZ R65, R114, R65 ;  /* 0x0000004172417220 */ /* 0x000fe40000410000 */
[----:B------:R-:W-:Y:S01]  /*4dc0*/  FFMA.FTZ R113, R67, R64, R112 ;  /* 0x0000004043717223 */ /* 0x000fe20000010070 */
[----:B------:R-:W-:Y:S01]  /*4dd0*/  SHF.L.U32 R112, R35, 0x10, RZ ;  /* 0x0000001023707819 */ /* 0x000fe200000006ff */
[----:B------:R-:W-:-:S03]  /*4de0*/  IMAD.U32 R64, R39, 0x10000, RZ ;  /* 0x0001000027407824 */ /* 0x000fc600078e00ff */
[----:B------:R-:W-:Y:S01]  /*4df0*/  F2FP.BF16.F32.PACK_AB R66, R66, R113 ;  /* 0x000000714242723e */ /* 0x000fe200000010ff */
[----:B------:R-:W-:Y:S01]  /*4e00*/  FFMA.FTZ R67, R65, R64, R112 ;  /* 0x0000004041437223 */ /* 0x000fe20000010070 */
[--C-:B------:R-:W-:Y:S01]  /*4e10*/  FADD.FTZ R65, R110, -R111.reuse ;  /* 0x8000006f6e417221 */ /* 0x100fe20000010000 */
[----:B------:R-:W-:-:S03]  /*4e20*/  FADD.FTZ R111, R83, -R111 ;  /* 0x8000006f536f7221 */ /* 0x000fc60000010000 */
[C---:B------:R-:W-:Y:S01]  /*4e30*/  FMUL.FTZ R112, R114.reuse, R65 ;  /* 0x0000004172707220 */ /* 0x040fe20000410000 */
[----:B------:R-:W-:Y:S01]  /*4e40*/  FMUL.FTZ R111, R114, R111 ;  /* 0x0000006f726f7220 */ /* 0x000fe20000410000 */
[----:B------:R-:W0:Y:S01]  /*4e50*/  LDC.64 R64, c[0x0][0x428] ;  /* 0x00010a00ff407b82 */ /* 0x000e220000000a00 */
[----:B------:R-:W-:Y:S01]  /*4e60*/  SHF.L.U32 R114, R32, 0x10, RZ ;  /* 0x0000001020727819 */ /* 0x000fe200000006ff */
[----:B------:R-:W-:Y:S01]  /*4e70*/  FFMA.FTZ R118, R112, R119, R121 ;  /* 0x0000007770767223 */ /* 0x000fe20000010079 */
[----:B------:R-:W-:-:S04]  /*4e80*/  SHF.L.U32 R112, R36, 0x10, RZ ;  /* 0x0000001024707819 */ /* 0x000fc800000006ff */
[----:B------:R-:W-:Y:S01]  /*4e90*/  F2FP.BF16.F32.PACK_AB R67, R118, R67 ;  /* 0x000000437643723e */ /* 0x000fe200000010ff */
[----:B------:R-:W-:Y:S01]  /*4ea0*/  FFMA.FTZ R114, R111, R112, R114 ;  /* 0x000000706f727223 */ /* 0x000fe20000010072 */
[----:B0-----:R-:W-:Y:S01]  /*4eb0*/  IMAD.WIDE.U32 R112, R78, 0x10, R64 ;  /* 0x000000104e707825 */ /* 0x001fe200078e0040 */
[----:B------:R-:W-:-:S03]  /*4ec0*/  F2FP.BF16.F32.PACK_AB R65, R116, R117 ;  /* 0x000000757441723e */ /* 0x000fc600000010ff */
[----:B------:R-:W-:-:S05]  /*4ed0*/  F2FP.BF16.F32.PACK_AB R64, R115, R114 ;  /* 0x000000727340723e */ /* 0x000fca00000010ff */
[----:B------:R4:W-:Y:S02]  /*4ee0*/  STG.E.128 desc[UR8][R112.64], R64 ;  /* 0x0000004070007986 */ /* 0x0009e4000c101d08 */
.L_x_107:
[----:B------:R-:W-:Y:S05]  /*4ef0*/  BSYNC.RECONVERGENT B0 ;  /* 0x0000000000007941 */ /* 0x000fea0003800200 */
.L_x_106:
[----:B------:R-:W-:Y:S02]  /*4f00*/  UIADD3 UR6, UPT, UPT, UR6, UR12, URZ ;  /* 0x0000000c06067290 */ /* 0x000fe4000fffe0ff */
[----:B------:R-:W-:Y:S02]  /*4f10*/  UPLOP3.LUT UP2, UPT, UPT, UPT, UP2, 0x40, 0x4 ;  /* 0x000000000004789c */ /* 0x000fe40003f4e820 */
[----:B------:R-:W-:-:S09]  /*4f20*/  UISETP.GE.AND UP1, UPT, UR6, UR13, UPT ;  /* 0x0000000d0600728c */ /* 0x000fd2000bf26270 */
[----:B------:R-:W-:Y:S05]  /*4f30*/  BRA.U !UP1, `(.L_x_108) ;  /* 0xffffffb909447547 */ /* 0x000fea000b83ffff */
[----:B------:R-:W-:Y:S05]  /*4f40*/  EXIT ;  /* 0x000000000000794d */ /* 0x000fea0003800000 */
.L_x_109:
        /* <DEDUP_REMOVED lines=11> */
.L_x_18006:


//--------------------- .text._ZN10layer_norm31ln_parallel_residual_fwd_kernelINS_13Kernel_traitsI13__nv_bfloat16S2_S2_S2_fjLj8192ELj1ELj1ELj8ELj16ENS_18Kernel_traits_baseILj8192ES2_S2_S2_S2_fjLj256EEEEELb0ELb1ELb1EEEvNS_9FwdParamsE --------------------------
	.section	.text._ZN10layer_norm31ln_parallel_residual_fwd_kernelINS_13Kernel_traitsI13__nv_bfloat16S2_S2_S2_fjLj8192ELj1ELj1ELj8ELj16ENS_18Kernel_traits_baseILj8192ES2_S2_S2_S2_fjLj256EEEEELb0ELb1ELb1EEEvNS_9FwdParamsE,"ax",@progbits
	.align	128
        .global         _ZN10layer_norm31ln_parallel_residual_fwd_kernelINS_13Kernel_traitsI13__nv_bfloat16S2_S2_S2_fjLj8192ELj1ELj1ELj8ELj16ENS_18Kernel_traits_baseILj8192ES2_S2_S2_S2_fjLj256EEEEELb0ELb1ELb1EEEvNS_9FwdParamsE
        .type           _ZN10layer_norm31ln_parallel_residual_fwd_kernelINS_13Kernel_traitsI13__nv_bfloat16S2_S2_S2_fjLj8192ELj1ELj1ELj8ELj16ENS_18Kernel_traits_baseILj8192ES2_S2_S2_S2_fjLj256EEEEELb0ELb1ELb1EEEvNS_9FwdParamsE,@function
        .size           _ZN10layer_norm31ln_parallel_residual_fwd_kernelINS_13Kernel_traitsI13__nv_bfloat16S2_S2_S2_fjLj8192ELj1ELj1ELj8ELj16ENS_18Kernel_traits_baseILj8192ES2_S2_S2_S2_fjLj256EEEEELb0ELb1ELb1EEEvNS_9FwdParamsE,(.L_x_18007 - _ZN10layer_norm31ln_parallel_residual_fwd_kernelINS_13Kernel_traitsI13__nv_bfloat16S2_S2_S2_fjLj8192ELj1ELj1ELj8ELj16ENS_18Kernel_traits_baseILj8192ES2_S2_S2_S2_fjLj256EEEEELb0ELb1ELb1EEEvNS_9FwdParamsE)
        .other          _ZN10layer_norm31ln_parallel_residual_fwd_kernelINS_13Kernel_traitsI13__nv_bfloat16S2_S2_S2_fjLj8192ELj1ELj1ELj8ELj16ENS_18Kernel_traits_baseILj8192ES2_S2_S2_S2_fjLj256EEEEELb0ELb1ELb1EEEvNS_9FwdParamsE,@"STO_CUDA_ENTRY STV_DEFAULT"
_ZN10layer_norm31ln_parallel_residual_fwd_kernelINS_13Kernel_traitsI13__nv_bfloat16S2_S2_S2_fjLj8192ELj1ELj1ELj8ELj16ENS_18Kernel_traits_baseILj8192ES2_S2_S2_S2_fjLj256EEEEELb0ELb1ELb1EEEvNS_9FwdParamsE:
.text._ZN10layer_norm31ln_parallel_residual_fwd_kernelINS_13Kernel_traitsI13__nv_bfloat16S2_S2_S2_fjLj8192ELj1ELj1ELj8ELj16ENS_18Kernel_traits_baseILj8192ES2_S2_S2_S2_fjLj256EEEEELb0ELb1ELb1EEEvNS_9FwdParamsE:
[----:B------:R-:W-:Y:S01]  /*0000*/  LDC R1, c[0x0][0x37c] ;  /* 0x0000df00ff017b82 */ /* 0x000fe20000000800 */
[----:B------:R-:W0:Y:S07]  /*0010*/  S2R R122, SR_TID.X ;  /* 0x00000000007a7919 */ /* 0x000e2e0000002100 */
[----:B------:R-:W0:Y:S01]  /*0020*/  LDC.64 R4, c[0x0][0x3d0] ;  /* 0x0000f400ff047b82 */ /* 0x000e220000000a00 */
[----:B------:R-:W1:Y:S01]  /*0030*/  LDCU.64 UR6, c[0x0][0x358] ;  /* 0x00006b00ff0677ac */ /* 0x000e620008000a00 */
[----:B------:R-:W2:Y:S06]  /*0040*/  LDCU.64 UR4, c[0x0][0x438] ;  /* 0x00008700ff0477ac */ /* 0x000eac0008000a00 */
[----:B------:R-:W3:Y:S01]  /*0050*/  LDC.64 R40, c[0x0][0x398] ;  /* 0x0000e600ff287b82 */ /* 0x000ee20000000a00 */
[----:B0-----:R-:W-:-:S05]  /*0060*/  IMAD.WIDE.U32 R4, R122, 0x10, R4 ;  /* 0x000000107a047825 */ /* 0x001fca00078e0004 */
[----:B-1----:R-:W4:Y:S04]  /*0070*/  LDG.E.128 R8, desc[UR6][R4.64] ;  /* 0x0000000604087981 */ /* 0x002f28000c1e1d00 */
[----:B------:R-:W3:Y:S04]  /*0080*/  LDG.E.128 R12, desc[UR6][R4.64+0x1000] ;  /* 0x00100006040c7981 */ /* 0x000ee8000c1e1d00 */
[----:B------:R-:W3:Y:S01]  /*0090*/  LDG.E.128 R16, desc[UR6][R4.64+0x2000] ;  /* 0x0020000604107981 */ /* 0x000ee2000c1e1d00 */
[----:B--2---:R-:W-:-:S03]  /*00a0*/  ISETP.NE.U32.AND P1, PT, RZ, UR4, PT ;  /* 0x00000004ff007c0c */ /* 0x004fc6000bf25070 */
[----:B------:R0:W2:Y:S01]  /*00b0*/  LDG.E.128 R36, desc[UR6][R4.64+0x3000] ;  /* 0x0030000604247981 */ /* 0x0000a2000c1e1d00 */
[----:B------:R-:W-:Y:S01]  /*00c0*/  ISETP.NE.AND.EX P1, PT, RZ, UR5, PT, P1 ;  /* 0x00000005ff007c0c */ /* 0x000fe2000bf25310 */
[----:B------:R-:W1:Y:S01]  /*00d0*/  S2UR UR4, SR_CTAID.X ;  /* 0x00000000000479c3 */ /* 0x000e620000002500 */
[----:B------:R-:W0:Y:S11]  /*00e0*/  LDCU UR5, c[0x0][0x384] ;  /* 0x00007080ff0577ac */ /* 0x000e360008000800 */
[----:B------:R-:W0:Y:S02]  /*00f0*/  @P1 LDC.64 R6, c[0x0][0x438] ;  /* 0x00010e00ff061b82 */ /* 0x000e240000000a00 */
[----:B0-----:R-:W-:-:S05]  /*0100*/  @P1 IMAD.WIDE.U32 R6, R122, 0x10, R6 ;  /* 0x000000107a061825 */ /* 0x001fca00078e0006 */
[----:B------:R-:W5:Y:S04]  /*0110*/  @P1 LDG.E.128 R32, desc[UR6][R6.64] ;  /* 0x0000000606201981 */ /* 0x000f68000c1e1d00 */
[----:B------:R-:W5:Y:S04]  /*0120*/  @P1 LDG.E.128 R28, desc[UR6][R6.64+0x1000] ;  /* 0x00100006061c1981 */ /* 0x000f68000c1e1d00 */
[----:B------:R-:W5:Y:S04]  /*0130*/  @P1 LDG.E.128 R24, desc[UR6][R6.64+0x2000] ;  /* 0x0020000606181981 */ /* 0x000f68000c1e1d00 */
[----:B------:R0:W5:Y:S01]  /*0140*/  @P1 LDG.E.128 R20, desc[UR6][R6.64+0x3000] ;  /* 0x0030000606141981 */ /* 0x000162000c1e1d00 */
[----:B----4-:R-:W-:-:S02]  /*0150*/  @P1 MOV R3, R10 ;  /* 0x0000000a00031202 */ /* 0x010fc40000000f00 */
[----:B------:R-:W-:Y:S01]  /*0160*/  @!P1 MOV R3, R10 ;  /* 0x0000000a00039202 */ /* 0x000fe20000000f00 */
[----:B-1----:R-:W-:-:S05]  /*0170*/  IMAD.U32 R10, RZ, RZ, UR4 ;  /* 0x00000004ff0a7e24 */ /* 0x002fca000f8e00ff */
[----:B------:R-:W-:Y:S01]  /*0180*/  ISETP.GE.AND P0, PT, R10, UR5, PT ;  /* 0x000000050a007c0c */ /* 0x000fe2000bf06270 */
[--C-:B------:R-:W-:Y:S01]  /*0190*/  @P1 IMAD.MOV.U32 R2, RZ, RZ, R9.reuse ;  /* 0x000000ffff021224 */ /* 0x100fe200078e0009 */
[-C--:B------:R-:W-:Y:S01]  /*01a0*/  @P1 MOV R0, R8.reuse ;  /* 0x0000000800001202 */ /* 0x080fe20000000f00 */
[----:B------:R-:W-:Y:S01]  /*01b0*/  @!P1 IMAD.MOV.U32 R2, RZ, RZ, R9 ;  /* 0x000000ffff029224 */ /* 0x000fe200078e0009 */
[----:B------:R-:W-:Y:S01]  /*01c0*/  @!P1 MOV R0, R8 ;  /* 0x0000000800009202 */ /* 0x000fe20000000f00 */
[----:B------:R-:W1:Y:S01]  /*01d0*/  LDCU.64 UR4, c[0x0][0x3a0] ;  /* 0x00007400ff0477ac */ /* 0x000e620008000a00 */
[----:B------:R-:W-:Y:S01]  /*01e0*/  @P1 MOV R4, R11 ;  /* 0x0000000b00041202 */ /* 0x000fe20000000f00 */
[----:B------:R-:W-:Y:S01]  /*01f0*/  @!P1 IMAD.MOV.U32 R4, RZ, RZ, R11 ;  /* 0x000000ffff049224 */ /* 0x000fe200078e000b */
[-C--:B---3--:R-:W-:Y:S01]  /*0200*/  @P1 MOV R5, R12.reuse ;  /* 0x0000000c00051202 */ /* 0x088fe20000000f00 */
[----:B0-----:R-:W-:Y:S01]  /*0210*/  @P1 IMAD.MOV.U32 R7, RZ, RZ, R14 ;  /* 0x000000ffff071224 */ /* 0x001fe200078e000e */
[----:B------:R-:W-:Y:S01]  /*0220*/  @P1 MOV R6, R13 ;  /* 0x0000000d00061202 */ /* 0x000fe20000000f00 */
[----:B------:R-:W-:Y:S01]  /*0230*/  @P1 IMAD.MOV.U32 R9, RZ, RZ, R16 ;  /* 0x000000ffff091224 */ /* 0x000fe200078e0010 */
[----:B------:R-:W-:Y:S01]  /*0240*/  @!P1 MOV R5, R12 ;  /* 0x0000000c00059202 */ /* 0x000fe20000000f00 */
[----:B------:R-:W-:Y:S01]  /*0250*/  @P1 IMAD.MOV.U32 R12, RZ, RZ, R18 ;  /* 0x000000ffff0c1224 */ /* 0x000fe200078e0012 */
[----:B------:R-:W-:-:S02]  /*0260*/  @P1 MOV R8, R15 ;  /* 0x0000000f00081202 */ /* 0x000fc40000000f00 */
[----:B------:R-:W-:Y:S01]  /*0270*/  @!P1 MOV R6, R13 ;  /* 0x0000000d00069202 */ /* 0x000fe20000000f00 */
[----:B------:R-:W-:Y:S01]  /*0280*/  @!P1 IMAD.MOV.U32 R12, RZ, RZ, R18 ;  /* 0x000000ffff0c9224 */ /* 0x000fe200078e0012 */
[----:B------:R-:W-:Y:S02]  /*0290*/  @!P1 MOV R7, R14 ;  /* 0x0000000e00079202 */ /* 0x000fe40000000f00 */
[----:B------:R-:W-:Y:S01]  /*02a0*/  @!P1 MOV R8, R15 ;  /* 0x0000000f00089202 */ /* 0x000fe20000000f00 */
[----:B--2---:R-:W-:Y:S01]  /*02b0*/  @P1 IMAD.MOV.U32 R15, RZ, RZ, R37 ;  /* 0x000000ffff0f1224 */ /* 0x004fe200078e0025 */
[----:B------:R-:W-:Y:S02]  /*02c0*/  @!P1 MOV R9, R16 ;  /* 0x0000001000099202 */ /* 0x000fe40000000f00 */
[----:B------:R-:W-:Y:S02]  /*02d0*/  @P1 MOV R11, R17 ;  /* 0x00000011000b1202 */ /* 0x000fe40000000f00 */
[----:B------:R-:W-:-:S02]  /*02e0*/  @P1 MOV R13, R19 ;  /* 0x00000013000d1202 */ /* 0x000fc40000000f00 */
[----:B------:R-:W-:Y:S02]  /*02f0*/  @!P1 MOV R11, R17 ;  /* 0x00000011000b9202 */ /* 0x000fe40000000f00 */
[----:B------:R-:W-:Y:S02]  /*0300*/  @!P1 MOV R13, R19 ;  /* 0x00000013000d9202 */ /* 0x000fe40000000f00 */
[----:B------:R-:W-:Y:S02]  /*0310*/  @P1 MOV R14, R36 ;  /* 0x00000024000e1202 */ /* 0x000fe40000000f00 */
[----:B------:R-:W-:Y:S01]  /*0320*/  @P1 MOV R16, R38 ;  /* 0x0000002600101202 */ /* 0x000fe20000000f00 */
[----:B-1----:R-:W-:Y:S06]  /*0330*/  @P0 EXIT ;  /* 0x000000000000094d */ /* 0x002fec0003800000 */
[----:B-----5:R-:W-:Y:S02]  /*0340*/  @!P1 CS2R R34, SRZ ;  /* 0x0000000000229805 */ /* 0x020fe4000001ff00 */
[----:B------:R-:W-:Y:S02]  /*0350*/  @!P1 CS2R R32, SRZ ;  /* 0x0000000000209805 */ /* 0x000fe4000001ff00 */
[----:B------:R-:W-:Y:S02]  /*0360*/  @!P1 CS2R R30, SRZ ;  /* 0x00000000001e9805 */ /* 0x000fe4000001ff00 */
[----:B------:R-:W-:Y:S02]  /*0370*/  @!P1 CS2R R28, SRZ ;  /* 0x00000000001c9805 */ /* 0x000fe4000001ff00 */
[----:B------:R-:W-:Y:S02]  /*0380*/  @!P1 CS2R R26, SRZ ;  /* 0x00000000001a9805 */ /* 0x000fe4000001ff00 */
[----:B------:R-:W-:-:S02]  /*0390*/  @!P1 CS2R R24, SRZ ;  /* 0x0000000000189805 */ /* 0x000fc4000001ff00 */
[----:B------:R-:W-:Y:S01]  /*03a0*/  @!P1 CS2R R20, SRZ ;  /* 0x0000000000149805 */ /* 0x000fe2000001ff00 */
[----:B------:R-:W-:Y:S01]  /*03b0*/  @!P1 IMAD.MOV.U32 R15, RZ, RZ, R37 ;  /* 0x000000ffff0f9224 */ /* 0x000fe200078e0025 */
[----:B------:R-:W-:Y:S02]  /*03c0*/  @!P1 MOV R14, R36 ;  /* 0x00000024000e9202 */ /* 0x000fe40000000f00 */
[----:B------:R-:W-:Y:S02]  /*03d0*/  @!P1 CS2R R22, SRZ ;  /* 0x0000000000169805 */ /* 0x000fe4000001ff00 */
[----:B------:R-:W-:Y:S01]  /*03e0*/  @!P1 MOV R16, R38 ;  /* 0x0000002600109202 */ /* 0x000fe20000000f00 */
[----:B------:R-:W-:Y:S01]  /*03f0*/  UPLOP3.LUT UP2, UPT, UPT, UPT, UPT, 0x40, 0x4 ;  /* 0x000000000004789c */ /* 0x000fe20003f4e870 */
[C---:B------:R-:W-:Y:S01]  /*0400*/  LOP3.LUT P0, RZ, R40.reuse, UR4, RZ, 0xfc, !PT ;  /* 0x0000000428ff7c12 */ /* 0x040fe2000f80fcff */
[----:B------:R-:W0:Y:S01]  /*0410*/  LDCU UR8, c[0x0][0x388] ;  /* 0x00007100ff0877ac */ /* 0x000e220008000800 */
[----:B------:R-:W-:-:S02]  /*0420*/  ISETP.NE.U32.AND P2, PT, R40, RZ, PT ;  /* 0x000000ff2800720c */ /* 0x000fc40003f45070 */
[----:B------:R-:W-:Y:S01]  /*0430*/  @P1 MOV R17, R39 ;  /* 0x0000002700111202 */ /* 0x000fe20000000f00 */
[----:B------:R-:W-:Y:S01]  /*0440*/  @!P1 IMAD.MOV.U32 R17, RZ, RZ, R39 ;  /* 0x000000ffff119224 */ /* 0x000fe200078e0027 */
[C---:B------:R-:W-:Y:S01]  /*0450*/  LOP3.LUT P0, RZ, R41.reuse, UR5, RZ, 0xfc, P0 ;  /* 0x0000000529ff7c12 */ /* 0x040fe2000800fcff */
[----:B------:R-:W1:Y:S01]  /*0460*/  LDCU.U8 UR9, c[0x0][0x410] ;  /* 0x00008200ff0977ac */ /* 0x000e620008000000 */
[----:B------:R-:W-:Y:S02]  /*0470*/  ISETP.NE.AND.EX P2, PT, R41, RZ, PT, P2 ;  /* 0x000000ff2900720c */ /* 0x000fe40003f45320 */
[----:B------:R-:W-:Y:S01]  /*0480*/  PRMT R18, R4, 0x7632, R18 ;  /* 0x0000763204127816 */ /* 0x000fe20000000012 */
[----:B------:R-:W2:Y:S01]  /*0490*/  LDCU UR10, c[0x0][0x400] ;  /* 0x00008000ff0a77ac */ /* 0x000ea20008000800 */
[----:B------:R-:W-:Y:S02]  /*04a0*/  PRMT R19, R3, 0x7632, R19 ;  /* 0x0000763203137816 */ /* 0x000fe40000000013 */
[----:B------:R-:W-:Y:S01]  /*04b0*/  PRMT R64, R2, 0x7632, R64 ;  /* 0x0000763202407816 */ /* 0x000fe20000000040 */
[----:B------:R-:W3:Y:S01]  /*04c0*/  LDCU.64 UR12, c[0x0][0x3a0] ;  /* 0x00007400ff0c77ac */ /* 0x000ee20008000a00 */
[----:B------:R-:W-:-:S02]  /*04d0*/  PRMT R65, R0, 0x7632, R65 ;  /* 0x0000763200417816 */ /* 0x000fc40000000041 */
[----:B------:R-:W-:Y:S01]  /*04e0*/  PRMT R66, R8, 0x7632, R66 ;  /* 0x0000763208427816 */ /* 0x000fe20000000042 */
[----:B------:R-:W4:Y:S01]  /*04f0*/  LDCU.64 UR14, c[0x0][0x398] ;  /* 0x00007300ff0e77ac */ /* 0x000f220008000a00 */
        /* <DEDUP_REMOVED lines=23> */
[----:B01234-:R-:W-:-:S07]  /*0670*/  PRMT R118, R20, 0x7632, R118 ;  /* 0x0000763214767816 */ /* 0x01ffce0000000076 */
.L_x_130:
[----:B------:R-:W-:Y:S01]  /*0680*/  ISETP.NE.U32.AND P1, PT, RZ, UR12, PT ;  /* 0x0000000cff007c0c */ /* 0x000fe2000bf25070 */
[----:B-1----:R-:W-:Y:S01]  /*0690*/  IMAD R52, R10, UR8, RZ ;  /* 0x000000080a347c24 */ /* 0x002fe2000f8e02ff */
[----:B------:R-:W0:Y:S02]  /*06a0*/  @P2 LDC.64 R48, c[0x0][0x398] ;  /* 0x0000e600ff302b82 */ /* 0x000e240000000a00 */
[----:B------:R-:W-:Y:S02]  /*06b0*/  ISETP.NE.AND.EX P1, PT, RZ, UR13, PT, P1 ;  /* 0x0000000dff007c0c */ /* 0x000fe4000bf25310 */
[----:B------:R-:W-:-:S04]  /*06c0*/  SHF.R.S32.HI R53, RZ, 0x1f, R52 ;  /* 0x0000001fff357819 */ /* 0x000fc80000011434 */
[----:B------:R-:W1:Y:S01]  /*06d0*/  LDC.64 R102, c[0x0][0x390] ;  /* 0x0000e400ff667b82 */ /* 0x000e620000000a00 */
[----:B------:R-:W-:-:S04]  /*06e0*/  LEA.HI R53, R53, R52, RZ, 0x3 ;  /* 0x0000003435357211 */ /* 0x000fc800078f18ff */
[----:B------:R-:W-:-:S03]  /*06f0*/  LEA.HI.SX32 R52, R53, R122, 0x1d ;  /* 0x0000007a35347211 */ /* 0x000fc600078feaff */
[----:B------:R-:W2:Y:S02]  /*0700*/  @P1 LDC.64 R50, c[0x0][0x3a0] ;  /* 0x0000e800ff321b82 */ /* 0x000ea40000000a00 */
[----:B0-----:R-:W-:-:S05]  /*0710*/  @P2 IMAD.WIDE.U32 R48, R52, 0x10, R48 ;  /* 0x0000001034302825 */ /* 0x001fca00078e0030 */
[----:B------:R-:W5:Y:S01]  /*0720*/  @P2 LDG.E.128 R40, desc[UR6][R48.64] ;  /* 0x0000000630282981 */ /* 0x000f62000c1e1d00 */
[----:B--2---:R-:W-:-:S05]  /*0730*/  @P1 IMAD.WIDE.U32 R50, R52, 0x10, R50 ;  /* 0x0000001034321825 */ /* 0x004fca00078e0032 */
[----:B------:R1:W2:Y:S02]  /*0740*/  @P1 LDG.E.128 R36, desc[UR6][R50.64] ;  /* 0x0000000632241981 */ /* 0x0002a4000c1e1d00 */
[----:B-1----:R-:W-:-:S06]  /*0750*/  IMAD.WIDE.U32 R50, R52, 0x10, R102 ;  /* 0x0000001034327825 */ /* 0x002fcc00078e0066 */
[----:B------:R-:W5:Y:S01]  /*0760*/  LDG.E.128 R48, desc[UR6][R50.64] ;  /* 0x0000000632307981 */ /* 0x000f62000c1e1d00 */
[----:B--2---:R-:W-:Y:S02]  /*0770*/  PRMT R59, R39, 0x7632, R59 ;  /* 0x00007632273b7816 */ /* 0x004fe4000000003b */
[----:B------:R-:W-:Y:S02]  /*0780*/  PRMT R58, R38, 0x7632, R58 ;  /* 0x00007632263a7816 */ /* 0x000fe4000000003a */
[----:B------:R-:W-:Y:S02]  /*0790*/  PRMT R57, R37, 0x7632, R57 ;  /* 0x0000763225397816 */ /* 0x000fe40000000039 */
[----:B------:R-:W-:Y:S01]  /*07a0*/  PRMT R56, R36, 0x7632, R56 ;  /* 0x0000763224387816 */ /* 0x000fe20000000038 */
[----:B------:R-:W-:Y:S06]  /*07b0*/  @!P2 BRA `(.L_x_110) ;  /* 0x00000004006ca947 */ /* 0x000fec0003800000 */
[----:B------:R-:W-:Y:S05]  /*07c0*/  @!P1 BRA `(.L_x_111) ;  /* 0x0000000000d49947 */ /* 0x000fea0003800000 */
[----:B-----5:R-:W-:Y:S01]  /*07d0*/  PRMT R44, R48, 0x7632, R44 ;  /* 0x00007632302c7816 */ /* 0x020fe2000000002c */
[----:B------:R-:W-:Y:S01]  /*07e0*/  IMAD.U32 R45, R40, 0x10000, RZ ;  /* 0x00010000282d7824 */ /* 0x000fe200078e00ff */
[----:B------:R-:W-:Y:S01]  /*07f0*/  SHF.L.U32 R48, R48, 0x10, RZ ;  /* 0x0000001030307819 */ /* 0x000fe200000006ff */
[----:B------:R-:W-:Y:S01]  /*0800*/  IMAD.U32 R59, R59, 0x10000, RZ ;  /* 0x000100003b3b7824 */ /* 0x000fe200078e00ff */
[C---:B------:R-:W-:Y:S01]  /*0810*/  PRMT R46, R49.reuse, 0x7632, R46 ;  /* 0x00007632312e7816 */ /* 0x040fe2000000002e */
[----:B------:R-:W-:Y:S01]  /*0820*/  IMAD.U32 R44, R44, 0x10000, RZ ;  /* 0x000100002c2c7824 */ /* 0x000fe200078e00ff */
[----:B------:R-:W-:Y:S01]  /*0830*/  SHF.L.U32 R49, R49, 0x10, RZ ;  /* 0x0000001031317819 */ /* 0x000fe200000006ff */
[--C-:B------:R-:W-:Y:S01]  /*0840*/  FADD.FTZ R48, R48, R45.reuse ;  /* 0x0000002d30307221 */ /* 0x100fe20000010000 */
[----:B------:R-:W-:Y:S02]  /*0850*/  SHF.L.U32 R54, R41, 0x10, RZ ;  /* 0x0000001029367819 */ /* 0x000fe400000006ff */
[----:B------:R-:W-:-:S02]  /*0860*/  PRMT R45, R40, 0x7632, R45 ;  /* 0x00007632282d7816 */ /* 0x000fc4000000002d */
[C---:B------:R-:W-:Y:S01]  /*0870*/  PRMT R53, R50.reuse, 0x7632, R53 ;  /* 0x0000763232357816 */ /* 0x040fe20000000035 */
[----:B------:R-:W-:Y:S01]  /*0880*/  FADD.FTZ R54, R49, R54 ;  /* 0x0000003631367221 */ /* 0x000fe20000010000 */
[----:B------:R-:W-:Y:S02]  /*0890*/  PRMT R47, R41, 0x7632, R47 ;  /* 0x00007632292f7816 */ /* 0x000fe4000000002f */
[----:B------:R-:W-:Y:S02]  /*08a0*/  SHF.L.U32 R50, R50, 0x10, RZ ;  /* 0x0000001032327819 */ /* 0x000fe400000006ff */
[----:B------:R-:W-:Y:S01]  /*08b0*/  SHF.L.U32 R49, R42, 0x10, RZ ;  /* 0x000000102a317819 */ /* 0x000fe200000006ff */
[----:B------:R-:W-:Y:S01]  /*08c0*/  IMAD.U32 R47, R47, 0x10000, RZ ;  /* 0x000100002f2f7824 */ /* 0x000fe200078e00ff */
[----:B------:R-:W-:Y:S02]  /*08d0*/  SHF.L.U32 R45, R45, 0x10, RZ ;  /* 0x000000102d2d7819 */ /* 0x000fe400000006ff */
[----:B------:R-:W-:Y:S01]  /*08e0*/  SHF.L.U32 R46, R46, 0x10, RZ ;  /* 0x000000102e2e7819 */ /* 0x000fe200000006ff */
[----:B------:R-:W-:Y:S01]  /*08f0*/  FADD.FTZ R49, R50, R49 ;  /* 0x0000003132317221 */ /* 0x000fe20000010000 */
[C---:B------:R-:W-:Y:S01]  /*0900*/  PRMT R55, R51.reuse, 0x7632, R55 ;  /* 0x0000763233377816 */ /* 0x040fe20000000037 */
[----:B------:R-:W-:Y:S01]  /*0910*/  IMAD.U32 R51, R51, 0x10000, RZ ;  /* 0x0001000033337824 */ /* 0x000fe200078e00ff */
[C---:B------:R-:W-:Y:S01]  /*0920*/  SHF.L.U32 R60, R43.reuse, 0x10, RZ ;  /* 0x000000102b3c7819 */ /* 0x040fe200000006ff */
[--C-:B------:R-:W-:Y:S01]  /*0930*/  FADD.FTZ R44, R44, R45.reuse ;  /* 0x0000002d2c2c7221 */ /* 0x100fe20000010000 */
        /* <DEDUP_REMOVED lines=16> */
[----:B------:R-:W-:Y:S01]  /*0a40*/  SHF.L.U32 R48, R39, 0x10, RZ ;  /* 0x0000001027307819 */ /* 0x000fe200000006ff */
[----:B------:R-:W-:Y:S01]  /*0a50*/  FADD.FTZ R60, R62, R59 ;  /* 0x0000003b3e3c7221 */ /* 0x000fe20000010000 */
[----:B------:R-:W-:Y:S01]  /*0a60*/  SHF.L.U32 R45, R57, 0x10, RZ ;  /* 0x00000010392d7819 */ /* 0x000fe200000006ff */
[----:B------:R-:W-:-:S02]  /*0a70*/  IMAD.U32 R57, R56, 0x10000, RZ ;  /* 0x0001000038397824 */ /* 0x000fc400078e00ff */
[----:B------:R-:W-:Y:S01]  /*0a80*/  FADD.FTZ R59, R47, R58 ;  /* 0x0000003a2f3b7221 */ /* 0x000fe20000010000 */
[----:B------:R-:W-:Y:S01]  /*0a90*/  FADD.FTZ R55, R49, R50 ;  /* 0x0000003231377221 */ /* 0x000fe20000010000 */
[----:B------:R-:W-:Y:S01]  /*0aa0*/  FADD.FTZ R61, R51, R48 ;  /* 0x00000030333d7221 */ /* 0x000fe20000010000 */
[----:B------:R-:W-:Y:S01]  /*0ab0*/  FADD.FTZ R58, R46, R45 ;  /* 0x0000002d2e3a7221 */ /* 0x000fe20000010000 */
[----:B------:R-:W-:Y:S02]  /*0ac0*/  FADD.FTZ R57, R44, R57 ;  /* 0x000000392c397221 */ /* 0x000fe40000010000 */
[----:B------:R-:W-:Y:S02]  /*0ad0*/  F2FP.BF16.F32.PACK_AB R46, R59, R55 ;  /* 0x000000373b2e723e */ /* 0x000fe400000010ff */
[----:B------:R-:W-:Y:S02]  /*0ae0*/  F2FP.BF16.F32.PACK_AB R47, R60, R61 ;  /* 0x0000003d3c2f723e */ /* 0x000fe400000010ff */
[----:B------:R-:W-:-:S02]  /*0af0*/  F2FP.BF16.F32.PACK_AB R45, R58, R54 ;  /* 0x000000363a2d723e */ /* 0x000fc400000010ff */
[----:B------:R-:W-:Y:S01]  /*0b00*/  F2FP.BF16.F32.PACK_AB R44, R57, R53 ;  /* 0x00000035392c723e */ /* 0x000fe200000010ff */
[----:B------:R-:W-:Y:S06]  /*0b10*/  BRA `(.L_x_112) ;  /* 0x00000004004c7947 */ /* 0x000fec0003800000 */
.L_x_111:
[----:B-----5:R-:W-:Y:S01]  /*0b20*/  PRMT R56, R48, 0x7632, R56 ;  /* 0x0000763230387816 */ /* 0x020fe20000000038 */
[----:B------:R-:W-:Y:S01]  /*0b30*/  IMAD.U32 R55, R42, 0x10000, RZ ;  /* 0x000100002a377824 */ /* 0x000fe200078e00ff */
[----:B------:R-:W-:Y:S02]  /*0b40*/  SHF.L.U32 R48, R48, 0x10, RZ ;  /* 0x0000001030307819 */ /* 0x000fe400000006ff */
[----:B------:R-:W-:Y:S01]  /*0b50*/  SHF.L.U32 R53, R40, 0x10, RZ ;  /* 0x0000001028357819 */ /* 0x000fe200000006ff */
[----:B------:R-:W-:Y:S01]  /*0b60*/  IMAD.U32 R57, R56, 0x10000, RZ ;  /* 0x0001000038397824 */ /* 0x000fe200078e00ff */
[----:B------:R-:W-:Y:S02]  /*0b70*/  PRMT R58, R49, 0x7632, R58 ;  /* 0x00007632313a7816 */ /* 0x000fe4000000003a */
[----:B------:R-:W-:Y:S01]  /*0b80*/  PRMT R59, R50, 0x7632, R59 ;  /* 0x00007632323b7816 */ /* 0x000fe2000000003b */
[----:B------:R-:W-:Y:S01]  /*0b90*/  FADD.FTZ R53, R48, R53 ;  /* 0x0000003530357221 */ /* 0x000fe20000010000 */
[----:B------:R-:W-:Y:S01]  /*0ba0*/  PRMT R60, R51, 0x7632, R60 ;  /* 0x00007632333c7816 */ /* 0x000fe2000000003c */
[----:B------:R-:W-:Y:S01]  /*0bb0*/  IMAD.U32 R50, R50, 0x10000, RZ ;  /* 0x0001000032327824 */ /* 0x000fe200078e00ff */
[----:B------:R-:W-:-:S02]  /*0bc0*/  PRMT R44, R40, 0x7632, R44 ;  /* 0x00007632282c7816 */ /* 0x000fc4000000002c */
[----:B------:R-:W-:Y:S01]  /*0bd0*/  PRMT R45, R41, 0x7632, R45 ;  /* 0x00007632292d7816 */ /* 0x000fe2000000002d */
[----:B------:R-:W-:Y:S01]  /*0be0*/  IMAD.U32 R60, R60, 0x10000, RZ ;  /* 0x000100003c3c7824 */ /* 0x000fe200078e00ff */
[----:B------:R-:W-:Y:S01]  /*0bf0*/  PRMT R46, R42, 0x7632, R46 ;  /* 0x000076322a2e7816 */ /* 0x000fe2000000002e */
[----:B------:R-:W-:Y:S01]  /*0c00*/  FADD.FTZ R55, R50, R55 ;  /* 0x0000003732377221 */ /* 0x000fe20000010000 */
[----:B------:R-:W-:Y:S01]  /*0c10*/  PRMT R47, R43, 0x7632, R47 ;  /* 0x000076322b2f7816 */ /* 0x000fe2000000002f */
[----:B------:R-:W-:Y:S01]  /*0c20*/  IMAD.U32 R45, R45, 0x10000, RZ ;  /* 0x000100002d2d7824 */ /* 0x000fe200078e00ff */
[----:B------:R-:W-:Y:S02]  /*0c30*/  SHF.L.U32 R49, R49, 0x10, RZ ;  /* 0x0000001031317819 */ /* 0x000fe400000006ff */
[----:B------:R-:W-:Y:S02]  /*0c40*/  SHF.L.U32 R54, R41, 0x10, RZ ;  /* 0x0000001029367819 */ /* 0x000fe400000006ff */
[----:B------:R-:W-:-:S02]  /*0c50*/  SHF.L.U32 R51, R51, 0x10, RZ ;  /* 0x0000001033337819 */ /* 0x000fc400000006ff */
[----:B------:R-:W-:Y:S01]  /*0c60*/  SHF.L.U32 R48, R43, 0x10, RZ ;  /* 0x000000102b307819 */ /* 0x000fe200000006ff */
[----:B------:R-:W-:Y:S01]  /*0c70*/  FADD.FTZ R54, R49, R54 ;  /* 0x0000003631367221 */ /* 0x000fe20000010000 */
[----:B------:R-:W-:Y:S02]  /*0c80*/  SHF.L.U32 R58, R58, 0x10, RZ ;  /* 0x000000103a3a7819 */ /* 0x000fe400000006ff */
        /* <DEDUP_REMOVED lines=14> */
.L_x_110:
[----:B------:R-:W-:Y:S05]  /*0d70*/  @!P1 BRA `(.L_x_113) ;  /* 0x0000000000849947 */ /* 0x000fea0003800000 */
[C---:B-----5:R-:W-:Y:S01]  /*0d80*/  PRMT R44, R48.reuse, 0x7632, R44 ;  /* 0x00007632302c7816 */ /* 0x060fe2000000002c */
[----:B------:R-:W-:Y:S01]  /*0d90*/  IMAD.U32 R59, R59, 0x10000, RZ ;  /* 0x000100003b3b7824 */ /* 0x000fe200078e00ff */
[----:B------:R-:W-:Y:S01]  /*0da0*/  PRMT R60, R51, 0x7632, R60 ;  /* 0x00007632333c7816 */ /* 0x000fe2000000003c */
[----:B------:R-:W-:Y:S01]  /*0db0*/  IMAD.U32 R54, R37, 0x10000, RZ ;  /* 0x0001000025367824 */ /* 0x000fe200078e00ff */
[----:B------:R-:W-:Y:S01]  /*0dc0*/  SHF.L.U32 R48, R48, 0x10, RZ ;  /* 0x0000001030307819 */ /* 0x000fe200000006ff */
[----:B------:R-:W-:Y:S01]  /*0dd0*/  IMAD.U32 R45, R56, 0x10000, RZ ;  /* 0x00010000382d7824 */ /* 0x000fe200078e00ff */
[----:B------:R-:W-:Y:S02]  /*0de0*/  PRMT R47, R50, 0x7632, R47 ;  /* 0x00007632322f7816 */ /* 0x000fe4000000002f */
[----:B------:R-:W-:Y:S02]  /*0df0*/  SHF.L.U32 R53, R36, 0x10, RZ ;  /* 0x0000001024357819 */ /* 0x000fe400000006ff */
        /* <DEDUP_REMOVED lines=14> */
[----:B------:R-:W-:-:S02]  /*0ee0*/  SHF.L.U32 R51, R51, 0x10, RZ ;  /* 0x0000001033337819 */ /* 0x000fc400000006ff */
[----:B------:R-:W-:Y:S01]  /*0ef0*/  SHF.L.U32 R48, R39, 0x10, RZ ;  /* 0x0000001027307819 */ /* 0x000fe200000006ff */
[----:B------:R-:W-:Y:S01]  /*0f00*/  FADD.FTZ R55, R50, R55 ;  /* 0x0000003732377221 */ /* 0x000fe20000010000 */
[----:B------:R-:W-:-:S03]  /*0f10*/  SHF.L.U32 R44, R44, 0x10, RZ ;  /* 0x000000102c2c7819 */ /* 0x000fc600000006ff */
[----:B------:R-:W-:Y:S01]  /*0f20*/  FADD.FTZ R61, R51, R48 ;  /* 0x00000030333d7221 */ /* 0x000fe20000010000 */
[----:B------:R-:W-:Y:S01]  /*0f30*/  F2FP.BF16.F32.PACK_AB R46, R59, R55 ;  /* 0x000000373b2e723e */ /* 0x000fe200000010ff */
[----:B------:R-:W-:Y:S01]  /*0f40*/  FADD.FTZ R57, R44, R45 ;  /* 0x0000002d2c397221 */ /* 0x000fe20000010000 */
[----:B------:R-:W-:Y:S02]  /*0f50*/  F2FP.BF16.F32.PACK_AB R45, R58, R54 ;  /* 0x000000363a2d723e */ /* 0x000fe400000010ff */
[----:B------:R-:W-:Y:S02]  /*0f60*/  F2FP.BF16.F32.PACK_AB R47, R60, R61 ;  /* 0x0000003d3c2f723e */ /* 0x000fe400000010ff */
[----:B------:R-:W-:Y:S01]  /*0f70*/  F2FP.BF16.F32.PACK_AB R44, R57, R53 ;  /* 0x00000035392c723e */ /* 0x000fe200000010ff */
[----:B------:R-:W-:Y:S06]  /*0f80*/  BRA `(.L_x_112) ;  /* 0x0000000000307947 */ /* 0x000fec0003800000 */
.L_x_113:
        /* <DEDUP_REMOVED lines=11> */
[----:B------:R-:W-:-:S07]  /*1040*/  SHF.L.U32 R60, R60, 0x10, RZ ;  /* 0x000000103c3c7819 */ /* 0x000fce00000006ff */
.L_x_112:
[----:B------:R-:W0:Y:S01]  /*1050*/  @P0 LDC.64 R48, c[0x0][0x3a8] ;  /* 0x0000ea00ff300b82 */ /* 0x000e220000000a00 */
[----:B------:R-:W-:-:S05]  /*1060*/  IADD3 R56, PT, PT, R52, 0x100, RZ ;  /* 0x0000010034387810 */ /* 0x000fca0007ffe0ff */
[----:B------:R-:W-:Y:S02]  /*1070*/  IMAD.WIDE.U32 R78, R56, 0x10, R102 ;  /* 0x00000010384e7825 */ /* 0x000fe400078e0066 */
[----:B------:R-:W1:Y:S08]  /*1080*/  @P2 LDC.64 R50, c[0x0][0x398] ;  /* 0x0000e600ff322b82 */ /* 0x000e700000000a00 */
[----:B------:R-:W2:Y:S01]  /*1090*/  @P1 LDC.64 R62, c[0x0][0x3a0] ;  /* 0x0000e800ff3e1b82 */ /* 0x000ea20000000a00 */
[----:B0-----:R-:W-:-:S05]  /*10a0*/  @P0 IMAD.WIDE.U32 R48, R52, 0x10, R48 ;  /* 0x0000001034300825 */ /* 0x001fca00078e0030 */
[----:B------:R0:W-:Y:S01]  /*10b0*/  @P0 STG.E.128 desc[UR6][R48.64], R44 ;  /* 0x0000002c30000986 */ /* 0x0001e2000c101d06 */
[----:B-1----:R-:W-:-:S05]  /*10c0*/  @P2 IMAD.WIDE.U32 R50, R56, 0x10, R50 ;  /* 0x0000001038322825 */ /* 0x002fca00078e0032 */
[----:B------:R1:W5:Y:S01]  /*10d0*/  @P2 LDG.E.128 R40, desc[UR6][R50.64] ;  /* 0x0000000632282981 */ /* 0x000362000c1e1d00 */
[----:B--2---:R-:W-:-:S05]  /*10e0*/  @P1 IMAD.WIDE.U32 R62, R56, 0x10, R62 ;  /* 0x00000010383e1825 */ /* 0x004fca00078e003e */
[----:B------:R1:W5:Y:S04]  /*10f0*/  @P1 LDG.E.128 R36, desc[UR6][R62.64] ;  /* 0x000000063e241981 */ /* 0x000368000c1e1d00 */
[----:B0-----:R1:W5:Y:S01]  /*1100*/  LDG.E.128 R48, desc[UR6][R78.64] ;  /* 0x000000064e307981 */ /* 0x001362000c1e1d00 */
[----:B------:R-:W-:-:S04]  /*1110*/  UISETP.NE.U32.AND UP0, UPT, UR14, URZ, UPT ;  /* 0x000000ff0e00728c */ /* 0x000fc8000bf05070 */
[----:B------:R-:W-:-:S09]  /*1120*/  UISETP.NE.AND.EX UP0, UPT, UR15, URZ, UPT, UP0 ;  /* 0x000000ff0f00728c */ /* 0x000fd2000bf05300 */
[----:B-1----:R-:W-:Y:S05]  /*1130*/  BRA.U UP0, `(.L_x_114) ;  /* 0x0000000100d47547 */ /* 0x002fea000b800000 */
[----:B------:R-:W-:Y:S01]  /*1140*/  UISETP.NE.U32.AND UP1, UPT, UR12, URZ, UPT ;  /* 0x000000ff0c00728c */ /* 0x000fe2000bf25070 */
[----:B-----5:R-:W-:Y:S02]  /*1150*/  PRMT R78, R39, 0x7632, R78 ;  /* 0x00007632274e7816 */ /* 0x020fe4000000004e */
[----:B------:R-:W-:Y:S01]  /*1160*/  PRMT R79, R38, 0x7632, R79 ;  /* 0x00007632264f7816 */ /* 0x000fe2000000004f */
[----:B------:R-:W-:Y:S01]  /*1170*/  UISETP.NE.AND.EX UP1, UPT, UR13, URZ, UPT, UP1 ;  /* 0x000000ff0d00728c */ /* 0x000fe2000bf25310 */
[----:B------:R-:W-:Y:S02]  /*1180*/  PRMT R80, R37, 0x7632, R80 ;  /* 0x0000763225507816 */ /* 0x000fe40000000050 */
[----:B------:R-:W-:-:S06]  /*1190*/  PRMT R81, R36, 0x7632, R81 ;  /* 0x0000763224517816 */ /* 0x000fcc0000000051 */
[----:B------:R-:W-:Y:S05]  /*11a0*/  BRA.U UP1, `(.L_x_115) ;  /* 0x0000000101347547 */ /* 0x000fea000b800000 */
[----:B------:R-:W-:Y:S01]  /*11b0*/  PRMT R85, R50, 0x7632, R85 ;  /* 0x0000763232557816 */ /* 0x000fe20000000055 */
        /* <DEDUP_REMOVED lines=12> */
.L_x_115:
[----:B------:R-:W-:Y:S01]  /*1280*/  PRMT R44, R48, 0x7632, R44 ;  /* 0x00007632302c7816 */ /* 0x000fe2000000002c */
[----:B------:R-:W-:Y:S01]  /*1290*/  IMAD.U32 R78, R78, 0x10000, RZ ;  /* 0x000100004e4e7824 */ /* 0x000fe200078e00ff */
[----:B------:R-:W-:Y:S01]  /*12a0*/  SHF.L.U32 R48, R48, 0x10, RZ ;  /* 0x0000001030307819 */ /* 0x000fe200000006ff */
[----:B------:R-:W-:Y:S01]  /*12b0*/  IMAD.U32 R81, R81, 0x10000, RZ ;  /* 0x0001000051517824 */ /* 0x000fe200078e00ff */
[----:B------:R-:W-:Y:S02]  /*12c0*/  SHF.L.U32 R77, R50, 0x10, RZ ;  /* 0x00000010324d7819 */ /* 0x000fe400000006ff */
[----:B------:R-:W-:Y:S02]  /*12d0*/  SHF.L.U32 R45, R36, 0x10, RZ ;  /* 0x00000010242d7819 */ /* 0x000fe400000006ff */
[----:B------:R-:W-:Y:S02]  /*12e0*/  SHF.L.U32 R82, R38, 0x10, RZ ;  /* 0x0000001026527819 */ /* 0x000fe400000006ff */
[----:B------:R-:W-:Y:S01]  /*12f0*/  PRMT R83, R51, 0x7632, R83 ;  /* 0x0000763233537816 */ /* 0x000fe20000000053 */
[----:B------:R-:W-:Y:S01]  /*1300*/  FADD.FTZ R62, R45, R48 ;  /* 0x000000302d3e7221 */ /* 0x000fe20000010000 */
[C---:B------:R-:W-:Y:S01]  /*1310*/  PRMT R46, R49.reuse, 0x7632, R46 ;  /* 0x00007632312e7816 */ /* 0x040fe2000000002e */
        /* <DEDUP_REMOVED lines=13> */
[----:B------:R-:W-:Y:S01]  /*13f0*/  FADD.FTZ R85, R48, R79 ;  /* 0x0000004f30557221 */ /* 0x000fe20000010000 */
[----:B------:R-:W-:Y:S01]  /*1400*/  SHF.L.U32 R44, R44, 0x10, RZ ;  /* 0x000000102c2c7819 */ /* 0x000fe200000006ff */
[----:B------:R-:W-:Y:S02]  /*1410*/  FADD.FTZ R82, R82, R51 ;  /* 0x0000003352527221 */ /* 0x000fe40000010000 */
[----:B------:R-:W-:Y:S01]  /*1420*/  FADD.FTZ R84, R45, R80 ;  /* 0x000000502d547221 */ /* 0x000fe20000010000 */
[----:B------:R-:W-:Y:S01]  /*1430*/  F2FP.BF16.F32.PACK_AB R46, R85, R77 ;  /* 0x0000004d552e723e */ /* 0x000fe200000010ff */
[----:B------:R-:W-:Y:S01]  /*1440*/  FADD.FTZ R83, R44, R81 ;  /* 0x000000512c537221 */ /* 0x000fe20000010000 */
[----:B------:R-:W-:Y:S02]  /*1450*/  F2FP.BF16.F32.PACK_AB R47, R86, R82 ;  /* 0x00000052562f723e */ /* 0x000fe400000010ff */
[----:B------:R-:W-:-:S02]  /*1460*/  F2FP.BF16.F32.PACK_AB R45, R84, R63 ;  /* 0x0000003f542d723e */ /* 0x000fc400000010ff */
[----:B------:R-:W-:Y:S01]  /*1470*/  F2FP.BF16.F32.PACK_AB R44, R83, R62 ;  /* 0x0000003e532c723e */ /* 0x000fe200000010ff */
[----:B------:R-:W-:Y:S06]  /*1480*/  BRA `(.L_x_116) ;  /* 0x0000000400807947 */ /* 0x000fec0003800000 */
.L_x_114:
[----:B------:R-:W-:-:S04]  /*1490*/  UISETP.NE.U32.AND UP1, UPT, UR12, URZ, UPT ;  /* 0x000000ff0c00728c */ /* 0x000fc8000bf25070 */
[----:B------:R-:W-:-:S09]  /*14a0*/  UISETP.NE.AND.EX UP1, UPT, UR13, URZ, UPT, UP1 ;  /* 0x000000ff0d00728c */ /* 0x000fd2000bf25310 */
[----:B------:R-:W-:Y:S05]  /*14b0*/  BRA.U UP1, `(.L_x_117) ;  /* 0x0000000101947547 */ /* 0x000fea000b800000 */
        /* <DEDUP_REMOVED lines=8> */
[----:B------:R-:W-:Y:S02]  /*1540*/  PRMT R80, R50, 0x7632, R80 ;  /* 0x0000763232507816 */ /* 0x000fe40000000050 */
[C---:B------:R-:W-:Y:S01]  /*1550*/  PRMT R81, R51.reuse, 0x7632, R81 ;  /* 0x0000763233517816 */ /* 0x040fe20000000051 */
[----:B------:R-:W-:Y:S01]  /*1560*/  FADD.FTZ R63, R44, R49 ;  /* 0x000000312c3f7221 */ /* 0x000fe20000010000 */
[----:B------:R-:W-:Y:S01]  /*1570*/  PRMT R44, R40, 0x7632, R44 ;  /* 0x00007632282c7816 */ /* 0x000fe2000000002c */
[----:B------:R-:W-:Y:S01]  /*1580*/  IMAD.U32 R51, R51, 0x10000, RZ ;  /* 0x0001000033337824 */ /* 0x000fe200078e00ff */
[----:B------:R-:W-:-:S02]  /*1590*/  PRMT R45, R41, 0x7632, R45 ;  /* 0x00007632292d7816 */ /* 0x000fc4000000002d */
[----:B------:R-:W-:Y:S01]  /*15a0*/  PRMT R46, R42, 0x7632, R46 ;  /* 0x000076322a2e7816 */ /* 0x000fe2000000002e */
[----:B------:R-:W-:Y:S01]  /*15b0*/  IMAD.U32 R44, R44, 0x10000, RZ ;  /* 0x000100002c2c7824 */ /* 0x000fe200078e00ff */
[----:B------:R-:W-:Y:S02]  /*15c0*/  PRMT R47, R43, 0x7632, R47 ;  /* 0x000076322b2f7816 */ /* 0x000fe4000000002f */
        /* <DEDUP_REMOVED lines=20> */
.L_x_117:
[----:B-----5:R-:W-:Y:S01]  /*1710*/  PRMT R45, R48, 0x7632, R45 ;  /* 0x00007632302d7816 */ /* 0x020fe2000000002d */
[C---:B------:R-:W-:Y:S01]  /*1720*/  IMAD.U32 R47, R40.reuse, 0x10000, RZ ;  /* 0x00010000282f7824 */ /* 0x040fe200078e00ff */
[----:B------:R-:W-:Y:S01]  /*1730*/  PRMT R44, R40, 0x7632, R44 ;  /* 0x00007632282c7816 */ /* 0x000fe2000000002c */
[----:B------:R-:W-:Y:S01]  /*1740*/  IMAD.U32 R62, R36, 0x10000, RZ ;  /* 0x00010000243e7824 */ /* 0x000fe200078e00ff */
[----:B------:R-:W-:Y:S01]  /*1750*/  PRMT R63, R49, 0x7632, R63 ;  /* 0x00007632313f7816 */ /* 0x000fe2000000003f */
[----:B------:R-:W-:Y:S01]  /*1760*/  IMAD.U32 R81, R43, 0x10000, RZ ;  /* 0x000100002b517824 */ /* 0x000fe200078e00ff */
[----:B------:R-:W-:Y:S02]  /*1770*/  SHF.L.U32 R48, R48, 0x10, RZ ;  /* 0x0000001030307819 */ /* 0x000fe400000006ff */
        /* <DEDUP_REMOVED lines=13> */
[----:B------:R-:W-:-:S02]  /*1850*/  PRMT R44, R41, 0x7632, R44 ;  /* 0x00007632292c7816 */ /* 0x000fc4000000002c */
[----:B------:R-:W-:Y:S01]  /*1860*/  PRMT R45, R42, 0x7632, R45 ;  /* 0x000076322a2d7816 */ /* 0x000fe2000000002d */
[----:B------:R-:W-:Y:S01]  /*1870*/  IMAD.U32 R79, R79, 0x10000, RZ ;  /* 0x000100004f4f7824 */ /* 0x000fe200078e00ff */
[----:B------:R-:W-:Y:S01]  /*1880*/  PRMT R46, R43, 0x7632, R46 ;  /* 0x000076322b2e7816 */ /* 0x000fe2000000002e */
[----:B------:R-:W-:Y:S01]  /*1890*/  IMAD.U32 R44, R44, 0x10000, RZ ;  /* 0x000100002c2c7824 */ /* 0x000fe200078e00ff */
[----:B------:R-:W-:Y:S01]  /*18a0*/  SHF.L.U32 R47, R63, 0x10, RZ ;  /* 0x000000103f2f7819 */ /* 0x000fe200000006ff */
[----:B------:R-:W-:Y:S01]  /*18b0*/  FADD.FTZ R63, R48, R49 ;  /* 0x00000031303f7221 */ /* 0x000fe20000010000 */
[----:B------:R-:W-:Y:S02]  /*18c0*/  SHF.L.U32 R78, R77, 0x10, RZ ;  /* 0x000000104d4e7819 */ /* 0x000fe400000006ff */
[----:B------:R-:W-:Y:S01]  /*18d0*/  SHF.L.U32 R45, R45, 0x10, RZ ;  /* 0x000000102d2d7819 */ /* 0x000fe200000006ff */
[----:B------:R-:W-:Y:S01]  /*18e0*/  FADD.FTZ R84, R47, R44 ;  /* 0x0000002c2f547221 */ /* 0x000fe20000010000 */
[----:B------:R-:W-:-:S02]  /*18f0*/  SHF.L.U32 R46, R46, 0x10, RZ ;  /* 0x000000102e2e7819 */ /* 0x000fc400000006ff */
[----:B------:R-:W-:Y:S01]  /*1900*/  SHF.L.U32 R50, R50, 0x10, RZ ;  /* 0x0000001032327819 */ /* 0x000fe200000006ff */
[----:B------:R-:W-:Y:S01]  /*1910*/  FADD.FTZ R85, R78, R45 ;  /* 0x0000002d4e557221 */ /* 0x000fe20000010000 */
        /* <DEDUP_REMOVED lines=23> */
.L_x_116:
        /* <DEDUP_REMOVED lines=12> */
[----:B------:R-:W-:Y:S05]  /*1b50*/  BRA.U UP0, `(.L_x_118) ;  /* 0x0000000100cc7547 */ /* 0x000fea000b800000 */
        /* <DEDUP_REMOVED lines=14> */
.L_x_119:
[C---:B-1---5:R-:W-:Y:S01]  /*1c40*/  PRMT R80, R50.reuse, 0x7632, R80 ;  /* 0x0000763232507816 */ /* 0x062fe20000000050 */
[----:B------:R-:W-:Y:S01]  /*1c50*/  IMAD.U32 R50, R50, 0x10000, RZ ;  /* 0x0001000032327824 */ /* 0x000fe200078e00ff */
[----:B------:R-:W-:Y:S01]  /*1c60*/  PRMT R78, R48, 0x7632, R78 ;  /* 0x00007632304e7816 */ /* 0x000fe2000000004e */
[----:B------:R-:W-:Y:S01]  /*1c70*/  IMAD.U32 R45, R38, 0x10000, RZ ;  /* 0x00010000262d7824 */ /* 0x000fe200078e00ff */
[----:B------:R-:W-:Y:S02]  /*1c80*/  PRMT R79, R49, 0x7632, R79 ;  /* 0x00007632314f7816 */ /* 0x000fe4000000004f */
[----:B------:R-:W-:Y:S01]  /*1c90*/  SHF.L.U32 R48, R48, 0x10, RZ ;  /* 0x0000001030307819 */ /* 0x000fe200000006ff */
[----:B------:R-:W-:Y:S01]  /*1ca0*/  FADD.FTZ R96, R45, R50 ;  /* 0x000000322d607221 */ /* 0x000fe20000010000 */
[----:B------:R-:W-:Y:S02]  /*1cb0*/  SHF.L.U32 R49, R49, 0x10, RZ ;  /* 0x0000001031317819 */ /* 0x000fe400000006ff */
[----:B------:R-:W-:-:S02]  /*1cc0*/  SHF.L.U32 R91, R36, 0x10, RZ ;  /* 0x00000010245b7819 */ /* 0x000fc400000006ff */
[----:B------:R-:W-:Y:S02]  /*1cd0*/  SHF.L.U32 R94, R37, 0x10, RZ ;  /* 0x00000010255e7819 */ /* 0x000fe400000006ff */
        /* <DEDUP_REMOVED lines=10> */
[----:B------:R-:W-:-:S02]  /*1d80*/  SHF.L.U32 R101, R51, 0x10, RZ ;  /* 0x0000001033657819 */ /* 0x000fc400000006ff */
[----:B------:R-:W-:Y:S02]  /*1d90*/  SHF.L.U32 R50, R39, 0x10, RZ ;  /* 0x0000001027327819 */ /* 0x000fe400000006ff */
        /* <DEDUP_REMOVED lines=15> */
.L_x_118:
[----:B------:R-:W-:Y:S05]  /*1e90*/  BRA.U UP1, `(.L_x_121) ;  /* 0x0000000101947547 */ /* 0x000fea000b800000 */
[C---:B-1---5:R-:W-:Y:S01]  /*1ea0*/  PRMT R80, R50.reuse, 0x7632, R80 ;  /* 0x0000763232507816 */ /* 0x062fe20000000050 */
[----:B------:R-:W-:Y:S01]  /*1eb0*/  IMAD.U32 R94, R41, 0x10000, RZ ;  /* 0x00010000295e7824 */ /* 0x000fe200078e00ff */
[----:B------:R-:W-:Y:S02]  /*1ec0*/  SHF.L.U32 R50, R50, 0x10, RZ ;  /* 0x0000001032327819 */ /* 0x000fe400000006ff */
[----:B------:R-:W-:Y:S02]  /*1ed0*/  SHF.L.U32 R45, R42, 0x10, RZ ;  /* 0x000000102a2d7819 */ /* 0x000fe400000006ff */
[C---:B------:R-:W-:Y:S02]  /*1ee0*/  PRMT R78, R48.reuse, 0x7632, R78 ;  /* 0x00007632304e7816 */ /* 0x040fe4000000004e */
[C---:B------:R-:W-:Y:S01]  /*1ef0*/  PRMT R79, R49.reuse, 0x7632, R79 ;  /* 0x00007632314f7816 */ /* 0x040fe2000000004f */
[----:B------:R-:W-:Y:S01]  /*1f00*/  IMAD.U32 R49, R49, 0x10000, RZ ;  /* 0x0001000031317824 */ /* 0x000fe200078e00ff */
[----:B------:R-:W-:Y:S01]  /*1f10*/  SHF.L.U32 R48, R48, 0x10, RZ ;  /* 0x0000001030307819 */ /* 0x000fe200000006ff */
[----:B------:R-:W-:Y:S01]  /*1f20*/  FADD.FTZ R96, R45, R50 ;  /* 0x000000322d607221 */ /* 0x000fe20000010000 */
[----:B------:R-:W-:Y:S01]  /*1f30*/  SHF.L.U32 R91, R40, 0x10, RZ ;  /* 0x00000010285b7819 */ /* 0x000fe200000006ff */
[----:B------:R-:W-:Y:S01]  /*1f40*/  FADD.FTZ R94, R94, R49 ;  /* 0x000000315e5e7221 */ /* 0x000fe20000010000 */
[----:B------:R-:W-:Y:S01]  /*1f50*/  PRMT R81, R51, 0x7632, R81 ;  /* 0x0000763233517816 */ /* 0x000fe20000000051 */
[----:B------:R-:W-:Y:S01]  /*1f60*/  IMAD.U32 R50, R43, 0x10000, RZ ;  /* 0x000100002b327824 */ /* 0x000fe200078e00ff */
[----:B------:R-:W-:Y:S01]  /*1f70*/  PRMT R44, R40, 0x7632, R44 ;  /* 0x00007632282c7816 */ /* 0x000fe2000000002c */
[----:B------:R-:W-:Y:S01]  /*1f80*/  FADD.FTZ R91, R91, R48 ;  /* 0x000000305b5b7221 */ /* 0x000fe20000010000 */
[----:B------:R-:W-:-:S02]  /*1f90*/  PRMT R45, R41, 0x7632, R45 ;  /* 0x00007632292d7816 */ /* 0x000fc4000000002d */
[----:B------:R-:W-:Y:S02]  /*1fa0*/  PRMT R46, R42, 0x7632, R46 ;  /* 0x000076322a2e7816 */ /* 0x000fe4000000002e */
[----:B------:R-:W-:Y:S02]  /*1fb0*/  PRMT R47, R43, 0x7632, R47 ;  /* 0x000076322b2f7816 */ /* 0x000fe4000000002f */
[----:B------:R-:W-:Y:S01]  /*1fc0*/  SHF.L.U32 R49, R78, 0x10, RZ ;  /* 0x000000104e317819 */ /* 0x000fe200000006ff */
[----:B------:R-:W-:Y:S01]  /*1fd0*/  IMAD.U32 R46, R46, 0x10000, RZ ;  /* 0x000100002e2e7824 */ /* 0x000fe200078e00ff */
[----:B------:R-:W-:Y:S01]  /*1fe0*/  SHF.L.U32 R101, R51, 0x10, RZ ;  /* 0x0000001033657819 */ /* 0x000fe200000006ff */
[----:B------:R-:W-:Y:S01]  /*1ff0*/  IMAD.U32 R51, R80, 0x10000, RZ ;  /* 0x0001000050337824 */ /* 0x000fe200078e00ff */
        /* <DEDUP_REMOVED lines=15> */
.L_x_121:
[C---:B-----5:R-:W-:Y:S01]  /*20f0*/  PRMT R45, R48.reuse, 0x7632, R45 ;  /* 0x00007632302d7816 */ /* 0x060fe2000000002d */
[----:B------:R-:W-:Y:S01]  /*2100*/  IMAD.U32 R48, R48, 0x10000, RZ ;  /* 0x0001000030307824 */ /* 0x000fe200078e00ff */
[C---:B------:R-:W-:Y:S02]  /*2110*/  SHF.L.U32 R47, R40.reuse, 0x10, RZ ;  /* 0x00000010282f7819 */ /* 0x040fe400000006ff */
[----:B------:R-:W-:Y:S01]  /*2120*/  PRMT R44, R40, 0x7632, R44 ;  /* 0x00007632282c7816 */ /* 0x000fe2000000002c */
[----:B------:R-:W-:Y:S01]  /*2130*/  IMAD.U32 R45, R45, 0x10000, RZ ;  /* 0x000100002d2d7824 */ /* 0x000fe200078e00ff */
[----:B------:R-:W-:Y:S01]  /*2140*/  SHF.L.U32 R46, R36, 0x10, RZ ;  /* 0x00000010242e7819 */ /* 0x000fe200000006ff */
[----:B------:R-:W-:Y:S01]  /*2150*/  FADD.FTZ R47, R47, R48 ;  /* 0x000000302f2f7221 */ /* 0x000fe20000010000 */
[----:B------:R-:W-:Y:S01]  /*2160*/  SHF.L.U32 R44, R44, 0x10, RZ ;  /* 0x000000102c2c7819 */ /* 0x000fe200000006ff */
[----:B------:R-:W-:Y:S01]  /*2170*/  IMAD.U32 R48, R41, 0x10000, RZ ;  /* 0x0001000029307824 */ /* 0x000fe200078e00ff */
[C---:B-1----:R-:W-:Y:S01]  /*2180*/  PRMT R78, R49.reuse, 0x7632, R78 ;  /* 0x00007632314e7816 */ /* 0x042fe2000000004e */
[----:B------:R-:W-:Y:S01]  /*2190*/  FADD.FTZ R91, R46, R47 ;  /* 0x0000002f2e5b7221 */ /* 0x000fe20000010000 */
[----:B------:R-:W-:Y:S01]  /*21a0*/  SHF.L.U32 R49, R49, 0x10, RZ ;  /* 0x0000001031317819 */ /* 0x000fe200000006ff */
[----:B------:R-:W-:Y:S01]  /*21b0*/  FADD.FTZ R100, R45, R44 ;  /* 0x0000002c2d647221 */ /* 0x000fe20000010000 */
[----:B------:R-:W-:-:S02]  /*21c0*/  PRMT R80, R51, 0x7632, R80 ;  /* 0x0000763233507816 */ /* 0x000fc40000000050 */
[----:B------:R-:W-:Y:S01]  /*21d0*/  PRMT R46, R43, 0x7632, R46 ;  /* 0x000076322b2e7816 */ /* 0x000fe2000000002e */
[----:B------:R-:W-:Y:S01]  /*21e0*/  FADD.FTZ R48, R48, R49 ;  /* 0x0000003130307221 */ /* 0x000fe20000010000 */
[C---:B------:R-:W-:Y:S01]  /*21f0*/  PRMT R79, R50.reuse, 0x7632, R79 ;  /* 0x00007632324f7816 */ /* 0x040fe2000000004f */
[----:B------:R-:W-:Y:S01]  /*2200*/  IMAD.U32 R50, R50, 0x10000, RZ ;  /* 0x0001000032327824 */ /* 0x000fe200078e00ff */
[----:B------:R-:W-:Y:S01]  /*2210*/  PRMT R45, R42, 0x7632, R45 ;  /* 0x000076322a2d7816 */ /* 0x000fe2000000002d */
        /* <DEDUP_REMOVED lines=15> */
[----:B------:R-:W-:-:S02]  /*2310*/  PRMT R47, R39, 0x7632, R47 ;  /* 0x00007632272f7816 */ /* 0x000fc4000000002f */
[----:B------:R-:W-:Y:S01]  /*2320*/  PRMT R46, R38, 0x7632, R46 ;  /* 0x00007632262e7816 */ /* 0x000fe2000000002e */
[----:B------:R-:W-:Y:S01]  /*2330*/  FADD.FTZ R99, R99, R44 ;  /* 0x0000002c63637221 */ /* 0x000fe20000010000 */
[----:B------:R-:W-:Y:S01]  /*2340*/  PRMT R45, R37, 0x7632, R45 ;  /* 0x00007632252d7816 */ /* 0x000fe2000000002d */
[----:B------:R-:W-:Y:S01]  /*2350*/  FADD.FTZ R96, R49, R50 ;  /* 0x0000003231607221 */ /* 0x000fe20000010000 */
[----:B------:R-:W-:Y:S02]  /*2360*/  SHF.L.U32 R90, R43, 0x10, RZ ;  /* 0x000000102b5a7819 */ /* 0x000fe400000006ff */
[----:B------:R-:W-:Y:S02]  /*2370*/  PRMT R44, R36, 0x7632, R44 ;  /* 0x00007632242c7816 */ /* 0x000fe4000000002c */
        /* <DEDUP_REMOVED lines=15> */
.L_x_120:
[----:B------:R-:W0:Y:S01]  /*2470*/  @P0 LDC.64 R48, c[0x0][0x3a8] ;  /* 0x0000ea00ff300b82 */ /* 0x000e220000000a00 */
[----:B------:R-:W-:-:S04]  /*2480*/  VIADD R90, R52, 0x300 ;  /* 0x00000300345a7836 */ /* 0x000fc80000000000 */
[----:B-1----:R-:W-:-:S03]  /*2490*/  IMAD.WIDE.U32 R80, R90, 0x10, R102 ;  /* 0x000000105a507825 */ /* 0x002fc600078e0066 */
        /* <DEDUP_REMOVED lines=12> */
[----:B-1----:R-:W-:Y:S01]  /*2560*/  IMAD.U32 R80, R50, 0x10000, RZ ;  /* 0x0001000032507824 */ /* 0x002fe200078e00ff */
        /* <DEDUP_REMOVED lines=11> */
.L_x_123:
[C---:B-----5:R-:W-:Y:S01]  /*2620*/  PRMT R95, R49.reuse, 0x7632, R95 ;  /* 0x00007632315f7816 */ /* 0x060fe2000000005f */
[----:B------:R-:W-:Y:S01]  /*2630*/  IMAD.U32 R45, R36, 0x10000, RZ ;  /* 0x00010000242d7824 */ /* 0x000fe200078e00ff */
[----:B------:R-:W-:Y:S02]  /*2640*/  PRMT R102, R50, 0x7632, R102 ;  /* 0x0000763232667816 */ /* 0x000fe40000000066 */
[C---:B-1----:R-:W-:Y:S01]  /*2650*/  PRMT R81, R48.reuse, 0x7632, R81 ;  /* 0x0000763230517816 */ /* 0x042fe20000000051 */
[----:B------:R-:W-:Y:S01]  /*2660*/  IMAD.U32 R48, R48, 0x10000, RZ ;  /* 0x0001000030307824 */ /* 0x000fe200078e00ff */
[----:B------:R-:W-:Y:S01]  /*2670*/  SHF.L.U32 R49, R49, 0x10, RZ ;  /* 0x0000001031317819 */ /* 0x000fe200000006ff */
[----:B------:R-:W-:Y:S01]  /*2680*/  IMAD.U32 R104, R95, 0x10000, RZ ;  /* 0x000100005f687824 */ /* 0x000fe200078e00ff */
[----:B------:R-:W-:Y:S01]  /*2690*/  SHF.L.U32 R50, R50, 0x10, RZ ;  /* 0x0000001032327819 */ /* 0x000fe200000006ff */
[----:B------:R-:W-:Y:S01]  /*26a0*/  FADD.FTZ R78, R45, R48 ;  /* 0x000000302d4e7221 */ /* 0x000fe20000010000 */
        /* <DEDUP_REMOVED lines=28> */
.L_x_122:
[----:B------:R-:W-:Y:S05]  /*2870*/  BRA.U UP1, `(.L_x_125) ;  /* 0x0000000101947547 */ /* 0x000fea000b800000 */
[----:B-1---5:R-:W-:Y:S01]  /*2880*/  PRMT R81, R48, 0x7632, R81 ;  /* 0x0000763230517816 */ /* 0x022fe20000000051 */
[----:B------:R-:W-:Y:S01]  /*2890*/  IMAD.U32 R47, R42, 0x10000, RZ ;  /* 0x000100002a2f7824 */ /* 0x000fe200078e00ff */
[----:B------:R-:W-:Y:S02]  /*28a0*/  PRMT R95, R49, 0x7632, R95 ;  /* 0x00007632315f7816 */ /* 0x000fe4000000005f */
[----:B------:R-:W-:Y:S01]  /*28b0*/  SHF.L.U32 R48, R48, 0x10, RZ ;  /* 0x0000001030307819 */ /* 0x000fe200000006ff */
[----:B------:R-:W-:Y:S01]  /*28c0*/  IMAD.U32 R105, R81, 0x10000, RZ ;  /* 0x0001000051697824 */ /* 0x000fe200078e00ff */
[----:B------:R-:W-:Y:S02]  /*28d0*/  SHF.L.U32 R49, R49, 0x10, RZ ;  /* 0x0000001031317819 */ /* 0x000fe400000006ff */
[C---:B------:R-:W-:Y:S01]  /*28e0*/  PRMT R102, R50.reuse, 0x7632, R102 ;  /* 0x0000763232667816 */ /* 0x040fe20000000066 */
[----:B------:R-:W-:Y:S01]  /*28f0*/  IMAD.U32 R50, R50, 0x10000, RZ ;  /* 0x0001000032327824 */ /* 0x000fe200078e00ff */
[----:B------:R-:W-:-:S02]  /*2900*/  SHF.L.U32 R45, R40, 0x10, RZ ;  /* 0x00000010282d7819 */ /* 0x000fc400000006ff */
        /* <DEDUP_REMOVED lines=28> */
.L_x_125:
[C---:B-1---5:R-:W-:Y:S01]  /*2ad0*/  PRMT R78, R48.reuse, 0x7632, R78 ;  /* 0x00007632304e7816 */ /* 0x062fe2000000004e */
[C---:B------:R-:W-:Y:S01]  /*2ae0*/  IMAD.U32 R79, R49.reuse, 0x10000, RZ ;  /* 0x00010000314f7824 */ /* 0x040fe200078e00ff */
[----:B------:R-:W-:Y:S01]  /*2af0*/  SHF.L.U32 R48, R48, 0x10, RZ ;  /* 0x0000001030307819 */ /* 0x000fe200000006ff */
[----:B------:R-:W-:Y:S01]  /*2b00*/  IMAD.U32 R102, R42, 0x10000, RZ ;  /* 0x000100002a667824 */ /* 0x000fe200078e00ff */
[----:B------:R-:W-:Y:S02]  /*2b10*/  SHF.L.U32 R47, R40, 0x10, RZ ;  /* 0x00000010282f7819 */ /* 0x000fe400000006ff */
[----:B------:R-:W-:Y:S02]  /*2b20*/  PRMT R46, R49, 0x7632, R46 ;  /* 0x00007632312e7816 */ /* 0x000fe4000000002e */
[----:B------:R-:W-:Y:S01]  /*2b30*/  PRMT R44, R50, 0x7632, R44 ;  /* 0x00007632322c7816 */ /* 0x000fe2000000002c */
[----:B------:R-:W-:Y:S01]  /*2b40*/  FADD.FTZ R48, R47, R48 ;  /* 0x000000302f307221 */ /* 0x000fe20000010000 */
[----:B------:R-:W-:Y:S01]  /*2b50*/  PRMT R47, R40, 0x7632, R47 ;  /* 0x00007632282f7816 */ /* 0x000fe2000000002f */
[----:B------:R-:W-:Y:S01]  /*2b60*/  IMAD.U32 R46, R46, 0x10000, RZ ;  /* 0x000100002e2e7824 */ /* 0x000fe200078e00ff */
[----:B------:R-:W-:-:S02]  /*2b70*/  SHF.L.U32 R81, R50, 0x10, RZ ;  /* 0x0000001032517819 */ /* 0x000fc400000006ff */
[----:B------:R-:W-:Y:S01]  /*2b80*/  SHF.L.U32 R49, R36, 0x10, RZ ;  /* 0x0000001024317819 */ /* 0x000fe200000006ff */
[----:B------:R-:W-:Y:S01]  /*2b90*/  IMAD.U32 R47, R47, 0x10000, RZ ;  /* 0x000100002f2f7824 */ /* 0x000fe200078e00ff */
[----:B------:R-:W-:Y:S02]  /*2ba0*/  SHF.L.U32 R50, R78, 0x10, RZ ;  /* 0x000000104e327819 */ /* 0x000fe400000006ff */
[----:B------:R-:W-:Y:S01]  /*2bb0*/  PRMT R45, R51, 0x7632, R45 ;  /* 0x00007632332d7816 */ /* 0x000fe2000000002d */
[----:B------:R-:W-:Y:S01]  /*2bc0*/  FADD.FTZ R78, R49, R48 ;  /* 0x00000030314e7221 */ /* 0x000fe20000010000 */
[----:B------:R-:W-:Y:S01]  /*2bd0*/  PRMT R49, R43, 0x7632, R49 ;  /* 0x000076322b317816 */ /* 0x000fe20000000031 */
[--C-:B------:R-:W-:Y:S01]  /*2be0*/  FADD.FTZ R105, R50, R47.reuse ;  /* 0x0000002f32697221 */ /* 0x100fe20000010000 */
[----:B------:R-:W-:Y:S01]  /*2bf0*/  PRMT R47, R41, 0x7632, R47 ;  /* 0x00007632292f7816 */ /* 0x000fe2000000002f */
[----:B------:R-:W-:Y:S01]  /*2c00*/  IMAD.U32 R51, R51, 0x10000, RZ ;  /* 0x0001000033337824 */ /* 0x000fe200078e00ff */
[----:B------:R-:W-:-:S02]  /*2c10*/  SHF.L.U32 R108, R45, 0x10, RZ ;  /* 0x000000102d6c7819 */ /* 0x000fc400000006ff */
[----:B------:R-:W-:Y:S02]  /*2c20*/  SHF.L.U32 R47, R47, 0x10, RZ ;  /* 0x000000102f2f7819 */ /* 0x000fe400000006ff */
[----:B------:R-:W-:Y:S02]  /*2c30*/  SHF.L.U32 R49, R49, 0x10, RZ ;  /* 0x0000001031317819 */ /* 0x000fe400000006ff */
[----:B------:R-:W-:Y:S01]  /*2c40*/  SHF.L.U32 R80, R41, 0x10, RZ ;  /* 0x0000001029507819 */ /* 0x000fe200000006ff */
[----:B------:R-:W-:Y:S01]  /*2c50*/  FADD.FTZ R47, R46, R47 ;  /* 0x0000002f2e2f7221 */ /* 0x000fe20000010000 */
[----:B------:R-:W-:Y:S01]  /*2c60*/  PRMT R48, R42, 0x7632, R48 ;  /* 0x000076322a307816 */ /* 0x000fe20000000030 */
[----:B------:R-:W-:Y:S01]  /*2c70*/  FADD.FTZ R108, R108, R49 ;  /* 0x000000316c6c7221 */ /* 0x000fe20000010000 */
        /* <DEDUP_REMOVED lines=10> */
[C---:B------:R-:W-:Y:S01]  /*2d20*/  PRMT R46, R38.reuse, 0x7632, R46 ;  /* 0x00007632262e7816 */ /* 0x040fe2000000002e */
        /* <DEDUP_REMOVED lines=18> */
.L_x_124:
[----:B------:R-:W-:Y:S01]  /*2e50*/  FADD.FTZ R48, RZ, R53 ;  /* 0x00000035ff307221 */ /* 0x000fe20000010000 */
[----:B------:R-:W-:Y:S01]  /*2e60*/  LOP3.LUT P1, RZ, R122, 0x1f, RZ, 0xc0, !PT ;  /* 0x0000001f7aff7812 */ /* 0x000fe2000782c0ff */
[----:B------:R-:W-:Y:S02]  /*2e70*/  BSSY.RECONVERGENT B0, `(.L_x_126) ;  /* 0x0000080000007945 */ /* 0x000fe40003800200 */
        /* <DEDUP_REMOVED lines=43> */
[----:B------:R-:W-:-:S03]  /*3130*/  FADD.FTZ R50, -R48, R57 ;  /* 0x0000003930327221 */ /* 0x000fc60000010100 */
[----:B------:R-:W-:-:S04]  /*3140*/  FFMA.FTZ R49, R49, R49, RZ ;  /* 0x0000003131317223 */ /* 0x000fc800000100ff */
[----:B------:R-:W-:Y:S01]  /*3150*/  FFMA.FTZ R49, R50, R50, R49 ;  /* 0x0000003232317223 */ /* 0x000fe20000010031 */
[----:B------:R-:W-:-:S04]  /*3160*/  FADD.FTZ R50, -R48, R54 ;  /* 0x0000003630327221 */ /* 0x000fc80000010100 */
        /* <DEDUP_REMOVED lines=58> */
[----:B------:R-:W-:-:S05]  /*3510*/  FFMA.FTZ R49, R50, R50, R49 ;  /* 0x0000003232317223 */ /* 0x000fca0000010031 */
[----:B------:R-:W0:Y:S02]  /*3520*/  SHFL.BFLY PT, R50, R49, 0x1, 0x1f ;  /* 0x0c201f0031327f89 */ /* 0x000e2400000e0000 */
[----:B0-----:R-:W-:-:S05]  /*3530*/  FADD.FTZ R95, R49, R50 ;  /* 0x00000032315f7221 */ /* 0x001fca0000010000 */
[----:B------:R-:W0:Y:S02]  /*3540*/  SHFL.BFLY PT, R50, R95, 0x2, 0x1f ;  /* 0x0c401f005f327f89 */ /* 0x000e2400000e0000 */
[----:B0-----:R-:W-:-:S05]  /*3550*/  FADD.FTZ R102, R95, R50 ;  /* 0x000000325f667221 */ /* 0x001fca0000010000 */
        /* <DEDUP_REMOVED lines=17> */
.L_x_127:
[----:B------:R-:W-:Y:S05]  /*3670*/  BSYNC.RECONVERGENT B0 ;  /* 0x0000000000007941 */ /* 0x000fea0003800200 */
.L_x_126:
[----:B0-----:R-:W-:Y:S01]  /*3680*/  LOP3.LUT R48, R122, 0x1f, RZ, 0xc0, !PT ;  /* 0x0000001f7a307812 */ /* 0x001fe200078ec0ff */
[----:B------:R-:W-:Y:S01]  /*3690*/  BAR.SYNC.DEFER_BLOCKING 0x0 ;  /* 0x0000000000007b1d */ /* 0x000fe20000010000 */
[----:B------:R-:W-:Y:S02]  /*36a0*/  HFMA2 R51, -RZ, RZ, 0, 0 ;  /* 0x00000000ff337431 */ /* 0x000fe400000001ff */
[----:B------:R-:W-:Y:S02]  /*36b0*/  ISETP.GT.U32.AND P1, PT, R48, 0x7, PT ;  /* 0x000000073000780c */ /* 0x000fe40003f24070 */
[----:B------:R-:W-:Y:S01]  /*36c0*/  CS2R R48, SRZ ;  /* 0x0000000000307805 */ /* 0x000fe2000001ff00 */
[----:B------:R-:W-:Y:S10]  /*36d0*/  BSSY.RECONVERGENT B0, `(.L_x_128) ;  /* 0x000000a000007945 */ /* 0x000ff40003800200 */
[----:B------:R-:W-:Y:S05]  /*36e0*/  @P1 BRA `(.L_x_129) ;  /* 0x0000000000201947 */ /* 0x000fea0003800000 */
[----:B------:R-:W0:Y:S01]  /*36f0*/  S2UR UR5, SR_CgaCtaId ;  /* 0x00000000000579c3 */ /* 0x000e220000008800 */
[----:B------:R-:W-:Y:S01]  /*3700*/  UMOV UR4, 0x400 ;  /* 0x0000040000047882 */ /* 0x000fe20000000000 */
[----:B------:R-:W-:Y:S01]  /*3710*/  IMAD.SHL.U32 R48, R122, 0x8, RZ ;  /* 0x000000087a307824 */ /* 0x000fe200078e00ff */
[----:B------:R-:W-:-:S04]  /*3720*/  MOV R51, 0x400 ;  /* 0x0000040000337802 */ /* 0x000fc80000000f00 */
[----:B------:R-:W-:Y:S01]  /*3730*/  LOP3.LUT R48, R48, 0xf8, RZ, 0xc0, !PT ;  /* 0x000000f830307812 */ /* 0x000fe200078ec0ff */
[----:B0-----:R-:W-:-:S04]  /*3740*/  ULEA UR4, UR5, UR4, 0x18 ;  /* 0x0000000405047291 */ /* 0x001fc8000f8ec0ff */
[----:B------:R-:W-:-:S09]  /*3750*/  @UP2 UIADD3 UR4, UPT, UPT, UR4, 0x40, URZ ;  /* 0x0000004004042890 */ /* 0x000fd2000fffe0ff */
[----:B------:R-:W0:Y:S03]  /*3760*/  LDS.64 R48, [R48+UR4] ;  /* 0x0000000430307984 */ /* 0x000e260008000a00 */
.L_x_129:
[----:B------:R-:W-:Y:S05]  /*3770*/  BSYNC.RECONVERGENT B0 ;  /* 0x0000000000007941 */ /* 0x000fea0003800200 */
.L_x_128:
[----:B------:R-:W1:Y:S01]  /*3780*/  SHFL.DOWN PT, R102, R51, 0x4, 0x1f ;  /* 0x08801f0033667f89 */ /* 0x000e6200000e0000 */
[----:B------:R-:W-:Y:S01]  /*3790*/  I2FP.F32.U32 R109, R51 ;  /* 0x00000033006d7245 */ /* 0x000fe20000201000 */
[----:B------:R-:W-:Y:S01]  /*37a0*/  UPLOP3.LUT UP2, UPT, UPT, UPT, UP2, 0x40, 0x4 ;  /* 0x000000000004789c */ /* 0x000fe20003f4e820 */
[----:B------:R-:W-:Y:S01]  /*37b0*/  ISETP.NE.AND P3, PT, R122, RZ, PT ;  /* 0x000000ff7a00720c */ /* 0x000fe20003f65270 */
[----:B0-----:R-:W0:Y:S01]  /*37c0*/  SHFL.DOWN PT, R50, R48, 0x4, 0x1f ;  /* 0x08801f0030327f89 */ /* 0x001e2200000e0000 */
[----:B------:R-:W-:-:S03]  /*37d0*/  ISETP.NE.AND P1, PT, RZ, UR9, PT ;  /* 0x00000009ff007c0c */ /* 0x000fc6000bf25270 */
[----:B------:R-:W2:Y:S01]  /*37e0*/  SHFL.DOWN PT, R110, R49, 0x4, 0x1f ;  /* 0x08801f00316e7f89 */ /* 0x000ea200000e0000 */
[----:B-1----:R-:W-:Y:S02]  /*37f0*/  I2FP.F32.S32 R95, R102 ;  /* 0x00000066005f7245 */ /* 0x002fe40000201400 */
[----:B------:R-:W-:Y:S01]  /*3800*/  IADD3 R102, PT, PT, R102, R51, RZ ;  /* 0x0000003366667210 */ /* 0x000fe20007ffe0ff */
[C---:B0-----:R-:W-:Y:S02]  /*3810*/  FADD.FTZ R111, -R50.reuse, R48 ;  /* 0x00000030326f7221 */ /* 0x041fe40000010100 */
[----:B------:R-:W-:Y:S01]  /*3820*/  FMUL.FTZ R106, R50, R95 ;  /* 0x0000005f326a7220 */ /* 0x000fe20000410000 */
[----:B------:R-:W-:Y:S01]  /*3830*/  I2FP.F32.S32 R50, R102 ;  /* 0x0000006600327245 */ /* 0x000fe20000201400 */
[----:B------:R-:W0:Y:S02]  /*3840*/  SHFL.DOWN PT, R107, R102, 0x2, 0x1f ;  /* 0x08401f00666b7f89 */ /* 0x000e2400000e0000 */
[----:B------:R-:W-:Y:S01]  /*3850*/  FFMA.FTZ R123, R109, R48, R106 ;  /* 0x000000306d7b7223 */ /* 0x000fe2000001006a */
[----:B------:R-:W-:Y:S01]  /*3860*/  FMUL.FTZ R48, R111, R111 ;  /* 0x0000006f6f307220 */ /* 0x000fe20000410000 */
[----:B------:R-:W1:Y:S03]  /*3870*/  MUFU.RCP R106, R50 ;  /* 0x00000032006a7308 */ /* 0x000e660000001000 */
[----:B------:R-:W-:Y:S01]  /*3880*/  FMUL.FTZ R124, R48, R109 ;  /* 0x0000006d307c7220 */ /* 0x000fe20000410000 */
[----:B--2---:R-:W-:-:S03]  /*3890*/  FADD.FTZ R109, R110, R49 ;  /* 0x000000316e6d7221 */ /* 0x004fc60000010000 */
[----:B------:R-:W-:Y:S01]  /*38a0*/  FMUL.FTZ R124, R124, R95 ;  /* 0x0000005f7c7c7220 */ /* 0x000fe20000410000 */
[----:B-1----:R-:W-:-:S03]  /*38b0*/  FMUL.FTZ R51, R106, R123 ;  /* 0x0000007b6a337220 */ /* 0x002fc60000410000 */
[----:B------:R-:W-:Y:S01]  /*38c0*/  FFMA.FTZ R109, R106, R124, R109 ;  /* 0x0000007c6a6d7223 */ /* 0x000fe2000001006d */
[----:B0-----:R-:W-:Y:S01]  /*38d0*/  IMAD.IADD R106, R102, 0x1, R107 ;  /* 0x00000001666a7824 */ /* 0x001fe200078e026b */
[----:B------:R-:W-:Y:S01]  /*38e0*/  I2FP.F32.S32 R107, R107 ;  /* 0x0000006b006b7245 */ /* 0x000fe20000201400 */
[----:B------:R-:W0:Y:S01]  /*38f0*/  SHFL.DOWN PT, R48, R51, 0x2, 0x1f ;  /* 0x08401f0033307f89 */ /* 0x000e2200000e0000 */
[----:B------:R-:W1:Y:S02]  /*3900*/  @!P3 LDC.64 R124, c[0x0][0x3c8] ;  /* 0x0000f200ff7cbb82 */ /* 0x000e640000000a00 */
[----:B------:R-:W-:Y:S01]  /*3910*/  I2FP.F32.S32 R95, R106 ;  /* 0x0000006a005f7245 */ /* 0x000fe20000201400 */
[----:B------:R-:W2:Y:S03]  /*3920*/  SHFL.DOWN PT, R110, R109, 0x2, 0x1f ;  /* 0x08401f006d6e7f89 */ /* 0x000ea600000e0000 */
[----:B------:R-:W3:Y:S01]  /*3930*/  MUFU.RCP R102, R95 ;  /* 0x0000005f00667308 */ /* 0x000ee20000001000 */
[----:B0-----:R-:W-:Y:S01]  /*3940*/  FMUL.FTZ R49, R48, R107 ;  /* 0x0000006b30317220 */ /* 0x001fe20000410000 */
[----:B------:R-:W-:-:S03]  /*3950*/  FADD.FTZ R48, R51, -R48 ;  /* 0x8000003033307221 */ /* 0x000fc60000010000 */
[----:B------:R-:W-:Y:S01]  /*3960*/  FFMA.FTZ R111, R50, R51, R49 ;  /* 0x00000033326f7223 */ /* 0x000fe20000010031 */
[----:B------:R-:W-:Y:S01]  /*3970*/  FMUL.FTZ R51, R48, R48 ;  /* 0x0000003030337220 */ /* 0x000fe20000410000 */
[----:B------:R-:W0:Y:S02]  /*3980*/  SHFL.DOWN PT, R49, R106, 0x1, 0x1f ;  /* 0x08201f006a317f89 */ /* 0x000e2400000e0000 */
[----:B---3--:R-:W-:Y:S01]  /*3990*/  FMUL.FTZ R48, R102, R111 ;  /* 0x0000006f66307220 */ /* 0x008fe20000410000 */
[----:B------:R-:W-:Y:S01]  /*39a0*/  FMUL.FTZ R50, R50, R51 ;  /* 0x0000003332327220 */ /* 0x000fe20000410000 */
[----:B------:R-:W-:-:S03]  /*39b0*/  SHF.L.U32 R111, R115, 0x10, RZ ;  /* 0x00000010736f7819 */ /* 0x000fc600000006ff */
[----:B------:R-:W3:Y:S01]  /*39c0*/  SHFL.DOWN PT, R51, R48, 0x1, 0x1f ;  /* 0x08201f0030337f89 */ /* 0x000ee200000e0000 */
[----:B------:R-:W-:Y:S01]  /*39d0*/  FMUL.FTZ R50, R50, R107 ;  /* 0x0000006b32327220 */ /* 0x000fe20000410000 */
[----:B--2---:R-:W-:-:S04]  /*39e0*/  FADD.FTZ R107, R109, R110 ;  /* 0x0000006e6d6b7221 */ /* 0x004fc80000010000 */
[----:B------:R-:W-:-:S05]  /*39f0*/  FFMA.FTZ R102, R102, R50, R107 ;  /* 0x0000003266667223 */ /* 0x000fca000001006b */
[----:B------:R-:W2:Y:S01]  /*3a00*/  SHFL.DOWN PT, R107, R102, 0x1, 0x1f ;  /* 0x08201f00666b7f89 */ /* 0x000ea200000e0000 */
[-C--:B0-----:R-:W-:Y:S02]  /*3a10*/  IADD3 R50, PT, PT, R106, R49.reuse, RZ ;  /* 0x000000316a327210 */ /* 0x081fe40007ffe0ff */
[----:B------:R-:W-:Y:S02]  /*3a20*/  I2FP.F32.S32 R109, R49 ;  /* 0x00000031006d7245 */ /* 0x000fe40000201400 */
[----:B------:R-:W-:Y:S01]  /*3a30*/  I2FP.F32.S32 R50, R50 ;  /* 0x0000003200327245 */ /* 0x000fe20000201400 */
[----:B---3--:R-:W-:Y:S02]  /*3a40*/  FADD.FTZ R49, R48, -R51 ;  /* 0x8000003330317221 */ /* 0x008fe40000010000 */
[----:B------:R-:W-:-:S03]  /*3a50*/  FMUL.FTZ R110, R51, R109 ;  /* 0x0000006d336e7220 */ /* 0x000fc60000410000 */
[----:B------:R-:W0:Y:S01]  /*3a60*/  MUFU.RCP R50, R50 ;  /* 0x0000003200327308 */ /* 0x000e220000001000 */
[----:B------:R-:W-:-:S04]  /*3a70*/  FMUL.FTZ R106, R49, R49 ;  /* 0x00000031316a7220 */ /* 0x000fc80000410000 */
[C---:B------:R-:W-:Y:S01]  /*3a80*/  FMUL.FTZ R106, R95.reuse, R106 ;  /* 0x0000006a5f6a7220 */ /* 0x040fe20000410000 */
[----:B------:R-:W-:Y:S01]  /*3a90*/  FFMA.FTZ R95, R95, R48, R110 ;  /* 0x000000305f5f7223 */ /* 0x000fe2000001006e */
[----:B--2---:R-:W-:Y:S02]  /*3aa0*/  FADD.FTZ R107, R102, R107 ;  /* 0x0000006b666b7221 */ /* 0x004fe40000010000 */
[----:B------:R-:W-:Y:S01]  /*3ab0*/  FMUL.FTZ R106, R106, R109 ;  /* 0x0000006d6a6a7220 */ /* 0x000fe20000410000 */
[----:B------:R-:W2:Y:S01]  /*3ac0*/  @!P3 LDC.64 R48, c[0x0][0x3c0] ;  /* 0x0000f000ff30bb82 */ /* 0x000ea20000000a00 */
[C---:B0-----:R-:W-:Y:S02]  /*3ad0*/  FMUL.FTZ R51, R50.reuse, R95 ;  /* 0x0000005f32337220 */ /* 0x041fe40000410000 */
[----:B------:R-:W-:-:S05]  /*3ae0*/  FFMA.FTZ R106, R50, R106, R107 ;  /* 0x0000006a326a7223 */ /* 0x000fca000001006b */
[----:B------:R-:W0:Y:S01]  /*3af0*/  LDC R50, c[0x0][0x448] ;  /* 0x00011200ff327b82 */ /* 0x000e220000000800 */
[----:B------:R3:W4:Y:S04]  /*3b00*/  SHFL.IDX PT, R107, R51, RZ, 0x1f ;  /* 0x00001fff336b7589 */ /* 0x00072800000e0000 */
[----:B------:R5:W0:Y:S01]  /*3b10*/  SHFL.IDX PT, R109, R106, RZ, 0x1f ;  /* 0x00001fff6a6d7589 */ /* 0x000a2200000e0000 */
[----:B---3--:R-:W-:Y:S01]  /*3b20*/  PRMT R51, R22, 0x7632, R51 ;  /* 0x0000763216337816 */ /* 0x008fe20000000033 */
[----:B--2---:R-:W-:-:S04]  /*3b30*/  @!P3 IMAD.WIDE R48, R10, 0x4, R48 ;  /* 0x000000040a30b825 */ /* 0x004fc800078e0230 */
[C---:B----4-:R-:W-:Y:S01]  /*3b40*/  FMUL.FTZ R95, R107.reuse, R107 ;  /* 0x0000006b6b5f7220 */ /* 0x050fe20000410000 */
[----:B-----5:R-:W-:Y:S01]  /*3b50*/  FSEL R106, R107, RZ, !P1 ;  /* 0x000000ff6b6a7208 */ /* 0x020fe20004800000 */
[----:B------:R2:W-:Y:S01]  /*3b60*/  @!P3 STG.E desc[UR6][R48.64], R107 ;  /* 0x0000006b3000b986 */ /* 0x0005e2000c101906 */
[----:B0-----:R-:W-:Y:S02]  /*3b70*/  FFMA.FTZ R50, R109, UR10, R50 ;  /* 0x0000000a6d327c23 */ /* 0x001fe40008010032 */
[----:B------:R-:W-:Y:S01]  /*3b80*/  FSEL R95, R95, RZ, P1 ;  /* 0x000000ff5f5f7208 */ /* 0x000fe20000800000 */
[C---:B------:R-:W-:Y:S01]  /*3b90*/  FADD.FTZ R108, -R106.reuse, R108 ;  /* 0x0000006c6a6c7221 */ /* 0x040fe20000010100 */
[C---:B------:R-:W-:Y:S01]  /*3ba0*/  FADD.FTZ R54, -R106.reuse, R54 ;  /* 0x000000366a367221 */ /* 0x040fe20000010100 */
[C---:B------:R-:W-:Y:S01]  /*3bb0*/  FADD.FTZ R58, -R106.reuse, R58 ;  /* 0x0000003a6a3a7221 */ /* 0x040fe20000010100 */
[----:B------:R-:W-:Y:S01]  /*3bc0*/  FADD.FTZ R110, -R106, R61 ;  /* 0x0000003d6a6e7221 */ /* 0x000fe20000010100 */
[----:B------:R-:W-:Y:S01]  /*3bd0*/  FADD.FTZ R95, R50, R95 ;  /* 0x0000005f325f7221 */ /* 0x000fe20000010000 */
[----:B------:R-:W-:Y:S01]  /*3be0*/  FADD.FTZ R50, -R106, R103 ;  /* 0x000000676a327221 */ /* 0x000fe20000010100 */
[----:B------:R-:W-:Y:S01]  /*3bf0*/  SHF.L.U32 R103, R51, 0x10, RZ ;  /* 0x0000001033677819 */ /* 0x000fe200000006ff */
[----:B------:R-:W-:-:S02]  /*3c00*/  IMAD.U32 R51, R121, 0x10000, RZ ;  /* 0x0001000079337824 */ /* 0x000fc400078e00ff */
[----:B------:R-:W-:Y:S01]  /*3c10*/  FADD.FTZ R60, -R106, R60 ;  /* 0x0000003c6a3c7221 */ /* 0x000fe20000010100 */
[----:B--2---:R-:W-:Y:S01]  /*3c20*/  IMAD.U32 R49, R0, 0x10000, RZ ;  /* 0x0001000000317824 */ /* 0x004fe200078e00ff */
[----:B------:R-:W0:Y:S01]  /*3c30*/  MUFU.RSQ R95, R95 ;  /* 0x0000005f005f7308 */ /* 0x000e220000001400 */
[----:B------:R-:W-:Y:S01]  /*3c40*/  SHF.L.U32 R107, R18, 0x10, RZ ;  /* 0x00000010126b7819 */ /* 0x000fe200000006ff */
[----:B------:R-:W-:Y:S01]  /*3c50*/  FADD.FTZ R62, -R106, R62 ;  /* 0x0000003e6a3e7221 */ /* 0x000fe20000010100 */
[----:B------:R-:W-:Y:S01]  /*3c60*/  SHF.L.U32 R61, R76, 0x10, RZ ;  /* 0x000000104c3d7819 */ /* 0x000fe200000006ff */
[C---:B------:R-:W-:Y:S01]  /*3c70*/  FADD.FTZ R84, -R106.reuse, R84 ;  /* 0x000000546a547221 */ /* 0x040fe20000010100 */
[----:B------:R-:W-:Y:S01]  /*3c80*/  SHF.L.U32 R109, R67, 0x10, RZ ;  /* 0x00000010436d7819 */ /* 0x000fe200000006ff */
[C---:B------:R-:W-:Y:S01]  /*3c90*/  FADD.FTZ R82, -R106.reuse, R82 ;  /* 0x000000526a527221 */ /* 0x040fe20000010100 */
[C---:B------:R-:W-:Y:S01]  /*3ca0*/  FADD.FTZ R100, -R106.reuse, R100 ;  /* 0x000000646a647221 */ /* 0x040fe20000010100 */
[C---:B------:R-:W-:Y:S01]  /*3cb0*/  FADD.FTZ R94, -R106.reuse, R94 ;  /* 0x0000005e6a5e7221 */ /* 0x040fe20000010100 */
[C---:B------:R-:W-:Y:S01]  /*3cc0*/  FADD.FTZ R96, -R106.reuse, R96 ;  /* 0x000000606a607221 */ /* 0x040fe20000010100 */
[C---:B------:R-:W-:Y:S01]  /*3cd0*/  FADD.FTZ R78, -R106.reuse, R78 ;  /* 0x0000004e6a4e7221 */ /* 0x040fe20000010100 */
[C---:B------:R-:W-:Y:S01]  /*3ce0*/  FADD.FTZ R104, -R106.reuse, R104 ;  /* 0x000000686a687221 */ /* 0x040fe20000010100 */
[----:B------:R-:W-:Y:S01]  /*3cf0*/  FADD.FTZ R80, -R106, R80 ;  /* 0x000000506a507221 */ /* 0x000fe20000010100 */
[C---:B0-----:R-:W-:Y:S01]  /*3d00*/  FMUL.FTZ R50, R95.reuse, R50 ;  /* 0x000000325f327220 */ /* 0x041fe20000410000 */
[C---:B------:R-:W-:Y:S01]  /*3d10*/  FMUL.FTZ R60, R95.reuse, R60 ;  /* 0x0000003c5f3c7220 */ /* 0x040fe20000410000 */
[C---:B------:R-:W-:Y:S01]  /*3d20*/  FMUL.FTZ R82, R95.reuse, R82 ;  /* 0x000000525f527220 */ /* 0x040fe20000410000 */
[----:B------:R-:W-:Y:S01]  /*3d30*/  FMUL.FTZ R96, R95, R96 ;  /* 0x000000605f607220 */ /* 0x000fe20000410000 */
[----:B------:R-:W-:Y:S01]  /*3d40*/  FFMA.FTZ R102, R50, R51, R103 ;  /* 0x0000003332667223 */ /* 0x000fe20000010067 */
[----:B------:R-:W-:Y:S01]  /*3d50*/  PRMT R51, R17, 0x7632, R51 ;  /* 0x0000763211337816 */ /* 0x000fe20000000033 */
[----:B------:R-:W-:Y:S01]  /*3d60*/  FMUL.FTZ R103, R95, R108 ;  /* 0x0000006c5f677220 */ /* 0x000fe20000410000 */
[----:B------:R-:W-:Y:S01]  /*3d70*/  PRMT R50, R23, 0x7632, R50 ;  /* 0x0000763217327816 */ /* 0x000fe20000000032 */
[----:B------:R-:W-:Y:S01]  /*3d80*/  FMUL.FTZ R80, R95, R80 ;  /* 0x000000505f507220 */ /* 0x000fe20000410000 */
[----:B------:R-:W-:-:S02]  /*3d90*/  SHF.L.U32 R48, R51, 0x10, RZ ;  /* 0x0000001033307819 */ /* 0x000fc400000006ff */
[----:B------:R-:W-:Y:S02]  /*3da0*/  SHF.L.U32 R50, R50, 0x10, RZ ;  /* 0x0000001032327819 */ /* 0x000fe400000006ff */
[----:B------:R-:W-:Y:S02]  /*3db0*/  SHF.L.U32 R51, R32, 0x10, RZ ;  /* 0x0000001020337819 */ /* 0x000fe400000006ff */
[----:B------:R-:W-:Y:S01]  /*3dc0*/  SHF.L.U32 R108, R71, 0x10, RZ ;  /* 0x00000010476c7819 */ /* 0x000fe200000006ff */
[----:B------:R-:W-:Y:S01]  /*3dd0*/  FFMA.FTZ R103, R103, R48, R50 ;  /* 0x0000003067677223 */ /* 0x000fe20000010032 */
[C---:B------:R-:W-:Y:S01]  /*3de0*/  FADD.FTZ R48, -R106.reuse, R53 ;  /* 0x000000356a307221 */ /* 0x040fe20000010100 */
[----:B------:R-:W-:Y:S01]  /*3df0*/  FADD.FTZ R50, -R106, R57 ;  /* 0x000000396a327221 */ /* 0x000fe20000010100 */
[----:B------:R-:W-:Y:S02]  /*3e00*/  SHF.L.U32 R53, R65, 0x10, RZ ;  /* 0x0000001041357819 */ /* 0x000fe400000006ff */
[C---:B------:R-:W-:Y:S01]  /*3e10*/  FMUL.FTZ R48, R95.reuse, R48 ;  /* 0x000000305f307220 */ /* 0x040fe20000410000 */
[----:B------:R-:W-:Y:S01]  /*3e20*/  FMUL.FTZ R50, R95, R50 ;  /* 0x000000325f327220 */ /* 0x000fe20000410000 */
[----:B------:R-:W-:-:S02]  /*3e30*/  SHF.L.U32 R57, R72, 0x10, RZ ;  /* 0x0000001048397819 */ /* 0x000fc400000006ff */
[----:B------:R-:W-:Y:S01]  /*3e40*/  FFMA.FTZ R48, R48, R49, R51 ;  /* 0x0000003130307223 */ /* 0x000fe20000010033 */
[----:B------:R-:W-:Y:S02]  /*3e50*/  IMAD.U32 R49, R73, 0x10000, RZ ;  /* 0x0001000049317824 */ /* 0x000fe400078e00ff */
[----:B------:R-:W-:Y:S02]  /*3e60*/  IMAD.U32 R51, R64, 0x10000, RZ ;  /* 0x0001000040337824 */ /* 0x000fe400078e00ff */
[----:B------:R-:W-:Y:S01]  /*3e70*/  FFMA.FTZ R53, R50, R53, R49 ;  /* 0x0000003532357223 */ /* 0x000fe20000010031 */
[----:B------:R-:W-:Y:S01]  /*3e80*/  FMUL.FTZ R49, R95, R54 ;  /* 0x000000365f317220 */ /* 0x000fe20000410000 */
[----:B------:R-:W-:Y:S02]  /*3e90*/  SHF.L.U32 R50, R2, 0x10, RZ ;  /* 0x0000001002327819 */ /* 0x000fe400000006ff */
[----:B------:R-:W-:Y:S02]  /*3ea0*/  SHF.L.U32 R54, R33, 0x10, RZ ;  /* 0x0000001021367819 */ /* 0x000fe400000006ff */
[----:B------:R-:W-:-:S03]  /*3eb0*/  F2FP.BF16.F32.PACK_AB R48, R53, R48 ;  /* 0x000000303530723e */ /* 0x000fc600000010ff */
[----:B------:R-:W-:Y:S01]  /*3ec0*/  FFMA.FTZ R49, R49, R50, R54 ;  /* 0x0000003231317223 */ /* 0x000fe20000010036 */
[----:B------:R-:W-:Y:S01]  /*3ed0*/  FMUL.FTZ R54, R95, R58 ;  /* 0x0000003a5f367220 */ /* 0x000fe20000410000 */
[----:B------:R-:W-:Y:S01]  /*3ee0*/  FADD.FTZ R50, -R106, R55 ;  /* 0x000000376a327221 */ /* 0x000fe20000010100 */
[----:B------:R-:W-:Y:S02]  /*3ef0*/  IMAD.U32 R55, R34, 0x10000, RZ ;  /* 0x0001000022377824 */ /* 0x000fe400078e00ff */
[----:B------:R-:W-:Y:S01]  /*3f00*/  FADD.FTZ R58, -R106, R59 ;  /* 0x0000003b6a3a7221 */ /* 0x000fe20000010100 */
[----:B------:R-:W-:Y:S01]  /*3f10*/  FFMA.FTZ R54, R54, R51, R57 ;  /* 0x0000003336367223 */ /* 0x000fe20000010039 */
[----:B------:R-:W-:Y:S01]  /*3f20*/  SHF.L.U32 R51, R3, 0x10, RZ ;  /* 0x0000001003337819 */ /* 0x000fe200000006ff */
[----:B------:R-:W-:Y:S01]  /*3f30*/  FMUL.FTZ R50, R95, R50 ;  /* 0x000000325f327220 */ /* 0x000fe20000410000 */
[----:B------:R-:W-:Y:S02]  /*3f40*/  IMAD.U32 R57, R70, 0x10000, RZ ;  /* 0x0001000046397824 */ /* 0x000fe400078e00ff */
[----:B------:R-:W-:-:S02]  /*3f50*/  IMAD.U32 R59, R69, 0x10000, RZ ;  /* 0x00010000453b7824 */ /* 0x000fc400078e00ff */
[----:B------:R-:W-:Y:S01]  /*3f60*/  FFMA.FTZ R50, R50, R51, R55 ;  /* 0x0000003332327223 */ /* 0x000fe20000010037 */
[----:B------:R-:W-:Y:S01]  /*3f70*/  FMUL.FTZ R55, R95, R58 ;  /* 0x0000003a5f377220 */ /* 0x000fe20000410000 */
[----:B------:R-:W-:Y:S01]  /*3f80*/  SHF.L.U32 R58, R19, 0x10, RZ ;  /* 0x00000010133a7819 */ /* 0x000fe200000006ff */
[C---:B------:R-:W-:Y:S01]  /*3f90*/  FMUL.FTZ R51, R95.reuse, R110 ;  /* 0x0000006e5f337220 */ /* 0x040fe20000410000 */
[----:B------:R-:W-:Y:S01]  /*3fa0*/  FFMA.FTZ R107, R60, R107, R57 ;  /* 0x0000006b3c6b7223 */ /* 0x000fe20000010039 */
[----:B------:R-:W-:Y:S01]  /*3fb0*/  SHF.L.U32 R60, R28, 0x10, RZ ;  /* 0x000000101c3c7819 */ /* 0x000fe200000006ff */
[----:B------:R-:W-:Y:S01]  /*3fc0*/  FMUL.FTZ R57, R95, R62 ;  /* 0x0000003e5f397220 */ /* 0x000fe20000410000 */
[----:B------:R-:W-:Y:S01]  /*3fd0*/  FFMA.FTZ R55, R55, R58, R108 ;  /* 0x0000003a37377223 */ /* 0x000fe2000001006c */
[----:B------:R-:W-:Y:S01]  /*3fe0*/  SHF.L.U32 R108, R35, 0x10, RZ ;  /* 0x00000010236c7819 */ /* 0x000fe200000006ff */
[----:B------:R-:W-:Y:S02]  /*3ff0*/  IMAD.U32 R58, R4, 0x10000, RZ ;  /* 0x00010000043a7824 */ /* 0x000fe400078e00ff */
[----:B------:R-:W-:Y:S01]  /*4000*/  FADD.FTZ R62, -R106, R83 ;  /* 0x000000536a3e7221 */ /* 0x000fe20000010100 */
[----:B------:R-:W-:Y:S01]  /*4010*/  IMAD.U32 R83, R26, 0x10000, RZ ;  /* 0x000100001a537824 */ /* 0x000fe200078e00ff */
[----:B------:R-:W-:Y:S01]  /*4020*/  F2FP.BF16.F32.PACK_AB R50, R55, R50 ;  /* 0x000000323732723e */ /* 0x000fe200000010ff */
[----:B------:R-:W-:Y:S01]  /*4030*/  FFMA.FTZ R51, R51, R58, R108 ;  /* 0x0000003a33337223 */ /* 0x000fe2000001006c */
[----:B------:R-:W-:-:S02]  /*4040*/  SHF.L.U32 R58, R5, 0x10, RZ ;  /* 0x00000010053a7819 */ /* 0x000fc400000006ff */
[----:B------:R-:W-:Y:S02]  /*4050*/  F2FP.BF16.F32.PACK_AB R49, R54, R49 ;  /* 0x000000313631723e */ /* 0x000fe400000010ff */
[----:B------:R-:W-:Y:S01]  /*4060*/  F2FP.BF16.F32.PACK_AB R51, R107, R51 ;  /* 0x000000336b33723e */ /* 0x000fe200000010ff */
[----:B------:R-:W-:Y:S01]  /*4070*/  FFMA.FTZ R57, R57, R58, R60 ;  /* 0x0000003a39397223 */ /* 0x000fe2000001003c */
[----:B------:R-:W-:Y:S01]  /*4080*/  FMUL.FTZ R58, R95, R62 ;  /* 0x0000003e5f3a7220 */ /* 0x000fe20000410000 */
[----:B------:R-:W-:Y:S01]  /*4090*/  FADD.FTZ R60, -R106, R63 ;  /* 0x0000003f6a3c7221 */ /* 0x000fe20000010100 */
[----:B------:R-:W-:Y:S01]  /*40a0*/  IMAD.U32 R62, R29, 0x10000, RZ ;  /* 0x000100001d3e7824 */ /* 0x000fe200078e00ff */
[----:B------:R-:W-:Y:S01]  /*40b0*/  SHF.L.U32 R63, R75, 0x10, RZ ;  /* 0x000000104b3f7819 */ /* 0x000fe200000006ff */
[----:B------:R-:W-:Y:S01]  /*40c0*/  FFMA.FTZ R58, R58, R59, R61 ;  /* 0x0000003b3a3a7223 */ /* 0x000fe2000001003d */
[----:B------:R-:W-:Y:S01]  /*40d0*/  FMUL.FTZ R59, R95, R60 ;  /* 0x0000003c5f3b7220 */ /* 0x000fe20000410000 */
[----:B------:R-:W-:-:S02]  /*40e0*/  SHF.L.U32 R60, R6, 0x10, RZ ;  /* 0x00000010063c7819 */ /* 0x000fc400000006ff */
[----:B------:R-:W-:-:S03]  /*40f0*/  SHF.L.U32 R61, R68, 0x10, RZ ;  /* 0x00000010443d7819 */ /* 0x000fc600000006ff */
[----:B------:R-:W-:Y:S01]  /*4100*/  FFMA.FTZ R59, R59, R60, R62 ;  /* 0x0000003c3b3b7223 */ /* 0x000fe2000001003e */
[C---:B------:R-:W-:Y:S01]  /*4110*/  FMUL.FTZ R60, R95.reuse, R84 ;  /* 0x000000545f3c7220 */ /* 0x040fe20000410000 */
[C---:B------:R-:W-:Y:S01]  /*4120*/  FADD.FTZ R62, -R106.reuse, R77 ;  /* 0x0000004d6a3e7221 */ /* 0x040fe20000010100 */
[----:B------:R-:W-:Y:S01]  /*4130*/  FADD.FTZ R84, -R106, R85 ;  /* 0x000000556a547221 */ /* 0x000fe20000010100 */
[----:B------:R-:W-:Y:S01]  /*4140*/  SHF.L.U32 R77, R92, 0x10, RZ ;  /* 0x000000105c4d7819 */ /* 0x000fe200000006ff */
[----:B------:R-:W-:Y:S01]  /*4150*/  FFMA.FTZ R60, R60, R61, R63 ;  /* 0x0000003d3c3c7223 */ /* 0x000fe2000001003f */
[----:B------:R-:W-:Y:S01]  /*4160*/  SHF.L.U32 R63, R30, 0x10, RZ ;  /* 0x000000101e3f7819 */ /* 0x000fe200000006ff */
[----:B------:R-:W-:Y:S01]  /*4170*/  FMUL.FTZ R62, R95, R62 ;  /* 0x0000003e5f3e7220 */ /* 0x000fe20000410000 */
[----:B------:R-:W-:Y:S02]  /*4180*/  IMAD.U32 R61, R7, 0x10000, RZ ;  /* 0x00010000073d7824 */ /* 0x000fe400078e00ff */
[----:B------:R-:W-:Y:S01]  /*4190*/  FMUL.FTZ R84, R95, R84 ;  /* 0x000000545f547220 */ /* 0x000fe20000410000 */
[----:B------:R-:W-:Y:S01]  /*41a0*/  SHF.L.U32 R85, R118, 0x10, RZ ;  /* 0x0000001076557819 */ /* 0x000fe200000006ff */
[----:B------:R-:W-:Y:S01]  /*41b0*/  FFMA.FTZ R108, R62, R61, R63 ;  /* 0x0000003d3e6c7223 */ /* 0x000fe2000001003f */
[----:B------:R-:W-:Y:S01]  /*41c0*/  IMAD.U32 R61, R74, 0x10000, RZ ;  /* 0x000100004a3d7824 */ /* 0x000fe200078e00ff */
[----:B------:R-:W-:Y:S01]  /*41d0*/  SHF.L.U32 R63, R31, 0x10, RZ ;  /* 0x000000101f3f7819 */ /* 0x000fe200000006ff */
[----:B------:R-:W-:Y:S01]  /*41e0*/  FADD.FTZ R62, -R106, R86 ;  /* 0x000000566a3e7221 */ /* 0x000fe20000010100 */
[----:B------:R-:W-:Y:S01]  /*41f0*/  F2FP.BF16.F32.PACK_AB R53, R60, R59 ;  /* 0x0000003b3c35723e */ /* 0x000fe200000010ff */
[----:B------:R-:W-:Y:S01]  /*4200*/  FFMA.FTZ R109, R84, R109, R61 ;  /* 0x0000006d546d7223 */ /* 0x000fe2000001003d */
[----:B------:R-:W-:Y:S01]  /*4210*/  SHF.L.U32 R61, R8, 0x10, RZ ;  /* 0x00000010083d7819 */ /* 0x000fe200000006ff */
[----:B------:R-:W-:Y:S01]  /*4220*/  FMUL.FTZ R62, R95, R62 ;  /* 0x0000003e5f3e7220 */ /* 0x000fe20000410000 */
[----:B------:R-:W-:-:S02]  /*4230*/  IMAD.U32 R84, R25, 0x10000, RZ ;  /* 0x0001000019547824 */ /* 0x000fc400078e00ff */
[----:B------:R-:W-:Y:S01]  /*4240*/  F2FP.BF16.F32.PACK_AB R54, R109, R108 ;  /* 0x0000006c6d36723e */ /* 0x000fe200000010ff */
[----:B------:R-:W-:Y:S01]  /*4250*/  FFMA.FTZ R86, R82, R61, R63 ;  /* 0x0000003d52567223 */ /* 0x000fe2000001003f */
[----:B------:R-:W-:Y:S01]  /*4260*/  SHF.L.U32 R63, R88, 0x10, RZ ;  /* 0x00000010583f7819 */ /* 0x000fe200000006ff */
[----:B------:R-:W-:Y:S02]  /*4270*/  IMAD.U32 R61, R66, 0x10000, RZ ;  /* 0x00010000423d7824 */ /* 0x000fe400078e00ff */
[----:B------:R-:W-:Y:S02]  /*4280*/  FADD.FTZ R82, -R106, R91 ;  /* 0x0000005b6a527221 */ /* 0x000fe40000010100 */
[----:B------:R-:W-:Y:S02]  /*4290*/  FFMA.FTZ R110, R62, R61, R63 ;  /* 0x0000003d3e6e7223 */ /* 0x000fe4000001003f */
[----:B------:R-:W-:Y:S01]  /*42a0*/  FMUL.FTZ R61, R95, R82 ;  /* 0x000000525f3d7220 */ /* 0x000fe20000410000 */
[----:B------:R-:W-:Y:S01]  /*42b0*/  SHF.L.U32 R62, R9, 0x10, RZ ;  /* 0x00000010093e7819 */ /* 0x000fe200000006ff */
[----:B------:R-:W-:Y:S01]  /*42c0*/  IMAD.U32 R82, R24, 0x10000, RZ ;  /* 0x0001000018527824 */ /* 0x000fe200078e00ff */
[----:B------:R-:W-:-:S02]  /*42d0*/  SHF.L.U32 R63, R89, 0x10, RZ ;  /* 0x00000010593f7819 */ /* 0x000fc400000006ff */
[----:B------:R-:W-:Y:S01]  /*42e0*/  F2FP.BF16.F32.PACK_AB R55, R110, R86 ;  /* 0x000000566e37723e */ /* 0x000fe200000010ff */
[----:B------:R-:W-:Y:S01]  /*42f0*/  FFMA.FTZ R61, R61, R62, R82 ;  /* 0x0000003e3d3d7223 */ /* 0x000fe20000010052 */
[----:B------:R-:W-:Y:S01]  /*4300*/  FMUL.FTZ R62, R95, R100 ;  /* 0x000000645f3e7220 */ /* 0x000fe20000410000 */
[----:B------:R-:W-:-:S03]  /*4310*/  SHF.L.U32 R82, R11, 0x10, RZ ;  /* 0x000000100b527819 */ /* 0x000fc600000006ff */
[----:B------:R-:W-:Y:S01]  /*4320*/  FFMA.FTZ R62, R62, R63, R77 ;  /* 0x0000003f3e3e7223 */ /* 0x000fe2000001004d */
[----:B------:R-:W-:Y:S01]  /*4330*/  FMUL.FTZ R63, R95, R94 ;  /* 0x0000005e5f3f7220 */ /* 0x000fe20000410000 */
[----:B------:R-:W-:Y:S01]  /*4340*/  FADD.FTZ R94, -R106, R99 ;  /* 0x000000636a5e7221 */ /* 0x000fe20000010100 */
[----:B------:R-:W-:Y:S02]  /*4350*/  SHF.L.U32 R77, R12, 0x10, RZ ;  /* 0x000000100c4d7819 */ /* 0x000fe400000006ff */
[----:B------:R-:W-:Y:S01]  /*4360*/  FFMA.FTZ R63, R63, R82, R84 ;  /* 0x000000523f3f7223 */ /* 0x000fe20000010054 */
[----:B------:R-:W-:Y:S01]  /*4370*/  SHF.L.U32 R82, R93, 0x10, RZ ;  /* 0x000000105d527819 */ /* 0x000fe200000006ff */
[----:B------:R-:W-:Y:S01]  /*4380*/  FMUL.FTZ R91, R95, R94 ;  /* 0x0000005e5f5b7220 */ /* 0x000fe20000410000 */
[----:B------:R-:W-:Y:S02]  /*4390*/  SHF.L.U32 R84, R112, 0x10, RZ ;  /* 0x0000001070547819 */ /* 0x000fe400000006ff */
[----:B------:R-:W-:-:S03]  /*43a0*/  SHF.L.U32 R99, R113, 0x10, RZ ;  /* 0x0000001071637819 */ /* 0x000fc600000006ff */
[----:B------:R-:W-:Y:S01]  /*43b0*/  FFMA.FTZ R91, R91, R82, R84 ;  /* 0x000000525b5b7223 */ /* 0x000fe20000010054 */
[----:B------:R-:W-:Y:S01]  /*43c0*/  FADD.FTZ R82, -R106, R98 ;  /* 0x000000626a527221 */ /* 0x000fe20000010100 */
[----:B------:R-:W-:Y:S01]  /*43d0*/  FFMA.FTZ R98, R96, R77, R83 ;  /* 0x0000004d60627223 */ /* 0x000fe20000010053 */
[----:B------:R-:W-:Y:S01]  /*43e0*/  SHF.L.U32 R77, R114, 0x10, RZ ;  /* 0x00000010724d7819 */ /* 0x000fe200000006ff */
[----:B------:R-:W-:Y:S01]  /*43f0*/  FADD.FTZ R84, -R106, R101 ;  /* 0x000000656a547221 */ /* 0x000fe20000010100 */
[----:B------:R-:W-:Y:S01]  /*4400*/  FMUL.FTZ R82, R95, R82 ;  /* 0x000000525f527220 */ /* 0x000fe20000410000 */
[----:B------:R-:W-:Y:S02]  /*4410*/  SHF.L.U32 R101, R13, 0x10, RZ ;  /* 0x000000100d657819 */ /* 0x000fe400000006ff */
[----:B------:R-:W-:Y:S01]  /*4420*/  FMUL.FTZ R84, R95, R84 ;  /* 0x000000545f547220 */ /* 0x000fe20000410000 */
[----:B------:R-:W-:Y:S01]  /*4430*/  FFMA.FTZ R99, R82, R99, R77 ;  /* 0x0000006352637223 */ /* 0x000fe2000001004d */
[----:B------:R-:W-:-:S02]  /*4440*/  IMAD.U32 R77, R27, 0x10000, RZ ;  /* 0x000100001b4d7824 */ /* 0x000fc400078e00ff */
[----:B------:R-:W-:Y:S01]  /*4450*/  FADD.FTZ R82, -R106, R97 ;  /* 0x000000616a527221 */ /* 0x000fe20000010100 */
[----:B------:R-:W-:Y:S01]  /*4460*/  SHF.L.U32 R83, R117, 0x10, RZ ;  /* 0x0000001075537819 */ /* 0x000fe200000006ff */
[C---:B------:R-:W-:Y:S01]  /*4470*/  FMUL.FTZ R97, R95.reuse, R104 ;  /* 0x000000685f617220 */ /* 0x040fe20000410000 */
[----:B------:R-:W-:Y:S01]  /*4480*/  FFMA.FTZ R101, R84, R101, R77 ;  /* 0x0000006554657223 */ /* 0x000fe2000001004d */
[----:B------:R-:W-:Y:S01]  /*4490*/  FADD.FTZ R84, -R106, R105 ;  /* 0x000000696a547221 */ /* 0x000fe20000010100 */
[----:B------:R-:W-:Y:S01]  /*44a0*/  SHF.L.U32 R77, R116, 0x10, RZ ;  /* 0x00000010744d7819 */ /* 0x000fe200000006ff */
[C---:B------:R-:W-:Y:S02]  /*44b0*/  FMUL.FTZ R82, R95.reuse, R82 ;  /* 0x000000525f527220 */ /* 0x040fe40000410000 */
[C---:B------:R-:W-:Y:S02]  /*44c0*/  FMUL.FTZ R84, R95.reuse, R84 ;  /* 0x000000545f547220 */ /* 0x040fe40000410000 */
[----:B------:R-:W-:Y:S01]  /*44d0*/  FFMA.FTZ R111, R82, R111, R77 ;  /* 0x0000006f526f7223 */ /* 0x000fe2000001004d */
[----:B------:R-:W-:Y:S01]  /*44e0*/  FMUL.FTZ R77, R95, R78 ;  /* 0x0000004e5f4d7220 */ /* 0x000fe20000410000 */
[----:B------:R-:W-:Y:S01]  /*44f0*/  FFMA.FTZ R94, R84, R83, R85 ;  /* 0x00000053545e7223 */ /* 0x000fe20000010055 */
[----:B------:R-:W-:Y:S01]  /*4500*/  SHF.L.U32 R78, R14, 0x10, RZ ;  /* 0x000000100e4e7819 */ /* 0x000fe200000006ff */
[----:B------:R-:W0:Y:S01]  /*4510*/  LDC.64 R84, c[0x0][0x428] ;  /* 0x00010a00ff547b82 */ /* 0x000e220000000a00 */
[----:B------:R-:W-:Y:S01]  /*4520*/  IMAD.U32 R82, R20, 0x10000, RZ ;  /* 0x0001000014527824 */ /* 0x000fe200078e00ff */
[----:B------:R-:W-:Y:S01]  /*4530*/  F2FP.BF16.F32.PACK_AB R59, R111, R101 ;  /* 0x000000656f3b723e */ /* 0x000fe200000010ff */
[----:B------:R-:W-:-:S02]  /*4540*/  IMAD.U32 R83, R21, 0x10000, RZ ;  /* 0x0001000015537824 */ /* 0x000fc400078e00ff */
[----:B------:R-:W-:Y:S01]  /*4550*/  FFMA.FTZ R77, R77, R78, R82 ;  /* 0x0000004e4d4d7223 */ /* 0x000fe20000010052 */
[C---:B------:R-:W-:Y:S01]  /*4560*/  FADD.FTZ R78, -R106.reuse, R79 ;  /* 0x0000004f6a4e7221 */ /* 0x040fe20000010100 */
[----:B------:R-:W-:Y:S01]  /*4570*/  SHF.L.U32 R79, R15, 0x10, RZ ;  /* 0x000000100f4f7819 */ /* 0x000fe200000006ff */
[----:B------:R-:W-:Y:S01]  /*4580*/  FADD.FTZ R106, -R106, R81 ;  /* 0x000000516a6a7221 */ /* 0x000fe20000010100 */
[----:B------:R-:W-:Y:S01]  /*4590*/  SHF.L.U32 R82, R120, 0x10, RZ ;  /* 0x0000001078527819 */ /* 0x000fe200000006ff */
[C---:B------:R-:W-:Y:S01]  /*45a0*/  FMUL.FTZ R78, R95.reuse, R78 ;  /* 0x0000004e5f4e7220 */ /* 0x040fe20000410000 */
[----:B------:R-:W-:Y:S02]  /*45b0*/  IMAD.U32 R81, R22, 0x10000, RZ ;  /* 0x0001000016517824 */ /* 0x000fe400078e00ff */
[----:B------:R-:W-:Y:S01]  /*45c0*/  FMUL.FTZ R104, R95, R106 ;  /* 0x0000006a5f687220 */ /* 0x000fe20000410000 */
[----:B------:R-:W-:Y:S01]  /*45d0*/  F2FP.BF16.F32.PACK_AB R60, R94, R77 ;  /* 0x0000004d5e3c723e */ /* 0x000fe200000010ff */
[----:B------:R-:W-:Y:S01]  /*45e0*/  FFMA.FTZ R96, R78, R79, R83 ;  /* 0x0000004f4e607223 */ /* 0x000fe20000010053 */
[----:B------:R-:W-:-:S02]  /*45f0*/  SHF.L.U32 R78, R119, 0x10, RZ ;  /* 0x00000010774e7819 */ /* 0x000fc400000006ff */
[----:B------:R-:W-:-:S03]  /*4600*/  SHF.L.U32 R79, R16, 0x10, RZ ;  /* 0x00000010104f7819 */ /* 0x000fc600000006ff */
[----:B------:R-:W-:Y:S02]  /*4610*/  FFMA.FTZ R97, R97, R78, R82 ;  /* 0x0000004e61617223 */ /* 0x000fe40000010052 */
[----:B------:R-:W-:Y:S01]  /*4620*/  FFMA.FTZ R100, R80, R79, R81 ;  /* 0x0000004f50647223 */ /* 0x000fe20000010051 */
[----:B------:R-:W-:Y:S01]  /*4630*/  SHF.L.U32 R79, R17, 0x10, RZ ;  /* 0x00000010114f7819 */ /* 0x000fe200000006ff */
[----:B0-----:R-:W-:Y:S01]  /*4640*/  IMAD.WIDE.U32 R82, R87, 0x10, R84 ;  /* 0x0000001057527825 */ /* 0x001fe200078e0054 */
[----:B------:R-:W-:Y:S01]  /*4650*/  SHF.L.U32 R81, R23, 0x10, RZ ;  /* 0x0000001017517819 */ /* 0x000fe200000006ff */
[----:B------:R-:W0:Y:S04]  /*4660*/  LDC.64 R86, c[0x0][0x380] ;  /* 0x0000e000ff567b82 */ /* 0x000e280000000a00 */
[----:B------:R-:W-:Y:S01]  /*4670*/  FFMA.FTZ R104, R104, R79, R81 ;  /* 0x0000004f68687223 */ /* 0x000fe20000010051 */
[----:B------:R-:W-:Y:S01]  /*4680*/  IMAD.WIDE.U32 R78, R52, 0x10, R84 ;  /* 0x00000010344e7825 */ /* 0x000fe200078e0054 */
[----:B------:R-:W-:-:S02]  /*4690*/  F2FP.BF16.F32.PACK_AB R52, R58, R57 ;  /* 0x000000393a34723e */ /* 0x000fc400000010ff */
[----:B------:R-:W-:Y:S01]  /*46a0*/  F2FP.BF16.F32.PACK_AB R57, R91, R63 ;  /* 0x0000003f5b39723e */ /* 0x000fe200000010ff */
[--C-:B------:R-:W-:Y:S01]  /*46b0*/  IMAD.WIDE.U32 R80, R56, 0x10, R84.reuse ;  /* 0x0000001038507825 */ /* 0x100fe200078e0054 */
[----:B------:R-:W-:Y:S02]  /*46c0*/  F2FP.BF16.F32.PACK_AB R58, R99, R98 ;  /* 0x00000062633a723e */ /* 0x000fe400000010ff */
[----:B------:R-:W-:Y:S01]  /*46d0*/  F2FP.BF16.F32.PACK_AB R56, R62, R61 ;  /* 0x0000003d3e38723e */ /* 0x000fe200000010ff */
[----:B------:R-:W-:Y:S01]  /*46e0*/  IMAD.WIDE.U32 R84, R90, 0x10, R84 ;  /* 0x000000105a547825 */ /* 0x000fe200078e0054 */
[----:B------:R-:W-:Y:S02]  /*46f0*/  F2FP.BF16.F32.PACK_AB R63, R103, R104 ;  /* 0x00000068673f723e */ /* 0x000fe400000010ff */
[----:B------:R-:W-:Y:S01]  /*4700*/  F2FP.BF16.F32.PACK_AB R62, R102, R100 ;  /* 0x00000064663e723e */ /* 0x000fe200000010ff */
[----:B-1----:R-:W-:Y:S01]  /*4710*/  @!P3 IMAD.WIDE R90, R10, 0x4, R124 ;  /* 0x000000040a5ab825 */ /* 0x002fe200078e027c */
[----:B------:R-:W-:-:S04]  /*4720*/  F2FP.BF16.F32.PACK_AB R61, R97, R96 ;  /* 0x00000060613d723e */ /* 0x000fc800000010ff */
[----:B------:R1:W-:Y:S01]  /*4730*/  @!P3 STG.E desc[UR6][R90.64], R95 ;  /* 0x0000005f5a00b986 */ /* 0x0003e2000c101906 */
[----:B0-----:R-:W-:-:S03]  /*4740*/  IADD3 R10, PT, PT, R10, R86, RZ ;  /* 0x000000560a0a7210 */ /* 0x001fc60007ffe0ff */
[----:B------:R1:W-:Y:S01]  /*4750*/  STG.E.128 desc[UR6][R78.64], R48 ;  /* 0x000000304e007986 */ /* 0x0003e2000c101d06 */
[----:B------:R-:W-:-:S03]  /*4760*/  ISETP.GE.AND P1, PT, R10, R87, PT ;  /* 0x000000570a00720c */ /* 0x000fc60003f26270 */
[----:B------:R1:W-:Y:S04]  /*4770*/  STG.E.128 desc[UR6][R80.64], R52 ;  /* 0x0000003450007986 */ /* 0x0003e8000c101d06 */
[----:B------:R1:W-:Y:S04]  /*4780*/  STG.E.128 desc[UR6][R82.64], R56 ;  /* 0x0000003852007986 */ /* 0x0003e8000c101d06 */
[----:B------:R1:W-:Y:S02]  /*4790*/  STG.E.128 desc[UR6][R84.64], R60 ;  /* 0x0000003c54007986 */ /* 0x0003e4000c101d06 */
[----:B------:R-:W-:Y:S05]  /*47a0*/  @!P1 BRA `(.L_x_130) ;  /* 0xffffffbc00b49947 */ /* 0x000fea000383ffff */
[----:B------:R-:W-:Y:S05]  /*47b0*/  EXIT ;  /* 0x000000000000794d */ /* 0x000fea0003800000 */
.L_x_131:
        /* <DEDUP_REMOVED lines=12> */
.L_x_18007:


//--------------------- .text._ZN10layer_norm31ln_parallel_residual_fwd_kernelINS_13Kernel_traitsI13__nv_bfloat16S2_S2_S2_fjLj8192ELj1ELj1ELj8ELj16ENS_18Kernel_traits_baseILj8192ES2_S2_S2_S2_fjLj256EEEEELb1ELb0ELb0EEEvNS_9FwdParamsE --------------------------
	.section	.text._ZN10layer_norm31ln_parallel_residual_fwd_kernelINS_13Kernel_traitsI13__nv_bfloat16S2_S2_S2_fjLj8192ELj1ELj1ELj8ELj16ENS_18Kernel_traits_baseILj8192ES2_S2_S2_S2_fjLj256EEEEELb1ELb0ELb0EEEvNS_9FwdParamsE,"ax",@progbits
	.align	128
        .global         _ZN10layer_norm31ln_parallel_residual_fwd_kernelINS_13Kernel_traitsI13__nv_bfloat16S2_S2_S2_fjLj8192ELj1ELj1ELj8ELj16ENS_18Kernel_traits_baseILj8192ES2_S2_S2_S2_fjLj256EEEEELb1ELb0ELb0EEEvNS_9FwdParamsE
        .type           _ZN10layer_norm31ln_parallel_residual_fwd_kernelINS_13Kernel_traitsI13__nv_bfloat16S2_S2_S2_fjLj8192ELj1ELj1ELj8ELj16ENS_18Kernel_traits_baseILj8192ES2_S2_S2_S2_fjLj256EEEEELb1ELb0ELb0EEEvNS_9FwdParamsE,@function
        .size           _ZN10layer_norm31ln_parallel_residual_fwd_kernelINS_13Kernel_traitsI13__nv_bfloat16S2_S2_S2_fjLj8192ELj1ELj1ELj8ELj16ENS_18Kernel_traits_baseILj8192ES2_S2_S2_S2_fjLj256EEEEELb1ELb0ELb0EEEvNS_9FwdParamsE,(.L_x_18008 - _ZN10layer_norm31ln_parallel_residual_fwd_kernelINS_13Kernel_traitsI13__nv_bfloat16S2_S2_S2_fjLj8192ELj1ELj1ELj8ELj16ENS_18Kernel_traits_baseILj8192ES2_S2_S2_S2_fjLj256EEEEELb1ELb0ELb0EEEvNS_9FwdParamsE)
        .other          _ZN10layer_norm31ln_parallel_residual_fwd_kernelINS_13Kernel_traitsI13__nv_bfloat16S2_S2_S2_fjLj8192ELj1ELj1ELj8ELj16ENS_18Kernel_traits_baseILj8192ES2_S2_S2_S2_fjLj256EEEEELb1ELb0ELb0EEEvNS_9FwdParamsE,@"STO_CUDA_ENTRY STV_DEFAULT"
_ZN10layer_norm31ln_parallel_residual_fwd_kernelINS_13Kernel_traitsI13__nv_bfloat16S2_S2_S2_fjLj8192ELj1ELj1ELj8ELj16ENS_18Kernel_traits_baseILj8192ES2_S2_S2_S2_fjLj256EEEEELb1ELb0ELb0EEEvNS_9FwdParamsE:
.text._ZN10layer_norm31ln_parallel_residual_fwd_kernelINS_13Kernel_traitsI13__nv_bfloat16S2_S2_S2_fjLj8192ELj1ELj1ELj8ELj16ENS_18Kernel_traits_baseILj8192ES2_S2_S2_S2_fjLj256EEEEELb1ELb0ELb0EEEvNS_9FwdParamsE:
[----:B------:R-:W-:Y:S01]  /*0000*/  LDC R1, c[0x0][0x37c] ;  /* 0x0000df00ff017b82 */ /* 0x000fe20000000800 */
[----:B------:R-:W0:Y:S07]  /*0010*/  LDCU.U8 UR4, c[0x0][0x464] ;  /* 0x00008c80ff0477ac */ /* 0x000e2e0008000000 */
[----:B------:R-:W1:Y:S01]  /*0020*/  LDC R160, c[0x0][0x458] ;  /* 0x00011600ffa07b82 */ /* 0x000e620000000800 */
[----:B------:R-:W2:Y:S01]  /*0030*/  LDCU.64 UR8, c[0x0][0x450] ;  /* 0x00008a00ff0877ac */ /* 0x000ea20008000a00 */
[----:B------:R-:W3:Y:S06]  /*0040*/  LDCU.64 UR6, c[0x0][0x358] ;  /* 0x00006b00ff0677ac */ /* 0x000eec0008000a00 */
[----:B------:R-:W1:Y:S01]  /*0050*/  LDC R161, c[0x0][0x45c] ;  /* 0x00011700ffa17b82 */ /* 0x000e620000000800 */
[----:B------:R-:W4:Y:S07]  /*0060*/  S2R R170, SR_TID.X ;  /* 0x0000000000aa7919 */ /* 0x000f2e0000002100 */
[----:B------:R-:W5:Y:S01]  /*0070*/  LDC R9, c[0x0][0x388] ;  /* 0x0000e200ff097b82 */ /* 0x000f620000000800 */
[----:B0-----:R-:W-:Y:S01]  /*0080*/  ISETP.NE.AND P0, PT, RZ, UR4, PT ;  /* 0x00000004ff007c0c */ /* 0x001fe2000bf05270 */
[----:B------:R-:W0:Y:S01]  /*0090*/  LDCU.64 UR4, c[0x0][0x438] ;  /* 0x00008700ff0477ac */ /* 0x000e220008000a00 */
[----:B--2---:R-:W-:-:S02]  /*00a0*/  IMAD.U32 R2, RZ, RZ, UR8 ;  /* 0x00000008ff027e24 */ /* 0x004fc4000f8e00ff */
[----:B------:R-:W-:-:S09]  /*00b0*/  IMAD.U32 R3, RZ, RZ, UR9 ;  /* 0x00000009ff037e24 */ /* 0x000fd2000f8e00ff */
[----:B---3--:R-:W2:Y:S01]  /*00c0*/  @P0 LDG.E.64 R2, desc[UR6][R2.64] ;  /* 0x0000000602020981 */ /* 0x008ea2000c1e1b00 */
[----:B------:R-:W3:Y:S03]  /*00d0*/  @P0 LDC R7, c[0x0][0x460] ;  /* 0x00011800ff070b82 */ /* 0x000ee60000000800 */
[----:B-1----:R-:W3:Y:S01]  /*00e0*/  @P0 LDG.E.64 R4, desc[UR6][R160.64] ;  /* 0x00000006a0040981 */ /* 0x002ee2000c1e1b00 */
[----:B------:R-:W-:Y:S01]  /*00f0*/  BSSY.RECONVERGENT B0, `(.L_x_132) ;  /* 0x000011f000007945 */ /* 0x000fe20003800200 */
[----:B0-----:R-:W-:-:S03]  /*0100*/  UISETP.NE.U32.AND UP0, UPT, UR4, URZ, UPT ;  /* 0x000000ff0400728c */ /* 0x001fc6000bf05070 */
[----:B------:R-:W0:Y:S01]  /*0110*/  S2UR UR10, SR_CTAID.X ;  /* 0x00000000000a79c3 */ /* 0x000e220000002500 */
[----:B------:R-:W-:Y:S01]  /*0120*/  UISETP.NE.AND.EX UP0, UPT, UR5, URZ, UPT, UP0 ;  /* 0x000000ff0500728c */ /* 0x000fe2000bf05300 */
[----:B-----5:R-:W-:Y:S02]  /*0130*/  SHF.R.S32.HI R0, RZ, 0x1f, R9 ;  /* 0x0000001fff007819 */ /* 0x020fe40000011409 */
[----:B----4-:R-:W-:Y:S02]  /*0140*/  LOP3.LUT R167, R170, 0x1f, RZ, 0xc0, !PT ;  /* 0x0000001faaa77812 */ /* 0x010fe400078ec0ff */
[----:B------:R-:W-:Y:S02]  /*0150*/  LEA.HI R0, R0, R9, RZ, 0x3 ;  /* 0x0000000900007211 */ /* 0x000fe400078f18ff */
[----:B------:R-:W0:Y:S02]  /*0160*/  LDC R11, c[0x0][0x360] ;  /* 0x0000d800ff0b7b82 */ /* 0x000e240000000800 */
[----:B0-----:R-:W-:Y:S01]  /*0170*/  IMAD R168, R11, UR10, R170 ;  /* 0x0000000a0ba87c24 */ /* 0x001fe2000f8e02aa */
[----:B--2---:R-:W-:-:S02]  /*0180*/  @P0 R2UR UR9, R3 ;  /* 0x00000000030902ca */ /* 0x004fc400000e0000 */
[----:B------:R-:W-:Y:S02]  /*0190*/  LOP3.LUT R3, R170, 0xe0, RZ, 0xc0, !PT ;  /* 0x000000e0aa037812 */ /* 0x000fe400078ec0ff */
[----:B------:R-:W-:Y:S02]  /*01a0*/  @P0 R2UR UR8, R2 ;  /* 0x00000000020802ca */ /* 0x000fe400000e0000 */
[----:B---3--:R-:W-:Y:S02]  /*01b0*/  @P0 IADD3 R160, P1, PT, R4, R7, RZ ;  /* 0x0000000704a00210 */ /* 0x008fe40007f3e0ff */
[----:B------:R-:W-:-:S03]  /*01c0*/  LOP3.LUT R169, R3, 0x1f, R170, 0xf8, !PT ;  /* 0x0000001f03a97812 */ /* 0x000fc600078ef8aa */
[----:B------:R-:W-:Y:S01]  /*01d0*/  @P0 IMAD.X R161, RZ, RZ, R5, P1 ;  /* 0x000000ffffa10224 */ /* 0x000fe200008e0605 */
[----:B------:R-:W-:Y:S01]  /*01e0*/  LOP3.LUT R5, R169, 0xff, RZ, 0x3c, !PT ;  /* 0x000000ffa9057812 */ /* 0x000fe200078e3cff */
[----:B------:R-:W-:Y:S02]  /*01f0*/  UIADD3 UR19, UPT, UPT, UR9, -0x4498517b, URZ ;  /* 0xbb67ae8509137890 */ /* 0x000fe4000fffe0ff */
[----:B------:R-:W-:Y:S01]  /*0200*/  UIADD3 UR21, UPT, UPT, UR9, 0x76cf5d0a, URZ ;  /* 0x76cf5d0a09157890 */ /* 0x000fe2000fffe0ff */
[----:B------:R-:W-:Y:S01]  /*0210*/  LEA.HI.SX32 R166, R0, R5, 0x1d ;  /* 0x0000000500a67211 */ /* 0x000fe200078feaff */
[----:B------:R-:W-:Y:S01]  /*0220*/  UIADD3 UR18, UPT, UPT, UR8, -0x61c88647, URZ ;  /* 0x9e3779b908127890 */ /* 0x000fe2000fffe0ff */
[--C-:B------:R-:W-:Y:S01]  /*0230*/  SHF.R.U64 R165, R160, 0x2, R161.reuse ;  /* 0x00000002a0a57819 */ /* 0x100fe200000012a1 */
[----:B------:R-:W-:Y:S01]  /*0240*/  UIADD3 UR20, UPT, UPT, UR8, 0x3c6ef372, URZ ;  /* 0x3c6ef37208147890 */ /* 0x000fe2000fffe0ff */
[----:B------:R-:W-:Y:S01]  /*0250*/  SHF.R.U32.HI R164, RZ, 0x2, R161 ;  /* 0x00000002ffa47819 */ /* 0x000fe200000116a1 */
[----:B------:R-:W-:-:S02]  /*0260*/  UIADD3 UR22, UPT, UPT, UR8, -0x255992d5, URZ ;  /* 0xdaa66d2b08167890 */ /* 0x000fc4000fffe0ff */
[----:B------:R-:W-:Y:S02]  /*0270*/  UIADD3 UR23, UPT, UPT, UR9, 0x32370b8f, URZ ;  /* 0x32370b8f09177890 */ /* 0x000fe4000fffe0ff */
[----:B------:R-:W-:Y:S02]  /*0280*/  UIADD3 UR24, UPT, UPT, UR8, 0x78dde6e4, URZ ;  /* 0x78dde6e408187890 */ /* 0x000fe4000fffe0ff */
[----:B------:R-:W-:Y:S02]  /*0290*/  UIADD3 UR25, UPT, UPT, UR9, -0x126145ec, URZ ;  /* 0xed9eba1409197890 */ /* 0x000fe4000fffe0ff */
[----:B------:R-:W-:Y:S02]  /*02a0*/  UIADD3 UR26, UPT, UPT, UR8, 0x1715609d, URZ ;  /* 0x1715609d081a7890 */ /* 0x000fe4000fffe0ff */
[----:B------:R-:W-:Y:S02]  /*02b0*/  UIADD3 UR27, UPT, UPT, UR9, -0x56f99767, URZ ;  /* 0xa9066899091b7890 */ /* 0x000fe4000fffe0ff */
[----:B------:R-:W-:-:S02]  /*02c0*/  UIADD3 UR28, UPT, UPT, UR8, -0x4ab325aa, URZ ;  /* 0xb54cda56081c7890 */ /* 0x000fc4000fffe0ff */
[----:B------:R-:W-:Y:S02]  /*02d0*/  UIADD3 UR29, UPT, UPT, UR9, 0x646e171e, URZ ;  /* 0x646e171e091d7890 */ /* 0x000fe4000fffe0ff */
[----:B------:R-:W-:Y:S02]  /*02e0*/  UIADD3 UR30, UPT, UPT, UR8, 0x5384540f, URZ ;  /* 0x5384540f081e7890 */ /* 0x000fe4000fffe0ff */
[----:B------:R-:W-:Y:S02]  /*02f0*/  UIADD3 UR31, UPT, UPT, UR9, 0x1fd5c5a3, URZ ;  /* 0x1fd5c5a3091f7890 */ /* 0x000fe4000fffe0ff */
[----:B------:R-:W-:Y:S02]  /*0300*/  UIADD3 UR32, UPT, UPT, UR8, -0xe443238, URZ ;  /* 0xf1bbcdc808207890 */ /* 0x000fe4000fffe0ff */
[----:B------:R-:W-:Y:S02]  /*0310*/  UIADD3 UR33, UPT, UPT, UR9, -0x24c28bd8, URZ ;  /* 0xdb3d742809217890 */ /* 0x000fe4000fffe0ff */
[----:B------:R-:W-:-:S02]  /*0320*/  UIADD3 UR34, UPT, UPT, UR8, -0x700cb87f, URZ ;  /* 0x8ff3478108227890 */ /* 0x000fc4000fffe0ff */
[----:B------:R-:W-:Y:S01]  /*0330*/  UIADD3 UR35, UPT, UPT, UR9, -0x695add53, URZ ;  /* 0x96a522ad09237890 */ /* 0x000fe2000fffe0ff */
[----:B------:R-:W-:Y:S11]  /*0340*/  BRA.U UP0, `(.L_x_133) ;  /* 0x0000000900107547 */ /* 0x000ff6000b800000 */
[----:B------:R-:W0:Y:S02]  /*0350*/  LDCU.64 UR4, c[0x0][0x440] ;  /* 0x00008800ff0477ac */ /* 0x000e240008000a00 */
[----:B0-----:R-:W-:-:S04]  /*0360*/  UISETP.NE.U32.AND UP0, UPT, UR4, URZ, UPT ;  /* 0x000000ff0400728c */ /* 0x001fc8000bf05070 */
[----:B------:R-:W-:-:S09]  /*0370*/  UISETP.NE.AND.EX UP0, UPT, UR5, URZ, UPT, UP0 ;  /* 0x000000ff0500728c */ /* 0x000fd2000bf05300 */
[----:B------:R-:W-:Y:S05]  /*0380*/  BRA.U UP0, `(.L_x_134) ;  /* 0x0000000500047547 */ /* 0x000fea000b800000 */
[----:B------:R-:W0:Y:S01]  /*0390*/  LDC.64 R8, c[0x0][0x3d0] ;  /* 0x0000f400ff087b82 */ /* 0x000e220000000a00 */
[C---:B------:R-:W-:Y:S02]  /*03a0*/  ISETP.GE.U32.AND P1, PT, R166.reuse, 0x100, PT ;  /* 0x00000100a600780c */ /* 0x040fe40003f26070 */
[C---:B------:R-:W-:Y:S02]  /*03b0*/  ISETP.GE.U32.AND P0, PT, R166.reuse, 0x200, PT ;  /* 0x00000200a600780c */ /* 0x040fe40003f06070 */
[----:B------:R-:W-:Y:S02]  /*03c0*/  ISETP.GE.U32.AND P2, PT, R166, 0x300, PT ;  /* 0x00000300a600780c */ /* 0x000fe40003f46070 */
[----:B------:R-:W-:Y:S01]  /*03d0*/  MOV R17, R169 ;  /* 0x000000a900117202 */ /* 0x000fe20000000f00 */
[----:B------:R-:W1:Y:S06]  /*03e0*/  LDC.64 R10, c[0x0][0x3d8] ;  /* 0x0000f600ff0a7b82 */ /* 0x000e6c0000000a00 */
[----:B------:R-:W-:-:S02]  /*03f0*/  @P1 LOP3.LUT R17, R169, 0x100, RZ, 0xfc, !PT ;  /* 0x00000100a9111812 */ /* 0x000fc400078efcff */
[----:B------:R-:W2:Y:S08]  /*0400*/  LDC.64 R4, c[0x0][0x3d0] ;  /* 0x0000f400ff047b82 */ /* 0x000eb00000000a00 */
[----:B------:R-:W3:Y:S01]  /*0410*/  LDC.64 R6, c[0x0][0x3d8] ;  /* 0x0000f600ff067b82 */ /* 0x000ee20000000a00 */
[----:B0-----:R-:W-:-:S05]  /*0420*/  @P0 IMAD.WIDE.U32 R8, R17, 0x10, R8 ;  /* 0x0000001011080825 */ /* 0x001fca00078e0008 */
[----:B------:R0:W5:Y:S02]  /*0430*/  @P0 LDG.E.128 R52, desc[UR6][R8.64] ;  /* 0x0000000608340981 */ /* 0x000164000c1e1d00 */
[----:B------:R-:W4:Y:S01]  /*0440*/  LDC.64 R12, c[0x0][0x3d0] ;  /* 0x0000f400ff0c7b82 */ /* 0x000f220000000a00 */
[----:B-1----:R-:W-:-:S04]  /*0450*/  @P0 IMAD.WIDE.U32 R10, R17, 0x10, R10 ;  /* 0x00000010110a0825 */ /* 0x002fc800078e000a */
[----:B------:R-:W-:Y:S01]  /*0460*/  @P0 VIADD R17, R17, 0x100 ;  /* 0x0000010011110836 */ /* 0x000fe20000000000 */
[----:B------:R0:W5:Y:S02]  /*0470*/  @P0 LDG.E.128 R56, desc[UR6][R10.64] ;  /* 0x000000060a380981 */ /* 0x000164000c1e1d00 */
[----:B------:R-:W1:Y:S01]  /*0480*/  LDC.64 R14, c[0x0][0x3d8] ;  /* 0x0000f600ff0e7b82 */ /* 0x000e620000000a00 */
[----:B--2---:R-:W-:-:S05]  /*0490*/  @P1 IMAD.WIDE.U32 R4, R169, 0x10, R4 ;  /* 0x00000010a9041825 */ /* 0x004fca00078e0004 */
[----:B------:R0:W5:Y:S01]  /*04a0*/  @P1 LDG.E.128 R44, desc[UR6][R4.64] ;  /* 0x00000006042c1981 */ /* 0x000162000c1e1d00 */
[----:B---3--:R-:W-:-:S05]  /*04b0*/  @P1 IMAD.WIDE.U32 R6, R169, 0x10, R6 ;  /* 0x00000010a9061825 */ /* 0x008fca00078e0006 */
[----:B------:R0:W5:Y:S01]  /*04c0*/  @P1 LDG.E.128 R48, desc[UR6][R6.64] ;  /* 0x0000000606301981 */ /* 0x000162000c1e1d00 */
[----:B----4-:R-:W-:-:S05]  /*04d0*/  @P2 IMAD.WIDE.U32 R12, R17, 0x10, R12 ;  /* 0x00000010110c2825 */ /* 0x010fca00078e000c */
[----:B------:R0:W5:Y:S01]  /*04e0*/  @P2 LDG.E.128 R60, desc[UR6][R12.64] ;  /* 0x000000060c3c2981 */ /* 0x000162000c1e1d00 */
[----:B-1----:R-:W-:-:S05]  /*04f0*/  @P2 IMAD.WIDE.U32 R14, R17, 0x10, R14 ;  /* 0x00000010110e2825 */ /* 0x002fca00078e000e */
[----:B------:R0:W5:Y:S01]  /*0500*/  @P2 LDG.E.128 R64, desc[UR6][R14.64] ;  /* 0x000000060e402981 */ /* 0x000162000c1e1d00 */
[----:B------:R-:W-:Y:S01]  /*0510*/  ISETP.GE.U32.AND P3, PT, R166, 0x400, PT ;  /* 0x00000400a600780c */ /* 0x000fe20003f66070 */
[----:B------:R-:W-:Y:S02]  /*0520*/  HFMA2 R78, -RZ, RZ, 0, 0 ;  /* 0x00000000ff4e7431 */ /* 0x000fe400000001ff */
[----:B------:R-:W-:Y:S01]  /*0530*/  IMAD.MOV.U32 R70, RZ, RZ, RZ ;  /* 0x000000ffff467224 */ /* 0x000fe200078e00ff */
[----:B------:R-:W-:Y:S01]  /*0540*/  CS2R R68, SRZ ;  /* 0x0000000000447805 */ /* 0x000fe2000001ff00 */
[----:B------:R-:W-:Y:S01]  /*0550*/  IMAD.MOV.U32 R74, RZ, RZ, RZ ;  /* 0x000000ffff4a7224 */ /* 0x000fe200078e00ff */
[----:B------:R-:W-:Y:S02]  /*0560*/  CS2R R72, SRZ ;  /* 0x0000000000487805 */ /* 0x000fe4000001ff00 */
        /* <DEDUP_REMOVED lines=8> */
[----:B------:R-:W-:Y:S01]  /*05f0*/  @P2 IADD3 R17, PT, PT, R17, 0x100, RZ ;  /* 0x0000010011112810 */ /* 0x000fe20007ffe0ff */
[----:B------:R-:W-:-:S02]  /*0600*/  @P0 IMAD.MOV.U32 R75, RZ, RZ, RZ ;  /* 0x000000ffff4b0224 */ /* 0x000fc400078e00ff */
[----:B------:R-:W-:Y:S01]  /*0610*/  @P2 IMAD.MOV.U32 R71, RZ, RZ, RZ ;  /* 0x000000ffff472224 */ /* 0x000fe200078e00ff */
        /* <DEDUP_REMOVED lines=10> */
[----:B------:R-:W-:Y:S01]  /*06c0*/  CS2R R68, SRZ ;  /* 0x0000000000447805 */ /* 0x000fe2000001ff00 */
[----:B------:R-:W-:Y:S01]  /*06d0*/  IMAD.MOV.U32 R74, RZ, RZ, RZ ;  /* 0x000000ffff4a7224 */ /* 0x000fe200078e00ff */
[----:B------:R-:W-:Y:S01]  /*06e0*/  CS2R R72, SRZ ;  /* 0x0000000000487805 */ /* 0x000fe2000001ff00 */
[----:B------:R-:W-:Y:S01]  /*06f0*/  IMAD.MOV.U32 R78, RZ, RZ, RZ ;  /* 0x000000ffff4e7224 */ /* 0x000fe200078e00ff */
        /* <DEDUP_REMOVED lines=9> */
[----:B------:R-:W-:Y:S06]  /*0790*/  BRA `(.L_x_135) ;  /* 0x0000000800d07947 */ /* 0x000fec0003800000 */
.L_x_134:
[C---:B------:R-:W-:Y:S01]  /*07a0*/  ISETP.GE.U32.AND P0, PT, R166.reuse, 0x200, PT ;  /* 0x00000200a600780c */ /* 0x040fe20003f06070 */
[----:B------:R-:W0:Y:S01]  /*07b0*/  LDC.64 R6, c[0x0][0x3d0] ;  /* 0x0000f400ff067b82 */ /* 0x000e220000000a00 */
[C---:B------:R-:W-:Y:S02]  /*07c0*/  ISETP.GE.U32.AND P1, PT, R166.reuse, 0x100, PT ;  /* 0x00000100a600780c */ /* 0x040fe40003f26070 */
[----:B------:R-:W-:Y:S02]  /*07d0*/  ISETP.GE.U32.AND P2, PT, R166, 0x300, PT ;  /* 0x00000300a600780c */ /* 0x000fe40003f46070 */
[----:B------:R-:W-:-:S03]  /*07e0*/  MOV R27, R169 ;  /* 0x000000a9001b7202 */ /* 0x000fc60000000f00 */
[----:B------:R-:W1:Y:S06]  /*07f0*/  LDC.64 R8, c[0x0][0x3d8] ;  /* 0x0000f600ff087b82 */ /* 0x000e6c0000000a00 */
[C---:B------:R-:W-:Y:S02]  /*0800*/  @P1 LOP3.LUT R27, R169.reuse, 0x100, RZ, 0xfc, !PT ;  /* 0x00000100a91b1812 */ /* 0x040fe400078efcff */
[----:B------:R-:W2:Y:S08]  /*0810*/  LDC.64 R10, c[0x0][0x3d0] ;  /* 0x0000f400ff0a7b82 */ /* 0x000eb00000000a00 */
[----:B------:R-:W3:Y:S01]  /*0820*/  LDC.64 R16, c[0x0][0x3d8] ;  /* 0x0000f600ff107b82 */ /* 0x000ee20000000a00 */
[----:B0-----:R-:W-:-:S05]  /*0830*/  @P1 IMAD.WIDE.U32 R12, R169, 0x10, R6 ;  /* 0x00000010a90c1825 */ /* 0x001fca00078e0006 */
[----:B------:R0:W5:Y:S02]  /*0840*/  @P1 LDG.E.128 R44, desc[UR6][R12.64] ;  /* 0x000000060c2c1981 */ /* 0x000164000c1e1d00 */
[----:B------:R-:W4:Y:S01]  /*0850*/  @P0 LDC.64 R18, c[0x0][0x440] ;  /* 0x00011000ff120b82 */ /* 0x000f220000000a00 */
[----:B-1----:R-:W-:-:S05]  /*0860*/  @P1 IMAD.WIDE.U32 R14, R169, 0x10, R8 ;  /* 0x00000010a90e1825 */ /* 0x002fca00078e0008 */
[----:B------:R0:W5:Y:S02]  /*0870*/  @P1 LDG.E.128 R48, desc[UR6][R14.64] ;  /* 0x000000060e301981 */ /* 0x000164000c1e1d00 */
[----:B------:R-:W1:Y:S01]  /*0880*/  @P1 LDC.64 R4, c[0x0][0x440] ;  /* 0x00011000ff041b82 */ /* 0x000e620000000a00 */
[----:B--2---:R-:W-:-:S05]  /*0890*/  @P0 IMAD.WIDE.U32 R6, R27, 0x10, R10 ;  /* 0x000000101b060825 */ /* 0x004fca00078e000a */
[----:B------:R0:W5:Y:S02]  /*08a0*/  @P0 LDG.E.128 R52, desc[UR6][R6.64] ;  /* 0x0000000606340981 */ /* 0x000164000c1e1d00 */
[----:B------:R-:W2:Y:S01]  /*08b0*/  LDC.64 R20, c[0x0][0x3d0] ;  /* 0x0000f400ff147b82 */ /* 0x000ea20000000a00 */
[----:B---3--:R-:W-:-:S05]  /*08c0*/  @P0 IMAD.WIDE.U32 R8, R27, 0x10, R16 ;  /* 0x000000101b080825 */ /* 0x008fca00078e0010 */
[----:B------:R0:W5:Y:S02]  /*08d0*/  @P0 LDG.E.128 R56, desc[UR6][R8.64] ;  /* 0x0000000608380981 */ /* 0x000164000c1e1d00 */
[----:B------:R-:W3:Y:S01]  /*08e0*/  LDC.64 R22, c[0x0][0x3d8] ;  /* 0x0000f600ff167b82 */ /* 0x000ee20000000a00 */
[----:B----4-:R-:W-:-:S04]  /*08f0*/  @P0 IMAD.WIDE.U32 R10, R27, 0x10, R18 ;  /* 0x000000101b0a0825 */ /* 0x010fc800078e0012 */
[----:B------:R-:W-:Y:S01]  /*0900*/  @P0 VIADD R27, R27, 0x100 ;  /* 0x000001001b1b0836 */ /* 0x000fe20000000000 */
[----:B------:R0:W5:Y:S02]  /*0910*/  @P0 LD.E.128 R84, desc[UR6][R10.64] ;  /* 0x000000060a540980 */ /* 0x000164000c101d00 */
[----:B------:R-:W4:Y:S01]  /*0920*/  @P2 LDC.64 R24, c[0x0][0x440] ;  /* 0x00011000ff182b82 */ /* 0x000f220000000a00 */
[----:B-1----:R-:W-:-:S05]  /*0930*/  @P1 IMAD.WIDE.U32 R4, R169, 0x10, R4 ;  /* 0x00000010a9041825 */ /* 0x002fca00078e0004 */
        /* <DEDUP_REMOVED lines=10> */
[----:B------:R-:W-:Y:S01]  /*09e0*/  CS2R R68, SRZ ;  /* 0x0000000000447805 */ /* 0x000fe2000001ff00 */
[----:B------:R-:W-:Y:S01]  /*09f0*/  IMAD.MOV.U32 R74, RZ, RZ, RZ ;  /* 0x000000ffff4a7224 */ /* 0x000fe200078e00ff */
        /* <DEDUP_REMOVED lines=17> */
[----:B------:R-:W-:Y:S01]  /*0b10*/  CS2R R100, SRZ ;  /* 0x0000000000647805 */ /* 0x000fe2000001ff00 */
[----:B------:R-:W-:Y:S01]  /*0b20*/  IMAD.MOV.U32 R70, RZ, RZ, RZ ;  /* 0x000000ffff467224 */ /* 0x000fe200078e00ff */
[----:B------:R-:W-:Y:S01]  /*0b30*/  CS2R R68, SRZ ;  /* 0x0000000000447805 */ /* 0x000fe2000001ff00 */
[----:B------:R-:W-:Y:S01]  /*0b40*/  IMAD.MOV.U32 R74, RZ, RZ, RZ ;  /* 0x000000ffff4a7224 */ /* 0x000fe200078e00ff */
[----:B------:R-:W-:Y:S01]  /*0b50*/  CS2R R72, SRZ ;  /* 0x0000000000487805 */ /* 0x000fe2000001ff00 */
[----:B------:R-:W-:Y:S01]  /*0b60*/  IMAD.MOV.U32 R78, RZ, RZ, RZ ;  /* 0x000000ffff4e7224 */ /* 0x000fe200078e00ff */
[----:B------:R-:W-:Y:S01]  /*0b70*/  CS2R R76, SRZ ;  /* 0x00000000004c7805 */ /* 0x000fe2000001ff00 */
[----:B------:R-:W-:Y:S06]  /*0b80*/  BRA `(.L_x_135) ;  /* 0x0000000400d47947 */ /* 0x000fec0003800000 */
.L_x_133:
[----:B------:R-:W0:Y:S02]  /*0b90*/  LDCU.64 UR4, c[0x0][0x440] ;  /* 0x00008800ff0477ac */ /* 0x000e240008000a00 */
[----:B0-----:R-:W-:-:S04]  /*0ba0*/  UISETP.NE.U32.AND UP0, UPT, UR4, URZ, UPT ;  /* 0x000000ff0400728c */ /* 0x001fc8000bf05070 */
[----:B------:R-:W-:-:S09]  /*0bb0*/  UISETP.NE.AND.EX UP0, UPT, UR5, URZ, UPT, UP0 ;  /* 0x000000ff0500728c */ /* 0x000fd2000bf05300 */
[----:B------:R-:W-:Y:S05]  /*0bc0*/  BRA.U !UP0, `(.L_x_136) ;  /* 0x0000000108e87547 */ /* 0x000fea000b800000 */
[C---:B------:R-:W-:Y:S01]  /*0bd0*/  ISETP.GE.U32.AND P1, PT, R166.reuse, 0x100, PT ;  /* 0x00000100a600780c */ /* 0x040fe20003f26070 */
[----:B------:R-:W0:Y:S01]  /*0be0*/  LDC.64 R6, c[0x0][0x3d0] ;  /* 0x0000f400ff067b82 */ /* 0x000e220000000a00 */
[C---:B------:R-:W-:Y:S02]  /*0bf0*/  ISETP.GE.U32.AND P0, PT, R166.reuse, 0x200, PT ;  /* 0x00000200a600780c */ /* 0x040fe40003f06070 */
[----:B------:R-:W-:Y:S02]  /*0c00*/  ISETP.GE.U32.AND P2, PT, R166, 0x300, PT ;  /* 0x00000300a600780c */ /* 0x000fe40003f46070 */
[----:B------:R-:W-:-:S03]  /*0c10*/  MOV R35, R169 ;  /* 0x000000a900237202 */ /* 0x000fc60000000f00 */
[----:B------:R-:W1:Y:S04]  /*0c20*/  LDC.64 R8, c[0x0][0x3d8] ;  /* 0x0000f600ff087b82 */ /* 0x000e680000000a00 */
[----:B------:R-:W-:-:S04]  /*0c30*/  @P1 LOP3.LUT R35, R169, 0x100, RZ, 0xfc, !PT ;  /* 0x00000100a9231812 */ /* 0x000fc800078efcff */
[----:B------:R-:W2:Y:S08]  /*0c40*/  @P1 LDC.64 R10, c[0x0][0x440] ;  /* 0x00011000ff0a1b82 */ /* 0x000eb00000000a00 */
[----:B------:R-:W3:Y:S01]  /*0c50*/  LDC.64 R12, c[0x0][0x3d0] ;  /* 0x0000f400ff0c7b82 */ /* 0x000ee20000000a00 */
[----:B0-----:R-:W-:-:S05]  /*0c60*/  @P1 IMAD.WIDE.U32 R14, R169, 0x10, R6 ;  /* 0x00000010a90e1825 */ /* 0x001fca00078e0006 */
[----:B------:R0:W5:Y:S02]  /*0c70*/  @P1 LDG.E.128 R44, desc[UR6][R14.64] ;  /* 0x000000060e2c1981 */ /* 0x000164000c1e1d00 */
[----:B------:R-:W4:Y:S01]  /*0c80*/  @P0 LDC.64 R20, c[0x0][0x438] ;  /* 0x00010e00ff140b82 */ /* 0x000f220000000a00 */
[----:B-1----:R-:W-:-:S05]  /*0c90*/  @P1 IMAD.WIDE.U32 R16, R169, 0x10, R8 ;  /* 0x00000010a9101825 */ /* 0x002fca00078e0008 */
[----:B------:R0:W5:Y:S02]  /*0ca0*/  @P1 LDG.E.128 R48, desc[UR6][R16.64] ;  /* 0x0000000610301981 */ /* 0x000164000c1e1d00 */
[----:B------:R-:W1:Y:S08]  /*0cb0*/  LDC.64 R22, c[0x0][0x3d8] ;  /* 0x0000f600ff167b82 */ /* 0x000e700000000a00 */
[----:B------:R-:W0:Y:S08]  /*0cc0*/  @P0 LDC.64 R24, c[0x0][0x440] ;  /* 0x00011000ff180b82 */ /* 0x000e300000000a00 */
[----:B------:R-:W0:Y:S08]  /*0cd0*/  @P1 LDC.64 R4, c[0x0][0x438] ;  /* 0x00010e00ff041b82 */ /* 0x000e300000000a00 */
[----:B------:R-:W0:Y:S08]  /*0ce0*/  LDC.64 R26, c[0x0][0x3d0] ;  /* 0x0000f400ff1a7b82 */ /* 0x000e300000000a00 */
[----:B------:R-:W0:Y:S08]  /*0cf0*/  @P2 LDC.64 R28, c[0x0][0x438] ;  /* 0x00010e00ff1c2b82 */ /* 0x000e300000000a00 */
[----:B------:R-:W0:Y:S08]  /*0d00*/  LDC.64 R30, c[0x0][0x3d8] ;  /* 0x0000f600ff1e7b82 */ /* 0x000e300000000a00 */
[----:B------:R-:W0:Y:S01]  /*0d10*/  @P2 LDC.64 R32, c[0x0][0x440] ;  /* 0x00011000ff202b82 */ /* 0x000e220000000a00 */
[----:B--2---:R-:W-:-:S04]  /*0d20*/  @P1 IMAD.WIDE.U32 R18, R169, 0x10, R10 ;  /* 0x00000010a9121825 */ /* 0x004fc800078e000a */
[C---:B---3--:R-:W-:Y:S01]  /*0d30*/  @P0 IMAD.WIDE.U32 R6, R35.reuse, 0x10, R12 ;  /* 0x0000001023060825 */ /* 0x048fe200078e000c */
[----:B------:R2:W5:Y:S03]  /*0d40*/  @P1 LD.E.128 R88, desc[UR6][R18.64] ;  /* 0x0000000612581980 */ /* 0x000566000c101d00 */
[C---:B----4-:R-:W-:Y:S01]  /*0d50*/  @P0 IMAD.WIDE.U32 R8, R35.reuse, 0x10, R20 ;  /* 0x0000001023080825 */ /* 0x050fe200078e0014 */
[----:B------:R2:W5:Y:S03]  /*0d60*/  @P0 LDG.E.128 R52, desc[UR6][R6.64] ;  /* 0x0000000606340981 */ /* 0x000566000c1e1d00 */
[C---:B-1----:R-:W-:Y:S01]  /*0d70*/  @P0 IMAD.WIDE.U32 R10, R35.reuse, 0x10, R22 ;  /* 0x00000010230a0825 */ /* 0x042fe200078e0016 */
[----:B------:R2:W5:Y:S03]  /*0d80*/  @P0 LD.E.128 R72, desc[UR6][R8.64] ;  /* 0x0000000608480980 */ /* 0x000566000c101d00 */
[C---:B0-----:R-:W-:Y:S01]  /*0d90*/  @P0 IMAD.WIDE.U32 R12, R35.reuse, 0x10, R24 ;  /* 0x00000010230c0825 */ /* 0x041fe200078e0018 */
[----:B------:R2:W5:Y:S03]  /*0da0*/  @P0 LDG.E.128 R56, desc[UR6][R10.64] ;  /* 0x000000060a380981 */ /* 0x000566000c1e1d00 */
[----:B------:R-:W-:Y:S01]  /*0db0*/  @P0 VIADD R35, R35, 0x100 ;  /* 0x0000010023230836 */ /* 0x000fe20000000000 */
[----:B------:R2:W5:Y:S01]  /*0dc0*/  @P0 LD.E.128 R84, desc[UR6][R12.64] ;  /* 0x000000060c540980 */ /* 0x000562000c101d00 */
[----:B------:R-:W-:-:S04]  /*0dd0*/  @P1 IMAD.WIDE.U32 R4, R169, 0x10, R4 ;  /* 0x00000010a9041825 */ /* 0x000fc800078e0004 */
[C---:B------:R-:W-:Y:S01]  /*0de0*/  @P2 IMAD.WIDE.U32 R26, R35.reuse, 0x10, R26 ;  /* 0x00000010231a2825 */ /* 0x040fe200078e001a */
[----:B------:R2:W5:Y:S03]  /*0df0*/  @P1 LD.E.128 R76, desc[UR6][R4.64] ;  /* 0x00000006044c1980 */ /* 0x000566000c101d00 */
[C---:B------:R-:W-:Y:S01]  /*0e00*/  @P2 IMAD.WIDE.U32 R28, R35.reuse, 0x10, R28 ;  /* 0x00000010231c2825 */ /* 0x040fe200078e001c */
[----:B------:R2:W5:Y:S03]  /*0e10*/  @P2 LDG.E.128 R60, desc[UR6][R26.64] ;  /* 0x000000061a3c2981 */ /* 0x000566000c1e1d00 */
[C---:B------:R-:W-:Y:S01]  /*0e20*/  @P2 IMAD.WIDE.U32 R30, R35.reuse, 0x10, R30 ;  /* 0x00000010231e2825 */ /* 0x040fe200078e001e */
[----:B------:R2:W5:Y:S03]  /*0e30*/  @P2 LD.E.128 R68, desc[UR6][R28.64] ;  /* 0x000000061c442980 */ /* 0x000566000c101d00 */
[C---:B------:R-:W-:Y:S01]  /*0e40*/  @P2 IMAD.WIDE.U32 R32, R35.reuse, 0x10, R32 ;  /* 0x0000001023202825 */ /* 0x040fe200078e0020 */
[----:B------:R2:W5:Y:S04]  /*0e50*/  @P2 LDG.E.128 R64, desc[UR6][R30.64] ;  /* 0x000000061e402981 */ /* 0x000568000c1e1d00 */
[----:B------:R2:W5:Y:S01]  /*0e60*/  @P2 LD.E.128 R80, desc[UR6][R32.64] ;  /* 0x0000000620502980 */ /* 0x000562000c101d00 */
[----:B------:R-:W-:Y:S01]  /*0e70*/  ISETP.GE.U32.AND P0, PT, R166, 0x400, PT ;  /* 0x00000400a600780c */ /* 0x000fe20003f06070 */
[----:B------:R-:W-:-:S12]  /*0e80*/  @P2 VIADD R35, R35, 0x100 ;  /* 0x0000010023232836 */ /* 0x000fd80000000000 */
[----:B--2---:R-:W-:Y:S05]  /*0e90*/  @!P0 BRA `(.L_x_135) ;  /* 0x0000000400108947 */ /* 0x004fea0003800000 */
        /* <DEDUP_REMOVED lines=13> */
.L_x_136:
[C---:B------:R-:W-:Y:S01]  /*0f70*/  ISETP.GE.U32.AND P0, PT, R166.reuse, 0x200, PT ;  /* 0x00000200a600780c */ /* 0x040fe20003f06070 */
[----:B------:R-:W0:Y:S01]  /*0f80*/  LDC.64 R4, c[0x0][0x3d0] ;  /* 0x0000f400ff047b82 */ /* 0x000e220000000a00 */
[C---:B------:R-:W-:Y:S01]  /*0f90*/  ISETP.GE.U32.AND P2, PT, R166.reuse, 0x300, PT ;  /* 0x00000300a600780c */ /* 0x040fe20003f46070 */
[----:B------:R-:W-:Y:S01]  /*0fa0*/  IMAD.MOV.U32 R35, RZ, RZ, R169 ;  /* 0x000000ffff237224 */ /* 0x000fe200078e00a9 */
[C---:B------:R-:W-:Y:S02]  /*0fb0*/  ISETP.GE.U32.AND P3, PT, R166.reuse, 0x400, PT ;  /* 0x00000400a600780c */ /* 0x040fe40003f66070 */
[----:B------:R-:W-:-:S03]  /*0fc0*/  ISETP.GE.U32.AND P1, PT, R166, 0x100, PT ;  /* 0x00000100a600780c */ /* 0x000fc60003f26070 */
[----:B------:R-:W1:Y:S08]  /*0fd0*/  LDC.64 R8, c[0x0][0x3d8] ;  /* 0x0000f600ff087b82 */ /* 0x000e700000000a00 */
[----:B------:R-:W2:Y:S02]  /*0fe0*/  @P0 LDC.64 R6, c[0x0][0x438] ;  /* 0x00010e00ff060b82 */ /* 0x000ea40000000a00 */
[----:B------:R-:W-:-:S06]  /*0ff0*/  @P1 LOP3.LUT R35, R169, 0x100, RZ, 0xfc, !PT ;  /* 0x00000100a9231812 */ /* 0x000fcc00078efcff */
        /* <DEDUP_REMOVED lines=8> */
[----:B------:R-:W-:-:S04]  /*1080*/  @P0 IADD3 R35, PT, PT, R35, 0x100, RZ ;  /* 0x0000010023230810 */ /* 0x000fc80007ffe0ff */
        /* <DEDUP_REMOVED lines=18> */
[----:B----4-:R-:W-:-:S05]  /*11b0*/  @P3 IMAD.WIDE.U32 R14, R35, 0x10, R32 ;  /* 0x00000010230e3825 */ /* 0x010fca00078e0020 */
        /* <DEDUP_REMOVED lines=9> */
[----:B------:R-:W-:Y:S01]  /*1250*/  CS2R R80, SRZ ;  /* 0x0000000000507805 */ /* 0x000fe2000001ff00 */
[----:B------:R-:W-:Y:S01]  /*1260*/  IMAD.MOV.U32 R86, RZ, RZ, RZ ;  /* 0x000000ffff567224 */ /* 0x000fe200078e00ff */
[----:B------:R-:W-:Y:S02]  /*1270*/  CS2R R84, SRZ ;  /* 0x0000000000547805 */ /* 0x000fe4000001ff00 */
[----:B------:R-:W-:Y:S01]  /*1280*/  CS2R R88, SRZ ;  /* 0x0000000000587805 */ /* 0x000fe2000001ff00 */
[----:B------:R-:W-:Y:S01]  /*1290*/  @P1 IMAD.MOV.U32 R91, RZ, RZ, RZ ;  /* 0x000000ffff5b1224 */ /* 0x000fe200078e00ff */
[----:B------:R-:W-:-:S02]  /*12a0*/  @P3 CS2R R106, SRZ ;  /* 0x00000000006a3805 */ /* 0x000fc4000001ff00 */
[----:B------:R-:W-:Y:S01]  /*12b0*/  @P3 CS2R R104, SRZ ;  /* 0x0000000000683805 */ /* 0x000fe2000001ff00 */
[----:B------:R-:W-:Y:S02]  /*12c0*/  @P0 IMAD.MOV.U32 R87, RZ, RZ, RZ ;  /* 0x000000ffff570224 */ /* 0x000fe400078e00ff */
[----:B0-----:R-:W-:-:S07]  /*12d0*/  @P2 IMAD.MOV.U32 R83, RZ, RZ, RZ ;  /* 0x000000ffff532224 */ /* 0x001fce00078e00ff */
.L_x_135:
[----:B------:R-:W-:Y:S05]  /*12e0*/  BSYNC.RECONVERGENT B0 ;  /* 0x0000000000007941 */ /* 0x000fea0003800200 */
.L_x_132:
[----:B------:R-:W0:Y:S02]  /*12f0*/  LDCU UR4, c[0x0][0x384] ;  /* 0x00007080ff0477ac */ /* 0x000e240008000800 */
[----:B0-----:R-:W-:-:S06]  /*1300*/  UISETP.GE.AND UP0, UPT, UR10, UR4, UPT ;  /* 0x000000040a00728c */ /* 0x001fcc000bf06270 */
[----:B------:R-:W-:-:S13]  /*1310*/  PLOP3.LUT P0, PT, PT, PT, UP0, 0x80, 0x8 ;  /* 0x000000000008781c */ /* 0x000fda0003f0f008 */
[----:B------:R-:W-:Y:S05]  /*1320*/  @P0 EXIT ;  /* 0x000000000000094d */ /* 0x000fea0003800000 */
[----:B------:R-:W-:Y:S01]  /*1330*/  IMAD.HI.U32 R2, R165, -0x2daee0ad, RZ ;  /* 0xd2511f53a5027827 */ /* 0x000fe200078e00ff */
[----:B------:R-:W0:Y:S01]  /*1340*/  LDCU.U8 UR4, c[0x0][0x410] ;  /* 0x00008200ff0477ac */ /* 0x000e220008000000 */
[----:B------:R-:W-:Y:S02]  /*1350*/  LOP3.LUT R160, R160, 0x3, RZ, 0xc0, !PT ;  /* 0x00000003a0a07812 */ /* 0x000fe400078ec0ff */
[----:B------:R-:W-:Y:S01]  /*1360*/  IMAD.HI.U32 R5, R168, -0x326172a9, RZ ;  /* 0xcd9e8d57a8057827 */ /* 0x000fe200078e00ff */
[----:B------:R-:W-:Y:S01]  /*1370*/  LOP3.LUT R2, R2, UR9, RZ, 0x3c, !PT ;  /* 0x0000000902027c12 */ /* 0x000fe2000f8e3cff */
[----:B------:R-:W-:Y:S01]  /*1380*/  UPLOP3.LUT UP1, UPT, UPT, UPT, UPT, 0x40, 0x4 ;  /* 0x000000000004789c */ /* 0x000fe20003f2e870 */
[----:B-----5:R-:W-:Y:S01]  /*1390*/  PRMT R159, R107, 0x7632, R159 ;  /* 0x000076326b9f7816 */ /* 0x020fe2000000009f */
[----:B------:R-:W-:Y:S01]  /*13a0*/  IMAD R7, R168, -0x326172a9, RZ ;  /* 0xcd9e8d57a8077824 */ /* 0x000fe200078e02ff */
[----:B------:R-:W-:Y:S01]  /*13b0*/  LOP3.LUT R5, R164, UR8, R5, 0x96, !PT ;  /* 0x00000008a4057c12 */ /* 0x000fe2000f8e9605 */
[----:B------:R-:W-:Y:S01]  /*13c0*/  IMAD.HI.U32 R4, R2, -0x326172a9, RZ ;  /* 0xcd9e8d5702047827 */ /* 0x000fe200078e00ff */
[----:B------:R-:W-:Y:S01]  /*13d0*/  PRMT R158, R99, 0x7632, R158 ;  /* 0x00007632639e7816 */ /* 0x000fe2000000009e */
[----:B------:R-:W1:Y:S01]  /*13e0*/  LDCU UR36, c[0x0][0x388] ;  /* 0x00007100ff2477ac */ /* 0x000e620008000800 */
[----:B------:R-:W-:Y:S01]  /*13f0*/  PRMT R157, R103, 0x7632, R157 ;  /* 0x00007632679d7816 */ /* 0x000fe2000000009d */
[----:B------:R-:W-:Y:S01]  /*1400*/  IMAD R9, R165, -0x2daee0ad, RZ ;  /* 0xd2511f53a5097824 */ /* 0x000fe200078e02ff */
[----:B------:R-:W-:Y:S01]  /*1410*/  LOP3.LUT R4, R7, UR18, R4, 0x96, !PT ;  /* 0x0000001207047c12 */ /* 0x000fe2000f8e9604 */
[----:B------:R-:W-:Y:S01]  /*1420*/  IMAD.HI.U32 R6, R5, -0x2daee0ad, RZ ;  /* 0xd2511f5305067827 */ /* 0x000fe200078e00ff */
[----:B------:R-:W-:Y:S01]  /*1430*/  PRMT R156, R95, 0x7632, R156 ;  /* 0x000076325f9c7816 */ /* 0x000fe2000000009c */
[----:B------:R-:W2:Y:S01]  /*1440*/  LDCU UR11, c[0x0][0x400] ;  /* 0x00008000ff0b77ac */ /* 0x000ea20008000800 */
[----:B------:R-:W-:Y:S01]  /*1450*/  PRMT R155, R106, 0x7632, R155 ;  /* 0x000076326a9b7816 */ /* 0x000fe2000000009b */
[----:B------:R-:W-:Y:S01]  /*1460*/  IMAD R8, R5, -0x2daee0ad, RZ ;  /* 0xd2511f5305087824 */ /* 0x000fe200078e02ff */
[----:B------:R-:W-:Y:S01]  /*1470*/  LOP3.LUT R6, R9, UR19, R6, 0x96, !PT ;  /* 0x0000001309067c12 */ /* 0x000fe2000f8e9606 */
[----:B------:R-:W-:Y:S01]  /*1480*/  IMAD.HI.U32 R5, R4, -0x2daee0ad, RZ ;  /* 0xd2511f5304057827 */ /* 0x000fe200078e00ff */
[----:B------:R-:W-:Y:S01]  /*1490*/  PRMT R154, R98, 0x7632, R154 ;  /* 0x00007632629a7816 */ /* 0x000fe2000000009a */
[----:B------:R-:W3:Y:S01]  /*14a0*/  LDCU.64 UR12, c[0x0][0x398] ;  /* 0x00007300ff0c77ac */ /* 0x000ee20008000a00 */
[----:B------:R-:W-:Y:S01]  /*14b0*/  PRMT R153, R102, 0x7632, R153 ;  /* 0x0000763266997816 */ /* 0x000fe20000000099 */
[----:B------:R-:W-:Y:S01]  /*14c0*/  IMAD R7, R2, -0x326172a9, RZ ;  /* 0xcd9e8d5702077824 */ /* 0x000fe200078e02ff */
[----:B------:R-:W-:Y:S01]  /*14d0*/  LOP3.LUT R5, R8, UR21, R5, 0x96, !PT ;  /* 0x0000001508057c12 */ /* 0x000fe2000f8e9605 */
[----:B------:R-:W-:Y:S01]  /*14e0*/  IMAD.HI.U32 R2, R6, -0x326172a9, RZ ;  /* 0xcd9e8d5706027827 */ /* 0x000fe200078e00ff */
[----:B------:R-:W-:Y:S01]  /*14f0*/  PRMT R152, R94, 0x7632, R152 ;  /* 0x000076325e987816 */ /* 0x000fe20000000098 */
[----:B------:R-:W4:Y:S01]  /*1500*/  LDCU.64 UR14, c[0x0][0x3a0] ;  /* 0x00007400ff0e77ac */ /* 0x000f220008000a00 */
[----:B------:R-:W-:Y:S01]  /*1510*/  PRMT R151, R105, 0x7632, R151 ;  /* 0x0000763269977816 */ /* 0x000fe20000000097 */
[----:B------:R-:W-:Y:S01]  /*1520*/  IMAD R9, R4, -0x2daee0ad, RZ ;  /* 0xd2511f5304097824 */ /* 0x000fe200078e02ff */
[----:B------:R-:W-:Y:S01]  /*1530*/  LOP3.LUT R2, R7, UR20, R2, 0x96, !PT ;  /* 0x0000001407027c12 */ /* 0x000fe2000f8e9602 */
[----:B------:R-:W-:Y:S01]  /*1540*/  IMAD R7, R6, -0x326172a9, RZ ;  /* 0xcd9e8d5706077824 */ /* 0x000fe200078e02ff */
[----:B------:R-:W-:Y:S01]  /*1550*/  PRMT R150, R97, 0x7632, R150 ;  /* 0x0000763261967816 */ /* 0x000fe20000000096 */
[----:B------:R-:W-:Y:S01]  /*1560*/  IMAD.HI.U32 R4, R5, -0x326172a9, RZ ;  /* 0xcd9e8d5705047827 */ /* 0x000fe200078e00ff */
[----:B------:R-:W-:Y:S01]  /*1570*/  PRMT R149, R101, 0x7632, R149 ;  /* 0x0000763265957816 */ /* 0x000fe20000000095 */
[----:B------:R-:W1:Y:S01]  /*1580*/  LDCU.64 UR16, c[0x0][0x380] ;  /* 0x00007000ff1077ac */ /* 0x000e620008000a00 */
[----:B------:R-:W-:Y:S01]  /*1590*/  PRMT R148, R93, 0x7632, R148 ;  /* 0x000076325d947816 */ /* 0x000fe20000000094 */
[----:B------:R-:W-:Y:S01]  /*15a0*/  IMAD.HI.U32 R8, R2, -0x2daee0ad, RZ ;  /* 0xd2511f5302087827 */ /* 0x000fe200078e00ff */
[----:B------:R-:W-:Y:S01]  /*15b0*/  LOP3.LUT R4, R7, UR22, R4, 0x96, !PT ;  /* 0x0000001607047c12 */ /* 0x000fe2000f8e9604 */
[----:B0-----:R-:W-:Y:S01]  /*15c0*/  UISETP.NE.AND UP2, UPT, UR4, URZ, UPT ;  /* 0x000000ff0400728c */ /* 0x001fe2000bf45270 */
[----:B------:R-:W-:Y:S01]  /*15d0*/  PRMT R147, R104, 0x7632, R147 ;  /* 0x0000763268937816 */ /* 0x000fe20000000093 */
[----:B------:R-:W-:Y:S01]  /*15e0*/  IMAD R7, R2, -0x2daee0ad, RZ ;  /* 0xd2511f5302077824 */ /* 0x000fe200078e02ff */
[----:B------:R-:W-:Y:S01]  /*15f0*/  LOP3.LUT R8, R9, UR23, R8, 0x96, !PT ;  /* 0x0000001709087c12 */ /* 0x000fe2000f8e9608 */
[----:B------:R-:W-:Y:S01]  /*1600*/  IMAD.HI.U32 R2, R4, -0x2daee0ad, RZ ;  /* 0xd2511f5304027827 */ /* 0x000fe200078e00ff */
[----:B------:R-:W-:-:S02]  /*1610*/  PRMT R146, R96, 0x7632, R146 ;  /* 0x0000763260927816 */ /* 0x000fc40000000092 */
[----:B------:R-:W-:Y:S01]  /*1620*/  PRMT R145, R100, 0x7632, R145 ;  /* 0x0000763264917816 */ /* 0x000fe20000000091 */
[----:B------:R-:W-:Y:S01]  /*1630*/  IMAD R6, R5, -0x326172a9, RZ ;  /* 0xcd9e8d5705067824 */ /* 0x000fe200078e02ff */
[----:B------:R-:W-:Y:S01]  /*1640*/  LOP3.LUT R2, R7, UR25, R2, 0x96, !PT ;  /* 0x0000001907027c12 */ /* 0x000fe2000f8e9602 */
[----:B------:R-:W-:Y:S01]  /*1650*/  IMAD.HI.U32 R5, R8, -0x326172a9, RZ ;  /* 0xcd9e8d5708057827 */ /* 0x000fe200078e00ff */
[----:B------:R-:W-:Y:S02]  /*1660*/  PRMT R144, R92, 0x7632, R144 ;  /* 0x000076325c907816 */ /* 0x000fe40000000090 */
[----:B------:R-:W-:Y:S01]  /*1670*/  PRMT R143, R83, 0x7632, R143 ;  /* 0x00007632538f7816 */ /* 0x000fe2000000008f */
[----:B------:R-:W-:Y:S01]  /*1680*/  IMAD R9, R4, -0x2daee0ad, RZ ;  /* 0xd2511f5304097824 */ /* 0x000fe200078e02ff */
[----:B------:R-:W-:Y:S01]  /*1690*/  LOP3.LUT R5, R6, UR24, R5, 0x96, !PT ;  /* 0x0000001806057c12 */ /* 0x000fe2000f8e9605 */
[----:B------:R-:W-:Y:S01]  /*16a0*/  IMAD R7, R8, -0x326172a9, RZ ;  /* 0xcd9e8d5708077824 */ /* 0x000fe200078e02ff */
[----:B------:R-:W-:Y:S01]  /*16b0*/  PRMT R142, R67, 0x7632, R142 ;  /* 0x00007632438e7816 */ /* 0x000fe2000000008e */
[----:B------:R-:W-:Y:S01]  /*16c0*/  IMAD.HI.U32 R4, R2, -0x326172a9, RZ ;  /* 0xcd9e8d5702047827 */ /* 0x000fe200078e00ff */
[----:B------:R-:W-:-:S02]  /*16d0*/  PRMT R141, R71, 0x7632, R141 ;  /* 0x00007632478d7816 */ /* 0x000fc4000000008d */
[----:B------:R-:W-:Y:S01]  /*16e0*/  PRMT R140, R63, 0x7632, R140 ;  /* 0x000076323f8c7816 */ /* 0x000fe2000000008c */
[----:B------:R-:W-:Y:S01]  /*16f0*/  IMAD.HI.U32 R6, R5, -0x2daee0ad, RZ ;  /* 0xd2511f5305067827 */ /* 0x000fe200078e00ff */
[----:B------:R-:W-:Y:S02]  /*1700*/  LOP3.LUT R4, R7, UR26, R4, 0x96, !PT ;  /* 0x0000001a07047c12 */ /* 0x000fe4000f8e9604 */
        /* <DEDUP_REMOVED lines=8> */
[----:B------:R-:W-:Y:S01]  /*1790*/  IMAD.HI.U32 R2, R6, -0x326172a9, RZ ;  /* 0xcd9e8d5706027827 */ /* 0x000fe200078e00ff */
[----:B------:R-:W-:-:S02]  /*17a0*/  SHF.R.S32.HI R8, RZ, 0x3, R0 ;  /* 0x00000003ff087819 */ /* 0x000fc40000011400 */
[----:B------:R-:W-:Y:S01]  /*17b0*/  PRMT R136, R62, 0x7632, R136 ;  /* 0x000076323e887816 */ /* 0x000fe20000000088 */
[----:B------:R-:W-:Y:S01]  /*17c0*/  IMAD R9, R4, -0x2daee0ad, RZ ;  /* 0xd2511f5304097824 */ /* 0x000fe200078e02ff */
[----:B------:R-:W-:Y:S01]  /*17d0*/  LOP3.LUT R10, R8, 0xff, RZ, 0xc0, !PT ;  /* 0x000000ff080a7812 */ /* 0x000fe200078ec0ff */
[----:B------:R-:W-:Y:S01]  /*17e0*/  IMAD.HI.U32 R0, R5, -0x326172a9, RZ ;  /* 0xcd9e8d5705007827 */ /* 0x000fe200078e00ff */
[----:B------:R-:W-:Y:S02]  /*17f0*/  LOP3.LUT R2, R7, UR28, R2, 0x96, !PT ;  /* 0x0000001c07027c12 */ /* 0x000fe4000f8e9602 */
[----:B------:R-:W-:Y:S01]  /*1800*/  VIADDMNMX R3, R10, -R3, RZ, !PT ;  /* 0x800000030a037246 */ /* 0x000fe200078001ff */
[----:B------:R-:W-:Y:S01]  /*1810*/  IMAD R7, R6, -0x326172a9, RZ ;  /* 0xcd9e8d5706077824 */ /* 0x000fe200078e02ff */
[----:B------:R-:W-:Y:S01]  /*1820*/  LOP3.LUT R8, R8, 0xffffff00, RZ, 0xc0, !PT ;  /* 0xffffff0008087812 */ /* 0x000fe200078ec0ff */
[----:B------:R-:W-:Y:S01]  /*1830*/  IMAD.HI.U32 R4, R2, -0x2daee0ad, RZ ;  /* 0xd2511f5302047827 */ /* 0x000fe200078e00ff */
[----:B------:R-:W-:-:S02]  /*1840*/  VIMNMX R3, PT, PT, R3, 0x20, PT ;  /* 0x0000002003037848 */ /* 0x000fc40003fe0100 */
[----:B------:R-:W-:Y:S01]  /*1850*/  LOP3.LUT R0, R7, UR30, R0, 0x96, !PT ;  /* 0x0000001e07007c12 */ /* 0x000fe2000f8e9600 */
[----:B------:R-:W-:Y:S01]  /*1860*/  IMAD R6, R5, -0x326172a9, RZ ;  /* 0xcd9e8d5705067824 */ /* 0x000fe200078e02ff */
[----:B------:R-:W-:Y:S01]  /*1870*/  LOP3.LUT R4, R9, UR31, R4, 0x96, !PT ;  /* 0x0000001f09047c12 */ /* 0x000fe2000f8e9604 */
[----:B------:R-:W-:Y:S01]  /*1880*/  IMAD R7, R2, -0x2daee0ad, RZ ;  /* 0xd2511f5302077824 */ /* 0x000fe200078e02ff */
[----:B------:R-:W-:Y:S01]  /*1890*/  LEA R3, R3, R8, 0x3 ;  /* 0x0000000803037211 */ /* 0x000fe200078e18ff */
[----:B------:R-:W-:Y:S01]  /*18a0*/  IMAD.HI.U32 R2, R0, -0x2daee0ad, RZ ;  /* 0xd2511f5300027827 */ /* 0x000fe200078e00ff */
[----:B------:R-:W-:Y:S02]  /*18b0*/  PRMT R135, R81, 0x7632, R135 ;  /* 0x0000763251877816 */ /* 0x000fe40000000087 */
[----:B------:R-:W-:Y:S01]  /*18c0*/  I2FP.F32.U32 R3, R3 ;  /* 0x0000000300037245 */ /* 0x000fe20000201000 */
[----:B------:R-:W-:Y:S01]  /*18d0*/  IMAD.HI.U32 R5, R4, -0x326172a9, RZ ;  /* 0xcd9e8d5704057827 */ /* 0x000fe200078e00ff */
[----:B------:R-:W-:-:S02]  /*18e0*/  LOP3.LUT R2, R7, UR33, R2, 0x96, !PT ;  /* 0x0000002107027c12 */ /* 0x000fc4000f8e9602 */
[----:B------:R0:W0:Y:S01]  /*18f0*/  MUFU.RCP R21, R3 ;  /* 0x0000000300157308 */ /* 0x0000220000001000 */
[----:B------:R-:W-:Y:S01]  /*1900*/  IMAD R9, R167, -0x20, R10 ;  /* 0xffffffe0a7097824 */ /* 0x000fe200078e020a */
[----:B------:R-:W-:Y:S01]  /*1910*/  LOP3.LUT R5, R6, UR32, R5, 0x96, !PT ;  /* 0x0000002006057c12 */ /* 0x000fe2000f8e9605 */
[----:B------:R-:W-:Y:S01]  /*1920*/  IMAD R4, R4, -0x326172a9, RZ ;  /* 0xcd9e8d5704047824 */ /* 0x000fe200078e02ff */
[----:B------:R-:W-:Y:S01]  /*1930*/  PRMT R134, R65, 0x7632, R134 ;  /* 0x0000763241867816 */ /* 0x000fe20000000086 */
[----:B------:R-:W-:Y:S01]  /*1940*/  IMAD R7, R0, -0x2daee0ad, RZ ;  /* 0xd2511f5300077824 */ /* 0x000fe200078e02ff */
[----:B------:R-:W-:Y:S01]  /*1950*/  VIMNMX R9, PT, PT, RZ, R9, !PT ;  /* 0x00000009ff097248 */ /* 0x000fe20007fe0100 */
[----:B------:R-:W-:Y:S01]  /*1960*/  IMAD.HI.U32 R162, R5, -0x2daee0ad, RZ ;  /* 0xd2511f5305a27827 */ /* 0x000fe200078e00ff */
[----:B------:R-:W-:Y:S02]  /*1970*/  PRMT R133, R69, 0x7632, R133 ;  /* 0x0000763245857816 */ /* 0x000fe40000000085 */
[----:B------:R-:W-:Y:S01]  /*1980*/  VIMNMX R9, PT, PT, R9, 0x20, PT ;  /* 0x0000002009097848 */ /* 0x000fe20003fe0100 */
[----:B------:R-:W-:Y:S01]  /*1990*/  IMAD.HI.U32 R161, R2, -0x326172a9, RZ ;  /* 0xcd9e8d5702a17827 */ /* 0x000fe200078e00ff */
[----:B------:R-:W-:-:S02]  /*19a0*/  LOP3.LUT R162, R7, UR35, R162, 0x96, !PT ;  /* 0x0000002307a27c12 */ /* 0x000fc4000f8e96a2 */
[----:B------:R-:W-:Y:S01]  /*19b0*/  PRMT R132, R61, 0x7632, R132 ;  /* 0x000076323d847816 */ /* 0x000fe20000000084 */
[----:B------:R-:W-:Y:S01]  /*19c0*/  IMAD R163, R9, 0x8, R8 ;  /* 0x0000000809a37824 */ /* 0x000fe200078e0208 */
[----:B------:R-:W-:Y:S01]  /*19d0*/  LOP3.LUT R161, R4, UR34, R161, 0x96, !PT ;  /* 0x0000002204a17c12 */ /* 0x000fe2000f8e96a1 */
[----:B------:R-:W-:Y:S01]  /*19e0*/  IMAD.MOV.U32 R14, RZ, RZ, RZ ;  /* 0x000000ffff0e7224 */ /* 0x000fe200078e00ff */
[----:B------:R-:W-:Y:S01]  /*19f0*/  PRMT R131, R80, 0x7632, R131 ;  /* 0x0000763250837816 */ /* 0x000fe20000000083 */
[----:B------:R-:W-:Y:S01]  /*1a00*/  IMAD R176, R5, -0x2daee0ad, RZ ;  /* 0xd2511f5305b07824 */ /* 0x000fe200078e02ff */
[----:B------:R-:W-:Y:S01]  /*1a10*/  PRMT R130, R64, 0x7632, R130 ;  /* 0x0000763240827816 */ /* 0x000fe20000000082 */
[----:B------:R-:W-:Y:S01]  /*1a20*/  IMAD R12, R2, -0x326172a9, RZ ;  /* 0xcd9e8d57020c7824 */ /* 0x000fe200078e02ff */
        /* <DEDUP_REMOVED lines=34> */
.L_x_644:
[----:B------:R-:W-:Y:S01]  /*1c50*/  UIMAD UR4, UR10, UR36, URZ ;  /* 0x000000240a0472a4 */ /* 0x000fe2000f8e02ff */
[----:B------:R-:W-:Y:S03]  /*1c60*/  BSSY.RECONVERGENT B0, `(.L_x_137) ;  /* 0x000080a000007945 */ /* 0x000fe60003800200 */
[----:B------:R-:W-:-:S04]  /*1c70*/  USHF.R.S32.HI UR5, URZ, 0x1f, UR4 ;  /* 0x0000001fff057899 */ /* 0x000fc80008011404 */
[----:B------:R-:W-:-:S06]  /*1c80*/  ULEA.HI UR5, UR5, UR4, URZ, 0x3 ;  /* 0x0000000405057291 */ /* 0x000fcc000f8f18ff */
[----:B------:R-:W-:-:S05]  /*1c90*/  IMAD.U32 R172, RZ, RZ, UR5 ;  /* 0x00000005ffac7e24 */ /* 0x000fca000f8e00ff */
[----:B------:R-:W-:-:S04]  /*1ca0*/  LEA.HI.SX32 R172, R172, R169, 0x1d ;  /* 0x000000a9acac7211 */ /* 0x000fc800078feaff */
[----:B------:R-:W-:Y:S01]  /*1cb0*/  MOV R174, R172 ;  /* 0x000000ac00ae7202 */ /* 0x000fe20000000f00 */
        /* <DEDUP_REMOVED lines=8> */
[----:B-1----:R-:W-:-:S04]  /*1d40*/  @P0 IMAD.WIDE.U32 R122, R172, 0x10, R116 ;  /* 0x00000010ac7a0825 */ /* 0x002fc800078e0074 */
[C---:B0-----:R-:W-:Y:S01]  /*1d50*/  IMAD.WIDE.U32 R116, R172.reuse, 0x10, R120 ;  /* 0x00000010ac747825 */ /* 0x041fe200078e0078 */
[----:B------:R-:W3:Y:S03]  /*1d60*/  @P0 LDG.E.128 R108, desc[UR6][R122.64] ;  /* 0x000000067a6c0981 */ /* 0x000ee6000c1e1d00 */
[----:B--2---:R-:W-:Y:S02]  /*1d70*/  @P1 IMAD.WIDE.U32 R120, R172, 0x10, R118 ;  /* 0x00000010ac781825 */ /* 0x004fe400078e0076 */
[----:B------:R-:W5:Y:S04]  /*1d80*/  LDG.E.128 R116, desc[UR6][R116.64] ;  /* 0x0000000674747981 */ /* 0x000f68000c1e1d00 */
[----:B------:R0:W5:Y:S01]  /*1d90*/  @P1 LDG.E.128 R112, desc[UR6][R120.64] ;  /* 0x0000000678701981 */ /* 0x000162000c1e1d00 */
[----:B------:R-:W-:-:S04]  /*1da0*/  UISETP.NE.U32.AND UP0, UPT, UR12, URZ, UPT ;  /* 0x000000ff0c00728c */ /* 0x000fc8000bf05070 */
[----:B------:R-:W-:Y:S01]  /*1db0*/  UISETP.NE.AND.EX UP0, UPT, UR13, URZ, UPT, UP0 ;  /* 0x000000ff0d00728c */ /* 0x000fe2000bf05300 */
[----:B---3--:R-:W-:Y:S02]  /*1dc0*/  PRMT R192, R110, 0x7632, R192 ;  /* 0x000076326ec07816 */ /* 0x008fe400000000c0 */
[----:B------:R-:W-:Y:S02]  /*1dd0*/  PRMT R190, R109, 0x7632, R190 ;  /* 0x000076326dbe7816 */ /* 0x000fe400000000be */
[----:B------:R-:W-:-:S04]  /*1de0*/  PRMT R178, R108, 0x7632, R178 ;  /* 0x000076326cb27816 */ /* 0x000fc800000000b2 */
[----:B0-----:R-:W-:Y:S05]  /*1df0*/  BRA.U UP0, `(.L_x_139) ;  /* 0x00000029007c7547 */ /* 0x001fea000b800000 */
[----:B------:R-:W-:Y:S01]  /*1e00*/  ISETP.NE.AND P2, PT, R160, 0x1, PT ;  /* 0x00000001a000780c */ /* 0x000fe20003f45270 */
[----:B------:R-:W-:Y:S01]  /*1e10*/  BSSY.RECONVERGENT B1, `(.L_x_140) ;  /* 0x0000047000017945 */ /* 0x000fe20003800200 */
[----:B------:R-:W-:Y:S02]  /*1e20*/  IMAD.MOV.U32 R122, RZ, RZ, 0x2 ;  /* 0x00000002ff7a7424 */ /* 0x000fe400078e00ff */
[----:B------:R-:W-:Y:S02]  /*1e30*/  IMAD.MOV.U32 R13, RZ, RZ, R12 ;  /* 0x000000ffff0d7224 */ /* 0x000fe400078e000c */
[----:B------:R-:W-:-:S07]  /*1e40*/  IMAD.MOV.U32 R174, RZ, RZ, R176 ;  /* 0x000000ffffae7224 */ /* 0x000fce00078e00b0 */
[----:B------:R-:W-:Y:S05]  /*1e50*/  @!P2 BRA `(.L_x_141) ;  /* 0x000000040008a947 */ /* 0x000fea0003800000 */
[----:B------:R-:W-:-:S13]  /*1e60*/  ISETP.NE.AND P2, PT, R160, 0x3, PT ;  /* 0x00000003a000780c */ /* 0x000fda0003f45270 */
[----:B------:R-:W-:Y:S05]  /*1e70*/  @!P2 BRA `(.L_x_142) ;  /* 0x000000000020a947 */ /* 0x000fea0003800000 */
[----:B------:R-:W-:-:S13]  /*1e80*/  ISETP.NE.AND P2, PT, R160, 0x2, PT ;  /* 0x00000002a000780c */ /* 0x000fda0003f45270 */
[----:B------:R-:W-:Y:S01]  /*1e90*/  @!P2 MOV R122, 0x3 ;  /* 0x00000003007aa802 */ /* 0x000fe20000000f00 */
[----:B------:R-:W-:Y:S01]  /*1ea0*/  @!P2 IMAD.MOV.U32 R174, RZ, RZ, R176 ;  /* 0x000000ffffaea224 */ /* 0x000fe200078e00b0 */
[----:B------:R-:W-:Y:S01]  /*1eb0*/  @P2 MOV R174, R176 ;  /* 0x000000b000ae2202 */ /* 0x000fe20000000f00 */
[----:B------:R-:W-:Y:S02]  /*1ec0*/  @!P2 IMAD.MOV.U32 R13, RZ, RZ, R162 ;  /* 0x000000ffff0da224 */ /* 0x000fe400078e00a2 */
[----:B------:R-:W-:Y:S02]  /*1ed0*/  @P2 VIADD R122, R160, 0x1 ;  /* 0x00000001a07a2836 */ /* 0x000fe40000000000 */
[----:B------:R-:W-:Y:S01]  /*1ee0*/  @P2 IMAD.MOV.U32 R13, RZ, RZ, R161 ;  /* 0x000000ffff0d2224 */ /* 0x000fe200078e00a1 */
[----:B------:R-:W-:Y:S06]  /*1ef0*/  BRA `(.L_x_141) ;  /* 0x0000000000e07947 */ /* 0x000fec0003800000 */
.L_x_142:
[----:B------:R-:W-:Y:S01]  /*1f00*/  VIADD R165, R165, 0x1 ;  /* 0x00000001a5a57836 */ /* 0x000fe20000000000 */
[----:B------:R-:W-:Y:S03]  /*1f10*/  BSSY.RECONVERGENT B2, `(.L_x_143) ;  /* 0x000000c000027945 */ /* 0x000fe60003800200 */
[C---:B------:R-:W-:Y:S01]  /*1f20*/  IMAD.WIDE.U32 R160, R165.reuse, -0x2daee0ad, RZ ;  /* 0xd2511f53a5a07825 */ /* 0x040fe200078e00ff */
[----:B------:R-:W-:-:S13]  /*1f30*/  ISETP.NE.AND P2, PT, R165, RZ, PT ;  /* 0x000000ffa500720c */ /* 0x000fda0003f45270 */
[----:B------:R-:W-:Y:S05]  /*1f40*/  @P2 BRA `(.L_x_144) ;  /* 0x0000000000202947 */ /* 0x000fea0003800000 */
[----:B------:R-:W-:-:S05]  /*1f50*/  VIADD R164, R164, 0x1 ;  /* 0x00000001a4a47836 */ /* 0x000fca0000000000 */
[----:B------:R-:W-:-:S13]  /*1f60*/  ISETP.NE.AND P2, PT, R164, RZ, PT ;  /* 0x000000ffa400720c */ /* 0x000fda0003f45270 */
[----:B------:R-:W-:Y:S01]  /*1f70*/  @!P2 IADD3 R168, PT, PT, R168, 0x1, RZ ;  /* 0x00000001a8a8a810 */ /* 0x000fe20007ffe0ff */
[----:B------:R-:W-:Y:S02]  /*1f80*/  @!P2 VIADD R12, R14, 0x1 ;  /* 0x000000010e0ca836 */ /* 0x000fe40000000000 */
[----:B------:R-:W-:Y:S01]  /*1f90*/  @!P2 IMAD.MOV.U32 R164, RZ, RZ, RZ ;  /* 0x000000ffffa4a224 */ /* 0x000fe200078e00ff */
[----:B------:R-:W-:-:S13]  /*1fa0*/  ISETP.NE.AND P3, PT, R168, RZ, !P2 ;  /* 0x000000ffa800720c */ /* 0x000fda0005765270 */
[----:B------:R-:W-:-:S05]  /*1fb0*/  @P3 IMAD.MOV R12, RZ, RZ, R14 ;  /* 0x000000ffff0c3224 */ /* 0x000fca00078e020e */
[----:B------:R-:W-:-:S07]  /*1fc0*/  @!P2 MOV R14, R12 ;  /* 0x0000000c000ea202 */ /* 0x000fce0000000f00 */
.L_x_144:
[----:B------:R-:W-:Y:S05]  /*1fd0*/  BSYNC.RECONVERGENT B2 ;  /* 0x0000000000027941 */ /* 0x000fea0003800200 */
.L_x_143:
[----:B------:R-:W-:Y:S01]  /*1fe0*/  IMAD.WIDE.U32 R122, R168, -0x326172a9, RZ ;  /* 0xcd9e8d57a87a7825 */ /* 0x000fe200078e00ff */
[----:B------:R-:W-:-:S04]  /*1ff0*/  LOP3.LUT R12, R14, UR9, R161, 0x96, !PT ;  /* 0x000000090e0c7c12 */ /* 0x000fc8000f8e96a1 */
[----:B------:R-:W-:Y:S01]  /*2000*/  LOP3.LUT R120, R164, UR8, R123, 0x96, !PT ;  /* 0x00000008a4787c12 */ /* 0x000fe2000f8e967b */
[----:B------:R-:W-:-:S04]  /*2010*/  IMAD.WIDE.U32 R12, R12, -0x326172a9, RZ ;  /* 0xcd9e8d570c0c7825 */ /* 0x000fc800078e00ff */
        /* <DEDUP_REMOVED lines=33> */
[----:B------:R-:W-:-:S03]  /*2230*/  LOP3.LUT R161, R160, UR34, R13, 0x96, !PT ;  /* 0x00000022a0a17c12 */ /* 0x000fc6000f8e960d */
[----:B------:R-:W-:Y:S01]  /*2240*/  IMAD.MOV.U32 R174, RZ, RZ, R120 ;  /* 0x000000ffffae7224 */ /* 0x000fe200078e0078 */
[----:B------:R-:W-:Y:S01]  /*2250*/  LOP3.LUT R162, R122, UR35, R121, 0x96, !PT ;  /* 0x000000237aa27c12 */ /* 0x000fe2000f8e9679 */
[----:B------:R-:W-:Y:S02]  /*2260*/  IMAD.MOV.U32 R13, RZ, RZ, R176 ;  /* 0x000000ffff0d7224 */ /* 0x000fe400078e00b0 */
[----:B------:R-:W-:-:S07]  /*2270*/  IMAD.MOV.U32 R122, RZ, RZ, RZ ;  /* 0x000000ffff7a7224 */ /* 0x000fce00078e00ff */
.L_x_141:
[----:B------:R-:W-:Y:S05]  /*2280*/  BSYNC.RECONVERGENT B1 ;  /* 0x0000000000017941 */ /* 0x000fea0003800200 */
.L_x_140:
[----:B------:R-:W0:Y:S01]  /*2290*/  LDC R188, c[0x0][0x408] ;  /* 0x00010200ffbc7b82 */ /* 0x000e220000000800 */
[----:B------:R-:W-:Y:S01]  /*22a0*/  HFMA2 R184, -RZ, RZ, 0.1171875, 0 ;  /* 0x2f800000ffb87431 */ /* 0x000fe200000001ff */
[----:B------:R-:W-:Y:S01]  /*22b0*/  I2FP.F32.U32 R13, R13 ;  /* 0x0000000d000d7245 */ /* 0x000fe20000201000 */
[----:B-----5:R-:W-:Y:S01]  /*22c0*/  IMAD.U32 R121, R116, 0x10000, RZ ;  /* 0x0001000074797824 */ /* 0x020fe200078e00ff */
[----:B------:R-:W-:Y:S01]  /*22d0*/  ISETP.NE.AND P3, PT, R122, 0x1, PT ;  /* 0x000000017a00780c */ /* 0x000fe20003f65270 */
[----:B------:R-:W-:Y:S01]  /*22e0*/  @P0 IMAD.U32 R120, R108, 0x10000, RZ ;  /* 0x000100006c780824 */ /* 0x000fe200078e00ff */
[----:B------:R-:W-:Y:S01]  /*22f0*/  LOP3.LUT R11, R11, 0xffffffef, RZ, 0xc0, !PT ;  /* 0xffffffef0b0b7812 */ /* 0x000fe200078ec0ff */
[----:B------:R-:W-:Y:S01]  /*2300*/  BSSY.RECONVERGENT B1, `(.L_x_145) ;  /* 0x000004f000017945 */ /* 0x000fe20003800200 */
[----:B------:R-:W1:Y:S01]  /*2310*/  LDC R186, c[0x0][0x404] ;  /* 0x00010100ffba7b82 */ /* 0x000e620000000800 */
[----:B------:R-:W-:Y:S01]  /*2320*/  PRMT R116, R116, 0x7632, R116 ;  /* 0x0000763274747816 */ /* 0x000fe20000000074 */
[----:B------:R-:W-:Y:S01]  /*2330*/  FFMA.FTZ R13, R13, R184, 1.1641532182693481445e-10 ;  /* 0x2f0000000d0d7423 */ /* 0x000fe200000100b8 */
[----:B0-----:R-:W-:-:S04]  /*2340*/  FMUL.FTZ R121, R121, R188 ;  /* 0x000000bc79797220 */ /* 0x001fc80000410000 */
[----:B-1----:R-:W-:-:S04]  /*2350*/  FSETP.GTU.FTZ.AND P2, PT, R13, R186, PT ;  /* 0x000000ba0d00720b */ /* 0x002fc80003f5c000 */
[----:B------:R-:W-:Y:S02]  /*2360*/  FSEL R13, R121, RZ, !P2 ;  /* 0x000000ff790d7208 */ /* 0x000fe40005000000 */
[----:B------:R-:W-:Y:S02]  /*2370*/  PLOP3.LUT P2, PT, P2, PT, PT, 0x8, 0x80 ;  /* 0x000000000080781c */ /* 0x000fe4000174e170 */
[----:B------:R-:W-:Y:S01]  /*2380*/  MOV R121, R12 ;  /* 0x0000000c00797202 */ /* 0x000fe20000000f00 */
[----:B------:R-:W-:Y:S01]  /*2390*/  @P0 FADD.FTZ R13, R120, R13 ;  /* 0x0000000d780d0221 */ /* 0x000fe20000010000 */
[----:B------:R-:W-:-:S04]  /*23a0*/  IMAD.MOV.U32 R120, RZ, RZ, 0x2 ;  /* 0x00000002ff787424 */ /* 0x000fc800078e00ff */
[----:B------:R-:W-:-:S05]  /*23b0*/  F2FP.BF16.F32.PACK_AB R176, RZ, R13 ;  /* 0x0000000dffb0723e */ /* 0x000fca00000010ff */
[----:B------:R-:W-:Y:S01]  /*23c0*/  @P2 LOP3.LUT R11, R11, 0x10, RZ, 0xfc, !PT ;  /* 0x000000100b0b2812 */ /* 0x000fe200078efcff */
[----:B------:R-:W-:Y:S06]  /*23d0*/  @!P3 BRA `(.L_x_146) ;  /* 0x000000040004b947 */ /* 0x000fec0003800000 */
[----:B------:R-:W-:-:S13]  /*23e0*/  ISETP.NE.AND P2, PT, R122, 0x3, PT ;  /* 0x000000037a00780c */ /* 0x000fda0003f45270 */
[----:B------:R-:W-:Y:S05]  /*23f0*/  @!P2 BRA `(.L_x_147) ;  /* 0x000000000018a947 */ /* 0x000fea0003800000 */
[----:B------:R-:W-:-:S13]  /*2400*/  ISETP.NE.AND P2, PT, R122, 0x2, PT ;  /* 0x000000027a00780c */ /* 0x000fda0003f45270 */
[----:B------:R-:W-:Y:S02]  /*2410*/  @!P2 IMAD.MOV.U32 R120, RZ, RZ, 0x3 ;  /* 0x00000003ff78a424 */ /* 0x000fe400078e00ff */
[----:B------:R-:W-:Y:S01]  /*2420*/  @!P2 IMAD.MOV.U32 R121, RZ, RZ, R162 ;  /* 0x000000ffff79a224 */ /* 0x000fe200078e00a2 */
[----:B------:R-:W-:Y:S01]  /*2430*/  @P2 MOV R121, R161 ;  /* 0x000000a100792202 */ /* 0x000fe20000000f00 */
[----:B------:R-:W-:Y:S01]  /*2440*/  @P2 VIADD R120, R122, 0x1 ;  /* 0x000000017a782836 */ /* 0x000fe20000000000 */
[----:B------:R-:W-:Y:S06]  /*2450*/  BRA `(.L_x_146) ;  /* 0x0000000000e47947 */ /* 0x000fec0003800000 */
.L_x_147:
[----:B------:R-:W-:Y:S01]  /*2460*/  VIADD R165, R165, 0x1 ;  /* 0x00000001a5a57836 */ /* 0x000fe20000000000 */
[----:B------:R-:W-:Y:S03]  /*2470*/  BSSY.RECONVERGENT B2, `(.L_x_148) ;  /* 0x000000c000027945 */ /* 0x000fe60003800200 */
[C---:B------:R-:W-:Y:S01]  /*2480*/  IMAD.WIDE.U32 R200, R165.reuse, -0x2daee0ad, RZ ;  /* 0xd2511f53a5c87825 */ /* 0x040fe200078e00ff */
[----:B------:R-:W-:-:S13]  /*2490*/  ISETP.NE.AND P2, PT, R165, RZ, PT ;  /* 0x000000ffa500720c */ /* 0x000fda0003f45270 */
[----:B------:R-:W-:Y:S05]  /*24a0*/  @P2 BRA `(.L_x_149) ;  /* 0x0000000000202947 */ /* 0x000fea0003800000 */
[----:B------:R-:W-:-:S05]  /*24b0*/  VIADD R164, R164, 0x1 ;  /* 0x00000001a4a47836 */ /* 0x000fca0000000000 */
[----:B------:R-:W-:-:S13]  /*24c0*/  ISETP.NE.AND P2, PT, R164, RZ, PT ;  /* 0x000000ffa400720c */ /* 0x000fda0003f45270 */
[----:B------:R-:W-:Y:S01]  /*24d0*/  @!P2 VIADD R168, R168, 0x1 ;  /* 0x00000001a8a8a836 */ /* 0x000fe20000000000 */
[----:B------:R-:W-:Y:S01]  /*24e0*/  @!P2 IADD3 R12, PT, PT, R14, 0x1, RZ ;  /* 0x000000010e0ca810 */ /* 0x000fe20007ffe0ff */
[----:B------:R-:W-:-:S03]  /*24f0*/  @!P2 IMAD.MOV.U32 R164, RZ, RZ, RZ ;  /* 0x000000ffffa4a224 */ /* 0x000fc600078e00ff */
[----:B------:R-:W-:-:S13]  /*2500*/  ISETP.NE.AND P3, PT, R168, RZ, !P2 ;  /* 0x000000ffa800720c */ /* 0x000fda0005765270 */
[----:B------:R-:W-:-:S04]  /*2510*/  @P3 IMAD.MOV R12, RZ, RZ, R14 ;  /* 0x000000ffff0c3224 */ /* 0x000fc800078e020e */
[----:B------:R-:W-:-:S07]  /*2520*/  @!P2 IMAD.MOV.U32 R14, RZ, RZ, R12 ;  /* 0x000000ffff0ea224 */ /* 0x000fce00078e000c */
.L_x_149:
[----:B------:R-:W-:Y:S05]  /*2530*/  BSYNC.RECONVERGENT B2 ;  /* 0x0000000000027941 */ /* 0x000fea0003800200 */
.L_x_148:
        /* <DEDUP_REMOVED lines=37> */
[----:B------:R-:W-:Y:S02]  /*2790*/  LOP3.LUT R161, R200, UR34, R161, 0x96, !PT ;  /* 0x00000022c8a17c12 */ /* 0x000fe4000f8e96a1 */
[----:B------:R-:W-:Y:S02]  /*27a0*/  MOV R12, R160 ;  /* 0x000000a0000c7202 */ /* 0x000fe40000000f00 */
[----:B------:R-:W-:Y:S01]  /*27b0*/  LOP3.LUT R162, R122, UR35, R121, 0x96, !PT ;  /* 0x000000237aa27c12 */ /* 0x000fe2000f8e9679 */
[----:B------:R-:W-:Y:S02]  /*27c0*/  IMAD.MOV.U32 R121, RZ, RZ, R174 ;  /* 0x000000ffff797224 */ /* 0x000fe400078e00ae */
[----:B------:R-:W-:Y:S02]  /*27d0*/  IMAD.MOV.U32 R174, RZ, RZ, R120 ;  /* 0x000000ffffae7224 */ /* 0x000fe400078e0078 */
[----:B------:R-:W-:-:S07]  /*27e0*/  IMAD.MOV.U32 R120, RZ, RZ, RZ ;  /* 0x000000ffff787224 */ /* 0x000fce00078e00ff */
.L_x_146:
[----:B------:R-:W-:Y:S05]  /*27f0*/  BSYNC.RECONVERGENT B1 ;  /* 0x0000000000017941 */ /* 0x000fea0003800200 */
.L_x_145:
[----:B------:R-:W-:Y:S01]  /*2800*/  I2FP.F32.U32 R121, R121 ;  /* 0x0000007900797245 */ /* 0x000fe20000201000 */
[----:B------:R-:W-:Y:S01]  /*2810*/  @P0 IMAD.U32 R178, R178, 0x10000, RZ ;  /* 0x00010000b2b20824 */ /* 0x000fe200078e00ff */
[----:B------:R-:W-:Y:S01]  /*2820*/  SHF.L.U32 R123, R116, 0x10, RZ ;  /* 0x00000010747b7819 */ /* 0x000fe200000006ff */
[----:B------:R-:W-:Y:S01]  /*2830*/  BSSY.RECONVERGENT B1, `(.L_x_150) ;  /* 0x000004f000017945 */ /* 0x000fe20003800200 */
[----:B------:R-:W-:Y:S01]  /*2840*/  ISETP.NE.AND P3, PT, R120, 0x1, PT ;  /* 0x000000017800780c */ /* 0x000fe20003f65270 */
[----:B------:R-:W-:Y:S01]  /*2850*/  FFMA.FTZ R121, R121, R184, 1.1641532182693481445e-10 ;  /* 0x2f00000079797423 */ /* 0x000fe200000100b8 */
[----:B------:R-:W-:Y:S01]  /*2860*/  LOP3.LUT R11, R11, 0xfffffff7, RZ, 0xc0, !PT ;  /* 0xfffffff70b0b7812 */ /* 0x000fe200078ec0ff */
[----:B------:R-:W-:Y:S01]  /*2870*/  FMUL.FTZ R123, R123, R188 ;  /* 0x000000bc7b7b7220 */ /* 0x000fe20000410000 */
[----:B------:R-:W-:Y:S02]  /*2880*/  IMAD.MOV.U32 R122, RZ, RZ, 0x2 ;  /* 0x00000002ff7a7424 */ /* 0x000fe400078e00ff */
[----:B------:R-:W-:Y:S01]  /*2890*/  FSETP.GTU.FTZ.AND P2, PT, R121, R186, PT ;  /* 0x000000ba7900720b */ /* 0x000fe20003f5c000 */
[----:B------:R-:W-:-:S03]  /*28a0*/  IMAD.MOV.U32 R116, RZ, RZ, R12 ;  /* 0x000000ffff747224 */ /* 0x000fc600078e000c */
[----:B------:R-:W-:Y:S02]  /*28b0*/  FSEL R187, R123, RZ, !P2 ;  /* 0x000000ff7bbb7208 */ /* 0x000fe40005000000 */
[----:B------:R-:W-:-:S03]  /*28c0*/  PLOP3.LUT P2, PT, P2, PT, PT, 0x8, 0x80 ;  /* 0x000000000080781c */ /* 0x000fc6000174e170 */
[----:B------:R-:W-:-:S05]  /*28d0*/  @P0 FADD.FTZ R187, R178, R187 ;  /* 0x000000bbb2bb0221 */ /* 0x000fca0000010000 */
[----:B------:R-:W-:-:S05]  /*28e0*/  F2FP.BF16.F32.PACK_AB R178, RZ, R187 ;  /* 0x000000bbffb2723e */ /* 0x000fca00000010ff */
[----:B------:R-:W-:Y:S01]  /*28f0*/  @P2 LOP3.LUT R11, R11, 0x8, RZ, 0xfc, !PT ;  /* 0x000000080b0b2812 */ /* 0x000fe200078efcff */
[----:B------:R-:W-:Y:S06]  /*2900*/  @!P3 BRA `(.L_x_151) ;  /* 0x000000040004b947 */ /* 0x000fec0003800000 */
[----:B------:R-:W-:-:S13]  /*2910*/  ISETP.NE.AND P2, PT, R120, 0x3, PT ;  /* 0x000000037800780c */ /* 0x000fda0003f45270 */
[----:B------:R-:W-:Y:S05]  /*2920*/  @!P2 BRA `(.L_x_152) ;  /* 0x000000000018a947 */ /* 0x000fea0003800000 */
[----:B------:R-:W-:-:S13]  /*2930*/  ISETP.NE.AND P2, PT, R120, 0x2, PT ;  /* 0x000000027800780c */ /* 0x000fda0003f45270 */
[----:B------:R-:W-:Y:S01]  /*2940*/  @!P2 MOV R122, 0x3 ;  /* 0x00000003007aa802 */ /* 0x000fe20000000f00 */
[----:B------:R-:W-:Y:S02]  /*2950*/  @!P2 IMAD.MOV.U32 R116, RZ, RZ, R162 ;  /* 0x000000ffff74a224 */ /* 0x000fe400078e00a2 */
[----:B------:R-:W-:Y:S02]  /*2960*/  @P2 VIADD R122, R120, 0x1 ;  /* 0x00000001787a2836 */ /* 0x000fe40000000000 */
[----:B------:R-:W-:Y:S01]  /*2970*/  @P2 IMAD.MOV.U32 R116, RZ, RZ, R161 ;  /* 0x000000ffff742224 */ /* 0x000fe200078e00a1 */
[----:B------:R-:W-:Y:S06]  /*2980*/  BRA `(.L_x_151) ;  /* 0x0000000000e47947 */ /* 0x000fec0003800000 */
.L_x_152:
[----:B------:R-:W-:Y:S01]  /*2990*/  IADD3 R165, PT, PT, R165, 0x1, RZ ;  /* 0x00000001a5a57810 */ /* 0x000fe20007ffe0ff */
[----:B------:R-:W-:Y:S03]  /*29a0*/  BSSY.RECONVERGENT B2, `(.L_x_153) ;  /* 0x000000c000027945 */ /* 0x000fe60003800200 */
[C---:B------:R-:W-:Y:S01]  /*29b0*/  ISETP.NE.AND P2, PT, R165.reuse, RZ, PT ;  /* 0x000000ffa500720c */ /* 0x040fe20003f45270 */
[----:B------:R-:W-:-:S12]  /*29c0*/  IMAD.WIDE.U32 R200, R165, -0x2daee0ad, RZ ;  /* 0xd2511f53a5c87825 */ /* 0x000fd800078e00ff */
[----:B------:R-:W-:Y:S05]  /*29d0*/  @P2 BRA `(.L_x_154) ;  /* 0x0000000000202947 */ /* 0x000fea0003800000 */
[----:B------:R-:W-:-:S05]  /*29e0*/  VIADD R164, R164, 0x1 ;  /* 0x00000001a4a47836 */ /* 0x000fca0000000000 */
[----:B------:R-:W-:-:S13]  /*29f0*/  ISETP.NE.AND P2, PT, R164, RZ, PT ;  /* 0x000000ffa400720c */ /* 0x000fda0003f45270 */
[----:B------:R-:W-:Y:S02]  /*2a00*/  @!P2 VIADD R168, R168, 0x1 ;  /* 0x00000001a8a8a836 */ /* 0x000fe40000000000 */
[----:B------:R-:W-:Y:S02]  /*2a10*/  @!P2 VIADD R12, R14, 0x1 ;  /* 0x000000010e0ca836 */ /* 0x000fe40000000000 */
[----:B------:R-:W-:Y:S01]  /*2a20*/  @!P2 IMAD.MOV.U32 R164, RZ, RZ, RZ ;  /* 0x000000ffffa4a224 */ /* 0x000fe200078e00ff */
[----:B------:R-:W-:-:S13]  /*2a30*/  ISETP.NE.AND P3, PT, R168, RZ, !P2 ;  /* 0x000000ffa800720c */ /* 0x000fda0005765270 */
[----:B------:R-:W-:-:S05]  /*2a40*/  @P3 IADD3 R12, PT, PT, R14, RZ, RZ ;  /* 0x000000ff0e0c3210 */ /* 0x000fca0007ffe0ff */
[----:B------:R-:W-:-:S07]  /*2a50*/  @!P2 IMAD.MOV.U32 R14, RZ, RZ, R12 ;  /* 0x000000ffff0ea224 */ /* 0x000fce00078e000c */
.L_x_154:
[----:B------:R-:W-:Y:S05]  /*2a60*/  BSYNC.RECONVERGENT B2 ;  /* 0x0000000000027941 */ /* 0x000fea0003800200 */
.L_x_153:
[----:B------:R-:W-:Y:S01]  /*2a70*/  IMAD.WIDE.U32 R122, R168, -0x326172a9, RZ ;  /* 0xcd9e8d57a87a7825 */ /* 0x000fe200078e00ff */
[----:B------:R-:W-:Y:S02]  /*2a80*/  LOP3.LUT R120, R14, UR9, R201, 0x96, !PT ;  /* 0x000000090e787c12 */ /* 0x000fe4000f8e96c9 */
[----:B------:R-:W-:Y:S02]  /*2a90*/  MOV R116, R174 ;  /* 0x000000ae00747202 */ /* 0x000fe40000000f00 */
        /* <DEDUP_REMOVED lines=40> */
.L_x_151:
[----:B------:R-:W-:Y:S05]  /*2d20*/  BSYNC.RECONVERGENT B1 ;  /* 0x0000000000017941 */ /* 0x000fea0003800200 */
.L_x_150:
[----:B------:R-:W-:Y:S01]  /*2d30*/  I2FP.F32.U32 R121, R116 ;  /* 0x0000007400797245 */ /* 0x000fe20000201000 */
[----:B------:R-:W-:Y:S01]  /*2d40*/  IMAD.U32 R123, R117, 0x10000, RZ ;  /* 0x00010000757b7824 */ /* 0x000fe200078e00ff */
[----:B------:R-:W-:Y:S01]  /*2d50*/  ISETP.NE.AND P3, PT, R122, 0x1, PT ;  /* 0x000000017a00780c */ /* 0x000fe20003f65270 */
[----:B------:R-:W-:Y:S01]  /*2d60*/  BSSY.RECONVERGENT B1, `(.L_x_155) ;  /* 0x0000050000017945 */ /* 0x000fe20003800200 */
[----:B------:R-:W-:Y:S01]  /*2d70*/  @P0 SHF.L.U32 R116, R109, 0x10, RZ ;  /* 0x000000106d740819 */ /* 0x000fe200000006ff */
[----:B------:R-:W-:Y:S01]  /*2d80*/  FFMA.FTZ R121, R121, R184, 1.1641532182693481445e-10 ;  /* 0x2f00000079797423 */ /* 0x000fe200000100b8 */
[----:B------:R-:W-:Y:S01]  /*2d90*/  FMUL.FTZ R123, R123, R188 ;  /* 0x000000bc7b7b7220 */ /* 0x000fe20000410000 */
[----:B------:R-:W-:Y:S02]  /*2da0*/  LOP3.LUT R11, R11, 0xfffffffb, RZ, 0xc0, !PT ;  /* 0xfffffffb0b0b7812 */ /* 0x000fe400078ec0ff */
[----:B------:R-:W-:Y:S01]  /*2db0*/  PRMT R182, R117, 0x7632, R182 ;  /* 0x0000763275b67816 */ /* 0x000fe200000000b6 */
[----:B------:R-:W-:Y:S01]  /*2dc0*/  IMAD.MOV.U32 R117, RZ, RZ, R12 ;  /* 0x000000ffff757224 */ /* 0x000fe200078e000c */
[----:B------:R-:W-:-:S04]  /*2dd0*/  FSETP.GTU.FTZ.AND P2, PT, R121, R186, PT ;  /* 0x000000ba7900720b */ /* 0x000fc80003f5c000 */
[----:B------:R-:W-:Y:S02]  /*2de0*/  FSEL R185, R123, RZ, !P2 ;  /* 0x000000ff7bb97208 */ /* 0x000fe40005000000 */
[----:B------:R-:W-:-:S03]  /*2df0*/  PLOP3.LUT P2, PT, P2, PT, PT, 0x8, 0x80 ;  /* 0x000000000080781c */ /* 0x000fc6000174e170 */
        /* <DEDUP_REMOVED lines=8> */
[----:B------:R-:W-:Y:S01]  /*2e80*/  @!P2 IMAD.MOV.U32 R116, RZ, RZ, 0x3 ;  /* 0x00000003ff74a424 */ /* 0x000fe200078e00ff */
[----:B------:R-:W-:Y:S01]  /*2e90*/  @!P2 MOV R117, R162 ;  /* 0x000000a20075a202 */ /* 0x000fe20000000f00 */
[----:B------:R-:W-:Y:S02]  /*2ea0*/  @P2 VIADD R116, R122, 0x1 ;  /* 0x000000017a742836 */ /* 0x000fe40000000000 */
[----:B------:R-:W-:Y:S01]  /*2eb0*/  @P2 IMAD.MOV.U32 R117, RZ, RZ, R161 ;  /* 0x000000ffff752224 */ /* 0x000fe200078e00a1 */
[----:B------:R-:W-:Y:S06]  /*2ec0*/  BRA `(.L_x_156) ;  /* 0x0000000000e47947 */ /* 0x000fec0003800000 */
.L_x_157:
[----:B------:R-:W-:Y:S01]  /*2ed0*/  VIADD R165, R165, 0x1 ;  /* 0x00000001a5a57836 */ /* 0x000fe20000000000 */
[----:B------:R-:W-:Y:S03]  /*2ee0*/  BSSY.RECONVERGENT B2, `(.L_x_158) ;  /* 0x000000c000027945 */ /* 0x000fe60003800200 */
[C---:B------:R-:W-:Y:S01]  /*2ef0*/  IMAD.WIDE.U32 R160, R165.reuse, -0x2daee0ad, RZ ;  /* 0xd2511f53a5a07825 */ /* 0x040fe200078e00ff */
[----:B------:R-:W-:-:S13]  /*2f00*/  ISETP.NE.AND P2, PT, R165, RZ, PT ;  /* 0x000000ffa500720c */ /* 0x000fda0003f45270 */
[----:B------:R-:W-:Y:S05]  /*2f10*/  @P2 BRA `(.L_x_159) ;  /* 0x0000000000202947 */ /* 0x000fea0003800000 */
[----:B------:R-:W-:-:S04]  /*2f20*/  IADD3 R164, PT, PT, R164, 0x1, RZ ;  /* 0x00000001a4a47810 */ /* 0x000fc80007ffe0ff */
[----:B------:R-:W-:-:S13]  /*2f30*/  ISETP.NE.AND P2, PT, R164, RZ, PT ;  /* 0x000000ffa400720c */ /* 0x000fda0003f45270 */
[----:B------:R-:W-:Y:S01]  /*2f40*/  @!P2 VIADD R168, R168, 0x1 ;  /* 0x00000001a8a8a836 */ /* 0x000fe20000000000 */
[----:B------:R-:W-:Y:S01]  /*2f50*/  @!P2 MOV R164, RZ ;  /* 0x000000ff00a4a202 */ /* 0x000fe20000000f00 */
[----:B------:R-:W-:-:S03]  /*2f60*/  @!P2 VIADD R12, R14, 0x1 ;  /* 0x000000010e0ca836 */ /* 0x000fc60000000000 */
[----:B------:R-:W-:-:S13]  /*2f70*/  ISETP.NE.AND P3, PT, R168, RZ, !P2 ;  /* 0x000000ffa800720c */ /* 0x000fda0005765270 */
[----:B------:R-:W-:-:S04]  /*2f80*/  @P3 IMAD.MOV R12, RZ, RZ, R14 ;  /* 0x000000ffff0c3224 */ /* 0x000fc800078e020e */
[----:B------:R-:W-:-:S07]  /*2f90*/  @!P2 IMAD.MOV.U32 R14, RZ, RZ, R12 ;  /* 0x000000ffff0ea224 */ /* 0x000fce00078e000c */
.L_x_159:
[----:B------:R-:W-:Y:S05]  /*2fa0*/  BSYNC.RECONVERGENT B2 ;  /* 0x0000000000027941 */ /* 0x000fea0003800200 */
.L_x_158:
        /* <DEDUP_REMOVED lines=40> */
[----:B------:R-:W-:Y:S01]  /*3230*/  IMAD.MOV.U32 R117, RZ, RZ, R174 ;  /* 0x000000ffff757224 */ /* 0x000fe200078e00ae */
[----:B------:R-:W-:Y:S01]  /*3240*/  MOV R174, R116 ;  /* 0x0000007400ae7202 */ /* 0x000fe20000000f00 */
[----:B------:R-:W-:-:S07]  /*3250*/  IMAD.MOV.U32 R116, RZ, RZ, RZ ;  /* 0x000000ffff747224 */ /* 0x000fce00078e00ff */
.L_x_156:
[----:B------:R-:W-:Y:S05]  /*3260*/  BSYNC.RECONVERGENT B1 ;  /* 0x0000000000017941 */ /* 0x000fea0003800200 */
.L_x_155:
[----:B------:R-:W-:Y:S01]  /*3270*/  I2FP.F32.U32 R117, R117 ;  /* 0x0000007500757245 */ /* 0x000fe20000201000 */
[----:B------:R-:W-:Y:S01]  /*3280*/  IMAD.U32 R121, R182, 0x10000, RZ ;  /* 0x00010000b6797824 */ /* 0x000fe200078e00ff */
[----:B------:R-:W-:Y:S01]  /*3290*/  ISETP.NE.AND P2, PT, R116, 0x1, PT ;  /* 0x000000017400780c */ /* 0x000fe20003f45270 */
[----:B------:R-:W-:Y:S01]  /*32a0*/  @P0 IMAD.U32 R190, R190, 0x10000, RZ ;  /* 0x00010000bebe0824 */ /* 0x000fe200078e00ff */
[----:B------:R-:W-:Y:S01]  /*32b0*/  LOP3.LUT R11, R11, 0xfffffffd, RZ, 0xc0, !PT ;  /* 0xfffffffd0b0b7812 */ /* 0x000fe200078ec0ff */
[----:B------:R-:W-:Y:S01]  /*32c0*/  FFMA.FTZ R117, R117, R184, 1.1641532182693481445e-10 ;  /* 0x2f00000075757423 */ /* 0x000fe200000100b8 */
[----:B------:R-:W-:Y:S01]  /*32d0*/  FMUL.FTZ R121, R121, R188 ;  /* 0x000000bc79797220 */ /* 0x000fe20000410000 */
[----:B------:R-:W-:Y:S01]  /*32e0*/  BSSY.RECONVERGENT B1, `(.L_x_160) ;  /* 0x000004b000017945 */ /* 0x000fe20003800200 */
[----:B------:R-:W-:Y:S02]  /*32f0*/  HFMA2 R120, -RZ, RZ, 0, 1.1920928955078125e-07 ;  /* 0x00000002ff787431 */ /* 0x000fe400000001ff */
        /* <DEDUP_REMOVED lines=11> */
[----:B------:R-:W-:Y:S01]  /*33b0*/  @!P2 IMAD.MOV.U32 R120, RZ, RZ, 0x3 ;  /* 0x00000003ff78a424 */ /* 0x000fe200078e00ff */
[----:B------:R-:W-:Y:S01]  /*33c0*/  @P2 IADD3 R120, PT, PT, R116, 0x1, RZ ;  /* 0x0000000174782810 */ /* 0x000fe20007ffe0ff */
[----:B------:R-:W-:Y:S02]  /*33d0*/  @!P2 IMAD.MOV.U32 R117, RZ, RZ, R162 ;  /* 0x000000ffff75a224 */ /* 0x000fe400078e00a2 */
[----:B------:R-:W-:Y:S01]  /*33e0*/  @P2 IMAD.MOV.U32 R117, RZ, RZ, R161 ;  /* 0x000000ffff752224 */ /* 0x000fe200078e00a1 */
[----:B------:R-:W-:Y:S06]  /*33f0*/  BRA `(.L_x_161) ;  /* 0x0000000000e47947 */ /* 0x000fec0003800000 */
.L_x_162:
        /* <DEDUP_REMOVED lines=8> */
[----:B------:R-:W-:Y:S01]  /*3480*/  @!P2 VIADD R12, R14, 0x1 ;  /* 0x000000010e0ca836 */ /* 0x000fe20000000000 */
[----:B------:R-:W-:Y:S02]  /*3490*/  @!P2 MOV R164, RZ ;  /* 0x000000ff00a4a202 */ /* 0x000fe40000000f00 */
[----:B------:R-:W-:-:S13]  /*34a0*/  ISETP.NE.AND P3, PT, R168, RZ, !P2 ;  /* 0x000000ffa800720c */ /* 0x000fda0005765270 */
[----:B------:R-:W-:-:S04]  /*34b0*/  @P3 IMAD.MOV R12, RZ, RZ, R14 ;  /* 0x000000ffff0c3224 */ /* 0x000fc800078e020e */
[----:B------:R-:W-:-:S07]  /*34c0*/  @!P2 IMAD.MOV.U32 R14, RZ, RZ, R12 ;  /* 0x000000ffff0ea224 */ /* 0x000fce00078e000c */
.L_x_164:
[----:B------:R-:W-:Y:S05]  /*34d0*/  BSYNC.RECONVERGENT B2 ;  /* 0x0000000000027941 */ /* 0x000fea0003800200 */
.L_x_163:
        /* <DEDUP_REMOVED lines=40> */
[----:B------:R-:W-:Y:S02]  /*3760*/  HFMA2 R120, -RZ, RZ, 0, 0 ;  /* 0x00000000ff787431 */ /* 0x000fe400000001ff */
[----:B------:R-:W-:Y:S02]  /*3770*/  IMAD.MOV.U32 R117, RZ, RZ, R174 ;  /* 0x000000ffff757224 */ /* 0x000fe400078e00ae */
[----:B------:R-:W-:-:S07]  /*3780*/  IMAD.MOV.U32 R174, RZ, RZ, R116 ;  /* 0x000000ffffae7224 */ /* 0x000fce00078e0074 */
.L_x_161:
[----:B------:R-:W-:Y:S05]  /*3790*/  BSYNC.RECONVERGENT B1 ;  /* 0x0000000000017941 */ /* 0x000fea0003800200 */
.L_x_160:
[----:B------:R-:W-:Y:S01]  /*37a0*/  I2FP.F32.U32 R117, R117 ;  /* 0x0000007500757245 */ /* 0x000fe20000201000 */
[----:B------:R-:W-:Y:S01]  /*37b0*/  IMAD.U32 R121, R118, 0x10000, RZ ;  /* 0x0001000076797824 */ /* 0x000fe200078e00ff */
[----:B------:R-:W-:Y:S01]  /*37c0*/  ISETP.NE.AND P3, PT, R120, 0x1, PT ;  /* 0x000000017800780c */ /* 0x000fe20003f65270 */
[----:B------:R-:W-:Y:S01]  /*37d0*/  @P0 IMAD.U32 R116, R110, 0x10000, RZ ;  /* 0x000100006e740824 */ /* 0x000fe200078e00ff */
[----:B------:R-:W-:Y:S01]  /*37e0*/  BSSY.RECONVERGENT B1, `(.L_x_165) ;  /* 0x000004d000017945 */ /* 0x000fe20003800200 */
[----:B------:R-:W-:Y:S01]  /*37f0*/  FFMA.FTZ R117, R117, R184, 1.1641532182693481445e-10 ;  /* 0x2f00000075757423 */ /* 0x000fe200000100b8 */
[----:B------:R-:W-:Y:S01]  /*3800*/  FMUL.FTZ R121, R121, R188 ;  /* 0x000000bc79797220 */ /* 0x000fe20000410000 */
[----:B------:R-:W-:-:S03]  /*3810*/  PRMT R118, R118, 0x7632, R118 ;  /* 0x0000763276767816 */ /* 0x000fc60000000076 */
[----:B------:R-:W-:Y:S02]  /*3820*/  FSETP.GTU.FTZ.AND P2, PT, R117, R186, PT ;  /* 0x000000ba7500720b */ /* 0x000fe40003f5c000 */
[----:B------:R-:W-:Y:S02]  /*3830*/  MOV R117, R12 ;  /* 0x0000000c00757202 */ /* 0x000fe40000000f00 */
[----:B------:R-:W-:Y:S02]  /*3840*/  FSEL R201, R121, RZ, !P2 ;  /* 0x000000ff79c97208 */ /* 0x000fe40005000000 */
[----:B------:R-:W-:-:S03]  /*3850*/  PLOP3.LUT P2, PT, P2, PT, PT, 0x8, 0x80 ;  /* 0x000000000080781c */ /* 0x000fc6000174e170 */
[----:B------:R-:W-:Y:S01]  /*3860*/  @P0 FADD.FTZ R201, R116, R201 ;  /* 0x000000c974c90221 */ /* 0x000fe20000010000 */
[----:B------:R-:W-:-:S04]  /*3870*/  IMAD.MOV.U32 R116, RZ, RZ, 0x2 ;  /* 0x00000002ff747424 */ /* 0x000fc800078e00ff */
[----:B------:R-:W-:Y:S01]  /*3880*/  F2FP.BF16.F32.PACK_AB R190, RZ, R201 ;  /* 0x000000c9ffbe723e */ /* 0x000fe200000010ff */
        /* <DEDUP_REMOVED lines=9> */
.L_x_167:
        /* <DEDUP_REMOVED lines=13> */
.L_x_169:
[----:B------:R-:W-:Y:S05]  /*39f0*/  BSYNC.RECONVERGENT B2 ;  /* 0x0000000000027941 */ /* 0x000fea0003800200 */
.L_x_168:
        /* <DEDUP_REMOVED lines=43> */
.L_x_166:
[----:B------:R-:W-:Y:S05]  /*3cb0*/  BSYNC.RECONVERGENT B1 ;  /* 0x0000000000017941 */ /* 0x000fea0003800200 */
.L_x_165:
[----:B------:R-:W-:Y:S01]  /*3cc0*/  I2FP.F32.U32 R117, R117 ;  /* 0x0000007500757245 */ /* 0x000fe20000201000 */
[----:B------:R-:W-:Y:S01]  /*3cd0*/  @P0 IMAD.U32 R192, R192, 0x10000, RZ ;  /* 0x00010000c0c00824 */ /* 0x000fe200078e00ff */
[----:B------:R-:W-:Y:S01]  /*3ce0*/  SHF.L.U32 R121, R118, 0x10, RZ ;  /* 0x0000001076797819 */ /* 0x000fe200000006ff */
[----:B------:R-:W-:Y:S01]  /*3cf0*/  BSSY.RECONVERGENT B1, `(.L_x_170) ;  /* 0x000004d000017945 */ /* 0x000fe20003800200 */
[----:B------:R-:W-:Y:S01]  /*3d00*/  ISETP.NE.AND P4, PT, R116, 0x1, PT ;  /* 0x000000017400780c */ /* 0x000fe20003f85270 */
[----:B------:R-:W-:Y:S01]  /*3d10*/  FFMA.FTZ R117, R117, R184, 1.1641532182693481445e-10 ;  /* 0x2f00000075757423 */ /* 0x000fe200000100b8 */
[----:B------:R-:W-:Y:S02]  /*3d20*/  IMAD.MOV.U32 R118, RZ, RZ, 0x2 ;  /* 0x00000002ff767424 */ /* 0x000fe400078e00ff */
[----:B------:R-:W-:Y:S02]  /*3d30*/  FMUL.FTZ R121, R121, R188 ;  /* 0x000000bc79797220 */ /* 0x000fe40000410000 */
[----:B------:R-:W-:Y:S01]  /*3d40*/  FSETP.GTU.FTZ.AND P3, PT, R117, R186, PT ;  /* 0x000000ba7500720b */ /* 0x000fe20003f7c000 */
[----:B------:R-:W-:-:S03]  /*3d50*/  IMAD.MOV.U32 R117, RZ, RZ, R12 ;  /* 0x000000ffff757224 */ /* 0x000fc600078e000c */
[----:B------:R-:W-:Y:S02]  /*3d60*/  FSEL R207, R121, RZ, !P3 ;  /* 0x000000ff79cf7208 */ /* 0x000fe40005800000 */
[----:B------:R-:W-:-:S03]  /*3d70*/  PLOP3.LUT P3, PT, P3, PT, PT, 0x8, 0x80 ;  /* 0x000000000080781c */ /* 0x000fc60001f6e170 */
[----:B------:R-:W-:-:S05]  /*3d80*/  @P0 FADD.FTZ R207, R192, R207 ;  /* 0x000000cfc0cf0221 */ /* 0x000fca0000010000 */
[----:B------:R-:W-:Y:S01]  /*3d90*/  F2FP.BF16.F32.PACK_AB R192, RZ, R207 ;  /* 0x000000cfffc0723e */ /* 0x000fe200000010ff */
        /* <DEDUP_REMOVED lines=9> */
.L_x_172:
        /* <DEDUP_REMOVED lines=13> */
.L_x_174:
[----:B------:R-:W-:Y:S05]  /*3f00*/  BSYNC.RECONVERGENT B2 ;  /* 0x0000000000027941 */ /* 0x000fea0003800200 */
.L_x_173:
[----:B------:R-:W-:Y:S01]  /*3f10*/  IMAD.WIDE.U32 R120, R168, -0x326172a9, RZ ;  /* 0xcd9e8d57a8787825 */ /* 0x000fe200078e00ff */
[----:B------:R-:W-:-:S03]  /*3f20*/  LOP3.LUT R116, R14, UR9, R161, 0x96, !PT ;  /* 0x000000090e747c12 */ /* 0x000fc6000f8e96a1 */
[----:B------:R-:W-:Y:S01]  /*3f30*/  IMAD.MOV.U32 R118, RZ, RZ, RZ ;  /* 0x000000ffff767224 */ /* 0x000fe200078e00ff */
        /* <DEDUP_REMOVED lines=37> */
[----:B------:R-:W-:Y:S02]  /*4190*/  LOP3.LUT R162, R120, UR35, R117, 0x96, !PT ;  /* 0x0000002378a27c12 */ /* 0x000fe4000f8e9675 */
[----:B------:R-:W-:Y:S01]  /*41a0*/  MOV R117, R174 ;  /* 0x000000ae00757202 */ /* 0x000fe20000000f00 */
[----:B------:R-:W-:-:S07]  /*41b0*/  IMAD.MOV.U32 R174, RZ, RZ, R116 ;  /* 0x000000ffffae7224 */ /* 0x000fce00078e0074 */
.L_x_171:
[----:B------:R-:W-:Y:S05]  /*41c0*/  BSYNC.RECONVERGENT B1 ;  /* 0x0000000000017941 */ /* 0x000fea0003800200 */
.L_x_170:
[----:B------:R-:W-:Y:S01]  /*41d0*/  I2FP.F32.U32 R117, R117 ;  /* 0x0000007500757245 */ /* 0x000fe20000201000 */
[----:B------:R-:W-:Y:S01]  /*41e0*/  IMAD.U32 R121, R119, 0x10000, RZ ;  /* 0x0001000077797824 */ /* 0x000fe200078e00ff */
[----:B------:R-:W-:Y:S01]  /*41f0*/  ISETP.NE.AND P5, PT, R118, 0x1, PT ;  /* 0x000000017600780c */ /* 0x000fe20003fa5270 */
[----:B------:R-:W-:Y:S01]  /*4200*/  BSSY.RECONVERGENT B1, `(.L_x_175) ;  /* 0x000004e000017945 */ /* 0x000fe20003800200 */
[----:B------:R-:W-:Y:S01]  /*4210*/  @P0 SHF.L.U32 R116, R111, 0x10, RZ ;  /* 0x000000106f740819 */ /* 0x000fe200000006ff */
[----:B------:R-:W-:Y:S01]  /*4220*/  FFMA.FTZ R117, R117, R184, 1.1641532182693481445e-10 ;  /* 0x2f00000075757423 */ /* 0x000fe200000100b8 */
[----:B------:R-:W-:Y:S01]  /*4230*/  FMUL.FTZ R121, R121, R188 ;  /* 0x000000bc79797220 */ /* 0x000fe20000410000 */
[----:B------:R-:W-:Y:S01]  /*4240*/  PRMT R196, R119, 0x7632, R196 ;  /* 0x0000763277c47816 */ /* 0x000fe200000000c4 */
[----:B------:R-:W-:Y:S02]  /*4250*/  IMAD.MOV.U32 R160, RZ, RZ, 0x2 ;  /* 0x00000002ffa07424 */ /* 0x000fe400078e00ff */
        /* <DEDUP_REMOVED lines=15> */
.L_x_177:
        /* <DEDUP_REMOVED lines=13> */
.L_x_179:
[----:B------:R-:W-:Y:S05]  /*4420*/  BSYNC.RECONVERGENT B2 ;  /* 0x0000000000027941 */ /* 0x000fea0003800200 */
.L_x_178:
        /* <DEDUP_REMOVED lines=42> */
[----:B------:R-:W-:-:S07]  /*46d0*/  MOV R174, R116 ;  /* 0x0000007400ae7202 */ /* 0x000fce0000000f00 */
.L_x_176:
[----:B------:R-:W-:Y:S05]  /*46e0*/  BSYNC.RECONVERGENT B1 ;  /* 0x0000000000017941 */ /* 0x000fea0003800200 */
.L_x_175:
[----:B------:R-:W-:Y:S01]  /*46f0*/  I2FP.F32.U32 R117, R117 ;  /* 0x0000007500757245 */ /* 0x000fe20000201000 */
[----:B------:R-:W-:Y:S01]  /*4700*/  IMAD.U32 R119, R196, 0x10000, RZ ;  /* 0x00010000c4777824 */ /* 0x000fe200078e00ff */
[----:B------:R-:W-:Y:S02]  /*4710*/  @P0 PRMT R116, R111, 0x7632, R116 ;  /* 0x000076326f740816 */ /* 0x000fe40000000074 */
[----:B------:R-:W-:Y:S01]  /*4720*/  PRMT R118, R190, 0x5410, R192 ;  /* 0x00005410be767816 */ /* 0x000fe200000000c0 */
[----:B------:R-:W-:Y:S01]  /*4730*/  FFMA.FTZ R117, R117, R184, 1.1641532182693481445e-10 ;  /* 0x2f00000075757423 */ /* 0x000fe200000100b8 */
[----:B------:R-:W-:Y:S01]  /*4740*/  FMUL.FTZ R119, R119, R188 ;  /* 0x000000bc77777220 */ /* 0x000fe20000410000 */
[----:B------:R-:W-:-:S03]  /*4750*/  @P0 IMAD.U32 R116, R116, 0x10000, RZ ;  /* 0x0001000074740824 */ /* 0x000fc600078e00ff */
[----:B------:R-:W-:Y:S02]  /*4760*/  FSETP.GTU.FTZ.AND P5, PT, R117, R186, PT ;  /* 0x000000ba7500720b */ /* 0x000fe40003fbc000 */
[----:B------:R-:W-:Y:S02]  /*4770*/  PRMT R117, R180, 0x5410, R182 ;  /* 0x00005410b4757816 */ /* 0x000fe400000000b6 */
[----:B------:R-:W-:Y:S02]  /*4780*/  FSEL R221, R119, RZ, !P5 ;  /* 0x000000ff77dd7208 */ /* 0x000fe40006800000 */
[----:B------:R-:W-:-:S03]  /*4790*/  PLOP3.LUT P5, PT, P5, PT, PT, 0x8, 0x80 ;  /* 0x000000000080781c */ /* 0x000fc60002fae170 */
[----:B------:R-:W-:Y:S01]  /*47a0*/  @P0 FADD.FTZ R221, R116, R221 ;  /* 0x000000dd74dd0221 */ /* 0x000fe20000010000 */
[----:B------:R-:W-:-:S04]  /*47b0*/  PRMT R116, R176, 0x5410, R178 ;  /* 0x00005410b0747816 */ /* 0x000fc800000000b2 */
[----:B------:R-:W-:-:S04]  /*47c0*/  F2FP.BF16.F32.PACK_AB R119, RZ, R221 ;  /* 0x000000ddff77723e */ /* 0x000fc800000010ff */
[----:B------:R-:W-:Y:S01]  /*47d0*/  PRMT R119, R194, 0x5410, R119 ;  /* 0x00005410c2777816 */ /* 0x000fe20000000077 */
[----:B------:R-:W-:Y:S06]  /*47e0*/  BRA `(.L_x_180) ;  /* 0x0000005000907947 */ /* 0x000fec0003800000 */
.L_x_139:
[----:B------:R-:W-:Y:S01]  /*47f0*/  ISETP.NE.AND P2, PT, R160, 0x1, PT ;  /* 0x00000001a000780c */ /* 0x000fe20003f45270 */
[----:B------:R-:W-:Y:S01]  /*4800*/  BSSY.RECONVERGENT B1, `(.L_x_181) ;  /* 0x0000047000017945 */ /* 0x000fe20003800200 */
[----:B------:R-:W-:Y:S02]  /*4810*/  HFMA2 R6, -RZ, RZ, 0, 1.1920928955078125e-07 ;  /* 0x00000002ff067431 */ /* 0x000fe400000001ff */
[----:B------:R-:W-:Y:S02]  /*4820*/  IMAD.MOV.U32 R2, RZ, RZ, R12 ;  /* 0x000000ffff027224 */ /* 0x000fe400078e000c */
[----:B------:R-:W-:-:S07]  /*4830*/  IMAD.MOV.U32 R174, RZ, RZ, R176 ;  /* 0x000000ffffae7224 */ /* 0x000fce00078e00b0 */
[----:B------:R-:W-:Y:S05]  /*4840*/  @!P2 BRA `(.L_x_182) ;  /* 0x000000040008a947 */ /* 0x000fea0003800000 */
[----:B------:R-:W-:-:S13]  /*4850*/  ISETP.NE.AND P2, PT, R160, 0x3, PT ;  /* 0x00000003a000780c */ /* 0x000fda0003f45270 */
[----:B------:R-:W-:Y:S05]  /*4860*/  @!P2 BRA `(.L_x_183) ;  /* 0x000000000020a947 */ /* 0x000fea0003800000 */
[----:B------:R-:W-:-:S13]  /*4870*/  ISETP.NE.AND P2, PT, R160, 0x2, PT ;  /* 0x00000002a000780c */ /* 0x000fda0003f45270 */
[----:B------:R-:W-:Y:S01]  /*4880*/  @!P2 IMAD.MOV.U32 R6, RZ, RZ, 0x3 ;  /* 0x00000003ff06a424 */ /* 0x000fe200078e00ff */
[----:B------:R-:W-:Y:S01]  /*4890*/  @!P2 MOV R174, R176 ;  /* 0x000000b000aea202 */ /* 0x000fe20000000f00 */
[----:B------:R-:W-:Y:S01]  /*48a0*/  @!P2 IMAD.MOV.U32 R2, RZ, RZ, R162 ;  /* 0x000000ffff02a224 */ /* 0x000fe200078e00a2 */
[----:B------:R-:W-:Y:S01]  /*48b0*/  @P2 MOV R2, R161 ;  /* 0x000000a100022202 */ /* 0x000fe20000000f00 */
[----:B------:R-:W-:Y:S02]  /*48c0*/  @P2 VIADD R6, R160, 0x1 ;  /* 0x00000001a0062836 */ /* 0x000fe40000000000 */
[----:B------:R-:W-:Y:S01]  /*48d0*/  @P2 IMAD.MOV.U32 R174, RZ, RZ, R176 ;  /* 0x000000ffffae2224 */ /* 0x000fe200078e00b0 */
[----:B------:R-:W-:Y:S06]  /*48e0*/  BRA `(.L_x_182) ;  /* 0x0000000000e07947 */ /* 0x000fec0003800000 */
.L_x_183:
        /* <DEDUP_REMOVED lines=13> */
.L_x_185:
[----:B------:R-:W-:Y:S05]  /*49c0*/  BSYNC.RECONVERGENT B2 ;  /* 0x0000000000027941 */ /* 0x000fea0003800200 */
.L_x_184:
[----:B------:R-:W-:Y:S01]  /*49d0*/  IMAD.WIDE.U32 R8, R168, -0x326172a9, RZ ;  /* 0xcd9e8d57a8087825 */ /* 0x000fe200078e00ff */
[----:B------:R-:W-:-:S03]  /*49e0*/  LOP3.LUT R6, R14, UR9, R121, 0x96, !PT ;  /* 0x000000090e067c12 */ /* 0x000fc6000f8e9679 */
[----:B------:R-:W-:Y:S01]  /*49f0*/  IMAD.MOV.U32 R2, RZ, RZ, R176 ;  /* 0x000000ffff027224 */ /* 0x000fe200078e00b0 */
        /* <DEDUP_REMOVED lines=36> */
[----:B------:R-:W-:Y:S01]  /*4c40*/  MOV R174, R6 ;  /* 0x0000000600ae7202 */ /* 0x000fe20000000f00 */
[----:B------:R-:W-:Y:S01]  /*4c50*/  IMAD.MOV.U32 R6, RZ, RZ, RZ ;  /* 0x000000ffff067224 */ /* 0x000fe200078e00ff */
[----:B------:R-:W-:-:S07]  /*4c60*/  LOP3.LUT R162, R8, UR35, R7, 0x96, !PT ;  /* 0x0000002308a27c12 */ /* 0x000fce000f8e9607 */
.L_x_182:
[----:B------:R-:W-:Y:S05]  /*4c70*/  BSYNC.RECONVERGENT B1 ;  /* 0x0000000000017941 */ /* 0x000fea0003800200 */
.L_x_181:
[----:B------:R-:W0:Y:S01]  /*4c80*/  LDC R0, c[0x0][0x404] ;  /* 0x00010100ff007b82 */ /* 0x000e220000000800 */
[----:B------:R-:W-:Y:S01]  /*4c90*/  I2FP.F32.U32 R7, R2 ;  /* 0x0000000200077245 */ /* 0x000fe20000201000 */
[----:B------:R-:W-:Y:S01]  /*4ca0*/  IMAD.MOV.U32 R188, RZ, RZ, 0x2f800000 ;  /* 0x2f800000ffbc7424 */ /* 0x000fe200078e00ff */
[----:B------:R-:W-:Y:S01]  /*4cb0*/  ISETP.NE.AND P3, PT, R6, 0x1, PT ;  /* 0x000000010600780c */ /* 0x000fe20003f65270 */
[----:B------:R-:W-:Y:S01]  /*4cc0*/  BSSY.RECONVERGENT B1, `(.L_x_186) ;  /* 0x000004e000017945 */ /* 0x000fe20003800200 */
[C---:B-----5:R-:W-:Y:S01]  /*4cd0*/  SHF.L.U32 R9, R116.reuse, 0x10, RZ ;  /* 0x0000001074097819 */ /* 0x060fe200000006ff */
[----:B------:R-:W-:Y:S01]  /*4ce0*/  FFMA.FTZ R7, R7, R188, 1.1641532182693481445e-10 ;  /* 0x2f00000007077423 */ /* 0x000fe200000100bc */
[----:B------:R-:W-:Y:S01]  /*4cf0*/  LOP3.LUT R11, R11, 0xffffffef, RZ, 0xc0, !PT ;  /* 0xffffffef0b0b7812 */ /* 0x000fe200078ec0ff */
[----:B------:R-:W1:Y:S01]  /*4d00*/  LDC R186, c[0x0][0x408] ;  /* 0x00010200ffba7b82 */ /* 0x000e620000000800 */
[----:B------:R-:W-:Y:S01]  /*4d10*/  PRMT R116, R116, 0x7632, R116 ;  /* 0x0000763274747816 */ /* 0x000fe20000000074 */
[----:B------:R-:W-:-:S02]  /*4d20*/  IMAD.MOV.U32 R8, RZ, RZ, 0x2 ;  /* 0x00000002ff087424 */ /* 0x000fc400078e00ff */
[----:B------:R-:W-:Y:S01]  /*4d30*/  IMAD.MOV.U32 R4, RZ, RZ, R12 ;  /* 0x000000ffff047224 */ /* 0x000fe200078e000c */
[----:B0-----:R-:W-:-:S04]  /*4d40*/  FSETP.GTU.FTZ.AND P2, PT, R7, R0, PT ;  /* 0x000000000700720b */ /* 0x001fc80003f5c000 */
[----:B------:R-:W-:Y:S01]  /*4d50*/  PLOP3.LUT P4, PT, P2, PT, PT, 0x8, 0x80 ;  /* 0x000000000080781c */ /* 0x000fe2000178e170 */
[----:B-1----:R-:W-:-:S05]  /*4d60*/  FMUL.FTZ R2, R9, R186 ;  /* 0x000000ba09027220 */ /* 0x002fca0000410000 */
[----:B------:R-:W-:-:S07]  /*4d70*/  FSEL R2, R2, RZ, !P2 ;  /* 0x000000ff02027208 */ /* 0x000fce0005000000 */
        /* <DEDUP_REMOVED lines=10> */
.L_x_188:
        /* <DEDUP_REMOVED lines=13> */
.L_x_190:
[----:B------:R-:W-:Y:S05]  /*4ef0*/  BSYNC.RECONVERGENT B2 ;  /* 0x0000000000027941 */ /* 0x000fea0003800200 */
.L_x_189:
        /* <DEDUP_REMOVED lines=41> */
[----:B------:R-:W-:-:S07]  /*5190*/  HFMA2 R8, -RZ, RZ, 0, 0 ;  /* 0x00000000ff087431 */ /* 0x000fce00000001ff */
.L_x_187:
[----:B------:R-:W-:Y:S05]  /*51a0*/  BSYNC.RECONVERGENT B1 ;  /* 0x0000000000017941 */ /* 0x000fea0003800200 */
.L_x_186:
[----:B------:R-:W-:Y:S01]  /*51b0*/  I2FP.F32.U32 R7, R4 ;  /* 0x0000000400077245 */ /* 0x000fe20000201000 */
[----:B------:R-:W-:Y:S01]  /*51c0*/  IMAD.U32 R9, R112, 0x10000, RZ ;  /* 0x0001000070097824 */ /* 0x000fe200078e00ff */
[----:B------:R-:W-:Y:S01]  /*51d0*/  ISETP.NE.AND P3, PT, R8, 0x1, PT ;  /* 0x000000010800780c */ /* 0x000fe20003f65270 */
[----:B------:R-:W-:Y:S01]  /*51e0*/  @P0 IMAD.U32 R13, R108, 0x10000, RZ ;  /* 0x000100006c0d0824 */ /* 0x000fe200078e00ff */
[----:B------:R-:W-:Y:S01]  /*51f0*/  BSSY.RECONVERGENT B1, `(.L_x_191) ;  /* 0x000004e000017945 */ /* 0x000fe20003800200 */
[----:B------:R-:W-:Y:S01]  /*5200*/  FFMA.FTZ R7, R7, R188, 1.1641532182693481445e-10 ;  /* 0x2f00000007077423 */ /* 0x000fe200000100bc */
[----:B------:R-:W-:Y:S01]  /*5210*/  FMUL.FTZ R9, R9, R186 ;  /* 0x000000ba09097220 */ /* 0x000fe20000410000 */
[----:B------:R-:W-:-:S03]  /*5220*/  MOV R6, 0x2 ;  /* 0x0000000200067802 */ /* 0x000fc60000000f00 */
[----:B------:R-:W-:-:S04]  /*5230*/  FSETP.GTU.FTZ.AND P2, PT, R7, R0, PT ;  /* 0x000000000700720b */ /* 0x000fc80003f5c000 */
[----:B------:R-:W-:Y:S02]  /*5240*/  FSEL R9, R9, RZ, !P2 ;  /* 0x000000ff09097208 */ /* 0x000fe40005000000 */
[----:B------:R-:W-:-:S03]  /*5250*/  SEL R10, RZ, 0x1, P2 ;  /* 0x00000001ff0a7807 */ /* 0x000fc60001000000 */
[----:B------:R-:W-:-:S04]  /*5260*/  FADD.FTZ R2, R2, R9 ;  /* 0x0000000902027221 */ /* 0x000fc80000010000 */
[--C-:B------:R-:W-:Y:S01]  /*5270*/  @P0 FADD.FTZ R13, R13, R2.reuse ;  /* 0x000000020d0d0221 */ /* 0x100fe20000010000 */
[----:B------:R-:W-:Y:S02]  /*5280*/  @!P0 IMAD.MOV.U32 R13, RZ, RZ, R2 ;  /* 0x000000ffff0d8224 */ /* 0x000fe400078e0002 */
[----:B------:R-:W-:-:S03]  /*5290*/  IMAD.MOV.U32 R2, RZ, RZ, R12 ;  /* 0x000000ffff027224 */ /* 0x000fc600078e000c */
[----:B------:R-:W-:Y:S01]  /*52a0*/  F2FP.BF16.F32.PACK_AB R176, RZ, R13 ;  /* 0x0000000dffb0723e */ /* 0x000fe200000010ff */
        /* <DEDUP_REMOVED lines=9> */
.L_x_193:
        /* <DEDUP_REMOVED lines=13> */
.L_x_195:
[----:B------:R-:W-:Y:S05]  /*5410*/  BSYNC.RECONVERGENT B2 ;  /* 0x0000000000027941 */ /* 0x000fea0003800200 */
.L_x_194:
        /* <DEDUP_REMOVED lines=39> */
[----:B------:R-:W-:Y:S02]  /*5690*/  IMAD.MOV.U32 R174, RZ, RZ, R6 ;  /* 0x000000ffffae7224 */ /* 0x000fe400078e0006 */
[----:B------:R-:W-:Y:S02]  /*56a0*/  HFMA2 R6, -RZ, RZ, 0, 0 ;  /* 0x00000000ff067431 */ /* 0x000fe400000001ff */
[----:B------:R-:W-:Y:S01]  /*56b0*/  IMAD.MOV.U32 R12, RZ, RZ, R120 ;  /* 0x000000ffff0c7224 */ /* 0x000fe200078e0078 */
[----:B------:R-:W-:-:S07]  /*56c0*/  LOP3.LUT R162, R8, UR35, R7, 0x96, !PT ;  /* 0x0000002308a27c12 */ /* 0x000fce000f8e9607 */
.L_x_192:
[----:B------:R-:W-:Y:S05]  /*56d0*/  BSYNC.RECONVERGENT B1 ;  /* 0x0000000000017941 */ /* 0x000fea0003800200 */
.L_x_191:
[----:B------:R-:W-:Y:S01]  /*56e0*/  I2FP.F32.U32 R7, R2 ;  /* 0x0000000200077245 */ /* 0x000fe20000201000 */
[----:B------:R-:W-:Y:S01]  /*56f0*/  IMAD.U32 R9, R116, 0x10000, RZ ;  /* 0x0001000074097824 */ /* 0x000fe200078e00ff */
[----:B------:R-:W-:Y:S01]  /*5700*/  ISETP.NE.AND P3, PT, R6, 0x1, PT ;  /* 0x000000010600780c */ /* 0x000fe20003f65270 */
[----:B------:R-:W-:Y:S01]  /*5710*/  BSSY.RECONVERGENT B1, `(.L_x_196) ;  /* 0x000004c000017945 */ /* 0x000fe20003800200 */
[----:B------:R-:W-:Y:S01]  /*5720*/  LOP3.LUT R11, R11, 0xfffffff7, RZ, 0xc0, !PT ;  /* 0xfffffff70b0b7812 */ /* 0x000fe200078ec0ff */
[----:B------:R-:W-:Y:S01]  /*5730*/  FFMA.FTZ R7, R7, R188, 1.1641532182693481445e-10 ;  /* 0x2f00000007077423 */ /* 0x000fe200000100bc */
[----:B------:R-:W-:Y:S01]  /*5740*/  FMUL.FTZ R2, R9, R186 ;  /* 0x000000ba09027220 */ /* 0x000fe20000410000 */
[----:B------:R-:W-:Y:S02]  /*5750*/  IMAD.MOV.U32 R8, RZ, RZ, 0x2 ;  /* 0x00000002ff087424 */ /* 0x000fe400078e00ff */
[----:B------:R-:W-:Y:S01]  /*5760*/  IMAD.MOV.U32 R4, RZ, RZ, R12 ;  /* 0x000000ffff047224 */ /* 0x000fe200078e000c */
[----:B------:R-:W-:-:S04]  /*5770*/  FSETP.GTU.FTZ.AND P2, PT, R7, R0, PT ;  /* 0x000000000700720b */ /* 0x000fc80003f5c000 */
[----:B------:R-:W-:Y:S02]  /*5780*/  PLOP3.LUT P4, PT, P2, PT, PT, 0x8, 0x80 ;  /* 0x000000000080781c */ /* 0x000fe4000178e170 */
[----:B------:R-:W-:-:S11]  /*5790*/  FSEL R2, R2, RZ, !P2 ;  /* 0x000000ff02027208 */ /* 0x000fd60005000000 */
        /* <DEDUP_REMOVED lines=10> */
.L_x_198:
        /* <DEDUP_REMOVED lines=13> */
.L_x_200:
[----:B------:R-:W-:Y:S05]  /*5910*/  BSYNC.RECONVERGENT B2 ;  /* 0x0000000000027941 */ /* 0x000fea0003800200 */
.L_x_199:
        /* <DEDUP_REMOVED lines=43> */
.L_x_197:
[----:B------:R-:W-:Y:S05]  /*5bd0*/  BSYNC.RECONVERGENT B1 ;  /* 0x0000000000017941 */ /* 0x000fea0003800200 */
.L_x_196:
[----:B------:R-:W-:Y:S01]  /*5be0*/  I2FP.F32.U32 R7, R4 ;  /* 0x0000000400077245 */ /* 0x000fe20000201000 */
[----:B------:R-:W-:Y:S01]  /*5bf0*/  BSSY.RECONVERGENT B1, `(.L_x_201) ;  /* 0x0000052000017945 */ /* 0x000fe20003800200 */
[----:B------:R-:W-:Y:S01]  /*5c00*/  PRMT R4, R112, 0x7632, R4 ;  /* 0x0000763270047816 */ /* 0x000fe20000000004 */
[----:B------:R-:W-:Y:S01]  /*5c10*/  IMAD.MOV.U32 R6, RZ, RZ, 0x2 ;  /* 0x00000002ff067424 */ /* 0x000fe200078e00ff */
[----:B------:R-:W-:Y:S01]  /*5c20*/  ISETP.NE.AND P3, PT, R8, 0x1, PT ;  /* 0x000000010800780c */ /* 0x000fe20003f65270 */
[----:B------:R-:W-:Y:S01]  /*5c30*/  FFMA.FTZ R7, R7, R188, 1.1641532182693481445e-10 ;  /* 0x2f00000007077423 */ /* 0x000fe200000100bc */
[----:B------:R-:W-:Y:S01]  /*5c40*/  @P0 SHF.L.U32 R187, R178, 0x10, RZ ;  /* 0x00000010b2bb0819 */ /* 0x000fe200000006ff */
[----:B------:R-:W-:-:S03]  /*5c50*/  IMAD.U32 R9, R4, 0x10000, RZ ;  /* 0x0001000004097824 */ /* 0x000fc600078e00ff */
[----:B------:R-:W-:Y:S01]  /*5c60*/  FSETP.GTU.FTZ.AND P2, PT, R7, R0, PT ;  /* 0x000000000700720b */ /* 0x000fe20003f5c000 */
[----:B------:R-:W-:-:S05]  /*5c70*/  FMUL.FTZ R9, R9, R186 ;  /* 0x000000ba09097220 */ /* 0x000fca0000410000 */
[----:B------:R-:W-:-:S05]  /*5c80*/  FSEL R9, R9, RZ, !P2 ;  /* 0x000000ff09097208 */ /* 0x000fca0005000000 */
[----:B------:R-:W-:Y:S01]  /*5c90*/  FADD.FTZ R2, R2, R9 ;  /* 0x0000000902027221 */ /* 0x000fe20000010000 */
[----:B------:R-:W-:-:S03]  /*5ca0*/  SEL R9, RZ, 0x1, P2 ;  /* 0x00000001ff097807 */ /* 0x000fc60001000000 */
        /* <DEDUP_REMOVED lines=13> */
.L_x_203:
        /* <DEDUP_REMOVED lines=13> */
.L_x_205:
[----:B------:R-:W-:Y:S05]  /*5e50*/  BSYNC.RECONVERGENT B2 ;  /* 0x0000000000027941 */ /* 0x000fea0003800200 */
.L_x_204:
        /* <DEDUP_REMOVED lines=43> */
.L_x_202:
[----:B------:R-:W-:Y:S05]  /*6110*/  BSYNC.RECONVERGENT B1 ;  /* 0x0000000000017941 */ /* 0x000fea0003800200 */
.L_x_201:
[----:B------:R-:W-:Y:S01]  /*6120*/  I2FP.F32.U32 R7, R2 ;  /* 0x0000000200077245 */ /* 0x000fe20000201000 */
[----:B------:R-:W-:Y:S01]  /*6130*/  IMAD.U32 R121, R117, 0x10000, RZ ;  /* 0x0001000075797824 */ /* 0x000fe200078e00ff */
[----:B------:R-:W-:Y:S01]  /*6140*/  ISETP.NE.AND P3, PT, R6, 0x1, PT ;  /* 0x000000010600780c */ /* 0x000fe20003f65270 */
[----:B------:R-:W-:Y:S01]  /*6150*/  BSSY.RECONVERGENT B1, `(.L_x_206) ;  /* 0x000004d000017945 */ /* 0x000fe20003800200 */
[----:B------:R-:W-:Y:S01]  /*6160*/  LOP3.LUT R11, R11, 0xfffffffb, RZ, 0xc0, !PT ;  /* 0xfffffffb0b0b7812 */ /* 0x000fe200078ec0ff */
[----:B------:R-:W-:Y:S01]  /*6170*/  FFMA.FTZ R7, R7, R188, 1.1641532182693481445e-10 ;  /* 0x2f00000007077423 */ /* 0x000fe200000100bc */
[----:B------:R-:W-:Y:S01]  /*6180*/  FMUL.FTZ R4, R121, R186 ;  /* 0x000000ba79047220 */ /* 0x000fe20000410000 */
[----:B------:R-:W-:Y:S01]  /*6190*/  HFMA2 R116, -RZ, RZ, 0, 1.1920928955078125e-07 ;  /* 0x00000002ff747431 */ /* 0x000fe200000001ff */
[----:B------:R-:W-:Y:S02]  /*61a0*/  PRMT R2, R117, 0x7632, R2 ;  /* 0x0000763275027816 */ /* 0x000fe40000000002 */
[----:B------:R-:W-:Y:S01]  /*61b0*/  FSETP.GTU.FTZ.AND P2, PT, R7, R0, PT ;  /* 0x000000000700720b */ /* 0x000fe20003f5c000 */
[----:B------:R-:W-:-:S03]  /*61c0*/  IMAD.MOV.U32 R7, RZ, RZ, R12 ;  /* 0x000000ffff077224 */ /* 0x000fc600078e000c */
[----:B------:R-:W-:Y:S02]  /*61d0*/  PLOP3.LUT P4, PT, P2, PT, PT, 0x8, 0x80 ;  /* 0x000000000080781c */ /* 0x000fe4000178e170 */
[----:B------:R-:W-:-:S11]  /*61e0*/  FSEL R4, R4, RZ, !P2 ;  /* 0x000000ff04047208 */ /* 0x000fd60005000000 */
        /* <DEDUP_REMOVED lines=10> */
.L_x_208:
        /* <DEDUP_REMOVED lines=13> */
.L_x_210:
[----:B------:R-:W-:Y:S05]  /*6360*/  BSYNC.RECONVERGENT B2 ;  /* 0x0000000000027941 */ /* 0x000fea0003800200 */
.L_x_209:
        /* <DEDUP_REMOVED lines=43> */
.L_x_207:
[----:B------:R-:W-:Y:S05]  /*6620*/  BSYNC.RECONVERGENT B1 ;  /* 0x0000000000017941 */ /* 0x000fea0003800200 */
.L_x_206:
        /* <DEDUP_REMOVED lines=25> */
.L_x_213:
        /* <DEDUP_REMOVED lines=13> */
.L_x_215:
[----:B------:R-:W-:Y:S05]  /*6890*/  BSYNC.RECONVERGENT B2 ;  /* 0x0000000000027941 */ /* 0x000fea0003800200 */
.L_x_214:
        /* <DEDUP_REMOVED lines=43> */
.L_x_212:
[----:B------:R-:W-:Y:S05]  /*6b50*/  BSYNC.RECONVERGENT B1 ;  /* 0x0000000000017941 */ /* 0x000fea0003800200 */
.L_x_211:
        /* <DEDUP_REMOVED lines=10> */
[----:B------:R-:W-:Y:S02]  /*6c00*/  FSEL R2, R2, RZ, !P3 ;  /* 0x000000ff02027208 */ /* 0x000fe40005800000 */
[----:B------:R-:W-:-:S13]  /*6c10*/  PLOP3.LUT P3, PT, P3, PT, PT, 0x8, 0x80 ;  /* 0x000000000080781c */ /* 0x000fda0001f6e170 */
        /* <DEDUP_REMOVED lines=10> */
.L_x_218:
        /* <DEDUP_REMOVED lines=13> */
.L_x_220:
[----:B------:R-:W-:Y:S05]  /*6d90*/  BSYNC.RECONVERGENT B2 ;  /* 0x0000000000027941 */ /* 0x000fea0003800200 */
.L_x_219:
        /* <DEDUP_REMOVED lines=43> */
.L_x_217:
[----:B------:R-:W-:Y:S05]  /*7050*/  BSYNC.RECONVERGENT B1 ;  /* 0x0000000000017941 */ /* 0x000fea0003800200 */
.L_x_216:
[----:B------:R-:W-:Y:S01]  /*7060*/  I2FP.F32.U32 R7, R4 ;  /* 0x0000000400077245 */ /* 0x000fe20000201000 */
[----:B------:R-:W-:Y:S01]  /*7070*/  BSSY.RECONVERGENT B1, `(.L_x_221) ;  /* 0x0000052000017945 */ /* 0x000fe20003800200 */
[----:B------:R-:W-:Y:S01]  /*7080*/  PRMT R4, R113, 0x7632, R4 ;  /* 0x0000763271047816 */ /* 0x000fe20000000004 */
[----:B------:R-:W-:Y:S01]  /*7090*/  IMAD.MOV.U32 R6, RZ, RZ, 0x2 ;  /* 0x00000002ff067424 */ /* 0x000fe200078e00ff */
[----:B------:R-:W-:Y:S01]  /*70a0*/  @P0 SHF.L.U32 R203, R190, 0x10, RZ ;  /* 0x00000010becb0819 */ /* 0x000fe200000006ff */
[----:B------:R-:W-:Y:S02]  /*70b0*/  FFMA.FTZ R7, R7, R188, 1.1641532182693481445e-10 ;  /* 0x2f00000007077423 */ /* 0x000fe400000100bc */
[----:B------:R-:W-:-:S03]  /*70c0*/  IMAD.U32 R117, R4, 0x10000, RZ ;  /* 0x0001000004757824 */ /* 0x000fc600078e00ff */
[----:B------:R-:W-:Y:S01]  /*70d0*/  FSETP.GTU.FTZ.AND P2, PT, R7, R0, PT ;  /* 0x000000000700720b */ /* 0x000fe20003f5c000 */
[----:B------:R-:W-:-:S03]  /*70e0*/  FMUL.FTZ R117, R117, R186 ;  /* 0x000000ba75757220 */ /* 0x000fc60000410000 */
[----:B------:R-:W-:Y:S02]  /*70f0*/  SEL R7, RZ, 0x1, P2 ;  /* 0x00000001ff077807 */ /* 0x000fe40001000000 */
[----:B------:R-:W-:Y:S02]  /*7100*/  FSEL R117, R117, RZ, !P2 ;  /* 0x000000ff75757208 */ /* 0x000fe40005000000 */
[----:B------:R-:W-:-:S03]  /*7110*/  ISETP.NE.AND P2, PT, R116, 0x1, PT ;  /* 0x000000017400780c */ /* 0x000fc60003f45270 */
        /* <DEDUP_REMOVED lines=14> */
.L_x_223:
        /* <DEDUP_REMOVED lines=13> */
.L_x_225:
[----:B------:R-:W-:Y:S05]  /*72d0*/  BSYNC.RECONVERGENT B2 ;  /* 0x0000000000027941 */ /* 0x000fea0003800200 */
.L_x_224:
[----:B------:R-:W-:Y:S01]  /*72e0*/  IMAD.WIDE.U32 R120, R168, -0x326172a9, RZ ;  /* 0xcd9e8d57a8787825 */ /* 0x000fe200078e00ff */
[----:B------:R-:W-:Y:S02]  /*72f0*/  LOP3.LUT R116, R14, UR9, R161, 0x96, !PT ;  /* 0x000000090e747c12 */ /* 0x000fe4000f8e96a1 */
[----:B------:R-:W-:Y:S01]  /*7300*/  MOV R2, R174 ;  /* 0x000000ae00027202 */ /* 0x000fe20000000f00 */
        /* <DEDUP_REMOVED lines=39> */
[----:B------:R-:W-:-:S07]  /*7580*/  IMAD.MOV.U32 R174, RZ, RZ, R116 ;  /* 0x000000ffffae7224 */ /* 0x000fce00078e0074 */
.L_x_222:
[----:B------:R-:W-:Y:S05]  /*7590*/  BSYNC.RECONVERGENT B1 ;  /* 0x0000000000017941 */ /* 0x000fea0003800200 */
.L_x_221:
[----:B------:R-:W-:Y:S01]  /*75a0*/  I2FP.F32.U32 R117, R2 ;  /* 0x0000000200757245 */ /* 0x000fe20000201000 */
[----:B------:R-:W-:Y:S01]  /*75b0*/  IMAD.U32 R121, R118, 0x10000, RZ ;  /* 0x0001000076797824 */ /* 0x000fe200078e00ff */
[----:B------:R-:W-:Y:S01]  /*75c0*/  ISETP.NE.AND P3, PT, R6, 0x1, PT ;  /* 0x000000010600780c */ /* 0x000fe20003f65270 */
[----:B------:R-:W-:Y:S01]  /*75d0*/  BSSY.RECONVERGENT B1, `(.L_x_226) ;  /* 0x000004b000017945 */ /* 0x000fe20003800200 */
[----:B------:R-:W-:Y:S02]  /*75e0*/  HFMA2 R116, -RZ, RZ, 0, 1.1920928955078125e-07 ;  /* 0x00000002ff747431 */ /* 0x000fe400000001ff */
[----:B------:R-:W-:Y:S01]  /*75f0*/  FFMA.FTZ R117, R117, R188, 1.1641532182693481445e-10 ;  /* 0x2f00000075757423 */ /* 0x000fe200000100bc */
[----:B------:R-:W-:Y:S01]  /*7600*/  FMUL.FTZ R2, R121, R186 ;  /* 0x000000ba79027220 */ /* 0x000fe20000410000 */
[----:B------:R-:W-:Y:S01]  /*7610*/  PRMT R118, R118, 0x7632, R118 ;  /* 0x0000763276767816 */ /* 0x000fe20000000076 */
[----:B------:R-:W-:Y:S02]  /*7620*/  IMAD.MOV.U32 R4, RZ, RZ, R12 ;  /* 0x000000ffff047224 */ /* 0x000fe400078e000c */
[----:B------:R-:W-:-:S04]  /*7630*/  FSETP.GTU.FTZ.AND P2, PT, R117, R0, PT ;  /* 0x000000007500720b */ /* 0x000fc80003f5c000 */
[----:B------:R-:W-:Y:S02]  /*7640*/  FSEL R2, R2, RZ, !P2 ;  /* 0x000000ff02027208 */ /* 0x000fe40005000000 */
[----:B------:R-:W-:Y:S01]  /*7650*/  PLOP3.LUT P2, PT, P2, PT, PT, 0x8, 0x80 ;  /* 0x000000000080781c */ /* 0x000fe2000174e170 */
[----:B------:R-:W-:-:S12]  /*7660*/  @!P3 BRA `(.L_x_227) ;  /* 0x000000040004b947 */ /* 0x000fd80003800000 */
        /* <DEDUP_REMOVED lines=8> */
.L_x_228:
        /* <DEDUP_REMOVED lines=13> */
.L_x_230:
[----:B------:R-:W-:Y:S05]  /*77c0*/  BSYNC.RECONVERGENT B2 ;  /* 0x0000000000027941 */ /* 0x000fea0003800200 */
.L_x_229:
        /* <DEDUP_REMOVED lines=43> */
.L_x_227:
[----:B------:R-:W-:Y:S05]  /*7a80*/  BSYNC.RECONVERGENT B1 ;  /* 0x0000000000017941 */ /* 0x000fea0003800200 */
.L_x_226:
[----:B------:R-:W-:Y:S01]  /*7a90*/  I2FP.F32.U32 R117, R4 ;  /* 0x0000000400757245 */ /* 0x000fe20000201000 */
[----:B------:R-:W-:Y:S01]  /*7aa0*/  IMAD.U32 R121, R114, 0x10000, RZ ;  /* 0x0001000072797824 */ /* 0x000fe200078e00ff */
[----:B------:R-:W-:Y:S01]  /*7ab0*/  BSSY.RECONVERGENT B1, `(.L_x_231) ;  /* 0x0000050000017945 */ /* 0x000fe20003800200 */
[----:B------:R-:W-:Y:S01]  /*7ac0*/  @P0 IMAD.U32 R201, R110, 0x10000, RZ ;  /* 0x000100006ec90824 */ /* 0x000fe200078e00ff */
[----:B------:R-:W-:Y:S01]  /*7ad0*/  MOV R120, 0x2 ;  /* 0x0000000200787802 */ /* 0x000fe20000000f00 */
[----:B------:R-:W-:Y:S01]  /*7ae0*/  FFMA.FTZ R117, R117, R188, 1.1641532182693481445e-10 ;  /* 0x2f00000075757423 */ /* 0x000fe200000100bc */
[----:B------:R-:W-:-:S04]  /*7af0*/  FMUL.FTZ R121, R121, R186 ;  /* 0x000000ba79797220 */ /* 0x000fc80000410000 */
[----:B------:R-:W-:-:S04]  /*7b00*/  FSETP.GTU.FTZ.AND P3, PT, R117, R0, PT ;  /* 0x000000007500720b */ /* 0x000fc80003f7c000 */
[----:B------:R-:W-:Y:S02]  /*7b10*/  FSEL R121, R121, RZ, !P3 ;  /* 0x000000ff79797208 */ /* 0x000fe40005800000 */
[----:B------:R-:W-:Y:S02]  /*7b20*/  SEL R6, RZ, 0x1, P3 ;  /* 0x00000001ff067807 */ /* 0x000fe40001800000 */
[----:B------:R-:W-:Y:S01]  /*7b30*/  ISETP.NE.AND P3, PT, R116, 0x1, PT ;  /* 0x000000017400780c */ /* 0x000fe20003f65270 */
[----:B------:R-:W-:-:S04]  /*7b40*/  FADD.FTZ R2, R2, R121 ;  /* 0x0000007902027221 */ /* 0x000fc80000010000 */
[--C-:B------:R-:W-:Y:S01]  /*7b50*/  @P0 FADD.FTZ R201, R201, R2.reuse ;  /* 0x00000002c9c90221 */ /* 0x100fe20000010000 */
[----:B------:R-:W-:Y:S02]  /*7b60*/  @!P0 IMAD.MOV.U32 R201, RZ, RZ, R2 ;  /* 0x000000ffffc98224 */ /* 0x000fe400078e0002 */
[----:B------:R-:W-:-:S03]  /*7b70*/  IMAD.MOV.U32 R2, RZ, RZ, R12 ;  /* 0x000000ffff027224 */ /* 0x000fc600078e000c */
[----:B------:R-:W-:Y:S02]  /*7b80*/  F2FP.BF16.F32.PACK_AB R190, RZ, R201 ;  /* 0x000000c9ffbe723e */ /* 0x000fe400000010ff */
[----:B------:R-:W-:Y:S05]  /*7b90*/  @!P3 BRA `(.L_x_232) ;  /* 0x000000040004b947 */ /* 0x000fea0003800000 */
        /* <DEDUP_REMOVED lines=8> */
.L_x_233:
        /* <DEDUP_REMOVED lines=13> */
.L_x_235:
[----:B------:R-:W-:Y:S05]  /*7cf0*/  BSYNC.RECONVERGENT B2 ;  /* 0x0000000000027941 */ /* 0x000fea0003800200 */
.L_x_234:
        /* <DEDUP_REMOVED lines=42> */
[----:B------:R-:W-:-:S07]  /*7fa0*/  IMAD.MOV.U32 R174, RZ, RZ, R116 ;  /* 0x000000ffffae7224 */ /* 0x000fce00078e0074 */
.L_x_232:
[----:B------:R-:W-:Y:S05]  /*7fb0*/  BSYNC.RECONVERGENT B1 ;  /* 0x0000000000017941 */ /* 0x000fea0003800200 */
.L_x_231:
[----:B------:R-:W-:Y:S01]  /*7fc0*/  I2FP.F32.U32 R117, R2 ;  /* 0x0000000200757245 */ /* 0x000fe20000201000 */
[----:B------:R-:W-:Y:S01]  /*7fd0*/  IMAD.U32 R121, R118, 0x10000, RZ ;  /* 0x0001000076797824 */ /* 0x000fe200078e00ff */
[----:B------:R-:W-:Y:S01]  /*7fe0*/  ISETP.NE.AND P4, PT, R120, 0x1, PT ;  /* 0x000000017800780c */ /* 0x000fe20003f85270 */
[----:B------:R-:W-:Y:S01]  /*7ff0*/  BSSY.RECONVERGENT B1, `(.L_x_236) ;  /* 0x000004a000017945 */ /* 0x000fe20003800200 */
[----:B------:R-:W-:Y:S02]  /*8000*/  IMAD.MOV.U32 R116, RZ, RZ, 0x2 ;  /* 0x00000002ff747424 */ /* 0x000fe400078e00ff */
[----:B------:R-:W-:Y:S01]  /*8010*/  FFMA.FTZ R117, R117, R188, 1.1641532182693481445e-10 ;  /* 0x2f00000075757423 */ /* 0x000fe200000100bc */
[----:B------:R-:W-:Y:S01]  /*8020*/  FMUL.FTZ R2, R121, R186 ;  /* 0x000000ba79027220 */ /* 0x000fe20000410000 */
[----:B------:R-:W-:-:S03]  /*8030*/  IMAD.MOV.U32 R4, RZ, RZ, R12 ;  /* 0x000000ffff047224 */ /* 0x000fc600078e000c */
[----:B------:R-:W-:-:S04]  /*8040*/  FSETP.GTU.FTZ.AND P3, PT, R117, R0, PT ;  /* 0x000000007500720b */ /* 0x000fc80003f7c000 */
[----:B------:R-:W-:Y:S02]  /*8050*/  FSEL R2, R2, RZ, !P3 ;  /* 0x000000ff02027208 */ /* 0x000fe40005800000 */
[----:B------:R-:W-:Y:S01]  /*8060*/  PLOP3.LUT P3, PT, P3, PT, PT, 0x8, 0x80 ;  /* 0x000000000080781c */ /* 0x000fe20001f6e170 */
[----:B------:R-:W-:-:S12]  /*8070*/  @!P4 BRA `(.L_x_237) ;  /* 0x000000040004c947 */ /* 0x000fd80003800000 */
        /* <DEDUP_REMOVED lines=8> */
.L_x_238:
        /* <DEDUP_REMOVED lines=13> */
.L_x_240:
[----:B------:R-:W-:Y:S05]  /*81d0*/  BSYNC.RECONVERGENT B2 ;  /* 0x0000000000027941 */ /* 0x000fea0003800200 */
.L_x_239:
        /* <DEDUP_REMOVED lines=43> */
.L_x_237:
[----:B------:R-:W-:Y:S05]  /*8490*/  BSYNC.RECONVERGENT B1 ;  /* 0x0000000000017941 */ /* 0x000fea0003800200 */
.L_x_236:
        /* <DEDUP_REMOVED lines=26> */
.L_x_243:
        /* <DEDUP_REMOVED lines=13> */
.L_x_245:
[----:B------:R-:W-:Y:S05]  /*8710*/  BSYNC.RECONVERGENT B2 ;  /* 0x0000000000027941 */ /* 0x000fea0003800200 */
.L_x_244:
        /* <DEDUP_REMOVED lines=43> */
.L_x_242:
[----:B------:R-:W-:Y:S05]  /*89d0*/  BSYNC.RECONVERGENT B1 ;  /* 0x0000000000017941 */ /* 0x000fea0003800200 */
.L_x_241:
        /* <DEDUP_REMOVED lines=21> */
.L_x_248:
        /* <DEDUP_REMOVED lines=13> */
.L_x_250:
[----:B------:R-:W-:Y:S05]  /*8c00*/  BSYNC.RECONVERGENT B2 ;  /* 0x0000000000027941 */ /* 0x000fea0003800200 */
.L_x_249:
        /* <DEDUP_REMOVED lines=38> */
[----:B------:R-:W-:Y:S02]  /*8e70*/  HFMA2 R122, -RZ, RZ, 0, 0 ;  /* 0x00000000ff7a7431 */ /* 0x000fe400000001ff */
[----:B------:R-:W-:Y:S01]  /*8e80*/  IMAD.MOV.U32 R12, RZ, RZ, R120 ;  /* 0x000000ffff0c7224 */ /* 0x000fe200078e0078 */
[----:B------:R-:W-:Y:S01]  /*8e90*/  LOP3.LUT R162, R118, UR35, R117, 0x96, !PT ;  /* 0x0000002376a27c12 */ /* 0x000fe2000f8e9675 */
[----:B------:R-:W-:Y:S02]  /*8ea0*/  IMAD.MOV.U32 R118, RZ, RZ, R174 ;  /* 0x000000ffff767224 */ /* 0x000fe400078e00ae */
[----:B------:R-:W-:-:S07]  /*8eb0*/  IMAD.MOV.U32 R174, RZ, RZ, R116 ;  /* 0x000000ffffae7224 */ /* 0x000fce00078e0074 */
.L_x_247:
[----:B------:R-:W-:Y:S05]  /*8ec0*/  BSYNC.RECONVERGENT B1 ;  /* 0x0000000000017941 */ /* 0x000fea0003800200 */
.L_x_246:
[----:B------:R-:W-:Y:S01]  /*8ed0*/  I2FP.F32.U32 R117, R118 ;  /* 0x0000007600757245 */ /* 0x000fe20000201000 */
[----:B------:R-:W-:Y:S01]  /*8ee0*/  IMAD.U32 R119, R115, 0x10000, RZ ;  /* 0x0001000073777824 */ /* 0x000fe200078e00ff */
[----:B------:R-:W-:Y:S01]  /*8ef0*/  BSSY.RECONVERGENT B1, `(.L_x_251) ;  /* 0x0000051000017945 */ /* 0x000fe20003800200 */
[----:B------:R-:W-:Y:S01]  /*8f00*/  @P0 IMAD.U32 R205, R111, 0x10000, RZ ;  /* 0x000100006fcd0824 */ /* 0x000fe200078e00ff */
[----:B------:R-:W-:Y:S01]  /*8f10*/  MOV R120, 0x2 ;  /* 0x0000000200787802 */ /* 0x000fe20000000f00 */
[----:B------:R-:W-:Y:S01]  /*8f20*/  FFMA.FTZ R117, R117, R188, 1.1641532182693481445e-10 ;  /* 0x2f00000075757423 */ /* 0x000fe200000100bc */
[----:B------:R-:W-:-:S04]  /*8f30*/  FMUL.FTZ R119, R119, R186 ;  /* 0x000000ba77777220 */ /* 0x000fc80000410000 */
[----:B------:R-:W-:Y:S01]  /*8f40*/  FSETP.GTU.FTZ.AND P5, PT, R117, R0, PT ;  /* 0x000000007500720b */ /* 0x000fe20003fbc000 */
[----:B------:R-:W-:-:S03]  /*8f50*/  IMAD.MOV.U32 R117, RZ, RZ, R12 ;  /* 0x000000ffff757224 */ /* 0x000fc600078e000c */
[----:B------:R-:W-:Y:S02]  /*8f60*/  FSEL R119, R119, RZ, !P5 ;  /* 0x000000ff77777208 */ /* 0x000fe40006800000 */
[----:B------:R-:W-:Y:S02]  /*8f70*/  SEL R116, RZ, 0x1, P5 ;  /* 0x00000001ff747807 */ /* 0x000fe40002800000 */
[----:B------:R-:W-:Y:S01]  /*8f80*/  ISETP.NE.AND P5, PT, R122, 0x1, PT ;  /* 0x000000017a00780c */ /* 0x000fe20003fa5270 */
[----:B------:R-:W-:-:S04]  /*8f90*/  FADD.FTZ R2, R2, R119 ;  /* 0x0000007702027221 */ /* 0x000fc80000010000 */
[--C-:B------:R-:W-:Y:S01]  /*8fa0*/  @P0 FADD.FTZ R205, R205, R2.reuse ;  /* 0x00000002cdcd0221 */ /* 0x100fe20000010000 */
[--C-:B------:R-:W-:Y:S01]  /*8fb0*/  @!P0 IMAD.MOV.U32 R205, RZ, RZ, R2.reuse ;  /* 0x000000ffffcd8224 */ /* 0x100fe200078e0002 */
[----:B------:R-:W-:-:S04]  /*8fc0*/  PRMT R2, R116, 0x7610, R2 ;  /* 0x0000761074027816 */ /* 0x000fc80000000002 */
        /* <DEDUP_REMOVED lines=10> */
.L_x_253:
        /* <DEDUP_REMOVED lines=13> */
.L_x_255:
[----:B------:R-:W-:Y:S05]  /*9140*/  BSYNC.RECONVERGENT B2 ;  /* 0x0000000000027941 */ /* 0x000fea0003800200 */
.L_x_254:
        /* <DEDUP_REMOVED lines=43> */
.L_x_252:
[----:B------:R-:W-:Y:S05]  /*9400*/  BSYNC.RECONVERGENT B1 ;  /* 0x0000000000017941 */ /* 0x000fea0003800200 */
.L_x_251:
        /* <DEDUP_REMOVED lines=20> */
.L_x_258:
[----:B------:R-:W-:Y:S01]  /*9550*/  IADD3 R165, PT, PT, R165, 0x1, RZ ;  /* 0x00000001a5a57810 */ /* 0x000fe20007ffe0ff */
[----:B------:R-:W-:Y:S03]  /*9560*/  BSSY.RECONVERGENT B2, `(.L_x_259) ;  /* 0x000000e000027945 */ /* 0x000fe60003800200 */
[C---:B------:R-:W-:Y:S01]  /*9570*/  ISETP.NE.AND P6, PT, R165.reuse, RZ, PT ;  /* 0x000000ffa500720c */ /* 0x040fe20003fc5270 */
[----:B------:R-:W-:-:S12]  /*9580*/  IMAD.WIDE.U32 R122, R165, -0x2daee0ad, RZ ;  /* 0xd2511f53a57a7825 */ /* 0x000fd800078e00ff */
[----:B------:R-:W-:Y:S05]  /*9590*/  @P6 BRA `(.L_x_260) ;  /* 0x0000000000286947 */ /* 0x000fea0003800000 */
[----:B------:R-:W-:Y:S01]  /*95a0*/  VIADD R164, R164, 0x1 ;  /* 0x00000001a4a47836 */ /* 0x000fe20000000000 */
[----:B------:R-:W-:-:S04]  /*95b0*/  P2R R12, PR, RZ, 0x1 ;  /* 0x00000001ff0c7803 */ /* 0x000fc80000000000 */
[----:B------:R-:W-:-:S13]  /*95c0*/  ISETP.NE.AND P6, PT, R164, RZ, PT ;  /* 0x000000ffa400720c */ /* 0x000fda0003fc5270 */
[----:B------:R-:W-:Y:S02]  /*95d0*/  @!P6 VIADD R168, R168, 0x1 ;  /* 0x00000001a8a8e836 */ /* 0x000fe40000000000 */
[----:B------:R-:W-:Y:S02]  /*95e0*/  @!P6 VIADD R116, R14, 0x1 ;  /* 0x000000010e74e836 */ /* 0x000fe40000000000 */
[----:B------:R-:W-:Y:S01]  /*95f0*/  @!P6 IMAD.MOV.U32 R164, RZ, RZ, RZ ;  /* 0x000000ffffa4e224 */ /* 0x000fe200078e00ff */
[----:B------:R-:W-:-:S13]  /*9600*/  ISETP.NE.AND P0, PT, R168, RZ, !P6 ;  /* 0x000000ffa800720c */ /* 0x000fda0007705270 */
[----:B------:R-:W-:Y:S02]  /*9610*/  @P0 IADD3 R116, PT, PT, R14, RZ, RZ ;  /* 0x000000ff0e740210 */ /* 0x000fe40007ffe0ff */
[----:B------:R-:W-:-:S03]  /*9620*/  ISETP.NE.AND P0, PT, R12, RZ, PT ;  /* 0x000000ff0c00720c */ /* 0x000fc60003f05270 */
[----:B------:R-:W-:-:S10]  /*9630*/  @!P6 IMAD.MOV.U32 R14, RZ, RZ, R116 ;  /* 0x000000ffff0ee224 */ /* 0x000fd400078e0074 */
.L_x_260:
[----:B------:R-:W-:Y:S05]  /*9640*/  BSYNC.RECONVERGENT B2 ;  /* 0x0000000000027941 */ /* 0x000fea0003800200 */
.L_x_259:
        /* <DEDUP_REMOVED lines=43> */
.L_x_257:
[----:B------:R-:W-:Y:S05]  /*9900*/  BSYNC.RECONVERGENT B1 ;  /* 0x0000000000017941 */ /* 0x000fea0003800200 */
.L_x_256:
[----:B------:R-:W-:Y:S02]  /*9910*/  I2FP.F32.U32 R117, R118 ;  /* 0x0000007600757245 */ /* 0x000fe40000201000 */
[----:B------:R-:W-:Y:S02]  /*9920*/  PRMT R116, R115, 0x7632, R116 ;  /* 0x0000763273747816 */ /* 0x000fe40000000074 */
[----:B------:R-:W-:Y:S01]  /*9930*/  PRMT R118, R190, 0x5410, R192 ;  /* 0x00005410be767816 */ /* 0x000fe200000000c0 */
[----:B------:R-:W-:Y:S02]  /*9940*/  FFMA.FTZ R117, R117, R188, 1.1641532182693481445e-10 ;  /* 0x2f00000075757423 */ /* 0x000fe400000100bc */
[----:B------:R-:W-:Y:S01]  /*9950*/  IMAD.U32 R119, R116, 0x10000, RZ ;  /* 0x0001000074777824 */ /* 0x000fe200078e00ff */
[----:B------:R-:W-:Y:S02]  /*9960*/  @P0 PRMT R116, R111, 0x7632, R116 ;  /* 0x000076326f740816 */ /* 0x000fe40000000074 */
[----:B------:R-:W-:Y:S01]  /*9970*/  FSETP.GTU.FTZ.AND P6, PT, R117, R0, PT ;  /* 0x000000007500720b */ /* 0x000fe20003fdc000 */
[----:B------:R-:W-:Y:S01]  /*9980*/  FMUL.FTZ R119, R119, R186 ;  /* 0x000000ba77777220 */ /* 0x000fe20000410000 */
[----:B------:R-:W-:-:S02]  /*9990*/  @P0 SHF.L.U32 R221, R116, 0x10, RZ ;  /* 0x0000001074dd0819 */ /* 0x000fc400000006ff */
[----:B------:R-:W-:Y:S02]  /*99a0*/  SEL R0, RZ, 0x1, P6 ;  /* 0x00000001ff007807 */ /* 0x000fe40003000000 */
[----:B------:R-:W-:Y:S02]  /*99b0*/  FSEL R119, R119, RZ, !P6 ;  /* 0x000000ff77777208 */ /* 0x000fe40007000000 */
[----:B------:R-:W-:Y:S02]  /*99c0*/  PRMT R117, R182, 0x5410, R180 ;  /* 0x00005410b6757816 */ /* 0x000fe400000000b4 */
[----:B------:R-:W-:Y:S01]  /*99d0*/  PRMT R116, R176, 0x5410, R178 ;  /* 0x00005410b0747816 */ /* 0x000fe200000000b2 */
[----:B------:R-:W-:-:S04]  /*99e0*/  FADD.FTZ R194, R194, R119 ;  /* 0x00000077c2c27221 */ /* 0x000fc80000010000 */
[----:B------:R-:W-:Y:S01]  /*99f0*/  @P0 FADD.FTZ R221, R194, R221 ;  /* 0x000000ddc2dd0221 */ /* 0x000fe20000010000 */
[----:B------:R-:W-:-:S05]  /*9a00*/  @!P0 IMAD.MOV.U32 R221, RZ, RZ, R194 ;  /* 0x000000ffffdd8224 */ /* 0x000fca00078e00c2 */
[----:B------:R-:W-:-:S04]  /*9a10*/  F2FP.BF16.F32.PACK_AB R119, RZ, R221 ;  /* 0x000000ddff77723e */ /* 0x000fc800000010ff */
[----:B------:R-:W-:-:S07]  /*9a20*/  PRMT R119, R184, 0x5410, R119 ;  /* 0x00005410b8777816 */ /* 0x000fce0000000077 */
.L_x_180:
[----:B------:R-:W0:Y:S01]  /*9a30*/  LDC.64 R122, c[0x0][0x3a8] ;  /* 0x0000ea00ff7a7b82 */ /* 0x000e220000000a00 */
[----:B------:R-:W-:Y:S02]  /*9a40*/  SEL R182, RZ, 0x1000000, !P5 ;  /* 0x01000000ffb67807 */ /* 0x000fe40006800000 */
[----:B------:R-:W-:Y:S02]  /*9a50*/  SEL R180, RZ, 0x10000, !P4 ;  /* 0x00010000ffb47807 */ /* 0x000fe40006000000 */
[C---:B------:R-:W-:Y:S02]  /*9a60*/  LOP3.LUT P6, RZ, R11.reuse, 0x8, RZ, 0xc0, !PT ;  /* 0x000000080bff7812 */ /* 0x040fe400078cc0ff */
[C---:B------:R-:W-:Y:S01]  /*9a70*/  LOP3.LUT P5, RZ, R11.reuse, 0x4, RZ, 0xc0, !PT ;  /* 0x000000040bff7812 */ /* 0x040fe200078ac0ff */
[----:B------:R-:W1:Y:S01]  /*9a80*/  LDC.64 R120, c[0x0][0x3b0] ;  /* 0x0000ec00ff787b82 */ /* 0x000e620000000a00 */
[----:B------:R-:W-:Y:S02]  /*9a90*/  LOP3.LUT P4, RZ, R11, 0x2, RZ, 0xc0, !PT ;  /* 0x000000020bff7812 */ /* 0x000fe4000788c0ff */
[----:B------:R-:W-:-:S02]  /*9aa0*/  SEL R233, RZ, 0x100, !P3 ;  /* 0x00000100ffe97807 */ /* 0x000fc40005800000 */
[----:B------:R-:W-:Y:S02]  /*9ab0*/  LOP3.LUT P0, RZ, R11, 0x10, RZ, 0xc0, !PT ;  /* 0x000000100bff7812 */ /* 0x000fe4000780c0ff */
[----:B------:R-:W-:Y:S02]  /*9ac0*/  SEL R178, RZ, 0x1000000, !P4 ;  /* 0x01000000ffb27807 */ /* 0x000fe40006000000 */
[----:B------:R-:W-:Y:S02]  /*9ad0*/  SEL R229, RZ, 0x10000, !P5 ;  /* 0x00010000ffe57807 */ /* 0x000fe40006800000 */
[----:B------:R-:W-:Y:S02]  /*9ae0*/  SEL R176, RZ, 0x100, !P6 ;  /* 0x00000100ffb07807 */ /* 0x000fe40007000000 */
[----:B------:R-:W-:Y:S02]  /*9af0*/  LOP3.LUT R233, R233, R182, R180, 0xfe, !PT ;  /* 0x000000b6e9e97212 */ /* 0x000fe400078efeb4 */
[----:B------:R-:W-:Y:S01]  /*9b00*/  SEL R228, RZ, 0x1, !P2 ;  /* 0x00000001ffe47807 */ /* 0x000fe20005000000 */
[----:B0-----:R-:W-:Y:S01]  /*9b10*/  IMAD.WIDE.U32 R122, R172, 0x10, R122 ;  /* 0x00000010ac7a7825 */ /* 0x001fe200078e007a */
[----:B------:R-:W-:-:S02]  /*9b20*/  LOP3.LUT R176, R176, R178, R229, 0xfe, !PT ;  /* 0x000000b2b0b07212 */ /* 0x000fc400078efee5 */
[----:B------:R-:W-:Y:S02]  /*9b30*/  SEL R231, RZ, 0x1, !P0 ;  /* 0x00000001ffe77807 */ /* 0x000fe40004000000 */
[----:B------:R-:W-:Y:S01]  /*9b40*/  LOP3.LUT R229, R233, R228, RZ, 0xfc, !PT ;  /* 0x000000e4e9e57212 */ /* 0x000fe200078efcff */
[----:B------:R0:W-:Y:S01]  /*9b50*/  STG.E.128 desc[UR6][R122.64], R116 ;  /* 0x000000747a007986 */ /* 0x0001e2000c101d06 */
[----:B------:R-:W-:Y:S01]  /*9b60*/  LOP3.LUT R228, R176, R231, RZ, 0xfc, !PT ;  /* 0x000000e7b0e47212 */ /* 0x000fe200078efcff */
[----:B-1----:R-:W-:-:S05]  /*9b70*/  IMAD.WIDE.U32 R120, R172, 0x8, R120 ;  /* 0x00000008ac787825 */ /* 0x002fca00078e0078 */
[----:B------:R0:W-:Y:S01]  /*9b80*/  STG.E.64 desc[UR6][R120.64], R228 ;  /* 0x000000e478007986 */ /* 0x0001e2000c101b06 */
[----:B------:R-:W-:Y:S05]  /*9b90*/  @!P1 BRA `(.L_x_261) ;  /* 0x0000000000509947 */ /* 0x000fea0003800000 */
[----:B0-----:R-:W-:Y:S01]  /*9ba0*/  IMAD.U32 R119, R2, 0x10000, RZ ;  /* 0x0001000002777824 */ /* 0x001fe200078e00ff */
[----:B------:R-:W0:Y:S01]  /*9bb0*/  LDC.64 R116, c[0x0][0x3b8] ;  /* 0x0000ee00ff747b82 */ /* 0x000e220000000a00 */
[----:B------:R-:W-:Y:S02]  /*9bc0*/  LOP3.LUT R118, R0, 0xffff, RZ, 0xc0, !PT ;  /* 0x0000ffff00767812 */ /* 0x000fe400078ec0ff */
[----:B------:R-:W-:Y:S02]  /*9bd0*/  LOP3.LUT R122, R7, 0xff, RZ, 0xc0, !PT ;  /* 0x000000ff077a7812 */ /* 0x000fe400078ec0ff */
[----:B------:R-:W-:Y:S02]  /*9be0*/  LOP3.LUT R121, R119, 0xff0000, RZ, 0xc0, !PT ;  /* 0x00ff000077797812 */ /* 0x000fe400078ec0ff */
[----:B------:R-:W-:Y:S01]  /*9bf0*/  PRMT R119, R4, 0x7104, RZ ;  /* 0x0000710404777816 */ /* 0x000fe200000000ff */
[----:B------:R-:W-:Y:S01]  /*9c00*/  IMAD.WIDE.U32 R122, R122, 0x1000000, RZ ;  /* 0x010000007a7a7825 */ /* 0x000fe200078e00ff */
[----:B------:R-:W-:-:S02]  /*9c10*/  PRMT R176, R121, 0x4210, R118 ;  /* 0x0000421079b07816 */ /* 0x000fc40000000076 */
[----:B------:R-:W-:Y:S02]  /*9c20*/  LOP3.LUT R120, R8, 0xff, RZ, 0xc0, !PT ;  /* 0x000000ff08787812 */ /* 0x000fe400078ec0ff */
[----:B------:R-:W-:Y:S02]  /*9c30*/  LOP3.LUT R118, R9, 0xff, RZ, 0xc0, !PT ;  /* 0x000000ff09767812 */ /* 0x000fe400078ec0ff */
[----:B------:R-:W-:Y:S01]  /*9c40*/  LOP3.LUT R231, R176, 0xff00, R119, 0xf8, !PT ;  /* 0x0000ff00b0e77812 */ /* 0x000fe200078ef877 */
[----:B------:R-:W-:-:S03]  /*9c50*/  IMAD.WIDE.U32 R120, R120, 0x10000, RZ ;  /* 0x0001000078787825 */ /* 0x000fc600078e00ff */
[----:B------:R-:W-:Y:S01]  /*9c60*/  LOP3.LUT R231, R231, 0xff, R6, 0xf8, !PT ;  /* 0x000000ffe7e77812 */ /* 0x000fe200078ef806 */
[----:B------:R-:W-:-:S03]  /*9c70*/  IMAD.WIDE.U32 R118, R118, 0x100, RZ ;  /* 0x0000010076767825 */ /* 0x000fc600078e00ff */
[----:B------:R-:W-:Y:S01]  /*9c80*/  LOP3.LUT R121, R121, R231, R123, 0xfe, !PT ;  /* 0x000000e779797212 */ /* 0x000fe200078efe7b */
[----:B0-----:R-:W-:Y:S01]  /*9c90*/  IMAD.WIDE.U32 R116, R172, 0x8, R116 ;  /* 0x00000008ac747825 */ /* 0x001fe200078e0074 */
[----:B------:R-:W-:Y:S02]  /*9ca0*/  LOP3.LUT R229, R118, R122, R120, 0xfe, !PT ;  /* 0x0000007a76e57212 */ /* 0x000fe400078efe78 */
[----:B------:R-:W-:Y:S02]  /*9cb0*/  LOP3.LUT R119, R121, R119, RZ, 0xfc, !PT ;  /* 0x0000007779777212 */ /* 0x000fe400078efcff */
[----:B------:R-:W-:-:S05]  /*9cc0*/  LOP3.LUT R118, R229, 0xff, R10, 0xf8, !PT ;  /* 0x000000ffe5767812 */ /* 0x000fca00078ef80a */
[----:B------:R1:W-:Y:S02]  /*9cd0*/  STG.E.64 desc[UR6][R116.64], R118 ;  /* 0x0000007674007986 */ /* 0x0003e4000c101b06 */
.L_x_261:
[----:B------:R-:W-:Y:S01]  /*9ce0*/  IMAD.MOV.U32 R176, RZ, RZ, R174 ;  /* 0x000000ffffb07224 */ /* 0x000fe200078e00ae */
[----:B------:R-:W-:-:S07]  /*9cf0*/  IADD3 R174, PT, PT, R172, 0x100, RZ ;  /* 0x00000100acae7810 */ /* 0x000fce0007ffe0ff */
.L_x_138:
[----:B------:R-:W-:Y:S05]  /*9d00*/  BSYNC.RECONVERGENT B0 ;  /* 0x0000000000007941 */ /* 0x000fea0003800200 */
.L_x_137:
[----:B------:R-:W-:Y:S01]  /*9d10*/  ISETP.GE.U32.AND P0, PT, R166, 0x200, PT ;  /* 0x00000200a600780c */ /* 0x000fe20003f06070 */
[----:B------:R-:W-:Y:S01]  /*9d20*/  BSSY.RECONVERGENT B0, `(.L_x_262) ;  /* 0x000080a000007945 */ /* 0x000fe20003800200 */
[----:B------:R-:W-:-:S11]  /*9d30*/  LOP3.LUT R11, R11, 0xffffff7f, RZ, 0xc0, !PT ;  /* 0xffffff7f0b0b7812 */ /* 0x000fd600078ec0ff */
[----:B------:R-:W-:Y:S01]  /*9d40*/  @P0 LOP3.LUT R11, R11, 0x80, RZ, 0xfc, !PT ;  /* 0x000000800b0b0812 */ /* 0x000fe200078efcff */
[----:B------:R-:W-:Y:S06]  /*9d50*/  @!P0 BRA `(.L_x_263) ;  /* 0x0000008000188947 */ /* 0x000fec0003800000 */
[----:B------:R-:W-:Y:S01]  /*9d60*/  ISETP.NE.U32.AND P0, PT, RZ, UR14, PT ;  /* 0x0000000eff007c0c */ /* 0x000fe2000bf05070 */
[----:B0-----:R-:W0:Y:S01]  /*9d70*/  LDC.64 R120, c[0x0][0x390] ;  /* 0x0000e400ff787b82 */ /* 0x001e220000000a00 */
[----:B------:R-:W-:Y:S02]  /*9d80*/  ISETP.NE.U32.AND P1, PT, RZ, UR12, PT ;  /* 0x0000000cff007c0c */ /* 0x000fe4000bf25070 */
[----:B------:R-:W-:Y:S02]  /*9d90*/  ISETP.NE.AND.EX P0, PT, RZ, UR15, PT, P0 ;  /* 0x0000000fff007c0c */ /* 0x000fe4000bf05300 */
[----:B------:R-:W-:-:S11]  /*9da0*/  ISETP.NE.AND.EX P1, PT, RZ, UR13, PT, P1 ;  /* 0x0000000dff007c0c */ /* 0x000fd6000bf25310 */
[----:B-1----:R-:W1:Y:S08]  /*9db0*/  @P0 LDC.64 R116, c[0x0][0x3a0] ;  /* 0x0000e800ff740b82 */ /* 0x002e700000000a00 */
[----:B------:R-:W2:Y:S01]  /*9dc0*/  @P1 LDC.64 R118, c[0x0][0x398] ;  /* 0x0000e600ff761b82 */ /* 0x000ea20000000a00 */
[----:B-1----:R-:W-:-:S04]  /*9dd0*/  @P0 IMAD.WIDE.U32 R122, R174, 0x10, R116 ;  /* 0x00000010ae7a0825 */ /* 0x002fc800078e0074 */
[C---:B0-----:R-:W-:Y:S01]  /*9de0*/  IMAD.WIDE.U32 R116, R174.reuse, 0x10, R120 ;  /* 0x00000010ae747825 */ /* 0x041fe200078e0078 */
[----:B------:R-:W3:Y:S03]  /*9df0*/  @P0 LDG.E.128 R108, desc[UR6][R122.64] ;  /* 0x000000067a6c0981 */ /* 0x000ee6000c1e1d00 */
[----:B--2---:R-:W-:Y:S02]  /*9e00*/  @P1 IMAD.WIDE.U32 R120, R174, 0x10, R118 ;  /* 0x00000010ae781825 */ /* 0x004fe400078e0076 */
[----:B------:R-:W5:Y:S04]  /*9e10*/  LDG.E.128 R116, desc[UR6][R116.64] ;  /* 0x0000000674747981 */ /* 0x000f68000c1e1d00 */
[----:B------:R0:W5:Y:S01]  /*9e20*/  @P1 LDG.E.128 R112, desc[UR6][R120.64] ;  /* 0x0000000678701981 */ /* 0x000162000c1e1d00 */
[----:B---3--:R-:W-:-:S02]  /*9e30*/  PRMT R192, R109, 0x7632, R192 ;  /* 0x000076326dc07816 */ /* 0x008fc400000000c0 */
[----:B------:R-:W-:Y:S01]  /*9e40*/  PRMT R182, R108, 0x7632, R182 ;  /* 0x000076326cb67816 */ /* 0x000fe200000000b6 */
[----:B0-----:R-:W-:Y:S06]  /*9e50*/  @!P1 BRA `(.L_x_264) ;  /* 0x0000005000a49947 */ /* 0x001fec0003800000 */
        /* <DEDUP_REMOVED lines=16> */
.L_x_267:
        /* <DEDUP_REMOVED lines=13> */
.L_x_269:
[----:B------:R-:W-:Y:S05]  /*a030*/  BSYNC.RECONVERGENT B2 ;  /* 0x0000000000027941 */ /* 0x000fea0003800200 */
.L_x_268:
        /* <DEDUP_REMOVED lines=43> */
.L_x_266:
[----:B------:R-:W-:Y:S05]  /*a2f0*/  BSYNC.RECONVERGENT B1 ;  /* 0x0000000000017941 */ /* 0x000fea0003800200 */
.L_x_265:
[----:B------:R-:W0:Y:S01]  /*a300*/  LDC R186, c[0x0][0x404] ;  /* 0x00010100ffba7b82 */ /* 0x000e220000000800 */
[----:B------:R-:W-:Y:S01]  /*a310*/  I2FP.F32.U32 R5, R0 ;  /* 0x0000000000057245 */ /* 0x000fe20000201000 */
[----:B------:R-:W-:Y:S01]  /*a320*/  IMAD.MOV.U32 R190, RZ, RZ, 0x2f800000 ;  /* 0x2f800000ffbe7424 */ /* 0x000fe200078e00ff */
[----:B------:R-:W-:Y:S01]  /*a330*/  ISETP.NE.AND P3, PT, R4, 0x1, PT ;  /* 0x000000010400780c */ /* 0x000fe20003f65270 */
[C---:B-----5:R-:W-:Y:S01]  /*a340*/  IMAD.U32 R7, R116.reuse, 0x10000, RZ ;  /* 0x0001000074077824 */ /* 0x060fe200078e00ff */
[----:B------:R-:W-:Y:S01]  /*a350*/  LOP3.LUT R11, R11, 0xffffffef, RZ, 0xc0, !PT ;  /* 0xffffffef0b0b7812 */ /* 0x000fe200078ec0ff */
[----:B------:R-:W-:Y:S01]  /*a360*/  FFMA.FTZ R5, R5, R190, 1.1641532182693481445e-10 ;  /* 0x2f00000005057423 */ /* 0x000fe200000100be */
[----:B------:R-:W-:Y:S01]  /*a370*/  BSSY.RECONVERGENT B1, `(.L_x_270) ;  /* 0x000004c000017945 */ /* 0x000fe20003800200 */
[----:B------:R-:W1:Y:S01]  /*a380*/  LDC R188, c[0x0][0x408] ;  /* 0x00010200ffbc7b82 */ /* 0x000e620000000800 */
[----:B------:R-:W-:Y:S01]  /*a390*/  PRMT R116, R116, 0x7632, R116 ;  /* 0x0000763274747816 */ /* 0x000fe20000000074 */
[----:B------:R-:W-:Y:S01]  /*a3a0*/  IMAD.MOV.U32 R6, RZ, RZ, 0x2 ;  /* 0x00000002ff067424 */ /* 0x000fe200078e00ff */
[----:B------:R-:W-:-:S02]  /*a3b0*/  MOV R2, R12 ;  /* 0x0000000c00027202 */ /* 0x000fc40000000f00 */
        /* <DEDUP_REMOVED lines=14> */
.L_x_272:
        /* <DEDUP_REMOVED lines=13> */
.L_x_274:
[----:B------:R-:W-:Y:S05]  /*a570*/  BSYNC.RECONVERGENT B2 ;  /* 0x0000000000027941 */ /* 0x000fea0003800200 */
.L_x_273:
        /* <DEDUP_REMOVED lines=40> */
[----:B------:R-:W-:Y:S01]  /*a800*/  IMAD.MOV.U32 R178, RZ, RZ, R4 ;  /* 0x000000ffffb27224 */ /* 0x000fe200078e0004 */
[----:B------:R-:W-:Y:S01]  /*a810*/  LOP3.LUT R162, R6, UR35, R5, 0x96, !PT ;  /* 0x0000002306a27c12 */ /* 0x000fe2000f8e9605 */
[----:B------:R-:W-:-:S07]  /*a820*/  IMAD.MOV.U32 R6, RZ, RZ, RZ ;  /* 0x000000ffff067224 */ /* 0x000fce00078e00ff */
.L_x_271:
[----:B------:R-:W-:Y:S05]  /*a830*/  BSYNC.RECONVERGENT B1 ;  /* 0x0000000000017941 */ /* 0x000fea0003800200 */
.L_x_270:
[----:B------:R-:W-:Y:S01]  /*a840*/  I2FP.F32.U32 R5, R2 ;  /* 0x0000000200057245 */ /* 0x000fe20000201000 */
[----:B------:R-:W-:Y:S01]  /*a850*/  BSSY.RECONVERGENT B1, `(.L_x_275) ;  /* 0x0000051000017945 */ /* 0x000fe20003800200 */
[----:B------:R-:W-:Y:S01]  /*a860*/  SHF.L.U32 R7, R112, 0x10, RZ ;  /* 0x0000001070077819 */ /* 0x000fe200000006ff */
[----:B------:R-:W-:Y:S01]  /*a870*/  IMAD.MOV.U32 R4, RZ, RZ, 0x2 ;  /* 0x00000002ff047424 */ /* 0x000fe200078e00ff */
[----:B------:R-:W-:Y:S01]  /*a880*/  ISETP.NE.AND P3, PT, R6, 0x1, PT ;  /* 0x000000010600780c */ /* 0x000fe20003f65270 */
[----:B------:R-:W-:Y:S02]  /*a890*/  FFMA.FTZ R5, R5, R190, 1.1641532182693481445e-10 ;  /* 0x2f00000005057423 */ /* 0x000fe400000100be */
[----:B------:R-:W-:-:S03]  /*a8a0*/  FMUL.FTZ R7, R7, R188 ;  /* 0x000000bc07077220 */ /* 0x000fc60000410000 */
[----:B------:R-:W-:-:S04]  /*a8b0*/  FSETP.GTU.FTZ.AND P2, PT, R5, R186, PT ;  /* 0x000000ba0500720b */ /* 0x000fc80003f5c000 */
[----:B------:R-:W-:Y:S01]  /*a8c0*/  FSEL R5, R7, RZ, !P2 ;  /* 0x000000ff07057208 */ /* 0x000fe20005000000 */
[----:B------:R-:W-:Y:S01]  /*a8d0*/  @P0 IMAD.U32 R7, R108, 0x10000, RZ ;  /* 0x000100006c070824 */ /* 0x000fe200078e00ff */
[----:B------:R-:W-:-:S03]  /*a8e0*/  SEL R10, RZ, 0x1, P2 ;  /* 0x00000001ff0a7807 */ /* 0x000fc60001000000 */
[----:B------:R-:W-:-:S04]  /*a8f0*/  FADD.FTZ R0, R0, R5 ;  /* 0x0000000500007221 */ /* 0x000fc80000010000 */
[--C-:B------:R-:W-:Y:S01]  /*a900*/  @P0 FADD.FTZ R5, R7, R0.reuse ;  /* 0x0000000007050221 */ /* 0x100fe20000010000 */
[----:B------:R-:W-:Y:S01]  /*a910*/  @!P0 IMAD.MOV.U32 R5, RZ, RZ, R0 ;  /* 0x000000ffff058224 */ /* 0x000fe200078e0000 */
[----:B------:R-:W-:-:S04]  /*a920*/  MOV R0, R12 ;  /* 0x0000000c00007202 */ /* 0x000fc80000000f00 */
        /* <DEDUP_REMOVED lines=10> */
.L_x_277:
        /* <DEDUP_REMOVED lines=13> */
.L_x_279:
[----:B------:R-:W-:Y:S05]  /*aaa0*/  BSYNC.RECONVERGENT B2 ;  /* 0x0000000000027941 */ /* 0x000fea0003800200 */
.L_x_278:
[----:B------:R-:W-:Y:S01]  /*aab0*/  IMAD.WIDE.U32 R8, R168, -0x326172a9, RZ ;  /* 0xcd9e8d57a8087825 */ /* 0x000fe200078e00ff */
[----:B------:R-:W-:-:S03]  /*aac0*/  LOP3.LUT R6, R14, UR9, R123, 0x96, !PT ;  /* 0x000000090e067c12 */ /* 0x000fc6000f8e967b */
[----:B------:R-:W-:Y:S01]  /*aad0*/  IMAD.MOV.U32 R0, RZ, RZ, R178 ;  /* 0x000000ffff007224 */ /* 0x000fe200078e00b2 */
[----:B------:R-:W-:Y:S01]  /*aae0*/  LOP3.LUT R120, R164, UR8, R9, 0x96, !PT ;  /* 0x00000008a4787c12 */ /* 0x000fe2000f8e9609 */
[----:B------:R-:W-:-:S04]  /*aaf0*/  IMAD.WIDE.U32 R6, R6, -0x326172a9, RZ ;  /* 0xcd9e8d5706067825 */ /* 0x000fc800078e00ff */
        /* <DEDUP_REMOVED lines=37> */
[----:B------:R-:W-:-:S07]  /*ad50*/  LOP3.LUT R162, R8, UR35, R7, 0x96, !PT ;  /* 0x0000002308a27c12 */ /* 0x000fce000f8e9607 */
.L_x_276:
[----:B------:R-:W-:Y:S05]  /*ad60*/  BSYNC.RECONVERGENT B1 ;  /* 0x0000000000017941 */ /* 0x000fea0003800200 */
.L_x_275:
[----:B------:R-:W-:Y:S01]  /*ad70*/  I2FP.F32.U32 R7, R0 ;  /* 0x0000000000077245 */ /* 0x000fe20000201000 */
[----:B------:R-:W-:Y:S01]  /*ad80*/  BSSY.RECONVERGENT B1, `(.L_x_280) ;  /* 0x000004e000017945 */ /* 0x000fe20003800200 */
[----:B------:R-:W-:Y:S01]  /*ad90*/  ISETP.NE.AND P3, PT, R4, 0x1, PT ;  /* 0x000000010400780c */ /* 0x000fe20003f65270 */
[----:B------:R-:W-:Y:S01]  /*ada0*/  IMAD.MOV.U32 R6, RZ, RZ, 0x2 ;  /* 0x00000002ff067424 */ /* 0x000fe200078e00ff */
[----:B------:R-:W-:Y:S01]  /*adb0*/  SHF.L.U32 R9, R116, 0x10, RZ ;  /* 0x0000001074097819 */ /* 0x000fe200000006ff */
[----:B------:R-:W-:Y:S01]  /*adc0*/  FFMA.FTZ R7, R7, R190, 1.1641532182693481445e-10 ;  /* 0x2f00000007077423 */ /* 0x000fe200000100be */
[----:B------:R-:W-:Y:S01]  /*add0*/  LOP3.LUT R11, R11, 0xfffffff7, RZ, 0xc0, !PT ;  /* 0xfffffff70b0b7812 */ /* 0x000fe200078ec0ff */
[----:B------:R-:W-:Y:S02]  /*ade0*/  IMAD.MOV.U32 R2, RZ, RZ, R12 ;  /* 0x000000ffff027224 */ /* 0x000fe400078e000c */
[----:B------:R-:W-:Y:S01]  /*adf0*/  FMUL.FTZ R0, R9, R188 ;  /* 0x000000bc09007220 */ /* 0x000fe20000410000 */
        /* <DEDUP_REMOVED lines=13> */
.L_x_282:
        /* <DEDUP_REMOVED lines=13> */
.L_x_284:
[----:B------:R-:W-:Y:S05]  /*afa0*/  BSYNC.RECONVERGENT B2 ;  /* 0x0000000000027941 */ /* 0x000fea0003800200 */
.L_x_283:
        /* <DEDUP_REMOVED lines=40> */
[----:B------:R-:W-:Y:S01]  /*b230*/  MOV R178, R6 ;  /* 0x0000000600b27202 */ /* 0x000fe20000000f00 */
[----:B------:R-:W-:Y:S01]  /*b240*/  IMAD.MOV.U32 R6, RZ, RZ, RZ ;  /* 0x000000ffff067224 */ /* 0x000fe200078e00ff */
[----:B------:R-:W-:-:S07]  /*b250*/  LOP3.LUT R162, R8, UR35, R7, 0x96, !PT ;  /* 0x0000002308a27c12 */ /* 0x000fce000f8e9607 */
.L_x_281:
[----:B------:R-:W-:Y:S05]  /*b260*/  BSYNC.RECONVERGENT B1 ;  /* 0x0000000000017941 */ /* 0x000fea0003800200 */
.L_x_280:
[----:B------:R-:W-:Y:S01]  /*b270*/  I2FP.F32.U32 R7, R2 ;  /* 0x0000000200077245 */ /* 0x000fe20000201000 */
[----:B------:R-:W-:Y:S01]  /*b280*/  @P0 IMAD.U32 R183, R182, 0x10000, RZ ;  /* 0x00010000b6b70824 */ /* 0x000fe200078e00ff */
[----:B------:R-:W-:Y:S01]  /*b290*/  PRMT R2, R112, 0x7632, R2 ;  /* 0x0000763270027816 */ /* 0x000fe20000000002 */
[----:B------:R-:W-:Y:S01]  /*b2a0*/  BSSY.RECONVERGENT B1, `(.L_x_285) ;  /* 0x0000050000017945 */ /* 0x000fe20003800200 */
[----:B------:R-:W-:Y:S01]  /*b2b0*/  ISETP.NE.AND P3, PT, R6, 0x1, PT ;  /* 0x000000010600780c */ /* 0x000fe20003f65270 */
[----:B------:R-:W-:Y:S01]  /*b2c0*/  FFMA.FTZ R7, R7, R190, 1.1641532182693481445e-10 ;  /* 0x2f00000007077423 */ /* 0x000fe200000100be */
[----:B------:R-:W-:Y:S02]  /*b2d0*/  IMAD.MOV.U32 R8, RZ, RZ, 0x2 ;  /* 0x00000002ff087424 */ /* 0x000fe400078e00ff */
[----:B------:R-:W-:Y:S02]  /*b2e0*/  IMAD.U32 R9, R2, 0x10000, RZ ;  /* 0x0001000002097824 */ /* 0x000fe400078e00ff */
[----:B------:R-:W-:-:S02]  /*b2f0*/  FSETP.GTU.FTZ.AND P2, PT, R7, R186, PT ;  /* 0x000000ba0700720b */ /* 0x000fc40003f5c000 */
[----:B------:R-:W-:-:S05]  /*b300*/  FMUL.FTZ R9, R9, R188 ;  /* 0x000000bc09097220 */ /* 0x000fca0000410000 */
[----:B------:R-:W-:-:S05]  /*b310*/  FSEL R9, R9, RZ, !P2 ;  /* 0x000000ff09097208 */ /* 0x000fca0005000000 */
[----:B------:R-:W-:Y:S01]  /*b320*/  FADD.FTZ R0, R0, R9 ;  /* 0x0000000900007221 */ /* 0x000fe20000010000 */
[----:B------:R-:W-:-:S03]  /*b330*/  SEL R9, RZ, 0x1, P2 ;  /* 0x00000001ff097807 */ /* 0x000fc60001000000 */
[----:B------:R-:W-:Y:S01]  /*b340*/  @P0 FADD.FTZ R183, R0, R183 ;  /* 0x000000b700b70221 */ /* 0x000fe20000010000 */
[----:B------:R-:W-:Y:S01]  /*b350*/  @!P0 MOV R183, R0 ;  /* 0x0000000000b78202 */ /* 0x000fe20000000f00 */
[----:B------:R-:W-:-:S03]  /*b360*/  IMAD.MOV.U32 R0, RZ, RZ, R12 ;  /* 0x000000ffff007224 */ /* 0x000fc600078e000c */
        /* <DEDUP_REMOVED lines=10> */
.L_x_287:
        /* <DEDUP_REMOVED lines=13> */
.L_x_289:
[----:B------:R-:W-:Y:S05]  /*b4e0*/  BSYNC.RECONVERGENT B2 ;  /* 0x0000000000027941 */ /* 0x000fea0003800200 */
.L_x_288:
        /* <DEDUP_REMOVED lines=42> */
[----:B------:R-:W-:-:S07]  /*b790*/  MOV R178, R6 ;  /* 0x0000000600b27202 */ /* 0x000fce0000000f00 */
.L_x_286:
[----:B------:R-:W-:Y:S05]  /*b7a0*/  BSYNC.RECONVERGENT B1 ;  /* 0x0000000000017941 */ /* 0x000fea0003800200 */
.L_x_285:
[----:B------:R-:W-:Y:S01]  /*b7b0*/  I2FP.F32.U32 R7, R0 ;  /* 0x0000000000077245 */ /* 0x000fe20000201000 */
[----:B------:R-:W-:Y:S01]  /*b7c0*/  IMAD.U32 R121, R117, 0x10000, RZ ;  /* 0x0001000075797824 */ /* 0x000fe200078e00ff */
[----:B------:R-:W-:Y:S01]  /*b7d0*/  ISETP.NE.AND P2, PT, R8, 0x1, PT ;  /* 0x000000010800780c */ /* 0x000fe20003f45270 */
[----:B------:R-:W-:Y:S01]  /*b7e0*/  BSSY.RECONVERGENT B1, `(.L_x_290) ;  /* 0x000004d000017945 */ /* 0x000fe20003800200 */
[----:B------:R-:W-:Y:S01]  /*b7f0*/  LOP3.LUT R11, R11, 0xfffffffb, RZ, 0xc0, !PT ;  /* 0xfffffffb0b0b7812 */ /* 0x000fe200078ec0ff */
[----:B------:R-:W-:Y:S01]  /*b800*/  FFMA.FTZ R7, R7, R190, 1.1641532182693481445e-10 ;  /* 0x2f00000007077423 */ /* 0x000fe200000100be */
[----:B------:R-:W-:Y:S01]  /*b810*/  FMUL.FTZ R2, R121, R188 ;  /* 0x000000bc79027220 */ /* 0x000fe20000410000 */
[----:B------:R-:W-:Y:S01]  /*b820*/  PRMT R0, R117, 0x7632, R0 ;  /* 0x0000763275007816 */ /* 0x000fe20000000000 */
[----:B------:R-:W-:Y:S01]  /*b830*/  IMAD.MOV.U32 R6, RZ, RZ, 0x2 ;  /* 0x00000002ff067424 */ /* 0x000fe200078e00ff */
[----:B------:R-:W-:Y:S02]  /*b840*/  MOV R4, R12 ;  /* 0x0000000c00047202 */ /* 0x000fe40000000f00 */
        /* <DEDUP_REMOVED lines=13> */
.L_x_292:
        /* <DEDUP_REMOVED lines=13> */
.L_x_294:
[----:B------:R-:W-:Y:S05]  /*b9f0*/  BSYNC.RECONVERGENT B2 ;  /* 0x0000000000027941 */ /* 0x000fea0003800200 */
.L_x_293:
        /* <DEDUP_REMOVED lines=43> */
.L_x_291:
[----:B------:R-:W-:Y:S05]  /*bcb0*/  BSYNC.RECONVERGENT B1 ;  /* 0x0000000000017941 */ /* 0x000fea0003800200 */
.L_x_290:
[----:B------:R-:W-:Y:S01]  /*bcc0*/  I2FP.F32.U32 R7, R4 ;  /* 0x0000000400077245 */ /* 0x000fe20000201000 */
[----:B------:R-:W-:Y:S01]  /*bcd0*/  @P0 IMAD.U32 R181, R109, 0x10000, RZ ;  /* 0x000100006db50824 */ /* 0x000fe200078e00ff */
[----:B------:R-:W-:Y:S01]  /*bce0*/  SHF.L.U32 R117, R113, 0x10, RZ ;  /* 0x0000001071757819 */ /* 0x000fe200000006ff */
[----:B------:R-:W-:Y:S01]  /*bcf0*/  BSSY.RECONVERGENT B1, `(.L_x_295) ;  /* 0x000004f000017945 */ /* 0x000fe20003800200 */
[----:B------:R-:W-:Y:S02]  /*bd00*/  IMAD.MOV.U32 R4, RZ, RZ, 0x2 ;  /* 0x00000002ff047424 */ /* 0x000fe400078e00ff */
        /* <DEDUP_REMOVED lines=8> */
[----:B------:R-:W-:Y:S01]  /*bd90*/  @!P0 IMAD.MOV.U32 R181, RZ, RZ, R2 ;  /* 0x000000ffffb58224 */ /* 0x000fe200078e0002 */
[----:B------:R-:W-:-:S04]  /*bda0*/  MOV R2, R12 ;  /* 0x0000000c00027202 */ /* 0x000fc80000000f00 */
[----:B------:R-:W-:Y:S02]  /*bdb0*/  F2FP.BF16.F32.PACK_AB R184, RZ, R181 ;  /* 0x000000b5ffb8723e */ /* 0x000fe400000010ff */
[----:B------:R-:W-:Y:S05]  /*bdc0*/  @!P2 BRA `(.L_x_296) ;  /* 0x000000040004a947 */ /* 0x000fea0003800000 */
        /* <DEDUP_REMOVED lines=8> */
.L_x_297:
        /* <DEDUP_REMOVED lines=13> */
.L_x_299:
[----:B------:R-:W-:Y:S05]  /*bf20*/  BSYNC.RECONVERGENT B2 ;  /* 0x0000000000027941 */ /* 0x000fea0003800200 */
.L_x_298:
        /* <DEDUP_REMOVED lines=43> */
.L_x_296:
[----:B------:R-:W-:Y:S05]  /*c1e0*/  BSYNC.RECONVERGENT B1 ;  /* 0x0000000000017941 */ /* 0x000fea0003800200 */
.L_x_295:
[----:B------:R-:W-:Y:S01]  /*c1f0*/  I2FP.F32.U32 R7, R2 ;  /* 0x0000000200077245 */ /* 0x000fe20000201000 */
[----:B------:R-:W-:Y:S01]  /*c200*/  BSSY.RECONVERGENT B1, `(.L_x_300) ;  /* 0x000004e000017945 */ /* 0x000fe20003800200 */
[----:B------:R-:W-:Y:S01]  /*c210*/  SHF.L.U32 R117, R0, 0x10, RZ ;  /* 0x0000001000757819 */ /* 0x000fe200000006ff */
[----:B------:R-:W-:Y:S01]  /*c220*/  IMAD.MOV.U32 R6, RZ, RZ, 0x2 ;  /* 0x00000002ff067424 */ /* 0x000fe200078e00ff */
[----:B------:R-:W-:Y:S01]  /*c230*/  LOP3.LUT R11, R11, 0xfffffffd, RZ, 0xc0, !PT ;  /* 0xfffffffd0b0b7812 */ /* 0x000fe200078ec0ff */
[----:B------:R-:W-:Y:S01]  /*c240*/  FFMA.FTZ R7, R7, R190, 1.1641532182693481445e-10 ;  /* 0x2f00000007077423 */ /* 0x000fe200000100be */
[----:B------:R-:W-:Y:S02]  /*c250*/  IMAD.MOV.U32 R2, RZ, RZ, R12 ;  /* 0x000000ffff027224 */ /* 0x000fe400078e000c */
[----:B------:R-:W-:Y:S02]  /*c260*/  FMUL.FTZ R0, R117, R188 ;  /* 0x000000bc75007220 */ /* 0x000fe40000410000 */
[----:B------:R-:W-:-:S04]  /*c270*/  FSETP.GTU.FTZ.AND P2, PT, R7, R186, PT ;  /* 0x000000ba0700720b */ /* 0x000fc80003f5c000 */
[----:B------:R-:W-:Y:S02]  /*c280*/  FSEL R0, R0, RZ, !P2 ;  /* 0x000000ff00007208 */ /* 0x000fe40005000000 */
[----:B------:R-:W-:Y:S02]  /*c290*/  PLOP3.LUT P3, PT, P2, PT, PT, 0x8, 0x80 ;  /* 0x000000000080781c */ /* 0x000fe4000176e170 */
[----:B------:R-:W-:-:S11]  /*c2a0*/  ISETP.NE.AND P2, PT, R4, 0x1, PT ;  /* 0x000000010400780c */ /* 0x000fd60003f45270 */
[----:B------:R-:W-:Y:S02]  /*c2b0*/  @P3 LOP3.LUT R11, R11, 0x2, RZ, 0xfc, !PT ;  /* 0x000000020b0b3812 */ /* 0x000fe400078efcff */
[----:B------:R-:W-:Y:S05]  /*c2c0*/  @!P2 BRA `(.L_x_301) ;  /* 0x000000040004a947 */ /* 0x000fea0003800000 */
        /* <DEDUP_REMOVED lines=8> */
.L_x_302:
        /* <DEDUP_REMOVED lines=13> */
.L_x_304:
[----:B------:R-:W-:Y:S05]  /*c420*/  BSYNC.RECONVERGENT B2 ;  /* 0x0000000000027941 */ /* 0x000fea0003800200 */
.L_x_303:
        /* <DEDUP_REMOVED lines=43> */
.L_x_301:
[----:B------:R-:W-:Y:S05]  /*c6e0*/  BSYNC.RECONVERGENT B1 ;  /* 0x0000000000017941 */ /* 0x000fea0003800200 */
.L_x_300:
[----:B------:R-:W-:Y:S01]  /*c6f0*/  I2FP.F32.U32 R7, R2 ;  /* 0x0000000200077245 */ /* 0x000fe20000201000 */
[----:B------:R-:W-:Y:S01]  /*c700*/  @P0 IMAD.U32 R199, R192, 0x10000, RZ ;  /* 0x00010000c0c70824 */ /* 0x000fe200078e00ff */
[----:B------:R-:W-:Y:S01]  /*c710*/  PRMT R2, R113, 0x7632, R2 ;  /* 0x0000763271027816 */ /* 0x000fe20000000002 */
[----:B------:R-:W-:Y:S01]  /*c720*/  BSSY.RECONVERGENT B1, `(.L_x_305) ;  /* 0x0000050000017945 */ /* 0x000fe20003800200 */
[----:B------:R-:W-:Y:S02]  /*c730*/  IMAD.MOV.U32 R116, RZ, RZ, 0x2 ;  /* 0x00000002ff747424 */ /* 0x000fe400078e00ff */
[----:B------:R-:W-:Y:S01]  /*c740*/  FFMA.FTZ R7, R7, R190, 1.1641532182693481445e-10 ;  /* 0x2f00000007077423 */ /* 0x000fe200000100be */
[----:B------:R-:W-:Y:S02]  /*c750*/  IMAD.U32 R117, R2, 0x10000, RZ ;  /* 0x0001000002757824 */ /* 0x000fe400078e00ff */
[----:B------:R-:W-:Y:S02]  /*c760*/  IMAD.MOV.U32 R2, RZ, RZ, R12 ;  /* 0x000000ffff027224 */ /* 0x000fe400078e000c */
[----:B------:R-:W-:Y:S01]  /*c770*/  FSETP.GTU.FTZ.AND P2, PT, R7, R186, PT ;  /* 0x000000ba0700720b */ /* 0x000fe20003f5c000 */
[----:B------:R-:W-:-:S03]  /*c780*/  FMUL.FTZ R117, R117, R188 ;  /* 0x000000bc75757220 */ /* 0x000fc60000410000 */
[----:B------:R-:W-:Y:S02]  /*c790*/  SEL R7, RZ, 0x1, P2 ;  /* 0x00000001ff077807 */ /* 0x000fe40001000000 */
[----:B------:R-:W-:Y:S02]  /*c7a0*/  FSEL R117, R117, RZ, !P2 ;  /* 0x000000ff75757208 */ /* 0x000fe40005000000 */
[----:B------:R-:W-:-:S03]  /*c7b0*/  ISETP.NE.AND P2, PT, R6, 0x1, PT ;  /* 0x000000010600780c */ /* 0x000fc60003f45270 */
[----:B------:R-:W-:-:S04]  /*c7c0*/  FADD.FTZ R0, R0, R117 ;  /* 0x0000007500007221 */ /* 0x000fc80000010000 */
[----:B------:R-:W-:Y:S01]  /*c7d0*/  @P0 FADD.FTZ R199, R0, R199 ;  /* 0x000000c700c70221 */ /* 0x000fe20000010000 */
[----:B------:R-:W-:-:S04]  /*c7e0*/  @!P0 MOV R199, R0 ;  /* 0x0000000000c78202 */ /* 0x000fc80000000f00 */
        /* <DEDUP_REMOVED lines=10> */
.L_x_307:
        /* <DEDUP_REMOVED lines=13> */
.L_x_309:
[----:B------:R-:W-:Y:S05]  /*c960*/  BSYNC.RECONVERGENT B2 ;  /* 0x0000000000027941 */ /* 0x000fea0003800200 */
.L_x_308:
        /* <DEDUP_REMOVED lines=43> */
.L_x_306:
[----:B------:R-:W-:Y:S05]  /*cc20*/  BSYNC.RECONVERGENT B1 ;  /* 0x0000000000017941 */ /* 0x000fea0003800200 */
.L_x_305:
[----:B------:R-:W-:Y:S01]  /*cc30*/  I2FP.F32.U32 R117, R2 ;  /* 0x0000000200757245 */ /* 0x000fe20000201000 */
[----:B------:R-:W-:Y:S01]  /*cc40*/  IMAD.U32 R121, R118, 0x10000, RZ ;  /* 0x0001000076797824 */ /* 0x000fe200078e00ff */
[----:B------:R-:W-:Y:S01]  /*cc50*/  ISETP.NE.AND P3, PT, R116, 0x1, PT ;  /* 0x000000017400780c */ /* 0x000fe20003f65270 */
[----:B------:R-:W-:Y:S01]  /*cc60*/  BSSY.RECONVERGENT B1, `(.L_x_310) ;  /* 0x000004b000017945 */ /* 0x000fe20003800200 */
[----:B------:R-:W-:Y:S01]  /*cc70*/  PRMT R118, R118, 0x7632, R118 ;  /* 0x0000763276767816 */ /* 0x000fe20000000076 */
[----:B------:R-:W-:Y:S01]  /*cc80*/  FFMA.FTZ R117, R117, R190, 1.1641532182693481445e-10 ;  /* 0x2f00000075757423 */ /* 0x000fe200000100be */
[----:B------:R-:W-:Y:S01]  /*cc90*/  FMUL.FTZ R2, R121, R188 ;  /* 0x000000bc79027220 */ /* 0x000fe20000410000 */
[----:B------:R-:W-:Y:S01]  /*cca0*/  IMAD.MOV.U32 R120, RZ, RZ, 0x2 ;  /* 0x00000002ff787424 */ /* 0x000fe200078e00ff */
[----:B------:R-:W-:Y:S02]  /*ccb0*/  MOV R4, R12 ;  /* 0x0000000c00047202 */ /* 0x000fe40000000f00 */
[----:B------:R-:W-:-:S04]  /*ccc0*/  FSETP.GTU.FTZ.AND P2, PT, R117, R186, PT ;  /* 0x000000ba7500720b */ /* 0x000fc80003f5c000 */
[----:B------:R-:W-:Y:S02]  /*ccd0*/  FSEL R2, R2, RZ, !P2 ;  /* 0x000000ff02027208 */ /* 0x000fe40005000000 */
[----:B------:R-:W-:Y:S01]  /*cce0*/  PLOP3.LUT P2, PT, P2, PT, PT, 0x8, 0x80 ;  /* 0x000000000080781c */ /* 0x000fe2000174e170 */
[----:B------:R-:W-:-:S12]  /*ccf0*/  @!P3 BRA `(.L_x_311) ;  /* 0x000000040004b947 */ /* 0x000fd80003800000 */
        /* <DEDUP_REMOVED lines=8> */
.L_x_312:
        /* <DEDUP_REMOVED lines=13> */
.L_x_314:
[----:B------:R-:W-:Y:S05]  /*ce50*/  BSYNC.RECONVERGENT B2 ;  /* 0x0000000000027941 */ /* 0x000fea0003800200 */
.L_x_313:
        /* <DEDUP_REMOVED lines=43> */
.L_x_311:
[----:B------:R-:W-:Y:S05]  /*d110*/  BSYNC.RECONVERGENT B1 ;  /* 0x0000000000017941 */ /* 0x000fea0003800200 */
.L_x_310:
        /* <DEDUP_REMOVED lines=25> */
.L_x_317:
        /* <DEDUP_REMOVED lines=13> */
.L_x_319:
[----:B------:R-:W-:Y:S05]  /*d380*/  BSYNC.RECONVERGENT B2 ;  /* 0x0000000000027941 */ /* 0x000fea0003800200 */
.L_x_318:
        /* <DEDUP_REMOVED lines=43> */
.L_x_316:
[----:B------:R-:W-:Y:S05]  /*d640*/  BSYNC.RECONVERGENT B1 ;  /* 0x0000000000017941 */ /* 0x000fea0003800200 */
.L_x_315:
[----:B------:R-:W-:Y:S01]  /*d650*/  I2FP.F32.U32 R117, R2 ;  /* 0x0000000200757245 */ /* 0x000fe20000201000 */
[----:B------:R-:W-:Y:S01]  /*d660*/  BSSY.RECONVERGENT B1, `(.L_x_320) ;  /* 0x000004c000017945 */ /* 0x000fe20003800200 */
[----:B------:R-:W-:Y:S01]  /*d670*/  ISETP.NE.AND P4, PT, R116, 0x1, PT ;  /* 0x000000017400780c */ /* 0x000fe20003f85270 */
[----:B------:R-:W-:Y:S01]  /*d680*/  IMAD.MOV.U32 R4, RZ, RZ, R12 ;  /* 0x000000ffff047224 */ /* 0x000fe200078e000c */
[----:B------:R-:W-:Y:S01]  /*d690*/  SHF.L.U32 R121, R118, 0x10, RZ ;  /* 0x0000001076797819 */ /* 0x000fe200000006ff */
[----:B------:R-:W-:Y:S01]  /*d6a0*/  FFMA.FTZ R117, R117, R190, 1.1641532182693481445e-10 ;  /* 0x2f00000075757423 */ /* 0x000fe200000100be */
[----:B------:R-:W-:-:S03]  /*d6b0*/  IMAD.MOV.U32 R118, RZ, RZ, 0x2 ;  /* 0x00000002ff767424 */ /* 0x000fc600078e00ff */
[----:B------:R-:W-:Y:S01]  /*d6c0*/  FMUL.FTZ R2, R121, R188 ;  /* 0x000000bc79027220 */ /* 0x000fe20000410000 */
        /* <DEDUP_REMOVED lines=12> */
.L_x_322:
        /* <DEDUP_REMOVED lines=13> */
.L_x_324:
[----:B------:R-:W-:Y:S05]  /*d860*/  BSYNC.RECONVERGENT B2 ;  /* 0x0000000000027941 */ /* 0x000fea0003800200 */
.L_x_323:
        /* <DEDUP_REMOVED lines=43> */
.L_x_321:
[----:B------:R-:W-:Y:S05]  /*db20*/  BSYNC.RECONVERGENT B1 ;  /* 0x0000000000017941 */ /* 0x000fea0003800200 */
.L_x_320:
[----:B------:R-:W-:Y:S01]  /*db30*/  I2FP.F32.U32 R117, R4 ;  /* 0x0000000400757245 */ /* 0x000fe20000201000 */
[----:B------:R-:W-:Y:S01]  /*db40*/  BSSY.RECONVERGENT B1, `(.L_x_325) ;  /* 0x0000053000017945 */ /* 0x000fe20003800200 */
[----:B------:R-:W-:Y:S02]  /*db50*/  PRMT R4, R114, 0x7632, R4 ;  /* 0x0000763272047816 */ /* 0x000fe40000000004 */
[----:B------:R-:W-:Y:S01]  /*db60*/  @P0 PRMT R116, R110, 0x7632, R116 ;  /* 0x000076326e740816 */ /* 0x000fe20000000074 */
[----:B------:R-:W-:Y:S02]  /*db70*/  FFMA.FTZ R117, R117, R190, 1.1641532182693481445e-10 ;  /* 0x2f00000075757423 */ /* 0x000fe400000100be */
[----:B------:R-:W-:Y:S02]  /*db80*/  IMAD.U32 R121, R4, 0x10000, RZ ;  /* 0x0001000004797824 */ /* 0x000fe400078e00ff */
[----:B------:R-:W-:Y:S01]  /*db90*/  @P0 IMAD.U32 R209, R116, 0x10000, RZ ;  /* 0x0001000074d10824 */ /* 0x000fe200078e00ff */
[----:B------:R-:W-:Y:S01]  /*dba0*/  FSETP.GTU.FTZ.AND P4, PT, R117, R186, PT ;  /* 0x000000ba7500720b */ /* 0x000fe20003f9c000 */
[----:B------:R-:W-:Y:S01]  /*dbb0*/  FMUL.FTZ R121, R121, R188 ;  /* 0x000000bc79797220 */ /* 0x000fe20000410000 */
[----:B------:R-:W-:-:S02]  /*dbc0*/  IMAD.MOV.U32 R116, RZ, RZ, 0x2 ;  /* 0x00000002ff747424 */ /* 0x000fc400078e00ff */
[----:B------:R-:W-:Y:S02]  /*dbd0*/  SEL R4, RZ, 0x1, P4 ;  /* 0x00000001ff047807 */ /* 0x000fe40002000000 */
[----:B------:R-:W-:Y:S02]  /*dbe0*/  FSEL R121, R121, RZ, !P4 ;  /* 0x000000ff79797208 */ /* 0x000fe40006000000 */
[----:B------:R-:W-:-:S03]  /*dbf0*/  ISETP.NE.AND P4, PT, R118, 0x1, PT ;  /* 0x000000017600780c */ /* 0x000fc60003f85270 */
[----:B------:R-:W-:-:S04]  /*dc00*/  FADD.FTZ R2, R2, R121 ;  /* 0x0000007902027221 */ /* 0x000fc80000010000 */
        /* <DEDUP_REMOVED lines=13> */
.L_x_327:
        /* <DEDUP_REMOVED lines=13> */
.L_x_329:
[----:B------:R-:W-:Y:S05]  /*ddb0*/  BSYNC.RECONVERGENT B2 ;  /* 0x0000000000027941 */ /* 0x000fea0003800200 */
.L_x_328:
        /* <DEDUP_REMOVED lines=43> */
.L_x_326:
[----:B------:R-:W-:Y:S05]  /*e070*/  BSYNC.RECONVERGENT B1 ;  /* 0x0000000000017941 */ /* 0x000fea0003800200 */
.L_x_325:
[----:B------:R-:W-:Y:S01]  /*e080*/  I2FP.F32.U32 R117, R2 ;  /* 0x0000000200757245 */ /* 0x000fe20000201000 */
[C---:B------:R-:W-:Y:S01]  /*e090*/  IMAD.U32 R121, R119.reuse, 0x10000, RZ ;  /* 0x0001000077797824 */ /* 0x040fe200078e00ff */
        /* <DEDUP_REMOVED lines=19> */
.L_x_332:
        /* <DEDUP_REMOVED lines=13> */
.L_x_334:
[----:B------:R-:W-:Y:S05]  /*e2a0*/  BSYNC.RECONVERGENT B2 ;  /* 0x0000000000027941 */ /* 0x000fea0003800200 */
.L_x_333:
        /* <DEDUP_REMOVED lines=37> */
[----:B------:R-:W-:Y:S02]  /*e500*/  MOV R12, R120 ;  /* 0x00000078000c7202 */ /* 0x000fe40000000f00 */
[----:B------:R-:W-:Y:S01]  /*e510*/  LOP3.LUT R161, R122, UR34, R121, 0x96, !PT ;  /* 0x000000227aa17c12 */ /* 0x000fe2000f8e9679 */
[----:B------:R-:W-:Y:S01]  /*e520*/  IMAD.MOV.U32 R120, RZ, RZ, RZ ;  /* 0x000000ffff787224 */ /* 0x000fe200078e00ff */
[----:B------:R-:W-:Y:S01]  /*e530*/  LOP3.LUT R162, R118, UR35, R117, 0x96, !PT ;  /* 0x0000002376a27c12 */ /* 0x000fe2000f8e9675 */
[----:B------:R-:W-:Y:S02]  /*e540*/  IMAD.MOV.U32 R118, RZ, RZ, R178 ;  /* 0x000000ffff767224 */ /* 0x000fe400078e00b2 */
[----:B------:R-:W-:-:S07]  /*e550*/  IMAD.MOV.U32 R178, RZ, RZ, R116 ;  /* 0x000000ffffb27224 */ /* 0x000fce00078e0074 */
.L_x_331:
[----:B------:R-:W-:Y:S05]  /*e560*/  BSYNC.RECONVERGENT B1 ;  /* 0x0000000000017941 */ /* 0x000fea0003800200 */
.L_x_330:
        /* <DEDUP_REMOVED lines=11> */
[----:B------:R-:W-:Y:S01]  /*e620*/  FADD.FTZ R2, R2, R117 ;  /* 0x0000007502027221 */ /* 0x000fe20000010000 */
[----:B------:R-:W-:-:S03]  /*e630*/  MOV R117, R12 ;  /* 0x0000000c00757202 */ /* 0x000fc60000000f00 */
        /* <DEDUP_REMOVED lines=13> */
.L_x_337:
        /* <DEDUP_REMOVED lines=13> */
.L_x_339:
[----:B------:R-:W-:Y:S05]  /*e7e0*/  BSYNC.RECONVERGENT B2 ;  /* 0x0000000000027941 */ /* 0x000fea0003800200 */
.L_x_338:
        /* <DEDUP_REMOVED lines=40> */
[----:B------:R-:W-:Y:S01]  /*ea70*/  LOP3.LUT R162, R118, UR35, R117, 0x96, !PT ;  /* 0x0000002376a27c12 */ /* 0x000fe2000f8e9675 */
[----:B------:R-:W-:Y:S02]  /*ea80*/  IMAD.MOV.U32 R117, RZ, RZ, R178 ;  /* 0x000000ffff757224 */ /* 0x000fe400078e00b2 */
[----:B------:R-:W-:-:S07]  /*ea90*/  IMAD.MOV.U32 R178, RZ, RZ, R116 ;  /* 0x000000ffffb27224 */ /* 0x000fce00078e0074 */
.L_x_336:
[----:B------:R-:W-:Y:S05]  /*eaa0*/  BSYNC.RECONVERGENT B1 ;  /* 0x0000000000017941 */ /* 0x000fea0003800200 */
.L_x_335:
        /* <DEDUP_REMOVED lines=20> */
.L_x_342:
[----:B------:R-:W-:Y:S01]  /*ebf0*/  VIADD R165, R165, 0x1 ;  /* 0x00000001a5a57836 */ /* 0x000fe20000000000 */
[----:B------:R-:W-:Y:S03]  /*ec00*/  BSSY.RECONVERGENT B2, `(.L_x_343) ;  /* 0x000000e000027945 */ /* 0x000fe60003800200 */
[C---:B------:R-:W-:Y:S01]  /*ec10*/  IMAD.WIDE.U32 R122, R165.reuse, -0x2daee0ad, RZ ;  /* 0xd2511f53a57a7825 */ /* 0x040fe200078e00ff */
[----:B------:R-:W-:-:S13]  /*ec20*/  ISETP.NE.AND P6, PT, R165, RZ, PT ;  /* 0x000000ffa500720c */ /* 0x000fda0003fc5270 */
[----:B------:R-:W-:Y:S05]  /*ec30*/  @P6 BRA `(.L_x_344) ;  /* 0x0000000000286947 */ /* 0x000fea0003800000 */
[----:B------:R-:W-:Y:S02]  /*ec40*/  IADD3 R164, PT, PT, R164, 0x1, RZ ;  /* 0x00000001a4a47810 */ /* 0x000fe40007ffe0ff */
[----:B------:R-:W-:Y:S02]  /*ec50*/  P2R R12, PR, RZ, 0x1 ;  /* 0x00000001ff0c7803 */ /* 0x000fe40000000000 */
[----:B------:R-:W-:-:S13]  /*ec60*/  ISETP.NE.AND P6, PT, R164, RZ, PT ;  /* 0x000000ffa400720c */ /* 0x000fda0003fc5270 */
[----:B------:R-:W-:Y:S01]  /*ec70*/  @!P6 VIADD R168, R168, 0x1 ;  /* 0x00000001a8a8e836 */ /* 0x000fe20000000000 */
[----:B------:R-:W-:Y:S01]  /*ec80*/  @!P6 MOV R164, RZ ;  /* 0x000000ff00a4e202 */ /* 0x000fe20000000f00 */
[----:B------:R-:W-:-:S03]  /*ec90*/  @!P6 VIADD R116, R14, 0x1 ;  /* 0x000000010e74e836 */ /* 0x000fc60000000000 */
[----:B------:R-:W-:-:S13]  /*eca0*/  ISETP.NE.AND P0, PT, R168, RZ, !P6 ;  /* 0x000000ffa800720c */ /* 0x000fda0007705270 */
[----:B------:R-:W-:Y:S01]  /*ecb0*/  @P0 IMAD.MOV R116, RZ, RZ, R14 ;  /* 0x000000ffff740224 */ /* 0x000fe200078e020e */
[----:B------:R-:W-:-:S03]  /*ecc0*/  ISETP.NE.AND P0, PT, R12, RZ, PT ;  /* 0x000000ff0c00720c */ /* 0x000fc60003f05270 */
[----:B------:R-:W-:-:S10]  /*ecd0*/  @!P6 IMAD.MOV.U32 R14, RZ, RZ, R116 ;  /* 0x000000ffff0ee224 */ /* 0x000fd400078e0074 */
.L_x_344:
[----:B------:R-:W-:Y:S05]  /*ece0*/  BSYNC.RECONVERGENT B2 ;  /* 0x0000000000027941 */ /* 0x000fea0003800200 */
.L_x_343:
        /* <DEDUP_REMOVED lines=43> */
.L_x_341:
[----:B------:R-:W-:Y:S05]  /*efa0*/  BSYNC.RECONVERGENT B1 ;  /* 0x0000000000017941 */ /* 0x000fea0003800200 */
.L_x_340:
        /* <DEDUP_REMOVED lines=8> */
[----:B------:R-:W-:Y:S01]  /*f030*/  PRMT R117, R184, 0x5410, R0 ;  /* 0x00005410b8757816 */ /* 0x000fe20000000000 */
[----:B------:R-:W-:Y:S01]  /*f040*/  @P0 IMAD.U32 R223, R116, 0x10000, RZ ;  /* 0x0001000074df0824 */ /* 0x000fe200078e00ff */
[----:B------:R-:W-:-:S02]  /*f050*/  SEL R116, RZ, 0x1, P6 ;  /* 0x00000001ff747807 */ /* 0x000fc40003000000 */
[----:B------:R-:W-:Y:S02]  /*f060*/  FSEL R119, R119, RZ, !P6 ;  /* 0x000000ff77777208 */ /* 0x000fe40007000000 */
[----:B------:R-:W-:Y:S02]  /*f070*/  PRMT R0, R116, 0x7610, R0 ;  /* 0x0000761074007816 */ /* 0x000fe40000000000 */
[----:B------:R-:W-:Y:S01]  /*f080*/  PRMT R116, R176, 0x5410, R180 ;  /* 0x00005410b0747816 */ /* 0x000fe200000000b4 */
[----:B------:R-:W-:-:S04]  /*f090*/  FADD.FTZ R196, R196, R119 ;  /* 0x00000077c4c47221 */ /* 0x000fc80000010000 */
[----:B------:R-:W-:Y:S01]  /*f0a0*/  @P0 FADD.FTZ R223, R196, R223 ;  /* 0x000000dfc4df0221 */ /* 0x000fe20000010000 */
[----:B------:R-:W-:-:S04]  /*f0b0*/  @!P0 MOV R223, R196 ;  /* 0x000000c400df8202 */ /* 0x000fc80000000f00 */
[----:B------:R-:W-:-:S04]  /*f0c0*/  F2FP.BF16.F32.PACK_AB R119, RZ, R223 ;  /* 0x000000dfff77723e */ /* 0x000fc800000010ff */
[----:B------:R-:W-:Y:S01]  /*f0d0*/  PRMT R119, R182, 0x5410, R119 ;  /* 0x00005410b6777816 */ /* 0x000fe20000000077 */
[----:B------:R-:W-:Y:S06]  /*f0e0*/  BRA `(.L_x_345) ;  /* 0x0000002800807947 */ /* 0x000fec0003800000 */
.L_x_264:
        /* <DEDUP_REMOVED lines=16> */
.L_x_348:
        /* <DEDUP_REMOVED lines=13> */
.L_x_350:
[----:B------:R-:W-:Y:S05]  /*f2c0*/  BSYNC.RECONVERGENT B2 ;  /* 0x0000000000027941 */ /* 0x000fea0003800200 */
.L_x_349:
        /* <DEDUP_REMOVED lines=43> */
.L_x_347:
[----:B------:R-:W-:Y:S05]  /*f580*/  BSYNC.RECONVERGENT B1 ;  /* 0x0000000000017941 */ /* 0x000fea0003800200 */
.L_x_346:
[----:B------:R-:W0:Y:S01]  /*f590*/  LDC R186, c[0x0][0x408] ;  /* 0x00010200ffba7b82 */ /* 0x000e220000000800 */
[----:B------:R-:W-:Y:S01]  /*f5a0*/  I2FP.F32.U32 R5, R5 ;  /* 0x0000000500057245 */ /* 0x000fe20000201000 */
[----:B------:R-:W-:Y:S01]  /*f5b0*/  IMAD.MOV.U32 R190, RZ, RZ, 0x2f800000 ;  /* 0x2f800000ffbe7424 */ /* 0x000fe200078e00ff */
[----:B------:R-:W-:Y:S01]  /*f5c0*/  ISETP.NE.AND P3, PT, R122, 0x1, PT ;  /* 0x000000017a00780c */ /* 0x000fe20003f65270 */
[----:B-----5:R-:W-:Y:S01]  /*f5d0*/  IMAD.U32 R121, R116, 0x10000, RZ ;  /* 0x0001000074797824 */ /* 0x020fe200078e00ff */
[----:B------:R-:W-:Y:S01]  /*f5e0*/  LOP3.LUT R11, R11, 0xffffffef, RZ, 0xc0, !PT ;  /* 0xffffffef0b0b7812 */ /* 0x000fe200078ec0ff */
[----:B------:R-:W-:Y:S01]  /*f5f0*/  FFMA.FTZ R5, R5, R190, 1.1641532182693481445e-10 ;  /* 0x2f00000005057423 */ /* 0x000fe200000100be */
[----:B------:R-:W-:Y:S01]  /*f600*/  @P0 IMAD.U32 R120, R108, 0x10000, RZ ;  /* 0x000100006c780824 */ /* 0x000fe200078e00ff */
[----:B------:R-:W1:Y:S01]  /*f610*/  LDC R188, c[0x0][0x404] ;  /* 0x00010100ffbc7b82 */ /* 0x000e620000000800 */
[----:B------:R-:W-:Y:S01]  /*f620*/  BSSY.RECONVERGENT B1, `(.L_x_351) ;  /* 0x000004d000017945 */ /* 0x000fe20003800200 */
[----:B------:R-:W-:Y:S01]  /*f630*/  PRMT R116, R116, 0x7632, R116 ;  /* 0x0000763274747816 */ /* 0x000fe20000000074 */
[----:B0-----:R-:W-:Y:S01]  /*f640*/  FMUL.FTZ R121, R121, R186 ;  /* 0x000000ba79797220 */ /* 0x001fe20000410000 */
[----:B-1----:R-:W-:-:S04]  /*f650*/  FSETP.GTU.FTZ.AND P2, PT, R5, R188, PT ;  /* 0x000000bc0500720b */ /* 0x002fc80003f5c000 */
[----:B------:R-:W-:Y:S01]  /*f660*/  FSEL R5, R121, RZ, !P2 ;  /* 0x000000ff79057208 */ /* 0x000fe20005000000 */
[----:B------:R-:W-:Y:S01]  /*f670*/  IMAD.MOV.U32 R121, RZ, RZ, R12 ;  /* 0x000000ffff797224 */ /* 0x000fe200078e000c */
[----:B------:R-:W-:-:S03]  /*f680*/  PLOP3.LUT P2, PT, P2, PT, PT, 0x8, 0x80 ;  /* 0x000000000080781c */ /* 0x000fc6000174e170 */
[----:B------:R-:W-:Y:S01]  /*f690*/  @P0 FADD.FTZ R5, R120, R5 ;  /* 0x0000000578050221 */ /* 0x000fe20000010000 */
[----:B------:R-:W-:-:S04]  /*f6a0*/  HFMA2 R120, -RZ, RZ, 0, 1.1920928955078125e-07 ;  /* 0x00000002ff787431 */ /* 0x000fc800000001ff */
        /* <DEDUP_REMOVED lines=11> */
.L_x_353:
        /* <DEDUP_REMOVED lines=13> */
.L_x_355:
[----:B------:R-:W-:Y:S05]  /*f830*/  BSYNC.RECONVERGENT B2 ;  /* 0x0000000000027941 */ /* 0x000fea0003800200 */
.L_x_354:
        /* <DEDUP_REMOVED lines=41> */
[----:B------:R-:W-:Y:S02]  /*fad0*/  IMAD.MOV.U32 R178, RZ, RZ, R120 ;  /* 0x000000ffffb27224 */ /* 0x000fe400078e0078 */
[----:B------:R-:W-:-:S07]  /*fae0*/  HFMA2 R120, -RZ, RZ, 0, 0 ;  /* 0x00000000ff787431 */ /* 0x000fce00000001ff */
.L_x_352:
[----:B------:R-:W-:Y:S05]  /*faf0*/  BSYNC.RECONVERGENT B1 ;  /* 0x0000000000017941 */ /* 0x000fea0003800200 */
.L_x_351:
        /* <DEDUP_REMOVED lines=8> */
[----:B------:R-:W-:Y:S01]  /*fb80*/  IMAD.MOV.U32 R122, RZ, RZ, 0x2 ;  /* 0x00000002ff7a7424 */ /* 0x000fe200078e00ff */
[----:B------:R-:W-:Y:S02]  /*fb90*/  MOV R116, R12 ;  /* 0x0000000c00747202 */ /* 0x000fe40000000f00 */
[----:B------:R-:W-:-:S04]  /*fba0*/  FSETP.GTU.FTZ.AND P2, PT, R121, R188, PT ;  /* 0x000000bc7900720b */ /* 0x000fc80003f5c000 */
        /* <DEDUP_REMOVED lines=14> */
.L_x_358:
        /* <DEDUP_REMOVED lines=13> */
.L_x_360:
[----:B------:R-:W-:Y:S05]  /*fd60*/  BSYNC.RECONVERGENT B2 ;  /* 0x0000000000027941 */ /* 0x000fea0003800200 */
.L_x_359:
        /* <DEDUP_REMOVED lines=43> */
.L_x_357:
[----:B------:R-:W-:Y:S05]  /*10020*/  BSYNC.RECONVERGENT B1 ;  /* 0x0000000000017941 */ /* 0x000fea0003800200 */
.L_x_356:
        /* <DEDUP_REMOVED lines=26> */
.L_x_363:
        /* <DEDUP_REMOVED lines=13> */
.L_x_365:
[----:B------:R-:W-:Y:S05]  /*102a0*/  BSYNC.RECONVERGENT B2 ;  /* 0x0000000000027941 */ /* 0x000fea0003800200 */
.L_x_364:
        /* <DEDUP_REMOVED lines=41> */
[----:B------:R-:W-:Y:S02]  /*10540*/  IMAD.MOV.U32 R178, RZ, RZ, R116 ;  /* 0x000000ffffb27224 */ /* 0x000fe400078e0074 */
[----:B------:R-:W-:-:S07]  /*10550*/  IMAD.MOV.U32 R116, RZ, RZ, RZ ;  /* 0x000000ffff747224 */ /* 0x000fce00078e00ff */
.L_x_362:
[----:B------:R-:W-:Y:S05]  /*10560*/  BSYNC.RECONVERGENT B1 ;  /* 0x0000000000017941 */ /* 0x000fea0003800200 */
.L_x_361:
[----:B------:R-:W-:Y:S01]  /*10570*/  I2FP.F32.U32 R117, R117 ;  /* 0x0000007500757245 */ /* 0x000fe20000201000 */
[----:B------:R-:W-:Y:S01]  /*10580*/  IMAD.U32 R121, R184, 0x10000, RZ ;  /* 0x00010000b8797824 */ /* 0x000fe200078e00ff */
[----:B------:R-:W-:Y:S01]  /*10590*/  @P0 SHF.L.U32 R192, R192, 0x10, RZ ;  /* 0x00000010c0c00819 */ /* 0x000fe200000006ff */
[----:B------:R-:W-:Y:S01]  /*105a0*/  BSSY.RECONVERGENT B1, `(.L_x_366) ;  /* 0x000004f000017945 */ /* 0x000fe20003800200 */
[----:B------:R-:W-:Y:S01]  /*105b0*/  LOP3.LUT R11, R11, 0xfffffffd, RZ, 0xc0, !PT ;  /* 0xfffffffd0b0b7812 */ /* 0x000fe200078ec0ff */
[----:B------:R-:W-:Y:S01]  /*105c0*/  FFMA.FTZ R117, R117, R190, 1.1641532182693481445e-10 ;  /* 0x2f00000075757423 */ /* 0x000fe200000100be */
[----:B------:R-:W-:Y:S01]  /*105d0*/  FMUL.FTZ R121, R121, R186 ;  /* 0x000000ba79797220 */ /* 0x000fe20000410000 */
[----:B------:R-:W-:-:S03]  /*105e0*/  IMAD.MOV.U32 R120, RZ, RZ, 0x2 ;  /* 0x00000002ff787424 */ /* 0x000fc600078e00ff */
[----:B------:R-:W-:Y:S01]  /*105f0*/  FSETP.GTU.FTZ.AND P2, PT, R117, R188, PT ;  /* 0x000000bc7500720b */ /* 0x000fe20003f5c000 */
[----:B------:R-:W-:-:S03]  /*10600*/  IMAD.MOV.U32 R117, RZ, RZ, R12 ;  /* 0x000000ffff757224 */ /* 0x000fc600078e000c */
[----:B------:R-:W-:Y:S02]  /*10610*/  FSEL R199, R121, RZ, !P2 ;  /* 0x000000ff79c77208 */ /* 0x000fe40005000000 */
[----:B------:R-:W-:Y:S02]  /*10620*/  PLOP3.LUT P3, PT, P2, PT, PT, 0x8, 0x80 ;  /* 0x000000000080781c */ /* 0x000fe4000176e170 */
[----:B------:R-:W-:Y:S01]  /*10630*/  ISETP.NE.AND P2, PT, R116, 0x1, PT ;  /* 0x000000017400780c */ /* 0x000fe20003f45270 */
[----:B------:R-:W-:-:S05]  /*10640*/  @P0 FADD.FTZ R199, R192, R199 ;  /* 0x000000c7c0c70221 */ /* 0x000fca0000010000 */
[----:B------:R-:W-:-:S05]  /*10650*/  F2FP.BF16.F32.PACK_AB R184, RZ, R199 ;  /* 0x000000c7ffb8723e */ /* 0x000fca00000010ff */
        /* <DEDUP_REMOVED lines=10> */
.L_x_368:
        /* <DEDUP_REMOVED lines=13> */
.L_x_370:
[----:B------:R-:W-:Y:S05]  /*107d0*/  BSYNC.RECONVERGENT B2 ;  /* 0x0000000000027941 */ /* 0x000fea0003800200 */
.L_x_369:
        /* <DEDUP_REMOVED lines=43> */
.L_x_367:
[----:B------:R-:W-:Y:S05]  /*10a90*/  BSYNC.RECONVERGENT B1 ;  /* 0x0000000000017941 */ /* 0x000fea0003800200 */
.L_x_366:
[----:B------:R-:W-:Y:S01]  /*10aa0*/  I2FP.F32.U32 R117, R117 ;  /* 0x0000007500757245 */ /* 0x000fe20000201000 */
[----:B------:R-:W-:Y:S01]  /*10ab0*/  IMAD.U32 R121, R118, 0x10000, RZ ;  /* 0x0001000076797824 */ /* 0x000fe200078e00ff */
[----:B------:R-:W-:Y:S01]  /*10ac0*/  ISETP.NE.AND P3, PT, R120, 0x1, PT ;  /* 0x000000017800780c */ /* 0x000fe20003f65270 */
[----:B------:R-:W-:Y:S01]  /*10ad0*/  @P0 IMAD.U32 R116, R110, 0x10000, RZ ;  /* 0x000100006e740824 */ /* 0x000fe200078e00ff */
[----:B------:R-:W-:Y:S01]  /*10ae0*/  BSSY.RECONVERGENT B1, `(.L_x_371) ;  /* 0x000004d000017945 */ /* 0x000fe20003800200 */
[----:B------:R-:W-:Y:S01]  /*10af0*/  FFMA.FTZ R117, R117, R190, 1.1641532182693481445e-10 ;  /* 0x2f00000075757423 */ /* 0x000fe200000100be */
[----:B------:R-:W-:Y:S01]  /*10b00*/  FMUL.FTZ R121, R121, R186 ;  /* 0x000000ba79797220 */ /* 0x000fe20000410000 */
[----:B------:R-:W-:Y:S01]  /*10b10*/  HFMA2 R122, -RZ, RZ, 0, 1.1920928955078125e-07 ;  /* 0x00000002ff7a7431 */ /* 0x000fe200000001ff */
[----:B------:R-:W-:Y:S02]  /*10b20*/  PRMT R118, R118, 0x7632, R118 ;  /* 0x0000763276767816 */ /* 0x000fe40000000076 */
        /* <DEDUP_REMOVED lines=15> */
.L_x_373:
        /* <DEDUP_REMOVED lines=13> */
.L_x_375:
[----:B------:R-:W-:Y:S05]  /*10cf0*/  BSYNC.RECONVERGENT B2 ;  /* 0x0000000000027941 */ /* 0x000fea0003800200 */
.L_x_374:
        /* <DEDUP_REMOVED lines=43> */
.L_x_372:
[----:B------:R-:W-:Y:S05]  /*10fb0*/  BSYNC.RECONVERGENT B1 ;  /* 0x0000000000017941 */ /* 0x000fea0003800200 */
.L_x_371:
[----:B------:R-:W-:Y:S01]  /*10fc0*/  I2FP.F32.U32 R117, R117 ;  /* 0x0000007500757245 */ /* 0x000fe20000201000 */
[----:B------:R-:W-:Y:S01]  /*10fd0*/  IMAD.U32 R121, R118, 0x10000, RZ ;  /* 0x0001000076797824 */ /* 0x000fe200078e00ff */
[----:B------:R-:W-:Y:S01]  /*10fe0*/  ISETP.NE.AND P4, PT, R122, 0x1, PT ;  /* 0x000000017a00780c */ /* 0x000fe20003f85270 */
[----:B------:R-:W-:Y:S01]  /*10ff0*/  BSSY.RECONVERGENT B1, `(.L_x_376) ;  /* 0x000004e000017945 */ /* 0x000fe20003800200 */
[----:B------:R-:W-:Y:S01]  /*11000*/  @P0 PRMT R116, R110, 0x7632, R116 ;  /* 0x000076326e740816 */ /* 0x000fe20000000074 */
[----:B------:R-:W-:Y:S01]  /*11010*/  FFMA.FTZ R117, R117, R190, 1.1641532182693481445e-10 ;  /* 0x2f00000075757423 */ /* 0x000fe200000100be */
[----:B------:R-:W-:Y:S01]  /*11020*/  FMUL.FTZ R121, R121, R186 ;  /* 0x000000ba79797220 */ /* 0x000fe20000410000 */
[----:B------:R-:W-:Y:S02]  /*11030*/  IMAD.MOV.U32 R118, RZ, RZ, 0x2 ;  /* 0x00000002ff767424 */ /* 0x000fe400078e00ff */
[----:B------:R-:W-:Y:S01]  /*11040*/  @P0 IMAD.U32 R116, R116, 0x10000, RZ ;  /* 0x0001000074740824 */ /* 0x000fe200078e00ff */
[----:B------:R-:W-:-:S02]  /*11050*/  FSETP.GTU.FTZ.AND P3, PT, R117, R188, PT ;  /* 0x000000bc7500720b */ /* 0x000fc40003f7c000 */
[----:B------:R-:W-:Y:S02]  /*11060*/  MOV R117, R12 ;  /* 0x0000000c00757202 */ /* 0x000fe40000000f00 */
        /* <DEDUP_REMOVED lines=13> */
.L_x_378:
        /* <DEDUP_REMOVED lines=13> */
.L_x_380:
[----:B------:R-:W-:Y:S05]  /*11210*/  BSYNC.RECONVERGENT B2 ;  /* 0x0000000000027941 */ /* 0x000fea0003800200 */
.L_x_379:
        /* <DEDUP_REMOVED lines=42> */
[----:B------:R-:W-:-:S07]  /*114c0*/  IMAD.MOV.U32 R178, RZ, RZ, R116 ;  /* 0x000000ffffb27224 */ /* 0x000fce00078e0074 */
.L_x_377:
[----:B------:R-:W-:Y:S05]  /*114d0*/  BSYNC.RECONVERGENT B1 ;  /* 0x0000000000017941 */ /* 0x000fea0003800200 */
.L_x_376:
[----:B------:R-:W-:Y:S01]  /*114e0*/  I2FP.F32.U32 R117, R117 ;  /* 0x0000007500757245 */ /* 0x000fe20000201000 */
[----:B------:R-:W-:Y:S01]  /*114f0*/  @P0 IMAD.U32 R116, R111, 0x10000, RZ ;  /* 0x000100006f740824 */ /* 0x000fe200078e00ff */
[----:B------:R-:W-:Y:S01]  /*11500*/  SHF.L.U32 R121, R119, 0x10, RZ ;  /* 0x0000001077797819 */ /* 0x000fe200000006ff */
[----:B------:R-:W-:Y:S01]  /*11510*/  BSSY.RECONVERGENT B1, `(.L_x_381) ;  /* 0x000004e000017945 */ /* 0x000fe20003800200 */
[----:B------:R-:W-:Y:S01]  /*11520*/  ISETP.NE.AND P5, PT, R118, 0x1, PT ;  /* 0x000000017600780c */ /* 0x000fe20003fa5270 */
[----:B------:R-:W-:Y:S01]  /*11530*/  FFMA.FTZ R117, R117, R190, 1.1641532182693481445e-10 ;  /* 0x2f00000075757423 */ /* 0x000fe200000100be */
[----:B------:R-:W-:Y:S01]  /*11540*/  PRMT R198, R119, 0x7632, R198 ;  /* 0x0000763277c67816 */ /* 0x000fe200000000c6 */
[----:B------:R-:W-:Y:S01]  /*11550*/  FMUL.FTZ R121, R121, R186 ;  /* 0x000000ba79797220 */ /* 0x000fe20000410000 */
        /* <DEDUP_REMOVED lines=16> */
.L_x_383:
        /* <DEDUP_REMOVED lines=13> */
.L_x_385:
[----:B------:R-:W-:Y:S05]  /*11730*/  BSYNC.RECONVERGENT B2 ;  /* 0x0000000000027941 */ /* 0x000fea0003800200 */
.L_x_384:
        /* <DEDUP_REMOVED lines=43> */
.L_x_382:
[----:B------:R-:W-:Y:S05]  /*119f0*/  BSYNC.RECONVERGENT B1 ;  /* 0x0000000000017941 */ /* 0x000fea0003800200 */
.L_x_381:
[----:B------:R-:W-:Y:S01]  /*11a00*/  I2FP.F32.U32 R117, R117 ;  /* 0x0000007500757245 */ /* 0x000fe20000201000 */
[----:B------:R-:W-:Y:S01]  /*11a10*/  IMAD.U32 R119, R198, 0x10000, RZ ;  /* 0x00010000c6777824 */ /* 0x000fe200078e00ff */
[----:B------:R-:W-:Y:S02]  /*11a20*/  @P0 PRMT R116, R111, 0x7632, R116 ;  /* 0x000076326f740816 */ /* 0x000fe40000000074 */
[----:B------:R-:W-:Y:S01]  /*11a30*/  PRMT R118, R192, 0x5410, R194 ;  /* 0x00005410c0767816 */ /* 0x000fe200000000c2 */
[----:B------:R-:W-:Y:S01]  /*11a40*/  FFMA.FTZ R117, R117, R190, 1.1641532182693481445e-10 ;  /* 0x2f00000075757423 */ /* 0x000fe200000100be */
[----:B------:R-:W-:Y:S01]  /*11a50*/  FMUL.FTZ R119, R119, R186 ;  /* 0x000000ba77777220 */ /* 0x000fe20000410000 */
[----:B------:R-:W-:-:S03]  /*11a60*/  @P0 SHF.L.U32 R116, R116, 0x10, RZ ;  /* 0x0000001074740819 */ /* 0x000fc600000006ff */
[----:B------:R-:W-:Y:S02]  /*11a70*/  FSETP.GTU.FTZ.AND P5, PT, R117, R188, PT ;  /* 0x000000bc7500720b */ /* 0x000fe40003fbc000 */
[----:B------:R-:W-:Y:S02]  /*11a80*/  PRMT R117, R182, 0x5410, R184 ;  /* 0x00005410b6757816 */ /* 0x000fe400000000b8 */
[----:B------:R-:W-:Y:S02]  /*11a90*/  FSEL R223, R119, RZ, !P5 ;  /* 0x000000ff77df7208 */ /* 0x000fe40006800000 */
[----:B------:R-:W-:-:S03]  /*11aa0*/  PLOP3.LUT P5, PT, P5, PT, PT, 0x8, 0x80 ;  /* 0x000000000080781c */ /* 0x000fc60002fae170 */
[----:B------:R-:W-:Y:S01]  /*11ab0*/  @P0 FADD.FTZ R223, R116, R223 ;  /* 0x000000df74df0221 */ /* 0x000fe20000010000 */
[----:B------:R-:W-:-:S04]  /*11ac0*/  PRMT R116, R176, 0x5410, R180 ;  /* 0x00005410b0747816 */ /* 0x000fc800000000b4 */
[----:B------:R-:W-:-:S04]  /*11ad0*/  F2FP.BF16.F32.PACK_AB R119, RZ, R223 ;  /* 0x000000dfff77723e */ /* 0x000fc800000010ff */
[----:B------:R-:W-:-:S07]  /*11ae0*/  PRMT R119, R196, 0x5410, R119 ;  /* 0x00005410c4777816 */ /* 0x000fce0000000077 */
.L_x_345:
        /* <DEDUP_REMOVED lines=26> */
[----:B------:R-:W-:Y:S02]  /*11c90*/  PRMT R121, R4, 0x7104, RZ ;  /* 0x0000710404797816 */ /* 0x000fe400000000ff */
[----:B------:R-:W-:Y:S02]  /*11ca0*/  LOP3.LUT R119, R119, 0xff0000, RZ, 0xc0, !PT ;  /* 0x00ff000077777812 */ /* 0x000fe400078ec0ff */
[----:B------:R-:W-:Y:S02]  /*11cb0*/  LOP3.LUT R122, R7, 0xff, RZ, 0xc0, !PT ;  /* 0x000000ff077a7812 */ /* 0x000fe400078ec0ff */
[----:B------:R-:W-:-:S02]  /*11cc0*/  PRMT R118, R119, 0x4210, R118 ;  /* 0x0000421077767816 */ /* 0x000fc40000000076 */
[----:B------:R-:W-:Y:S01]  /*11cd0*/  LOP3.LUT R120, R8, 0xff, RZ, 0xc0, !PT ;  /* 0x000000ff08787812 */ /* 0x000fe200078ec0ff */
[----:B------:R-:W-:Y:S01]  /*11ce0*/  IMAD.WIDE.U32 R122, R122, 0x1000000, RZ ;  /* 0x010000007a7a7825 */ /* 0x000fe200078e00ff */
        /* <DEDUP_REMOVED lines=11> */
.L_x_386:
[----:B------:R-:W-:Y:S02]  /*11da0*/  IMAD.MOV.U32 R176, RZ, RZ, R178 ;  /* 0x000000ffffb07224 */ /* 0x000fe400078e00b2 */
[----:B------:R-:W-:-:S07]  /*11db0*/  VIADD R174, R174, 0x100 ;  /* 0x00000100aeae7836 */ /* 0x000fce0000000000 */
.L_x_263:
[----:B------:R-:W-:Y:S05]  /*11dc0*/  BSYNC.RECONVERGENT B0 ;  /* 0x0000000000007941 */ /* 0x000fea0003800200 */
.L_x_262:
[----:B------:R-:W-:Y:S01]  /*11dd0*/  ISETP.GE.U32.AND P0, PT, R166, 0x300, PT ;  /* 0x00000300a600780c */ /* 0x000fe20003f06070 */
[----:B------:R-:W-:Y:S01]  /*11de0*/  BSSY.RECONVERGENT B0, `(.L_x_387) ;  /* 0x0000808000007945 */ /* 0x000fe20003800200 */
[----:B------:R-:W-:-:S11]  /*11df0*/  LOP3.LUT R11, R11, 0xffffffbf, RZ, 0xc0, !PT ;  /* 0xffffffbf0b0b7812 */ /* 0x000fd600078ec0ff */
[----:B------:R-:W-:Y:S01]  /*11e00*/  @P0 LOP3.LUT R11, R11, 0x40, RZ, 0xfc, !PT ;  /* 0x000000400b0b0812 */ /* 0x000fe200078efcff */
[----:B------:R-:W-:Y:S06]  /*11e10*/  @!P0 BRA `(.L_x_388) ;  /* 0x0000008000108947 */ /* 0x000fec0003800000 */
[----:B------:R-:W-:Y:S01]  /*11e20*/  ISETP.NE.U32.AND P0, PT, RZ, UR14, PT ;  /* 0x0000000eff007c0c */ /* 0x000fe2000bf05070 */
[----:B01----:R-:W0:Y:S01]  /*11e30*/  LDC.64 R118, c[0x0][0x390] ;  /* 0x0000e400ff767b82 */ /* 0x003e220000000a00 */
[----:B------:R-:W-:Y:S02]  /*11e40*/  ISETP.NE.U32.AND P1, PT, RZ, UR12, PT ;  /* 0x0000000cff007c0c */ /* 0x000fe4000bf25070 */
[----:B------:R-:W-:Y:S02]  /*11e50*/  ISETP.NE.AND.EX P0, PT, RZ, UR15, PT, P0 ;  /* 0x0000000fff007c0c */ /* 0x000fe4000bf05300 */
[----:B------:R-:W-:-:S11]  /*11e60*/  ISETP.NE.AND.EX P1, PT, RZ, UR13, PT, P1 ;  /* 0x0000000dff007c0c */ /* 0x000fd6000bf25310 */
[----:B------:R-:W1:Y:S08]  /*11e70*/  @P0 LDC.64 R120, c[0x0][0x3a0] ;  /* 0x0000e800ff780b82 */ /* 0x000e700000000a00 */
[----:B------:R-:W2:Y:S01]  /*11e80*/  @P1 LDC.64 R116, c[0x0][0x398] ;  /* 0x0000e600ff741b82 */ /* 0x000ea20000000a00 */
[----:B0-----:R-:W-:-:S04]  /*11e90*/  IMAD.WIDE.U32 R118, R174, 0x10, R118 ;  /* 0x00000010ae767825 */ /* 0x001fc800078e0076 */
[----:B-1----:R-:W-:-:S05]  /*11ea0*/  @P0 IMAD.WIDE.U32 R120, R174, 0x10, R120 ;  /* 0x00000010ae780825 */ /* 0x002fca00078e0078 */
[----:B------:R-:W3:Y:S01]  /*11eb0*/  @P0 LDG.E.128 R108, desc[UR6][R120.64] ;  /* 0x00000006786c0981 */ /* 0x000ee2000c1e1d00 */
[----:B--2---:R-:W-:-:S03]  /*11ec0*/  @P1 IMAD.WIDE.U32 R122, R174, 0x10, R116 ;  /* 0x00000010ae7a1825 */ /* 0x004fc600078e0074 */
[----:B------:R-:W5:Y:S04]  /*11ed0*/  LDG.E.128 R116, desc[UR6][R118.64] ;  /* 0x0000000676747981 */ /* 0x000f68000c1e1d00 */
[----:B------:R0:W5:Y:S01]  /*11ee0*/  @P1 LDG.E.128 R112, desc[UR6][R122.64] ;  /* 0x000000067a701981 */ /* 0x000162000c1e1d00 */
[----:B---3--:R-:W-:Y:S02]  /*11ef0*/  PRMT R182, R109, 0x7632, R182 ;  /* 0x000076326db67816 */ /* 0x008fe400000000b6 */
[----:B------:R-:W-:Y:S01]  /*11f00*/  PRMT R177, R108, 0x7632, R177 ;  /* 0x000076326cb17816 */ /* 0x000fe200000000b1 */
[----:B0-----:R-:W-:Y:S06]  /*11f10*/  @!P1 BRA `(.L_x_389) ;  /* 0x0000005000a09947 */ /* 0x001fec0003800000 */
        /* <DEDUP_REMOVED lines=16> */
.L_x_392:
        /* <DEDUP_REMOVED lines=13> */
.L_x_394:
[----:B------:R-:W-:Y:S05]  /*120f0*/  BSYNC.RECONVERGENT B2 ;  /* 0x0000000000027941 */ /* 0x000fea0003800200 */
.L_x_393:
        /* <DEDUP_REMOVED lines=41> */
[----:B------:R-:W-:-:S07]  /*12390*/  IMAD.MOV.U32 R2, RZ, RZ, RZ ;  /* 0x000000ffff027224 */ /* 0x000fce00078e00ff */
.L_x_391:
[----:B------:R-:W-:Y:S05]  /*123a0*/  BSYNC.RECONVERGENT B1 ;  /* 0x0000000000017941 */ /* 0x000fea0003800200 */
.L_x_390:
        /* <DEDUP_REMOVED lines=10> */
[----:B------:R-:W-:Y:S01]  /*12450*/  IMAD.MOV.U32 R4, RZ, RZ, 0x2 ;  /* 0x00000002ff047424 */ /* 0x000fe200078e00ff */
[----:B0-----:R-:W-:Y:S01]  /*12460*/  FSETP.GTU.FTZ.AND P2, PT, R3, R186, PT ;  /* 0x000000ba0300720b */ /* 0x001fe20003f5c000 */
[----:B------:R-:W-:-:S03]  /*12470*/  IMAD.MOV.U32 R3, RZ, RZ, R12 ;  /* 0x000000ffff037224 */ /* 0x000fc600078e000c */
        /* <DEDUP_REMOVED lines=13> */
.L_x_397:
        /* <DEDUP_REMOVED lines=13> */
.L_x_399:
[----:B------:R-:W-:Y:S05]  /*12620*/  BSYNC.RECONVERGENT B2 ;  /* 0x0000000000027941 */ /* 0x000fea0003800200 */
.L_x_398:
        /* <DEDUP_REMOVED lines=43> */
.L_x_396:
[----:B------:R-:W-:Y:S05]  /*128e0*/  BSYNC.RECONVERGENT B1 ;  /* 0x0000000000017941 */ /* 0x000fea0003800200 */
.L_x_395:
[----:B------:R-:W-:Y:S01]  /*128f0*/  I2FP.F32.U32 R3, R3 ;  /* 0x0000000300037245 */ /* 0x000fe20000201000 */
[----:B------:R-:W-:Y:S01]  /*12900*/  IMAD.U32 R7, R112, 0x10000, RZ ;  /* 0x0001000070077824 */ /* 0x000fe200078e00ff */
[----:B------:R-:W-:Y:S01]  /*12910*/  ISETP.NE.AND P3, PT, R4, 0x1, PT ;  /* 0x000000010400780c */ /* 0x000fe20003f65270 */
[----:B------:R-:W-:Y:S01]  /*12920*/  BSSY.RECONVERGENT B1, `(.L_x_400) ;  /* 0x000004f000017945 */ /* 0x000fe20003800200 */
[----:B------:R-:W-:Y:S02]  /*12930*/  IMAD.MOV.U32 R6, RZ, RZ, 0x2 ;  /* 0x00000002ff067424 */ /* 0x000fe400078e00ff */
[----:B------:R-:W-:Y:S01]  /*12940*/  FFMA.FTZ R3, R3, R190, 1.1641532182693481445e-10 ;  /* 0x2f00000003037423 */ /* 0x000fe200000100be */
[----:B------:R-:W-:-:S04]  /*12950*/  FMUL.FTZ R7, R7, R188 ;  /* 0x000000bc07077220 */ /* 0x000fc80000410000 */
[----:B------:R-:W-:-:S04]  /*12960*/  FSETP.GTU.FTZ.AND P2, PT, R3, R186, PT ;  /* 0x000000ba0300720b */ /* 0x000fc80003f5c000 */
[----:B------:R-:W-:Y:S01]  /*12970*/  FSEL R3, R7, RZ, !P2 ;  /* 0x000000ff07037208 */ /* 0x000fe20005000000 */
[----:B------:R-:W-:Y:S01]  /*12980*/  @P0 IMAD.U32 R7, R108, 0x10000, RZ ;  /* 0x000100006c070824 */ /* 0x000fe200078e00ff */
[----:B------:R-:W-:-:S03]  /*12990*/  SEL R10, RZ, 0x1, P2 ;  /* 0x00000001ff0a7807 */ /* 0x000fc60001000000 */
        /* <DEDUP_REMOVED lines=14> */
.L_x_402:
        /* <DEDUP_REMOVED lines=13> */
.L_x_404:
[----:B------:R-:W-:Y:S05]  /*12b50*/  BSYNC.RECONVERGENT B2 ;  /* 0x0000000000027941 */ /* 0x000fea0003800200 */
.L_x_403:
        /* <DEDUP_REMOVED lines=43> */
.L_x_401:
[----:B------:R-:W-:Y:S05]  /*12e10*/  BSYNC.RECONVERGENT B1 ;  /* 0x0000000000017941 */ /* 0x000fea0003800200 */
.L_x_400:
[----:B------:R-:W-:Y:S01]  /*12e20*/  I2FP.F32.U32 R7, R0 ;  /* 0x0000000000077245 */ /* 0x000fe20000201000 */
[----:B------:R-:W-:Y:S01]  /*12e30*/  IMAD.U32 R9, R116, 0x10000, RZ ;  /* 0x0001000074097824 */ /* 0x000fe200078e00ff */
[----:B------:R-:W-:Y:S01]  /*12e40*/  ISETP.NE.AND P2, PT, R6, 0x1, PT ;  /* 0x000000010600780c */ /* 0x000fe20003f45270 */
[----:B------:R-:W-:Y:S01]  /*12e50*/  BSSY.RECONVERGENT B1, `(.L_x_405) ;  /* 0x000004c000017945 */ /* 0x000fe20003800200 */
[----:B------:R-:W-:Y:S01]  /*12e60*/  LOP3.LUT R11, R11, 0xfffffff7, RZ, 0xc0, !PT ;  /* 0xfffffff70b0b7812 */ /* 0x000fe200078ec0ff */
[----:B------:R-:W-:Y:S01]  /*12e70*/  FFMA.FTZ R7, R7, R190, 1.1641532182693481445e-10 ;  /* 0x2f00000007077423 */ /* 0x000fe200000100be */
[----:B------:R-:W-:Y:S01]  /*12e80*/  FMUL.FTZ R0, R9, R188 ;  /* 0x000000bc09007220 */ /* 0x000fe20000410000 */
        /* <DEDUP_REMOVED lines=15> */
.L_x_407:
        /* <DEDUP_REMOVED lines=13> */
.L_x_409:
[----:B------:R-:W-:Y:S05]  /*13050*/  BSYNC.RECONVERGENT B2 ;  /* 0x0000000000027941 */ /* 0x000fea0003800200 */
.L_x_408:
        /* <DEDUP_REMOVED lines=43> */
.L_x_406:
[----:B------:R-:W-:Y:S05]  /*13310*/  BSYNC.RECONVERGENT B1 ;  /* 0x0000000000017941 */ /* 0x000fea0003800200 */
.L_x_405:
[----:B------:R-:W-:Y:S01]  /*13320*/  I2FP.F32.U32 R7, R2 ;  /* 0x0000000200077245 */ /* 0x000fe20000201000 */
[----:B------:R-:W-:Y:S01]  /*13330*/  @P0 IMAD.U32 R177, R177, 0x10000, RZ ;  /* 0x00010000b1b10824 */ /* 0x000fe200078e00ff */
[----:B------:R-:W-:Y:S01]  /*13340*/  PRMT R2, R112, 0x7632, R2 ;  /* 0x0000763270027816 */ /* 0x000fe20000000002 */
[----:B------:R-:W-:Y:S01]  /*13350*/  BSSY.RECONVERGENT B1, `(.L_x_410) ;  /* 0x0000050000017945 */ /* 0x000fe20003800200 */
[----:B------:R-:W-:Y:S02]  /*13360*/  IMAD.MOV.U32 R6, RZ, RZ, 0x2 ;  /* 0x00000002ff067424 */ /* 0x000fe400078e00ff */
[----:B------:R-:W-:Y:S01]  /*13370*/  FFMA.FTZ R7, R7, R190, 1.1641532182693481445e-10 ;  /* 0x2f00000007077423 */ /* 0x000fe200000100be */
[----:B------:R-:W-:-:S04]  /*13380*/  SHF.L.U32 R9, R2, 0x10, RZ ;  /* 0x0000001002097819 */ /* 0x000fc800000006ff */
[----:B------:R-:W-:Y:S01]  /*13390*/  FSETP.GTU.FTZ.AND P2, PT, R7, R186, PT ;  /* 0x000000ba0700720b */ /* 0x000fe20003f5c000 */
[----:B------:R-:W-:-:S05]  /*133a0*/  FMUL.FTZ R9, R9, R188 ;  /* 0x000000bc09097220 */ /* 0x000fca0000410000 */
[----:B------:R-:W-:-:S05]  /*133b0*/  FSEL R9, R9, RZ, !P2 ;  /* 0x000000ff09097208 */ /* 0x000fca0005000000 */
[----:B------:R-:W-:Y:S01]  /*133c0*/  FADD.FTZ R0, R0, R9 ;  /* 0x0000000900007221 */ /* 0x000fe20000010000 */
[----:B------:R-:W-:Y:S02]  /*133d0*/  SEL R9, RZ, 0x1, P2 ;  /* 0x00000001ff097807 */ /* 0x000fe40001000000 */
[----:B------:R-:W-:Y:S01]  /*133e0*/  ISETP.NE.AND P2, PT, R4, 0x1, PT ;  /* 0x000000010400780c */ /* 0x000fe20003f45270 */
[----:B------:R-:W-:Y:S01]  /*133f0*/  @P0 FADD.FTZ R179, R0, R177 ;  /* 0x000000b100b30221 */ /* 0x000fe20000010000 */
[----:B------:R-:W-:Y:S01]  /*13400*/  @!P0 IMAD.MOV.U32 R179, RZ, RZ, R0 ;  /* 0x000000ffffb38224 */ /* 0x000fe200078e0000 */
[----:B------:R-:W-:-:S04]  /*13410*/  MOV R0, R12 ;  /* 0x0000000c00007202 */ /* 0x000fc80000000f00 */
[----:B------:R-:W-:-:S06]  /*13420*/  F2FP.BF16.F32.PACK_AB R180, RZ, R179 ;  /* 0x000000b3ffb4723e */ /* 0x000fcc00000010ff */
        /* <DEDUP_REMOVED lines=9> */
.L_x_412:
        /* <DEDUP_REMOVED lines=13> */
.L_x_414:
[----:B------:R-:W-:Y:S05]  /*13590*/  BSYNC.RECONVERGENT B2 ;  /* 0x0000000000027941 */ /* 0x000fea0003800200 */
.L_x_413:
        /* <DEDUP_REMOVED lines=43> */
.L_x_411:
[----:B------:R-:W-:Y:S05]  /*13850*/  BSYNC.RECONVERGENT B1 ;  /* 0x0000000000017941 */ /* 0x000fea0003800200 */
.L_x_410:
[----:B------:R-:W-:Y:S01]  /*13860*/  I2FP.F32.U32 R7, R0 ;  /* 0x0000000000077245 */ /* 0x000fe20000201000 */
[----:B------:R-:W-:Y:S01]  /*13870*/  BSSY.RECONVERGENT B1, `(.L_x_415) ;  /* 0x000004f000017945 */ /* 0x000fe20003800200 */
[----:B------:R-:W-:Y:S01]  /*13880*/  SHF.L.U32 R121, R117, 0x10, RZ ;  /* 0x0000001075797819 */ /* 0x000fe200000006ff */
[----:B------:R-:W-:Y:S01]  /*13890*/  IMAD.MOV.U32 R116, RZ, RZ, 0x2 ;  /* 0x00000002ff747424 */ /* 0x000fe200078e00ff */
[----:B------:R-:W-:Y:S01]  /*138a0*/  LOP3.LUT R11, R11, 0xfffffffb, RZ, 0xc0, !PT ;  /* 0xfffffffb0b0b7812 */ /* 0x000fe200078ec0ff */
[----:B------:R-:W-:Y:S01]  /*138b0*/  FFMA.FTZ R7, R7, R190, 1.1641532182693481445e-10 ;  /* 0x2f00000007077423 */ /* 0x000fe200000100be */
[----:B------:R-:W-:Y:S01]  /*138c0*/  PRMT R0, R117, 0x7632, R0 ;  /* 0x0000763275007816 */ /* 0x000fe20000000000 */
[----:B------:R-:W-:Y:S01]  /*138d0*/  FMUL.FTZ R2, R121, R188 ;  /* 0x000000bc79027220 */ /* 0x000fe20000410000 */
[----:B------:R-:W-:Y:S02]  /*138e0*/  IMAD.MOV.U32 R4, RZ, RZ, R12 ;  /* 0x000000ffff047224 */ /* 0x000fe400078e000c */
        /* <DEDUP_REMOVED lines=14> */
.L_x_417:
        /* <DEDUP_REMOVED lines=13> */
.L_x_419:
[----:B------:R-:W-:Y:S05]  /*13aa0*/  BSYNC.RECONVERGENT B2 ;  /* 0x0000000000027941 */ /* 0x000fea0003800200 */
.L_x_418:
        /* <DEDUP_REMOVED lines=41> */
[----:B------:R-:W-:Y:S01]  /*13d40*/  IMAD.MOV.U32 R116, RZ, RZ, RZ ;  /* 0x000000ffff747224 */ /* 0x000fe200078e00ff */
[----:B------:R-:W-:-:S07]  /*13d50*/  MOV R178, R6 ;  /* 0x0000000600b27202 */ /* 0x000fce0000000f00 */
.L_x_416:
[----:B------:R-:W-:Y:S05]  /*13d60*/  BSYNC.RECONVERGENT B1 ;  /* 0x0000000000017941 */ /* 0x000fea0003800200 */
.L_x_415:
[----:B------:R-:W-:Y:S01]  /*13d70*/  I2FP.F32.U32 R7, R4 ;  /* 0x0000000400077245 */ /* 0x000fe20000201000 */
[----:B------:R-:W-:Y:S01]  /*13d80*/  IMAD.U32 R117, R113, 0x10000, RZ ;  /* 0x0001000071757824 */ /* 0x000fe200078e00ff */
[----:B------:R-:W-:Y:S01]  /*13d90*/  BSSY.RECONVERGENT B1, `(.L_x_420) ;  /* 0x0000050000017945 */ /* 0x000fe20003800200 */
[----:B------:R-:W-:Y:S02]  /*13da0*/  @P0 IMAD.U32 R177, R109, 0x10000, RZ ;  /* 0x000100006db10824 */ /* 0x000fe400078e00ff */
[----:B------:R-:W-:Y:S01]  /*13db0*/  FFMA.FTZ R7, R7, R190, 1.1641532182693481445e-10 ;  /* 0x2f00000007077423 */ /* 0x000fe200000100be */
[----:B------:R-:W-:Y:S01]  /*13dc0*/  FMUL.FTZ R117, R117, R188 ;  /* 0x000000bc75757220 */ /* 0x000fe20000410000 */
[----:B------:R-:W-:-:S03]  /*13dd0*/  IMAD.MOV.U32 R4, RZ, RZ, 0x2 ;  /* 0x00000002ff047424 */ /* 0x000fc600078e00ff */
[----:B------:R-:W-:-:S04]  /*13de0*/  FSETP.GTU.FTZ.AND P2, PT, R7, R186, PT ;  /* 0x000000ba0700720b */ /* 0x000fc80003f5c000 */
[----:B------:R-:W-:Y:S02]  /*13df0*/  FSEL R7, R117, RZ, !P2 ;  /* 0x000000ff75077208 */ /* 0x000fe40005000000 */
[----:B------:R-:W-:Y:S02]  /*13e00*/  SEL R8, RZ, 0x1, P2 ;  /* 0x00000001ff087807 */ /* 0x000fe40001000000 */
[----:B------:R-:W-:Y:S01]  /*13e10*/  ISETP.NE.AND P2, PT, R116, 0x1, PT ;  /* 0x000000017400780c */ /* 0x000fe20003f45270 */
[----:B------:R-:W-:-:S04]  /*13e20*/  FADD.FTZ R2, R2, R7 ;  /* 0x0000000702027221 */ /* 0x000fc80000010000 */
[----:B------:R-:W-:Y:S01]  /*13e30*/  @P0 FADD.FTZ R177, R177, R2 ;  /* 0x00000002b1b10221 */ /* 0x000fe20000010000 */
[----:B------:R-:W-:Y:S01]  /*13e40*/  @!P0 MOV R177, R2 ;  /* 0x0000000200b18202 */ /* 0x000fe20000000f00 */
[----:B------:R-:W-:-:S03]  /*13e50*/  IMAD.MOV.U32 R2, RZ, RZ, R12 ;  /* 0x000000ffff027224 */ /* 0x000fc600078e000c */
[----:B------:R-:W-:-:S03]  /*13e60*/  F2FP.BF16.F32.PACK_AB R184, RZ, R177 ;  /* 0x000000b1ffb8723e */ /* 0x000fc600000010ff */
        /* <DEDUP_REMOVED lines=9> */
.L_x_422:
        /* <DEDUP_REMOVED lines=13> */
.L_x_424:
[----:B------:R-:W-:Y:S05]  /*13fd0*/  BSYNC.RECONVERGENT B2 ;  /* 0x0000000000027941 */ /* 0x000fea0003800200 */
.L_x_423:
        /* <DEDUP_REMOVED lines=43> */
.L_x_421:
[----:B------:R-:W-:Y:S05]  /*14290*/  BSYNC.RECONVERGENT B1 ;  /* 0x0000000000017941 */ /* 0x000fea0003800200 */
.L_x_420:
[----:B------:R-:W-:Y:S01]  /*142a0*/  I2FP.F32.U32 R7, R2 ;  /* 0x0000000200077245 */ /* 0x000fe20000201000 */
[----:B------:R-:W-:Y:S01]  /*142b0*/  IMAD.U32 R117, R0, 0x10000, RZ ;  /* 0x0001000000757824 */ /* 0x000fe200078e00ff */
[----:B------:R-:W-:Y:S01]  /*142c0*/  LOP3.LUT R11, R11, 0xfffffffd, RZ, 0xc0, !PT ;  /* 0xfffffffd0b0b7812 */ /* 0x000fe200078ec0ff */
[----:B------:R-:W-:Y:S01]  /*142d0*/  BSSY.RECONVERGENT B1, `(.L_x_425) ;  /* 0x000004c000017945 */ /* 0x000fe20003800200 */
[----:B------:R-:W-:Y:S02]  /*142e0*/  IMAD.MOV.U32 R6, RZ, RZ, 0x2 ;  /* 0x00000002ff067424 */ /* 0x000fe400078e00ff */
[----:B------:R-:W-:Y:S01]  /*142f0*/  FFMA.FTZ R7, R7, R190, 1.1641532182693481445e-10 ;  /* 0x2f00000007077423 */ /* 0x000fe200000100be */
[----:B------:R-:W-:Y:S01]  /*14300*/  FMUL.FTZ R0, R117, R188 ;  /* 0x000000bc75007220 */ /* 0x000fe20000410000 */
[----:B------:R-:W-:-:S03]  /*14310*/  MOV R2, R12 ;  /* 0x0000000c00027202 */ /* 0x000fc60000000f00 */
        /* <DEDUP_REMOVED lines=14> */
.L_x_427:
        /* <DEDUP_REMOVED lines=13> */
.L_x_429:
[----:B------:R-:W-:Y:S05]  /*144d0*/  BSYNC.RECONVERGENT B2 ;  /* 0x0000000000027941 */ /* 0x000fea0003800200 */
.L_x_428:
        /* <DEDUP_REMOVED lines=43> */
.L_x_426:
[----:B------:R-:W-:Y:S05]  /*14790*/  BSYNC.RECONVERGENT B1 ;  /* 0x0000000000017941 */ /* 0x000fea0003800200 */
.L_x_425:
[----:B------:R-:W-:Y:S01]  /*147a0*/  I2FP.F32.U32 R7, R2 ;  /* 0x0000000200077245 */ /* 0x000fe20000201000 */
[----:B------:R-:W-:Y:S01]  /*147b0*/  @P0 IMAD.U32 R195, R182, 0x10000, RZ ;  /* 0x00010000b6c30824 */ /* 0x000fe200078e00ff */
[----:B------:R-:W-:Y:S01]  /*147c0*/  PRMT R2, R113, 0x7632, R2 ;  /* 0x0000763271027816 */ /* 0x000fe20000000002 */
[----:B------:R-:W-:Y:S01]  /*147d0*/  BSSY.RECONVERGENT B1, `(.L_x_430) ;  /* 0x0000050000017945 */ /* 0x000fe20003800200 */
[----:B------:R-:W-:Y:S02]  /*147e0*/  IMAD.MOV.U32 R116, RZ, RZ, 0x2 ;  /* 0x00000002ff747424 */ /* 0x000fe400078e00ff */
[----:B------:R-:W-:Y:S01]  /*147f0*/  FFMA.FTZ R7, R7, R190, 1.1641532182693481445e-10 ;  /* 0x2f00000007077423 */ /* 0x000fe200000100be */
[----:B------:R-:W-:Y:S02]  /*14800*/  SHF.L.U32 R117, R2, 0x10, RZ ;  /* 0x0000001002757819 */ /* 0x000fe400000006ff */
[----:B------:R-:W-:Y:S02]  /*14810*/  MOV R2, R12 ;  /* 0x0000000c00027202 */ /* 0x000fe40000000f00 */
[----:B------:R-:W-:Y:S01]  /*14820*/  FSETP.GTU.FTZ.AND P2, PT, R7, R186, PT ;  /* 0x000000ba0700720b */ /* 0x000fe20003f5c000 */
[----:B------:R-:W-:-:S03]  /*14830*/  FMUL.FTZ R117, R117, R188 ;  /* 0x000000bc75757220 */ /* 0x000fc60000410000 */
[----:B------:R-:W-:Y:S02]  /*14840*/  SEL R7, RZ, 0x1, P2 ;  /* 0x00000001ff077807 */ /* 0x000fe40001000000 */
[----:B------:R-:W-:Y:S02]  /*14850*/  FSEL R117, R117, RZ, !P2 ;  /* 0x000000ff75757208 */ /* 0x000fe40005000000 */
[----:B------:R-:W-:-:S03]  /*14860*/  ISETP.NE.AND P2, PT, R6, 0x1, PT ;  /* 0x000000010600780c */ /* 0x000fc60003f45270 */
[----:B------:R-:W-:-:S04]  /*14870*/  FADD.FTZ R0, R0, R117 ;  /* 0x0000007500007221 */ /* 0x000fc80000010000 */
[----:B------:R-:W-:Y:S01]  /*14880*/  @P0 FADD.FTZ R195, R0, R195 ;  /* 0x000000c300c30221 */ /* 0x000fe20000010000 */
[----:B------:R-:W-:-:S05]  /*14890*/  @!P0 IMAD.MOV.U32 R195, RZ, RZ, R0 ;  /* 0x000000ffffc38224 */ /* 0x000fca00078e0000 */
        /* <DEDUP_REMOVED lines=10> */
.L_x_432:
        /* <DEDUP_REMOVED lines=13> */
.L_x_434:
[----:B------:R-:W-:Y:S05]  /*14a10*/  BSYNC.RECONVERGENT B2 ;  /* 0x0000000000027941 */ /* 0x000fea0003800200 */
.L_x_433:
        /* <DEDUP_REMOVED lines=43> */
.L_x_431:
[----:B------:R-:W-:Y:S05]  /*14cd0*/  BSYNC.RECONVERGENT B1 ;  /* 0x0000000000017941 */ /* 0x000fea0003800200 */
.L_x_430:
[----:B------:R-:W-:Y:S01]  /*14ce0*/  I2FP.F32.U32 R117, R2 ;  /* 0x0000000200757245 */ /* 0x000fe20000201000 */
[----:B------:R-:W-:Y:S01]  /*14cf0*/  BSSY.RECONVERGENT B1, `(.L_x_435) ;  /* 0x000004d000017945 */ /* 0x000fe20003800200 */
[----:B------:R-:W-:Y:S01]  /*14d00*/  ISETP.NE.AND P3, PT, R116, 0x1, PT ;  /* 0x000000017400780c */ /* 0x000fe20003f65270 */
[----:B------:R-:W-:Y:S01]  /*14d10*/  IMAD.MOV.U32 R120, RZ, RZ, 0x2 ;  /* 0x00000002ff787424 */ /* 0x000fe200078e00ff */
[C---:B------:R-:W-:Y:S01]  /*14d20*/  SHF.L.U32 R121, R118.reuse, 0x10, RZ ;  /* 0x0000001076797819 */ /* 0x040fe200000006ff */
[----:B------:R-:W-:Y:S01]  /*14d30*/  FFMA.FTZ R117, R117, R190, 1.1641532182693481445e-10 ;  /* 0x2f00000075757423 */ /* 0x000fe200000100be */
[----:B------:R-:W-:Y:S01]  /*14d40*/  PRMT R118, R118, 0x7632, R118 ;  /* 0x0000763276767816 */ /* 0x000fe20000000076 */
[----:B------:R-:W-:Y:S02]  /*14d50*/  IMAD.MOV.U32 R4, RZ, RZ, R12 ;  /* 0x000000ffff047224 */ /* 0x000fe400078e000c */
        /* <DEDUP_REMOVED lines=13> */
.L_x_437:
        /* <DEDUP_REMOVED lines=13> */
.L_x_439:
[----:B------:R-:W-:Y:S05]  /*14f00*/  BSYNC.RECONVERGENT B2 ;  /* 0x0000000000027941 */ /* 0x000fea0003800200 */
.L_x_438:
        /* <DEDUP_REMOVED lines=43> */
.L_x_436:
[----:B------:R-:W-:Y:S05]  /*151c0*/  BSYNC.RECONVERGENT B1 ;  /* 0x0000000000017941 */ /* 0x000fea0003800200 */
.L_x_435:
        /* <DEDUP_REMOVED lines=25> */
.L_x_442:
        /* <DEDUP_REMOVED lines=13> */
.L_x_444:
[----:B------:R-:W-:Y:S05]  /*15430*/  BSYNC.RECONVERGENT B2 ;  /* 0x0000000000027941 */ /* 0x000fea0003800200 */
.L_x_443:
        /* <DEDUP_REMOVED lines=43> */
.L_x_441:
[----:B------:R-:W-:Y:S05]  /*156f0*/  BSYNC.RECONVERGENT B1 ;  /* 0x0000000000017941 */ /* 0x000fea0003800200 */
.L_x_440:
        /* <DEDUP_REMOVED lines=16> */
[----:B------:R-:W-:Y:S01]  /*15800*/  @!P4 IMAD.MOV.U32 R4, RZ, RZ, R162 ;  /* 0x000000ffff04c224 */ /* 0x000fe200078e00a2 */
[----:B------:R-:W-:Y:S01]  /*15810*/  @P4 MOV R4, R161 ;  /* 0x000000a100044202 */ /* 0x000fe20000000f00 */
[----:B------:R-:W-:Y:S01]  /*15820*/  @P4 VIADD R118, R116, 0x1 ;  /* 0x0000000174764836 */ /* 0x000fe20000000000 */
[----:B------:R-:W-:Y:S06]  /*15830*/  BRA `(.L_x_446) ;  /* 0x0000000000e47947 */ /* 0x000fec0003800000 */
.L_x_447:
        /* <DEDUP_REMOVED lines=13> */
.L_x_449:
[----:B------:R-:W-:Y:S05]  /*15910*/  BSYNC.RECONVERGENT B2 ;  /* 0x0000000000027941 */ /* 0x000fea0003800200 */
.L_x_448:
        /* <DEDUP_REMOVED lines=43> */
.L_x_446:
[----:B------:R-:W-:Y:S05]  /*15bd0*/  BSYNC.RECONVERGENT B1 ;  /* 0x0000000000017941 */ /* 0x000fea0003800200 */
.L_x_445:
[----:B------:R-:W-:Y:S01]  /*15be0*/  I2FP.F32.U32 R117, R4 ;  /* 0x0000000400757245 */ /* 0x000fe20000201000 */
[----:B------:R-:W-:Y:S01]  /*15bf0*/  BSSY.RECONVERGENT B1, `(.L_x_450) ;  /* 0x0000053000017945 */ /* 0x000fe20003800200 */
[----:B------:R-:W-:Y:S02]  /*15c00*/  PRMT R4, R114, 0x7632, R4 ;  /* 0x0000763272047816 */ /* 0x000fe40000000004 */
[----:B------:R-:W-:Y:S01]  /*15c10*/  @P0 PRMT R116, R110, 0x7632, R116 ;  /* 0x000076326e740816 */ /* 0x000fe20000000074 */
[----:B------:R-:W-:Y:S01]  /*15c20*/  FFMA.FTZ R117, R117, R190, 1.1641532182693481445e-10 ;  /* 0x2f00000075757423 */ /* 0x000fe200000100be */
[----:B------:R-:W-:-:S03]  /*15c30*/  SHF.L.U32 R121, R4, 0x10, RZ ;  /* 0x0000001004797819 */ /* 0x000fc600000006ff */
[----:B------:R-:W-:Y:S01]  /*15c40*/  @P0 IMAD.U32 R213, R116, 0x10000, RZ ;  /* 0x0001000074d50824 */ /* 0x000fe200078e00ff */
[----:B------:R-:W-:Y:S01]  /*15c50*/  FSETP.GTU.FTZ.AND P4, PT, R117, R186, PT ;  /* 0x000000ba7500720b */ /* 0x000fe20003f9c000 */
[----:B------:R-:W-:Y:S01]  /*15c60*/  FMUL.FTZ R121, R121, R188 ;  /* 0x000000bc79797220 */ /* 0x000fe20000410000 */
[----:B------:R-:W-:Y:S02]  /*15c70*/  HFMA2 R116, -RZ, RZ, 0, 1.1920928955078125e-07 ;  /* 0x00000002ff747431 */ /* 0x000fe400000001ff */
[----:B------:R-:W-:Y:S02]  /*15c80*/  SEL R4, RZ, 0x1, P4 ;  /* 0x00000001ff047807 */ /* 0x000fe40002000000 */
[----:B------:R-:W-:Y:S02]  /*15c90*/  FSEL R121, R121, RZ, !P4 ;  /* 0x000000ff79797208 */ /* 0x000fe40006000000 */
[----:B------:R-:W-:-:S03]  /*15ca0*/  ISETP.NE.AND P4, PT, R118, 0x1, PT ;  /* 0x000000017600780c */ /* 0x000fc60003f85270 */
[----:B------:R-:W-:-:S04]  /*15cb0*/  FADD.FTZ R2, R2, R121 ;  /* 0x0000007902027221 */ /* 0x000fc80000010000 */
[----:B------:R-:W-:Y:S01]  /*15cc0*/  @P0 FADD.FTZ R213, R2, R213 ;  /* 0x000000d502d50221 */ /* 0x000fe20000010000 */
        /* <DEDUP_REMOVED lines=12> */
.L_x_452:
[----:B------:R-:W-:Y:S01]  /*15d90*/  IADD3 R165, PT, PT, R165, 0x1, RZ ;  /* 0x00000001a5a57810 */ /* 0x000fe20007ffe0ff */
[----:B------:R-:W-:Y:S03]  /*15da0*/  BSSY.RECONVERGENT B2, `(.L_x_453) ;  /* 0x000000c000027945 */ /* 0x000fe60003800200 */
[C---:B------:R-:W-:Y:S01]  /*15db0*/  ISETP.NE.AND P4, PT, R165.reuse, RZ, PT ;  /* 0x000000ffa500720c */ /* 0x040fe20003f85270 */
[----:B------:R-:W-:-:S12]  /*15dc0*/  IMAD.WIDE.U32 R160, R165, -0x2daee0ad, RZ ;  /* 0xd2511f53a5a07825 */ /* 0x000fd800078e00ff */
[----:B------:R-:W-:Y:S05]  /*15dd0*/  @P4 BRA `(.L_x_454) ;  /* 0x0000000000204947 */ /* 0x000fea0003800000 */
[----:B------:R-:W-:-:S05]  /*15de0*/  VIADD R164, R164, 0x1 ;  /* 0x00000001a4a47836 */ /* 0x000fca0000000000 */
[----:B------:R-:W-:-:S13]  /*15df0*/  ISETP.NE.AND P4, PT, R164, RZ, PT ;  /* 0x000000ffa400720c */ /* 0x000fda0003f85270 */
[----:B------:R-:W-:Y:S01]  /*15e00*/  @!P4 VIADD R168, R168, 0x1 ;  /* 0x00000001a8a8c836 */ /* 0x000fe20000000000 */
[----:B------:R-:W-:Y:S01]  /*15e10*/  @!P4 IADD3 R2, PT, PT, R14, 0x1, RZ ;  /* 0x000000010e02c810 */ /* 0x000fe20007ffe0ff */
[----:B------:R-:W-:-:S03]  /*15e20*/  @!P4 IMAD.MOV.U32 R164, RZ, RZ, RZ ;  /* 0x000000ffffa4c224 */ /* 0x000fc600078e00ff */
[----:B------:R-:W-:-:S13]  /*15e30*/  ISETP.NE.AND P5, PT, R168, RZ, !P4 ;  /* 0x000000ffa800720c */ /* 0x000fda00067a5270 */
[----:B------:R-:W-:-:S05]  /*15e40*/  @P5 IMAD.MOV R2, RZ, RZ, R14 ;  /* 0x000000ffff025224 */ /* 0x000fca00078e020e */
[----:B------:R-:W-:-:S07]  /*15e50*/  @!P4 MOV R14, R2 ;  /* 0x00000002000ec202 */ /* 0x000fce0000000f00 */
.L_x_454:
[----:B------:R-:W-:Y:S05]  /*15e60*/  BSYNC.RECONVERGENT B2 ;  /* 0x0000000000027941 */ /* 0x000fea0003800200 */
.L_x_453:
        /* <DEDUP_REMOVED lines=43> */
.L_x_451:
[----:B------:R-:W-:Y:S05]  /*16120*/  BSYNC.RECONVERGENT B1 ;  /* 0x0000000000017941 */ /* 0x000fea0003800200 */
.L_x_450:
        /* <DEDUP_REMOVED lines=21> */
.L_x_457:
        /* <DEDUP_REMOVED lines=13> */
.L_x_459:
[----:B------:R-:W-:Y:S05]  /*16350*/  BSYNC.RECONVERGENT B2 ;  /* 0x0000000000027941 */ /* 0x000fea0003800200 */
.L_x_458:
        /* <DEDUP_REMOVED lines=43> */
.L_x_456:
[----:B------:R-:W-:Y:S05]  /*16610*/  BSYNC.RECONVERGENT B1 ;  /* 0x0000000000017941 */ /* 0x000fea0003800200 */
.L_x_455:
[----:B------:R-:W-:Y:S01]  /*16620*/  I2FP.F32.U32 R117, R118 ;  /* 0x0000007600757245 */ /* 0x000fe20000201000 */
[----:B------:R-:W-:Y:S01]  /*16630*/  IMAD.U32 R119, R115, 0x10000, RZ ;  /* 0x0001000073777824 */ /* 0x000fe200078e00ff */
[----:B------:R-:W-:Y:S01]  /*16640*/  @P0 SHF.L.U32 R215, R111, 0x10, RZ ;  /* 0x000000106fd70819 */ /* 0x000fe200000006ff */
        /* <DEDUP_REMOVED lines=23> */
.L_x_462:
[----:B------:R-:W-:Y:S01]  /*167c0*/  VIADD R165, R165, 0x1 ;  /* 0x00000001a5a57836 */ /* 0x000fe20000000000 */
[----:B------:R-:W-:Y:S03]  /*167d0*/  BSSY.RECONVERGENT B2, `(.L_x_463) ;  /* 0x000000c000027945 */ /* 0x000fe60003800200 */
[C---:B------:R-:W-:Y:S01]  /*167e0*/  IMAD.WIDE.U32 R122, R165.reuse, -0x2daee0ad, RZ ;  /* 0xd2511f53a57a7825 */ /* 0x040fe200078e00ff */
[----:B------:R-:W-:-:S13]  /*167f0*/  ISETP.NE.AND P5, PT, R165, RZ, PT ;  /* 0x000000ffa500720c */ /* 0x000fda0003fa5270 */
[----:B------:R-:W-:Y:S05]  /*16800*/  @P5 BRA `(.L_x_464) ;  /* 0x0000000000205947 */ /* 0x000fea0003800000 */
[----:B------:R-:W-:-:S04]  /*16810*/  IADD3 R164, PT, PT, R164, 0x1, RZ ;  /* 0x00000001a4a47810 */ /* 0x000fc80007ffe0ff */
[----:B------:R-:W-:-:S13]  /*16820*/  ISETP.NE.AND P5, PT, R164, RZ, PT ;  /* 0x000000ffa400720c */ /* 0x000fda0003fa5270 */
[----:B------:R-:W-:Y:S02]  /*16830*/  @!P5 VIADD R168, R168, 0x1 ;  /* 0x00000001a8a8d836 */ /* 0x000fe40000000000 */
[----:B------:R-:W-:Y:S02]  /*16840*/  @!P5 VIADD R12, R14, 0x1 ;  /* 0x000000010e0cd836 */ /* 0x000fe40000000000 */
[----:B------:R-:W-:Y:S01]  /*16850*/  @!P5 IMAD.MOV.U32 R164, RZ, RZ, RZ ;  /* 0x000000ffffa4d224 */ /* 0x000fe200078e00ff */
[----:B------:R-:W-:-:S13]  /*16860*/  ISETP.NE.AND P6, PT, R168, RZ, !P5 ;  /* 0x000000ffa800720c */ /* 0x000fda0006fc5270 */
[----:B------:R-:W-:-:S05]  /*16870*/  @P6 IADD3 R12, PT, PT, R14, RZ, RZ ;  /* 0x000000ff0e0c6210 */ /* 0x000fca0007ffe0ff */
[----:B------:R-:W-:-:S07]  /*16880*/  @!P5 IMAD.MOV.U32 R14, RZ, RZ, R12 ;  /* 0x000000ffff0ed224 */ /* 0x000fce00078e000c */
.L_x_464:
[----:B------:R-:W-:Y:S05]  /*16890*/  BSYNC.RECONVERGENT B2 ;  /* 0x0000000000027941 */ /* 0x000fea0003800200 */
.L_x_463:
        /* <DEDUP_REMOVED lines=38> */
[----:B------:R-:W-:Y:S01]  /*16b00*/  HFMA2 R121, -RZ, RZ, 0, 0 ;  /* 0x00000000ff797431 */ /* 0x000fe200000001ff */
[----:B------:R-:W-:Y:S02]  /*16b10*/  MOV R12, R120 ;  /* 0x00000078000c7202 */ /* 0x000fe40000000f00 */
[----:B------:R-:W-:Y:S01]  /*16b20*/  LOP3.LUT R162, R118, UR35, R117, 0x96, !PT ;  /* 0x0000002376a27c12 */ /* 0x000fe2000f8e9675 */
[----:B------:R-:W-:Y:S02]  /*16b30*/  IMAD.MOV.U32 R117, RZ, RZ, R178 ;  /* 0x000000ffff757224 */ /* 0x000fe400078e00b2 */
[----:B------:R-:W-:-:S07]  /*16b40*/  IMAD.MOV.U32 R178, RZ, RZ, R116 ;  /* 0x000000ffffb27224 */ /* 0x000fce00078e0074 */
.L_x_461:
[----:B------:R-:W-:Y:S05]  /*16b50*/  BSYNC.RECONVERGENT B1 ;  /* 0x0000000000017941 */ /* 0x000fea0003800200 */
.L_x_460:
[----:B------:R-:W-:Y:S01]  /*16b60*/  I2FP.F32.U32 R117, R117 ;  /* 0x0000007500757245 */ /* 0x000fe20000201000 */
[----:B------:R-:W-:Y:S01]  /*16b70*/  IMAD.U32 R119, R160, 0x10000, RZ ;  /* 0x00010000a0777824 */ /* 0x000fe200078e00ff */
[----:B------:R-:W-:Y:S01]  /*16b80*/  ISETP.NE.AND P6, PT, R121, 0x1, PT ;  /* 0x000000017900780c */ /* 0x000fe20003fc5270 */
[----:B------:R-:W-:Y:S01]  /*16b90*/  BSSY.RECONVERGENT B1, `(.L_x_465) ;  /* 0x000004c000017945 */ /* 0x000fe20003800200 */
[----:B------:R-:W-:Y:S02]  /*16ba0*/  IMAD.MOV.U32 R160, RZ, RZ, 0x2 ;  /* 0x00000002ffa07424 */ /* 0x000fe400078e00ff */
[----:B------:R-:W-:Y:S01]  /*16bb0*/  FFMA.FTZ R117, R117, R190, 1.1641532182693481445e-10 ;  /* 0x2f00000075757423 */ /* 0x000fe200000100be */
[----:B------:R-:W-:Y:S01]  /*16bc0*/  FMUL.FTZ R119, R119, R188 ;  /* 0x000000bc77777220 */ /* 0x000fe20000410000 */
[----:B------:R-:W-:-:S03]  /*16bd0*/  MOV R118, R12 ;  /* 0x0000000c00767202 */ /* 0x000fc60000000f00 */
        /* <DEDUP_REMOVED lines=12> */
.L_x_467:
        /* <DEDUP_REMOVED lines=15> */
.L_x_469:
[----:B------:R-:W-:Y:S05]  /*16d90*/  BSYNC.RECONVERGENT B2 ;  /* 0x0000000000027941 */ /* 0x000fea0003800200 */
.L_x_468:
[----:B------:R-:W-:Y:S01]  /*16da0*/  IMAD.WIDE.U32 R118, R168, -0x326172a9, RZ ;  /* 0xcd9e8d57a8767825 */ /* 0x000fe200078e00ff */
[----:B------:R-:W-:-:S03]  /*16db0*/  LOP3.LUT R116, R14, UR9, R123, 0x96, !PT ;  /* 0x000000090e747c12 */ /* 0x000fc6000f8e967b */
[----:B------:R-:W-:Y:S01]  /*16dc0*/  HFMA2 R160, -RZ, RZ, 0, 0 ;  /* 0x00000000ffa07431 */ /* 0x000fe200000001ff */
        /* <DEDUP_REMOVED lines=40> */
.L_x_466:
[----:B------:R-:W-:Y:S05]  /*17050*/  BSYNC.RECONVERGENT B1 ;  /* 0x0000000000017941 */ /* 0x000fea0003800200 */
.L_x_465:
        /* <DEDUP_REMOVED lines=20> */
.L_x_389:
[----:B------:R-:W-:Y:S01]  /*171a0*/  ISETP.NE.AND P2, PT, R160, 0x1, PT ;  /* 0x00000001a000780c */ /* 0x000fe20003f45270 */
[----:B------:R-:W-:Y:S01]  /*171b0*/  BSSY.RECONVERGENT B1, `(.L_x_471) ;  /* 0x0000047000017945 */ /* 0x000fe20003800200 */
[----:B------:R-:W-:Y:S01]  /*171c0*/  IMAD.MOV.U32 R122, RZ, RZ, 0x2 ;  /* 0x00000002ff7a7424 */ /* 0x000fe200078e00ff */
[----:B------:R-:W-:Y:S01]  /*171d0*/  MOV R178, R176 ;  /* 0x000000b000b27202 */ /* 0x000fe20000000f00 */
[----:B------:R-:W-:-:S09]  /*171e0*/  IMAD.MOV.U32 R3, RZ, RZ, R12 ;  /* 0x000000ffff037224 */ /* 0x000fd200078e000c */
[----:B------:R-:W-:Y:S05]  /*171f0*/  @!P2 BRA `(.L_x_472) ;  /* 0x000000040008a947 */ /* 0x000fea0003800000 */
[----:B------:R-:W-:-:S13]  /*17200*/  ISETP.NE.AND P2, PT, R160, 0x3, PT ;  /* 0x00000003a000780c */ /* 0x000fda0003f45270 */
[----:B------:R-:W-:Y:S05]  /*17210*/  @!P2 BRA `(.L_x_473) ;  /* 0x000000000020a947 */ /* 0x000fea0003800000 */
[----:B------:R-:W-:-:S13]  /*17220*/  ISETP.NE.AND P2, PT, R160, 0x2, PT ;  /* 0x00000002a000780c */ /* 0x000fda0003f45270 */
[----:B------:R-:W-:Y:S01]  /*17230*/  @!P2 IMAD.MOV.U32 R122, RZ, RZ, 0x3 ;  /* 0x00000003ff7aa424 */ /* 0x000fe200078e00ff */
[----:B------:R-:W-:Y:S01]  /*17240*/  @!P2 MOV R3, R162 ;  /* 0x000000a20003a202 */ /* 0x000fe20000000f00 */
[--C-:B------:R-:W-:Y:S01]  /*17250*/  @!P2 IMAD.MOV.U32 R178, RZ, RZ, R176.reuse ;  /* 0x000000ffffb2a224 */ /* 0x100fe200078e00b0 */
[----:B------:R-:W-:Y:S01]  /*17260*/  @P2 MOV R3, R161 ;  /* 0x000000a100032202 */ /* 0x000fe20000000f00 */
[----:B------:R-:W-:Y:S02]  /*17270*/  @P2 VIADD R122, R160, 0x1 ;  /* 0x00000001a07a2836 */ /* 0x000fe40000000000 */
[----:B------:R-:W-:Y:S01]  /*17280*/  @P2 IMAD.MOV.U32 R178, RZ, RZ, R176 ;  /* 0x000000ffffb22224 */ /* 0x000fe200078e00b0 */
[----:B------:R-:W-:Y:S06]  /*17290*/  BRA `(.L_x_472) ;  /* 0x0000000000e07947 */ /* 0x000fec0003800000 */
.L_x_473:
        /* <DEDUP_REMOVED lines=13> */
.L_x_475:
[----:B------:R-:W-:Y:S05]  /*17370*/  BSYNC.RECONVERGENT B2 ;  /* 0x0000000000027941 */ /* 0x000fea0003800200 */
.L_x_474:
        /* <DEDUP_REMOVED lines=41> */
[----:B------:R-:W-:-:S07]  /*17610*/  IMAD.MOV.U32 R122, RZ, RZ, RZ ;  /* 0x000000ffff7a7224 */ /* 0x000fce00078e00ff */
.L_x_472:
[----:B------:R-:W-:Y:S05]  /*17620*/  BSYNC.RECONVERGENT B1 ;  /* 0x0000000000017941 */ /* 0x000fea0003800200 */
.L_x_471:
[----:B------:R-:W0:Y:S01]  /*17630*/  LDC R186, c[0x0][0x408] ;  /* 0x00010200ffba7b82 */ /* 0x000e220000000800 */
[----:B------:R-:W-:Y:S01]  /*17640*/  I2FP.F32.U32 R3, R3 ;  /* 0x0000000300037245 */ /* 0x000fe20000201000 */
[----:B------:R-:W-:Y:S01]  /*17650*/  IMAD.MOV.U32 R190, RZ, RZ, 0x2f800000 ;  /* 0x2f800000ffbe7424 */ /* 0x000fe200078e00ff */
[----:B-----5:R-:W-:Y:S01]  /*17660*/  SHF.L.U32 R121, R116, 0x10, RZ ;  /* 0x0000001074797819 */ /* 0x020fe200000006ff */
[----:B------:R-:W-:Y:S01]  /*17670*/  @P0 IMAD.U32 R120, R108, 0x10000, RZ ;  /* 0x000100006c780824 */ /* 0x000fe200078e00ff */
[----:B------:R-:W-:Y:S01]  /*17680*/  ISETP.NE.AND P3, PT, R122, 0x1, PT ;  /* 0x000000017a00780c */ /* 0x000fe20003f65270 */
[----:B------:R-:W-:Y:S01]  /*17690*/  FFMA.FTZ R3, R3, R190, 1.1641532182693481445e-10 ;  /* 0x2f00000003037423 */ /* 0x000fe200000100be */
[----:B------:R-:W-:Y:S01]  /*176a0*/  LOP3.LUT R11, R11, 0xffffffef, RZ, 0xc0, !PT ;  /* 0xffffffef0b0b7812 */ /* 0x000fe200078ec0ff */
[----:B------:R-:W1:Y:S01]  /*176b0*/  LDC R188, c[0x0][0x404] ;  /* 0x00010100ffbc7b82 */ /* 0x000e620000000800 */
[----:B------:R-:W-:Y:S01]  /*176c0*/  BSSY.RECONVERGENT B1, `(.L_x_476) ;  /* 0x000004d000017945 */ /* 0x000fe20003800200 */
[----:B------:R-:W-:Y:S01]  /*176d0*/  PRMT R116, R116, 0x7632, R116 ;  /* 0x0000763274747816 */ /* 0x000fe20000000074 */
[----:B0-----:R-:W-:Y:S01]  /*176e0*/  FMUL.FTZ R121, R121, R186 ;  /* 0x000000ba79797220 */ /* 0x001fe20000410000 */
        /* <DEDUP_REMOVED lines=17> */
.L_x_478:
        /* <DEDUP_REMOVED lines=13> */
.L_x_480:
[----:B------:R-:W-:Y:S05]  /*178d0*/  BSYNC.RECONVERGENT B2 ;  /* 0x0000000000027941 */ /* 0x000fea0003800200 */
.L_x_479:
        /* <DEDUP_REMOVED lines=42> */
[----:B------:R-:W-:-:S07]  /*17b80*/  HFMA2 R120, -RZ, RZ, 0, 0 ;  /* 0x00000000ff787431 */ /* 0x000fce00000001ff */
.L_x_477:
[----:B------:R-:W-:Y:S05]  /*17b90*/  BSYNC.RECONVERGENT B1 ;  /* 0x0000000000017941 */ /* 0x000fea0003800200 */
.L_x_476:
        /* <DEDUP_REMOVED lines=9> */
[----:B------:R-:W-:-:S04]  /*17c30*/  FSETP.GTU.FTZ.AND P3, PT, R121, R188, PT ;  /* 0x000000bc7900720b */ /* 0x000fc80003f7c000 */
[----:B------:R-:W-:Y:S02]  /*17c40*/  FSEL R179, R123, RZ, !P3 ;  /* 0x000000ff7bb37208 */ /* 0x000fe40005800000 */
[----:B------:R-:W-:-:S03]  /*17c50*/  PLOP3.LUT P3, PT, P3, PT, PT, 0x8, 0x80 ;  /* 0x000000000080781c */ /* 0x000fc60001f6e170 */
[----:B------:R-:W-:Y:S01]  /*17c60*/  @P0 FADD.FTZ R179, R116, R179 ;  /* 0x000000b374b30221 */ /* 0x000fe20000010000 */
[----:B------:R-:W-:-:S04]  /*17c70*/  IMAD.MOV.U32 R116, RZ, RZ, R12 ;  /* 0x000000ffff747224 */ /* 0x000fc800078e000c */
        /* <DEDUP_REMOVED lines=11> */
.L_x_483:
        /* <DEDUP_REMOVED lines=8> */
[----:B------:R-:W-:Y:S02]  /*17db0*/  @!P2 IADD3 R12, PT, PT, R14, 0x1, RZ ;  /* 0x000000010e0ca810 */ /* 0x000fe40007ffe0ff */
[----:B------:R-:W-:Y:S02]  /*17dc0*/  @!P2 MOV R164, RZ ;  /* 0x000000ff00a4a202 */ /* 0x000fe40000000f00 */
[----:B------:R-:W-:-:S13]  /*17dd0*/  ISETP.NE.AND P3, PT, R168, RZ, !P2 ;  /* 0x000000ffa800720c */ /* 0x000fda0005765270 */
[----:B------:R-:W-:-:S04]  /*17de0*/  @P3 IMAD.MOV R12, RZ, RZ, R14 ;  /* 0x000000ffff0c3224 */ /* 0x000fc800078e020e */
[----:B------:R-:W-:-:S07]  /*17df0*/  @!P2 IMAD.MOV.U32 R14, RZ, RZ, R12 ;  /* 0x000000ffff0ea224 */ /* 0x000fce00078e000c */
.L_x_485:
[----:B------:R-:W-:Y:S05]  /*17e00*/  BSYNC.RECONVERGENT B2 ;  /* 0x0000000000027941 */ /* 0x000fea0003800200 */
.L_x_484:
        /* <DEDUP_REMOVED lines=43> */
.L_x_482:
[----:B------:R-:W-:Y:S05]  /*180c0*/  BSYNC.RECONVERGENT B1 ;  /* 0x0000000000017941 */ /* 0x000fea0003800200 */
.L_x_481:
[----:B------:R-:W-:Y:S01]  /*180d0*/  I2FP.F32.U32 R121, R116 ;  /* 0x0000007400797245 */ /* 0x000fe20000201000 */
[----:B------:R-:W-:Y:S01]  /*180e0*/  IMAD.U32 R123, R117, 0x10000, RZ ;  /* 0x00010000757b7824 */ /* 0x000fe200078e00ff */
[----:B------:R-:W-:Y:S01]  /*180f0*/  @P0 SHF.L.U32 R116, R109, 0x10, RZ ;  /* 0x000000106d740819 */ /* 0x000fe200000006ff */
[----:B------:R-:W-:Y:S01]  /*18100*/  BSSY.RECONVERGENT B1, `(.L_x_486) ;  /* 0x0000050000017945 */ /* 0x000fe20003800200 */
[----:B------:R-:W-:Y:S01]  /*18110*/  LOP3.LUT R11, R11, 0xfffffffb, RZ, 0xc0, !PT ;  /* 0xfffffffb0b0b7812 */ /* 0x000fe200078ec0ff */
[----:B------:R-:W-:Y:S01]  /*18120*/  FFMA.FTZ R121, R121, R190, 1.1641532182693481445e-10 ;  /* 0x2f00000079797423 */ /* 0x000fe200000100be */
[----:B------:R-:W-:Y:S01]  /*18130*/  FMUL.FTZ R123, R123, R186 ;  /* 0x000000ba7b7b7220 */ /* 0x000fe20000410000 */
[----:B------:R-:W-:Y:S01]  /*18140*/  PRMT R192, R117, 0x7632, R192 ;  /* 0x0000763275c07816 */ /* 0x000fe200000000c0 */
[----:B------:R-:W-:Y:S02]  /*18150*/  IMAD.MOV.U32 R117, RZ, RZ, R12 ;  /* 0x000000ffff757224 */ /* 0x000fe400078e000c */
[----:B------:R-:W-:-:S04]  /*18160*/  FSETP.GTU.FTZ.AND P2, PT, R121, R188, PT ;  /* 0x000000bc7900720b */ /* 0x000fc80003f5c000 */
[----:B------:R-:W-:Y:S02]  /*18170*/  FSEL R177, R123, RZ, !P2 ;  /* 0x000000ff7bb17208 */ /* 0x000fe40005000000 */
[----:B------:R-:W-:Y:S02]  /*18180*/  PLOP3.LUT P3, PT, P2, PT, PT, 0x8, 0x80 ;  /* 0x000000000080781c */ /* 0x000fe4000176e170 */
[----:B------:R-:W-:Y:S01]  /*18190*/  ISETP.NE.AND P2, PT, R122, 0x1, PT ;  /* 0x000000017a00780c */ /* 0x000fe20003f45270 */
[----:B------:R-:W-:Y:S01]  /*181a0*/  @P0 FADD.FTZ R177, R116, R177 ;  /* 0x000000b174b10221 */ /* 0x000fe20000010000 */
[----:B------:R-:W-:-:S04]  /*181b0*/  IMAD.MOV.U32 R116, RZ, RZ, 0x2 ;  /* 0x00000002ff747424 */ /* 0x000fc800078e00ff */
[----:B------:R-:W-:-:S05]  /*181c0*/  F2FP.BF16.F32.PACK_AB R184, RZ, R177 ;  /* 0x000000b1ffb8723e */ /* 0x000fca00000010ff */
[----:B------:R-:W-:Y:S02]  /*181d0*/  @P3 LOP3.LUT R11, R11, 0x4, RZ, 0xfc, !PT ;  /* 0x000000040b0b3812 */ /* 0x000fe400078efcff */
[----:B------:R-:W-:Y:S05]  /*181e0*/  @!P2 BRA `(.L_x_487) ;  /* 0x000000040004a947 */ /* 0x000fea0003800000 */
        /* <DEDUP_REMOVED lines=8> */
.L_x_488:
        /* <DEDUP_REMOVED lines=13> */
.L_x_490:
[----:B------:R-:W-:Y:S05]  /*18340*/  BSYNC.RECONVERGENT B2 ;  /* 0x0000000000027941 */ /* 0x000fea0003800200 */
.L_x_489:
        /* <DEDUP_REMOVED lines=43> */
.L_x_487:
[----:B------:R-:W-:Y:S05]  /*18600*/  BSYNC.RECONVERGENT B1 ;  /* 0x0000000000017941 */ /* 0x000fea0003800200 */
.L_x_486:
[----:B------:R-:W-:Y:S01]  /*18610*/  I2FP.F32.U32 R117, R117 ;  /* 0x0000007500757245 */ /* 0x000fe20000201000 */
[----:B------:R-:W-:Y:S01]  /*18620*/  @P0 IMAD.U32 R182, R182, 0x10000, RZ ;  /* 0x00010000b6b60824 */ /* 0x000fe200078e00ff */
[----:B------:R-:W-:Y:S01]  /*18630*/  SHF.L.U32 R121, R192, 0x10, RZ ;  /* 0x00000010c0797819 */ /* 0x000fe200000006ff */
[----:B------:R-:W-:Y:S01]  /*18640*/  BSSY.RECONVERGENT B1, `(.L_x_491) ;  /* 0x000004f000017945 */ /* 0x000fe20003800200 */
[----:B------:R-:W-:Y:S01]  /*18650*/  LOP3.LUT R11, R11, 0xfffffffd, RZ, 0xc0, !PT ;  /* 0xfffffffd0b0b7812 */ /* 0x000fe200078ec0ff */
[----:B------:R-:W-:Y:S01]  /*18660*/  FFMA.FTZ R117, R117, R190, 1.1641532182693481445e-10 ;  /* 0x2f00000075757423 */ /* 0x000fe200000100be */
[----:B------:R-:W-:Y:S02]  /*18670*/  IMAD.MOV.U32 R120, RZ, RZ, 0x2 ;  /* 0x00000002ff787424 */ /* 0x000fe400078e00ff */
[----:B------:R-:W-:Y:S02]  /*18680*/  FMUL.FTZ R121, R121, R186 ;  /* 0x000000ba79797220 */ /* 0x000fe40000410000 */
[----:B------:R-:W-:-:S02]  /*18690*/  FSETP.GTU.FTZ.AND P2, PT, R117, R188, PT ;  /* 0x000000bc7500720b */ /* 0x000fc40003f5c000 */
[----:B------:R-:W-:Y:S02]  /*186a0*/  MOV R117, R12 ;  /* 0x0000000c00757202 */ /* 0x000fe40000000f00 */
        /* <DEDUP_REMOVED lines=15> */
.L_x_493:
        /* <DEDUP_REMOVED lines=13> */
.L_x_495:
[----:B------:R-:W-:Y:S05]  /*18870*/  BSYNC.RECONVERGENT B2 ;  /* 0x0000000000027941 */ /* 0x000fea0003800200 */
.L_x_494:
        /* <DEDUP_REMOVED lines=40> */
[----:B------:R-:W-:Y:S02]  /*18b00*/  HFMA2 R120, -RZ, RZ, 0, 0 ;  /* 0x00000000ff787431 */ /* 0x000fe400000001ff */
[----:B------:R-:W-:Y:S02]  /*18b10*/  IMAD.MOV.U32 R117, RZ, RZ, R178 ;  /* 0x000000ffff757224 */ /* 0x000fe400078e00b2 */
[----:B------:R-:W-:-:S07]  /*18b20*/  IMAD.MOV.U32 R178, RZ, RZ, R116 ;  /* 0x000000ffffb27224 */ /* 0x000fce00078e0074 */
.L_x_492:
[----:B------:R-:W-:Y:S05]  /*18b30*/  BSYNC.RECONVERGENT B1 ;  /* 0x0000000000017941 */ /* 0x000fea0003800200 */
.L_x_491:
[----:B------:R-:W-:Y:S01]  /*18b40*/  I2FP.F32.U32 R117, R117 ;  /* 0x0000007500757245 */ /* 0x000fe20000201000 */
[----:B------:R-:W-:Y:S01]  /*18b50*/  IMAD.U32 R121, R118, 0x10000, RZ ;  /* 0x0001000076797824 */ /* 0x000fe200078e00ff */
[----:B------:R-:W-:Y:S01]  /*18b60*/  ISETP.NE.AND P3, PT, R120, 0x1, PT ;  /* 0x000000017800780c */ /* 0x000fe20003f65270 */
[----:B------:R-:W-:Y:S01]  /*18b70*/  @P0 IMAD.U32 R116, R110, 0x10000, RZ ;  /* 0x000100006e740824 */ /* 0x000fe200078e00ff */
[----:B------:R-:W-:Y:S01]  /*18b80*/  BSSY.RECONVERGENT B1, `(.L_x_496) ;  /* 0x000004d000017945 */ /* 0x000fe20003800200 */
[----:B------:R-:W-:Y:S01]  /*18b90*/  FFMA.FTZ R117, R117, R190, 1.1641532182693481445e-10 ;  /* 0x2f00000075757423 */ /* 0x000fe200000100be */
[----:B------:R-:W-:Y:S01]  /*18ba0*/  FMUL.FTZ R121, R121, R186 ;  /* 0x000000ba79797220 */ /* 0x000fe20000410000 */
[----:B------:R-:W-:Y:S02]  /*18bb0*/  PRMT R118, R118, 0x7632, R118 ;  /* 0x0000763276767816 */ /* 0x000fe40000000076 */
[----:B------:R-:W-:Y:S02]  /*18bc0*/  MOV R122, 0x2 ;  /* 0x00000002007a7802 */ /* 0x000fe40000000f00 */
        /* <DEDUP_REMOVED lines=15> */
.L_x_498:
        /* <DEDUP_REMOVED lines=13> */
.L_x_500:
[----:B------:R-:W-:Y:S05]  /*18d90*/  BSYNC.RECONVERGENT B2 ;  /* 0x0000000000027941 */ /* 0x000fea0003800200 */
.L_x_499:
        /* <DEDUP_REMOVED lines=43> */
.L_x_497:
[----:B------:R-:W-:Y:S05]  /*19050*/  BSYNC.RECONVERGENT B1 ;  /* 0x0000000000017941 */ /* 0x000fea0003800200 */
.L_x_496:
[----:B------:R-:W-:Y:S01]  /*19060*/  I2FP.F32.U32 R117, R117 ;  /* 0x0000007500757245 */ /* 0x000fe20000201000 */
[----:B------:R-:W-:Y:S01]  /*19070*/  IMAD.U32 R121, R118, 0x10000, RZ ;  /* 0x0001000076797824 */ /* 0x000fe200078e00ff */
[----:B------:R-:W-:Y:S01]  /*19080*/  ISETP.NE.AND P4, PT, R122, 0x1, PT ;  /* 0x000000017a00780c */ /* 0x000fe20003f85270 */
[----:B------:R-:W-:Y:S01]  /*19090*/  BSSY.RECONVERGENT B1, `(.L_x_501) ;  /* 0x000004e000017945 */ /* 0x000fe20003800200 */
[----:B------:R-:W-:Y:S01]  /*190a0*/  @P0 PRMT R116, R110, 0x7632, R116 ;  /* 0x000076326e740816 */ /* 0x000fe20000000074 */
[----:B------:R-:W-:Y:S01]  /*190b0*/  FFMA.FTZ R117, R117, R190, 1.1641532182693481445e-10 ;  /* 0x2f00000075757423 */ /* 0x000fe200000100be */
[----:B------:R-:W-:Y:S01]  /*190c0*/  FMUL.FTZ R121, R121, R186 ;  /* 0x000000ba79797220 */ /* 0x000fe20000410000 */
[----:B------:R-:W-:Y:S01]  /*190d0*/  IMAD.MOV.U32 R118, RZ, RZ, 0x2 ;  /* 0x00000002ff767424 */ /* 0x000fe200078e00ff */
[----:B------:R-:W-:Y:S02]  /*190e0*/  @P0 SHF.L.U32 R116, R116, 0x10, RZ ;  /* 0x0000001074740819 */ /* 0x000fe400000006ff */
        /* <DEDUP_REMOVED lines=15> */
.L_x_503:
        /* <DEDUP_REMOVED lines=13> */
.L_x_505:
[----:B------:R-:W-:Y:S05]  /*192b0*/  BSYNC.RECONVERGENT B2 ;  /* 0x0000000000027941 */ /* 0x000fea0003800200 */
.L_x_504:
        /* <DEDUP_REMOVED lines=43> */
.L_x_502:
[----:B------:R-:W-:Y:S05]  /*19570*/  BSYNC.RECONVERGENT B1 ;  /* 0x0000000000017941 */ /* 0x000fea0003800200 */
.L_x_501:
        /* <DEDUP_REMOVED lines=24> */
.L_x_508:
        /* <DEDUP_REMOVED lines=13> */
.L_x_510:
[----:B------:R-:W-:Y:S05]  /*197d0*/  BSYNC.RECONVERGENT B2 ;  /* 0x0000000000027941 */ /* 0x000fea0003800200 */
.L_x_509:
        /* <DEDUP_REMOVED lines=43> */
.L_x_507:
[----:B------:R-:W-:Y:S05]  /*19a90*/  BSYNC.RECONVERGENT B1 ;  /* 0x0000000000017941 */ /* 0x000fea0003800200 */
.L_x_506:
        /* <DEDUP_REMOVED lines=15> */
.L_x_470:
        /* <DEDUP_REMOVED lines=23> */
[----:B0-----:R-:W-:Y:S01]  /*19d00*/  SHF.L.U32 R119, R2, 0x10, RZ ;  /* 0x0000001002777819 */ /* 0x001fe200000006ff */
[----:B------:R-:W0:Y:S01]  /*19d10*/  LDC.64 R116, c[0x0][0x3b8] ;  /* 0x0000ee00ff747b82 */ /* 0x000e220000000a00 */
[----:B------:R-:W-:Y:S02]  /*19d20*/  LOP3.LUT R118, R0, 0xffff, RZ, 0xc0, !PT ;  /* 0x0000ffff00767812 */ /* 0x000fe400078ec0ff */
[----:B------:R-:W-:Y:S02]  /*19d30*/  LOP3.LUT R119, R119, 0xff0000, RZ, 0xc0, !PT ;  /* 0x00ff000077777812 */ /* 0x000fe400078ec0ff */
[----:B------:R-:W-:Y:S02]  /*19d40*/  PRMT R121, R4, 0x7104, RZ ;  /* 0x0000710404797816 */ /* 0x000fe400000000ff */
[----:B------:R-:W-:Y:S02]  /*19d50*/  PRMT R118, R119, 0x4210, R118 ;  /* 0x0000421077767816 */ /* 0x000fe40000000076 */
[----:B------:R-:W-:-:S02]  /*19d60*/  LOP3.LUT R122, R7, 0xff, RZ, 0xc0, !PT ;  /* 0x000000ff077a7812 */ /* 0x000fc400078ec0ff */
[----:B------:R-:W-:Y:S02]  /*19d70*/  LOP3.LUT R120, R8, 0xff, RZ, 0xc0, !PT ;  /* 0x000000ff08787812 */ /* 0x000fe400078ec0ff */
[----:B------:R-:W-:Y:S01]  /*19d80*/  LOP3.LUT R119, R9, 0xff, RZ, 0xc0, !PT ;  /* 0x000000ff09777812 */ /* 0x000fe200078ec0ff */
[----:B------:R-:W-:Y:S01]  /*19d90*/  IMAD.WIDE.U32 R122, R122, 0x1000000, RZ ;  /* 0x010000007a7a7825 */ /* 0x000fe200078e00ff */
[----:B------:R-:W-:-:S03]  /*19da0*/  LOP3.LUT R229, R118, 0xff00, R121, 0xf8, !PT ;  /* 0x0000ff0076e57812 */ /* 0x000fc600078ef879 */
[----:B------:R-:W-:Y:S01]  /*19db0*/  IMAD.WIDE.U32 R120, R120, 0x10000, RZ ;  /* 0x0001000078787825 */ /* 0x000fe200078e00ff */
[----:B------:R-:W-:-:S03]  /*19dc0*/  LOP3.LUT R229, R229, 0xff, R6, 0xf8, !PT ;  /* 0x000000ffe5e57812 */ /* 0x000fc600078ef806 */
[----:B------:R-:W-:Y:S01]  /*19dd0*/  IMAD.WIDE.U32 R118, R119, 0x100, RZ ;  /* 0x0000010077767825 */ /* 0x000fe200078e00ff */
[----:B------:R-:W-:-:S03]  /*19de0*/  LOP3.LUT R229, R121, R229, R123, 0xfe, !PT ;  /* 0x000000e579e57212 */ /* 0x000fc600078efe7b */
[----:B0-----:R-:W-:Y:S01]  /*19df0*/  IMAD.WIDE.U32 R116, R174, 0x8, R116 ;  /* 0x00000008ae747825 */ /* 0x001fe200078e0074 */
[----:B------:R-:W-:Y:S02]  /*19e00*/  LOP3.LUT R231, R118, R122, R120, 0xfe, !PT ;  /* 0x0000007a76e77212 */ /* 0x000fe400078efe78 */
[----:B------:R-:W-:Y:S02]  /*19e10*/  LOP3.LUT R119, R229, R119, RZ, 0xfc, !PT ;  /* 0x00000077e5777212 */ /* 0x000fe400078efcff */
[----:B------:R-:W-:-:S05]  /*19e20*/  LOP3.LUT R118, R231, 0xff, R10, 0xf8, !PT ;  /* 0x000000ffe7767812 */ /* 0x000fca00078ef80a */
[----:B------:R1:W-:Y:S02]  /*19e30*/  STG.E.64 desc[UR6][R116.64], R118 ;  /* 0x0000007674007986 */ /* 0x0003e4000c101b06 */
.L_x_511:
[----:B------:R-:W-:Y:S02]  /*19e40*/  IMAD.MOV.U32 R176, RZ, RZ, R178 ;  /* 0x000000ffffb07224 */ /* 0x000fe400078e00b2 */
[----:B------:R-:W-:-:S07]  /*19e50*/  VIADD R174, R174, 0x100 ;  /* 0x00000100aeae7836 */ /* 0x000fce0000000000 */
.L_x_388:
[----:B------:R-:W-:Y:S05]  /*19e60*/  BSYNC.RECONVERGENT B0 ;  /* 0x0000000000007941 */ /* 0x000fea0003800200 */
.L_x_387:
        /* <DEDUP_REMOVED lines=30> */
[----:B------:R-:W-:Y:S01]  /*1a050*/  @P3 IADD3 R6, PT, PT, R160, 0x1, RZ ;  /* 0x00000001a0063810 */ /* 0x000fe20007ffe0ff */
[----:B------:R-:W-:Y:S02]  /*1a060*/  @!P3 IMAD.MOV.U32 R2, RZ, RZ, R162 ;  /* 0x000000ffff02b224 */ /* 0x000fe400078e00a2 */
[----:B------:R-:W-:Y:S02]  /*1a070*/  @P3 IMAD.MOV.U32 R0, RZ, RZ, R176 ;  /* 0x000000ffff003224 */ /* 0x000fe400078e00b0 */
[----:B------:R-:W-:Y:S01]  /*1a080*/  @P3 IMAD.MOV.U32 R2, RZ, RZ, R161 ;  /* 0x000000ffff023224 */ /* 0x000fe200078e00a1 */
[----:B------:R-:W-:Y:S06]  /*1a090*/  BRA `(.L_x_516) ;  /* 0x0000000000e47947 */ /* 0x000fec0003800000 */
.L_x_517:
        /* <DEDUP_REMOVED lines=13> */
.L_x_519:
[----:B------:R-:W-:Y:S05]  /*1a170*/  BSYNC.RECONVERGENT B2 ;  /* 0x0000000000027941 */ /* 0x000fea0003800200 */
.L_x_518:
        /* <DEDUP_REMOVED lines=43> */
.L_x_516:
[----:B------:R-:W-:Y:S05]  /*1a430*/  BSYNC.RECONVERGENT B1 ;  /* 0x0000000000017941 */ /* 0x000fea0003800200 */
.L_x_515:
[----:B------:R-:W0:Y:S01]  /*1a440*/  LDC R186, c[0x0][0x408] ;  /* 0x00010200ffba7b82 */ /* 0x000e220000000800 */
[----:B------:R-:W-:Y:S01]  /*1a450*/  I2FP.F32.U32 R7, R2 ;  /* 0x0000000200077245 */ /* 0x000fe20000201000 */
[----:B------:R-:W-:Y:S01]  /*1a460*/  IMAD.MOV.U32 R190, RZ, RZ, 0x2f800000 ;  /* 0x2f800000ffbe7424 */ /* 0x000fe200078e00ff */
[----:B-----5:R-:W-:Y:S01]  /*1a470*/  SHF.L.U32 R9, R116, 0x10, RZ ;  /* 0x0000001074097819 */ /* 0x020fe200000006ff */
[----:B------:R-:W-:Y:S01]  /*1a480*/  BSSY.RECONVERGENT B1, `(.L_x_520) ;  /* 0x000004f000017945 */ /* 0x000fe20003800200 */
[----:B------:R-:W-:Y:S01]  /*1a490*/  ISETP.NE.AND P3, PT, R6, 0x1, PT ;  /* 0x000000010600780c */ /* 0x000fe20003f65270 */
[----:B------:R-:W-:Y:S01]  /*1a4a0*/  FFMA.FTZ R7, R7, R190, 1.1641532182693481445e-10 ;  /* 0x2f00000007077423 */ /* 0x000fe200000100be */
[----:B------:R-:W-:Y:S01]  /*1a4b0*/  LOP3.LUT R11, R11, 0xffffffdf, RZ, 0xc0, !PT ;  /* 0xffffffdf0b0b7812 */ /* 0x000fe200078ec0ff */
[----:B------:R-:W1:Y:S01]  /*1a4c0*/  LDC R188, c[0x0][0x404] ;  /* 0x00010100ffbc7b82 */ /* 0x000e620000000800 */
[----:B------:R-:W-:Y:S01]  /*1a4d0*/  PRMT R116, R116, 0x7632, R116 ;  /* 0x0000763274747816 */ /* 0x000fe20000000074 */
[----:B------:R-:W-:-:S02]  /*1a4e0*/  IMAD.MOV.U32 R8, RZ, RZ, 0x2 ;  /* 0x00000002ff087424 */ /* 0x000fc400078e00ff */
[----:B------:R-:W-:Y:S02]  /*1a4f0*/  IMAD.MOV.U32 R4, RZ, RZ, R12 ;  /* 0x000000ffff047224 */ /* 0x000fe400078e000c */
[----:B0-----:R-:W-:Y:S01]  /*1a500*/  FMUL.FTZ R2, R9, R186 ;  /* 0x000000ba09027220 */ /* 0x001fe20000410000 */
[----:B-1----:R-:W-:-:S04]  /*1a510*/  FSETP.GTU.FTZ.AND P4, PT, R7, R188, PT ;  /* 0x000000bc0700720b */ /* 0x002fc80003f9c000 */
        /* <DEDUP_REMOVED lines=12> */
.L_x_522:
        /* <DEDUP_REMOVED lines=13> */
.L_x_524:
[----:B------:R-:W-:Y:S05]  /*1a6b0*/  BSYNC.RECONVERGENT B2 ;  /* 0x0000000000027941 */ /* 0x000fea0003800200 */
.L_x_523:
        /* <DEDUP_REMOVED lines=43> */
.L_x_521:
[----:B------:R-:W-:Y:S05]  /*1a970*/  BSYNC.RECONVERGENT B1 ;  /* 0x0000000000017941 */ /* 0x000fea0003800200 */
.L_x_520:
[----:B------:R-:W-:Y:S01]  /*1a980*/  I2FP.F32.U32 R7, R4 ;  /* 0x0000000400077245 */ /* 0x000fe20000201000 */
[----:B------:R-:W-:Y:S01]  /*1a990*/  @P1 IMAD.U32 R171, R108, 0x10000, RZ ;  /* 0x000100006cab1824 */ /* 0x000fe200078e00ff */
[----:B------:R-:W-:Y:S01]  /*1a9a0*/  SHF.L.U32 R9, R112, 0x10, RZ ;  /* 0x0000001070097819 */ /* 0x000fe200000006ff */
[----:B------:R-:W-:Y:S01]  /*1a9b0*/  BSSY.RECONVERGENT B1, `(.L_x_525) ;  /* 0x000004f000017945 */ /* 0x000fe20003800200 */
[----:B------:R-:W-:Y:S02]  /*1a9c0*/  HFMA2 R6, -RZ, RZ, 0, 1.1920928955078125e-07 ;  /* 0x00000002ff067431 */ /* 0x000fe400000001ff */
        /* <DEDUP_REMOVED lines=20> */
.L_x_527:
        /* <DEDUP_REMOVED lines=13> */
.L_x_529:
[----:B------:R-:W-:Y:S05]  /*1abe0*/  BSYNC.RECONVERGENT B2 ;  /* 0x0000000000027941 */ /* 0x000fea0003800200 */
.L_x_528:
        /* <DEDUP_REMOVED lines=43> */
.L_x_526:
[----:B------:R-:W-:Y:S05]  /*1aea0*/  BSYNC.RECONVERGENT B1 ;  /* 0x0000000000017941 */ /* 0x000fea0003800200 */
.L_x_525:
[----:B------:R-:W-:Y:S01]  /*1aeb0*/  I2FP.F32.U32 R7, R2 ;  /* 0x0000000200077245 */ /* 0x000fe20000201000 */
[----:B------:R-:W-:Y:S01]  /*1aec0*/  IMAD.U32 R9, R116, 0x10000, RZ ;  /* 0x0001000074097824 */ /* 0x000fe200078e00ff */
[----:B------:R-:W-:Y:S01]  /*1aed0*/  LOP3.LUT R11, R11, 0xffffffef, RZ, 0xc0, !PT ;  /* 0xffffffef0b0b7812 */ /* 0x000fe200078ec0ff */
[----:B------:R-:W-:Y:S01]  /*1aee0*/  BSSY.RECONVERGENT B1, `(.L_x_530) ;  /* 0x000004c000017945 */ /* 0x000fe20003800200 */
[----:B------:R-:W-:Y:S02]  /*1aef0*/  HFMA2 R8, -RZ, RZ, 0, 1.1920928955078125e-07 ;  /* 0x00000002ff087431 */ /* 0x000fe400000001ff */
[----:B------:R-:W-:Y:S01]  /*1af00*/  FFMA.FTZ R7, R7, R190, 1.1641532182693481445e-10 ;  /* 0x2f00000007077423 */ /* 0x000fe200000100be */
[----:B------:R-:W-:Y:S01]  /*1af10*/  FMUL.FTZ R2, R9, R186 ;  /* 0x000000ba09027220 */ /* 0x000fe20000410000 */
[----:B------:R-:W-:-:S03]  /*1af20*/  IMAD.MOV.U32 R4, RZ, RZ, R12 ;  /* 0x000000ffff047224 */ /* 0x000fc600078e000c */
        /* <DEDUP_REMOVED lines=14> */
.L_x_532:
        /* <DEDUP_REMOVED lines=13> */
.L_x_534:
[----:B------:R-:W-:Y:S05]  /*1b0e0*/  BSYNC.RECONVERGENT B2 ;  /* 0x0000000000027941 */ /* 0x000fea0003800200 */
.L_x_533:
        /* <DEDUP_REMOVED lines=43> */
.L_x_531:
[----:B------:R-:W-:Y:S05]  /*1b3a0*/  BSYNC.RECONVERGENT B1 ;  /* 0x0000000000017941 */ /* 0x000fea0003800200 */
.L_x_530:
        /* <DEDUP_REMOVED lines=8> */
[----:B------:R-:W-:-:S05]  /*1b430*/  FMUL.FTZ R9, R9, R186 ;  /* 0x000000ba09097220 */ /* 0x000fca0000410000 */
[----:B------:R-:W-:Y:S02]  /*1b440*/  FSEL R7, R9, RZ, !P3 ;  /* 0x000000ff09077208 */ /* 0x000fe40005800000 */
[----:B------:R-:W-:Y:S02]  /*1b450*/  SEL R9, RZ, 0x1, P3 ;  /* 0x00000001ff097807 */ /* 0x000fe40001800000 */
[----:B------:R-:W-:Y:S01]  /*1b460*/  ISETP.NE.AND P3, PT, R8, 0x1, PT ;  /* 0x000000010800780c */ /* 0x000fe20003f65270 */
[----:B------:R-:W-:-:S04]  /*1b470*/  FADD.FTZ R2, R2, R7 ;  /* 0x0000000702027221 */ /* 0x000fc80000010000 */
[----:B------:R-:W-:Y:S01]  /*1b480*/  @P1 FADD.FTZ R175, R2, R173 ;  /* 0x000000ad02af1221 */ /* 0x000fe20000010000 */
[----:B------:R-:W-:Y:S01]  /*1b490*/  @!P1 IMAD.MOV.U32 R175, RZ, RZ, R2 ;  /* 0x000000ffffaf9224 */ /* 0x000fe200078e0002 */
[----:B------:R-:W-:-:S04]  /*1b4a0*/  MOV R2, R12 ;  /* 0x0000000c00027202 */ /* 0x000fc80000000f00 */
        /* <DEDUP_REMOVED lines=10> */
.L_x_537:
        /* <DEDUP_REMOVED lines=13> */
.L_x_539:
[----:B------:R-:W-:Y:S05]  /*1b620*/  BSYNC.RECONVERGENT B2 ;  /* 0x0000000000027941 */ /* 0x000fea0003800200 */
.L_x_538:
        /* <DEDUP_REMOVED lines=40> */
[----:B------:R-:W-:Y:S02]  /*1b8b0*/  IMAD.MOV.U32 R0, RZ, RZ, R6 ;  /* 0x000000ffff007224 */ /* 0x000fe400078e0006 */
[----:B------:R-:W-:Y:S01]  /*1b8c0*/  HFMA2 R6, -RZ, RZ, 0, 0 ;  /* 0x00000000ff067431 */ /* 0x000fe200000001ff */
[----:B------:R-:W-:-:S07]  /*1b8d0*/  LOP3.LUT R162, R120, UR35, R7, 0x96, !PT ;  /* 0x0000002378a27c12 */ /* 0x000fce000f8e9607 */
.L_x_536:
[----:B------:R-:W-:Y:S05]  /*1b8e0*/  BSYNC.RECONVERGENT B1 ;  /* 0x0000000000017941 */ /* 0x000fea0003800200 */
.L_x_535:
[----:B------:R-:W-:Y:S01]  /*1b8f0*/  I2FP.F32.U32 R7, R2 ;  /* 0x0000000200077245 */ /* 0x000fe20000201000 */
[----:B------:R-:W-:Y:S01]  /*1b900*/  IMAD.U32 R121, R117, 0x10000, RZ ;  /* 0x0001000075797824 */ /* 0x000fe200078e00ff */
[----:B------:R-:W-:Y:S01]  /*1b910*/  LOP3.LUT R11, R11, 0xfffffff7, RZ, 0xc0, !PT ;  /* 0xfffffff70b0b7812 */ /* 0x000fe200078ec0ff */
        /* <DEDUP_REMOVED lines=20> */
.L_x_542:
        /* <DEDUP_REMOVED lines=13> */
.L_x_544:
[----:B------:R-:W-:Y:S05]  /*1bb30*/  BSYNC.RECONVERGENT B2 ;  /* 0x0000000000027941 */ /* 0x000fea0003800200 */
.L_x_543:
        /* <DEDUP_REMOVED lines=42> */
[----:B------:R-:W-:-:S07]  /*1bde0*/  HFMA2 R116, -RZ, RZ, 0, 0 ;  /* 0x00000000ff747431 */ /* 0x000fce00000001ff */
.L_x_541:
[----:B------:R-:W-:Y:S05]  /*1bdf0*/  BSYNC.RECONVERGENT B1 ;  /* 0x0000000000017941 */ /* 0x000fea0003800200 */
.L_x_540:
        /* <DEDUP_REMOVED lines=25> */
.L_x_547:
        /* <DEDUP_REMOVED lines=13> */
.L_x_549:
[----:B------:R-:W-:Y:S05]  /*1c060*/  BSYNC.RECONVERGENT B2 ;  /* 0x0000000000027941 */ /* 0x000fea0003800200 */
.L_x_548:
        /* <DEDUP_REMOVED lines=43> */
.L_x_546:
[----:B------:R-:W-:Y:S05]  /*1c320*/  BSYNC.RECONVERGENT B1 ;  /* 0x0000000000017941 */ /* 0x000fea0003800200 */
.L_x_545:
        /* <DEDUP_REMOVED lines=22> */
.L_x_552:
        /* <DEDUP_REMOVED lines=13> */
.L_x_554:
[----:B------:R-:W-:Y:S05]  /*1c560*/  BSYNC.RECONVERGENT B2 ;  /* 0x0000000000027941 */ /* 0x000fea0003800200 */
.L_x_553:
        /* <DEDUP_REMOVED lines=43> */
.L_x_551:
[----:B------:R-:W-:Y:S05]  /*1c820*/  BSYNC.RECONVERGENT B1 ;  /* 0x0000000000017941 */ /* 0x000fea0003800200 */
.L_x_550:
[----:B------:R-:W-:Y:S01]  /*1c830*/  I2FP.F32.U32 R7, R4 ;  /* 0x0000000400077245 */ /* 0x000fe20000201000 */
[----:B------:R-:W-:Y:S01]  /*1c840*/  @P1 IMAD.U32 R189, R189, 0x10000, RZ ;  /* 0x00010000bdbd1824 */ /* 0x000fe200078e00ff */
[----:B------:R-:W-:Y:S01]  /*1c850*/  PRMT R4, R113, 0x7632, R4 ;  /* 0x0000763271047816 */ /* 0x000fe20000000004 */
[----:B------:R-:W-:Y:S01]  /*1c860*/  BSSY.RECONVERGENT B1, `(.L_x_555) ;  /* 0x0000050000017945 */ /* 0x000fe20003800200 */
[----:B------:R-:W-:Y:S02]  /*1c870*/  HFMA2 R6, -RZ, RZ, 0, 1.1920928955078125e-07 ;  /* 0x00000002ff067431 */ /* 0x000fe400000001ff */
[----:B------:R-:W-:Y:S01]  /*1c880*/  FFMA.FTZ R7, R7, R190, 1.1641532182693481445e-10 ;  /* 0x2f00000007077423 */ /* 0x000fe200000100be */
[----:B------:R-:W-:-:S04]  /*1c890*/  SHF.L.U32 R117, R4, 0x10, RZ ;  /* 0x0000001004757819 */ /* 0x000fc800000006ff */
[----:B------:R-:W-:Y:S01]  /*1c8a0*/  FSETP.GTU.FTZ.AND P3, PT, R7, R188, PT ;  /* 0x000000bc0700720b */ /* 0x000fe20003f7c000 */
[----:B------:R-:W-:-:S03]  /*1c8b0*/  FMUL.FTZ R117, R117, R186 ;  /* 0x000000ba75757220 */ /* 0x000fc60000410000 */
        /* <DEDUP_REMOVED lines=17> */
.L_x_557:
        /* <DEDUP_REMOVED lines=13> */
.L_x_559:
[----:B------:R-:W-:Y:S05]  /*1caa0*/  BSYNC.RECONVERGENT B2 ;  /* 0x0000000000027941 */ /* 0x000fea0003800200 */
.L_x_558:
        /* <DEDUP_REMOVED lines=43> */
.L_x_556:
[----:B------:R-:W-:Y:S05]  /*1cd60*/  BSYNC.RECONVERGENT B1 ;  /* 0x0000000000017941 */ /* 0x000fea0003800200 */
.L_x_555:
[----:B------:R-:W-:Y:S01]  /*1cd70*/  I2FP.F32.U32 R117, R2 ;  /* 0x0000000200757245 */ /* 0x000fe20000201000 */
[C---:B------:R-:W-:Y:S01]  /*1cd80*/  IMAD.U32 R121, R118.reuse, 0x10000, RZ ;  /* 0x0001000076797824 */ /* 0x040fe200078e00ff */
[----:B------:R-:W-:Y:S01]  /*1cd90*/  LOP3.LUT R11, R11, 0xfffffffd, RZ, 0xc0, !PT ;  /* 0xfffffffd0b0b7812 */ /* 0x000fe200078ec0ff */
        /* <DEDUP_REMOVED lines=20> */
.L_x_562:
        /* <DEDUP_REMOVED lines=13> */
.L_x_564:
[----:B------:R-:W-:Y:S05]  /*1cfb0*/  BSYNC.RECONVERGENT B2 ;  /* 0x0000000000027941 */ /* 0x000fea0003800200 */
.L_x_563:
        /* <DEDUP_REMOVED lines=43> */
.L_x_561:
[----:B------:R-:W-:Y:S05]  /*1d270*/  BSYNC.RECONVERGENT B1 ;  /* 0x0000000000017941 */ /* 0x000fea0003800200 */
.L_x_560:
        /* <DEDUP_REMOVED lines=25> */
.L_x_567:
        /* <DEDUP_REMOVED lines=13> */
.L_x_569:
[----:B------:R-:W-:Y:S05]  /*1d4e0*/  BSYNC.RECONVERGENT B2 ;  /* 0x0000000000027941 */ /* 0x000fea0003800200 */
.L_x_568:
        /* <DEDUP_REMOVED lines=43> */
.L_x_566:
[----:B------:R-:W-:Y:S05]  /*1d7a0*/  BSYNC.RECONVERGENT B1 ;  /* 0x0000000000017941 */ /* 0x000fea0003800200 */
.L_x_565:
        /* <DEDUP_REMOVED lines=20> */
.L_x_572:
        /* <DEDUP_REMOVED lines=13> */
.L_x_574:
[----:B------:R-:W-:Y:S05]  /*1d9c0*/  BSYNC.RECONVERGENT B2 ;  /* 0x0000000000027941 */ /* 0x000fea0003800200 */
.L_x_573:
[----:B------:R-:W-:Y:S01]  /*1d9d0*/  IMAD.WIDE.U32 R120, R168, -0x326172a9, RZ ;  /* 0xcd9e8d57a8787825 */ /* 0x000fe200078e00ff */
[----:B------:R-:W-:-:S03]  /*1d9e0*/  LOP3.LUT R116, R14, UR9, R161, 0x96, !PT ;  /* 0x000000090e747c12 */ /* 0x000fc6000f8e96a1 */
[----:B------:R-:W-:Y:S02]  /*1d9f0*/  HFMA2 R118, -RZ, RZ, 0, 0 ;  /* 0x00000000ff767431 */ /* 0x000fe400000001ff */
        /* <DEDUP_REMOVED lines=40> */
.L_x_571:
[----:B------:R-:W-:Y:S05]  /*1dc80*/  BSYNC.RECONVERGENT B1 ;  /* 0x0000000000017941 */ /* 0x000fea0003800200 */
.L_x_570:
        /* <DEDUP_REMOVED lines=27> */
.L_x_577:
        /* <DEDUP_REMOVED lines=13> */
.L_x_579:
[----:B------:R-:W-:Y:S05]  /*1df10*/  BSYNC.RECONVERGENT B2 ;  /* 0x0000000000027941 */ /* 0x000fea0003800200 */
.L_x_578:
        /* <DEDUP_REMOVED lines=43> */
.L_x_576:
[----:B------:R-:W-:Y:S05]  /*1e1d0*/  BSYNC.RECONVERGENT B1 ;  /* 0x0000000000017941 */ /* 0x000fea0003800200 */
.L_x_575:
[----:B------:R-:W-:Y:S01]  /*1e1e0*/  I2FP.F32.U32 R117, R2 ;  /* 0x0000000200757245 */ /* 0x000fe20000201000 */
[----:B------:R-:W-:Y:S01]  /*1e1f0*/  BSSY.RECONVERGENT B1, `(.L_x_580) ;  /* 0x000004d000017945 */ /* 0x000fe20003800200 */
[----:B------:R-:W-:Y:S01]  /*1e200*/  ISETP.NE.AND P5, PT, R116, 0x1, PT ;  /* 0x000000017400780c */ /* 0x000fe20003fa5270 */
[----:B------:R-:W-:Y:S01]  /*1e210*/  IMAD.MOV.U32 R120, RZ, RZ, 0x2 ;  /* 0x00000002ff787424 */ /* 0x000fe200078e00ff */
[----:B------:R-:W-:Y:S01]  /*1e220*/  SHF.L.U32 R121, R119, 0x10, RZ ;  /* 0x0000001077797819 */ /* 0x000fe200000006ff */
        /* <DEDUP_REMOVED lines=16> */
.L_x_582:
        /* <DEDUP_REMOVED lines=13> */
.L_x_584:
[----:B------:R-:W-:Y:S05]  /*1e400*/  BSYNC.RECONVERGENT B2 ;  /* 0x0000000000027941 */ /* 0x000fea0003800200 */
.L_x_583:
        /* <DEDUP_REMOVED lines=41> */
[----:B------:R-:W-:Y:S01]  /*1e6a0*/  MOV R118, R0 ;  /* 0x0000000000767202 */ /* 0x000fe20000000f00 */
[----:B------:R-:W-:-:S07]  /*1e6b0*/  IMAD.MOV.U32 R0, RZ, RZ, R116 ;  /* 0x000000ffff007224 */ /* 0x000fce00078e0074 */
.L_x_581:
[----:B------:R-:W-:Y:S05]  /*1e6c0*/  BSYNC.RECONVERGENT B1 ;  /* 0x0000000000017941 */ /* 0x000fea0003800200 */
.L_x_580:
        /* <DEDUP_REMOVED lines=11> */
[----:B------:R-:W-:Y:S01]  /*1e780*/  FADD.FTZ R2, R2, R117 ;  /* 0x0000007502027221 */ /* 0x000fe20000010000 */
[----:B------:R-:W-:-:S03]  /*1e790*/  IMAD.MOV.U32 R117, RZ, RZ, R12 ;  /* 0x000000ffff757224 */ /* 0x000fc600078e000c */
        /* <DEDUP_REMOVED lines=13> */
.L_x_587:
        /* <DEDUP_REMOVED lines=13> */
.L_x_589:
[----:B------:R-:W-:Y:S05]  /*1e940*/  BSYNC.RECONVERGENT B2 ;  /* 0x0000000000027941 */ /* 0x000fea0003800200 */
.L_x_588:
        /* <DEDUP_REMOVED lines=43> */
.L_x_586:
[----:B------:R-:W-:Y:S05]  /*1ec00*/  BSYNC.RECONVERGENT B1 ;  /* 0x0000000000017941 */ /* 0x000fea0003800200 */
.L_x_585:
[----:B------:R-:W-:Y:S01]  /*1ec10*/  I2FP.F32.U32 R117, R117 ;  /* 0x0000007500757245 */ /* 0x000fe20000201000 */
[----:B------:R-:W-:Y:S01]  /*1ec20*/  IMAD.U32 R119, R160, 0x10000, RZ ;  /* 0x00010000a0777824 */ /* 0x000fe200078e00ff */
[----:B------:R-:W-:Y:S01]  /*1ec30*/  ISETP.NE.AND P6, PT, R121, 0x1, PT ;  /* 0x000000017900780c */ /* 0x000fe20003fc5270 */
[----:B------:R-:W-:Y:S01]  /*1ec40*/  BSSY.RECONVERGENT B1, `(.L_x_590) ;  /* 0x000004c000017945 */ /* 0x000fe20003800200 */
[----:B------:R-:W-:Y:S02]  /*1ec50*/  HFMA2 R160, -RZ, RZ, 0, 1.1920928955078125e-07 ;  /* 0x00000002ffa07431 */ /* 0x000fe400000001ff */
        /* <DEDUP_REMOVED lines=15> */
.L_x_592:
        /* <DEDUP_REMOVED lines=8> */
[----:B------:R-:W-:Y:S01]  /*1edd0*/  @!P6 VIADD R168, R168, 0x1 ;  /* 0x00000001a8a8e836 */ /* 0x000fe20000000000 */
[----:B------:R-:W-:Y:S01]  /*1ede0*/  @!P6 IADD3 R116, PT, PT, R14, 0x1, RZ ;  /* 0x000000010e74e810 */ /* 0x000fe20007ffe0ff */
[----:B------:R-:W-:-:S03]  /*1edf0*/  @!P6 IMAD.MOV.U32 R164, RZ, RZ, RZ ;  /* 0x000000ffffa4e224 */ /* 0x000fc600078e00ff */
[----:B------:R-:W-:-:S13]  /*1ee00*/  ISETP.NE.AND P0, PT, R168, RZ, !P6 ;  /* 0x000000ffa800720c */ /* 0x000fda0007705270 */
[----:B------:R-:W-:Y:S01]  /*1ee10*/  @P0 IMAD.MOV R116, RZ, RZ, R14 ;  /* 0x000000ffff740224 */ /* 0x000fe200078e020e */
[----:B------:R-:W-:-:S04]  /*1ee20*/  ISETP.NE.AND P0, PT, R12, RZ, PT ;  /* 0x000000ff0c00720c */ /* 0x000fc80003f05270 */
[----:B------:R-:W-:-:S09]  /*1ee30*/  @!P6 MOV R14, R116 ;  /* 0x00000074000ee202 */ /* 0x000fd20000000f00 */
.L_x_594:
[----:B------:R-:W-:Y:S05]  /*1ee40*/  BSYNC.RECONVERGENT B2 ;  /* 0x0000000000027941 */ /* 0x000fea0003800200 */
.L_x_593:
        /* <DEDUP_REMOVED lines=43> */
.L_x_591:
[----:B------:R-:W-:Y:S05]  /*1f100*/  BSYNC.RECONVERGENT B1 ;  /* 0x0000000000017941 */ /* 0x000fea0003800200 */
.L_x_590:
        /* <DEDUP_REMOVED lines=11> */
[----:B------:R-:W-:Y:S01]  /*1f1c0*/  PRMT R117, R184, 0x5410, R176 ;  /* 0x00005410b8757816 */ /* 0x000fe200000000b0 */
[--C-:B------:R-:W-:Y:S01]  /*1f1d0*/  IMAD.MOV.U32 R176, RZ, RZ, R0.reuse ;  /* 0x000000ffffb07224 */ /* 0x100fe200078e0000 */
[----:B------:R-:W-:Y:S01]  /*1f1e0*/  PRMT R0, R116, 0x7610, R0 ;  /* 0x0000761074007816 */ /* 0x000fe20000000000 */
[----:B------:R-:W-:Y:S01]  /*1f1f0*/  FADD.FTZ R196, R196, R119 ;  /* 0x00000077c4c47221 */ /* 0x000fe20000010000 */
[----:B------:R-:W-:-:S03]  /*1f200*/  PRMT R116, R178, 0x5410, R180 ;  /* 0x00005410b2747816 */ /* 0x000fc600000000b4 */
[----:B------:R-:W-:Y:S01]  /*1f210*/  @P1 FADD.FTZ R227, R196, R227 ;  /* 0x000000e3c4e31221 */ /* 0x000fe20000010000 */
[----:B------:R-:W-:-:S05]  /*1f220*/  @!P1 IMAD.MOV.U32 R227, RZ, RZ, R196 ;  /* 0x000000ffffe39224 */ /* 0x000fca00078e00c4 */
[----:B------:R-:W-:-:S04]  /*1f230*/  F2FP.BF16.F32.PACK_AB R119, RZ, R227 ;  /* 0x000000e3ff77723e */ /* 0x000fc800000010ff */
[----:B------:R-:W-:Y:S01]  /*1f240*/  PRMT R119, R182, 0x5410, R119 ;  /* 0x00005410b6777816 */ /* 0x000fe20000000077 */
[----:B------:R-:W-:Y:S06]  /*1f250*/  BRA `(.L_x_595) ;  /* 0x00000028008c7947 */ /* 0x000fec0003800000 */
.L_x_514:
        /* <DEDUP_REMOVED lines=16> */
.L_x_598:
        /* <DEDUP_REMOVED lines=13> */
.L_x_600:
[----:B------:R-:W-:Y:S05]  /*1f430*/  BSYNC.RECONVERGENT B2 ;  /* 0x0000000000027941 */ /* 0x000fea0003800200 */
.L_x_599:
        /* <DEDUP_REMOVED lines=43> */
.L_x_597:
[----:B------:R-:W-:Y:S05]  /*1f6f0*/  BSYNC.RECONVERGENT B1 ;  /* 0x0000000000017941 */ /* 0x000fea0003800200 */
.L_x_596:
        /* <DEDUP_REMOVED lines=12> */
[----:B-1----:R-:W-:-:S02]  /*1f7c0*/  FSETP.GTU.FTZ.AND P4, PT, R121, R188, PT ;  /* 0x000000bc7900720b */ /* 0x002fc40003f9c000 */
[----:B------:R-:W-:Y:S02]  /*1f7d0*/  MOV R121, R12 ;  /* 0x0000000c00797202 */ /* 0x000fe40000000f00 */
        /* <DEDUP_REMOVED lines=15> */
.L_x_603:
        /* <DEDUP_REMOVED lines=13> */
.L_x_605:
[----:B------:R-:W-:Y:S05]  /*1f9a0*/  BSYNC.RECONVERGENT B2 ;  /* 0x0000000000027941 */ /* 0x000fea0003800200 */
.L_x_604:
        /* <DEDUP_REMOVED lines=43> */
.L_x_602:
[----:B------:R-:W-:Y:S05]  /*1fc60*/  BSYNC.RECONVERGENT B1 ;  /* 0x0000000000017941 */ /* 0x000fea0003800200 */
.L_x_601:
[----:B------:R-:W-:Y:S01]  /*1fc70*/  I2FP.F32.U32 R121, R121 ;  /* 0x0000007900797245 */ /* 0x000fe20000201000 */
[----:B------:R-:W-:Y:S01]  /*1fc80*/  IMAD.U32 R123, R116, 0x10000, RZ ;  /* 0x00010000747b7824 */ /* 0x000fe200078e00ff */
[----:B------:R-:W-:Y:S01]  /*1fc90*/  LOP3.LUT R11, R11, 0xffffffef, RZ, 0xc0, !PT ;  /* 0xffffffef0b0b7812 */ /* 0x000fe200078ec0ff */
[----:B------:R-:W-:Y:S01]  /*1fca0*/  @P1 IMAD.U32 R116, R173, 0x10000, RZ ;  /* 0x00010000ad741824 */ /* 0x000fe200078e00ff */
[----:B------:R-:W-:Y:S01]  /*1fcb0*/  BSSY.RECONVERGENT B1, `(.L_x_606) ;  /* 0x000004e000017945 */ /* 0x000fe20003800200 */
[----:B------:R-:W-:Y:S01]  /*1fcc0*/  FFMA.FTZ R121, R121, R190, 1.1641532182693481445e-10 ;  /* 0x2f00000079797423 */ /* 0x000fe200000100be */
[----:B------:R-:W-:Y:S01]  /*1fcd0*/  FMUL.FTZ R123, R123, R176 ;  /* 0x000000b07b7b7220 */ /* 0x000fe20000410000 */
[----:B------:R-:W-:-:S03]  /*1fce0*/  MOV R122, 0x2 ;  /* 0x00000002007a7802 */ /* 0x000fc60000000f00 */
[----:B------:R-:W-:-:S04]  /*1fcf0*/  FSETP.GTU.FTZ.AND P3, PT, R121, R188, PT ;  /* 0x000000bc7900720b */ /* 0x000fc80003f7c000 */
[----:B------:R-:W-:Y:S02]  /*1fd00*/  FSEL R175, R123, RZ, !P3 ;  /* 0x000000ff7baf7208 */ /* 0x000fe40005800000 */
[----:B------:R-:W-:Y:S02]  /*1fd10*/  PLOP3.LUT P4, PT, P3, PT, PT, 0x8, 0x80 ;  /* 0x000000000080781c */ /* 0x000fe40001f8e170 */
[----:B------:R-:W-:Y:S01]  /*1fd20*/  ISETP.NE.AND P3, PT, R120, 0x1, PT ;  /* 0x000000017800780c */ /* 0x000fe20003f65270 */
[----:B------:R-:W-:Y:S01]  /*1fd30*/  @P1 FADD.FTZ R175, R116, R175 ;  /* 0x000000af74af1221 */ /* 0x000fe20000010000 */
[----:B------:R-:W-:-:S04]  /*1fd40*/  IMAD.MOV.U32 R116, RZ, RZ, R12 ;  /* 0x000000ffff747224 */ /* 0x000fc800078e000c */
        /* <DEDUP_REMOVED lines=11> */
.L_x_608:
        /* <DEDUP_REMOVED lines=13> */
.L_x_610:
[----:B------:R-:W-:Y:S05]  /*1fed0*/  BSYNC.RECONVERGENT B2 ;  /* 0x0000000000027941 */ /* 0x000fea0003800200 */
.L_x_609:
        /* <DEDUP_REMOVED lines=43> */
.L_x_607:
[----:B------:R-:W-:Y:S05]  /*20190*/  BSYNC.RECONVERGENT B1 ;  /* 0x0000000000017941 */ /* 0x000fea0003800200 */
.L_x_606:
        /* <DEDUP_REMOVED lines=8> */
[----:B------:R-:W-:Y:S02]  /*20220*/  IMAD.MOV.U32 R120, RZ, RZ, 0x2 ;  /* 0x00000002ff787424 */ /* 0x000fe400078e00ff */
        /* <DEDUP_REMOVED lines=17> */
.L_x_613:
        /* <DEDUP_REMOVED lines=13> */
.L_x_615:
[----:B------:R-:W-:Y:S05]  /*20410*/  BSYNC.RECONVERGENT B2 ;  /* 0x0000000000027941 */ /* 0x000fea0003800200 */
.L_x_614:
        /* <DEDUP_REMOVED lines=43> */
.L_x_612:
[----:B------:R-:W-:Y:S05]  /*206d0*/  BSYNC.RECONVERGENT B1 ;  /* 0x0000000000017941 */ /* 0x000fea0003800200 */
.L_x_611:
        /* <DEDUP_REMOVED lines=25> */
.L_x_618:
        /* <DEDUP_REMOVED lines=13> */
.L_x_620:
[----:B------:R-:W-:Y:S05]  /*20940*/  BSYNC.RECONVERGENT B2 ;  /* 0x0000000000027941 */ /* 0x000fea0003800200 */
.L_x_619:
        /* <DEDUP_REMOVED lines=37> */
[----:B------:R-:W-:-:S03]  /*20ba0*/  MOV R12, R122 ;  /* 0x0000007a000c7202 */ /* 0x000fc60000000f00 */
[----:B------:R-:W-:Y:S01]  /*20bb0*/  HFMA2 R122, -RZ, RZ, 0, 0 ;  /* 0x00000000ff7a7431 */ /* 0x000fe200000001ff */
[----:B------:R-:W-:Y:S02]  /*20bc0*/  LOP3.LUT R161, R160, UR34, R123, 0x96, !PT ;  /* 0x00000022a0a17c12 */ /* 0x000fe4000f8e967b */
[----:B------:R-:W-:Y:S01]  /*20bd0*/  LOP3.LUT R162, R120, UR35, R117, 0x96, !PT ;  /* 0x0000002378a27c12 */ /* 0x000fe2000f8e9675 */
[----:B------:R-:W-:Y:S02]  /*20be0*/  IMAD.MOV.U32 R117, RZ, RZ, R182 ;  /* 0x000000ffff757224 */ /* 0x000fe400078e00b6 */
[----:B------:R-:W-:-:S07]  /*20bf0*/  IMAD.MOV.U32 R182, RZ, RZ, R116 ;  /* 0x000000ffffb67224 */ /* 0x000fce00078e0074 */
.L_x_617:
[----:B------:R-:W-:Y:S05]  /*20c00*/  BSYNC.RECONVERGENT B1 ;  /* 0x0000000000017941 */ /* 0x000fea0003800200 */
.L_x_616:
[----:B------:R-:W-:Y:S01]  /*20c10*/  I2FP.F32.U32 R117, R117 ;  /* 0x0000007500757245 */ /* 0x000fe20000201000 */
[----:B------:R-:W-:Y:S01]  /*20c20*/  IMAD.U32 R121, R118, 0x10000, RZ ;  /* 0x0001000076797824 */ /* 0x000fe200078e00ff */
[----:B------:R-:W-:Y:S01]  /*20c30*/  LOP3.LUT R11, R11, 0xfffffffd, RZ, 0xc0, !PT ;  /* 0xfffffffd0b0b7812 */ /* 0x000fe200078ec0ff */
        /* <DEDUP_REMOVED lines=23> */
.L_x_623:
        /* <DEDUP_REMOVED lines=13> */
.L_x_625:
[----:B------:R-:W-:Y:S05]  /*20e80*/  BSYNC.RECONVERGENT B2 ;  /* 0x0000000000027941 */ /* 0x000fea0003800200 */
.L_x_624:
        /* <DEDUP_REMOVED lines=43> */
.L_x_622:
[----:B------:R-:W-:Y:S05]  /*21140*/  BSYNC.RECONVERGENT B1 ;  /* 0x0000000000017941 */ /* 0x000fea0003800200 */
.L_x_621:
        /* <DEDUP_REMOVED lines=24> */
.L_x_628:
        /* <DEDUP_REMOVED lines=13> */
.L_x_630:
[----:B------:R-:W-:Y:S05]  /*213a0*/  BSYNC.RECONVERGENT B2 ;  /* 0x0000000000027941 */ /* 0x000fea0003800200 */
.L_x_629:
        /* <DEDUP_REMOVED lines=43> */
.L_x_627:
[----:B------:R-:W-:Y:S05]  /*21660*/  BSYNC.RECONVERGENT B1 ;  /* 0x0000000000017941 */ /* 0x000fea0003800200 */
.L_x_626:
        /* <DEDUP_REMOVED lines=24> */
.L_x_633:
        /* <DEDUP_REMOVED lines=13> */
.L_x_635:
[----:B------:R-:W-:Y:S05]  /*218c0*/  BSYNC.RECONVERGENT B2 ;  /* 0x0000000000027941 */ /* 0x000fea0003800200 */
.L_x_634:
        /* <DEDUP_REMOVED lines=43> */
.L_x_632:
[----:B------:R-:W-:Y:S05]  /*21b80*/  BSYNC.RECONVERGENT B1 ;  /* 0x0000000000017941 */ /* 0x000fea0003800200 */
.L_x_631:
[----:B------:R-:W-:Y:S01]  /*21b90*/  I2FP.F32.U32 R117, R117 ;  /* 0x0000007500757245 */ /* 0x000fe20000201000 */
[----:B------:R-:W-:Y:S01]  /*21ba0*/  IMAD.U32 R119, R198, 0x10000, RZ ;  /* 0x00010000c6777824 */ /* 0x000fe200078e00ff */
[----:B------:R-:W-:Y:S02]  /*21bb0*/  @P1 PRMT R116, R111, 0x7632, R116 ;  /* 0x000076326f741816 */ /* 0x000fe40000000074 */
[----:B------:R-:W-:Y:S01]  /*21bc0*/  PRMT R118, R192, 0x5410, R194 ;  /* 0x00005410c0767816 */ /* 0x000fe200000000c2 */
[----:B------:R-:W-:Y:S01]  /*21bd0*/  FFMA.FTZ R117, R117, R190, 1.1641532182693481445e-10 ;  /* 0x2f00000075757423 */ /* 0x000fe200000100be */
[----:B------:R-:W-:Y:S01]  /*21be0*/  FMUL.FTZ R119, R119, R176 ;  /* 0x000000b077777220 */ /* 0x000fe20000410000 */
[----:B------:R-:W-:Y:S01]  /*21bf0*/  @P1 IMAD.U32 R116, R116, 0x10000, RZ ;  /* 0x0001000074741824 */ /* 0x000fe200078e00ff */
[----:B------:R-:W-:Y:S02]  /*21c00*/  MOV R176, R182 ;  /* 0x000000b600b07202 */ /* 0x000fe40000000f00 */
[----:B------:R-:W-:-:S02]  /*21c10*/  FSETP.GTU.FTZ.AND P5, PT, R117, R188, PT ;  /* 0x000000bc7500720b */ /* 0x000fc40003fbc000 */
[----:B------:R-:W-:Y:S02]  /*21c20*/  PRMT R117, R186, 0x5410, R184 ;  /* 0x00005410ba757816 */ /* 0x000fe400000000b8 */
[----:B------:R-:W-:Y:S02]  /*21c30*/  FSEL R227, R119, RZ, !P5 ;  /* 0x000000ff77e37208 */ /* 0x000fe40006800000 */
[----:B------:R-:W-:-:S03]  /*21c40*/  PLOP3.LUT P5, PT, P5, PT, PT, 0x8, 0x80 ;  /* 0x000000000080781c */ /* 0x000fc60002fae170 */
[----:B------:R-:W-:Y:S01]  /*21c50*/  @P1 FADD.FTZ R227, R116, R227 ;  /* 0x000000e374e31221 */ /* 0x000fe20000010000 */
[----:B------:R-:W-:-:S04]  /*21c60*/  PRMT R116, R178, 0x5410, R180 ;  /* 0x00005410b2747816 */ /* 0x000fc800000000b4 */
[----:B------:R-:W-:-:S04]  /*21c70*/  F2FP.BF16.F32.PACK_AB R119, RZ, R227 ;  /* 0x000000e3ff77723e */ /* 0x000fc800000010ff */
[----:B------:R-:W-:-:S07]  /*21c80*/  PRMT R119, R196, 0x5410, R119 ;  /* 0x00005410c4777816 */ /* 0x000fce0000000077 */
.L_x_595:
[----:B------:R-:W0:Y:S01]  /*21c90*/  LDC.64 R122, c[0x0][0x3a8] ;  /* 0x0000ea00ff7a7b82 */ /* 0x000e220000000a00 */
[----:B------:R-:W-:Y:S02]  /*21ca0*/  SEL R184, RZ, 0x1000000, !P5 ;  /* 0x01000000ffb87807 */ /* 0x000fe40006800000 */
[----:B------:R-:W-:Y:S02]  /*21cb0*/  SEL R182, RZ, 0x10000, !P4 ;  /* 0x00010000ffb67807 */ /* 0x000fe40006000000 */
[----:B------:R-:W-:Y:S02]  /*21cc0*/  SEL R233, RZ, 0x100, !P3 ;  /* 0x00000100ffe97807 */ /* 0x000fe40005800000 */
[C---:B------:R-:W-:Y:S01]  /*21cd0*/  LOP3.LUT P5, RZ, R11.reuse, 0x10, RZ, 0xc0, !PT ;  /* 0x000000100bff7812 */ /* 0x040fe200078ac0ff */
[----:B------:R-:W1:Y:S01]  /*21ce0*/  LDC.64 R120, c[0x0][0x3b0] ;  /* 0x0000ec00ff787b82 */ /* 0x000e620000000a00 */
[C---:B------:R-:W-:Y:S02]  /*21cf0*/  LOP3.LUT P4, RZ, R11.reuse, 0x8, RZ, 0xc0, !PT ;  /* 0x000000080bff7812 */ /* 0x040fe4000788c0ff */
[----:B------:R-:W-:-:S02]  /*21d00*/  LOP3.LUT P3, RZ, R11, 0x4, RZ, 0xc0, !PT ;  /* 0x000000040bff7812 */ /* 0x000fc4000786c0ff */
[C---:B------:R-:W-:Y:S02]  /*21d10*/  LOP3.LUT P6, RZ, R11.reuse, 0x2, RZ, 0xc0, !PT ;  /* 0x000000020bff7812 */ /* 0x040fe400078cc0ff */
[----:B------:R-:W-:Y:S02]  /*21d20*/  LOP3.LUT P1, RZ, R11, 0x20, RZ, 0xc0, !PT ;  /* 0x000000200bff7812 */ /* 0x000fe4000782c0ff */
[----:B------:R-:W-:Y:S02]  /*21d30*/  SEL R180, RZ, 0x1000000, !P3 ;  /* 0x01000000ffb47807 */ /* 0x000fe40005800000 */
[----:B------:R-:W-:Y:S02]  /*21d40*/  SEL R229, RZ, 0x10000, !P4 ;  /* 0x00010000ffe57807 */ /* 0x000fe40006000000 */
[----:B------:R-:W-:Y:S02]  /*21d50*/  SEL R178, RZ, 0x100, !P5 ;  /* 0x00000100ffb27807 */ /* 0x000fe40006800000 */
[----:B------:R-:W-:Y:S01]  /*21d60*/  LOP3.LUT R233, R233, R184, R182, 0xfe, !PT ;  /* 0x000000b8e9e97212 */ /* 0x000fe200078efeb6 */
[----:B0-----:R-:W-:Y:S01]  /*21d70*/  IMAD.WIDE.U32 R122, R174, 0x10, R122 ;  /* 0x00000010ae7a7825 */ /* 0x001fe200078e007a */
[----:B------:R-:W-:-:S02]  /*21d80*/  SEL R228, RZ, 0x1, !P6 ;  /* 0x00000001ffe47807 */ /* 0x000fc40007000000 */
[----:B------:R-:W-:Y:S02]  /*21d90*/  LOP3.LUT R178, R178, R180, R229, 0xfe, !PT ;  /* 0x000000b4b2b27212 */ /* 0x000fe400078efee5 */
[----:B------:R-:W-:Y:S01]  /*21da0*/  SEL R231, RZ, 0x1, !P1 ;  /* 0x00000001ffe77807 */ /* 0x000fe20004800000 */
[----:B------:R2:W-:Y:S01]  /*21db0*/  STG.E.128 desc[UR6][R122.64], R116 ;  /* 0x000000747a007986 */ /* 0x0005e2000c101d06 */
[----:B------:R-:W-:Y:S01]  /*21dc0*/  LOP3.LUT R229, R233, R228, RZ, 0xfc, !PT ;  /* 0x000000e4e9e57212 */ /* 0x000fe200078efcff */
[----:B-1----:R-:W-:Y:S01]  /*21dd0*/  IMAD.WIDE.U32 R120, R174, 0x8, R120 ;  /* 0x00000008ae787825 */ /* 0x002fe200078e0078 */
[----:B------:R-:W-:-:S05]  /*21de0*/  LOP3.LUT R228, R178, R231, RZ, 0xfc, !PT ;  /* 0x000000e7b2e47212 */ /* 0x000fca00078efcff */
[----:B------:R2:W-:Y:S01]  /*21df0*/  STG.E.64 desc[UR6][R120.64], R228 ;  /* 0x000000e478007986 */ /* 0x0005e2000c101b06 */
[----:B------:R-:W-:Y:S05]  /*21e00*/  @!P2 BRA `(.L_x_513) ;  /* 0x000000000050a947 */ /* 0x000fea0003800000 */
[----:B--2---:R-:W-:Y:S01]  /*21e10*/  IMAD.U32 R119, R2, 0x10000, RZ ;  /* 0x0001000002777824 */ /* 0x004fe200078e00ff */
        /* <DEDUP_REMOVED lines=19> */
.L_x_513:
[----:B------:R-:W-:Y:S05]  /*21f50*/  BSYNC.RECONVERGENT B0 ;  /* 0x0000000000007941 */ /* 0x000fea0003800200 */
.L_x_512:
[----:B0123--:R-:W-:Y:S01]  /*21f60*/  FADD.FTZ R116, RZ, R13 ;  /* 0x0000000dff747221 */ /* 0x00ffe20000010000 */
[C---:B------:R-:W-:Y:S01]  /*21f70*/  ISETP.GE.U32.AND P1, PT, R166.reuse, 0x100, PT ;  /* 0x00000100a600780c */ /* 0x040fe20003f26070 */
[----:B------:R-:W0:Y:S01]  /*21f80*/  S2UR UR5, SR_CgaCtaId ;  /* 0x00000000000579c3 */ /* 0x000e220000008800 */
[C---:B------:R-:W-:Y:S01]  /*21f90*/  ISETP.GT.U32.AND P4, PT, R166.reuse, 0x1ff, PT ;  /* 0x000001ffa600780c */ /* 0x040fe20003f84070 */
[----:B------:R-:W-:Y:S01]  /*21fa0*/  FADD.FTZ R116, R187, R116 ;  /* 0x00000074bb747221 */ /* 0x000fe20000010000 */
[C---:B------:R-:W-:Y:S01]  /*21fb0*/  ISETP.GT.U32.AND P3, PT, R166.reuse, 0x2ff, PT ;  /* 0x000002ffa600780c */ /* 0x040fe20003f64070 */
[----:B------:R-:W-:Y:S01]  /*21fc0*/  UMOV UR4, 0x400 ;  /* 0x0000040000047882 */ /* 0x000fe20000000000 */
[----:B------:R-:W-:Y:S01]  /*21fd0*/  ISETP.GT.U32.AND P2, PT, R166, 0x3ff, PT ;  /* 0x000003ffa600780c */ /* 0x000fe20003f44070 */
[----:B------:R-:W-:Y:S01]  /*21fe0*/  FADD.FTZ R116, R185, R116 ;  /* 0x00000074b9747221 */ /* 0x000fe20000010000 */
[----:B------:R-:W-:Y:S03]  /*21ff0*/  BSSY.RECONVERGENT B0, `(.L_x_636) ;  /* 0x0000117000007945 */ /* 0x000fe60003800200 */
[----:B------:R-:W-:-:S04]  /*22000*/  FADD.FTZ R116, R203, R116 ;  /* 0x00000074cb747221 */ /* 0x000fc80000010000 */
[----:B------:R-:W-:-:S04]  /*22010*/  FADD.FTZ R116, R201, R116 ;  /* 0x00000074c9747221 */ /* 0x000fc80000010000 */
[----:B------:R-:W-:-:S04]  /*22020*/  FADD.FTZ R116, R207, R116 ;  /* 0x00000074cf747221 */ /* 0x000fc80000010000 */
[----:B------:R-:W-:Y:S01]  /*22030*/  FADD.FTZ R116, R205, R116 ;  /* 0x00000074cd747221 */ /* 0x000fe20000010000 */
[----:B0-----:R-:W-:-:S03]  /*22040*/  ULEA UR4, UR5, UR4, 0x18 ;  /* 0x0000000405047291 */ /* 0x001fc6000f8ec0ff */
[----:B------:R-:W-:Y:S01]  /*22050*/  FADD.FTZ R116, R221, R116 ;  /* 0x00000074dd747221 */ /* 0x000fe20000010000 */
[----:B------:R-:W-:-:S04]  /*22060*/  @UP1 UIADD3 UR4, UPT, UPT, UR4, 0x40, URZ ;  /* 0x0000004004041890 */ /* 0x000fc8000fffe0ff */
        /* <DEDUP_REMOVED lines=102> */
[----:B------:R-:W-:-:S04]  /*226d0*/  ISETP.NE.AND P2, PT, R167, RZ, PT ;  /* 0x000000ffa700720c */ /* 0x000fc80003f45270 */
[----:B------:R-:W0:Y:S02]  /*226e0*/  SHFL.BFLY PT, R118, R117, 0x1, 0x1f ;  /* 0x0c201f0075767f89 */ /* 0x000e2400000e0000 */
[----:B0-----:R-:W-:-:S05]  /*226f0*/  FADD.FTZ R118, R117, R118 ;  /* 0x0000007675767221 */ /* 0x001fca0000010000 */
[----:B------:R-:W0:Y:S02]  /*22700*/  SHFL.BFLY PT, R119, R118, 0x2, 0x1f ;  /* 0x0c401f0076777f89 */ /* 0x000e2400000e0000 */
[----:B0-----:R-:W-:Y:S01]  /*22710*/  FADD.FTZ R119, R118, R119 ;  /* 0x0000007776777221 */ /* 0x001fe20000010000 */
[----:B------:R-:W-:-:S04]  /*22720*/  @!P2 SHF.R.U32.HI R118, RZ, 0x2, R170 ;  /* 0x00000002ff76a819 */ /* 0x000fc800000116aa */
[----:B------:R-:W0:Y:S02]  /*22730*/  SHFL.BFLY PT, R120, R119, 0x4, 0x1f ;  /* 0x0c801f0077787f89 */ /* 0x000e2400000e0000 */
[----:B0-----:R-:W-:-:S05]  /*22740*/  FADD.FTZ R120, R119, R120 ;  /* 0x0000007877787221 */ /* 0x001fca0000010000 */
[----:B------:R-:W0:Y:S02]  /*22750*/  SHFL.BFLY PT, R121, R120, 0x8, 0x1f ;  /* 0x0d001f0078797f89 */ /* 0x000e2400000e0000 */
[----:B0-----:R-:W-:Y:S01]  /*22760*/  FADD.FTZ R121, R120, R121 ;  /* 0x0000007978797221 */ /* 0x001fe20000010000 */
[----:B------:R-:W-:Y:S02]  /*22770*/  @!P2 LOP3.LUT R120, R118, 0x38, RZ, 0xc0, !PT ;  /* 0x000000387678a812 */ /* 0x000fe400078ec0ff */
[----:B------:R-:W-:Y:S02]  /*22780*/  CS2R R118, SRZ ;  /* 0x0000000000767805 */ /* 0x000fe4000001ff00 */
[----:B------:R-:W0:Y:S02]  /*22790*/  SHFL.BFLY PT, R122, R121, 0x10, 0x1f ;  /* 0x0e001f00797a7f89 */ /* 0x000e2400000e0000 */
[----:B0-----:R-:W-:Y:S01]  /*227a0*/  FADD.FTZ R117, R121, R122 ;  /* 0x0000007a79757221 */ /* 0x001fe20000010000 */
[----:B------:R-:W-:Y:S01]  /*227b0*/  @!P3 LEA R122, R167, UR4, 0x3 ;  /* 0x00000004a77abc11 */ /* 0x000fe2000f8e18ff */
[----:B------:R-:W-:Y:S01]  /*227c0*/  IMAD.MOV.U32 R121, RZ, RZ, RZ ;  /* 0x000000ffff797224 */ /* 0x000fe200078e00ff */
[----:B------:R-:W-:-:S02]  /*227d0*/  @!P3 MOV R121, R163 ;  /* 0x000000a30079b202 */ /* 0x000fc40000000f00 */
[----:B------:R0:W-:Y:S01]  /*227e0*/  @!P2 STS.64 [R120+UR4], R116 ;  /* 0x000000747800a988 */ /* 0x0001e20008000a04 */
[----:B------:R-:W-:Y:S01]  /*227f0*/  BAR.SYNC.DEFER_BLOCKING 0x0 ;  /* 0x0000000000007b1d */ /* 0x000fe20000010000 */
[----:B------:R-:W-:-:S05]  /*22800*/  ISETP.NE.AND P2, PT, R170, RZ, PT ;  /* 0x000000ffaa00720c */ /* 0x000fca0003f45270 */
[----:B------:R-:W1:Y:S01]  /*22810*/  SHFL.DOWN PT, R174, R121, 0x4, 0x1f ;  /* 0x08801f0079ae7f89 */ /* 0x000e6200000e0000 */
[----:B0-----:R-:W-:-:S03]  /*22820*/  I2FP.F32.S32 R116, R121 ;  /* 0x0000007900747245 */ /* 0x001fc60000201400 */
[----:B------:R-:W-:Y:S01]  /*22830*/  @!P3 LDS.64 R118, [R122] ;  /* 0x000000007a76b984 */ /* 0x000fe20000000a00 */
[----:B------:R-:W-:Y:S01]  /*22840*/  PLOP3.LUT P3, PT, PT, PT, UP2, 0x40, 0x4 ;  /* 0x000000000004781c */ /* 0x000fe20003f6e828 */
[----:B-1----:R-:W-:Y:S01]  /*22850*/  IMAD.IADD R180, R174, 0x1, R121 ;  /* 0x00000001aeb47824 */ /* 0x002fe200078e0279 */
[----:B------:R-:W-:-:S04]  /*22860*/  I2FP.F32.S32 R174, R174 ;  /* 0x000000ae00ae7245 */ /* 0x000fc80000201400 */
[----:B------:R-:W-:Y:S01]  /*22870*/  I2FP.F32.S32 R182, R180 ;  /* 0x000000b400b67245 */ /* 0x000fe20000201400 */
[----:B------:R-:W0:Y:S03]  /*22880*/  SHFL.DOWN PT, R229, R180, 0x2, 0x1f ;  /* 0x08401f00b4e57f89 */ /* 0x000e2600000e0000 */
[----:B------:R-:W1:Y:S01]  /*22890*/  MUFU.RCP R184, R182 ;  /* 0x000000b600b87308 */ /* 0x000e620000001000 */
[----:B0-----:R-:W-:Y:S01]  /*228a0*/  IMAD.IADD R180, R180, 0x1, R229 ;  /* 0x00000001b4b47824 */ /* 0x001fe200078e02e5 */
[----:B------:R-:W-:Y:S01]  /*228b0*/  I2FP.F32.S32 R229, R229 ;  /* 0x000000e500e57245 */ /* 0x000fe20000201400 */
[----:B------:R-:W0:Y:S03]  /*228c0*/  SHFL.DOWN PT, R123, R118, 0x4, 0x1f ;  /* 0x08801f00767b7f89 */ /* 0x000e2600000e0000 */
[----:B------:R-:W-:Y:S01]  /*228d0*/  I2FP.F32.S32 R120, R180 ;  /* 0x000000b400787245 */ /* 0x000fe20000201400 */
[----:B------:R-:W2:Y:S03]  /*228e0*/  SHFL.DOWN PT, R178, R119, 0x4, 0x1f ;  /* 0x08801f0077b27f89 */ /* 0x000ea600000e0000 */
[----:B------:R-:W3:Y:S01]  /*228f0*/  MUFU.RCP R121, R120 ;  /* 0x0000007800797308 */ /* 0x000ee20000001000 */
[----:B------:R-:W4:Y:S01]  /*22900*/  SHFL.DOWN PT, R231, R180, 0x1, 0x1f ;  /* 0x08201f00b4e77f89 */ /* 0x000f2200000e0000 */
[C---:B0-----:R-:W-:Y:S01]  /*22910*/  FMUL.FTZ R117, R123.reuse, R174 ;  /* 0x000000ae7b757220 */ /* 0x041fe20000410000 */
[----:B------:R-:W-:-:S03]  /*22920*/  FADD.FTZ R123, -R123, R118 ;  /* 0x000000767b7b7221 */ /* 0x000fc60000010100 */
[----:B------:R-:W-:Y:S01]  /*22930*/  FFMA.FTZ R117, R116, R118, R117 ;  /* 0x0000007674757223 */ /* 0x000fe20000010075 */
[----:B------:R-:W-:Y:S01]  /*22940*/  FMUL.FTZ R123, R123, R123 ;  /* 0x0000007b7b7b7220 */ /* 0x000fe20000410000 */
[----:B--2---:R-:W-:Y:S02]  /*22950*/  FADD.FTZ R119, R178, R119 ;  /* 0x00000077b2777221 */ /* 0x004fe40000010000 */
[----:B-1----:R-:W-:Y:S01]  /*22960*/  FMUL.FTZ R117, R184, R117 ;  /* 0x00000075b8757220 */ /* 0x002fe20000410000 */
[----:B------:R-:W-:Y:S01]  /*22970*/  FMUL.FTZ R123, R123, R116 ;  /* 0x000000747b7b7220 */ /* 0x000fe20000410000 */
[-C--:B----4-:R-:W-:Y:S02]  /*22980*/  IADD3 R180, PT, PT, R180, R231.reuse, RZ ;  /* 0x000000e7b4b47210 */ /* 0x090fe40007ffe0ff */
[----:B------:R-:W-:Y:S01]  /*22990*/  I2FP.F32.S32 R231, R231 ;  /* 0x000000e700e77245 */ /* 0x000fe20000201400 */
[----:B------:R-:W0:Y:S01]  /*229a0*/  SHFL.DOWN PT, R118, R117, 0x2, 0x1f ;  /* 0x08401f0075767f89 */ /* 0x000e2200000e0000 */
[----:B------:R-:W-:Y:S01]  /*229b0*/  FMUL.FTZ R123, R123, R174 ;  /* 0x000000ae7b7b7220 */ /* 0x000fe20000410000 */
[----:B------:R-:W-:-:S03]  /*229c0*/  I2FP.F32.S32 R180, R180 ;  /* 0x000000b400b47245 */ /* 0x000fc60000201400 */
[----:B------:R-:W-:-:S03]  /*229d0*/  FFMA.FTZ R119, R184, R123, R119 ;  /* 0x0000007bb8777223 */ /* 0x000fc60000010077 */
[----:B------:R-:W1:Y:S02]  /*229e0*/  MUFU.RCP R180, R180 ;  /* 0x000000b400b47308 */ /* 0x000e640000001000 */
[----:B------:R-:W2:Y:S01]  /*229f0*/  SHFL.DOWN PT, R116, R119, 0x2, 0x1f ;  /* 0x08401f0077747f89 */ /* 0x000ea200000e0000 */
[----:B0-----:R-:W-:Y:S01]  /*22a00*/  FMUL.FTZ R123, R118, R229 ;  /* 0x000000e5767b7220 */ /* 0x001fe20000410000 */
[----:B------:R-:W-:-:S03]  /*22a10*/  FADD.FTZ R118, R117, -R118 ;  /* 0x8000007675767221 */ /* 0x000fc60000010000 */
[----:B------:R-:W-:Y:S01]  /*22a20*/  FFMA.FTZ R122, R182, R117, R123 ;  /* 0x00000075b67a7223 */ /* 0x000fe2000001007b */
[----:B------:R-:W-:-:S03]  /*22a30*/  FMUL.FTZ R117, R118, R118 ;  /* 0x0000007676757220 */ /* 0x000fc60000410000 */
[----:B---3--:R-:W-:Y:S01]  /*22a40*/  FMUL.FTZ R123, R121, R122 ;  /* 0x0000007a797b7220 */ /* 0x008fe20000410000 */
[----:B------:R-:W-:Y:S01]  /*22a50*/  FMUL.FTZ R117, R182, R117 ;  /* 0x00000075b6757220 */ /* 0x000fe20000410000 */
[----:B--2---:R-:W-:Y:S01]  /*22a60*/  FADD.FTZ R116, R119, R116 ;  /* 0x0000007477747221 */ /* 0x004fe20000010000 */
[----:B------:R-:W0:Y:S02]  /*22a70*/  LDC R122, c[0x0][0x448] ;  /* 0x00011200ff7a7b82 */ /* 0x000e240000000800 */
[----:B------:R-:W2:Y:S01]  /*22a80*/  SHFL.DOWN PT, R118, R123, 0x1, 0x1f ;  /* 0x08201f007b767f89 */ /* 0x000ea200000e0000 */
[----:B------:R-:W-:-:S04]  /*22a90*/  FMUL.FTZ R117, R117, R229 ;  /* 0x000000e575757220 */ /* 0x000fc80000410000 */
[----:B------:R-:W-:-:S05]  /*22aa0*/  FFMA.FTZ R116, R121, R117, R116 ;  /* 0x0000007579747223 */ /* 0x000fca0000010074 */
[----:B------:R-:W3:Y:S01]  /*22ab0*/  SHFL.DOWN PT, R117, R116, 0x1, 0x1f ;  /* 0x08201f0074757f89 */ /* 0x000ee200000e0000 */
[----:B--2---:R-:W-:Y:S01]  /*22ac0*/  FADD.FTZ R119, R123, -R118 ;  /* 0x800000767b777221 */ /* 0x004fe20000010000 */
[----:B------:R-:W-:-:S03]  /*22ad0*/  FMUL.FTZ R121, R118, R231 ;  /* 0x000000e776797220 */ /* 0x000fc60000410000 */
[----:B------:R-:W-:Y:S01]  /*22ae0*/  FMUL.FTZ R119, R119, R119 ;  /* 0x0000007777777220 */ /* 0x000fe20000410000 */
[----:B------:R-:W-:-:S03]  /*22af0*/  FFMA.FTZ R121, R120, R123, R121 ;  /* 0x0000007b78797223 */ /* 0x000fc60000010079 */
[----:B------:R-:W-:Y:S01]  /*22b00*/  FMUL.FTZ R119, R120, R119 ;  /* 0x0000007778777220 */ /* 0x000fe20000410000 */
[----:B-1----:R-:W-:Y:S01]  /*22b10*/  FMUL.FTZ R121, R180, R121 ;  /* 0x00000079b4797220 */ /* 0x002fe20000410000 */
[----:B---3--:R-:W-:Y:S02]  /*22b20*/  FADD.FTZ R117, R116, R117 ;  /* 0x0000007574757221 */ /* 0x008fe40000010000 */
[----:B------:R-:W-:-:S03]  /*22b30*/  FMUL.FTZ R119, R119, R231 ;  /* 0x000000e777777220 */ /* 0x000fc60000410000 */
[----:B------:R-:W1:Y:S01]  /*22b40*/  SHFL.IDX PT, R121, R121, RZ, 0x1f ;  /* 0x00001fff79797589 */ /* 0x000e6200000e0000 */
[----:B------:R-:W-:Y:S02]  /*22b50*/  FFMA.FTZ R180, R180, R119, R117 ;  /* 0x00000077b4b47223 */ /* 0x000fe40000010075 */
[----:B------:R-:W2:Y:S03]  /*22b60*/  @!P2 LDC.64 R118, c[0x0][0x3c0] ;  /* 0x0000f000ff76ab82 */ /* 0x000ea60000000a00 */
[----:B------:R-:W0:Y:S05]  /*22b70*/  SHFL.IDX PT, R229, R180, RZ, 0x1f ;  /* 0x00001fffb4e57589 */ /* 0x000e2a00000e0000 */
[----:B------:R-:W3:Y:S01]  /*22b80*/  @!P2 LDC.64 R116, c[0x0][0x3c8] ;  /* 0x0000f200ff74ab82 */ /* 0x000ee20000000a00 */
[----:B-1----:R-:W-:-:S05]  /*22b90*/  FMUL.FTZ R120, R121, R121 ;  /* 0x0000007979787220 */ /* 0x002fca0000410000 */
[----:B------:R-:W-:Y:S01]  /*22ba0*/  FSEL R123, R120, RZ, !P3 ;  /* 0x000000ff787b7208 */ /* 0x000fe20005800000 */
[----:B0-----:R-:W-:Y:S01]  /*22bb0*/  FFMA.FTZ R120, R229, UR11, R122 ;  /* 0x0000000be5787c23 */ /* 0x001fe2000801007a */
[----:B------:R-:W-:Y:S01]  /*22bc0*/  IMAD.U32 R229, RZ, RZ, UR10 ;  /* 0x0000000affe57e24 */ /* 0x000fe2000f8e00ff */
[----:B------:R-:W-:Y:S02]  /*22bd0*/  PLOP3.LUT P3, PT, PT, PT, UP2, 0x40, 0x4 ;  /* 0x000000000004781c */ /* 0x000fe40003f6e828 */
[----:B------:R-:W-:Y:S01]  /*22be0*/  FADD.FTZ R120, R120, R123 ;  /* 0x0000007b78787221 */ /* 0x000fe20000010000 */
[----:B------:R-:W-:Y:S01]  /*22bf0*/  IMAD.U32 R123, RZ, RZ, UR10 ;  /* 0x0000000aff7b7e24 */ /* 0x000fe2000f8e00ff */
[----:B------:R-:W-:Y:S01]  /*22c00*/  FSEL R174, R121, RZ, P3 ;  /* 0x000000ff79ae7208 */ /* 0x000fe20001800000 */
[----:B---3--:R-:W-:Y:S01]  /*22c10*/  @!P2 IMAD.WIDE R116, R229, 0x4, R116 ;  /* 0x00000004e574a825 */ /* 0x008fe200078e0274 */
[----:B------:R-:W0:Y:S03]  /*22c20*/  MUFU.RSQ R233, R120 ;  /* 0x0000007800e97308 */ /* 0x000e260000001400 */
[----:B--2---:R-:W-:-:S05]  /*22c30*/  @!P2 IMAD.WIDE R118, R123, 0x4, R118 ;  /* 0x000000047b76a825 */ /* 0x004fca00078e0276 */
[----:B------:R1:W-:Y:S04]  /*22c40*/  @!P2 STG.E desc[UR6][R118.64], R121 ;  /* 0x000000797600a986 */ /* 0x0003e8000c101906 */
[----:B0-----:R1:W-:Y:S01]  /*22c50*/  @!P2 STG.E desc[UR6][R116.64], R233 ;  /* 0x000000e97400a986 */ /* 0x0013e2000c101906 */
[----:B------:R-:W-:Y:S05]  /*22c60*/  @!P1 BRA `(.L_x_637) ;  /* 0x00000004003c9947 */ /* 0x000fea0003800000 */
[--C-:B-1----:R-:W-:Y:S01]  /*22c70*/  FADD.FTZ R116, R205, -R174.reuse ;  /* 0x800000aecd747221 */ /* 0x102fe20000010000 */
[----:B------:R-:W-:Y:S01]  /*22c80*/  SHF.L.U32 R118, R91, 0x10, RZ ;  /* 0x000000105b767819 */ /* 0x000fe200000006ff */
[----:B------:R-:W-:Y:S01]  /*22c90*/  FADD.FTZ R120, R221, -R174 ;  /* 0x800000aedd787221 */ /* 0x000fe20000010000 */
[----:B------:R-:W-:Y:S02]  /*22ca0*/  IMAD.U32 R123, R51, 0x10000, RZ ;  /* 0x00010000337b7824 */ /* 0x000fe400078e00ff */
[----:B------:R-:W-:Y:S01]  /*22cb0*/  FMUL.FTZ R116, R233, R116 ;  /* 0x00000074e9747220 */ /* 0x000fe20000410000 */
[----:B------:R-:W-:Y:S01]  /*22cc0*/  SHF.L.U32 R119, R47, 0x10, RZ ;  /* 0x000000102f777819 */ /* 0x000fe200000006ff */
[----:B------:R-:W-:Y:S02]  /*22cd0*/  IMAD.U32 R117, R79, 0x10000, RZ ;  /* 0x000100004f757824 */ /* 0x000fe400078e00ff */
[----:B------:R-:W-:Y:S01]  /*22ce0*/  FMUL.FTZ R178, R233, R120 ;  /* 0x00000078e9b27220 */ /* 0x000fe20000410000 */
[----:B------:R-:W-:-:S02]  /*22cf0*/  IMAD.U32 R121, R28, 0x10000, RZ ;  /* 0x000100001c797824 */ /* 0x000fc400078e00ff */
[C---:B------:R-:W-:Y:S01]  /*22d00*/  FFMA.FTZ R123, R116.reuse, R123, R118 ;  /* 0x0000007b747b7223 */ /* 0x040fe20000010076 */
[----:B------:R-:W-:Y:S02]  /*22d10*/  IMAD.U32 R229, R29, 0x10000, RZ ;  /* 0x000100001de57824 */ /* 0x000fe400078e00ff */
[--C-:B------:R-:W-:Y:S01]  /*22d20*/  FADD.FTZ R118, R201, -R174.reuse ;  /* 0x800000aec9767221 */ /* 0x100fe20000010000 */
[----:B------:R-:W-:Y:S01]  /*22d30*/  FFMA.FTZ R119, R116, R119, R117 ;  /* 0x0000007774777223 */ /* 0x000fe20000010075 */
[----:B------:R-:W-:Y:S01]  /*22d40*/  SHF.L.U32 R237, R30, 0x10, RZ ;  /* 0x000000101eed7819 */ /* 0x000fe200000006ff */
[----:B------:R-:W-:Y:S01]  /*22d50*/  FFMA.FTZ R116, R178, R121, R229 ;  /* 0x00000079b2747223 */ /* 0x000fe200000100e5 */
[----:B------:R-:W-:Y:S01]  /*22d60*/  FADD.FTZ R120, R207, -R174 ;  /* 0x800000aecf787221 */ /* 0x000fe20000010000 */
[----:B------:R-:W-:Y:S01]  /*22d70*/  IMAD.U32 R239, R31, 0x10000, RZ ;  /* 0x000100001fef7824 */ /* 0x000fe200078e00ff */
[----:B------:R-:W-:Y:S01]  /*22d80*/  SHF.L.U32 R121, R78, 0x10, RZ ;  /* 0x000000104e797819 */ /* 0x000fe200000006ff */
[----:B------:R-:W-:-:S02]  /*22d90*/  IMAD.U32 R117, R46, 0x10000, RZ ;  /* 0x000100002e757824 */ /* 0x000fc400078e00ff */
[C---:B------:R-:W-:Y:S01]  /*22da0*/  FMUL.FTZ R118, R233.reuse, R118 ;  /* 0x00000076e9767220 */ /* 0x040fe20000410000 */
[----:B------:R-:W-:Y:S01]  /*22db0*/  IMAD.U32 R229, R50, 0x10000, RZ ;  /* 0x0001000032e57824 */ /* 0x000fe200078e00ff */
[----:B------:R-:W-:Y:S01]  /*22dc0*/  SHF.L.U32 R231, R24, 0x10, RZ ;  /* 0x0000001018e77819 */ /* 0x000fe200000006ff */
[----:B------:R-:W-:Y:S02]  /*22dd0*/  IMAD.U32 R122, R90, 0x10000, RZ ;  /* 0x000100005a7a7824 */ /* 0x000fe400078e00ff */
[----:B------:R-:W-:Y:S01]  /*22de0*/  FMUL.FTZ R180, R233, R120 ;  /* 0x00000078e9b47220 */ /* 0x000fe20000410000 */
[----:B------:R-:W-:Y:S02]  /*22df0*/  IMAD.U32 R235, R25, 0x10000, RZ ;  /* 0x0001000019eb7824 */ /* 0x000fe400078e00ff */
[----:B------:R-:W-:Y:S01]  /*22e00*/  FFMA.FTZ R120, R178, R237, R239 ;  /* 0x000000edb2787223 */ /* 0x000fe200000100ef */
[C---:B------:R-:W-:Y:S01]  /*22e10*/  FFMA.FTZ R188, R118.reuse, R117, R121 ;  /* 0x0000007576bc7223 */ /* 0x040fe20000010079 */
[----:B------:R-:W-:Y:S01]  /*22e20*/  FFMA.FTZ R190, R118, R229, R122 ;  /* 0x000000e576be7223 */ /* 0x000fe2000001007a */
[--C-:B------:R-:W-:Y:S01]  /*22e30*/  FADD.FTZ R178, R203, -R174.reuse ;  /* 0x800000aecbb27221 */ /* 0x100fe20000010000 */
[----:B------:R-:W-:Y:S01]  /*22e40*/  FADD.FTZ R118, R185, -R174 ;  /* 0x800000aeb9767221 */ /* 0x000fe20000010000 */
[----:B------:R-:W-:Y:S01]  /*22e50*/  FFMA.FTZ R249, R180, R231, R235 ;  /* 0x000000e7b4f97223 */ /* 0x000fe200000100eb */
[----:B------:R-:W-:Y:S01]  /*22e60*/  IMAD.U32 R231, R19, 0x10000, RZ ;  /* 0x0001000013e77824 */ /* 0x000fe200078e00ff */
[----:B------:R-:W-:Y:S01]  /*22e70*/  SHF.L.U32 R235, R20, 0x10, RZ ;  /* 0x0000001014eb7819 */ /* 0x000fe200000006ff */
[----:B------:R-:W-:Y:S01]  /*22e80*/  FMUL.FTZ R186, R233, R178 ;  /* 0x000000b2e9ba7220 */ /* 0x000fe20000410000 */
[----:B------:R-:W-:Y:S01]  /*22e90*/  SHF.L.U32 R229, R49, 0x10, RZ ;  /* 0x0000001031e57819 */ /* 0x000fe200000006ff */
[----:B------:R-:W-:-:S02]  /*22ea0*/  IMAD.U32 R122, R89, 0x10000, RZ ;  /* 0x00010000597a7824 */ /* 0x000fc400078e00ff */
[----:B------:R-:W-:Y:S01]  /*22eb0*/  FMUL.FTZ R118, R233, R118 ;  /* 0x00000076e9767220 */ /* 0x000fe20000410000 */
[----:B------:R-:W-:Y:S01]  /*22ec0*/  FFMA.FTZ R243, R186, R231, R235 ;  /* 0x000000e7baf37223 */ /* 0x000fe200000100eb */
[----:B------:R-:W-:Y:S01]  /*22ed0*/  IMAD.U32 R117, R45, 0x10000, RZ ;  /* 0x000100002d757824 */ /* 0x000fe200078e00ff */
[----:B------:R-:W0:Y:S01]  /*22ee0*/  LDC.64 R230, c[0x0][0x428] ;  /* 0x00010a00ffe67b82 */ /* 0x000e220000000a00 */
[----:B------:R-:W-:Y:S01]  /*22ef0*/  FFMA.FTZ R184, R118, R229, R122 ;  /* 0x000000e576b87223 */ /* 0x000fe2000001007a */
[----:B------:R-:W-:Y:S01]  /*22f00*/  IMAD.U32 R121, R77, 0x10000, RZ ;  /* 0x000100004d797824 */ /* 0x000fe200078e00ff */
[----:B------:R-:W-:Y:S01]  /*22f10*/  SHF.L.U32 R239, R27, 0x10, RZ ;  /* 0x000000101bef7819 */ /* 0x000fe200000006ff */
[----:B------:R-:W-:Y:S02]  /*22f20*/  IMAD.U32 R237, R26, 0x10000, RZ ;  /* 0x000100001aed7824 */ /* 0x000fe400078e00ff */
[--C-:B------:R-:W-:Y:S01]  /*22f30*/  FADD.FTZ R178, R187, -R174.reuse ;  /* 0x800000aebbb27221 */ /* 0x100fe20000010000 */
[----:B------:R-:W-:Y:S01]  /*22f40*/  FFMA.FTZ R182, R118, R117, R121 ;  /* 0x0000007576b67223 */ /* 0x000fe20000010079 */
[----:B------:R-:W-:Y:S01]  /*22f50*/  FADD.FTZ R118, R13, -R174 ;  /* 0x800000ae0d767221 */ /* 0x000fe20000010000 */
[----:B------:R-:W1:Y:S01]  /*22f60*/  LDC.64 R228, c[0x0][0x430] ;  /* 0x00010c00ffe47b82 */ /* 0x000e620000000a00 */
[----:B------:R-:W-:Y:S01]  /*22f70*/  SHF.L.U32 R122, R88, 0x10, RZ ;  /* 0x00000010587a7819 */ /* 0x000fe200000006ff */
[----:B------:R-:W-:Y:S01]  /*22f80*/  FFMA.FTZ R251, R180, R237, R239 ;  /* 0x000000edb4fb7223 */ /* 0x000fe200000100ef */
[----:B------:R-:W-:Y:S01]  /*22f90*/  SHF.L.U32 R117, R44, 0x10, RZ ;  /* 0x000000102c757819 */ /* 0x000fe200000006ff */
[----:B------:R-:W-:-:S02]  /*22fa0*/  IMAD.U32 R235, R48, 0x10000, RZ ;  /* 0x0001000030eb7824 */ /* 0x000fc400078e00ff */
[----:B------:R-:W-:Y:S01]  /*22fb0*/  FMUL.FTZ R118, R233, R118 ;  /* 0x00000076e9767220 */ /* 0x000fe20000410000 */
[----:B------:R-:W-:Y:S01]  /*22fc0*/  IMAD.U32 R121, R76, 0x10000, RZ ;  /* 0x000100004c797824 */ /* 0x000fe200078e00ff */
[----:B------:R-:W-:Y:S01]  /*22fd0*/  SHF.L.U32 R241, R17, 0x10, RZ ;  /* 0x0000001011f17819 */ /* 0x000fe200000006ff */
[----:B------:R-:W-:Y:S02]  /*22fe0*/  IMAD.U32 R237, R15, 0x10000, RZ ;  /* 0x000100000fed7824 */ /* 0x000fe400078e00ff */
[----:B------:R-:W-:Y:S01]  /*22ff0*/  FMUL.FTZ R178, R233, R178 ;  /* 0x000000b2e9b27220 */ /* 0x000fe20000410000 */
[----:B------:R-:W-:Y:S02]  /*23000*/  IMAD.U32 R239, R16, 0x10000, RZ ;  /* 0x0001000010ef7824 */ /* 0x000fe400078e00ff */
[----:B------:R-:W-:Y:S01]  /*23010*/  FFMA.FTZ R235, R118, R235, R122 ;  /* 0x000000eb76eb7223 */ /* 0x000fe2000001007a */
[----:B------:R-:W-:Y:S02]  /*23020*/  IMAD.U32 R245, R22, 0x10000, RZ ;  /* 0x0001000016f57824 */ /* 0x000fe400078e00ff */
[----:B------:R-:W-:Y:S01]  /*23030*/  FFMA.FTZ R121, R118, R117, R121 ;  /* 0x0000007576797223 */ /* 0x000fe20000010079 */
[----:B------:R-:W-:-:S02]  /*23040*/  IMAD.U32 R247, R23, 0x10000, RZ ;  /* 0x0001000017f77824 */ /* 0x000fc400078e00ff */
[----:B------:R-:W-:Y:S01]  /*23050*/  FFMA.FTZ R122, R178, R237, R239 ;  /* 0x000000edb27a7223 */ /* 0x000fe200000100ef */
[----:B------:R-:W-:Y:S01]  /*23060*/  IMAD.U32 R180, R18, 0x10000, RZ ;  /* 0x0001000012b47824 */ /* 0x000fe200078e00ff */
[----:B------:R-:W-:Y:S01]  /*23070*/  F2FP.BF16.F32.PACK_AB R119, R116, R119 ;  /* 0x000000777477723e */ /* 0x000fe200000010ff */
[----:B------:R-:W-:Y:S01]  /*23080*/  FFMA.FTZ R245, R186, R245, R247 ;  /* 0x000000f5baf57223 */ /* 0x000fe200000100f7 */
[----:B------:R-:W-:Y:S01]  /*23090*/  F2FP.BF16.F32.PACK_AB R118, R249, R188 ;  /* 0x000000bcf976723e */ /* 0x000fe200000010ff */
[----:B------:R-:W-:Y:S01]  /*230a0*/  FFMA.FTZ R180, R178, R241, R180 ;  /* 0x000000f1b2b47223 */ /* 0x000fe200000100b4 */
[----:B------:R-:W-:Y:S01]  /*230b0*/  F2FP.BF16.F32.PACK_AB R117, R243, R182 ;  /* 0x000000b6f375723e */ /* 0x000fe200000010ff */
[----:B0-----:R-:W-:Y:S01]  /*230c0*/  IMAD.WIDE.U32 R230, R172, 0x10, R230 ;  /* 0x00000010ace67825 */ /* 0x001fe200078e00e6 */
[----:B------:R-:W-:Y:S02]  /*230d0*/  F2FP.BF16.F32.PACK_AB R116, R122, R121 ;  /* 0x000000797a74723e */ /* 0x000fe400000010ff */
[----:B------:R-:W-:Y:S01]  /*230e0*/  F2FP.BF16.F32.PACK_AB R123, R120, R123 ;  /* 0x0000007b787b723e */ /* 0x000fe200000010ff */
[C---:B-1----:R-:W-:Y:S01]  /*230f0*/  IMAD.WIDE.U32 R228, R172.reuse, 0x10, R228 ;  /* 0x00000010ace47825 */ /* 0x042fe200078e00e4 */
[----:B------:R-:W-:Y:S01]  /*23100*/  F2FP.BF16.F32.PACK_AB R122, R251, R190 ;  /* 0x000000befb7a723e */ /* 0x000fe200000010ff */
[----:B------:R0:W-:Y:S01]  /*23110*/  STG.E.128 desc[UR6][R230.64], R116 ;  /* 0x00000074e6007986 */ /* 0x0001e2000c101d06 */
[----:B------:R-:W-:Y:S01]  /*23120*/  F2FP.BF16.F32.PACK_AB R121, R245, R184 ;  /* 0x000000b8f579723e */ /* 0x000fe200000010ff */
[----:B------:R-:W-:Y:S01]  /*23130*/  VIADD R172, R172, 0x100 ;  /* 0x00000100acac7836 */ /* 0x000fe20000000000 */
[----:B------:R-:W-:-:S05]  /*23140*/  F2FP.BF16.F32.PACK_AB R120, R180, R235 ;  /* 0x000000ebb478723e */ /* 0x000fca00000010ff */
[----:B------:R0:W-:Y:S02]  /*23150*/  STG.E.128 desc[UR6][R228.64], R120 ;  /* 0x00000078e4007986 */ /* 0x0001e4000c101d06 */
.L_x_637:
[----:B------:R-:W-:Y:S05]  /*23160*/  BSYNC.RECONVERGENT B0 ;  /* 0x0000000000007941 */ /* 0x000fea0003800200 */
.L_x_636:
[----:B------:R-:W-:Y:S01]  /*23170*/  ISETP.GE.U32.AND P2, PT, R166, 0x200, PT ;  /* 0x00000200a600780c */ /* 0x000fe20003f46070 */
[----:B------:R-:W-:-:S12]  /*23180*/  BSSY.RECONVERGENT B0, `(.L_x_638) ;  /* 0x0000051000007945 */ /* 0x000fd80003800200 */
[----:B------:R-:W-:Y:S05]  /*23190*/  @!P2 BRA `(.L_x_639) ;  /* 0x00000004003ca947 */ /* 0x000fea0003800000 */
[--C-:B01----:R-:W-:Y:S01]  /*231a0*/  FADD.FTZ R116, R211, -R174.reuse ;  /* 0x800000aed3747221 */ /* 0x103fe20000010000 */
        /* <DEDUP_REMOVED lines=78> */
.L_x_639:
[----:B------:R-:W-:Y:S05]  /*23690*/  BSYNC.RECONVERGENT B0 ;  /* 0x0000000000007941 */ /* 0x000fea0003800200 */
.L_x_638:
[----:B------:R-:W-:Y:S01]  /*236a0*/  ISETP.GE.U32.AND P2, PT, R166, 0x300, PT ;  /* 0x00000300a600780c */ /* 0x000fe20003f46070 */
[----:B------:R-:W-:-:S12]  /*236b0*/  BSSY.RECONVERGENT B0, `(.L_x_640) ;  /* 0x0000051000007945 */ /* 0x000fd80003800200 */
[----:B------:R-:W-:Y:S05]  /*236c0*/  @!P2 BRA `(.L_x_641) ;  /* 0x00000004003ca947 */ /* 0x000fea0003800000 */
[--C-:B012---:R-:W-:Y:S01]  /*236d0*/  FADD.FTZ R116, R215, -R174.reuse ;  /* 0x800000aed7747221 */ /* 0x107fe20000010000 */
        /* <DEDUP_REMOVED lines=78> */
.L_x_641:
[----:B------:R-:W-:Y:S05]  /*23bc0*/  BSYNC.RECONVERGENT B0 ;  /* 0x0000000000007941 */ /* 0x000fea0003800200 */
.L_x_640:
        /* <DEDUP_REMOVED lines=11> */
[----:B------:R-:W-:Y:S01]  /*23c80*/  SHF.L.U32 R119, R104, 0x10, RZ ;  /* 0x0000001068777819 */ /* 0x000fe200000006ff */
[--C-:B------:R-:W-:Y:S01]  /*23c90*/  FADD.FTZ R184, R217, -R174.reuse ;  /* 0x800000aed9b87221 */ /* 0x100fe20000010000 */
[--C-:B------:R-:W-:Y:S01]  /*23ca0*/  FADD.FTZ R186, R219, -R174.reuse ;  /* 0x800000aedbba7221 */ /* 0x100fe20000010000 */
[----:B------:R-:W-:Y:S01]  /*23cb0*/  FADD.FTZ R188, R227, -R174 ;  /* 0x800000aee3bc7221 */ /* 0x000fe20000010000 */
[----:B------:R-:W-:Y:S01]  /*23cc0*/  IMAD.U32 R117, R96, 0x10000, RZ ;  /* 0x0001000060757824 */ /* 0x000fe200078e00ff */
[----:B------:R-:W-:Y:S01]  /*23cd0*/  SHF.L.U32 R231, R101, 0x10, RZ ;  /* 0x0000001065e77819 */ /* 0x000fe200000006ff */
[----:B------:R-:W-:-:S02]  /*23ce0*/  IMAD.U32 R229, R93, 0x10000, RZ ;  /* 0x000100005de57824 */ /* 0x000fc400078e00ff */
[C---:B------:R-:W-:Y:S01]  /*23cf0*/  FMUL.FTZ R174, R233.reuse, R122 ;  /* 0x0000007ae9ae7220 */ /* 0x040fe20000410000 */
[----:B------:R-:W-:Y:S01]  /*23d00*/  FFMA.FTZ R120, R120, R117, R119 ;  /* 0x0000007578787223 */ /* 0x000fe20000010077 */
[C---:B------:R-:W-:Y:S01]  /*23d10*/  FMUL.FTZ R118, R233.reuse, R118 ;  /* 0x00000076e9767220 */ /* 0x040fe20000410000 */
[C---:B------:R-:W-:Y:S01]  /*23d20*/  FMUL.FTZ R180, R233.reuse, R178 ;  /* 0x000000b2e9b47220 */ /* 0x040fe20000410000 */
[----:B------:R-:W-:Y:S01]  /*23d30*/  FFMA.FTZ R117, R174, R229, R231 ;  /* 0x000000e5ae757223 */ /* 0x000fe200000100e7 */
[C---:B------:R-:W-:Y:S01]  /*23d40*/  FMUL.FTZ R182, R233.reuse, R182 ;  /* 0x000000b6e9b67220 */ /* 0x040fe20000410000 */
[C---:B------:R-:W-:Y:S01]  /*23d50*/  FMUL.FTZ R184, R233.reuse, R184 ;  /* 0x000000b8e9b87220 */ /* 0x040fe20000410000 */
[C---:B------:R-:W-:Y:S01]  /*23d60*/  FMUL.FTZ R186, R233.reuse, R186 ;  /* 0x000000bae9ba7220 */ /* 0x040fe20000410000 */
[----:B------:R-:W-:Y:S01]  /*23d70*/  FMUL.FTZ R188, R233, R188 ;  /* 0x000000bce9bc7220 */ /* 0x000fe20000410000 */
        /* <DEDUP_REMOVED lines=9> */
[----:B------:R-:W-:-:S02]  /*23e10*/  IMAD.U32 R235, R97, 0x10000, RZ ;  /* 0x0001000061eb7824 */ /* 0x000fc400078e00ff */
[C---:B------:R-:W-:Y:S01]  /*23e20*/  FFMA.FTZ R121, R118.reuse, R121, R123 ;  /* 0x0000007976797223 */ /* 0x040fe2000001007b */
[----:B------:R-:W-:Y:S02]  /*23e30*/  IMAD.U32 R178, R105, 0x10000, RZ ;  /* 0x0001000069b27824 */ /* 0x000fe400078e00ff */
[----:B------:R-:W-:Y:S01]  /*23e40*/  FFMA.FTZ R233, R118, R233, R122 ;  /* 0x000000e976e97223 */ /* 0x000fe2000001007a */
[----:B------:R-:W-:Y:S01]  /*23e50*/  SHF.L.U32 R118, R151, 0x10, RZ ;  /* 0x0000001097767819 */ /* 0x000fe200000006ff */
[----:B------:R-:W-:Y:S02]  /*23e60*/  IMAD.U32 R123, R149, 0x10000, RZ ;  /* 0x00010000957b7824 */ /* 0x000fe400078e00ff */
[----:B------:R-:W-:Y:S01]  /*23e70*/  FFMA.FTZ R178, R174, R235, R178 ;  /* 0x000000ebaeb27223 */ /* 0x000fe200000100b2 */
[----:B------:R-:W-:Y:S01]  /*23e80*/  IMAD.U32 R235, R150, 0x10000, RZ ;  /* 0x0001000096eb7824 */ /* 0x000fe200078e00ff */
[----:B------:R-:W-:Y:S01]  /*23e90*/  SHF.L.U32 R251, R158, 0x10, RZ ;  /* 0x000000109efb7819 */ /* 0x000fe200000006ff */
[----:B------:R-:W-:-:S02]  /*23ea0*/  IMAD.U32 R237, R94, 0x10000, RZ ;  /* 0x000100005eed7824 */ /* 0x000fc400078e00ff */
[----:B------:R-:W-:Y:S01]  /*23eb0*/  FFMA.FTZ R122, R180, R119, R123 ;  /* 0x00000077b47a7223 */ /* 0x000fe2000001007b */
[----:B------:R-:W-:Y:S02]  /*23ec0*/  IMAD.U32 R239, R102, 0x10000, RZ ;  /* 0x0001000066ef7824 */ /* 0x000fe400078e00ff */
[----:B------:R-:W-:Y:S01]  /*23ed0*/  FFMA.FTZ R235, R180, R235, R118 ;  /* 0x000000ebb4eb7223 */ /* 0x000fe20000010076 */
[----:B------:R-:W-:Y:S01]  /*23ee0*/  IMAD.U32 R243, R152, 0x10000, RZ ;  /* 0x0001000098f37824 */ /* 0x000fe200078e00ff */
[----:B------:R-:W-:Y:S01]  /*23ef0*/  SHF.L.U32 R180, R107, 0x10, RZ ;  /* 0x000000106bb47819 */ /* 0x000fe200000006ff */
[----:B------:R-:W-:Y:S02]  /*23f00*/  IMAD.U32 R174, R106, 0x10000, RZ ;  /* 0x000100006aae7824 */ /* 0x000fe400078e00ff */
[----:B------:R-:W-:Y:S01]  /*23f10*/  FFMA.FTZ R118, R182, R237, R239 ;  /* 0x000000edb6767223 */ /* 0x000fe200000100ef */
[----:B------:R-:W-:Y:S01]  /*23f20*/  FFMA.FTZ R243, R184, R243, R245 ;  /* 0x000000f3b8f37223 */ /* 0x000fe200000100f5 */
[----:B------:R-:W-:-:S02]  /*23f30*/  IMAD.U32 R119, R154, 0x10000, RZ ;  /* 0x000100009a777824 */ /* 0x000fc400078e00ff */
[----:B------:R-:W-:Y:S01]  /*23f40*/  FFMA.FTZ R174, R182, R241, R174 ;  /* 0x000000f1b6ae7223 */ /* 0x000fe200000100ae */
[----:B------:R-:W-:Y:S01]  /*23f50*/  IMAD.U32 R123, R155, 0x10000, RZ ;  /* 0x000100009b7b7824 */ /* 0x000fe200078e00ff */
[----:B------:R-:W-:Y:S01]  /*23f60*/  SHF.L.U32 R239, R95, 0x10, RZ ;  /* 0x000000105fef7819 */ /* 0x000fe200000006ff */
[----:B------:R-:W-:Y:S01]  /*23f70*/  IMAD.U32 R245, R99, 0x10000, RZ ;  /* 0x0001000063f57824 */ /* 0x000fe200078e00ff */
[----:B------:R-:W-:Y:S01]  /*23f80*/  F2FP.BF16.F32.PACK_AB R118, R243, R118 ;  /* 0x00000076f376723e */ /* 0x000fe200000010ff */
        /* <DEDUP_REMOVED lines=9> */
[----:B0-----:R-:W-:-:S04]  /*24020*/  IMAD.WIDE.U32 R228, R172, 0x10, R228 ;  /* 0x00000010ace47825 */ /* 0x001fc800078e00e4 */
[----:B------:R-:W-:Y:S01]  /*24030*/  FFMA.FTZ R182, R188, R251, R182 ;  /* 0x000000fbbcb67223 */ /* 0x000fe200000100b6 */
[----:B------:R-:W-:Y:S02]  /*24040*/  F2FP.BF16.F32.PACK_AB R116, R121, R116 ;  /* 0x000000747974723e */ /* 0x000fe400000010ff */
[----:B------:R-:W-:Y:S01]  /*24050*/  F2FP.BF16.F32.PACK_AB R119, R180, R119 ;  /* 0x00000077b477723e */ /* 0x000fe200000010ff */
[----:B-1----:R-:W-:Y:S01]  /*24060*/  IMAD.WIDE.U32 R230, R172, 0x10, R230 ;  /* 0x00000010ace67825 */ /* 0x002fe200078e00e6 */
[----:B------:R-:W-:Y:S02]  /*24070*/  F2FP.BF16.F32.PACK_AB R123, R182, R123 ;  /* 0x0000007bb67b723e */ /* 0x000fe400000010ff */
[----:B------:R-:W-:Y:S01]  /*24080*/  F2FP.BF16.F32.PACK_AB R122, R237, R174 ;  /* 0x000000aeed7a723e */ /* 0x000fe200000010ff */
[----:B------:R4:W-:Y:S01]  /*24090*/  STG.E.128 desc[UR6][R228.64], R116 ;  /* 0x00000074e4007986 */ /* 0x0009e2000c101d06 */
[----:B------:R-:W-:Y:S02]  /*240a0*/  F2FP.BF16.F32.PACK_AB R121, R235, R178 ;  /* 0x000000b2eb79723e */ /* 0x000fe400000010ff */
[----:B------:R-:W-:-:S05]  /*240b0*/  F2FP.BF16.F32.PACK_AB R120, R233, R120 ;  /* 0x00000078e978723e */ /* 0x000fca00000010ff */
[----:B------:R4:W-:Y:S02]  /*240c0*/  STG.E.128 desc[UR6][R230.64], R120 ;  /* 0x00000078e6007986 */ /* 0x0009e4000c101d06 */
.L_x_643:
[----:B------:R-:W-:Y:S05]  /*240d0*/  BSYNC.RECONVERGENT B0 ;  /* 0x0000000000007941 */ /* 0x000fea0003800200 */
.L_x_642:
[----:B------:R-:W-:Y:S02]  /*240e0*/  UIADD3 UR10, UPT, UPT, UR10, UR16, URZ ;  /* 0x000000100a0a7290 */ /* 0x000fe4000fffe0ff */
[----:B------:R-:W-:Y:S02]  /*240f0*/  UPLOP3.LUT UP1, UPT, UPT, UPT, UP1, 0x40, 0x4 ;  /* 0x000000000004789c */ /* 0x000fe40003f2e810 */
[----:B------:R-:W-:-:S09]  /*24100*/  UISETP.GE.AND UP0, UPT, UR10, UR17, UPT ;  /* 0x000000110a00728c */ /* 0x000fd2000bf06270 */
[----:B------:R-:W-:Y:S05]  /*24110*/  BRA.U !UP0, `(.L_x_644) ;  /* 0xfffffdd908cc7547 */ /* 0x000fea000b83ffff */
[----:B------:R-:W-:Y:S05]  /*24120*/  EXIT ;  /* 0x000000000000794d */ /* 0x000fea0003800000 */
.L_x_645:
        /* <DEDUP_REMOVED lines=13> */
.L_x_18008:


//--------------------- .text._ZN10layer_norm31ln_parallel_residual_fwd_kernelINS_13Kernel_traitsI13__nv_bfloat16S2_S2_S2_fjLj8192ELj1ELj1ELj8ELj16ENS_18Kernel_traits_baseILj8192ES2_S2_S2_S2_fjLj256EEEEELb1ELb0ELb1EEEvNS_9FwdParamsE --------------------------
	.section	.text._ZN10layer_norm31ln_parallel_residual_fwd_kernelINS_13Kernel_traitsI13__nv_bfloat16S2_S2_S2_fjLj8192ELj1ELj1ELj8ELj16ENS_18Kernel_traits_baseILj8192ES2_S2_S2_S2_fjLj256EEEEELb1ELb0ELb1EEEvNS_9FwdParamsE,"ax",@progbits
	.align	128
        .global         _ZN10layer_norm31ln_parallel_residual_fwd_kernelINS_13Kernel_traitsI13__nv_bfloat16S2_S2_S2_fjLj8192ELj1ELj1ELj8ELj16ENS_18Kernel_traits_baseILj8192ES2_S2_S2_S2_fjLj256EEEEELb1ELb0ELb1EEEvNS_9FwdParamsE
        .type           _ZN10layer_norm31ln_parallel_residual_fwd_kernelINS_13Kernel_traitsI13__nv_bfloat16S2_S2_S2_fjLj8192ELj1ELj1ELj8ELj16ENS_18Kernel_traits_baseILj8192ES2_S2_S2_S2_fjLj256EEEEELb1ELb0ELb1EEEvNS_9FwdParamsE,@function
        .size           _ZN10layer_norm31ln_parallel_residual_fwd_kernelINS_13Kernel_traitsI13__nv_bfloat16S2_S2_S2_fjLj8192ELj1ELj1ELj8ELj16ENS_18Kernel_traits_baseILj8192ES2_S2_S2_S2_fjLj256EEEEELb1ELb0ELb1EEEvNS_9FwdParamsE,(.L_x_18009 - _ZN10layer_norm31ln_parallel_residual_fwd_kernelINS_13Kernel_traitsI13__nv_bfloat16S2_S2_S2_fjLj8192ELj1ELj1ELj8ELj16ENS_18Kernel_traits_baseILj8192ES2_S2_S2_S2_fjLj256EEEEELb1ELb0ELb1EEEvNS_9FwdParamsE)
        .other          _ZN10layer_norm31ln_parallel_residual_fwd_kernelINS_13Kernel_traitsI13__nv_bfloat16S2_S2_S2_fjLj8192ELj1ELj1ELj8ELj16ENS_18Kernel_traits_baseILj8192ES2_S2_S2_S2_fjLj256EEEEELb1ELb0ELb1EEEvNS_9FwdParamsE,@"STO_CUDA_ENTRY STV_DEFAULT"
_ZN10layer_norm31ln_parallel_residual_fwd_kernelINS_13Kernel_traitsI13__nv_bfloat16S2_S2_S2_fjLj8192ELj1ELj1ELj8ELj16ENS_18Kernel_traits_baseILj8192ES2_S2_S2_S2_fjLj256EEEEELb1ELb0ELb1EEEvNS_9FwdParamsE:
.text._ZN10layer_norm31ln_parallel_residual_fwd_kernelINS_13Kernel_traitsI13__nv_bfloat16S2_S2_S2_fjLj8192ELj1ELj1ELj8ELj16ENS_18Kernel_traits_baseILj8192ES2_S2_S2_S2_fjLj256EEEEELb1ELb0ELb1EEEvNS_9FwdParamsE:
[----:B------:R-:W-:Y:S01]  /*0000*/  LDC R1, c[0x0][0x37c] ;  /* 0x0000df00ff017b82 */ /* 0x000fe20000000800 */
[----:B------:R-:W0:Y:S07]  /*0010*/  LDCU.U8 UR4, c[0x0][0x464] ;  /* 0x00008c80ff0477ac */ /* 0x000e2e0008000000 */
[----:B------:R-:W1:Y:S01]  /*0020*/  LDC R209, c[0x0][0x458] ;  /* 0x00011600ffd17b82 */ /* 0x000e620000000800 */
[----:B------:R-:W2:Y:S01]  /*0030*/  LDCU.64 UR8, c[0x0][0x358] ;  /* 0x00006b00ff0877ac */ /* 0x000ea20008000a00 */
[----:B------:R-:W3:Y:S06]  /*0040*/  LDCU.64 UR6, c[0x0][0x450] ;  /* 0x00008a00ff0677ac */ /* 0x000eec0008000a00 */
[----:B------:R-:W4:Y:S01]  /*0050*/  LDC R24, c[0x0][0x45c] ;  /* 0x00011700ff187b82 */ /* 0x000f220000000800 */
[----:B0-----:R-:W-:-:S13]  /*0060*/  ISETP.NE.AND P0, PT, RZ, UR4, PT ;  /* 0x00000004ff007c0c */ /* 0x001fda000bf05270 */
[----:B-1----:R-:W-:Y:S01]  /*0070*/  @P0 IMAD.MOV.U32 R2, RZ, RZ, R209 ;  /* 0x000000ffff020224 */ /* 0x002fe200078e00d1 */
[----:B---3--:R-:W-:Y:S01]  /*0080*/  MOV R151, UR7 ;  /* 0x0000000700977c02 */ /* 0x008fe20008000f00 */
[----:B----4-:R-:W-:Y:S01]  /*0090*/  @P0 IMAD.MOV.U32 R3, RZ, RZ, R24 ;  /* 0x000000ffff030224 */ /* 0x010fe200078e0018 */
[----:B------:R-:W0:Y:S01]  /*00a0*/  @P0 LDC R5, c[0x0][0x460] ;  /* 0x00011800ff050b82 */ /* 0x000e220000000800 */
[----:B------:R-:W-:Y:S01]  /*00b0*/  IMAD.U32 R150, RZ, RZ, UR6 ;  /* 0x00000006ff967e24 */ /* 0x000fe2000f8e00ff */
[----:B------:R-:W1:Y:S03]  /*00c0*/  LDCU.64 UR6, c[0x0][0x438] ;  /* 0x00008700ff0677ac */ /* 0x000e660008000a00 */
[----:B--2---:R-:W0:Y:S04]  /*00d0*/  @P0 LDG.E.64 R2, desc[UR8][R2.64] ;  /* 0x0000000802020981 */ /* 0x004e28000c1e1b00 */
[----:B------:R-:W2:Y:S01]  /*00e0*/  @P0 LDG.E.64 R150, desc[UR8][R150.64] ;  /* 0x0000000896960981 */ /* 0x000ea2000c1e1b00 */
[----:B------:R-:W3:Y:S01]  /*00f0*/  S2UR UR4, SR_CTAID.X ;  /* 0x00000000000479c3 */ /* 0x000ee20000002500 */
[----:B------:R-:W4:Y:S01]  /*0100*/  LDCU UR5, c[0x0][0x360] ;  /* 0x00006c00ff0577ac */ /* 0x000f220008000800 */
[----:B------:R-:W5:Y:S01]  /*0110*/  S2R R0, SR_TID.X ;  /* 0x0000000000007919 */ /* 0x000f620000002100 */
[----:B-1----:R-:W-:-:S04]  /*0120*/  UISETP.NE.U32.AND UP0, UPT, UR6, URZ, UPT ;  /* 0x000000ff0600728c */ /* 0x002fc8000bf05070 */
[----:B------:R-:W-:Y:S01]  /*0130*/  UISETP.NE.AND.EX UP0, UPT, UR7, URZ, UPT, UP0 ;  /* 0x000000ff0700728c */ /* 0x000fe2000bf05300 */
[----:B---3--:R-:W-:Y:S01]  /*0140*/  IMAD.U32 R201, RZ, RZ, UR4 ;  /* 0x00000004ffc97e24 */ /* 0x008fe2000f8e00ff */
[----:B0-----:R-:W-:Y:S02]  /*0150*/  @P0 IADD3 R209, P1, PT, R2, R5, RZ ;  /* 0x0000000502d10210 */ /* 0x001fe40007f3e0ff */
[----:B-----5:R-:W-:Y:S01]  /*0160*/  LOP3.LUT R2, R0, 0x1f, RZ, 0xc0, !PT ;  /* 0x0000001f00027812 */ /* 0x020fe200078ec0ff */
[C---:B--2---:R-:W-:Y:S01]  /*0170*/  VIADD R4, R150.reuse, 0x9e3779b9 ;  /* 0x9e3779b996047836 */ /* 0x044fe20000000000 */
[C---:B------:R-:W-:Y:S01]  /*0180*/  IADD3 R5, PT, PT, R151.reuse, -0x4498517b, RZ ;  /* 0xbb67ae8597057810 */ /* 0x040fe20007ffe0ff */
[----:B------:R-:W-:Y:S01]  /*0190*/  @P0 IMAD.X R24, RZ, RZ, R3, P1 ;  /* 0x000000ffff180224 */ /* 0x000fe200008e0603 */
[----:B------:R-:W-:Y:S01]  /*01a0*/  IADD3 R9, PT, PT, R151, 0x32370b8f, RZ ;  /* 0x32370b8f97097810 */ /* 0x000fe20007ffe0ff */
[----:B----4-:R-:W-:Y:S01]  /*01b0*/  IMAD R3, R201, UR5, R0 ;  /* 0x00000005c9037c24 */ /* 0x010fe2000f8e0200 */
[C---:B------:R-:W-:Y:S01]  /*01c0*/  IADD3 R13, PT, PT, R151.reuse, -0x56f99767, RZ ;  /* 0xa9066899970d7810 */ /* 0x040fe20007ffe0ff */
[C---:B------:R-:W-:Y:S01]  /*01d0*/  VIADD R6, R150.reuse, 0x3c6ef372 ;  /* 0x3c6ef37296067836 */ /* 0x040fe20000000000 */
[C---:B------:R-:W-:Y:S01]  /*01e0*/  IADD3 R17, PT, PT, R151.reuse, 0x1fd5c5a3, RZ ;  /* 0x1fd5c5a397117810 */ /* 0x040fe20007ffe0ff */
[C---:B------:R-:W-:Y:S01]  /*01f0*/  VIADD R7, R151.reuse, 0x76cf5d0a ;  /* 0x76cf5d0a97077836 */ /* 0x040fe20000000000 */
[----:B------:R-:W-:Y:S01]  /*0200*/  IADD3 R21, PT, PT, R151, -0x695add53, RZ ;  /* 0x96a522ad97157810 */ /* 0x000fe20007ffe0ff */
[C---:B------:R-:W-:Y:S01]  /*0210*/  VIADD R8, R150.reuse, 0xdaa66d2b ;  /* 0xdaa66d2b96087836 */ /* 0x040fe20000000000 */
[--C-:B------:R-:W-:Y:S01]  /*0220*/  SHF.R.U64 R22, R209, 0x2, R24.reuse ;  /* 0x00000002d1167819 */ /* 0x100fe20000001218 */
[----:B------:R-:W-:Y:S01]  /*0230*/  VIADD R10, R150, 0x78dde6e4 ;  /* 0x78dde6e4960a7836 */ /* 0x000fe20000000000 */
[----:B------:R-:W-:Y:S01]  /*0240*/  SHF.R.U32.HI R23, RZ, 0x2, R24 ;  /* 0x00000002ff177819 */ /* 0x000fe20000011618 */
[----:B------:R-:W-:-:S02]  /*0250*/  VIADD R11, R151, 0xed9eba14 ;  /* 0xed9eba14970b7836 */ /* 0x000fc40000000000 */
[C---:B------:R-:W-:Y:S02]  /*0260*/  VIADD R12, R150.reuse, 0x1715609d ;  /* 0x1715609d960c7836 */ /* 0x040fe40000000000 */
[C---:B------:R-:W-:Y:S02]  /*0270*/  VIADD R14, R150.reuse, 0xb54cda56 ;  /* 0xb54cda56960e7836 */ /* 0x040fe40000000000 */
[C---:B------:R-:W-:Y:S02]  /*0280*/  VIADD R15, R151.reuse, 0x646e171e ;  /* 0x646e171e970f7836 */ /* 0x040fe40000000000 */
[C---:B------:R-:W-:Y:S02]  /*0290*/  VIADD R16, R150.reuse, 0x5384540f ;  /* 0x5384540f96107836 */ /* 0x040fe40000000000 */
[----:B------:R-:W-:Y:S02]  /*02a0*/  VIADD R18, R150, 0xf1bbcdc8 ;  /* 0xf1bbcdc896127836 */ /* 0x000fe40000000000 */
[----:B------:R-:W-:-:S02]  /*02b0*/  VIADD R19, R151, 0xdb3d7428 ;  /* 0xdb3d742897137836 */ /* 0x000fc40000000000 */
[----:B------:R-:W-:Y:S01]  /*02c0*/  VIADD R20, R150, 0x8ff34781 ;  /* 0x8ff3478196147836 */ /* 0x000fe20000000000 */
[----:B------:R-:W-:Y:S06]  /*02d0*/  BRA.U UP0, `(.L_x_646) ;  /* 0x0000000100f07547 */ /* 0x000fec000b800000 */
        /* <DEDUP_REMOVED lines=33> */
.L_x_647:
        /* <DEDUP_REMOVED lines=27> */
.L_x_646:
        /* <DEDUP_REMOVED lines=29> */
.L_x_649:
        /* <DEDUP_REMOVED lines=26> */
.L_x_648:
[----:B------:R-:W1:Y:S02]  /*0a10*/  LDCU UR4, c[0x0][0x384] ;  /* 0x00007080ff0477ac */ /* 0x000e640008000800 */
[----:B-1----:R-:W-:-:S13]  /*0a20*/  ISETP.GE.AND P0, PT, R201, UR4, PT ;  /* 0x00000004c9007c0c */ /* 0x002fda000bf06270 */
[----:B------:R-:W-:Y:S05]  /*0a30*/  @P0 EXIT ;  /* 0x000000000000094d */ /* 0x000fea0003800000 */
[----:B0-----:R-:W-:Y:S01]  /*0a40*/  IMAD.HI.U32 R24, R3, -0x326172a9, RZ ;  /* 0xcd9e8d5703187827 */ /* 0x001fe200078e00ff */
[----:B------:R-:W0:Y:S01]  /*0a50*/  LDCU.64 UR4, c[0x0][0x398] ;  /* 0x00007300ff0477ac */ /* 0x000e220008000a00 */
[----:B------:R-:W-:Y:S02]  /*0a60*/  LOP3.LUT R200, R200, 0xffffffdf, RZ, 0xc0, !PT ;  /* 0xffffffdfc8c87812 */ /* 0x000fe400078ec0ff */
[C---:B------:R-:W-:Y:S01]  /*0a70*/  IMAD.HI.U32 R25, R22.reuse, -0x2daee0ad, RZ ;  /* 0xd2511f5316197827 */ /* 0x040fe200078e00ff */
[----:B------:R-:W-:Y:S01]  /*0a80*/  LOP3.LUT R24, R23, R24, R150, 0x96, !PT ;  /* 0x0000001817187212 */ /* 0x000fe200078e9696 */
[----:B------:R-:W-:Y:S01]  /*0a90*/  UPLOP3.LUT UP1, UPT, UPT, UPT, UPT, 0x40, 0x4 ;  /* 0x000000000004789c */ /* 0x000fe20003f2e870 */
[----:B------:R-:W-:Y:S01]  /*0aa0*/  LOP3.LUT R209, R209, 0x3, RZ, 0xc0, !PT ;  /* 0x00000003d1d17812 */ /* 0x000fe200078ec0ff */
[----:B------:R-:W-:Y:S01]  /*0ab0*/  IMAD R29, R22, -0x2daee0ad, RZ ;  /* 0xd2511f53161d7824 */ /* 0x000fe200078e02ff */
[----:B------:R-:W-:Y:S01]  /*0ac0*/  LOP3.LUT R25, R25, R151, RZ, 0x3c, !PT ;  /* 0x0000009719197212 */ /* 0x000fe200078e3cff */
[----:B------:R-:W-:Y:S01]  /*0ad0*/  IMAD.HI.U32 R28, R24, -0x2daee0ad, RZ ;  /* 0xd2511f53181c7827 */ /* 0x000fe200078e00ff */
[----:B-----5:R-:W-:Y:S01]  /*0ae0*/  PRMT R30, R90, 0x7632, R30 ;  /* 0x000076325a1e7816 */ /* 0x020fe2000000001e */
[----:B------:R-:W1:Y:S01]  /*0af0*/  LDCU UR6, c[0x0][0x404] ;  /* 0x00008080ff0677ac */ /* 0x000e620008000800 */
[----:B------:R-:W-:Y:S01]  /*0b00*/  PRMT R31, R70, 0x7632, R31 ;  /* 0x00007632461f7816 */ /* 0x000fe2000000001f */
[----:B------:R-:W-:Y:S01]  /*0b10*/  IMAD R26, R3, -0x326172a9, RZ ;  /* 0xcd9e8d57031a7824 */ /* 0x000fe200078e02ff */
[----:B------:R-:W-:Y:S01]  /*0b20*/  LOP3.LUT R28, R5, R29, R28, 0x96, !PT ;  /* 0x0000001d051c7212 */ /* 0x000fe200078e961c */
[C---:B------:R-:W-:Y:S01]  /*0b30*/  IMAD.HI.U32 R27, R25.reuse, -0x326172a9, RZ ;  /* 0xcd9e8d57191b7827 */ /* 0x040fe200078e00ff */
[----:B------:R-:W-:Y:S01]  /*0b40*/  PRMT R32, R74, 0x7632, R32 ;  /* 0x000076324a207816 */ /* 0x000fe20000000020 */
[----:B------:R-:W2:Y:S01]  /*0b50*/  LDCU UR7, c[0x0][0x408] ;  /* 0x00008100ff0777ac */ /* 0x000ea20008000800 */
[----:B------:R-:W-:Y:S01]  /*0b60*/  PRMT R33, R54, 0x7632, R33 ;  /* 0x0000763236217816 */ /* 0x000fe20000000021 */
[----:B------:R-:W-:Y:S01]  /*0b70*/  IMAD R29, R24, -0x2daee0ad, RZ ;  /* 0xd2511f53181d7824 */ /* 0x000fe200078e02ff */
[----:B------:R-:W-:Y:S01]  /*0b80*/  LOP3.LUT R26, R4, R26, R27, 0x96, !PT ;  /* 0x0000001a041a7212 */ /* 0x000fe200078e961b */
[----:B------:R-:W-:Y:S01]  /*0b90*/  IMAD R27, R25, -0x326172a9, RZ ;  /* 0xcd9e8d57191b7824 */ /* 0x000fe200078e02ff */
[----:B0-----:R-:W-:Y:S01]  /*0ba0*/  UISETP.NE.U32.AND UP0, UPT, UR4, URZ, UPT ;  /* 0x000000ff0400728c */ /* 0x001fe2000bf05070 */
[----:B------:R-:W-:Y:S01]  /*0bb0*/  IMAD.HI.U32 R25, R28, -0x326172a9, RZ ;  /* 0xcd9e8d571c197827 */ /* 0x000fe200078e00ff */
[----:B------:R-:W0:Y:S01]  /*0bc0*/  LDCU.U8 UR4, c[0x0][0x410] ;  /* 0x00008200ff0477ac */ /* 0x000e220008000000 */
[----:B------:R-:W-:-:S02]  /*0bd0*/  PRMT R34, R89, 0x7632, R34 ;  /* 0x0000763259227816 */ /* 0x000fc40000000022 */
[----:B------:R-:W-:Y:S01]  /*0be0*/  IMAD.HI.U32 R24, R26, -0x2daee0ad, RZ ;  /* 0xd2511f531a187827 */ /* 0x000fe200078e00ff */
[----:B------:R-:W-:Y:S01]  /*0bf0*/  LOP3.LUT R25, R6, R27, R25, 0x96, !PT ;  /* 0x0000001b06197212 */ /* 0x000fe200078e9619 */
[----:B------:R-:W-:Y:S01]  /*0c00*/  UISETP.NE.AND.EX UP0, UPT, UR5, URZ, UPT, UP0 ;  /* 0x000000ff0500728c */ /* 0x000fe2000bf05300 */
[----:B------:R-:W-:Y:S01]  /*0c10*/  PRMT R35, R69, 0x7632, R35 ;  /* 0x0000763245237816 */ /* 0x000fe20000000023 */
[----:B------:R-:W-:Y:S01]  /*0c20*/  IMAD R28, R28, -0x326172a9, RZ ;  /* 0xcd9e8d571c1c7824 */ /* 0x000fe200078e02ff */
[----:B------:R-:W-:Y:S01]  /*0c30*/  LOP3.LUT R24, R7, R29, R24, 0x96, !PT ;  /* 0x0000001d07187212 */ /* 0x000fe200078e9618 */
[----:B------:R-:W-:Y:S01]  /*0c40*/  IMAD R29, R26, -0x2daee0ad, RZ ;  /* 0xd2511f531a1d7824 */ /* 0x000fe200078e02ff */
[----:B------:R-:W-:Y:S01]  /*0c50*/  PRMT R36, R73, 0x7632, R36 ;  /* 0x0000763249247816 */ /* 0x000fe20000000024 */
[----:B------:R-:W-:Y:S01]  /*0c60*/  IMAD.HI.U32 R26, R25, -0x2daee0ad, RZ ;  /* 0xd2511f53191a7827 */ /* 0x000fe200078e00ff */
[----:B------:R-:W-:Y:S01]  /*0c70*/  PRMT R37, R53, 0x7632, R37 ;  /* 0x0000763235257816 */ /* 0x000fe20000000025 */
[----:B------:R-:W3:Y:S01]  /*0c80*/  LDCU UR10, c[0x0][0x388] ;  /* 0x00007100ff0a77ac */ /* 0x000ee20008000800 */
[----:B------:R-:W-:Y:S01]  /*0c90*/  PRMT R38, R88, 0x7632, R38 ;  /* 0x0000763258267816 */ /* 0x000fe20000000026 */
[C---:B------:R-:W-:Y:S01]  /*0ca0*/  IMAD.HI.U32 R27, R24.reuse, -0x326172a9, RZ ;  /* 0xcd9e8d57181b7827 */ /* 0x040fe200078e00ff */
[----:B------:R-:W-:Y:S01]  /*0cb0*/  LOP3.LUT R26, R9, R29, R26, 0x96, !PT ;  /* 0x0000001d091a7212 */ /* 0x000fe200078e961a */
[----:B------:R-:W4:Y:S01]  /*0cc0*/  LDCU UR11, c[0x0][0x400] ;  /* 0x00008000ff0b77ac */ /* 0x000f220008000800 */
[----:B0-----:R-:W-:Y:S01]  /*0cd0*/  ISETP.NE.AND P1, PT, RZ, UR4, PT ;  /* 0x00000004ff007c0c */ /* 0x001fe2000bf25270 */
[----:B------:R-:W-:Y:S01]  /*0ce0*/  IMAD R24, R24, -0x326172a9, RZ ;  /* 0xcd9e8d5718187824 */ /* 0x000fe200078e02ff */
[----:B------:R-:W-:Y:S01]  /*0cf0*/  LOP3.LUT R27, R8, R28, R27, 0x96, !PT ;  /* 0x0000001c081b7212 */ /* 0x000fe200078e961b */
[----:B------:R-:W-:Y:S01]  /*0d00*/  IMAD.HI.U32 R29, R26, -0x326172a9, RZ ;  /* 0xcd9e8d571a1d7827 */ /* 0x000fe200078e00ff */
[----:B------:R-:W-:Y:S01]  /*0d10*/  PRMT R39, R68, 0x7632, R39 ;  /* 0x0000763244277816 */ /* 0x000fe20000000027 */
[----:B------:R-:W0:Y:S01]  /*0d20*/  LDCU.64 UR12, c[0x0][0x3a0] ;  /* 0x00007400ff0c77ac */ /* 0x000e220008000a00 */
[----:B------:R-:W-:Y:S01]  /*0d30*/  PRMT R132, R72, 0x7632, R132 ;  /* 0x0000763248847816 */ /* 0x000fe20000000084 */
[----:B------:R-:W-:Y:S01]  /*0d40*/  IMAD R25, R25, -0x2daee0ad, RZ ;  /* 0xd2511f5319197824 */ /* 0x000fe200078e02ff */
[----:B------:R-:W-:Y:S01]  /*0d50*/  LOP3.LUT R24, R10, R24, R29, 0x96, !PT ;  /* 0x000000180a187212 */ /* 0x000fe200078e961d */
[----:B------:R-:W-:Y:S01]  /*0d60*/  IMAD.HI.U32 R28, R27, -0x2daee0ad, RZ ;  /* 0xd2511f531b1c7827 */ /* 0x000fe200078e00ff */
[----:B------:R-:W-:-:S02]  /*0d70*/  PRMT R133, R52, 0x7632, R133 ;  /* 0x0000763234857816 */ /* 0x000fc40000000085 */
[----:B------:R-:W-:Y:S01]  /*0d80*/  PRMT R134, R95, 0x7632, R134 ;  /* 0x000076325f867816 */ /* 0x000fe20000000086 */
[----:B------:R-:W-:Y:S01]  /*0d90*/  IMAD R29, R27, -0x2daee0ad, RZ ;  /* 0xd2511f531b1d7824 */ /* 0x000fe200078e02ff */
[----:B------:R-:W-:Y:S01]  /*0da0*/  LOP3.LUT R25, R11, R25, R28, 0x96, !PT ;  /* 0x000000190b197212 */ /* 0x000fe200078e961c */
[----:B------:R-:W-:Y:S01]  /*0db0*/  IMAD.HI.U32 R28, R24, -0x2daee0ad, RZ ;  /* 0xd2511f53181c7827 */ /* 0x000fe200078e00ff */
[----:B------:R-:W-:Y:S02]  /*0dc0*/  PRMT R135, R67, 0x7632, R135 ;  /* 0x0000763243877816 */ /* 0x000fe40000000087 */
        /* <DEDUP_REMOVED lines=8> */
[----:B------:R-:W-:Y:S01]  /*0e50*/  IMAD R27, R25, -0x326172a9, RZ ;  /* 0xcd9e8d57191b7824 */ /* 0x000fe200078e02ff */
[----:B------:R-:W-:Y:S01]  /*0e60*/  PRMT R139, R66, 0x7632, R139 ;  /* 0x00007632428b7816 */ /* 0x000fe2000000008b */
[----:B------:R-:W-:Y:S01]  /*0e70*/  IMAD.HI.U32 R25, R28, -0x326172a9, RZ ;  /* 0xcd9e8d571c197827 */ /* 0x000fe200078e00ff */
[----:B------:R-:W-:Y:S02]  /*0e80*/  PRMT R140, R78, 0x7632, R140 ;  /* 0x000076324e8c7816 */ /* 0x000fe4000000008c */
[----:B------:R-:W-:Y:S01]  /*0e90*/  PRMT R141, R50, 0x7632, R141 ;  /* 0x00007632328d7816 */ /* 0x000fe2000000008d */
[----:B------:R-:W-:Y:S01]  /*0ea0*/  IMAD.HI.U32 R24, R26, -0x2daee0ad, RZ ;  /* 0xd2511f531a187827 */ /* 0x000fe200078e00ff */
[----:B------:R-:W-:-:S02]  /*0eb0*/  LOP3.LUT R25, R14, R27, R25, 0x96, !PT ;  /* 0x0000001b0e197212 */ /* 0x000fc400078e9619 */
        /* <DEDUP_REMOVED lines=22> */
[--C-:B------:R-:W-:Y:S01]  /*1020*/  LOP3.LUT R190, R19, R29, R28.reuse, 0x96, !PT ;  /* 0x0000001d13be7212 */ /* 0x100fe200078e961c */
        /* <DEDUP_REMOVED lines=8> */
[----:B------:R-:W-:Y:S01]  /*10b0*/  IMAD.MOV.U32 R191, RZ, RZ, RZ ;  /* 0x000000ffffbf7224 */ /* 0x000fe200078e00ff */
[----:B------:R-:W-:Y:S01]  /*10c0*/  LOP3.LUT R25, R20, R26, R25, 0x96, !PT ;  /* 0x0000001a14197212 */ /* 0x000fe200078e9619 */
[----:B------:R-:W-:Y:S01]  /*10d0*/  IMAD R208, R208, -0x2daee0ad, RZ ;  /* 0xd2511f53d0d07824 */ /* 0x000fe200078e02ff */
[----:B------:R-:W-:Y:S01]  /*10e0*/  PRMT R26, R91, 0x7632, R26 ;  /* 0x000076325b1a7816 */ /* 0x000fe2000000001a */
[----:B------:R-:W-:Y:S01]  /*10f0*/  IMAD R190, R190, -0x326172a9, RZ ;  /* 0xcd9e8d57bebe7824 */ /* 0x000fe200078e02ff */
        /* <DEDUP_REMOVED lines=27> */
[----:B------:R-:W-:Y:S02]  /*12b0*/  PLOP3.LUT P0, PT, PT, PT, UP0, 0x80, 0x8 ;  /* 0x000000000008781c */ /* 0x000fe40003f0f008 */
[----:B------:R-:W-:Y:S02]  /*12c0*/  PRMT R187, R56, 0x7632, R187 ;  /* 0x0000763238bb7816 */ /* 0x000fe400000000bb */
[----:B------:R-:W-:Y:S02]  /*12d0*/  @P1 LOP3.LUT R200, R200, 0x20, RZ, 0xfc, !PT ;  /* 0x00000020c8c81812 */ /* 0x000fe400078efcff */
[----:B------:R-:W-:Y:S02]  /*12e0*/  PRMT R188, R84, 0x7632, R188 ;  /* 0x0000763254bc7816 */ /* 0x000fe400000000bc */
[----:B01234-:R-:W-:-:S07]  /*12f0*/  PRMT R189, R40, 0x7632, R189 ;  /* 0x0000763228bd7816 */ /* 0x01ffce00000000bd */
.L_x_950:
[----:B------:R-:W-:Y:S01]  /*1300*/  ISETP.NE.U32.AND P1, PT, RZ, UR12, PT ;  /* 0x0000000cff007c0c */ /* 0x000fe2000bf25070 */
[----:B------:R-:W0:Y:S01]  /*1310*/  @P0 LDC.64 R114, c[0x0][0x398] ;  /* 0x0000e600ff720b82 */ /* 0x000e220000000a00 */
[----:B------:R-:W-:Y:S02]  /*1320*/  IMAD R116, R201, UR10, RZ ;  /* 0x0000000ac9747c24 */ /* 0x000fe4000f8e02ff */
[----:B------:R-:W-:-:S03]  /*1330*/  ISETP.NE.AND.EX P1, PT, RZ, UR13, PT, P1 ;  /* 0x0000000dff007c0c */ /* 0x000fc6000bf25310 */
[----:B------:R-:W-:Y:S02]  /*1340*/  SHF.R.S32.HI R117, RZ, 0x1f, R116 ;  /* 0x0000001fff757819 */ /* 0x000fe40000011474 */
[----:B------:R-:W1:Y:S02]  /*1350*/  LDC.64 R124, c[0x0][0x390] ;  /* 0x0000e400ff7c7b82 */ /* 0x000e640000000a00 */
[----:B------:R-:W-:-:S04]  /*1360*/  LEA.HI R117, R117, R116, RZ, 0x3 ;  /* 0x0000007475757211 */ /* 0x000fc800078f18ff */
[----:B------:R-:W-:Y:S02]  /*1370*/  LEA.HI.SX32 R120, R117, R0, 0x1d ;  /* 0x0000000075787211 */ /* 0x000fe400078feaff */
[----:B------:R-:W2:Y:S03]  /*1380*/  @P1 LDC.64 R112, c[0x0][0x3a0] ;  /* 0x0000e800ff701b82 */ /* 0x000ea60000000a00 */
[----:B0-----:R-:W-:-:S05]  /*1390*/  @P0 IMAD.WIDE.U32 R114, R120, 0x10, R114 ;  /* 0x0000001078720825 */ /* 0x001fca00078e0072 */
[----:B------:R-:W0:Y:S01]  /*13a0*/  LDC.64 R116, c[0x0][0x398] ;  /* 0x0000e600ff747b82 */ /* 0x000e220000000a00 */
[----:B------:R-:W3:Y:S01]  /*13b0*/  @P0 LDG.E.128 R104, desc[UR8][R114.64] ;  /* 0x0000000872680981 */ /* 0x000ee2000c1e1d00 */
[----:B--2---:R-:W-:-:S05]  /*13c0*/  @P1 IMAD.WIDE.U32 R112, R120, 0x10, R112 ;  /* 0x0000001078701825 */ /* 0x004fca00078e0070 */
[----:B------:R-:W2:Y:S01]  /*13d0*/  @P1 LDG.E.128 R108, desc[UR8][R112.64] ;  /* 0x00000008706c1981 */ /* 0x000ea2000c1e1d00 */
[----:B0-----:R-:W-:-:S04]  /*13e0*/  ISETP.NE.U32.AND P0, PT, R116, RZ, PT ;  /* 0x000000ff7400720c */ /* 0x001fc80003f05070 */
[----:B------:R-:W-:Y:S01]  /*13f0*/  ISETP.NE.AND.EX P0, PT, R117, RZ, PT, P0 ;  /* 0x000000ff7500720c */ /* 0x000fe20003f05300 */
[----:B-1----:R-:W-:-:S05]  /*1400*/  IMAD.WIDE.U32 R118, R120, 0x10, R124 ;  /* 0x0000001078767825 */ /* 0x002fca00078e007c */
[----:B------:R0:W5:Y:S01]  /*1410*/  LDG.E.128 R112, desc[UR8][R118.64] ;  /* 0x0000000876707981 */ /* 0x000162000c1e1d00 */
[----:B------:R-:W-:Y:S01]  /*1420*/  IMAD.MOV.U32 R126, RZ, RZ, 0x2f800000 ;  /* 0x2f800000ff7e7424 */ /* 0x000fe200078e00ff */
[----:B---3--:R-:W-:Y:S02]  /*1430*/  PRMT R131, R107, 0x7632, R131 ;  /* 0x000076326b837816 */ /* 0x008fe40000000083 */
[----:B------:R-:W-:Y:S02]  /*1440*/  PRMT R172, R106, 0x7632, R172 ;  /* 0x000076326aac7816 */ /* 0x000fe400000000ac */
[----:B------:R-:W-:Y:S02]  /*1450*/  PRMT R170, R105, 0x7632, R170 ;  /* 0x0000763269aa7816 */ /* 0x000fe400000000aa */
[----:B------:R-:W-:Y:S02]  /*1460*/  PRMT R128, R104, 0x7632, R128 ;  /* 0x0000763268807816 */ /* 0x000fe40000000080 */
[----:B--2---:R-:W-:-:S02]  /*1470*/  PRMT R130, R111, 0x7632, R130 ;  /* 0x000076326f827816 */ /* 0x004fc40000000082 */
[----:B------:R-:W-:Y:S02]  /*1480*/  PRMT R174, R110, 0x7632, R174 ;  /* 0x000076326eae7816 */ /* 0x000fe400000000ae */
[----:B------:R-:W-:Y:S02]  /*1490*/  PRMT R173, R109, 0x7632, R173 ;  /* 0x000076326dad7816 */ /* 0x000fe400000000ad */
[----:B------:R-:W-:Y:S01]  /*14a0*/  PRMT R127, R108, 0x7632, R127 ;  /* 0x000076326c7f7816 */ /* 0x000fe2000000007f */
[----:B0-----:R-:W-:Y:S06]  /*14b0*/  @P0 BRA `(.L_x_650) ;  /* 0x0000002400e00947 */ /* 0x001fec0003800000 */
[----:B------:R-:W-:Y:S01]  /*14c0*/  ISETP.NE.AND P0, PT, R209, 0x1, PT ;  /* 0x00000001d100780c */ /* 0x000fe20003f05270 */
[----:B------:R-:W-:Y:S01]  /*14d0*/  IMAD.MOV.U32 R123, RZ, RZ, 0x2 ;  /* 0x00000002ff7b7424 */ /* 0x000fe200078e00ff */
[----:B------:R-:W-:Y:S01]  /*14e0*/  MOV R118, R190 ;  /* 0x000000be00767202 */ /* 0x000fe20000000f00 */
[----:B------:R-:W-:-:S10]  /*14f0*/  IMAD.MOV.U32 R122, RZ, RZ, R208 ;  /* 0x000000ffff7a7224 */ /* 0x000fd400078e00d0 */
[----:B------:R-:W-:Y:S05]  /*1500*/  @!P0 BRA `(.L_x_651) ;  /* 0x0000000400008947 */ /* 0x000fea0003800000 */
[----:B------:R-:W-:-:S13]  /*1510*/  ISETP.NE.AND P0, PT, R209, 0x3, PT ;  /* 0x00000003d100780c */ /* 0x000fda0003f05270 */
[----:B------:R-:W-:Y:S05]  /*1520*/  @!P0 BRA `(.L_x_652) ;  /* 0x0000000000208947 */ /* 0x000fea0003800000 */
[----:B------:R-:W-:-:S13]  /*1530*/  ISETP.NE.AND P0, PT, R209, 0x2, PT ;  /* 0x00000002d100780c */ /* 0x000fda0003f05270 */
[----:B------:R-:W-:Y:S01]  /*1540*/  @!P0 IMAD.MOV.U32 R123, RZ, RZ, 0x3 ;  /* 0x00000003ff7b8424 */ /* 0x000fe200078e00ff */
[----:B------:R-:W-:Y:S01]  /*1550*/  @!P0 MOV R118, R24 ;  /* 0x0000001800768202 */ /* 0x000fe20000000f00 */
[--C-:B------:R-:W-:Y:S02]  /*1560*/  @!P0 IMAD.MOV.U32 R122, RZ, RZ, R208.reuse ;  /* 0x000000ffff7a8224 */ /* 0x100fe400078e00d0 */
[----:B------:R-:W-:Y:S02]  /*1570*/  @P0 VIADD R123, R209, 0x1 ;  /* 0x00000001d17b0836 */ /* 0x000fe40000000000 */
[----:B------:R-:W-:Y:S02]  /*1580*/  @P0 IMAD.MOV.U32 R122, RZ, RZ, R208 ;  /* 0x000000ffff7a0224 */ /* 0x000fe400078e00d0 */
[----:B------:R-:W-:Y:S01]  /*1590*/  @P0 IMAD.MOV.U32 R118, RZ, RZ, R25 ;  /* 0x000000ffff760224 */ /* 0x000fe200078e0019 */
[----:B------:R-:W-:Y:S06]  /*15a0*/  BRA `(.L_x_651) ;  /* 0x0000000000d87947 */ /* 0x000fec0003800000 */
.L_x_652:
[----:B------:R-:W-:-:S04]  /*15b0*/  IADD3 R22, PT, PT, R22, 0x1, RZ ;  /* 0x0000000116167810 */ /* 0x000fc80007ffe0ff */
        /* <DEDUP_REMOVED lines=11> */
.L_x_653:
[----:B------:R-:W-:Y:S01]  /*1670*/  IMAD.WIDE.U32 R24, R3, -0x326172a9, RZ ;  /* 0xcd9e8d5703187825 */ /* 0x000fe200078e00ff */
[----:B------:R-:W-:-:S04]  /*1680*/  LOP3.LUT R118, R191, R129, R151, 0x96, !PT ;  /* 0x00000081bf767212 */ /* 0x000fc800078e9697 */
[----:B------:R-:W-:Y:S01]  /*1690*/  LOP3.LUT R122, R23, R25, R150, 0x96, !PT ;  /* 0x00000019177a7212 */ /* 0x000fe200078e9696 */
[----:B------:R-:W-:-:S04]  /*16a0*/  IMAD.WIDE.U32 R118, R118, -0x326172a9, RZ ;  /* 0xcd9e8d5776767825 */ /* 0x000fc800078e00ff */
        /* <DEDUP_REMOVED lines=33> */
[----:B------:R-:W-:-:S03]  /*18c0*/  LOP3.LUT R25, R20, R128, R119, 0x96, !PT ;  /* 0x0000008014197212 */ /* 0x000fc600078e9677 */
[----:B------:R-:W-:Y:S01]  /*18d0*/  IMAD.MOV.U32 R190, RZ, RZ, R118 ;  /* 0x000000ffffbe7224 */ /* 0x000fe200078e0076 */
[----:B------:R-:W-:Y:S01]  /*18e0*/  LOP3.LUT R24, R21, R24, R123, 0x96, !PT ;  /* 0x0000001815187212 */ /* 0x000fe200078e967b */
[----:B------:R-:W-:Y:S01]  /*18f0*/  IMAD.MOV.U32 R123, RZ, RZ, RZ ;  /* 0x000000ffff7b7224 */ /* 0x000fe200078e00ff */
[----:B------:R-:W-:-:S07]  /*1900*/  MOV R118, R208 ;  /* 0x000000d000767202 */ /* 0x000fce0000000f00 */
.L_x_651:
[----:B------:R-:W-:Y:S01]  /*1910*/  I2FP.F32.U32 R119, R118 ;  /* 0x0000007600777245 */ /* 0x000fe20000201000 */
[----:B-----5:R-:W-:Y:S01]  /*1920*/  IMAD.U32 R118, R112, 0x10000, RZ ;  /* 0x0001000070767824 */ /* 0x020fe200078e00ff */
[----:B------:R-:W-:Y:S01]  /*1930*/  UMOV UR5, UR7 ;  /* 0x0000000700057c82 */ /* 0x000fe20008000000 */
[----:B------:R-:W-:Y:S01]  /*1940*/  UMOV UR4, UR6 ;  /* 0x0000000600047c82 */ /* 0x000fe20008000000 */
[----:B------:R-:W-:Y:S01]  /*1950*/  ISETP.NE.AND P2, PT, R123, 0x1, PT ;  /* 0x000000017b00780c */ /* 0x000fe20003f45270 */
[----:B------:R-:W-:Y:S01]  /*1960*/  FFMA.FTZ R119, R119, R126, 1.1641532182693481445e-10 ;  /* 0x2f00000077777423 */ /* 0x000fe2000001007e */
[----:B------:R-:W-:Y:S01]  /*1970*/  FMUL.FTZ R118, R118, UR5 ;  /* 0x0000000576767c20 */ /* 0x000fe20008410000 */
[----:B------:R-:W-:Y:S01]  /*1980*/  HFMA2 R128, -RZ, RZ, 0, 1.1920928955078125e-07 ;  /* 0x00000002ff807431 */ /* 0x000fe200000001ff */
[----:B------:R-:W-:Y:S02]  /*1990*/  PRMT R112, R112, 0x7632, R112 ;  /* 0x0000763270707816 */ /* 0x000fe40000000070 */
[----:B------:R-:W-:Y:S01]  /*19a0*/  FSETP.GTU.FTZ.AND P0, PT, R119, UR4, PT ;  /* 0x0000000477007c0b */ /* 0x000fe2000bf1c000 */
[----:B------:R-:W-:-:S03]  /*19b0*/  @P1 IMAD.U32 R119, R108, 0x10000, RZ ;  /* 0x000100006c771824 */ /* 0x000fc600078e00ff */
[----:B------:R-:W-:Y:S02]  /*19c0*/  FSEL R214, R118, RZ, !P0 ;  /* 0x000000ff76d67208 */ /* 0x000fe40004000000 */
[----:B------:R-:W-:-:S03]  /*19d0*/  PLOP3.LUT P0, PT, P0, PT, PT, 0x8, 0x80 ;  /* 0x000000000080781c */ /* 0x000fc6000070e170 */
[----:B------:R-:W-:Y:S01]  /*19e0*/  @P1 FADD.FTZ R214, R214, R119 ;  /* 0x00000077d6d61221 */ /* 0x000fe20000010000 */
[----:B------:R-:W-:Y:S01]  /*19f0*/  P2R R121, PR, RZ, 0x1 ;  /* 0x00000001ff797803 */ /* 0x000fe20000000000 */
        /* <DEDUP_REMOVED lines=11> */
.L_x_655:
[----:B------:R-:W-:-:S04]  /*1ab0*/  VIADD R22, R22, 0x1 ;  /* 0x0000000116167836 */ /* 0x000fc80000000000 */
        /* <DEDUP_REMOVED lines=11> */
.L_x_656:
        /* <DEDUP_REMOVED lines=40> */
[----:B------:R-:W-:Y:S02]  /*1df0*/  HFMA2 R128, -RZ, RZ, 0, 0 ;  /* 0x00000000ff807431 */ /* 0x000fe400000001ff */
[----:B------:R-:W-:Y:S02]  /*1e00*/  IMAD.MOV.U32 R119, RZ, RZ, R122 ;  /* 0x000000ffff777224 */ /* 0x000fe400078e007a */
[----:B------:R-:W-:-:S07]  /*1e10*/  IMAD.MOV.U32 R122, RZ, RZ, R118 ;  /* 0x000000ffff7a7224 */ /* 0x000fce00078e0076 */
.L_x_654:
[----:B------:R-:W-:Y:S01]  /*1e20*/  I2FP.F32.U32 R119, R119 ;  /* 0x0000007700777245 */ /* 0x000fe20000201000 */
[----:B------:R-:W-:Y:S01]  /*1e30*/  IMAD.U32 R112, R112, 0x10000, RZ ;  /* 0x0001000070707824 */ /* 0x000fe200078e00ff */
[----:B------:R-:W-:Y:S01]  /*1e40*/  ISETP.NE.AND P2, PT, R128, 0x1, PT ;  /* 0x000000018000780c */ /* 0x000fe20003f45270 */
[----:B------:R-:W-:Y:S02]  /*1e50*/  @P1 IMAD.U32 R118, R127, 0x10000, RZ ;  /* 0x000100007f761824 */ /* 0x000fe400078e00ff */
[----:B------:R-:W-:Y:S01]  /*1e60*/  FFMA.FTZ R119, R119, R126, 1.1641532182693481445e-10 ;  /* 0x2f00000077777423 */ /* 0x000fe2000001007e */
[----:B------:R-:W-:Y:S01]  /*1e70*/  FMUL.FTZ R112, R112, UR5 ;  /* 0x0000000570707c20 */ /* 0x000fe20008410000 */
[----:B------:R-:W-:-:S03]  /*1e80*/  IMAD.MOV.U32 R129, RZ, RZ, 0x2 ;  /* 0x00000002ff817424 */ /* 0x000fc600078e00ff */
[----:B------:R-:W-:-:S04]  /*1e90*/  FSETP.GTU.FTZ.AND P0, PT, R119, UR4, PT ;  /* 0x0000000477007c0b */ /* 0x000fc8000bf1c000 */
[----:B------:R-:W-:Y:S02]  /*1ea0*/  FSEL R219, R112, RZ, !P0 ;  /* 0x000000ff70db7208 */ /* 0x000fe40004000000 */
[----:B------:R-:W-:Y:S02]  /*1eb0*/  PLOP3.LUT P0, PT, P0, PT, PT, 0x8, 0x80 ;  /* 0x000000000080781c */ /* 0x000fe4000070e170 */
[----:B------:R-:W-:Y:S01]  /*1ec0*/  MOV R112, R190 ;  /* 0x000000be00707202 */ /* 0x000fe20000000f00 */
[----:B------:R-:W-:Y:S01]  /*1ed0*/  @P1 FADD.FTZ R219, R219, R118 ;  /* 0x00000076dbdb1221 */ /* 0x000fe20000010000 */
[----:B------:R-:W-:-:S04]  /*1ee0*/  P2R R123, PR, RZ, 0x1 ;  /* 0x00000001ff7b7803 */ /* 0x000fc80000000000 */
        /* <DEDUP_REMOVED lines=10> */
.L_x_658:
[----:B------:R-:W-:-:S04]  /*1f90*/  VIADD R22, R22, 0x1 ;  /* 0x0000000116167836 */ /* 0x000fc80000000000 */
        /* <DEDUP_REMOVED lines=11> */
.L_x_659:
[----:B------:R-:W-:Y:S01]  /*2050*/  IMAD.WIDE.U32 R24, R3, -0x326172a9, RZ ;  /* 0xcd9e8d5703187825 */ /* 0x000fe200078e00ff */
[----:B------:R-:W-:-:S03]  /*2060*/  LOP3.LUT R118, R191, R203, R151, 0x96, !PT ;  /* 0x000000cbbf767212 */ /* 0x000fc600078e9697 */
[----:B------:R-:W-:Y:S01]  /*2070*/  IMAD.MOV.U32 R112, RZ, RZ, R122 ;  /* 0x000000ffff707224 */ /* 0x000fe200078e007a */
        /* <DEDUP_REMOVED lines=35> */
[----:B------:R-:W-:Y:S02]  /*22b0*/  LOP3.LUT R25, R20, R202, R129, 0x96, !PT ;  /* 0x000000ca14197212 */ /* 0x000fe400078e9681 */
[----:B------:R-:W-:Y:S01]  /*22c0*/  MOV R190, R128 ;  /* 0x0000008000be7202 */ /* 0x000fe20000000f00 */
[----:B------:R-:W-:Y:S01]  /*22d0*/  IMAD.MOV.U32 R122, RZ, RZ, R118 ;  /* 0x000000ffff7a7224 */ /* 0x000fe200078e0076 */
[----:B------:R-:W-:Y:S01]  /*22e0*/  LOP3.LUT R24, R21, R24, R119, 0x96, !PT ;  /* 0x0000001815187212 */ /* 0x000fe200078e9677 */
[----:B------:R-:W-:-:S07]  /*22f0*/  IMAD.MOV.U32 R129, RZ, RZ, RZ ;  /* 0x000000ffff817224 */ /* 0x000fce00078e00ff */
.L_x_657:
[----:B------:R-:W-:Y:S01]  /*2300*/  I2FP.F32.U32 R119, R112 ;  /* 0x0000007000777245 */ /* 0x000fe20000201000 */
[----:B------:R-:W-:Y:S01]  /*2310*/  @P1 IMAD.U32 R118, R109, 0x10000, RZ ;  /* 0x000100006d761824 */ /* 0x000fe200078e00ff */
[----:B------:R-:W-:Y:S02]  /*2320*/  SHF.L.U32 R112, R113, 0x10, RZ ;  /* 0x0000001071707819 */ /* 0x000fe400000006ff */
[----:B------:R-:W-:Y:S01]  /*2330*/  ISETP.NE.AND P2, PT, R129, 0x1, PT ;  /* 0x000000018100780c */ /* 0x000fe20003f45270 */
[----:B------:R-:W-:Y:S01]  /*2340*/  FFMA.FTZ R119, R119, R126, 1.1641532182693481445e-10 ;  /* 0x2f00000077777423 */ /* 0x000fe2000001007e */
[----:B------:R-:W-:Y:S01]  /*2350*/  PRMT R172, R113, 0x7632, R172 ;  /* 0x0000763271ac7816 */ /* 0x000fe200000000ac */
[----:B------:R-:W-:Y:S01]  /*2360*/  FMUL.FTZ R112, R112, UR5 ;  /* 0x0000000570707c20 */ /* 0x000fe20008410000 */
[----:B------:R-:W-:Y:S02]  /*2370*/  IMAD.MOV.U32 R113, RZ, RZ, R190 ;  /* 0x000000ffff717224 */ /* 0x000fe400078e00be */
[----:B------:R-:W-:-:S04]  /*2380*/  FSETP.GTU.FTZ.AND P0, PT, R119, UR4, PT ;  /* 0x0000000477007c0b */ /* 0x000fc8000bf1c000 */
[----:B------:R-:W-:Y:S01]  /*2390*/  FSEL R217, R112, RZ, !P0 ;  /* 0x000000ff70d97208 */ /* 0x000fe20004000000 */
[----:B------:R-:W-:Y:S01]  /*23a0*/  IMAD.MOV.U32 R112, RZ, RZ, 0x2 ;  /* 0x00000002ff707424 */ /* 0x000fe200078e00ff */
[----:B------:R-:W-:-:S03]  /*23b0*/  PLOP3.LUT P0, PT, P0, PT, PT, 0x8, 0x80 ;  /* 0x000000000080781c */ /* 0x000fc6000070e170 */
[----:B------:R-:W-:Y:S01]  /*23c0*/  @P1 FADD.FTZ R217, R217, R118 ;  /* 0x00000076d9d91221 */ /* 0x000fe20000010000 */
[----:B------:R-:W-:-:S04]  /*23d0*/  P2R R127, PR, RZ, 0x1 ;  /* 0x00000001ff7f7803 */ /* 0x000fc80000000000 */
        /* <DEDUP_REMOVED lines=10> */
.L_x_661:
        /* <DEDUP_REMOVED lines=12> */
.L_x_662:
        /* <DEDUP_REMOVED lines=39> */
[----:B------:R-:W-:Y:S02]  /*27b0*/  LOP3.LUT R24, R21, R24, R113, 0x96, !PT ;  /* 0x0000001815187212 */ /* 0x000fe400078e9671 */
[----:B------:R-:W-:Y:S01]  /*27c0*/  MOV R113, R122 ;  /* 0x0000007a00717202 */ /* 0x000fe20000000f00 */
[----:B------:R-:W-:Y:S02]  /*27d0*/  IMAD.MOV.U32 R122, RZ, RZ, R112 ;  /* 0x000000ffff7a7224 */ /* 0x000fe400078e0070 */
[----:B------:R-:W-:-:S07]  /*27e0*/  IMAD.MOV.U32 R112, RZ, RZ, RZ ;  /* 0x000000ffff707224 */ /* 0x000fce00078e00ff */
.L_x_660:
[----:B------:R-:W-:Y:S01]  /*27f0*/  I2FP.F32.U32 R113, R113 ;  /* 0x0000007100717245 */ /* 0x000fe20000201000 */
[----:B------:R-:W-:Y:S01]  /*2800*/  IMAD.U32 R172, R172, 0x10000, RZ ;  /* 0x00010000acac7824 */ /* 0x000fe200078e00ff */
[----:B------:R-:W-:Y:S01]  /*2810*/  ISETP.NE.AND P2, PT, R112, 0x1, PT ;  /* 0x000000017000780c */ /* 0x000fe20003f45270 */
[----:B------:R-:W-:Y:S01]  /*2820*/  IMAD.MOV.U32 R119, RZ, RZ, 0x2 ;  /* 0x00000002ff777424 */ /* 0x000fe200078e00ff */
[----:B------:R-:W-:Y:S01]  /*2830*/  @P1 SHF.L.U32 R173, R173, 0x10, RZ ;  /* 0x00000010adad1819 */ /* 0x000fe200000006ff */
[----:B------:R-:W-:Y:S01]  /*2840*/  FFMA.FTZ R113, R113, R126, 1.1641532182693481445e-10 ;  /* 0x2f00000071717423 */ /* 0x000fe2000001007e */
[----:B------:R-:W-:-:S04]  /*2850*/  FMUL.FTZ R172, R172, UR5 ;  /* 0x00000005acac7c20 */ /* 0x000fc80008410000 */
[----:B------:R-:W-:Y:S01]  /*2860*/  FSETP.GTU.FTZ.AND P0, PT, R113, UR4, PT ;  /* 0x0000000471007c0b */ /* 0x000fe2000bf1c000 */
        /* <DEDUP_REMOVED lines=14> */
.L_x_664:
[----:B------:R-:W-:-:S04]  /*2950*/  VIADD R22, R22, 0x1 ;  /* 0x0000000116167836 */ /* 0x000fc80000000000 */
        /* <DEDUP_REMOVED lines=9> */
[----:B------:R-:W-:-:S05]  /*29f0*/  @P3 IMAD.MOV R24, RZ, RZ, R191 ;  /* 0x000000ffff183224 */ /* 0x000fca00078e02bf */
[----:B------:R-:W-:-:S07]  /*2a00*/  @!P2 MOV R191, R24 ;  /* 0x0000001800bfa202 */ /* 0x000fce0000000f00 */
.L_x_665:
        /* <DEDUP_REMOVED lines=40> */
[----:B------:R-:W-:Y:S01]  /*2c90*/  IMAD.MOV.U32 R113, RZ, RZ, R122 ;  /* 0x000000ffff717224 */ /* 0x000fe200078e007a */
[----:B------:R-:W-:Y:S01]  /*2ca0*/  MOV R122, R112 ;  /* 0x00000070007a7202 */ /* 0x000fe20000000f00 */
[----:B------:R-:W-:-:S07]  /*2cb0*/  IMAD.MOV.U32 R119, RZ, RZ, RZ ;  /* 0x000000ffff777224 */ /* 0x000fce00078e00ff */
.L_x_663:
[----:B------:R-:W-:Y:S01]  /*2cc0*/  I2FP.F32.U32 R113, R113 ;  /* 0x0000007100717245 */ /* 0x000fe20000201000 */
[----:B------:R-:W-:Y:S01]  /*2cd0*/  IMAD.U32 R112, R114, 0x10000, RZ ;  /* 0x0001000072707824 */ /* 0x000fe200078e00ff */
[----:B------:R-:W-:Y:S01]  /*2ce0*/  ISETP.NE.AND P3, PT, R119, 0x1, PT ;  /* 0x000000017700780c */ /* 0x000fe20003f65270 */
[----:B------:R-:W-:Y:S01]  /*2cf0*/  @P1 IMAD.U32 R118, R110, 0x10000, RZ ;  /* 0x000100006e761824 */ /* 0x000fe200078e00ff */
[----:B------:R-:W-:Y:S01]  /*2d00*/  PRMT R114, R114, 0x7632, R114 ;  /* 0x0000763272727816 */ /* 0x000fe20000000072 */
[----:B------:R-:W-:Y:S01]  /*2d10*/  FFMA.FTZ R113, R113, R126, 1.1641532182693481445e-10 ;  /* 0x2f00000071717423 */ /* 0x000fe2000001007e */
[----:B------:R-:W-:-:S04]  /*2d20*/  FMUL.FTZ R112, R112, UR5 ;  /* 0x0000000570707c20 */ /* 0x000fc80008410000 */
[----:B------:R-:W-:Y:S01]  /*2d30*/  FSETP.GTU.FTZ.AND P2, PT, R113, UR4, PT ;  /* 0x0000000471007c0b */ /* 0x000fe2000bf5c000 */
[----:B------:R-:W-:-:S03]  /*2d40*/  IMAD.MOV.U32 R113, RZ, RZ, R190 ;  /* 0x000000ffff717224 */ /* 0x000fc600078e00be */
[----:B------:R-:W-:Y:S01]  /*2d50*/  FSEL R203, R112, RZ, !P2 ;  /* 0x000000ff70cb7208 */ /* 0x000fe20005000000 */
[----:B------:R-:W-:Y:S01]  /*2d60*/  HFMA2 R112, -RZ, RZ, 0, 1.1920928955078125e-07 ;  /* 0x00000002ff707431 */ /* 0x000fe200000001ff */
        /* <DEDUP_REMOVED lines=12> */
.L_x_667:
        /* <DEDUP_REMOVED lines=12> */
.L_x_668:
        /* <DEDUP_REMOVED lines=40> */
[----:B------:R-:W-:Y:S02]  /*3170*/  IMAD.MOV.U32 R113, RZ, RZ, R122 ;  /* 0x000000ffff717224 */ /* 0x000fe400078e007a */
[----:B------:R-:W-:Y:S02]  /*3180*/  IMAD.MOV.U32 R122, RZ, RZ, R112 ;  /* 0x000000ffff7a7224 */ /* 0x000fe400078e0070 */
[----:B------:R-:W-:-:S07]  /*3190*/  HFMA2 R112, -RZ, RZ, 0, 0 ;  /* 0x00000000ff707431 */ /* 0x000fce00000001ff */
.L_x_666:
[----:B------:R-:W-:Y:S01]  /*31a0*/  I2FP.F32.U32 R113, R113 ;  /* 0x0000007100717245 */ /* 0x000fe20000201000 */
[----:B------:R-:W-:Y:S01]  /*31b0*/  IMAD.U32 R114, R114, 0x10000, RZ ;  /* 0x0001000072727824 */ /* 0x000fe200078e00ff */
[----:B------:R-:W-:Y:S01]  /*31c0*/  ISETP.NE.AND P4, PT, R112, 0x1, PT ;  /* 0x000000017000780c */ /* 0x000fe20003f85270 */
[----:B------:R-:W-:Y:S02]  /*31d0*/  @P1 IMAD.U32 R174, R174, 0x10000, RZ ;  /* 0x00010000aeae1824 */ /* 0x000fe400078e00ff */
[----:B------:R-:W-:Y:S01]  /*31e0*/  FFMA.FTZ R113, R113, R126, 1.1641532182693481445e-10 ;  /* 0x2f00000071717423 */ /* 0x000fe2000001007e */
[----:B------:R-:W-:-:S04]  /*31f0*/  FMUL.FTZ R114, R114, UR5 ;  /* 0x0000000572727c20 */ /* 0x000fc80008410000 */
[----:B------:R-:W-:Y:S02]  /*3200*/  FSETP.GTU.FTZ.AND P3, PT, R113, UR4, PT ;  /* 0x0000000471007c0b */ /* 0x000fe4000bf7c000 */
[----:B------:R-:W-:Y:S02]  /*3210*/  MOV R113, R190 ;  /* 0x000000be00717202 */ /* 0x000fe40000000f00 */
[----:B------:R-:W-:Y:S01]  /*3220*/  FSEL R207, R114, RZ, !P3 ;  /* 0x000000ff72cf7208 */ /* 0x000fe20005800000 */
[----:B------:R-:W-:Y:S01]  /*3230*/  IMAD.MOV.U32 R114, RZ, RZ, 0x2 ;  /* 0x00000002ff727424 */ /* 0x000fe200078e00ff */
        /* <DEDUP_REMOVED lines=12> */
.L_x_670:
        /* <DEDUP_REMOVED lines=12> */
.L_x_671:
[----:B------:R-:W-:Y:S01]  /*33c0*/  IMAD.WIDE.U32 R24, R3, -0x326172a9, RZ ;  /* 0xcd9e8d5703187825 */ /* 0x000fe200078e00ff */
[----:B------:R-:W-:-:S03]  /*33d0*/  LOP3.LUT R112, R191, R129, R151, 0x96, !PT ;  /* 0x00000081bf707212 */ /* 0x000fc600078e9697 */
[----:B------:R-:W-:Y:S01]  /*33e0*/  IMAD.MOV.U32 R114, RZ, RZ, RZ ;  /* 0x000000ffff727224 */ /* 0x000fe200078e00ff */
        /* <DEDUP_REMOVED lines=36> */
[----:B------:R-:W-:Y:S02]  /*3630*/  MOV R190, R118 ;  /* 0x0000007600be7202 */ /* 0x000fe40000000f00 */
[----:B------:R-:W-:Y:S01]  /*3640*/  LOP3.LUT R24, R21, R24, R113, 0x96, !PT ;  /* 0x0000001815187212 */ /* 0x000fe200078e9671 */
[----:B------:R-:W-:Y:S02]  /*3650*/  IMAD.MOV.U32 R113, RZ, RZ, R122 ;  /* 0x000000ffff717224 */ /* 0x000fe400078e007a */
[----:B------:R-:W-:-:S07]  /*3660*/  IMAD.MOV.U32 R122, RZ, RZ, R112 ;  /* 0x000000ffff7a7224 */ /* 0x000fce00078e0070 */
.L_x_669:
[----:B------:R-:W-:Y:S01]  /*3670*/  I2FP.F32.U32 R113, R113 ;  /* 0x0000007100717245 */ /* 0x000fe20000201000 */
[----:B------:R-:W-:Y:S01]  /*3680*/  @P1 IMAD.U32 R119, R111, 0x10000, RZ ;  /* 0x000100006f771824 */ /* 0x000fe200078e00ff */
[----:B------:R-:W-:Y:S01]  /*3690*/  SHF.L.U32 R112, R115, 0x10, RZ ;  /* 0x0000001073707819 */ /* 0x000fe200000006ff */
[----:B------:R-:W-:Y:S01]  /*36a0*/  IMAD.MOV.U32 R202, RZ, RZ, 0x2 ;  /* 0x00000002ffca7424 */ /* 0x000fe200078e00ff */
[----:B------:R-:W-:Y:S01]  /*36b0*/  ISETP.NE.AND P5, PT, R114, 0x1, PT ;  /* 0x000000017200780c */ /* 0x000fe20003fa5270 */
[----:B------:R-:W-:Y:S01]  /*36c0*/  FFMA.FTZ R113, R113, R126, 1.1641532182693481445e-10 ;  /* 0x2f00000071717423 */ /* 0x000fe2000001007e */
[----:B------:R-:W-:Y:S01]  /*36d0*/  PRMT R129, R115, 0x7632, R129 ;  /* 0x0000763273817816 */ /* 0x000fe20000000081 */
[----:B------:R-:W-:-:S03]  /*36e0*/  FMUL.FTZ R112, R112, UR5 ;  /* 0x0000000570707c20 */ /* 0x000fc60008410000 */
        /* <DEDUP_REMOVED lines=15> */
.L_x_673:
        /* <DEDUP_REMOVED lines=12> */
.L_x_674:
        /* <DEDUP_REMOVED lines=42> */
[----:B------:R-:W-:-:S07]  /*3b40*/  IMAD.MOV.U32 R122, RZ, RZ, R112 ;  /* 0x000000ffff7a7224 */ /* 0x000fce00078e0070 */
.L_x_672:
[----:B------:R-:W-:Y:S01]  /*3b50*/  I2FP.F32.U32 R113, R113 ;  /* 0x0000007100717245 */ /* 0x000fe20000201000 */
[----:B------:R-:W-:Y:S01]  /*3b60*/  IMAD.U32 R129, R129, 0x10000, RZ ;  /* 0x0001000081817824 */ /* 0x000fe200078e00ff */
[----:B------:R-:W-:Y:S02]  /*3b70*/  @P1 SHF.L.U32 R115, R130, 0x10, RZ ;  /* 0x0000001082731819 */ /* 0x000fe400000006ff */
[----:B------:R-:W-:Y:S01]  /*3b80*/  PRMT R114, R173, 0x5410, R175 ;  /* 0x00005410ad727816 */ /* 0x000fe200000000af */
[----:B------:R-:W-:Y:S01]  /*3b90*/  FFMA.FTZ R113, R113, R126, 1.1641532182693481445e-10 ;  /* 0x2f00000071717423 */ /* 0x000fe2000001007e */
[----:B------:R-:W-:Y:S01]  /*3ba0*/  FMUL.FTZ R129, R129, UR5 ;  /* 0x0000000581817c20 */ /* 0x000fe20008410000 */
[----:B------:R-:W-:-:S03]  /*3bb0*/  PRMT R112, R131, 0x5410, R170 ;  /* 0x0000541083707816 */ /* 0x000fc600000000aa */
[----:B------:R-:W-:Y:S02]  /*3bc0*/  FSETP.GTU.FTZ.AND P5, PT, R113, UR4, PT ;  /* 0x0000000471007c0b */ /* 0x000fe4000bfbc000 */
[----:B------:R-:W-:Y:S02]  /*3bd0*/  PRMT R113, R171, 0x5410, R172 ;  /* 0x00005410ab717816 */ /* 0x000fe400000000ac */
[----:B------:R-:W-:Y:S02]  /*3be0*/  FSEL R204, R129, RZ, !P5 ;  /* 0x000000ff81cc7208 */ /* 0x000fe40006800000 */
[----:B------:R-:W-:-:S03]  /*3bf0*/  PLOP3.LUT P5, PT, P5, PT, PT, 0x8, 0x80 ;  /* 0x000000000080781c */ /* 0x000fc60002fae170 */
[----:B------:R-:W-:-:S05]  /*3c00*/  @P1 FADD.FTZ R204, R204, R115 ;  /* 0x00000073cccc1221 */ /* 0x000fca0000010000 */
[----:B------:R-:W-:-:S04]  /*3c10*/  F2FP.BF16.F32.PACK_AB R115, RZ, R204 ;  /* 0x000000ccff73723e */ /* 0x000fc800000010ff */
[----:B------:R-:W-:Y:S01]  /*3c20*/  PRMT R115, R128, 0x5410, R115 ;  /* 0x0000541080737816 */ /* 0x000fe20000000073 */
[----:B------:R-:W-:Y:S06]  /*3c30*/  BRA `(.L_x_675) ;  /* 0x0000004c00687947 */ /* 0x000fec0003800000 */
.L_x_650:
[----:B------:R-:W-:Y:S01]  /*3c40*/  ISETP.NE.AND P0, PT, R209, 0x1, PT ;  /* 0x00000001d100780c */ /* 0x000fe20003f05270 */
[----:B------:R-:W-:Y:S02]  /*3c50*/  IMAD.MOV.U32 R129, RZ, RZ, 0x2 ;  /* 0x00000002ff817424 */ /* 0x000fe400078e00ff */
[----:B------:R-:W-:Y:S02]  /*3c60*/  IMAD.MOV.U32 R118, RZ, RZ, R190 ;  /* 0x000000ffff767224 */ /* 0x000fe400078e00be */
[----:B------:R-:W-:-:S08]  /*3c70*/  IMAD.MOV.U32 R122, RZ, RZ, R208 ;  /* 0x000000ffff7a7224 */ /* 0x000fd000078e00d0 */
        /* <DEDUP_REMOVED lines=11> */
.L_x_677:
        /* <DEDUP_REMOVED lines=12> */
.L_x_678:
        /* <DEDUP_REMOVED lines=41> */
[----:B------:R-:W-:-:S07]  /*4080*/  IMAD.MOV.U32 R118, RZ, RZ, R208 ;  /* 0x000000ffff767224 */ /* 0x000fce00078e00d0 */
.L_x_676:
[----:B------:R-:W-:Y:S01]  /*4090*/  I2FP.F32.U32 R119, R118 ;  /* 0x0000007600777245 */ /* 0x000fe20000201000 */
[----:B------:R-:W-:Y:S01]  /*40a0*/  UMOV UR4, UR6 ;  /* 0x0000000600047c82 */ /* 0x000fe20008000000 */
[----:B------:R-:W-:Y:S01]  /*40b0*/  ISETP.NE.AND P2, PT, R129, 0x1, PT ;  /* 0x000000018100780c */ /* 0x000fe20003f45270 */
[----:B------:R-:W-:Y:S01]  /*40c0*/  UMOV UR5, UR7 ;  /* 0x0000000700057c82 */ /* 0x000fe20008000000 */
[C---:B-----5:R-:W-:Y:S01]  /*40d0*/  SHF.L.U32 R118, R112.reuse, 0x10, RZ ;  /* 0x0000001070767819 */ /* 0x060fe200000006ff */
[----:B------:R-:W-:Y:S01]  /*40e0*/  FFMA.FTZ R119, R119, R126, 1.1641532182693481445e-10 ;  /* 0x2f00000077777423 */ /* 0x000fe2000001007e */
[----:B------:R-:W-:Y:S01]  /*40f0*/  PRMT R112, R112, 0x7632, R112 ;  /* 0x0000763270707816 */ /* 0x000fe20000000070 */
[----:B------:R-:W-:Y:S02]  /*4100*/  IMAD.MOV.U32 R171, RZ, RZ, 0x2 ;  /* 0x00000002ffab7424 */ /* 0x000fe400078e00ff */
[----:B------:R-:W-:Y:S01]  /*4110*/  FMUL.FTZ R118, R118, UR5 ;  /* 0x0000000576767c20 */ /* 0x000fe20008410000 */
[----:B------:R-:W-:Y:S01]  /*4120*/  FSETP.GTU.FTZ.AND P0, PT, R119, UR4, PT ;  /* 0x0000000477007c0b */ /* 0x000fe2000bf1c000 */
[----:B------:R-:W-:-:S03]  /*4130*/  IMAD.MOV.U32 R119, RZ, RZ, R190 ;  /* 0x000000ffff777224 */ /* 0x000fc600078e00be */
[----:B------:R-:W-:Y:S02]  /*4140*/  PLOP3.LUT P3, PT, P0, PT, PT, 0x8, 0x80 ;  /* 0x000000000080781c */ /* 0x000fe4000076e170 */
[----:B------:R-:W-:Y:S02]  /*4150*/  FSEL R123, R118, RZ, !P0 ;  /* 0x000000ff767b7208 */ /* 0x000fe40004000000 */
[----:B------:R-:W-:Y:S01]  /*4160*/  P2R R121, PR, RZ, 0x8 ;  /* 0x00000008ff797803 */ /* 0x000fe20000000000 */
[----:B------:R-:W-:Y:S08]  /*4170*/  @!P2 BRA `(.L_x_679) ;  /* 0x0000000000fca947 */ /* 0x000ff00003800000 */
        /* <DEDUP_REMOVED lines=8> */
.L_x_680:
[----:B------:R-:W-:-:S04]  /*4200*/  VIADD R22, R22, 0x1 ;  /* 0x0000000116167836 */ /* 0x000fc80000000000 */
        /* <DEDUP_REMOVED lines=11> */
.L_x_681:
        /* <DEDUP_REMOVED lines=42> */
[----:B------:R-:W-:-:S07]  /*4560*/  MOV R122, R118 ;  /* 0x00000076007a7202 */ /* 0x000fce0000000f00 */
.L_x_679:
[----:B------:R-:W-:Y:S01]  /*4570*/  I2FP.F32.U32 R119, R119 ;  /* 0x0000007700777245 */ /* 0x000fe20000201000 */
[----:B------:R-:W-:Y:S01]  /*4580*/  IMAD.U32 R118, R104, 0x10000, RZ ;  /* 0x0001000068767824 */ /* 0x000fe200078e00ff */
[----:B------:R-:W-:Y:S01]  /*4590*/  ISETP.NE.AND P2, PT, R171, 0x1, PT ;  /* 0x00000001ab00780c */ /* 0x000fe20003f45270 */
[----:B------:R-:W-:Y:S02]  /*45a0*/  @P1 IMAD.U32 R214, R108, 0x10000, RZ ;  /* 0x000100006cd61824 */ /* 0x000fe400078e00ff */
[----:B------:R-:W-:Y:S01]  /*45b0*/  FFMA.FTZ R119, R119, R126, 1.1641532182693481445e-10 ;  /* 0x2f00000077777423 */ /* 0x000fe2000001007e */
[----:B------:R-:W-:-:S04]  /*45c0*/  FMUL.FTZ R118, R118, UR5 ;  /* 0x0000000576767c20 */ /* 0x000fc80008410000 */
[----:B------:R-:W-:Y:S01]  /*45d0*/  FSETP.GTU.FTZ.AND P0, PT, R119, UR4, PT ;  /* 0x0000000477007c0b */ /* 0x000fe2000bf1c000 */
[----:B------:R-:W-:-:S03]  /*45e0*/  IMAD.MOV.U32 R119, RZ, RZ, R190 ;  /* 0x000000ffff777224 */ /* 0x000fc600078e00be */
[----:B------:R-:W-:Y:S02]  /*45f0*/  FSEL R118, R118, RZ, !P0 ;  /* 0x000000ff76767208 */ /* 0x000fe40004000000 */
[----:B------:R-:W-:-:S03]  /*4600*/  SEL R192, RZ, 0x1, P0 ;  /* 0x00000001ffc07807 */ /* 0x000fc60000000000 */
[----:B------:R-:W-:Y:S01]  /*4610*/  FADD.FTZ R123, R123, R118 ;  /* 0x000000767b7b7221 */ /* 0x000fe20000010000 */
[----:B------:R-:W-:-:S03]  /*4620*/  IMAD.MOV.U32 R118, RZ, RZ, 0x2 ;  /* 0x00000002ff767424 */ /* 0x000fc600078e00ff */
        /* <DEDUP_REMOVED lines=12> */
.L_x_683:
        /* <DEDUP_REMOVED lines=12> */
.L_x_684:
        /* <DEDUP_REMOVED lines=43> */
.L_x_682:
[----:B------:R-:W-:Y:S01]  /*4a60*/  I2FP.F32.U32 R119, R119 ;  /* 0x0000007700777245 */ /* 0x000fe20000201000 */
[----:B------:R-:W-:Y:S01]  /*4a70*/  IMAD.U32 R112, R112, 0x10000, RZ ;  /* 0x0001000070707824 */ /* 0x000fe200078e00ff */
[----:B------:R-:W-:Y:S01]  /*4a80*/  ISETP.NE.AND P2, PT, R118, 0x1, PT ;  /* 0x000000017600780c */ /* 0x000fe20003f45270 */
[----:B------:R-:W-:Y:S02]  /*4a90*/  IMAD.MOV.U32 R171, RZ, RZ, 0x2 ;  /* 0x00000002ffab7424 */ /* 0x000fe400078e00ff */
[----:B------:R-:W-:Y:S01]  /*4aa0*/  FFMA.FTZ R119, R119, R126, 1.1641532182693481445e-10 ;  /* 0x2f00000077777423 */ /* 0x000fe2000001007e */
[----:B------:R-:W-:-:S04]  /*4ab0*/  FMUL.FTZ R112, R112, UR5 ;  /* 0x0000000570707c20 */ /* 0x000fc80008410000 */
[----:B------:R-:W-:Y:S02]  /*4ac0*/  FSETP.GTU.FTZ.AND P0, PT, R119, UR4, PT ;  /* 0x0000000477007c0b */ /* 0x000fe4000bf1c000 */
[----:B------:R-:W-:Y:S02]  /*4ad0*/  MOV R119, R190 ;  /* 0x000000be00777202 */ /* 0x000fe40000000f00 */
[----:B------:R-:W-:Y:S02]  /*4ae0*/  PLOP3.LUT P3, PT, P0, PT, PT, 0x8, 0x80 ;  /* 0x000000000080781c */ /* 0x000fe4000076e170 */
[----:B------:R-:W-:Y:S02]  /*4af0*/  FSEL R112, R112, RZ, !P0 ;  /* 0x000000ff70707208 */ /* 0x000fe40004000000 */
[----:B------:R-:W-:Y:S01]  /*4b00*/  P2R R123, PR, RZ, 0x8 ;  /* 0x00000008ff7b7803 */ /* 0x000fe20000000000 */
[----:B------:R-:W-:Y:S08]  /*4b10*/  @!P2 BRA `(.L_x_685) ;  /* 0x0000000000fca947 */ /* 0x000ff00003800000 */
        /* <DEDUP_REMOVED lines=8> */
.L_x_686:
        /* <DEDUP_REMOVED lines=12> */
.L_x_687:
        /* <DEDUP_REMOVED lines=43> */
.L_x_685:
[----:B------:R-:W-:Y:S01]  /*4f10*/  I2FP.F32.U32 R119, R119 ;  /* 0x0000007700777245 */ /* 0x000fe20000201000 */
[----:B------:R-:W-:Y:S01]  /*4f20*/  @P1 IMAD.U32 R127, R127, 0x10000, RZ ;  /* 0x000100007f7f1824 */ /* 0x000fe200078e00ff */
[----:B------:R-:W-:Y:S01]  /*4f30*/  SHF.L.U32 R128, R128, 0x10, RZ ;  /* 0x0000001080807819 */ /* 0x000fe200000006ff */
[----:B------:R-:W-:Y:S01]  /*4f40*/  IMAD.MOV.U32 R118, RZ, RZ, 0x2 ;  /* 0x00000002ff767424 */ /* 0x000fe200078e00ff */
[----:B------:R-:W-:Y:S01]  /*4f50*/  ISETP.NE.AND P2, PT, R171, 0x1, PT ;  /* 0x00000001ab00780c */ /* 0x000fe20003f45270 */
[----:B------:R-:W-:Y:S02]  /*4f60*/  FFMA.FTZ R119, R119, R126, 1.1641532182693481445e-10 ;  /* 0x2f00000077777423 */ /* 0x000fe4000001007e */
[----:B------:R-:W-:-:S03]  /*4f70*/  FMUL.FTZ R128, R128, UR5 ;  /* 0x0000000580807c20 */ /* 0x000fc60008410000 */
[----:B------:R-:W-:-:S04]  /*4f80*/  FSETP.GTU.FTZ.AND P0, PT, R119, UR4, PT ;  /* 0x0000000477007c0b */ /* 0x000fc8000bf1c000 */
[----:B------:R-:W-:Y:S02]  /*4f90*/  FSEL R119, R128, RZ, !P0 ;  /* 0x000000ff80777208 */ /* 0x000fe40004000000 */
        /* <DEDUP_REMOVED lines=15> */
.L_x_689:
        /* <DEDUP_REMOVED lines=12> */
.L_x_690:
        /* <DEDUP_REMOVED lines=43> */
.L_x_688:
[----:B------:R-:W-:Y:S02]  /*5400*/  I2FP.F32.U32 R119, R112 ;  /* 0x0000007000777245 */ /* 0x000fe40000201000 */
[----:B------:R-:W-:Y:S02]  /*5410*/  ISETP.NE.AND P2, PT, R118, 0x1, PT ;  /* 0x000000017600780c */ /* 0x000fe40003f45270 */
[----:B------:R-:W-:Y:S01]  /*5420*/  SHF.L.U32 R112, R113, 0x10, RZ ;  /* 0x0000001071707819 */ /* 0x000fe200000006ff */
[----:B------:R-:W-:Y:S01]  /*5430*/  FFMA.FTZ R119, R119, R126, 1.1641532182693481445e-10 ;  /* 0x2f00000077777423 */ /* 0x000fe2000001007e */
[----:B------:R-:W-:Y:S01]  /*5440*/  PRMT R175, R113, 0x7632, R175 ;  /* 0x0000763271af7816 */ /* 0x000fe200000000af */
[----:B------:R-:W-:Y:S02]  /*5450*/  IMAD.MOV.U32 R113, RZ, RZ, R190 ;  /* 0x000000ffff717224 */ /* 0x000fe400078e00be */
[----:B------:R-:W-:Y:S01]  /*5460*/  FMUL.FTZ R112, R112, UR5 ;  /* 0x0000000570707c20 */ /* 0x000fe20008410000 */
[----:B------:R-:W-:Y:S01]  /*5470*/  FSETP.GTU.FTZ.AND P0, PT, R119, UR4, PT ;  /* 0x0000000477007c0b */ /* 0x000fe2000bf1c000 */
[----:B------:R-:W-:-:S03]  /*5480*/  IMAD.MOV.U32 R119, RZ, RZ, 0x2 ;  /* 0x00000002ff777424 */ /* 0x000fc600078e00ff */
        /* <DEDUP_REMOVED lines=12> */
.L_x_692:
        /* <DEDUP_REMOVED lines=12> */
.L_x_693:
        /* <DEDUP_REMOVED lines=43> */
.L_x_691:
        /* <DEDUP_REMOVED lines=24> */
.L_x_695:
        /* <DEDUP_REMOVED lines=12> */
.L_x_696:
        /* <DEDUP_REMOVED lines=43> */
.L_x_694:
        /* <DEDUP_REMOVED lines=19> */
.L_x_698:
        /* <DEDUP_REMOVED lines=12> */
.L_x_699:
        /* <DEDUP_REMOVED lines=37> */
[----:B------:R-:W-:Y:S02]  /*61f0*/  MOV R190, R118 ;  /* 0x0000007600be7202 */ /* 0x000fe40000000f00 */
[----:B------:R-:W-:Y:S01]  /*6200*/  LOP3.LUT R25, R20, R196, R119, 0x96, !PT ;  /* 0x000000c414197212 */ /* 0x000fe200078e9677 */
[----:B------:R-:W-:Y:S01]  /*6210*/  IMAD.MOV.U32 R118, RZ, RZ, RZ ;  /* 0x000000ffff767224 */ /* 0x000fe200078e00ff */
[----:B------:R-:W-:Y:S01]  /*6220*/  LOP3.LUT R24, R21, R24, R113, 0x96, !PT ;  /* 0x0000001815187212 */ /* 0x000fe200078e9671 */
[----:B------:R-:W-:Y:S02]  /*6230*/  IMAD.MOV.U32 R113, RZ, RZ, R122 ;  /* 0x000000ffff717224 */ /* 0x000fe400078e007a */
[----:B------:R-:W-:-:S07]  /*6240*/  IMAD.MOV.U32 R122, RZ, RZ, R112 ;  /* 0x000000ffff7a7224 */ /* 0x000fce00078e0070 */
.L_x_697:
[----:B------:R-:W-:Y:S01]  /*6250*/  I2FP.F32.U32 R113, R113 ;  /* 0x0000007100717245 */ /* 0x000fe20000201000 */
[----:B------:R-:W-:Y:S01]  /*6260*/  @P1 IMAD.U32 R218, R173, 0x10000, RZ ;  /* 0x00010000adda1824 */ /* 0x000fe200078e00ff */
[----:B------:R-:W-:Y:S01]  /*6270*/  SHF.L.U32 R170, R170, 0x10, RZ ;  /* 0x00000010aaaa7819 */ /* 0x000fe200000006ff */
[----:B------:R-:W-:Y:S02]  /*6280*/  IMAD.MOV.U32 R119, RZ, RZ, 0x2 ;  /* 0x00000002ff777424 */ /* 0x000fe400078e00ff */
[----:B------:R-:W-:Y:S02]  /*6290*/  FFMA.FTZ R113, R113, R126, 1.1641532182693481445e-10 ;  /* 0x2f00000071717423 */ /* 0x000fe4000001007e */
[----:B------:R-:W-:-:S03]  /*62a0*/  FMUL.FTZ R170, R170, UR5 ;  /* 0x00000005aaaa7c20 */ /* 0x000fc60008410000 */
[----:B------:R-:W-:Y:S02]  /*62b0*/  FSETP.GTU.FTZ.AND P2, PT, R113, UR4, PT ;  /* 0x0000000471007c0b */ /* 0x000fe4000bf5c000 */
[----:B------:R-:W-:Y:S02]  /*62c0*/  MOV R113, R190 ;  /* 0x000000be00717202 */ /* 0x000fe40000000f00 */
[----:B------:R-:W-:Y:S02]  /*62d0*/  FSEL R170, R170, RZ, !P2 ;  /* 0x000000ffaaaa7208 */ /* 0x000fe40005000000 */
[----:B------:R-:W-:Y:S02]  /*62e0*/  SEL R195, RZ, 0x1, P2 ;  /* 0x00000001ffc37807 */ /* 0x000fe40001000000 */
[----:B------:R-:W-:Y:S01]  /*62f0*/  ISETP.NE.AND P2, PT, R118, 0x1, PT ;  /* 0x000000017600780c */ /* 0x000fe20003f45270 */
[----:B------:R-:W-:-:S04]  /*6300*/  FADD.FTZ R175, R175, R170 ;  /* 0x000000aaafaf7221 */ /* 0x000fc80000010000 */
[--C-:B------:R-:W-:Y:S01]  /*6310*/  @P1 FADD.FTZ R218, R218, R175.reuse ;  /* 0x000000afdada1221 */ /* 0x100fe20000010000 */
[----:B------:R-:W-:-:S05]  /*6320*/  @!P1 IMAD.MOV.U32 R218, RZ, RZ, R175 ;  /* 0x000000ffffda9224 */ /* 0x000fca00078e00af */
        /* <DEDUP_REMOVED lines=10> */
.L_x_701:
        /* <DEDUP_REMOVED lines=12> */
.L_x_702:
        /* <DEDUP_REMOVED lines=39> */
[----:B------:R-:W-:Y:S01]  /*6700*/  IMAD.MOV.U32 R119, RZ, RZ, RZ ;  /* 0x000000ffff777224 */ /* 0x000fe200078e00ff */
[----:B------:R-:W-:Y:S01]  /*6710*/  LOP3.LUT R24, R21, R24, R113, 0x96, !PT ;  /* 0x0000001815187212 */ /* 0x000fe200078e9671 */
[----:B------:R-:W-:Y:S02]  /*6720*/  IMAD.MOV.U32 R113, RZ, RZ, R122 ;  /* 0x000000ffff717224 */ /* 0x000fe400078e007a */
[----:B------:R-:W-:-:S07]  /*6730*/  IMAD.MOV.U32 R122, RZ, RZ, R112 ;  /* 0x000000ffff7a7224 */ /* 0x000fce00078e0070 */
.L_x_700:
[----:B------:R-:W-:Y:S01]  /*6740*/  I2FP.F32.U32 R113, R113 ;  /* 0x0000007100717245 */ /* 0x000fe20000201000 */
[----:B------:R-:W-:Y:S01]  /*6750*/  IMAD.MOV.U32 R175, RZ, RZ, 0x2 ;  /* 0x00000002ffaf7424 */ /* 0x000fe200078e00ff */
[----:B------:R-:W-:Y:S02]  /*6760*/  ISETP.NE.AND P3, PT, R119, 0x1, PT ;  /* 0x000000017700780c */ /* 0x000fe40003f65270 */
[C---:B------:R-:W-:Y:S01]  /*6770*/  SHF.L.U32 R112, R114.reuse, 0x10, RZ ;  /* 0x0000001072707819 */ /* 0x040fe200000006ff */
[----:B------:R-:W-:Y:S01]  /*6780*/  FFMA.FTZ R113, R113, R126, 1.1641532182693481445e-10 ;  /* 0x2f00000071717423 */ /* 0x000fe2000001007e */
[----:B------:R-:W-:-:S03]  /*6790*/  PRMT R114, R114, 0x7632, R114 ;  /* 0x0000763272727816 */ /* 0x000fc60000000072 */
[----:B------:R-:W-:Y:S01]  /*67a0*/  FMUL.FTZ R112, R112, UR5 ;  /* 0x0000000570707c20 */ /* 0x000fe20008410000 */
[----:B------:R-:W-:Y:S01]  /*67b0*/  FSETP.GTU.FTZ.AND P2, PT, R113, UR4, PT ;  /* 0x0000000471007c0b */ /* 0x000fe2000bf5c000 */
[----:B------:R-:W-:-:S03]  /*67c0*/  IMAD.MOV.U32 R113, RZ, RZ, R190 ;  /* 0x000000ffff717224 */ /* 0x000fc600078e00be */
        /* <DEDUP_REMOVED lines=11> */
.L_x_704:
        /* <DEDUP_REMOVED lines=12> */
.L_x_705:
        /* <DEDUP_REMOVED lines=43> */
.L_x_703:
[----:B------:R-:W-:Y:S01]  /*6bf0*/  I2FP.F32.U32 R113, R113 ;  /* 0x0000007100717245 */ /* 0x000fe20000201000 */
[----:B------:R-:W-:Y:S02]  /*6c00*/  IMAD.U32 R112, R106, 0x10000, RZ ;  /* 0x000100006a707824 */ /* 0x000fe400078e00ff */
[----:B------:R-:W-:Y:S02]  /*6c10*/  @P1 IMAD.U32 R118, R110, 0x10000, RZ ;  /* 0x000100006e761824 */ /* 0x000fe400078e00ff */
[----:B------:R-:W-:Y:S01]  /*6c20*/  FFMA.FTZ R113, R113, R126, 1.1641532182693481445e-10 ;  /* 0x2f00000071717423 */ /* 0x000fe2000001007e */
[----:B------:R-:W-:-:S04]  /*6c30*/  FMUL.FTZ R112, R112, UR5 ;  /* 0x0000000570707c20 */ /* 0x000fc80008410000 */
[----:B------:R-:W-:Y:S01]  /*6c40*/  FSETP.GTU.FTZ.AND P3, PT, R113, UR4, PT ;  /* 0x0000000471007c0b */ /* 0x000fe2000bf7c000 */
[----:B------:R-:W-:-:S03]  /*6c50*/  IMAD.MOV.U32 R113, RZ, RZ, R190 ;  /* 0x000000ffff717224 */ /* 0x000fc600078e00be */
[----:B------:R-:W-:Y:S02]  /*6c60*/  FSEL R112, R112, RZ, !P3 ;  /* 0x000000ff70707208 */ /* 0x000fe40005800000 */
[----:B------:R-:W-:Y:S02]  /*6c70*/  SEL R196, RZ, 0x1, P3 ;  /* 0x00000001ffc47807 */ /* 0x000fe40001800000 */
[----:B------:R-:W-:Y:S01]  /*6c80*/  ISETP.NE.AND P3, PT, R175, 0x1, PT ;  /* 0x00000001af00780c */ /* 0x000fe20003f65270 */
[----:B------:R-:W-:Y:S01]  /*6c90*/  FADD.FTZ R173, R173, R112 ;  /* 0x00000070adad7221 */ /* 0x000fe20000010000 */
[----:B------:R-:W-:-:S03]  /*6ca0*/  IMAD.MOV.U32 R112, RZ, RZ, 0x2 ;  /* 0x00000002ff707424 */ /* 0x000fc600078e00ff */
[----:B------:R-:W-:Y:S01]  /*6cb0*/  @P1 FADD.FTZ R203, R118, R173 ;  /* 0x000000ad76cb1221 */ /* 0x000fe20000010000 */
[----:B------:R-:W-:-:S04]  /*6cc0*/  @!P1 MOV R203, R173 ;  /* 0x000000ad00cb9202 */ /* 0x000fc80000000f00 */
        /* <DEDUP_REMOVED lines=10> */
.L_x_707:
        /* <DEDUP_REMOVED lines=12> */
.L_x_708:
        /* <DEDUP_REMOVED lines=43> */
.L_x_706:
[----:B------:R-:W-:Y:S01]  /*70e0*/  I2FP.F32.U32 R113, R113 ;  /* 0x0000007100717245 */ /* 0x000fe20000201000 */
[----:B------:R-:W-:Y:S01]  /*70f0*/  IMAD.U32 R114, R114, 0x10000, RZ ;  /* 0x0001000072727824 */ /* 0x000fe200078e00ff */
[----:B------:R-:W-:Y:S01]  /*7100*/  ISETP.NE.AND P4, PT, R112, 0x1, PT ;  /* 0x000000017000780c */ /* 0x000fe20003f85270 */
[----:B------:R-:W-:Y:S01]  /*7110*/  IMAD.MOV.U32 R119, RZ, RZ, 0x2 ;  /* 0x00000002ff777424 */ /* 0x000fe200078e00ff */
[----:B------:R-:W-:Y:S01]  /*7120*/  MOV R118, R190 ;  /* 0x000000be00767202 */ /* 0x000fe20000000f00 */
[----:B------:R-:W-:Y:S01]  /*7130*/  FFMA.FTZ R113, R113, R126, 1.1641532182693481445e-10 ;  /* 0x2f00000071717423 */ /* 0x000fe2000001007e */
[----:B------:R-:W-:-:S04]  /*7140*/  FMUL.FTZ R114, R114, UR5 ;  /* 0x0000000572727c20 */ /* 0x000fc80008410000 */
[----:B------:R-:W-:-:S04]  /*7150*/  FSETP.GTU.FTZ.AND P3, PT, R113, UR4, PT ;  /* 0x0000000471007c0b */ /* 0x000fc8000bf7c000 */
        /* <DEDUP_REMOVED lines=11> */
.L_x_710:
        /* <DEDUP_REMOVED lines=12> */
.L_x_711:
        /* <DEDUP_REMOVED lines=39> */
[----:B------:R-:W-:Y:S01]  /*7540*/  IMAD.MOV.U32 R118, RZ, RZ, R122 ;  /* 0x000000ffff767224 */ /* 0x000fe200078e007a */
[----:B------:R-:W-:Y:S01]  /*7550*/  LOP3.LUT R24, R21, R24, R113, 0x96, !PT ;  /* 0x0000001815187212 */ /* 0x000fe200078e9671 */
[----:B------:R-:W-:Y:S02]  /*7560*/  IMAD.MOV.U32 R122, RZ, RZ, R112 ;  /* 0x000000ffff7a7224 */ /* 0x000fe400078e0070 */
[----:B------:R-:W-:-:S07]  /*7570*/  IMAD.MOV.U32 R119, RZ, RZ, RZ ;  /* 0x000000ffff777224 */ /* 0x000fce00078e00ff */
.L_x_709:
[----:B------:R-:W-:Y:S01]  /*7580*/  I2FP.F32.U32 R113, R118 ;  /* 0x0000007600717245 */ /* 0x000fe20000201000 */
[----:B------:R-:W-:Y:S01]  /*7590*/  @P1 IMAD.U32 R207, R174, 0x10000, RZ ;  /* 0x00010000aecf1824 */ /* 0x000fe200078e00ff */
[----:B------:R-:W-:Y:S01]  /*75a0*/  SHF.L.U32 R172, R172, 0x10, RZ ;  /* 0x00000010acac7819 */ /* 0x000fe200000006ff */
[----:B------:R-:W-:Y:S02]  /*75b0*/  IMAD.MOV.U32 R118, RZ, RZ, 0x2 ;  /* 0x00000002ff767424 */ /* 0x000fe400078e00ff */
[----:B------:R-:W-:Y:S02]  /*75c0*/  FFMA.FTZ R113, R113, R126, 1.1641532182693481445e-10 ;  /* 0x2f00000071717423 */ /* 0x000fe4000001007e */
[----:B------:R-:W-:-:S03]  /*75d0*/  FMUL.FTZ R172, R172, UR5 ;  /* 0x00000005acac7c20 */ /* 0x000fc60008410000 */
[----:B------:R-:W-:-:S04]  /*75e0*/  FSETP.GTU.FTZ.AND P4, PT, R113, UR4, PT ;  /* 0x0000000471007c0b */ /* 0x000fc8000bf9c000 */
[----:B------:R-:W-:Y:S02]  /*75f0*/  FSEL R113, R172, RZ, !P4 ;  /* 0x000000ffac717208 */ /* 0x000fe40006000000 */
[----:B------:R-:W-:Y:S02]  /*7600*/  SEL R197, RZ, 0x1, P4 ;  /* 0x00000001ffc57807 */ /* 0x000fe40002000000 */
[----:B------:R-:W-:Y:S01]  /*7610*/  ISETP.NE.AND P4, PT, R119, 0x1, PT ;  /* 0x000000017700780c */ /* 0x000fe20003f85270 */
[----:B------:R-:W-:Y:S01]  /*7620*/  FADD.FTZ R114, R114, R113 ;  /* 0x0000007172727221 */ /* 0x000fe20000010000 */
[----:B------:R-:W-:-:S03]  /*7630*/  MOV R113, R190 ;  /* 0x000000be00717202 */ /* 0x000fc60000000f00 */
        /* <DEDUP_REMOVED lines=12> */
.L_x_713:
        /* <DEDUP_REMOVED lines=12> */
.L_x_714:
        /* <DEDUP_REMOVED lines=43> */
.L_x_712:
[----:B------:R-:W-:Y:S01]  /*7a70*/  I2FP.F32.U32 R113, R113 ;  /* 0x0000007100717245 */ /* 0x000fe20000201000 */
[----:B------:R-:W-:Y:S01]  /*7a80*/  IMAD.MOV.U32 R119, RZ, RZ, 0x2 ;  /* 0x00000002ff777424 */ /* 0x000fe200078e00ff */
[----:B------:R-:W-:Y:S01]  /*7a90*/  ISETP.NE.AND P5, PT, R118, 0x1, PT ;  /* 0x000000017600780c */ /* 0x000fe20003fa5270 */
[----:B------:R-:W-:Y:S01]  /*7aa0*/  IMAD.MOV.U32 R114, RZ, RZ, R190 ;  /* 0x000000ffff727224 */ /* 0x000fe200078e00be */
[----:B------:R-:W-:Y:S01]  /*7ab0*/  SHF.L.U32 R112, R115, 0x10, RZ ;  /* 0x0000001073707819 */ /* 0x000fe200000006ff */
[----:B------:R-:W-:Y:S01]  /*7ac0*/  FFMA.FTZ R113, R113, R126, 1.1641532182693481445e-10 ;  /* 0x2f00000071717423 */ /* 0x000fe2000001007e */
[----:B------:R-:W-:-:S03]  /*7ad0*/  PRMT R199, R115, 0x7632, R199 ;  /* 0x0000763273c77816 */ /* 0x000fc600000000c7 */
[----:B------:R-:W-:Y:S01]  /*7ae0*/  FMUL.FTZ R112, R112, UR5 ;  /* 0x0000000570707c20 */ /* 0x000fe20008410000 */
[----:B------:R-:W-:-:S04]  /*7af0*/  FSETP.GTU.FTZ.AND P4, PT, R113, UR4, PT ;  /* 0x0000000471007c0b */ /* 0x000fc8000bf9c000 */
        /* <DEDUP_REMOVED lines=11> */
.L_x_716:
        /* <DEDUP_REMOVED lines=12> */
.L_x_717:
        /* <DEDUP_REMOVED lines=43> */
.L_x_715:
[----:B------:R-:W-:Y:S01]  /*7f20*/  I2FP.F32.U32 R113, R114 ;  /* 0x0000007200717245 */ /* 0x000fe20000201000 */
[----:B------:R-:W-:Y:S02]  /*7f30*/  IMAD.U32 R112, R107, 0x10000, RZ ;  /* 0x000100006b707824 */ /* 0x000fe400078e00ff */
[----:B------:R-:W-:Y:S02]  /*7f40*/  @P1 IMAD.U32 R115, R111, 0x10000, RZ ;  /* 0x000100006f731824 */ /* 0x000fe400078e00ff */
[----:B------:R-:W-:Y:S01]  /*7f50*/  FFMA.FTZ R113, R113, R126, 1.1641532182693481445e-10 ;  /* 0x2f00000071717423 */ /* 0x000fe2000001007e */
[----:B------:R-:W-:-:S04]  /*7f60*/  FMUL.FTZ R112, R112, UR5 ;  /* 0x0000000570707c20 */ /* 0x000fc80008410000 */
[----:B------:R-:W-:-:S04]  /*7f70*/  FSETP.GTU.FTZ.AND P5, PT, R113, UR4, PT ;  /* 0x0000000471007c0b */ /* 0x000fc8000bfbc000 */
[----:B------:R-:W-:Y:S01]  /*7f80*/  FSEL R113, R112, RZ, !P5 ;  /* 0x000000ff70717208 */ /* 0x000fe20006800000 */
[----:B------:R-:W-:Y:S01]  /*7f90*/  IMAD.MOV.U32 R112, RZ, RZ, 0x2 ;  /* 0x00000002ff707424 */ /* 0x000fe200078e00ff */
[----:B------:R-:W-:Y:S02]  /*7fa0*/  SEL R198, RZ, 0x1, P5 ;  /* 0x00000001ffc67807 */ /* 0x000fe40002800000 */
[----:B------:R-:W-:Y:S01]  /*7fb0*/  ISETP.NE.AND P5, PT, R119, 0x1, PT ;  /* 0x000000017700780c */ /* 0x000fe20003fa5270 */
[----:B------:R-:W-:Y:S01]  /*7fc0*/  FADD.FTZ R172, R172, R113 ;  /* 0x00000071acac7221 */ /* 0x000fe20000010000 */
[----:B------:R-:W-:-:S03]  /*7fd0*/  IMAD.MOV.U32 R113, RZ, RZ, R190 ;  /* 0x000000ffff717224 */ /* 0x000fc600078e00be */
        /* <DEDUP_REMOVED lines=12> */
.L_x_719:
        /* <DEDUP_REMOVED lines=12> */
.L_x_720:
        /* <DEDUP_REMOVED lines=43> */
.L_x_718:
        /* <DEDUP_REMOVED lines=19> */
.L_x_722:
[----:B------:R-:W-:-:S04]  /*8540*/  VIADD R22, R22, 0x1 ;  /* 0x0000000116167836 */ /* 0x000fc80000000000 */
[C---:B------:R-:W-:Y:S01]  /*8550*/  IMAD.WIDE.U32 R118, R22.reuse, -0x2daee0ad, RZ ;  /* 0xd2511f5316767825 */ /* 0x040fe200078e00ff */
[----:B------:R-:W-:-:S13]  /*8560*/  ISETP.NE.AND P6, PT, R22, RZ, PT ;  /* 0x000000ff1600720c */ /* 0x000fda0003fc5270 */
        /* <DEDUP_REMOVED lines=9> */
[----:B------:R-:W-:-:S03]  /*8600*/  ISETP.NE.AND P0, PT, R24, RZ, PT ;  /* 0x000000ff1800720c */ /* 0x000fc60003f05270 */
[----:B------:R-:W-:-:S10]  /*8610*/  @!P6 IMAD.MOV.U32 R191, RZ, RZ, R25 ;  /* 0x000000ffffbfe224 */ /* 0x000fd400078e0019 */
.L_x_723:
        /* <DEDUP_REMOVED lines=42> */
[----:B------:R-:W-:-:S07]  /*88c0*/  IMAD.MOV.U32 R122, RZ, RZ, R112 ;  /* 0x000000ffff7a7224 */ /* 0x000fce00078e0070 */
.L_x_721:
[----:B------:R-:W-:Y:S01]  /*88d0*/  I2FP.F32.U32 R113, R114 ;  /* 0x0000007200717245 */ /* 0x000fe20000201000 */
[----:B------:R-:W-:Y:S01]  /*88e0*/  @P1 IMAD.U32 R130, R130, 0x10000, RZ ;  /* 0x0001000082821824 */ /* 0x000fe200078e00ff */
[----:B------:R-:W-:-:S03]  /*88f0*/  SHF.L.U32 R131, R131, 0x10, RZ ;  /* 0x0000001083837819 */ /* 0x000fc600000006ff */
[----:B------:R-:W-:Y:S02]  /*8900*/  FFMA.FTZ R113, R113, R126, 1.1641532182693481445e-10 ;  /* 0x2f00000071717423 */ /* 0x000fe4000001007e */
[----:B------:R-:W-:-:S03]  /*8910*/  FMUL.FTZ R131, R131, UR5 ;  /* 0x0000000583837c20 */ /* 0x000fc60008410000 */
[----:B------:R-:W-:Y:S02]  /*8920*/  FSETP.GTU.FTZ.AND P6, PT, R113, UR4, PT ;  /* 0x0000000471007c0b */ /* 0x000fe4000bfdc000 */
[----:B------:R-:W-:Y:S02]  /*8930*/  PRMT R113, R171, 0x5410, R170 ;  /* 0x00005410ab717816 */ /* 0x000fe400000000aa */
[----:B------:R-:W-:Y:S02]  /*8940*/  FSEL R114, R131, RZ, !P6 ;  /* 0x000000ff83727208 */ /* 0x000fe40007000000 */
[----:B------:R-:W-:-:S03]  /*8950*/  SEL R112, RZ, 0x1, P6 ;  /* 0x00000001ff707807 */ /* 0x000fc60003000000 */
[----:B------:R-:W-:Y:S01]  /*8960*/  FADD.FTZ R199, R199, R114 ;  /* 0x00000072c7c77221 */ /* 0x000fe20000010000 */
[----:B------:R-:W-:-:S03]  /*8970*/  PRMT R114, R173, 0x5410, R175 ;  /* 0x00005410ad727816 */ /* 0x000fc600000000af */
[--C-:B------:R-:W-:Y:S01]  /*8980*/  @P1 FADD.FTZ R204, R130, R199.reuse ;  /* 0x000000c782cc1221 */ /* 0x100fe20000010000 */
[--C-:B------:R-:W-:Y:S01]  /*8990*/  @!P1 IMAD.MOV.U32 R204, RZ, RZ, R199.reuse ;  /* 0x000000ffffcc9224 */ /* 0x100fe200078e00c7 */
[----:B------:R-:W-:Y:S02]  /*89a0*/  PRMT R199, R112, 0x7610, R199 ;  /* 0x0000761070c77816 */ /* 0x000fe400000000c7 */
[----:B------:R-:W-:Y:S02]  /*89b0*/  PRMT R112, R129, 0x5410, R128 ;  /* 0x0000541081707816 */ /* 0x000fe40000000080 */
[----:B------:R-:W-:-:S04]  /*89c0*/  F2FP.BF16.F32.PACK_AB R115, RZ, R204 ;  /* 0x000000ccff73723e */ /* 0x000fc800000010ff */
[----:B------:R-:W-:-:S07]  /*89d0*/  PRMT R115, R172, 0x5410, R115 ;  /* 0x00005410ac737816 */ /* 0x000fce0000000073 */
.L_x_675:
[----:B------:R-:W-:Y:S01]  /*89e0*/  SEL R171, RZ, 0x1000000, !P5 ;  /* 0x01000000ffab7807 */ /* 0x000fe20006800000 */
[----:B------:R-:W0:Y:S01]  /*89f0*/  LDC.64 R118, c[0x0][0x3a8] ;  /* 0x0000ea00ff767b82 */ /* 0x000e220000000a00 */
[----:B------:R-:W-:Y:S01]  /*8a00*/  ISETP.NE.AND P5, PT, R123, RZ, PT ;  /* 0x000000ff7b00720c */ /* 0x000fe20003fa5270 */
[----:B------:R-:W-:Y:S01]  /*8a10*/  VIADD R206, R120, 0x100 ;  /* 0x0000010078ce7836 */ /* 0x000fe20000000000 */
[----:B------:R-:W-:Y:S02]  /*8a20*/  SEL R123, RZ, 0x1000000, !P0 ;  /* 0x01000000ff7b7807 */ /* 0x000fe40004000000 */
[----:B------:R-:W-:Y:S02]  /*8a30*/  ISETP.NE.U32.AND P0, PT, R116, RZ, PT ;  /* 0x000000ff7400720c */ /* 0x000fe40003f05070 */
[----:B------:R-:W-:Y:S01]  /*8a40*/  SEL R131, RZ, 0x10000, !P4 ;  /* 0x00010000ff837807 */ /* 0x000fe20006000000 */
[----:B------:R-:W1:Y:S01]  /*8a50*/  LDC.64 R224, c[0x0][0x3b0] ;  /* 0x0000ec00ffe07b82 */ /* 0x000e620000000a00 */
[----:B------:R-:W-:-:S02]  /*8a60*/  ISETP.NE.AND.EX P0, PT, R117, RZ, PT, P0 ;  /* 0x000000ff7500720c */ /* 0x000fc40003f05300 */
[----:B------:R-:W-:Y:S02]  /*8a70*/  ISETP.NE.AND P4, PT, R127, RZ, PT ;  /* 0x000000ff7f00720c */ /* 0x000fe40003f85270 */
[----:B------:R-:W-:Y:S02]  /*8a80*/  ISETP.NE.AND P6, PT, R121, RZ, PT ;  /* 0x000000ff7900720c */ /* 0x000fe40003fc5270 */
[----:B------:R-:W-:Y:S01]  /*8a90*/  SEL R170, RZ, 0x100, !P3 ;  /* 0x00000100ffaa7807 */ /* 0x000fe20005800000 */
[----:B------:R-:W2:Y:S01]  /*8aa0*/  @P1 LDC.64 R116, c[0x0][0x3a0] ;  /* 0x0000e800ff741b82 */ /* 0x000ea20000000a00 */
[----:B------:R-:W-:Y:S02]  /*8ab0*/  SEL R130, RZ, 0x10000, !P4 ;  /* 0x00010000ff827807 */ /* 0x000fe40006000000 */
[----:B------:R-:W-:Y:S02]  /*8ac0*/  SEL R121, RZ, 0x100, !P5 ;  /* 0x00000100ff797807 */ /* 0x000fe40006800000 */
[----:B------:R-:W-:-:S02]  /*8ad0*/  LOP3.LUT R170, R170, R171, R131, 0xfe, !PT ;  /* 0x000000abaaaa7212 */ /* 0x000fc400078efe83 */
[----:B------:R-:W-:Y:S01]  /*8ae0*/  SEL R131, RZ, 0x1, !P2 ;  /* 0x00000001ff837807 */ /* 0x000fe20005000000 */
[----:B------:R-:W3:Y:S01]  /*8af0*/  @P0 LDC.64 R128, c[0x0][0x398] ;  /* 0x0000e600ff800b82 */ /* 0x000ee20000000a00 */
[----:B------:R-:W-:Y:S01]  /*8b00*/  LOP3.LUT R121, R121, R123, R130, 0xfe, !PT ;  /* 0x0000007b79797212 */ /* 0x000fe200078efe82 */
[----:B0-----:R-:W-:Y:S01]  /*8b10*/  IMAD.WIDE.U32 R172, R120, 0x10, R118 ;  /* 0x0000001078ac7825 */ /* 0x001fe200078e0076 */
[----:B------:R-:W-:Y:S02]  /*8b20*/  SEL R130, RZ, 0x1, !P6 ;  /* 0x00000001ff827807 */ /* 0x000fe40007000000 */
[----:B------:R-:W-:Y:S02]  /*8b30*/  LOP3.LUT R131, R170, R131, RZ, 0xfc, !PT ;  /* 0x00000083aa837212 */ /* 0x000fe400078efcff */
[----:B------:R-:W-:Y:S01]  /*8b40*/  LOP3.LUT R130, R121, R130, RZ, 0xfc, !PT ;  /* 0x0000008279827212 */ /* 0x000fe200078efcff */
[----:B-1----:R-:W-:Y:S01]  /*8b50*/  IMAD.WIDE.U32 R170, R120, 0x8, R224 ;  /* 0x0000000878aa7825 */ /* 0x002fe200078e00e0 */
[----:B------:R0:W-:Y:S04]  /*8b60*/  STG.E.128 desc[UR8][R172.64], R112 ;  /* 0x00000070ac007986 */ /* 0x0001e8000c101d08 */
[----:B------:R0:W-:Y:S01]  /*8b70*/  STG.E.64 desc[UR8][R170.64], R130 ;  /* 0x00000082aa007986 */ /* 0x0001e2000c101b08 */
[----:B--2---:R-:W-:Y:S01]  /*8b80*/  @P1 IMAD.WIDE.U32 R116, R206, 0x10, R116 ;  /* 0x00000010ce741825 */ /* 0x004fe200078e0074 */
[----:B------:R-:W-:Y:S06]  /*8b90*/  @!P0 BRA `(.L_x_724) ;  /* 0x0000000000508947 */ /* 0x000fec0003800000 */
        /* <DEDUP_REMOVED lines=20> */
.L_x_724:
[----:B------:R-:W2:Y:S01]  /*8ce0*/  @P1 LDG.E.128 R108, desc[UR8][R116.64] ;  /* 0x00000008746c1981 */ /* 0x000ea2000c1e1d00 */
[----:B01----:R-:W-:-:S04]  /*8cf0*/  IMAD.WIDE.U32 R112, R206, 0x10, R124 ;  /* 0x00000010ce707825 */ /* 0x003fc800078e007c */
[----:B---3--:R-:W-:Y:S02]  /*8d00*/  @P0 IMAD.WIDE.U32 R128, R206, 0x10, R128 ;  /* 0x00000010ce800825 */ /* 0x008fe400078e0080 */
[----:B------:R-:W5:Y:S04]  /*8d10*/  LDG.E.128 R112, desc[UR8][R112.64] ;  /* 0x0000000870707981 */ /* 0x000f68000c1e1d00 */
[----:B------:R0:W5:Y:S01]  /*8d20*/  @P0 LDG.E.128 R104, desc[UR8][R128.64] ;  /* 0x0000000880680981 */ /* 0x000162000c1e1d00 */
[----:B--2---:R-:W-:Y:S02]  /*8d30*/  PRMT R131, R111, 0x7632, R131 ;  /* 0x000076326f837816 */ /* 0x004fe40000000083 */
[----:B------:R-:W-:Y:S02]  /*8d40*/  PRMT R130, R110, 0x7632, R130 ;  /* 0x000076326e827816 */ /* 0x000fe40000000082 */
[----:B------:R-:W-:-:S02]  /*8d50*/  PRMT R172, R109, 0x7632, R172 ;  /* 0x000076326dac7816 */ /* 0x000fc400000000ac */
[----:B------:R-:W-:Y:S01]  /*8d60*/  PRMT R121, R108, 0x7632, R121 ;  /* 0x000076326c797816 */ /* 0x000fe20000000079 */
[----:B0-----:R-:W-:Y:S06]  /*8d70*/  @!P0 BRA `(.L_x_725) ;  /* 0x0000004c00888947 */ /* 0x001fec0003800000 */
[----:B------:R-:W-:Y:S01]  /*8d80*/  ISETP.NE.AND P2, PT, R202, 0x1, PT ;  /* 0x00000001ca00780c */ /* 0x000fe20003f45270 */
[----:B------:R-:W-:Y:S01]  /*8d90*/  IMAD.MOV.U32 R128, RZ, RZ, 0x2 ;  /* 0x00000002ff807424 */ /* 0x000fe200078e00ff */
[----:B-----5:R-:W-:Y:S01]  /*8da0*/  PRMT R175, R107, 0x7632, R175 ;  /* 0x000076326baf7816 */ /* 0x020fe200000000af */
[----:B------:R-:W-:Y:S01]  /*8db0*/  IMAD.MOV.U32 R117, RZ, RZ, R190 ;  /* 0x000000ffff757224 */ /* 0x000fe200078e00be */
[----:B------:R-:W-:Y:S01]  /*8dc0*/  PRMT R129, R106, 0x7632, R129 ;  /* 0x000076326a817816 */ /* 0x000fe20000000081 */
[----:B------:R-:W-:Y:S01]  /*8dd0*/  IMAD.MOV.U32 R116, RZ, RZ, R122 ;  /* 0x000000ffff747224 */ /* 0x000fe200078e007a */
[----:B------:R-:W-:Y:S02]  /*8de0*/  PRMT R195, R105, 0x7632, R195 ;  /* 0x0000763269c37816 */ /* 0x000fe400000000c3 */
[----:B------:R-:W-:-:S05]  /*8df0*/  PRMT R127, R104, 0x7632, R127 ;  /* 0x00007632687f7816 */ /* 0x000fca000000007f */
        /* <DEDUP_REMOVED lines=11> */
.L_x_727:
        /* <DEDUP_REMOVED lines=12> */
.L_x_728:
        /* <DEDUP_REMOVED lines=42> */
.L_x_726:
[----:B------:R-:W-:Y:S01]  /*9210*/  I2FP.F32.U32 R117, R117 ;  /* 0x0000007500757245 */ /* 0x000fe20000201000 */
[----:B------:R-:W-:Y:S01]  /*9220*/  IMAD.MOV.U32 R170, RZ, RZ, 0x2 ;  /* 0x00000002ffaa7424 */ /* 0x000fe200078e00ff */
[----:B------:R-:W-:Y:S01]  /*9230*/  ISETP.NE.AND P3, PT, R128, 0x1, PT ;  /* 0x000000018000780c */ /* 0x000fe20003f65270 */
[----:B------:R-:W-:Y:S01]  /*9240*/  IMAD.MOV.U32 R123, RZ, RZ, R190 ;  /* 0x000000ffff7b7224 */ /* 0x000fe200078e00be */
[----:B------:R-:W-:Y:S01]  /*9250*/  SHF.L.U32 R122, R112, 0x10, RZ ;  /* 0x00000010707a7819 */ /* 0x000fe200000006ff */
[----:B------:R-:W-:Y:S01]  /*9260*/  FFMA.FTZ R117, R117, R126, 1.1641532182693481445e-10 ;  /* 0x2f00000075757423 */ /* 0x000fe2000001007e */
[----:B------:R-:W-:Y:S02]  /*9270*/  LOP3.LUT R200, R200, 0xffffffef, RZ, 0xc0, !PT ;  /* 0xffffffefc8c87812 */ /* 0x000fe400078ec0ff */
[----:B------:R-:W-:Y:S02]  /*9280*/  PRMT R112, R112, 0x7632, R112 ;  /* 0x0000763270707816 */ /* 0x000fe40000000070 */
[----:B------:R-:W-:Y:S01]  /*9290*/  FSETP.GTU.FTZ.AND P2, PT, R117, UR4, PT ;  /* 0x0000000475007c0b */ /* 0x000fe2000bf5c000 */
[----:B------:R-:W-:-:S03]  /*92a0*/  FMUL.FTZ R117, R122, UR5 ;  /* 0x000000057a757c20 */ /* 0x000fc60008410000 */
        /* <DEDUP_REMOVED lines=12> */
.L_x_730:
        /* <DEDUP_REMOVED lines=12> */
.L_x_731:
        /* <DEDUP_REMOVED lines=43> */
.L_x_729:
[----:B------:R-:W-:Y:S01]  /*96e0*/  I2FP.F32.U32 R123, R123 ;  /* 0x0000007b007b7245 */ /* 0x000fe20000201000 */
[----:B------:R-:W-:Y:S01]  /*96f0*/  IMAD.U32 R122, R104, 0x10000, RZ ;  /* 0x00010000687a7824 */ /* 0x000fe200078e00ff */
[----:B------:R-:W-:-:S03]  /*9700*/  ISETP.NE.AND P3, PT, R170, 0x1, PT ;  /* 0x00000001aa00780c */ /* 0x000fc60003f65270 */
[----:B------:R-:W-:Y:S01]  /*9710*/  FFMA.FTZ R123, R123, R126, 1.1641532182693481445e-10 ;  /* 0x2f0000007b7b7423 */ /* 0x000fe2000001007e */
[----:B------:R-:W-:-:S04]  /*9720*/  FMUL.FTZ R122, R122, UR5 ;  /* 0x000000057a7a7c20 */ /* 0x000fc80008410000 */
[----:B------:R-:W-:Y:S01]  /*9730*/  FSETP.GTU.FTZ.AND P2, PT, R123, UR4, PT ;  /* 0x000000047b007c0b */ /* 0x000fe2000bf5c000 */
[----:B------:R-:W-:-:S03]  /*9740*/  @P1 IMAD.U32 R123, R108, 0x10000, RZ ;  /* 0x000100006c7b1824 */ /* 0x000fc600078e00ff */
[----:B------:R-:W-:Y:S02]  /*9750*/  FSEL R122, R122, RZ, !P2 ;  /* 0x000000ff7a7a7208 */ /* 0x000fe40005000000 */
[----:B------:R-:W-:-:S03]  /*9760*/  SEL R192, RZ, 0x1, P2 ;  /* 0x00000001ffc07807 */ /* 0x000fc60001000000 */
[----:B------:R-:W-:-:S04]  /*9770*/  FADD.FTZ R122, R117, R122 ;  /* 0x0000007a757a7221 */ /* 0x000fc80000010000 */
[----:B------:R-:W-:Y:S01]  /*9780*/  @P1 FADD.FTZ R117, R123, R122 ;  /* 0x0000007a7b751221 */ /* 0x000fe20000010000 */
[----:B------:R-:W-:Y:S01]  /*9790*/  @!P1 MOV R117, R122 ;  /* 0x0000007a00759202 */ /* 0x000fe20000000f00 */
[----:B------:R-:W-:Y:S02]  /*97a0*/  IMAD.MOV.U32 R122, RZ, RZ, 0x2 ;  /* 0x00000002ff7a7424 */ /* 0x000fe400078e00ff */
[----:B------:R-:W-:Y:S01]  /*97b0*/  IMAD.MOV.U32 R123, RZ, RZ, R190 ;  /* 0x000000ffff7b7224 */ /* 0x000fe200078e00be */
        /* <DEDUP_REMOVED lines=10> */
.L_x_733:
        /* <DEDUP_REMOVED lines=12> */
.L_x_734:
        /* <DEDUP_REMOVED lines=43> */
.L_x_732:
[----:B------:R-:W-:Y:S01]  /*9bd0*/  I2FP.F32.U32 R123, R123 ;  /* 0x0000007b007b7245 */ /* 0x000fe20000201000 */
[----:B------:R-:W-:Y:S01]  /*9be0*/  IMAD.U32 R112, R112, 0x10000, RZ ;  /* 0x0001000070707824 */ /* 0x000fe200078e00ff */
[----:B------:R-:W-:Y:S01]  /*9bf0*/  ISETP.NE.AND P3, PT, R122, 0x1, PT ;  /* 0x000000017a00780c */ /* 0x000fe20003f65270 */
[----:B------:R-:W-:Y:S01]  /*9c00*/  IMAD.MOV.U32 R170, RZ, RZ, 0x2 ;  /* 0x00000002ffaa7424 */ /* 0x000fe200078e00ff */
[----:B------:R-:W-:Y:S01]  /*9c10*/  LOP3.LUT R200, R200, 0xfffffff7, RZ, 0xc0, !PT ;  /* 0xfffffff7c8c87812 */ /* 0x000fe200078ec0ff */
[----:B------:R-:W-:Y:S01]  /*9c20*/  FFMA.FTZ R123, R123, R126, 1.1641532182693481445e-10 ;  /* 0x2f0000007b7b7423 */ /* 0x000fe2000001007e */
[----:B------:R-:W-:-:S04]  /*9c30*/  FMUL.FTZ R112, R112, UR5 ;  /* 0x0000000570707c20 */ /* 0x000fc80008410000 */
[----:B------:R-:W-:Y:S02]  /*9c40*/  FSETP.GTU.FTZ.AND P2, PT, R123, UR4, PT ;  /* 0x000000047b007c0b */ /* 0x000fe4000bf5c000 */
[----:B------:R-:W-:Y:S02]  /*9c50*/  MOV R123, R190 ;  /* 0x000000be007b7202 */ /* 0x000fe40000000f00 */
[----:B------:R-:W-:Y:S02]  /*9c60*/  PLOP3.LUT P4, PT, P2, PT, PT, 0x8, 0x80 ;  /* 0x000000000080781c */ /* 0x000fe4000178e170 */
[----:B------:R-:W-:-:S11]  /*9c70*/  FSEL R112, R112, RZ, !P2 ;  /* 0x000000ff70707208 */ /* 0x000fd60005000000 */
        /* <DEDUP_REMOVED lines=10> */
.L_x_736:
        /* <DEDUP_REMOVED lines=12> */
.L_x_737:
        /* <DEDUP_REMOVED lines=43> */
.L_x_735:
        /* <DEDUP_REMOVED lines=11> */
[----:B------:R-:W-:Y:S01]  /*a140*/  @P1 FADD.FTZ R223, R112, R121 ;  /* 0x0000007970df1221 */ /* 0x000fe20000010000 */
        /* <DEDUP_REMOVED lines=12> */
.L_x_739:
        /* <DEDUP_REMOVED lines=12> */
.L_x_740:
        /* <DEDUP_REMOVED lines=43> */
.L_x_738:
[----:B------:R-:W-:Y:S01]  /*a580*/  I2FP.F32.U32 R121, R112 ;  /* 0x0000007000797245 */ /* 0x000fe20000201000 */
[----:B------:R-:W-:Y:S01]  /*a590*/  IMAD.MOV.U32 R123, RZ, RZ, 0x2 ;  /* 0x00000002ff7b7424 */ /* 0x000fe200078e00ff */
[----:B------:R-:W-:Y:S02]  /*a5a0*/  SHF.L.U32 R112, R113, 0x10, RZ ;  /* 0x0000001071707819 */ /* 0x000fe400000006ff */
[----:B------:R-:W-:Y:S01]  /*a5b0*/  ISETP.NE.AND P2, PT, R122, 0x1, PT ;  /* 0x000000017a00780c */ /* 0x000fe20003f45270 */
[----:B------:R-:W-:Y:S01]  /*a5c0*/  FFMA.FTZ R121, R121, R126, 1.1641532182693481445e-10 ;  /* 0x2f00000079797423 */ /* 0x000fe2000001007e */
[----:B------:R-:W-:Y:S01]  /*a5d0*/  LOP3.LUT R200, R200, 0xfffffffb, RZ, 0xc0, !PT ;  /* 0xfffffffbc8c87812 */ /* 0x000fe200078ec0ff */
[----:B------:R-:W-:-:S03]  /*a5e0*/  FMUL.FTZ R112, R112, UR5 ;  /* 0x0000000570707c20 */ /* 0x000fc60008410000 */
[----:B------:R-:W-:Y:S02]  /*a5f0*/  FSETP.GTU.FTZ.AND P3, PT, R121, UR4, PT ;  /* 0x0000000479007c0b */ /* 0x000fe4000bf7c000 */
[----:B------:R-:W-:Y:S01]  /*a600*/  PRMT R121, R113, 0x7632, R121 ;  /* 0x0000763271797816 */ /* 0x000fe20000000079 */
[----:B------:R-:W-:Y:S01]  /*a610*/  IMAD.MOV.U32 R113, RZ, RZ, R190 ;  /* 0x000000ffff717224 */ /* 0x000fe200078e00be */
[----:B------:R-:W-:Y:S02]  /*a620*/  FSEL R173, R112, RZ, !P3 ;  /* 0x000000ff70ad7208 */ /* 0x000fe40005800000 */
[----:B------:R-:W-:-:S13]  /*a630*/  PLOP3.LUT P3, PT, P3, PT, PT, 0x8, 0x80 ;  /* 0x000000000080781c */ /* 0x000fda0001f6e170 */
        /* <DEDUP_REMOVED lines=10> */
.L_x_742:
        /* <DEDUP_REMOVED lines=12> */
.L_x_743:
        /* <DEDUP_REMOVED lines=43> */
.L_x_741:
        /* <DEDUP_REMOVED lines=24> */
.L_x_745:
        /* <DEDUP_REMOVED lines=12> */
.L_x_746:
        /* <DEDUP_REMOVED lines=43> */
.L_x_744:
[----:B------:R-:W-:Y:S01]  /*af40*/  I2FP.F32.U32 R113, R113 ;  /* 0x0000007100717245 */ /* 0x000fe20000201000 */
[----:B------:R-:W-:Y:S02]  /*af50*/  IMAD.U32 R121, R121, 0x10000, RZ ;  /* 0x0001000079797824 */ /* 0x000fe400078e00ff */
[----:B------:R-:W-:Y:S02]  /*af60*/  IMAD.MOV.U32 R122, RZ, RZ, 0x2 ;  /* 0x00000002ff7a7424 */ /* 0x000fe400078e00ff */
[----:B------:R-:W-:Y:S01]  /*af70*/  FFMA.FTZ R113, R113, R126, 1.1641532182693481445e-10 ;  /* 0x2f00000071717423 */ /* 0x000fe2000001007e */
[----:B------:R-:W-:-:S04]  /*af80*/  FMUL.FTZ R121, R121, UR5 ;  /* 0x0000000579797c20 */ /* 0x000fc80008410000 */
[----:B------:R-:W-:Y:S02]  /*af90*/  FSETP.GTU.FTZ.AND P2, PT, R113, UR4, PT ;  /* 0x0000000471007c0b */ /* 0x000fe4000bf5c000 */
[----:B------:R-:W-:Y:S02]  /*afa0*/  MOV R113, R190 ;  /* 0x000000be00717202 */ /* 0x000fe40000000f00 */
[----:B------:R-:W-:Y:S02]  /*afb0*/  FSEL R196, R121, RZ, !P2 ;  /* 0x000000ff79c47208 */ /* 0x000fe40005000000 */
[----:B------:R-:W-:Y:S02]  /*afc0*/  PLOP3.LUT P3, PT, P2, PT, PT, 0x8, 0x80 ;  /* 0x000000000080781c */ /* 0x000fe4000176e170 */
[----:B------:R-:W-:Y:S02]  /*afd0*/  ISETP.NE.AND P2, PT, R112, 0x1, PT ;  /* 0x000000017000780c */ /* 0x000fe40003f45270 */
[----:B------:R-:W-:-:S11]  /*afe0*/  P2R R121, PR, RZ, 0x8 ;  /* 0x00000008ff797803 */ /* 0x000fd60000000000 */
        /* <DEDUP_REMOVED lines=9> */
.L_x_748:
        /* <DEDUP_REMOVED lines=12> */
.L_x_749:
        /* <DEDUP_REMOVED lines=43> */
.L_x_747:
[----:B------:R-:W-:Y:S02]  /*b3f0*/  I2FP.F32.U32 R113, R113 ;  /* 0x0000007100717245 */ /* 0x000fe40000201000 */
[----:B------:R-:W-:-:S03]  /*b400*/  SHF.L.U32 R195, R195, 0x10, RZ ;  /* 0x00000010c3c37819 */ /* 0x000fc600000006ff */
[----:B------:R-:W-:Y:S02]  /*b410*/  FFMA.FTZ R113, R113, R126, 1.1641532182693481445e-10 ;  /* 0x2f00000071717423 */ /* 0x000fe4000001007e */
[----:B------:R-:W-:-:S03]  /*b420*/  FMUL.FTZ R195, R195, UR5 ;  /* 0x00000005c3c37c20 */ /* 0x000fc60008410000 */
[----:B------:R-:W-:Y:S01]  /*b430*/  FSETP.GTU.FTZ.AND P2, PT, R113, UR4, PT ;  /* 0x0000000471007c0b */ /* 0x000fe2000bf5c000 */
[----:B------:R-:W-:-:S03]  /*b440*/  @P1 IMAD.U32 R113, R172, 0x10000, RZ ;  /* 0x00010000ac711824 */ /* 0x000fc600078e00ff */
[----:B------:R-:W-:Y:S02]  /*b450*/  FSEL R123, R195, RZ, !P2 ;  /* 0x000000ffc37b7208 */ /* 0x000fe40005000000 */
[----:B------:R-:W-:Y:S02]  /*b460*/  SEL R195, RZ, 0x1, P2 ;  /* 0x00000001ffc37807 */ /* 0x000fe40001000000 */
[----:B------:R-:W-:Y:S01]  /*b470*/  ISETP.NE.AND P2, PT, R122, 0x1, PT ;  /* 0x000000017a00780c */ /* 0x000fe20003f45270 */
[----:B------:R-:W-:Y:S01]  /*b480*/  FADD.FTZ R196, R196, R123 ;  /* 0x0000007bc4c47221 */ /* 0x000fe20000010000 */
[----:B------:R-:W-:-:S03]  /*b490*/  IMAD.MOV.U32 R123, RZ, RZ, 0x2 ;  /* 0x00000002ff7b7424 */ /* 0x000fc600078e00ff */
        /* <DEDUP_REMOVED lines=13> */
.L_x_751:
        /* <DEDUP_REMOVED lines=12> */
.L_x_752:
        /* <DEDUP_REMOVED lines=43> */
.L_x_750:
[----:B------:R-:W-:Y:S01]  /*b8e0*/  I2FP.F32.U32 R113, R113 ;  /* 0x0000007100717245 */ /* 0x000fe20000201000 */
[----:B------:R-:W-:Y:S01]  /*b8f0*/  IMAD.MOV.U32 R170, RZ, RZ, 0x2 ;  /* 0x00000002ffaa7424 */ /* 0x000fe200078e00ff */
[----:B------:R-:W-:Y:S01]  /*b900*/  ISETP.NE.AND P3, PT, R123, 0x1, PT ;  /* 0x000000017b00780c */ /* 0x000fe20003f65270 */
[----:B------:R-:W-:Y:S01]  /*b910*/  IMAD.MOV.U32 R122, RZ, RZ, R190 ;  /* 0x000000ffff7a7224 */ /* 0x000fe200078e00be */
[C---:B------:R-:W-:Y:S01]  /*b920*/  SHF.L.U32 R112, R114.reuse, 0x10, RZ ;  /* 0x0000001072707819 */ /* 0x040fe200000006ff */
        /* <DEDUP_REMOVED lines=15> */
.L_x_754:
        /* <DEDUP_REMOVED lines=12> */
.L_x_755:
        /* <DEDUP_REMOVED lines=43> */
.L_x_753:
[----:B------:R-:W-:Y:S01]  /*bd90*/  I2FP.F32.U32 R113, R122 ;  /* 0x0000007a00717245 */ /* 0x000fe20000201000 */
[----:B------:R-:W-:Y:S02]  /*bda0*/  IMAD.U32 R112, R106, 0x10000, RZ ;  /* 0x000100006a707824 */ /* 0x000fe400078e00ff */
[----:B------:R-:W-:Y:S02]  /*bdb0*/  @P1 IMAD.U32 R171, R110, 0x10000, RZ ;  /* 0x000100006eab1824 */ /* 0x000fe400078e00ff */
[----:B------:R-:W-:Y:S01]  /*bdc0*/  FFMA.FTZ R113, R113, R126, 1.1641532182693481445e-10 ;  /* 0x2f00000071717423 */ /* 0x000fe2000001007e */
[----:B------:R-:W-:Y:S01]  /*bdd0*/  FMUL.FTZ R112, R112, UR5 ;  /* 0x0000000570707c20 */ /* 0x000fe20008410000 */
[----:B------:R-:W-:-:S03]  /*bde0*/  IMAD.MOV.U32 R123, RZ, RZ, 0x2 ;  /* 0x00000002ff7b7424 */ /* 0x000fc600078e00ff */
[----:B------:R-:W-:-:S04]  /*bdf0*/  FSETP.GTU.FTZ.AND P3, PT, R113, UR4, PT ;  /* 0x0000000471007c0b */ /* 0x000fc8000bf7c000 */
[----:B------:R-:W-:Y:S02]  /*be00*/  FSEL R113, R112, RZ, !P3 ;  /* 0x000000ff70717208 */ /* 0x000fe40005800000 */
[----:B------:R-:W-:Y:S02]  /*be10*/  SEL R112, RZ, 0x1, P3 ;  /* 0x00000001ff707807 */ /* 0x000fe40001800000 */
[----:B------:R-:W-:Y:S01]  /*be20*/  ISETP.NE.AND P3, PT, R170, 0x1, PT ;  /* 0x00000001aa00780c */ /* 0x000fe20003f65270 */
[----:B------:R-:W-:Y:S01]  /*be30*/  FADD.FTZ R196, R196, R113 ;  /* 0x00000071c4c47221 */ /* 0x000fe20000010000 */
[----:B------:R-:W-:-:S03]  /*be40*/  IMAD.MOV.U32 R113, RZ, RZ, R190 ;  /* 0x000000ffff717224 */ /* 0x000fc600078e00be */
[--C-:B------:R-:W-:Y:S01]  /*be50*/  @P1 FADD.FTZ R171, R171, R196.reuse ;  /* 0x000000c4abab1221 */ /* 0x100fe20000010000 */
[----:B------:R-:W-:Y:S02]  /*be60*/  @!P1 MOV R171, R196 ;  /* 0x000000c400ab9202 */ /* 0x000fe40000000f00 */
[----:B------:R-:W-:Y:S02]  /*be70*/  PRMT R196, R112, 0x7610, R196 ;  /* 0x0000761070c47816 */ /* 0x000fe400000000c4 */
        /* <DEDUP_REMOVED lines=10> */
.L_x_757:
        /* <DEDUP_REMOVED lines=12> */
.L_x_758:
        /* <DEDUP_REMOVED lines=43> */
.L_x_756:
        /* <DEDUP_REMOVED lines=19> */
.L_x_760:
        /* <DEDUP_REMOVED lines=12> */
.L_x_761:
        /* <DEDUP_REMOVED lines=43> */
.L_x_759:
[----:B------:R-:W-:Y:S01]  /*c730*/  I2FP.F32.U32 R113, R122 ;  /* 0x0000007a00717245 */ /* 0x000fe20000201000 */
[----:B------:R-:W-:Y:S01]  /*c740*/  IMAD.MOV.U32 R122, RZ, RZ, 0x2 ;  /* 0x00000002ff7a7424 */ /* 0x000fe200078e00ff */
        /* <DEDUP_REMOVED lines=22> */
.L_x_763:
        /* <DEDUP_REMOVED lines=12> */
.L_x_764:
        /* <DEDUP_REMOVED lines=43> */
.L_x_762:
[----:B------:R-:W-:Y:S01]  /*cc20*/  I2FP.F32.U32 R113, R113 ;  /* 0x0000007100717245 */ /* 0x000fe20000201000 */
[----:B------:R-:W-:Y:S01]  /*cc30*/  IMAD.MOV.U32 R114, RZ, RZ, R190 ;  /* 0x000000ffff727224 */ /* 0x000fe200078e00be */
[----:B------:R-:W-:Y:S02]  /*cc40*/  ISETP.NE.AND P5, PT, R122, 0x1, PT ;  /* 0x000000017a00780c */ /* 0x000fe40003fa5270 */
[----:B------:R-:W-:Y:S01]  /*cc50*/  SHF.L.U32 R112, R115, 0x10, RZ ;  /* 0x0000001073707819 */ /* 0x000fe200000006ff */
[----:B------:R-:W-:Y:S01]  /*cc60*/  FFMA.FTZ R113, R113, R126, 1.1641532182693481445e-10 ;  /* 0x2f00000071717423 */ /* 0x000fe2000001007e */
[----:B------:R-:W-:Y:S01]  /*cc70*/  PRMT R208, R115, 0x7632, R208 ;  /* 0x0000763273d07816 */ /* 0x000fe200000000d0 */
[----:B------:R-:W-:Y:S02]  /*cc80*/  IMAD.MOV.U32 R115, RZ, RZ, 0x2 ;  /* 0x00000002ff737424 */ /* 0x000fe400078e00ff */
        /* <DEDUP_REMOVED lines=13> */
.L_x_766:
        /* <DEDUP_REMOVED lines=12> */
.L_x_767:
        /* <DEDUP_REMOVED lines=43> */
.L_x_765:
        /* <DEDUP_REMOVED lines=24> */
.L_x_769:
        /* <DEDUP_REMOVED lines=12> */
.L_x_770:
        /* <DEDUP_REMOVED lines=43> */
.L_x_768:
        /* <DEDUP_REMOVED lines=19> */
.L_x_772:
        /* <DEDUP_REMOVED lines=14> */
.L_x_773:
        /* <DEDUP_REMOVED lines=43> */
.L_x_771:
[----:B------:R-:W-:Y:S01]  /*da80*/  I2FP.F32.U32 R113, R114 ;  /* 0x0000007200717245 */ /* 0x000fe20000201000 */
[----:B------:R-:W-:Y:S01]  /*da90*/  @P1 IMAD.U32 R131, R131, 0x10000, RZ ;  /* 0x0001000083831824 */ /* 0x000fe200078e00ff */
[----:B------:R-:W-:Y:S02]  /*daa0*/  SHF.L.U32 R175, R175, 0x10, RZ ;  /* 0x00000010afaf7819 */ /* 0x000fe400000006ff */
[----:B------:R-:W-:Y:S01]  /*dab0*/  PRMT R114, R199, 0x5410, R202 ;  /* 0x00005410c7727816 */ /* 0x000fe200000000ca */
[----:B------:R-:W-:Y:S02]  /*dac0*/  FFMA.FTZ R113, R113, R126, 1.1641532182693481445e-10 ;  /* 0x2f00000071717423 */ /* 0x000fe4000001007e */
[----:B------:R-:W-:-:S03]  /*dad0*/  FMUL.FTZ R175, R175, UR5 ;  /* 0x00000005afaf7c20 */ /* 0x000fc60008410000 */
[----:B------:R-:W-:Y:S02]  /*dae0*/  FSETP.GTU.FTZ.AND P6, PT, R113, UR4, PT ;  /* 0x0000000471007c0b */ /* 0x000fe4000bfdc000 */
[----:B------:R-:W-:Y:S02]  /*daf0*/  PRMT R113, R173, 0x5410, R172 ;  /* 0x00005410ad717816 */ /* 0x000fe400000000ac */
[----:B------:R-:W-:Y:S02]  /*db00*/  FSEL R175, R175, RZ, !P6 ;  /* 0x000000ffafaf7208 */ /* 0x000fe40007000000 */
[----:B------:R-:W-:-:S03]  /*db10*/  SEL R112, RZ, 0x1, P6 ;  /* 0x00000001ff707807 */ /* 0x000fc60003000000 */
[----:B------:R-:W-:Y:S01]  /*db20*/  FADD.FTZ R208, R208, R175 ;  /* 0x000000afd0d07221 */ /* 0x000fe20000010000 */
[----:B------:R-:W-:Y:S02]  /*db30*/  PRMT R199, R112, 0x7610, R199 ;  /* 0x0000761070c77816 */ /* 0x000fe400000000c7 */
[----:B------:R-:W-:Y:S01]  /*db40*/  PRMT R112, R128, 0x5410, R127 ;  /* 0x0000541080707816 */ /* 0x000fe2000000007f */
[----:B------:R-:W-:Y:S01]  /*db50*/  @P1 FADD.FTZ R122, R208, R131 ;  /* 0x00000083d07a1221 */ /* 0x000fe20000010000 */
[----:B------:R-:W-:-:S05]  /*db60*/  @!P1 IMAD.MOV.U32 R122, RZ, RZ, R208 ;  /* 0x000000ffff7a9224 */ /* 0x000fca00078e00d0 */
[----:B------:R-:W-:-:S04]  /*db70*/  F2FP.BF16.F32.PACK_AB R115, RZ, R122 ;  /* 0x0000007aff73723e */ /* 0x000fc800000010ff */
[----:B------:R-:W-:Y:S01]  /*db80*/  PRMT R115, R129, 0x5410, R115 ;  /* 0x0000541081737816 */ /* 0x000fe20000000073 */
[----:B------:R-:W-:Y:S06]  /*db90*/  BRA `(.L_x_774) ;  /* 0x0000002400e47947 */ /* 0x000fec0003800000 */
.L_x_725:
        /* <DEDUP_REMOVED lines=15> */
.L_x_776:
        /* <DEDUP_REMOVED lines=12> */
.L_x_777:
        /* <DEDUP_REMOVED lines=42> */
.L_x_775:
[----:B------:R-:W-:Y:S01]  /*dff0*/  I2FP.F32.U32 R117, R117 ;  /* 0x0000007500757245 */ /* 0x000fe20000201000 */
[----:B-----5:R-:W-:Y:S01]  /*e000*/  IMAD.U32 R122, R112, 0x10000, RZ ;  /* 0x00010000707a7824 */ /* 0x020fe200078e00ff */
[----:B------:R-:W-:Y:S01]  /*e010*/  ISETP.NE.AND P3, PT, R129, 0x1, PT ;  /* 0x000000018100780c */ /* 0x000fe20003f65270 */
[----:B------:R-:W-:Y:S01]  /*e020*/  @P1 IMAD.U32 R128, R108, 0x10000, RZ ;  /* 0x000100006c801824 */ /* 0x000fe200078e00ff */
[----:B------:R-:W-:Y:S01]  /*e030*/  LOP3.LUT R200, R200, 0xffffffef, RZ, 0xc0, !PT ;  /* 0xffffffefc8c87812 */ /* 0x000fe200078ec0ff */
[----:B------:R-:W-:Y:S01]  /*e040*/  FFMA.FTZ R117, R117, R126, 1.1641532182693481445e-10 ;  /* 0x2f00000075757423 */ /* 0x000fe2000001007e */
[----:B------:R-:W-:Y:S01]  /*e050*/  FMUL.FTZ R122, R122, UR5 ;  /* 0x000000057a7a7c20 */ /* 0x000fe20008410000 */
[----:B------:R-:W-:Y:S01]  /*e060*/  HFMA2 R170, -RZ, RZ, 0, 1.1920928955078125e-07 ;  /* 0x00000002ffaa7431 */ /* 0x000fe200000001ff */
[----:B------:R-:W-:Y:S01]  /*e070*/  PRMT R112, R112, 0x7632, R112 ;  /* 0x0000763270707816 */ /* 0x000fe20000000070 */
[----:B------:R-:W-:Y:S01]  /*e080*/  IMAD.MOV.U32 R123, RZ, RZ, R190 ;  /* 0x000000ffff7b7224 */ /* 0x000fe200078e00be */
[----:B------:R-:W-:-:S04]  /*e090*/  FSETP.GTU.FTZ.AND P2, PT, R117, UR4, PT ;  /* 0x0000000475007c0b */ /* 0x000fc8000bf5c000 */
        /* <DEDUP_REMOVED lines=14> */
.L_x_779:
        /* <DEDUP_REMOVED lines=12> */
.L_x_780:
        /* <DEDUP_REMOVED lines=38> */
[----:B------:R-:W-:Y:S02]  /*e4a0*/  HFMA2 R170, -RZ, RZ, 0, 0 ;  /* 0x00000000ffaa7431 */ /* 0x000fe400000001ff */
[----:B------:R-:W-:Y:S01]  /*e4b0*/  IMAD.MOV.U32 R190, RZ, RZ, R128 ;  /* 0x000000ffffbe7224 */ /* 0x000fe200078e0080 */
[----:B------:R-:W-:Y:S01]  /*e4c0*/  LOP3.LUT R24, R21, R24, R123, 0x96, !PT ;  /* 0x0000001815187212 */ /* 0x000fe200078e967b */
[----:B------:R-:W-:Y:S02]  /*e4d0*/  IMAD.MOV.U32 R123, RZ, RZ, R116 ;  /* 0x000000ffff7b7224 */ /* 0x000fe400078e0074 */
[----:B------:R-:W-:-:S07]  /*e4e0*/  IMAD.MOV.U32 R116, RZ, RZ, R122 ;  /* 0x000000ffff747224 */ /* 0x000fce00078e007a */
.L_x_778:
[----:B------:R-:W-:Y:S01]  /*e4f0*/  I2FP.F32.U32 R123, R123 ;  /* 0x0000007b007b7245 */ /* 0x000fe20000201000 */
[----:B------:R-:W-:Y:S01]  /*e500*/  IMAD.U32 R112, R112, 0x10000, RZ ;  /* 0x0001000070707824 */ /* 0x000fe200078e00ff */
[----:B------:R-:W-:Y:S01]  /*e510*/  ISETP.NE.AND P3, PT, R170, 0x1, PT ;  /* 0x00000001aa00780c */ /* 0x000fe20003f65270 */
[----:B------:R-:W-:Y:S01]  /*e520*/  @P1 IMAD.U32 R122, R121, 0x10000, RZ ;  /* 0x00010000797a1824 */ /* 0x000fe200078e00ff */
[----:B------:R-:W-:Y:S01]  /*e530*/  LOP3.LUT R200, R200, 0xfffffff7, RZ, 0xc0, !PT ;  /* 0xfffffff7c8c87812 */ /* 0x000fe200078ec0ff */
[----:B------:R-:W-:Y:S01]  /*e540*/  FFMA.FTZ R123, R123, R126, 1.1641532182693481445e-10 ;  /* 0x2f0000007b7b7423 */ /* 0x000fe2000001007e */
[----:B------:R-:W-:-:S04]  /*e550*/  FMUL.FTZ R112, R112, UR5 ;  /* 0x0000000570707c20 */ /* 0x000fc80008410000 */
[----:B------:R-:W-:Y:S01]  /*e560*/  FSETP.GTU.FTZ.AND P2, PT, R123, UR4, PT ;  /* 0x000000047b007c0b */ /* 0x000fe2000bf5c000 */
[----:B------:R-:W-:-:S03]  /*e570*/  IMAD.MOV.U32 R123, RZ, RZ, 0x2 ;  /* 0x00000002ff7b7424 */ /* 0x000fc600078e00ff */
[----:B------:R-:W-:Y:S02]  /*e580*/  FSEL R223, R112, RZ, !P2 ;  /* 0x000000ff70df7208 */ /* 0x000fe40005000000 */
[----:B------:R-:W-:Y:S02]  /*e590*/  PLOP3.LUT P2, PT, P2, PT, PT, 0x8, 0x80 ;  /* 0x000000000080781c */ /* 0x000fe4000174e170 */
[----:B------:R-:W-:Y:S01]  /*e5a0*/  MOV R112, R190 ;  /* 0x000000be00707202 */ /* 0x000fe20000000f00 */
        /* <DEDUP_REMOVED lines=12> */
.L_x_782:
        /* <DEDUP_REMOVED lines=12> */
.L_x_783:
        /* <DEDUP_REMOVED lines=43> */
.L_x_781:
[----:B------:R-:W-:Y:S01]  /*e9e0*/  I2FP.F32.U32 R121, R112 ;  /* 0x0000007000797245 */ /* 0x000fe20000201000 */
[----:B------:R-:W-:Y:S01]  /*e9f0*/  @P1 IMAD.U32 R122, R109, 0x10000, RZ ;  /* 0x000100006d7a1824 */ /* 0x000fe200078e00ff */
        /* <DEDUP_REMOVED lines=8> */
[----:B------:R-:W-:Y:S01]  /*ea80*/  FSEL R205, R112, RZ, !P3 ;  /* 0x000000ff70cd7208 */ /* 0x000fe20005800000 */
[----:B------:R-:W-:Y:S01]  /*ea90*/  IMAD.MOV.U32 R112, RZ, RZ, 0x2 ;  /* 0x00000002ff707424 */ /* 0x000fe200078e00ff */
        /* <DEDUP_REMOVED lines=13> */
.L_x_785:
        /* <DEDUP_REMOVED lines=12> */
.L_x_786:
        /* <DEDUP_REMOVED lines=43> */
.L_x_784:
[----:B------:R-:W-:Y:S01]  /*eee0*/  I2FP.F32.U32 R113, R113 ;  /* 0x0000007100717245 */ /* 0x000fe20000201000 */
[----:B------:R-:W-:Y:S02]  /*eef0*/  IMAD.U32 R121, R121, 0x10000, RZ ;  /* 0x0001000079797824 */ /* 0x000fe400078e00ff */
[----:B------:R-:W-:Y:S02]  /*ef00*/  IMAD.MOV.U32 R123, RZ, RZ, 0x2 ;  /* 0x00000002ff7b7424 */ /* 0x000fe400078e00ff */
[----:B------:R-:W-:Y:S01]  /*ef10*/  FFMA.FTZ R113, R113, R126, 1.1641532182693481445e-10 ;  /* 0x2f00000071717423 */ /* 0x000fe2000001007e */
[----:B------:R-:W-:-:S04]  /*ef20*/  FMUL.FTZ R121, R121, UR5 ;  /* 0x0000000579797c20 */ /* 0x000fc80008410000 */
[----:B------:R-:W-:Y:S02]  /*ef30*/  FSETP.GTU.FTZ.AND P2, PT, R113, UR4, PT ;  /* 0x0000000471007c0b */ /* 0x000fe4000bf5c000 */
[----:B------:R-:W-:Y:S02]  /*ef40*/  @P1 SHF.L.U32 R113, R172, 0x10, RZ ;  /* 0x00000010ac711819 */ /* 0x000fe400000006ff */
[----:B------:R-:W-:Y:S02]  /*ef50*/  FSEL R220, R121, RZ, !P2 ;  /* 0x000000ff79dc7208 */ /* 0x000fe40005000000 */
[----:B------:R-:W-:Y:S02]  /*ef60*/  PLOP3.LUT P3, PT, P2, PT, PT, 0x8, 0x80 ;  /* 0x000000000080781c */ /* 0x000fe4000176e170 */
[----:B------:R-:W-:Y:S01]  /*ef70*/  ISETP.NE.AND P2, PT, R112, 0x1, PT ;  /* 0x000000017000780c */ /* 0x000fe20003f45270 */
[----:B------:R-:W-:Y:S01]  /*ef80*/  @P1 FADD.FTZ R220, R113, R220 ;  /* 0x000000dc71dc1221 */ /* 0x000fe20000010000 */
[----:B------:R-:W-:Y:S01]  /*ef90*/  IMAD.MOV.U32 R113, RZ, RZ, R190 ;  /* 0x000000ffff717224 */ /* 0x000fe200078e00be */
[----:B------:R-:W-:-:S03]  /*efa0*/  P2R R121, PR, RZ, 0x8 ;  /* 0x00000008ff797803 */ /* 0x000fc60000000000 */
[----:B------:R-:W-:-:S07]  /*efb0*/  F2FP.BF16.F32.PACK_AB R172, RZ, R220 ;  /* 0x000000dcffac723e */ /* 0x000fce00000010ff */
        /* <DEDUP_REMOVED lines=9> */
.L_x_788:
        /* <DEDUP_REMOVED lines=12> */
.L_x_789:
        /* <DEDUP_REMOVED lines=43> */
.L_x_787:
        /* <DEDUP_REMOVED lines=23> */
.L_x_791:
        /* <DEDUP_REMOVED lines=12> */
.L_x_792:
        /* <DEDUP_REMOVED lines=43> */
.L_x_790:
        /* <DEDUP_REMOVED lines=22> */
.L_x_794:
        /* <DEDUP_REMOVED lines=12> */
.L_x_795:
        /* <DEDUP_REMOVED lines=43> */
.L_x_793:
[----:B------:R-:W-:Y:S01]  /*fd70*/  I2FP.F32.U32 R113, R113 ;  /* 0x0000007100717245 */ /* 0x000fe20000201000 */
[----:B------:R-:W-:Y:S01]  /*fd80*/  @P1 IMAD.U32 R123, R111, 0x10000, RZ ;  /* 0x000100006f7b1824 */ /* 0x000fe200078e00ff */
[----:B------:R-:W-:Y:S02]  /*fd90*/  SHF.L.U32 R112, R115, 0x10, RZ ;  /* 0x0000001073707819 */ /* 0x000fe400000006ff */
        /* <DEDUP_REMOVED lines=20> */
.L_x_797:
        /* <DEDUP_REMOVED lines=12> */
.L_x_798:
        /* <DEDUP_REMOVED lines=41> */
[----:B------:R-:W-:Y:S01]  /*10230*/  MOV R113, R116 ;  /* 0x0000007400717202 */ /* 0x000fe20000000f00 */
[----:B------:R-:W-:-:S07]  /*10240*/  IMAD.MOV.U32 R116, RZ, RZ, R112 ;  /* 0x000000ffff747224 */ /* 0x000fce00078e0070 */
.L_x_796:
        /* <DEDUP_REMOVED lines=13> */
[----:B------:R-:W-:-:S07]  /*10320*/  PRMT R115, R173, 0x5410, R115 ;  /* 0x00005410ad737816 */ /* 0x000fce0000000073 */
.L_x_774:
[----:B------:R-:W0:Y:S01]  /*10330*/  @P1 LDC.64 R128, c[0x0][0x3a0] ;  /* 0x0000e800ff801b82 */ /* 0x000e220000000a00 */
[----:B------:R-:W-:Y:S01]  /*10340*/  SEL R175, RZ, 0x1000000, !P5 ;  /* 0x01000000ffaf7807 */ /* 0x000fe20006800000 */
[----:B------:R-:W-:Y:S01]  /*10350*/  IMAD.WIDE.U32 R212, R206, 0x10, R118 ;  /* 0x00000010ced47825 */ /* 0x000fe200078e0076 */
[----:B------:R-:W-:Y:S02]  /*10360*/  SEL R131, RZ, 0x10000, !P4 ;  /* 0x00010000ff837807 */ /* 0x000fe40006000000 */
[----:B------:R-:W-:Y:S02]  /*10370*/  SEL R210, RZ, 0x100, !P3 ;  /* 0x00000100ffd27807 */ /* 0x000fe40005800000 */
[C---:B------:R-:W-:Y:S01]  /*10380*/  LOP3.LUT P5, RZ, R200.reuse, 0x8, RZ, 0xc0, !PT ;  /* 0x00000008c8ff7812 */ /* 0x040fe200078ac0ff */
[----:B------:R-:W1:Y:S01]  /*10390*/  @P0 LDC.64 R172, c[0x0][0x398] ;  /* 0x0000e600ffac0b82 */ /* 0x000e620000000a00 */
[----:B------:R-:W-:Y:S01]  /*103a0*/  LOP3.LUT P4, RZ, R200, 0x4, RZ, 0xc0, !PT ;  /* 0x00000004c8ff7812 */ /* 0x000fe2000788c0ff */
[----:B------:R2:W-:Y:S01]  /*103b0*/  STG.E.128 desc[UR8][R212.64], R112 ;  /* 0x00000070d4007986 */ /* 0x0005e2000c101d08 */
[----:B------:R-:W-:-:S02]  /*103c0*/  ISETP.NE.AND P3, PT, R121, RZ, PT ;  /* 0x000000ff7900720c */ /* 0x000fc40003f65270 */
[----:B------:R-:W-:Y:S02]  /*103d0*/  LOP3.LUT P6, RZ, R200, 0x10, RZ, 0xc0, !PT ;  /* 0x00000010c8ff7812 */ /* 0x000fe400078cc0ff */
[----:B------:R-:W-:Y:S02]  /*103e0*/  SEL R127, RZ, 0x1000000, !P3 ;  /* 0x01000000ff7f7807 */ /* 0x000fe40005800000 */
[----:B------:R-:W-:Y:S02]  /*103f0*/  SEL R202, RZ, 0x10000, !P4 ;  /* 0x00010000ffca7807 */ /* 0x000fe40006000000 */
[----:B------:R-:W-:Y:S02]  /*10400*/  SEL R121, RZ, 0x100, !P5 ;  /* 0x00000100ff797807 */ /* 0x000fe40006800000 */
[----:B------:R-:W-:Y:S02]  /*10410*/  LOP3.LUT R210, R210, R175, R131, 0xfe, !PT ;  /* 0x000000afd2d27212 */ /* 0x000fe400078efe83 */
[----:B------:R-:W-:-:S02]  /*10420*/  SEL R209, RZ, 0x1, !P2 ;  /* 0x00000001ffd17807 */ /* 0x000fc40005000000 */
[----:B------:R-:W-:Y:S01]  /*10430*/  LOP3.LUT R121, R121, R127, R202, 0xfe, !PT ;  /* 0x0000007f79797212 */ /* 0x000fe200078efeca */
[----:B------:R-:W-:Y:S01]  /*10440*/  VIADD R202, R120, 0x200 ;  /* 0x0000020078ca7836 */ /* 0x000fe20000000000 */
[----:B------:R-:W-:Y:S02]  /*10450*/  SEL R208, RZ, 0x1, !P6 ;  /* 0x00000001ffd07807 */ /* 0x000fe40007000000 */
[----:B------:R-:W-:Y:S01]  /*10460*/  LOP3.LUT R209, R210, R209, RZ, 0xfc, !PT ;  /* 0x000000d1d2d17212 */ /* 0x000fe200078efcff */
[----:B------:R-:W-:Y:S01]  /*10470*/  IMAD.WIDE.U32 R210, R206, 0x8, R224 ;  /* 0x00000008ced27825 */ /* 0x000fe200078e00e0 */
[----:B------:R-:W-:-:S03]  /*10480*/  LOP3.LUT R208, R121, R208, RZ, 0xfc, !PT ;  /* 0x000000d079d07212 */ /* 0x000fc600078efcff */
[----:B0-----:R-:W-:Y:S02]  /*10490*/  @P1 IMAD.WIDE.U32 R128, R202, 0x10, R128 ;  /* 0x00000010ca801825 */ /* 0x001fe400078e0080 */
        /* <DEDUP_REMOVED lines=22> */
.L_x_799:
[----:B------:R-:W3:Y:S01]  /*10600*/  @P1 LDG.E.128 R108, desc[UR8][R128.64] ;  /* 0x00000008806c1981 */ /* 0x000ee2000c1e1d00 */
[----:B0-2---:R-:W-:-:S04]  /*10610*/  IMAD.WIDE.U32 R112, R202, 0x10, R124 ;  /* 0x00000010ca707825 */ /* 0x005fc800078e007c */
[----:B-1----:R-:W-:Y:S02]  /*10620*/  @P0 IMAD.WIDE.U32 R172, R202, 0x10, R172 ;  /* 0x00000010caac0825 */ /* 0x002fe400078e00ac */
[----:B------:R-:W5:Y:S04]  /*10630*/  LDG.E.128 R112, desc[UR8][R112.64] ;  /* 0x0000000870707981 */ /* 0x000f68000c1e1d00 */
[----:B------:R0:W5:Y:S01]  /*10640*/  @P0 LDG.E.128 R104, desc[UR8][R172.64] ;  /* 0x00000008ac680981 */ /* 0x000162000c1e1d00 */
[----:B---3--:R-:W-:Y:S02]  /*10650*/  PRMT R131, R111, 0x7632, R131 ;  /* 0x000076326f837816 */ /* 0x008fe40000000083 */
[----:B------:R-:W-:Y:S02]  /*10660*/  PRMT R128, R110, 0x7632, R128 ;  /* 0x000076326e807816 */ /* 0x000fe40000000080 */
[----:B0-----:R-:W-:-:S02]  /*10670*/  PRMT R173, R109, 0x7632, R173 ;  /* 0x000076326dad7816 */ /* 0x001fc400000000ad */
[----:B------:R-:W-:Y:S01]  /*10680*/  PRMT R121, R108, 0x7632, R121 ;  /* 0x000076326c797816 */ /* 0x000fe20000000079 */
[----:B------:R-:W-:Y:S06]  /*10690*/  @!P0 BRA `(.L_x_800) ;  /* 0x0000004c008c8947 */ /* 0x000fec0003800000 */
        /* <DEDUP_REMOVED lines=15> */
.L_x_802:
        /* <DEDUP_REMOVED lines=12> */
.L_x_803:
[----:B------:R-:W-:Y:S01]  /*10850*/  IMAD.WIDE.U32 R24, R3, -0x326172a9, RZ ;  /* 0xcd9e8d5703187825 */ /* 0x000fe200078e00ff */
[----:B------:R-:W-:-:S03]  /*10860*/  LOP3.LUT R192, R191, R197, R151, 0x96, !PT ;  /* 0x000000c5bfc07212 */ /* 0x000fc600078e9697 */
[----:B------:R-:W-:Y:S01]  /*10870*/  IMAD.MOV.U32 R127, RZ, RZ, R116 ;  /* 0x000000ffff7f7224 */ /* 0x000fe200078e0074 */
[----:B------:R-:W-:Y:S01]  /*10880*/  LOP3.LUT R194, R23, R25, R150, 0x96, !PT ;  /* 0x0000001917c27212 */ /* 0x000fe200078e9696 */
[----:B------:R-:W-:-:S04]  /*10890*/  IMAD.WIDE.U32 R192, R192, -0x326172a9, RZ ;  /* 0xcd9e8d57c0c07825 */ /* 0x000fc800078e00ff */
        /* <DEDUP_REMOVED lines=37> */
[----:B------:R-:W-:-:S07]  /*10af0*/  MOV R172, R192 ;  /* 0x000000c000ac7202 */ /* 0x000fce0000000f00 */
.L_x_801:
[----:B------:R-:W-:Y:S01]  /*10b00*/  I2FP.F32.U32 R123, R127 ;  /* 0x0000007f007b7245 */ /* 0x000fe20000201000 */
[----:B-----5:R-:W-:Y:S01]  /*10b10*/  IMAD.U32 R116, R112, 0x10000, RZ ;  /* 0x0001000070747824 */ /* 0x020fe200078e00ff */
[----:B------:R-:W-:Y:S01]  /*10b20*/  ISETP.NE.AND P3, PT, R129, 0x1, PT ;  /* 0x000000018100780c */ /* 0x000fe20003f65270 */
[----:B------:R-:W-:Y:S01]  /*10b30*/  HFMA2 R175, -RZ, RZ, 0, 1.1920928955078125e-07 ;  /* 0x00000002ffaf7431 */ /* 0x000fe200000001ff */
[----:B------:R-:W-:Y:S01]  /*10b40*/  LOP3.LUT R200, R200, 0xffffffef, RZ, 0xc0, !PT ;  /* 0xffffffefc8c87812 */ /* 0x000fe200078ec0ff */
[----:B------:R-:W-:Y:S01]  /*10b50*/  FFMA.FTZ R123, R123, R126, 1.1641532182693481445e-10 ;  /* 0x2f0000007b7b7423 */ /* 0x000fe2000001007e */
[----:B------:R-:W-:Y:S01]  /*10b60*/  FMUL.FTZ R116, R116, UR5 ;  /* 0x0000000574747c20 */ /* 0x000fe20008410000 */
[----:B------:R-:W-:-:S03]  /*10b70*/  PRMT R112, R112, 0x7632, R112 ;  /* 0x0000763270707816 */ /* 0x000fc60000000070 */
[----:B------:R-:W-:Y:S01]  /*10b80*/  FSETP.GTU.FTZ.AND P2, PT, R123, UR4, PT ;  /* 0x000000047b007c0b */ /* 0x000fe2000bf5c000 */
        /* <DEDUP_REMOVED lines=13> */
.L_x_805:
[----:B------:R-:W-:-:S04]  /*10c60*/  IADD3 R22, PT, PT, R22, 0x1, RZ ;  /* 0x0000000116167810 */ /* 0x000fc80007ffe0ff */
        /* <DEDUP_REMOVED lines=11> */
.L_x_806:
        /* <DEDUP_REMOVED lines=43> */
.L_x_804:
[----:B------:R-:W-:Y:S01]  /*10fd0*/  I2FP.F32.U32 R123, R123 ;  /* 0x0000007b007b7245 */ /* 0x000fe20000201000 */
[----:B------:R-:W-:Y:S01]  /*10fe0*/  IMAD.U32 R127, R104, 0x10000, RZ ;  /* 0x00010000687f7824 */ /* 0x000fe200078e00ff */
[----:B------:R-:W-:Y:S01]  /*10ff0*/  ISETP.NE.AND P3, PT, R175, 0x1, PT ;  /* 0x00000001af00780c */ /* 0x000fe20003f65270 */
[----:B------:R-:W-:Y:S01]  /*11000*/  IMAD.MOV.U32 R193, RZ, RZ, 0x2 ;  /* 0x00000002ffc17424 */ /* 0x000fe200078e00ff */
[----:B------:R-:W-:Y:S01]  /*11010*/  @P1 SHF.L.U32 R129, R108, 0x10, RZ ;  /* 0x000000106c811819 */ /* 0x000fe200000006ff */
[----:B------:R-:W-:Y:S01]  /*11020*/  FFMA.FTZ R123, R123, R126, 1.1641532182693481445e-10 ;  /* 0x2f0000007b7b7423 */ /* 0x000fe2000001007e */
[----:B------:R-:W-:-:S04]  /*11030*/  FMUL.FTZ R127, R127, UR5 ;  /* 0x000000057f7f7c20 */ /* 0x000fc80008410000 */
        /* <DEDUP_REMOVED lines=17> */
.L_x_808:
        /* <DEDUP_REMOVED lines=12> */
.L_x_809:
[----:B------:R-:W-:Y:S01]  /*11210*/  IMAD.WIDE.U32 R24, R3, -0x326172a9, RZ ;  /* 0xcd9e8d5703187825 */ /* 0x000fe200078e00ff */
[----:B------:R-:W-:-:S03]  /*11220*/  LOP3.LUT R194, R191, R199, R151, 0x96, !PT ;  /* 0x000000c7bfc27212 */ /* 0x000fc600078e9697 */
[----:B------:R-:W-:Y:S02]  /*11230*/  HFMA2 R193, -RZ, RZ, 0, 0 ;  /* 0x00000000ffc17431 */ /* 0x000fe400000001ff */
        /* <DEDUP_REMOVED lines=39> */
[----:B------:R-:W-:-:S07]  /*114b0*/  LOP3.LUT R24, R21, R24, R195, 0x96, !PT ;  /* 0x0000001815187212 */ /* 0x000fce00078e96c3 */
.L_x_807:
[----:B------:R-:W-:Y:S01]  /*114c0*/  I2FP.F32.U32 R123, R116 ;  /* 0x00000074007b7245 */ /* 0x000fe20000201000 */
[----:B------:R-:W-:Y:S01]  /*114d0*/  IMAD.U32 R112, R112, 0x10000, RZ ;  /* 0x0001000070707824 */ /* 0x000fe200078e00ff */
[----:B------:R-:W-:Y:S01]  /*114e0*/  ISETP.NE.AND P3, PT, R193, 0x1, PT ;  /* 0x00000001c100780c */ /* 0x000fe20003f65270 */
[----:B------:R-:W-:Y:S01]  /*114f0*/  IMAD.MOV.U32 R175, RZ, RZ, 0x2 ;  /* 0x00000002ffaf7424 */ /* 0x000fe200078e00ff */
[----:B------:R-:W-:Y:S01]  /*11500*/  LOP3.LUT R200, R200, 0xfffffff7, RZ, 0xc0, !PT ;  /* 0xfffffff7c8c87812 */ /* 0x000fe200078ec0ff */
[----:B------:R-:W-:Y:S01]  /*11510*/  FFMA.FTZ R123, R123, R126, 1.1641532182693481445e-10 ;  /* 0x2f0000007b7b7423 */ /* 0x000fe2000001007e */
[----:B------:R-:W-:Y:S01]  /*11520*/  FMUL.FTZ R112, R112, UR5 ;  /* 0x0000000570707c20 */ /* 0x000fe20008410000 */
[----:B------:R-:W-:-:S03]  /*11530*/  MOV R116, R190 ;  /* 0x000000be00747202 */ /* 0x000fc60000000f00 */
[----:B------:R-:W-:-:S04]  /*11540*/  FSETP.GTU.FTZ.AND P2, PT, R123, UR4, PT ;  /* 0x000000047b007c0b */ /* 0x000fc8000bf5c000 */
        /* <DEDUP_REMOVED lines=12> */
.L_x_811:
        /* <DEDUP_REMOVED lines=12> */
.L_x_812:
        /* <DEDUP_REMOVED lines=43> */
.L_x_810:
[----:B------:R-:W-:Y:S01]  /*11980*/  I2FP.F32.U32 R123, R116 ;  /* 0x00000074007b7245 */ /* 0x000fe20000201000 */
[----:B------:R-:W-:Y:S01]  /*11990*/  @P1 IMAD.U32 R121, R121, 0x10000, RZ ;  /* 0x0001000079791824 */ /* 0x000fe200078e00ff */
[----:B------:R-:W-:Y:S01]  /*119a0*/  PRMT R116, R104, 0x7632, R116 ;  /* 0x0000763268747816 */ /* 0x000fe20000000074 */
[----:B------:R-:W-:Y:S01]  /*119b0*/  IMAD.MOV.U32 R194, RZ, RZ, 0x2 ;  /* 0x00000002ffc27424 */ /* 0x000fe200078e00ff */
[----:B------:R-:W-:Y:S01]  /*119c0*/  ISETP.NE.AND P3, PT, R175, 0x1, PT ;  /* 0x00000001af00780c */ /* 0x000fe20003f65270 */
[----:B------:R-:W-:Y:S02]  /*119d0*/  FFMA.FTZ R123, R123, R126, 1.1641532182693481445e-10 ;  /* 0x2f0000007b7b7423 */ /* 0x000fe4000001007e */
[----:B------:R-:W-:-:S03]  /*119e0*/  IMAD.U32 R116, R116, 0x10000, RZ ;  /* 0x0001000074747824 */ /* 0x000fc600078e00ff */
[----:B------:R-:W-:Y:S01]  /*119f0*/  FSETP.GTU.FTZ.AND P2, PT, R123, UR4, PT ;  /* 0x000000047b007c0b */ /* 0x000fe2000bf5c000 */
[----:B------:R-:W-:-:S03]  /*11a00*/  FMUL.FTZ R116, R116, UR5 ;  /* 0x0000000574747c20 */ /* 0x000fc60008410000 */
[----:B------:R-:W-:Y:S02]  /*11a10*/  SEL R193, RZ, 0x1, P2 ;  /* 0x00000001ffc17807 */ /* 0x000fe40001000000 */
[----:B------:R-:W-:-:S05]  /*11a20*/  FSEL R123, R116, RZ, !P2 ;  /* 0x000000ff747b7208 */ /* 0x000fca0005000000 */
        /* <DEDUP_REMOVED lines=14> */
.L_x_814:
[----:B------:R-:W-:-:S04]  /*11b10*/  VIADD R22, R22, 0x1 ;  /* 0x0000000116167836 */ /* 0x000fc80000000000 */
        /* <DEDUP_REMOVED lines=11> */
.L_x_815:
[----:B------:R-:W-:Y:S01]  /*11bd0*/  IMAD.WIDE.U32 R24, R3, -0x326172a9, RZ ;  /* 0xcd9e8d5703187825 */ /* 0x000fe200078e00ff */
[----:B------:R-:W-:Y:S02]  /*11be0*/  LOP3.LUT R194, R191, R199, R151, 0x96, !PT ;  /* 0x000000c7bfc27212 */ /* 0x000fe400078e9697 */
[----:B------:R-:W-:Y:S02]  /*11bf0*/  MOV R112, R172 ;  /* 0x000000ac00707202 */ /* 0x000fe40000000f00 */
        /* <DEDUP_REMOVED lines=39> */
[----:B------:R-:W-:-:S07]  /*11e70*/  IMAD.MOV.U32 R194, RZ, RZ, RZ ;  /* 0x000000ffffc27224 */ /* 0x000fce00078e00ff */
.L_x_813:
[----:B------:R-:W-:Y:S01]  /*11e80*/  I2FP.F32.U32 R121, R112 ;  /* 0x0000007000797245 */ /* 0x000fe20000201000 */
[----:B------:R-:W-:Y:S01]  /*11e90*/  IMAD.MOV.U32 R195, RZ, RZ, 0x2 ;  /* 0x00000002ffc37424 */ /* 0x000fe200078e00ff */
[----:B------:R-:W-:Y:S02]  /*11ea0*/  SHF.L.U32 R112, R113, 0x10, RZ ;  /* 0x0000001071707819 */ /* 0x000fe400000006ff */
[----:B------:R-:W-:Y:S01]  /*11eb0*/  ISETP.NE.AND P2, PT, R194, 0x1, PT ;  /* 0x00000001c200780c */ /* 0x000fe20003f45270 */
[----:B------:R-:W-:Y:S01]  /*11ec0*/  FFMA.FTZ R121, R121, R126, 1.1641532182693481445e-10 ;  /* 0x2f00000079797423 */ /* 0x000fe2000001007e */
[----:B------:R-:W-:Y:S01]  /*11ed0*/  LOP3.LUT R200, R200, 0xfffffffb, RZ, 0xc0, !PT ;  /* 0xfffffffbc8c87812 */ /* 0x000fe200078ec0ff */
[----:B------:R-:W-:Y:S01]  /*11ee0*/  FMUL.FTZ R112, R112, UR5 ;  /* 0x0000000570707c20 */ /* 0x000fe20008410000 */
[----:B------:R-:W-:Y:S01]  /*11ef0*/  PRMT R175, R113, 0x7632, R175 ;  /* 0x0000763271af7816 */ /* 0x000fe200000000af */
[----:B------:R-:W-:Y:S01]  /*11f00*/  IMAD.MOV.U32 R113, RZ, RZ, R190 ;  /* 0x000000ffff717224 */ /* 0x000fe200078e00be */
[----:B------:R-:W-:-:S04]  /*11f10*/  FSETP.GTU.FTZ.AND P3, PT, R121, UR4, PT ;  /* 0x0000000479007c0b */ /* 0x000fc8000bf7c000 */
        /* <DEDUP_REMOVED lines=12> */
.L_x_817:
        /* <DEDUP_REMOVED lines=12> */
.L_x_818:
        /* <DEDUP_REMOVED lines=43> */
.L_x_816:
        /* <DEDUP_REMOVED lines=10> */
[--C-:B------:R-:W-:Y:S01]  /*123f0*/  @P1 FADD.FTZ R121, R113, R112.reuse ;  /* 0x0000007071791221 */ /* 0x100fe20000010000 */
[----:B------:R-:W-:Y:S02]  /*12400*/  @!P1 IMAD.MOV.U32 R121, RZ, RZ, R112 ;  /* 0x000000ffff799224 */ /* 0x000fe400078e0070 */
[----:B------:R-:W-:Y:S02]  /*12410*/  HFMA2 R112, -RZ, RZ, 0, 1.1920928955078125e-07 ;  /* 0x00000002ff707431 */ /* 0x000fe400000001ff */
[----:B------:R-:W-:Y:S01]  /*12420*/  IMAD.MOV.U32 R113, RZ, RZ, R190 ;  /* 0x000000ffff717224 */ /* 0x000fe200078e00be */
        /* <DEDUP_REMOVED lines=10> */
.L_x_820:
[----:B------:R-:W-:-:S04]  /*124d0*/  IADD3 R22, PT, PT, R22, 0x1, RZ ;  /* 0x0000000116167810 */ /* 0x000fc80007ffe0ff */
        /* <DEDUP_REMOVED lines=11> */
.L_x_821:
        /* <DEDUP_REMOVED lines=43> */
.L_x_819:
[----:B------:R-:W-:Y:S01]  /*12840*/  I2FP.F32.U32 R113, R113 ;  /* 0x0000007100717245 */ /* 0x000fe20000201000 */
[----:B------:R-:W-:Y:S01]  /*12850*/  IMAD.U32 R175, R175, 0x10000, RZ ;  /* 0x00010000afaf7824 */ /* 0x000fe200078e00ff */
[----:B------:R-:W-:Y:S02]  /*12860*/  LOP3.LUT R200, R200, 0xfffffffd, RZ, 0xc0, !PT ;  /* 0xfffffffdc8c87812 */ /* 0x000fe400078ec0ff */
[----:B------:R-:W-:Y:S01]  /*12870*/  MOV R196, 0x2 ;  /* 0x0000000200c47802 */ /* 0x000fe20000000f00 */
[----:B------:R-:W-:Y:S01]  /*12880*/  FFMA.FTZ R113, R113, R126, 1.1641532182693481445e-10 ;  /* 0x2f00000071717423 */ /* 0x000fe2000001007e */
[----:B------:R-:W-:-:S04]  /*12890*/  FMUL.FTZ R175, R175, UR5 ;  /* 0x00000005afaf7c20 */ /* 0x000fc80008410000 */
[----:B------:R-:W-:Y:S01]  /*128a0*/  FSETP.GTU.FTZ.AND P2, PT, R113, UR4, PT ;  /* 0x0000000471007c0b */ /* 0x000fe2000bf5c000 */
[----:B------:R-:W-:-:S03]  /*128b0*/  IMAD.MOV.U32 R113, RZ, RZ, R190 ;  /* 0x000000ffff717224 */ /* 0x000fc600078e00be */
        /* <DEDUP_REMOVED lines=13> */
.L_x_823:
        /* <DEDUP_REMOVED lines=12> */
.L_x_824:
        /* <DEDUP_REMOVED lines=43> */
.L_x_822:
[----:B------:R-:W-:Y:S01]  /*12d00*/  I2FP.F32.U32 R113, R113 ;  /* 0x0000007100717245 */ /* 0x000fe20000201000 */
[----:B------:R-:W-:Y:S01]  /*12d10*/  IMAD.MOV.U32 R197, RZ, RZ, 0x2 ;  /* 0x00000002ffc57424 */ /* 0x000fe200078e00ff */
[----:B------:R-:W-:Y:S02]  /*12d20*/  PRMT R112, R105, 0x7632, R112 ;  /* 0x0000763269707816 */ /* 0x000fe40000000070 */
[----:B------:R-:W-:Y:S01]  /*12d30*/  @P1 SHF.L.U32 R173, R173, 0x10, RZ ;  /* 0x00000010adad1819 */ /* 0x000fe200000006ff */
[----:B------:R-:W-:Y:S02]  /*12d40*/  FFMA.FTZ R113, R113, R126, 1.1641532182693481445e-10 ;  /* 0x2f00000071717423 */ /* 0x000fe4000001007e */
[----:B------:R-:W-:-:S03]  /*12d50*/  IMAD.U32 R112, R112, 0x10000, RZ ;  /* 0x0001000070707824 */ /* 0x000fc600078e00ff */
[----:B------:R-:W-:Y:S01]  /*12d60*/  FSETP.GTU.FTZ.AND P2, PT, R113, UR4, PT ;  /* 0x0000000471007c0b */ /* 0x000fe2000bf5c000 */
[----:B------:R-:W-:Y:S01]  /*12d70*/  FMUL.FTZ R112, R112, UR5 ;  /* 0x0000000570707c20 */ /* 0x000fe20008410000 */
[----:B------:R-:W-:Y:S02]  /*12d80*/  MOV R113, R190 ;  /* 0x000000be00717202 */ /* 0x000fe40000000f00 */
        /* <DEDUP_REMOVED lines=16> */
.L_x_826:
        /* <DEDUP_REMOVED lines=12> */
.L_x_827:
        /* <DEDUP_REMOVED lines=38> */
[----:B------:R-:W-:Y:S01]  /*131b0*/  HFMA2 R197, -RZ, RZ, 0, 0 ;  /* 0x00000000ffc57431 */ /* 0x000fe200000001ff */
[----:B------:R-:W-:Y:S02]  /*131c0*/  MOV R190, R196 ;  /* 0x000000c400be7202 */ /* 0x000fe40000000f00 */
[----:B------:R-:W-:Y:S01]  /*131d0*/  LOP3.LUT R24, R21, R24, R113, 0x96, !PT ;  /* 0x0000001815187212 */ /* 0x000fe200078e9671 */
[----:B------:R-:W-:Y:S02]  /*131e0*/  IMAD.MOV.U32 R113, RZ, RZ, R172 ;  /* 0x000000ffff717224 */ /* 0x000fe400078e00ac */
[----:B------:R-:W-:-:S07]  /*131f0*/  IMAD.MOV.U32 R172, RZ, RZ, R112 ;  /* 0x000000ffffac7224 */ /* 0x000fce00078e0070 */
.L_x_825:
[----:B------:R-:W-:Y:S01]  /*13200*/  I2FP.F32.U32 R113, R113 ;  /* 0x0000007100717245 */ /* 0x000fe20000201000 */
[C---:B------:R-:W-:Y:S01]  /*13210*/  IMAD.U32 R112, R114.reuse, 0x10000, RZ ;  /* 0x0001000072707824 */ /* 0x040fe200078e00ff */
[----:B------:R-:W-:Y:S01]  /*13220*/  ISETP.NE.AND P3, PT, R197, 0x1, PT ;  /* 0x00000001c500780c */ /* 0x000fe20003f65270 */
[----:B------:R-:W-:Y:S01]  /*13230*/  IMAD.MOV.U32 R198, RZ, RZ, 0x2 ;  /* 0x00000002ffc67424 */ /* 0x000fe200078e00ff */
[----:B------:R-:W-:Y:S01]  /*13240*/  PRMT R114, R114, 0x7632, R114 ;  /* 0x0000763272727816 */ /* 0x000fe20000000072 */
[----:B------:R-:W-:Y:S01]  /*13250*/  FFMA.FTZ R113, R113, R126, 1.1641532182693481445e-10 ;  /* 0x2f00000071717423 */ /* 0x000fe2000001007e */
[----:B------:R-:W-:Y:S01]  /*13260*/  FMUL.FTZ R112, R112, UR5 ;  /* 0x0000000570707c20 */ /* 0x000fe20008410000 */
[----:B------:R-:W-:-:S03]  /*13270*/  MOV R196, R190 ;  /* 0x000000be00c47202 */ /* 0x000fc60000000f00 */
        /* <DEDUP_REMOVED lines=12> */
.L_x_829:
        /* <DEDUP_REMOVED lines=12> */
.L_x_830:
[----:B------:R-:W-:Y:S01]  /*13400*/  IMAD.WIDE.U32 R24, R3, -0x326172a9, RZ ;  /* 0xcd9e8d5703187825 */ /* 0x000fe200078e00ff */
[----:B------:R-:W-:-:S03]  /*13410*/  LOP3.LUT R112, R191, R209, R151, 0x96, !PT ;  /* 0x000000d1bf707212 */ /* 0x000fc600078e9697 */
[----:B------:R-:W-:Y:S01]  /*13420*/  HFMA2 R198, -RZ, RZ, 0, 0 ;  /* 0x00000000ffc67431 */ /* 0x000fe200000001ff */
        /* <DEDUP_REMOVED lines=40> */
.L_x_828:
[----:B------:R-:W-:Y:S01]  /*136b0*/  I2FP.F32.U32 R113, R196 ;  /* 0x000000c400717245 */ /* 0x000fe20000201000 */
[----:B------:R-:W-:-:S04]  /*136c0*/  IMAD.U32 R112, R106, 0x10000, RZ ;  /* 0x000100006a707824 */ /* 0x000fc800078e00ff */
[----:B------:R-:W-:Y:S01]  /*136d0*/  FFMA.FTZ R113, R113, R126, 1.1641532182693481445e-10 ;  /* 0x2f00000071717423 */ /* 0x000fe2000001007e */
[----:B------:R-:W-:-:S04]  /*136e0*/  FMUL.FTZ R112, R112, UR5 ;  /* 0x0000000570707c20 */ /* 0x000fc80008410000 */
[----:B------:R-:W-:Y:S01]  /*136f0*/  FSETP.GTU.FTZ.AND P3, PT, R113, UR4, PT ;  /* 0x0000000471007c0b */ /* 0x000fe2000bf7c000 */
[----:B------:R-:W-:-:S03]  /*13700*/  @P1 IMAD.U32 R113, R110, 0x10000, RZ ;  /* 0x000100006e711824 */ /* 0x000fc600078e00ff */
[----:B------:R-:W-:Y:S02]  /*13710*/  FSEL R112, R112, RZ, !P3 ;  /* 0x000000ff70707208 */ /* 0x000fe40005800000 */
[----:B------:R-:W-:Y:S02]  /*13720*/  SEL R196, RZ, 0x1, P3 ;  /* 0x00000001ffc47807 */ /* 0x000fe40001800000 */
[----:B------:R-:W-:Y:S01]  /*13730*/  ISETP.NE.AND P3, PT, R198, 0x1, PT ;  /* 0x00000001c600780c */ /* 0x000fe20003f65270 */
[----:B------:R-:W-:-:S04]  /*13740*/  FADD.FTZ R112, R173, R112 ;  /* 0x00000070ad707221 */ /* 0x000fc80000010000 */
[----:B------:R-:W-:Y:S01]  /*13750*/  @P1 FADD.FTZ R173, R113, R112 ;  /* 0x0000007071ad1221 */ /* 0x000fe20000010000 */
[----:B------:R-:W-:Y:S01]  /*13760*/  @!P1 MOV R173, R112 ;  /* 0x0000007000ad9202 */ /* 0x000fe20000000f00 */
[----:B------:R-:W-:Y:S02]  /*13770*/  IMAD.MOV.U32 R112, RZ, RZ, 0x2 ;  /* 0x00000002ff707424 */ /* 0x000fe400078e00ff */
[----:B------:R-:W-:Y:S01]  /*13780*/  IMAD.MOV.U32 R113, RZ, RZ, R190 ;  /* 0x000000ffff717224 */ /* 0x000fe200078e00be */
        /* <DEDUP_REMOVED lines=10> */
.L_x_832:
        /* <DEDUP_REMOVED lines=12> */
.L_x_833:
        /* <DEDUP_REMOVED lines=43> */
.L_x_831:
[----:B------:R-:W-:Y:S01]  /*13ba0*/  I2FP.F32.U32 R113, R113 ;  /* 0x0000007100717245 */ /* 0x000fe20000201000 */
[----:B------:R-:W-:Y:S01]  /*13bb0*/  IMAD.MOV.U32 R198, RZ, RZ, 0x2 ;  /* 0x00000002ffc67424 */ /* 0x000fe200078e00ff */
[----:B------:R-:W-:Y:S01]  /*13bc0*/  ISETP.NE.AND P4, PT, R112, 0x1, PT ;  /* 0x000000017000780c */ /* 0x000fe20003f85270 */
[----:B------:R-:W-:Y:S01]  /*13bd0*/  IMAD.MOV.U32 R197, RZ, RZ, R190 ;  /* 0x000000ffffc57224 */ /* 0x000fe200078e00be */
[----:B------:R-:W-:Y:S01]  /*13be0*/  SHF.L.U32 R114, R114, 0x10, RZ ;  /* 0x0000001072727819 */ /* 0x000fe200000006ff */
[----:B------:R-:W-:-:S04]  /*13bf0*/  FFMA.FTZ R113, R113, R126, 1.1641532182693481445e-10 ;  /* 0x2f00000071717423 */ /* 0x000fc8000001007e */
        /* <DEDUP_REMOVED lines=13> */
.L_x_835:
        /* <DEDUP_REMOVED lines=12> */
.L_x_836:
[----:B------:R-:W-:Y:S01]  /*13d90*/  IMAD.WIDE.U32 R24, R3, -0x326172a9, RZ ;  /* 0xcd9e8d5703187825 */ /* 0x000fe200078e00ff */
[----:B------:R-:W-:Y:S02]  /*13da0*/  LOP3.LUT R112, R191, R211, R151, 0x96, !PT ;  /* 0x000000d3bf707212 */ /* 0x000fe400078e9697 */
[----:B------:R-:W-:Y:S01]  /*13db0*/  MOV R197, R172 ;  /* 0x000000ac00c57202 */ /* 0x000fe20000000f00 */
        /* <DEDUP_REMOVED lines=40> */
.L_x_834:
[----:B------:R-:W-:Y:S01]  /*14040*/  I2FP.F32.U32 R113, R197 ;  /* 0x000000c500717245 */ /* 0x000fe20000201000 */
[----:B------:R-:W-:Y:S01]  /*14050*/  @P1 IMAD.U32 R211, R128, 0x10000, RZ ;  /* 0x0001000080d31824 */ /* 0x000fe200078e00ff */
[----:B------:R-:W-:Y:S01]  /*14060*/  PRMT R112, R106, 0x7632, R112 ;  /* 0x000076326a707816 */ /* 0x000fe20000000070 */
[----:B------:R-:W-:Y:S02]  /*14070*/  HFMA2 R208, -RZ, RZ, 0, 1.1920928955078125e-07 ;  /* 0x00000002ffd07431 */ /* 0x000fe400000001ff */
[----:B------:R-:W-:Y:S01]  /*14080*/  FFMA.FTZ R113, R113, R126, 1.1641532182693481445e-10 ;  /* 0x2f00000071717423 */ /* 0x000fe2000001007e */
[----:B------:R-:W-:-:S04]  /*14090*/  SHF.L.U32 R112, R112, 0x10, RZ ;  /* 0x0000001070707819 */ /* 0x000fc800000006ff */
[----:B------:R-:W-:Y:S01]  /*140a0*/  FSETP.GTU.FTZ.AND P4, PT, R113, UR4, PT ;  /* 0x0000000471007c0b */ /* 0x000fe2000bf9c000 */
[----:B------:R-:W-:-:S03]  /*140b0*/  FMUL.FTZ R112, R112, UR5 ;  /* 0x0000000570707c20 */ /* 0x000fc60008410000 */
[----:B------:R-:W-:Y:S02]  /*140c0*/  SEL R197, RZ, 0x1, P4 ;  /* 0x00000001ffc57807 */ /* 0x000fe40002000000 */
[----:B------:R-:W-:Y:S02]  /*140d0*/  FSEL R113, R112, RZ, !P4 ;  /* 0x000000ff70717208 */ /* 0x000fe40006000000 */
[----:B------:R-:W-:-:S03]  /*140e0*/  ISETP.NE.AND P4, PT, R198, 0x1, PT ;  /* 0x00000001c600780c */ /* 0x000fc60003f85270 */
[----:B------:R-:W-:Y:S01]  /*140f0*/  FADD.FTZ R114, R114, R113 ;  /* 0x0000007172727221 */ /* 0x000fe20000010000 */
[----:B------:R-:W-:-:S03]  /*14100*/  IMAD.MOV.U32 R113, RZ, RZ, R190 ;  /* 0x000000ffff717224 */ /* 0x000fc600078e00be */
        /* <DEDUP_REMOVED lines=12> */
.L_x_838:
        /* <DEDUP_REMOVED lines=12> */
.L_x_839:
        /* <DEDUP_REMOVED lines=43> */
.L_x_837:
[----:B------:R-:W-:Y:S01]  /*14540*/  I2FP.F32.U32 R113, R113 ;  /* 0x0000007100717245 */ /* 0x000fe20000201000 */
[C---:B------:R-:W-:Y:S01]  /*14550*/  IMAD.U32 R112, R115.reuse, 0x10000, RZ ;  /* 0x0001000073707824 */ /* 0x040fe200078e00ff */
[----:B------:R-:W-:Y:S01]  /*14560*/  ISETP.NE.AND P5, PT, R208, 0x1, PT ;  /* 0x00000001d000780c */ /* 0x000fe20003fa5270 */
[----:B------:R-:W-:Y:S01]  /*14570*/  IMAD.MOV.U32 R114, RZ, RZ, R190 ;  /* 0x000000ffff727224 */ /* 0x000fe200078e00be */
[----:B------:R-:W-:Y:S01]  /*14580*/  PRMT R216, R115, 0x7632, R216 ;  /* 0x0000763273d87816 */ /* 0x000fe200000000d8 */
[----:B------:R-:W-:Y:S01]  /*14590*/  FFMA.FTZ R113, R113, R126, 1.1641532182693481445e-10 ;  /* 0x2f00000071717423 */ /* 0x000fe2000001007e */
[----:B------:R-:W-:Y:S01]  /*145a0*/  FMUL.FTZ R112, R112, UR5 ;  /* 0x0000000570707c20 */ /* 0x000fe20008410000 */
[----:B------:R-:W-:-:S03]  /*145b0*/  MOV R209, 0x2 ;  /* 0x0000000200d17802 */ /* 0x000fc60000000f00 */
        /* <DEDUP_REMOVED lines=12> */
.L_x_841:
        /* <DEDUP_REMOVED lines=12> */
.L_x_842:
        /* <DEDUP_REMOVED lines=43> */
.L_x_840:
[----:B------:R-:W-:Y:S01]  /*149f0*/  I2FP.F32.U32 R113, R114 ;  /* 0x0000007200717245 */ /* 0x000fe20000201000 */
[----:B------:R-:W-:Y:S01]  /*14a00*/  IMAD.U32 R112, R107, 0x10000, RZ ;  /* 0x000100006b707824 */ /* 0x000fe200078e00ff */
[----:B------:R-:W-:-:S03]  /*14a10*/  @P1 SHF.L.U32 R115, R111, 0x10, RZ ;  /* 0x000000106f731819 */ /* 0x000fc600000006ff */
[----:B------:R-:W-:Y:S01]  /*14a20*/  FFMA.FTZ R113, R113, R126, 1.1641532182693481445e-10 ;  /* 0x2f00000071717423 */ /* 0x000fe2000001007e */
[----:B------:R-:W-:-:S04]  /*14a30*/  FMUL.FTZ R112, R112, UR5 ;  /* 0x0000000570707c20 */ /* 0x000fc80008410000 */
[----:B------:R-:W-:-:S04]  /*14a40*/  FSETP.GTU.FTZ.AND P5, PT, R113, UR4, PT ;  /* 0x0000000471007c0b */ /* 0x000fc8000bfbc000 */
[----:B------:R-:W-:Y:S02]  /*14a50*/  FSEL R113, R112, RZ, !P5 ;  /* 0x000000ff70717208 */ /* 0x000fe40006800000 */
[----:B------:R-:W-:Y:S02]  /*14a60*/  SEL R198, RZ, 0x1, P5 ;  /* 0x00000001ffc67807 */ /* 0x000fe40002800000 */
[----:B------:R-:W-:Y:S01]  /*14a70*/  ISETP.NE.AND P5, PT, R209, 0x1, PT ;  /* 0x00000001d100780c */ /* 0x000fe20003fa5270 */
[----:B------:R-:W-:Y:S01]  /*14a80*/  FADD.FTZ R112, R128, R113 ;  /* 0x0000007180707221 */ /* 0x000fe20000010000 */
[----:B------:R-:W-:-:S03]  /*14a90*/  MOV R113, R190 ;  /* 0x000000be00717202 */ /* 0x000fc60000000f00 */
[--C-:B------:R-:W-:Y:S01]  /*14aa0*/  @P1 FADD.FTZ R128, R115, R112.reuse ;  /* 0x0000007073801221 */ /* 0x100fe20000010000 */
[----:B------:R-:W-:Y:S02]  /*14ab0*/  @!P1 IMAD.MOV.U32 R128, RZ, RZ, R112 ;  /* 0x000000ffff809224 */ /* 0x000fe400078e0070 */
[----:B------:R-:W-:-:S03]  /*14ac0*/  IMAD.MOV.U32 R112, RZ, RZ, 0x2 ;  /* 0x00000002ff707424 */ /* 0x000fc600078e00ff */
        /* <DEDUP_REMOVED lines=10> */
.L_x_844:
        /* <DEDUP_REMOVED lines=12> */
.L_x_845:
        /* <DEDUP_REMOVED lines=41> */
[----:B------:R-:W-:Y:S02]  /*14ec0*/  IMAD.MOV.U32 R172, RZ, RZ, R112 ;  /* 0x000000ffffac7224 */ /* 0x000fe400078e0070 */
[----:B------:R-:W-:-:S07]  /*14ed0*/  HFMA2 R112, -RZ, RZ, 0, 0 ;  /* 0x00000000ff707431 */ /* 0x000fce00000001ff */
.L_x_843:
        /* <DEDUP_REMOVED lines=19> */
.L_x_847:
[----:B------:R-:W-:-:S04]  /*15010*/  VIADD R22, R22, 0x1 ;  /* 0x0000000116167836 */ /* 0x000fc80000000000 */
        /* <DEDUP_REMOVED lines=13> */
.L_x_848:
        /* <DEDUP_REMOVED lines=43> */
.L_x_846:
[----:B------:R-:W-:Y:S01]  /*153a0*/  I2FP.F32.U32 R113, R114 ;  /* 0x0000007200717245 */ /* 0x000fe20000201000 */
[----:B------:R-:W-:Y:S01]  /*153b0*/  @P1 IMAD.U32 R131, R131, 0x10000, RZ ;  /* 0x0001000083831824 */ /* 0x000fe200078e00ff */
[----:B------:R-:W-:Y:S02]  /*153c0*/  PRMT R112, R107, 0x7632, R112 ;  /* 0x000076326b707816 */ /* 0x000fe40000000070 */
[----:B------:R-:W-:Y:S01]  /*153d0*/  PRMT R114, R213, 0x5410, R215 ;  /* 0x00005410d5727816 */ /* 0x000fe200000000d7 */
[----:B------:R-:W-:Y:S02]  /*153e0*/  FFMA.FTZ R113, R113, R126, 1.1641532182693481445e-10 ;  /* 0x2f00000071717423 */ /* 0x000fe4000001007e */
[----:B------:R-:W-:-:S03]  /*153f0*/  IMAD.U32 R112, R112, 0x10000, RZ ;  /* 0x0001000070707824 */ /* 0x000fc600078e00ff */
[----:B------:R-:W-:Y:S01]  /*15400*/  FSETP.GTU.FTZ.AND P6, PT, R113, UR4, PT ;  /* 0x0000000471007c0b */ /* 0x000fe2000bfdc000 */
[----:B------:R-:W-:-:S05]  /*15410*/  FMUL.FTZ R112, R112, UR5 ;  /* 0x0000000570707c20 */ /* 0x000fca0008410000 */
[----:B------:R-:W-:Y:S02]  /*15420*/  FSEL R113, R112, RZ, !P6 ;  /* 0x000000ff70717208 */ /* 0x000fe40007000000 */
[----:B------:R-:W-:-:S03]  /*15430*/  SEL R112, RZ, 0x1, P6 ;  /* 0x00000001ff707807 */ /* 0x000fc60003000000 */
[----:B------:R-:W-:Y:S01]  /*15440*/  FADD.FTZ R216, R216, R113 ;  /* 0x00000071d8d87221 */ /* 0x000fe20000010000 */
[--C-:B------:R-:W-:Y:S02]  /*15450*/  PRMT R113, R212, 0x5410, R199.reuse ;  /* 0x00005410d4717816 */ /* 0x100fe400000000c7 */
[----:B------:R-:W-:Y:S01]  /*15460*/  PRMT R199, R112, 0x7610, R199 ;  /* 0x0000761070c77816 */ /* 0x000fe200000000c7 */
[----:B------:R-:W-:Y:S01]  /*15470*/  @P1 FADD.FTZ R131, R216, R131 ;  /* 0x00000083d8831221 */ /* 0x000fe20000010000 */
[----:B------:R-:W-:Y:S02]  /*15480*/  @!P1 MOV R131, R216 ;  /* 0x000000d800839202 */ /* 0x000fe40000000f00 */
[----:B------:R-:W-:Y:S02]  /*15490*/  PRMT R112, R127, 0x5410, R116 ;  /* 0x000054107f707816 */ /* 0x000fe40000000074 */
[----:B------:R-:W-:-:S04]  /*154a0*/  F2FP.BF16.F32.PACK_AB R115, RZ, R131 ;  /* 0x00000083ff73723e */ /* 0x000fc800000010ff */
[----:B------:R-:W-:Y:S01]  /*154b0*/  PRMT R115, R210, 0x5410, R115 ;  /* 0x00005410d2737816 */ /* 0x000fe20000000073 */
[----:B------:R-:W-:Y:S06]  /*154c0*/  BRA `(.L_x_849) ;  /* 0x0000002400ec7947 */ /* 0x000fec0003800000 */
.L_x_800:
        /* <DEDUP_REMOVED lines=15> */
.L_x_851:
        /* <DEDUP_REMOVED lines=12> */
.L_x_852:
        /* <DEDUP_REMOVED lines=43> */
.L_x_850:
[----:B------:R-:W-:Y:S01]  /*15930*/  I2FP.F32.U32 R123, R127 ;  /* 0x0000007f007b7245 */ /* 0x000fe20000201000 */
[----:B------:R-:W-:Y:S01]  /*15940*/  @P1 IMAD.U32 R208, R108, 0x10000, RZ ;  /* 0x000100006cd01824 */ /* 0x000fe200078e00ff */
[----:B-----5:R-:W-:Y:S01]  /*15950*/  SHF.L.U32 R116, R112, 0x10, RZ ;  /* 0x0000001070747819 */ /* 0x020fe200000006ff */
[----:B------:R-:W-:Y:S01]  /*15960*/  IMAD.MOV.U32 R209, RZ, RZ, 0x2 ;  /* 0x00000002ffd17424 */ /* 0x000fe200078e00ff */
[----:B------:R-:W-:Y:S01]  /*15970*/  ISETP.NE.AND P3, PT, R175, 0x1, PT ;  /* 0x00000001af00780c */ /* 0x000fe20003f65270 */
[----:B------:R-:W-:Y:S01]  /*15980*/  FFMA.FTZ R123, R123, R126, 1.1641532182693481445e-10 ;  /* 0x2f0000007b7b7423 */ /* 0x000fe2000001007e */
[----:B------:R-:W-:Y:S01]  /*15990*/  LOP3.LUT R200, R200, 0xffffffef, RZ, 0xc0, !PT ;  /* 0xffffffefc8c87812 */ /* 0x000fe200078ec0ff */
[----:B------:R-:W-:Y:S01]  /*159a0*/  FMUL.FTZ R116, R116, UR5 ;  /* 0x0000000574747c20 */ /* 0x000fe20008410000 */
[----:B------:R-:W-:Y:S02]  /*159b0*/  PRMT R112, R112, 0x7632, R112 ;  /* 0x0000763270707816 */ /* 0x000fe40000000070 */
[----:B------:R-:W-:-:S02]  /*159c0*/  FSETP.GTU.FTZ.AND P2, PT, R123, UR4, PT ;  /* 0x000000047b007c0b */ /* 0x000fc4000bf5c000 */
[----:B------:R-:W-:Y:S02]  /*159d0*/  MOV R123, R190 ;  /* 0x000000be007b7202 */ /* 0x000fe40000000f00 */
        /* <DEDUP_REMOVED lines=14> */
.L_x_854:
        /* <DEDUP_REMOVED lines=12> */
.L_x_855:
        /* <DEDUP_REMOVED lines=42> */
[----:B------:R-:W-:-:S07]  /*15e20*/  HFMA2 R209, -RZ, RZ, 0, 0 ;  /* 0x00000000ffd17431 */ /* 0x000fce00000001ff */
.L_x_853:
[----:B------:R-:W-:Y:S01]  /*15e30*/  I2FP.F32.U32 R123, R123 ;  /* 0x0000007b007b7245 */ /* 0x000fe20000201000 */
[----:B------:R-:W-:Y:S01]  /*15e40*/  IMAD.U32 R112, R112, 0x10000, RZ ;  /* 0x0001000070707824 */ /* 0x000fe200078e00ff */
[----:B------:R-:W-:Y:S01]  /*15e50*/  ISETP.NE.AND P3, PT, R209, 0x1, PT ;  /* 0x00000001d100780c */ /* 0x000fe20003f65270 */
[----:B------:R-:W-:Y:S01]  /*15e60*/  @P1 IMAD.U32 R208, R121, 0x10000, RZ ;  /* 0x0001000079d01824 */ /* 0x000fe200078e00ff */
[----:B------:R-:W-:Y:S01]  /*15e70*/  LOP3.LUT R200, R200, 0xfffffff7, RZ, 0xc0, !PT ;  /* 0xfffffff7c8c87812 */ /* 0x000fe200078ec0ff */
[----:B------:R-:W-:Y:S01]  /*15e80*/  FFMA.FTZ R123, R123, R126, 1.1641532182693481445e-10 ;  /* 0x2f0000007b7b7423 */ /* 0x000fe2000001007e */
[----:B------:R-:W-:Y:S01]  /*15e90*/  FMUL.FTZ R112, R112, UR5 ;  /* 0x0000000570707c20 */ /* 0x000fe20008410000 */
[----:B------:R-:W-:-:S03]  /*15ea0*/  MOV R211, 0x2 ;  /* 0x0000000200d37802 */ /* 0x000fc60000000f00 */
[----:B------:R-:W-:-:S04]  /*15eb0*/  FSETP.GTU.FTZ.AND P2, PT, R123, UR4, PT ;  /* 0x000000047b007c0b */ /* 0x000fc8000bf5c000 */
[----:B------:R-:W-:Y:S01]  /*15ec0*/  FSEL R123, R112, RZ, !P2 ;  /* 0x000000ff707b7208 */ /* 0x000fe20005000000 */
[----:B------:R-:W-:Y:S01]  /*15ed0*/  IMAD.MOV.U32 R112, RZ, RZ, R190 ;  /* 0x000000ffff707224 */ /* 0x000fe200078e00be */
        /* <DEDUP_REMOVED lines=13> */
.L_x_857:
        /* <DEDUP_REMOVED lines=12> */
.L_x_858:
        /* <DEDUP_REMOVED lines=43> */
.L_x_856:
[----:B------:R-:W-:Y:S01]  /*16320*/  I2FP.F32.U32 R121, R112 ;  /* 0x0000007000797245 */ /* 0x000fe20000201000 */
[----:B------:R-:W-:Y:S01]  /*16330*/  IMAD.U32 R112, R113, 0x10000, RZ ;  /* 0x0001000071707824 */ /* 0x000fe200078e00ff */
[----:B------:R-:W-:Y:S02]  /*16340*/  ISETP.NE.AND P2, PT, R211, 0x1, PT ;  /* 0x00000001d300780c */ /* 0x000fe40003f45270 */
[----:B------:R-:W-:Y:S01]  /*16350*/  @P1 SHF.L.U32 R208, R109, 0x10, RZ ;  /* 0x000000106dd01819 */ /* 0x000fe200000006ff */
[----:B------:R-:W-:Y:S01]  /*16360*/  FFMA.FTZ R121, R121, R126, 1.1641532182693481445e-10 ;  /* 0x2f00000079797423 */ /* 0x000fe2000001007e */
[----:B------:R-:W-:Y:S01]  /*16370*/  FMUL.FTZ R112, R112, UR5 ;  /* 0x0000000570707c20 */ /* 0x000fe20008410000 */
[----:B------:R-:W-:Y:S02]  /*16380*/  LOP3.LUT R200, R200, 0xfffffffb, RZ, 0xc0, !PT ;  /* 0xfffffffbc8c87812 */ /* 0x000fe400078ec0ff */
[----:B------:R-:W-:Y:S01]  /*16390*/  PRMT R175, R113, 0x7632, R175 ;  /* 0x0000763271af7816 */ /* 0x000fe200000000af */
[----:B------:R-:W-:Y:S01]  /*163a0*/  IMAD.MOV.U32 R113, RZ, RZ, R190 ;  /* 0x000000ffff717224 */ /* 0x000fe200078e00be */
[----:B------:R-:W-:-:S04]  /*163b0*/  FSETP.GTU.FTZ.AND P3, PT, R121, UR4, PT ;  /* 0x0000000479007c0b */ /* 0x000fc8000bf7c000 */
        /* <DEDUP_REMOVED lines=15> */
.L_x_860:
        /* <DEDUP_REMOVED lines=12> */
.L_x_861:
        /* <DEDUP_REMOVED lines=43> */
.L_x_859:
[----:B------:R-:W-:Y:S01]  /*16820*/  I2FP.F32.U32 R113, R113 ;  /* 0x0000007100717245 */ /* 0x000fe20000201000 */
[----:B------:R-:W-:Y:S01]  /*16830*/  @P1 IMAD.U32 R112, R173, 0x10000, RZ ;  /* 0x00010000ad701824 */ /* 0x000fe200078e00ff */
[----:B------:R-:W-:Y:S01]  /*16840*/  SHF.L.U32 R175, R175, 0x10, RZ ;  /* 0x00000010afaf7819 */ /* 0x000fe200000006ff */
[----:B------:R-:W-:Y:S01]  /*16850*/  IMAD.MOV.U32 R209, RZ, RZ, 0x2 ;  /* 0x00000002ffd17424 */ /* 0x000fe200078e00ff */
[----:B------:R-:W-:Y:S01]  /*16860*/  LOP3.LUT R200, R200, 0xfffffffd, RZ, 0xc0, !PT ;  /* 0xfffffffdc8c87812 */ /* 0x000fe200078ec0ff */
[----:B------:R-:W-:Y:S02]  /*16870*/  FFMA.FTZ R113, R113, R126, 1.1641532182693481445e-10 ;  /* 0x2f00000071717423 */ /* 0x000fe4000001007e */
[----:B------:R-:W-:-:S03]  /*16880*/  FMUL.FTZ R175, R175, UR5 ;  /* 0x00000005afaf7c20 */ /* 0x000fc60008410000 */
[----:B------:R-:W-:Y:S02]  /*16890*/  FSETP.GTU.FTZ.AND P2, PT, R113, UR4, PT ;  /* 0x0000000471007c0b */ /* 0x000fe4000bf5c000 */
        /* <DEDUP_REMOVED lines=16> */
.L_x_863:
        /* <DEDUP_REMOVED lines=12> */
.L_x_864:
        /* <DEDUP_REMOVED lines=43> */
.L_x_862:
        /* <DEDUP_REMOVED lines=9> */
[----:B------:R-:W-:Y:S02]  /*16da0*/  FSEL R173, R112, RZ, !P2 ;  /* 0x000000ff70ad7208 */ /* 0x000fe40005000000 */
[----:B------:R-:W-:Y:S02]  /*16db0*/  MOV R112, 0x2 ;  /* 0x0000000200707802 */ /* 0x000fe40000000f00 */
[----:B------:R-:W-:Y:S01]  /*16dc0*/  PLOP3.LUT P2, PT, P2, PT, PT, 0x8, 0x80 ;  /* 0x000000000080781c */ /* 0x000fe2000174e170 */
        /* <DEDUP_REMOVED lines=11> */
.L_x_866:
        /* <DEDUP_REMOVED lines=12> */
.L_x_867:
        /* <DEDUP_REMOVED lines=43> */
.L_x_865:
[----:B------:R-:W-:Y:S01]  /*171f0*/  I2FP.F32.U32 R113, R113 ;  /* 0x0000007100717245 */ /* 0x000fe20000201000 */
[----:B------:R-:W-:Y:S01]  /*17200*/  IMAD.U32 R114, R114, 0x10000, RZ ;  /* 0x0001000072727824 */ /* 0x000fe200078e00ff */
[----:B------:R-:W-:Y:S02]  /*17210*/  ISETP.NE.AND P4, PT, R112, 0x1, PT ;  /* 0x000000017000780c */ /* 0x000fe40003f85270 */
[----:B------:R-:W-:Y:S01]  /*17220*/  @P1 SHF.L.U32 R128, R128, 0x10, RZ ;  /* 0x0000001080801819 */ /* 0x000fe200000006ff */
[----:B------:R-:W-:Y:S01]  /*17230*/  FFMA.FTZ R113, R113, R126, 1.1641532182693481445e-10 ;  /* 0x2f00000071717423 */ /* 0x000fe2000001007e */
[----:B------:R-:W-:-:S04]  /*17240*/  FMUL.FTZ R114, R114, UR5 ;  /* 0x0000000572727c20 */ /* 0x000fc80008410000 */
[----:B------:R-:W-:Y:S01]  /*17250*/  FSETP.GTU.FTZ.AND P3, PT, R113, UR4, PT ;  /* 0x0000000471007c0b */ /* 0x000fe2000bf7c000 */
[----:B------:R-:W-:-:S03]  /*17260*/  IMAD.MOV.U32 R113, RZ, RZ, R190 ;  /* 0x000000ffff717224 */ /* 0x000fc600078e00be */
        /* <DEDUP_REMOVED lines=14> */
.L_x_869:
        /* <DEDUP_REMOVED lines=12> */
.L_x_870:
        /* <DEDUP_REMOVED lines=43> */
.L_x_868:
        /* <DEDUP_REMOVED lines=8> */
[----:B------:R-:W-:Y:S02]  /*17740*/  FSETP.GTU.FTZ.AND P4, PT, R113, UR4, PT ;  /* 0x0000000471007c0b */ /* 0x000fe4000bf9c000 */
        /* <DEDUP_REMOVED lines=14> */
.L_x_872:
        /* <DEDUP_REMOVED lines=12> */
.L_x_873:
        /* <DEDUP_REMOVED lines=43> */
.L_x_871:
[----:B------:R-:W-:Y:S01]  /*17ba0*/  I2FP.F32.U32 R113, R113 ;  /* 0x0000007100717245 */ /* 0x000fe20000201000 */
[----:B------:R-:W-:Y:S01]  /*17bb0*/  IMAD.U32 R221, R221, 0x10000, RZ ;  /* 0x00010000dddd7824 */ /* 0x000fe200078e00ff */
[----:B------:R-:W-:Y:S01]  /*17bc0*/  PRMT R114, R215, 0x5410, R216 ;  /* 0x00005410d7727816 */ /* 0x000fe200000000d8 */
[----:B------:R-:W-:Y:S02]  /*17bd0*/  @P1 IMAD.U32 R112, R131, 0x10000, RZ ;  /* 0x0001000083701824 */ /* 0x000fe400078e00ff */
[----:B------:R-:W-:Y:S01]  /*17be0*/  FFMA.FTZ R113, R113, R126, 1.1641532182693481445e-10 ;  /* 0x2f00000071717423 */ /* 0x000fe2000001007e */
[----:B------:R-:W-:-:S04]  /*17bf0*/  FMUL.FTZ R221, R221, UR5 ;  /* 0x00000005dddd7c20 */ /* 0x000fc80008410000 */
[----:B------:R-:W-:Y:S02]  /*17c00*/  FSETP.GTU.FTZ.AND P5, PT, R113, UR4, PT ;  /* 0x0000000471007c0b */ /* 0x000fe4000bfbc000 */
[----:B------:R-:W-:Y:S02]  /*17c10*/  PRMT R113, R210, 0x5410, R212 ;  /* 0x00005410d2717816 */ /* 0x000fe400000000d4 */
[----:B------:R-:W-:Y:S02]  /*17c20*/  FSEL R131, R221, RZ, !P5 ;  /* 0x000000ffdd837208 */ /* 0x000fe40006800000 */
[----:B------:R-:W-:-:S03]  /*17c30*/  PLOP3.LUT P5, PT, P5, PT, PT, 0x8, 0x80 ;  /* 0x000000000080781c */ /* 0x000fc60002fae170 */
[----:B------:R-:W-:Y:S01]  /*17c40*/  @P1 FADD.FTZ R131, R112, R131 ;  /* 0x0000008370831221 */ /* 0x000fe20000010000 */
[----:B------:R-:W-:-:S04]  /*17c50*/  PRMT R112, R116, 0x5410, R127 ;  /* 0x0000541074707816 */ /* 0x000fc8000000007f */
[----:B------:R-:W-:-:S04]  /*17c60*/  F2FP.BF16.F32.PACK_AB R115, RZ, R131 ;  /* 0x00000083ff73723e */ /* 0x000fc800000010ff */
[----:B------:R-:W-:-:S07]  /*17c70*/  PRMT R115, R213, 0x5410, R115 ;  /* 0x00005410d5737816 */ /* 0x000fce0000000073 */
.L_x_849:
[----:B------:R-:W0:Y:S01]  /*17c80*/  @P1 LDC.64 R208, c[0x0][0x3a0] ;  /* 0x0000e800ffd01b82 */ /* 0x000e220000000a00 */
[----:B------:R-:W-:Y:S01]  /*17c90*/  SEL R215, RZ, 0x1000000, !P5 ;  /* 0x01000000ffd77807 */ /* 0x000fe20006800000 */
[C---:B------:R-:W-:Y:S01]  /*17ca0*/  IMAD.WIDE.U32 R230, R202.reuse, 0x10, R118 ;  /* 0x00000010cae67825 */ /* 0x040fe200078e0076 */
[----:B------:R-:W-:Y:S02]  /*17cb0*/  SEL R216, RZ, 0x10000, !P4 ;  /* 0x00010000ffd87807 */ /* 0x000fe40006000000 */
[----:B------:R-:W-:Y:S01]  /*17cc0*/  SEL R227, RZ, 0x100, !P3 ;  /* 0x00000100ffe37807 */ /* 0x000fe20005800000 */
[----:B------:R-:W-:Y:S01]  /*17cd0*/  IMAD.WIDE.U32 R228, R202, 0x8, R224 ;  /* 0x00000008cae47825 */ /* 0x000fe200078e00e0 */
[C---:B------:R-:W-:Y:S01]  /*17ce0*/  LOP3.LUT P5, RZ, R200.reuse, 0x8, RZ, 0xc0, !PT ;  /* 0x00000008c8ff7812 */ /* 0x040fe200078ac0ff */
[----:B------:R-:W1:Y:S01]  /*17cf0*/  @P0 LDC.64 R212, c[0x0][0x398] ;  /* 0x0000e600ffd40b82 */ /* 0x000e620000000a00 */
[C---:B------:R-:W-:Y:S01]  /*17d00*/  LOP3.LUT P4, RZ, R200.reuse, 0x4, RZ, 0xc0, !PT ;  /* 0x00000004c8ff7812 */ /* 0x040fe2000788c0ff */
[----:B------:R2:W-:Y:S01]  /*17d10*/  STG.E.128 desc[UR8][R230.64], R112 ;  /* 0x00000070e6007986 */ /* 0x0005e2000c101d08 */
[----:B------:R-:W-:-:S02]  /*17d20*/  LOP3.LUT P3, RZ, R200, 0x2, RZ, 0xc0, !PT ;  /* 0x00000002c8ff7812 */ /* 0x000fc4000786c0ff */
[----:B------:R-:W-:Y:S02]  /*17d30*/  SEL R116, RZ, 0x10000, !P4 ;  /* 0x00010000ff747807 */ /* 0x000fe40006000000 */
[----:B------:R-:W-:Y:S02]  /*17d40*/  SEL R210, RZ, 0x1000000, !P3 ;  /* 0x01000000ffd27807 */ /* 0x000fe40005800000 */
[----:B------:R-:W-:Y:S02]  /*17d50*/  SEL R127, RZ, 0x100, !P5 ;  /* 0x00000100ff7f7807 */ /* 0x000fe40006800000 */
[----:B------:R-:W-:Y:S02]  /*17d60*/  LOP3.LUT P6, RZ, R200, 0x10, RZ, 0xc0, !PT ;  /* 0x00000010c8ff7812 */ /* 0x000fe400078cc0ff */
[----:B------:R-:W-:Y:S02]  /*17d70*/  LOP3.LUT R227, R227, R215, R216, 0xfe, !PT ;  /* 0x000000d7e3e37212 */ /* 0x000fe400078efed8 */
[----:B------:R-:W-:-:S02]  /*17d80*/  SEL R226, RZ, 0x1, !P2 ;  /* 0x00000001ffe27807 */ /* 0x000fc40005000000 */
[----:B------:R-:W-:Y:S02]  /*17d90*/  LOP3.LUT R127, R127, R210, R116, 0xfe, !PT ;  /* 0x000000d27f7f7212 */ /* 0x000fe400078efe74 */
[----:B------:R-:W-:Y:S02]  /*17da0*/  SEL R210, RZ, 0x1, !P6 ;  /* 0x00000001ffd27807 */ /* 0x000fe40007000000 */
[----:B------:R-:W-:Y:S02]  /*17db0*/  LOP3.LUT R227, R227, R226, RZ, 0xfc, !PT ;  /* 0x000000e2e3e37212 */ /* 0x000fe400078efcff */
[----:B------:R-:W-:Y:S02]  /*17dc0*/  LOP3.LUT R226, R127, R210, RZ, 0xfc, !PT ;  /* 0x000000d27fe27212 */ /* 0x000fe400078efcff */
[----:B------:R-:W-:-:S03]  /*17dd0*/  IADD3 R116, PT, PT, R120, 0x300, RZ ;  /* 0x0000030078747810 */ /* 0x000fc60007ffe0ff */
[----:B------:R2:W-:Y:S02]  /*17de0*/  STG.E.64 desc[UR8][R228.64], R226 ;  /* 0x000000e2e4007986 */ /* 0x0005e4000c101b08 */
[----:B0-----:R-:W-:Y:S01]  /*17df0*/  @P1 IMAD.WIDE.U32 R208, R116, 0x10, R208 ;  /* 0x0000001074d01825 */ /* 0x001fe200078e00d0 */
[----:B------:R-:W-:Y:S06]  /*17e00*/  @!P0 BRA `(.L_x_874) ;  /* 0x0000000000508947 */ /* 0x000fec0003800000 */
        /* <DEDUP_REMOVED lines=20> */
.L_x_874:
[----:B------:R-:W3:Y:S01]  /*17f50*/  @P1 LDG.E.128 R108, desc[UR8][R208.64] ;  /* 0x00000008d06c1981 */ /* 0x000ee2000c1e1d00 */
[----:B0-2---:R-:W-:-:S04]  /*17f60*/  IMAD.WIDE.U32 R112, R116, 0x10, R124 ;  /* 0x0000001074707825 */ /* 0x005fc800078e007c */
[----:B-1----:R-:W-:Y:S02]  /*17f70*/  @P0 IMAD.WIDE.U32 R212, R116, 0x10, R212 ;  /* 0x0000001074d40825 */ /* 0x002fe400078e00d4 */
[----:B------:R-:W5:Y:S04]  /*17f80*/  LDG.E.128 R112, desc[UR8][R112.64] ;  /* 0x0000000870707981 */ /* 0x000f68000c1e1d00 */
[----:B------:R0:W5:Y:S01]  /*17f90*/  @P0 LDG.E.128 R104, desc[UR8][R212.64] ;  /* 0x00000008d4680981 */ /* 0x000162000c1e1d00 */
[----:B---3--:R-:W-:Y:S02]  /*17fa0*/  PRMT R209, R110, 0x7632, R209 ;  /* 0x000076326ed17816 */ /* 0x008fe400000000d1 */
[----:B------:R-:W-:Y:S02]  /*17fb0*/  PRMT R127, R109, 0x7632, R127 ;  /* 0x000076326d7f7816 */ /* 0x000fe4000000007f */
[----:B------:R-:W-:Y:S01]  /*17fc0*/  PRMT R210, R108, 0x7632, R210 ;  /* 0x000076326cd27816 */ /* 0x000fe200000000d2 */
[----:B0-----:R-:W-:Y:S06]  /*17fd0*/  @!P0 BRA `(.L_x_875) ;  /* 0x0000004c00948947 */ /* 0x001fec0003800000 */
        /* <DEDUP_REMOVED lines=9> */
[-C--:B------:R-:W-:Y:S01]  /*18070*/  @!P2 MOV R208, R172.reuse ;  /* 0x000000ac00d0a202 */ /* 0x080fe20000000f00 */
[----:B------:R-:W-:Y:S01]  /*18080*/  @!P2 IMAD.MOV.U32 R124, RZ, RZ, R24 ;  /* 0x000000ffff7ca224 */ /* 0x000fe200078e0018 */
[----:B------:R-:W-:Y:S01]  /*18090*/  @P2 MOV R208, R172 ;  /* 0x000000ac00d02202 */ /* 0x000fe20000000f00 */
[----:B------:R-:W-:Y:S02]  /*180a0*/  @P2 VIADD R192, R222, 0x1 ;  /* 0x00000001dec02836 */ /* 0x000fe40000000000 */
[----:B------:R-:W-:Y:S01]  /*180b0*/  @P2 IMAD.MOV.U32 R124, RZ, RZ, R25 ;  /* 0x000000ffff7c2224 */ /* 0x000fe200078e0019 */
[----:B------:R-:W-:Y:S06]  /*180c0*/  BRA `(.L_x_876) ;  /* 0x0000000000dc7947 */ /* 0x000fec0003800000 */
.L_x_877:
        /* <DEDUP_REMOVED lines=12> */
.L_x_878:
        /* <DEDUP_REMOVED lines=37> */
[----:B------:R-:W-:-:S03]  /*183e0*/  MOV R190, R192 ;  /* 0x000000c000be7202 */ /* 0x000fc60000000f00 */
[----:B------:R-:W-:Y:S01]  /*183f0*/  HFMA2 R192, -RZ, RZ, 0, 0 ;  /* 0x00000000ffc07431 */ /* 0x000fe200000001ff */
[----:B------:R-:W-:Y:S01]  /*18400*/  LOP3.LUT R25, R20, R194, R193, 0x96, !PT ;  /* 0x000000c214197212 */ /* 0x000fe200078e96c1 */
[----:B------:R-:W-:Y:S01]  /*18410*/  IMAD.MOV.U32 R208, RZ, RZ, R124 ;  /* 0x000000ffffd07224 */ /* 0x000fe200078e007c */
[----:B------:R-:W-:Y:S01]  /*18420*/  LOP3.LUT R24, R21, R24, R125, 0x96, !PT ;  /* 0x0000001815187212 */ /* 0x000fe200078e967d */
[----:B------:R-:W-:-:S07]  /*18430*/  IMAD.MOV.U32 R124, RZ, RZ, R172 ;  /* 0x000000ffff7c7224 */ /* 0x000fce00078e00ac */
.L_x_876:
[----:B------:R-:W-:Y:S01]  /*18440*/  I2FP.F32.U32 R125, R124 ;  /* 0x0000007c007d7245 */ /* 0x000fe20000201000 */
[----:B-----5:R-:W-:Y:S01]  /*18450*/  IMAD.U32 R124, R112, 0x10000, RZ ;  /* 0x00010000707c7824 */ /* 0x020fe200078e00ff */
[----:B------:R-:W-:Y:S01]  /*18460*/  ISETP.NE.AND P3, PT, R192, 0x1, PT ;  /* 0x00000001c000780c */ /* 0x000fe20003f65270 */
[----:B------:R-:W-:Y:S01]  /*18470*/  IMAD.MOV.U32 R194, RZ, RZ, 0x2 ;  /* 0x00000002ffc27424 */ /* 0x000fe200078e00ff */
[----:B------:R-:W-:Y:S01]  /*18480*/  LOP3.LUT R200, R200, 0xffffffef, RZ, 0xc0, !PT ;  /* 0xffffffefc8c87812 */ /* 0x000fe200078ec0ff */
[----:B------:R-:W-:Y:S01]  /*18490*/  FFMA.FTZ R125, R125, R126, 1.1641532182693481445e-10 ;  /* 0x2f0000007d7d7423 */ /* 0x000fe2000001007e */
[----:B------:R-:W-:Y:S01]  /*184a0*/  FMUL.FTZ R124, R124, UR5 ;  /* 0x000000057c7c7c20 */ /* 0x000fe20008410000 */
[----:B------:R-:W-:-:S03]  /*184b0*/  PRMT R112, R112, 0x7632, R112 ;  /* 0x0000763270707816 */ /* 0x000fc60000000070 */
        /* <DEDUP_REMOVED lines=14> */
.L_x_880:
        /* <DEDUP_REMOVED lines=12> */
.L_x_881:
        /* <DEDUP_REMOVED lines=43> */
.L_x_879:
[----:B------:R-:W-:Y:S01]  /*18910*/  I2FP.F32.U32 R125, R125 ;  /* 0x0000007d007d7245 */ /* 0x000fe20000201000 */
[----:B------:R-:W-:Y:S01]  /*18920*/  IMAD.U32 R124, R104, 0x10000, RZ ;  /* 0x00010000687c7824 */ /* 0x000fe200078e00ff */
[----:B------:R-:W-:Y:S01]  /*18930*/  ISETP.NE.AND P3, PT, R194, 0x1, PT ;  /* 0x00000001c200780c */ /* 0x000fe20003f65270 */
[----:B------:R-:W-:Y:S02]  /*18940*/  @P1 IMAD.U32 R193, R108, 0x10000, RZ ;  /* 0x000100006cc11824 */ /* 0x000fe400078e00ff */
[----:B------:R-:W-:Y:S01]  /*18950*/  FFMA.FTZ R125, R125, R126, 1.1641532182693481445e-10 ;  /* 0x2f0000007d7d7423 */ /* 0x000fe2000001007e */
[----:B------:R-:W-:-:S04]  /*18960*/  FMUL.FTZ R124, R124, UR5 ;  /* 0x000000057c7c7c20 */ /* 0x000fc80008410000 */
[----:B------:R-:W-:-:S04]  /*18970*/  FSETP.GTU.FTZ.AND P2, PT, R125, UR4, PT ;  /* 0x000000047d007c0b */ /* 0x000fc8000bf5c000 */
[----:B------:R-:W-:Y:S02]  /*18980*/  FSEL R125, R124, RZ, !P2 ;  /* 0x000000ff7c7d7208 */ /* 0x000fe40005000000 */
[----:B------:R-:W-:-:S03]  /*18990*/  SEL R192, RZ, 0x1, P2 ;  /* 0x00000001ffc07807 */ /* 0x000fc60001000000 */
[----:B------:R-:W-:Y:S01]  /*189a0*/  FADD.FTZ R124, R172, R125 ;  /* 0x0000007dac7c7221 */ /* 0x000fe20000010000 */
[----:B------:R-:W-:-:S03]  /*189b0*/  IMAD.MOV.U32 R125, RZ, RZ, R190 ;  /* 0x000000ffff7d7224 */ /* 0x000fc600078e00be */
[----:B------:R-:W-:Y:S01]  /*189c0*/  @P1 FADD.FTZ R172, R193, R124 ;  /* 0x0000007cc1ac1221 */ /* 0x000fe20000010000 */
[----:B------:R-:W-:Y:S01]  /*189d0*/  @!P1 MOV R172, R124 ;  /* 0x0000007c00ac9202 */ /* 0x000fe20000000f00 */
[----:B------:R-:W-:-:S03]  /*189e0*/  IMAD.MOV.U32 R124, RZ, RZ, 0x2 ;  /* 0x00000002ff7c7424 */ /* 0x000fc600078e00ff */
        /* <DEDUP_REMOVED lines=10> */
.L_x_883:
        /* <DEDUP_REMOVED lines=12> */
.L_x_884:
        /* <DEDUP_REMOVED lines=43> */
.L_x_882:
[----:B------:R-:W-:Y:S01]  /*18e00*/  I2FP.F32.U32 R125, R125 ;  /* 0x0000007d007d7245 */ /* 0x000fe20000201000 */
[----:B------:R-:W-:Y:S01]  /*18e10*/  IMAD.MOV.U32 R194, RZ, RZ, 0x2 ;  /* 0x00000002ffc27424 */ /* 0x000fe200078e00ff */
[----:B------:R-:W-:Y:S02]  /*18e20*/  ISETP.NE.AND P3, PT, R124, 0x1, PT ;  /* 0x000000017c00780c */ /* 0x000fe40003f65270 */
[----:B------:R-:W-:Y:S01]  /*18e30*/  SHF.L.U32 R112, R112, 0x10, RZ ;  /* 0x0000001070707819 */ /* 0x000fe200000006ff */
[----:B------:R-:W-:Y:S01]  /*18e40*/  FFMA.FTZ R125, R125, R126, 1.1641532182693481445e-10 ;  /* 0x2f0000007d7d7423 */ /* 0x000fe2000001007e */
[----:B------:R-:W-:-:S03]  /*18e50*/  LOP3.LUT R200, R200, 0xfffffff7, RZ, 0xc0, !PT ;  /* 0xfffffff7c8c87812 */ /* 0x000fc600078ec0ff */
[----:B------:R-:W-:Y:S01]  /*18e60*/  FMUL.FTZ R112, R112, UR5 ;  /* 0x0000000570707c20 */ /* 0x000fe20008410000 */
        /* <DEDUP_REMOVED lines=14> */
.L_x_886:
        /* <DEDUP_REMOVED lines=12> */
.L_x_887:
        /* <DEDUP_REMOVED lines=43> */
.L_x_885:
[----:B------:R-:W-:Y:S02]  /*192c0*/  I2FP.F32.U32 R125, R125 ;  /* 0x0000007d007d7245 */ /* 0x000fe40000201000 */
[----:B------:R-:W-:Y:S02]  /*192d0*/  PRMT R124, R104, 0x7632, R124 ;  /* 0x00007632687c7816 */ /* 0x000fe4000000007c */
[----:B------:R-:W-:Y:S01]  /*192e0*/  ISETP.NE.AND P3, PT, R194, 0x1, PT ;  /* 0x00000001c200780c */ /* 0x000fe20003f65270 */
[----:B------:R-:W-:Y:S01]  /*192f0*/  FFMA.FTZ R125, R125, R126, 1.1641532182693481445e-10 ;  /* 0x2f0000007d7d7423 */ /* 0x000fe2000001007e */
[----:B------:R-:W-:-:S04]  /*19300*/  SHF.L.U32 R124, R124, 0x10, RZ ;  /* 0x000000107c7c7819 */ /* 0x000fc800000006ff */
[----:B------:R-:W-:Y:S01]  /*19310*/  FSETP.GTU.FTZ.AND P2, PT, R125, UR4, PT ;  /* 0x000000047d007c0b */ /* 0x000fe2000bf5c000 */
[----:B------:R-:W-:Y:S01]  /*19320*/  FMUL.FTZ R124, R124, UR5 ;  /* 0x000000057c7c7c20 */ /* 0x000fe20008410000 */
[----:B------:R-:W-:-:S04]  /*19330*/  @P1 IMAD.U32 R125, R210, 0x10000, RZ ;  /* 0x00010000d27d1824 */ /* 0x000fc800078e00ff */
[----:B------:R-:W-:Y:S01]  /*19340*/  FSEL R193, R124, RZ, !P2 ;  /* 0x000000ff7cc17208 */ /* 0x000fe20005000000 */
[----:B------:R-:W-:-:S04]  /*19350*/  HFMA2 R124, -RZ, RZ, 0, 1.1920928955078125e-07 ;  /* 0x00000002ff7c7431 */ /* 0x000fc800000001ff */
[----:B------:R-:W-:Y:S01]  /*19360*/  FADD.FTZ R112, R112, R193 ;  /* 0x000000c170707221 */ /* 0x000fe20000010000 */
[----:B------:R-:W-:-:S03]  /*19370*/  SEL R193, RZ, 0x1, P2 ;  /* 0x00000001ffc17807 */ /* 0x000fc60001000000 */
        /* <DEDUP_REMOVED lines=13> */
.L_x_889:
        /* <DEDUP_REMOVED lines=12> */
.L_x_890:
        /* <DEDUP_REMOVED lines=40> */
[----:B------:R-:W-:Y:S01]  /*19790*/  MOV R208, R124 ;  /* 0x0000007c00d07202 */ /* 0x000fe20000000f00 */
[----:B------:R-:W-:Y:S01]  /*197a0*/  IMAD.MOV.U32 R124, RZ, RZ, RZ ;  /* 0x000000ffff7c7224 */ /* 0x000fe200078e00ff */
[----:B------:R-:W-:-:S07]  /*197b0*/  LOP3.LUT R24, R21, R24, R125, 0x96, !PT ;  /* 0x0000001815187212 */ /* 0x000fce00078e967d */
.L_x_888:
[----:B------:R-:W-:Y:S01]  /*197c0*/  I2FP.F32.U32 R125, R112 ;  /* 0x00000070007d7245 */ /* 0x000fe20000201000 */
[----:B------:R-:W-:Y:S01]  /*197d0*/  IMAD.U32 R112, R113, 0x10000, RZ ;  /* 0x0001000071707824 */ /* 0x000fe200078e00ff */
[----:B------:R-:W-:Y:S02]  /*197e0*/  ISETP.NE.AND P2, PT, R124, 0x1, PT ;  /* 0x000000017c00780c */ /* 0x000fe40003f45270 */
[----:B------:R-:W-:Y:S01]  /*197f0*/  LOP3.LUT R200, R200, 0xfffffffb, RZ, 0xc0, !PT ;  /* 0xfffffffbc8c87812 */ /* 0x000fe200078ec0ff */
[----:B------:R-:W-:Y:S01]  /*19800*/  FFMA.FTZ R125, R125, R126, 1.1641532182693481445e-10 ;  /* 0x2f0000007d7d7423 */ /* 0x000fe2000001007e */
[----:B------:R-:W-:Y:S01]  /*19810*/  FMUL.FTZ R112, R112, UR5 ;  /* 0x0000000570707c20 */ /* 0x000fe20008410000 */
[----:B------:R-:W-:Y:S01]  /*19820*/  PRMT R195, R113, 0x7632, R195 ;  /* 0x0000763271c37816 */ /* 0x000fe200000000c3 */
[----:B------:R-:W-:Y:S01]  /*19830*/  IMAD.MOV.U32 R113, RZ, RZ, R190 ;  /* 0x000000ffff717224 */ /* 0x000fe200078e00be */
[----:B------:R-:W-:Y:S02]  /*19840*/  MOV R196, 0x2 ;  /* 0x0000000200c47802 */ /* 0x000fe40000000f00 */
        /* <DEDUP_REMOVED lines=13> */
.L_x_892:
        /* <DEDUP_REMOVED lines=12> */
.L_x_893:
        /* <DEDUP_REMOVED lines=43> */
.L_x_891:
[----:B------:R-:W-:Y:S01]  /*19c90*/  I2FP.F32.U32 R113, R113 ;  /* 0x0000007100717245 */ /* 0x000fe20000201000 */
[----:B------:R-:W-:Y:S01]  /*19ca0*/  IMAD.U32 R112, R105, 0x10000, RZ ;  /* 0x0001000069707824 */ /* 0x000fe200078e00ff */
[----:B------:R-:W-:-:S03]  /*19cb0*/  @P1 SHF.L.U32 R125, R109, 0x10, RZ ;  /* 0x000000106d7d1819 */ /* 0x000fc600000006ff */
[----:B------:R-:W-:Y:S01]  /*19cc0*/  FFMA.FTZ R113, R113, R126, 1.1641532182693481445e-10 ;  /* 0x2f00000071717423 */ /* 0x000fe2000001007e */
[----:B------:R-:W-:-:S04]  /*19cd0*/  FMUL.FTZ R112, R112, UR5 ;  /* 0x0000000570707c20 */ /* 0x000fc80008410000 */
[----:B------:R-:W-:-:S04]  /*19ce0*/  FSETP.GTU.FTZ.AND P2, PT, R113, UR4, PT ;  /* 0x0000000471007c0b */ /* 0x000fc8000bf5c000 */
[----:B------:R-:W-:-:S05]  /*19cf0*/  FSEL R113, R112, RZ, !P2 ;  /* 0x000000ff70717208 */ /* 0x000fca0005000000 */
[----:B------:R-:W-:Y:S01]  /*19d00*/  FADD.FTZ R112, R194, R113 ;  /* 0x00000071c2707221 */ /* 0x000fe20000010000 */
[----:B------:R-:W-:Y:S02]  /*19d10*/  SEL R194, RZ, 0x1, P2 ;  /* 0x00000001ffc27807 */ /* 0x000fe40001000000 */
[----:B------:R-:W-:Y:S01]  /*19d20*/  ISETP.NE.AND P2, PT, R196, 0x1, PT ;  /* 0x00000001c400780c */ /* 0x000fe20003f45270 */
[--C-:B------:R-:W-:Y:S01]  /*19d30*/  @P1 FADD.FTZ R212, R125, R112.reuse ;  /* 0x000000707dd41221 */ /* 0x100fe20000010000 */
[----:B------:R-:W-:Y:S01]  /*19d40*/  @!P1 IMAD.MOV.U32 R212, RZ, RZ, R112 ;  /* 0x000000ffffd49224 */ /* 0x000fe200078e0070 */
[----:B------:R-:W-:Y:S01]  /*19d50*/  MOV R113, R190 ;  /* 0x000000be00717202 */ /* 0x000fe20000000f00 */
[----:B------:R-:W-:-:S03]  /*19d60*/  IMAD.MOV.U32 R112, RZ, RZ, 0x2 ;  /* 0x00000002ff707424 */ /* 0x000fc600078e00ff */
[----:B------:R-:W-:-:S06]  /*19d70*/  F2FP.BF16.F32.PACK_AB R222, RZ, R212 ;  /* 0x000000d4ffde723e */ /* 0x000fcc00000010ff */
        /* <DEDUP_REMOVED lines=9> */
.L_x_895:
        /* <DEDUP_REMOVED lines=12> */
.L_x_896:
        /* <DEDUP_REMOVED lines=43> */
.L_x_894:
[----:B------:R-:W-:Y:S01]  /*1a180*/  I2FP.F32.U32 R113, R113 ;  /* 0x0000007100717245 */ /* 0x000fe20000201000 */
[----:B------:R-:W-:Y:S01]  /*1a190*/  IMAD.U32 R195, R195, 0x10000, RZ ;  /* 0x00010000c3c37824 */ /* 0x000fe200078e00ff */
[----:B------:R-:W-:Y:S01]  /*1a1a0*/  LOP3.LUT R200, R200, 0xfffffffd, RZ, 0xc0, !PT ;  /* 0xfffffffdc8c87812 */ /* 0x000fe200078ec0ff */
[----:B------:R-:W-:Y:S02]  /*1a1b0*/  IMAD.MOV.U32 R125, RZ, RZ, 0x2 ;  /* 0x00000002ff7d7424 */ /* 0x000fe400078e00ff */
[----:B------:R-:W-:Y:S01]  /*1a1c0*/  FFMA.FTZ R113, R113, R126, 1.1641532182693481445e-10 ;  /* 0x2f00000071717423 */ /* 0x000fe2000001007e */
[----:B------:R-:W-:-:S04]  /*1a1d0*/  FMUL.FTZ R195, R195, UR5 ;  /* 0x00000005c3c37c20 */ /* 0x000fc80008410000 */
[----:B------:R-:W-:Y:S02]  /*1a1e0*/  FSETP.GTU.FTZ.AND P2, PT, R113, UR4, PT ;  /* 0x0000000471007c0b */ /* 0x000fe4000bf5c000 */
[----:B------:R-:W-:Y:S02]  /*1a1f0*/  MOV R113, R190 ;  /* 0x000000be00717202 */ /* 0x000fe40000000f00 */
        /* <DEDUP_REMOVED lines=13> */
.L_x_898:
        /* <DEDUP_REMOVED lines=12> */
.L_x_899:
        /* <DEDUP_REMOVED lines=43> */
.L_x_897:
[----:B------:R-:W-:Y:S01]  /*1a640*/  I2FP.F32.U32 R113, R113 ;  /* 0x0000007100717245 */ /* 0x000fe20000201000 */
[----:B------:R-:W-:Y:S01]  /*1a650*/  @P1 IMAD.U32 R124, R127, 0x10000, RZ ;  /* 0x000100007f7c1824 */ /* 0x000fe200078e00ff */
[----:B------:R-:W-:-:S03]  /*1a660*/  PRMT R112, R105, 0x7632, R112 ;  /* 0x0000763269707816 */ /* 0x000fc60000000070 */
[----:B------:R-:W-:Y:S02]  /*1a670*/  FFMA.FTZ R113, R113, R126, 1.1641532182693481445e-10 ;  /* 0x2f00000071717423 */ /* 0x000fe4000001007e */
[----:B------:R-:W-:-:S03]  /*1a680*/  IMAD.U32 R112, R112, 0x10000, RZ ;  /* 0x0001000070707824 */ /* 0x000fc600078e00ff */
[----:B------:R-:W-:Y:S01]  /*1a690*/  FSETP.GTU.FTZ.AND P2, PT, R113, UR4, PT ;  /* 0x0000000471007c0b */ /* 0x000fe2000bf5c000 */
[----:B------:R-:W-:Y:S01]  /*1a6a0*/  FMUL.FTZ R112, R112, UR5 ;  /* 0x0000000570707c20 */ /* 0x000fe20008410000 */
[----:B------:R-:W-:-:S04]  /*1a6b0*/  IMAD.MOV.U32 R113, RZ, RZ, R190 ;  /* 0x000000ffff717224 */ /* 0x000fc800078e00be */
[----:B------:R-:W-:Y:S02]  /*1a6c0*/  FSEL R196, R112, RZ, !P2 ;  /* 0x000000ff70c47208 */ /* 0x000fe40005000000 */
[----:B------:R-:W-:Y:S02]  /*1a6d0*/  SEL R112, RZ, 0x1, P2 ;  /* 0x00000001ff707807 */ /* 0x000fe40001000000 */
[----:B------:R-:W-:Y:S01]  /*1a6e0*/  ISETP.NE.AND P2, PT, R125, 0x1, PT ;  /* 0x000000017d00780c */ /* 0x000fe20003f45270 */
[----:B------:R-:W-:Y:S01]  /*1a6f0*/  FADD.FTZ R195, R195, R196 ;  /* 0x000000c4c3c37221 */ /* 0x000fe20000010000 */
[----:B------:R-:W-:-:S03]  /*1a700*/  IMAD.MOV.U32 R196, RZ, RZ, 0x2 ;  /* 0x00000002ffc47424 */ /* 0x000fc600078e00ff */
[----:B------:R-:W-:Y:S01]  /*1a710*/  @P1 FADD.FTZ R213, R195, R124 ;  /* 0x0000007cc3d51221 */ /* 0x000fe20000010000 */
[----:B------:R-:W-:Y:S02]  /*1a720*/  @!P1 MOV R213, R195 ;  /* 0x000000c300d59202 */ /* 0x000fe40000000f00 */
[----:B------:R-:W-:Y:S02]  /*1a730*/  PRMT R195, R112, 0x7610, R195 ;  /* 0x0000761070c37816 */ /* 0x000fe400000000c3 */
        /* <DEDUP_REMOVED lines=10> */
.L_x_901:
        /* <DEDUP_REMOVED lines=12> */
.L_x_902:
        /* <DEDUP_REMOVED lines=43> */
.L_x_900:
        /* <DEDUP_REMOVED lines=20> */
.L_x_904:
        /* <DEDUP_REMOVED lines=12> */
.L_x_905:
        /* <DEDUP_REMOVED lines=40> */
[----:B------:R-:W-:Y:S01]  /*1afd0*/  IMAD.MOV.U32 R208, RZ, RZ, R112 ;  /* 0x000000ffffd07224 */ /* 0x000fe200078e0070 */
[----:B------:R-:W-:Y:S01]  /*1afe0*/  LOP3.LUT R24, R21, R24, R113, 0x96, !PT ;  /* 0x0000001815187212 */ /* 0x000fe200078e9671 */
[----:B------:R-:W-:-:S07]  /*1aff0*/  IMAD.MOV.U32 R125, RZ, RZ, RZ ;  /* 0x000000ffff7d7224 */ /* 0x000fce00078e00ff */
.L_x_903:
        /* <DEDUP_REMOVED lines=24> */
.L_x_907:
        /* <DEDUP_REMOVED lines=12> */
.L_x_908:
        /* <DEDUP_REMOVED lines=43> */
.L_x_906:
[----:B------:R-:W-:Y:S01]  /*1b4f0*/  I2FP.F32.U32 R113, R113 ;  /* 0x0000007100717245 */ /* 0x000fe20000201000 */
[----:B------:R-:W-:Y:S01]  /*1b500*/  IMAD.U32 R114, R114, 0x10000, RZ ;  /* 0x0001000072727824 */ /* 0x000fe200078e00ff */
[----:B------:R-:W-:Y:S01]  /*1b510*/  ISETP.NE.AND P4, PT, R112, 0x1, PT ;  /* 0x000000017000780c */ /* 0x000fe20003f85270 */
[----:B------:R-:W-:Y:S01]  /*1b520*/  IMAD.MOV.U32 R124, RZ, RZ, R190 ;  /* 0x000000ffff7c7224 */ /* 0x000fe200078e00be */
[----:B------:R-:W-:Y:S01]  /*1b530*/  MOV R125, 0x2 ;  /* 0x00000002007d7802 */ /* 0x000fe20000000f00 */
        /* <DEDUP_REMOVED lines=14> */
.L_x_910:
        /* <DEDUP_REMOVED lines=12> */
.L_x_911:
        /* <DEDUP_REMOVED lines=43> */
.L_x_909:
[----:B------:R-:W-:Y:S01]  /*1b990*/  I2FP.F32.U32 R113, R124 ;  /* 0x0000007c00717245 */ /* 0x000fe20000201000 */
[----:B------:R-:W-:Y:S01]  /*1b9a0*/  IMAD.MOV.U32 R198, RZ, RZ, 0x2 ;  /* 0x00000002ffc67424 */ /* 0x000fe200078e00ff */
[----:B------:R-:W-:Y:S02]  /*1b9b0*/  PRMT R112, R106, 0x7632, R112 ;  /* 0x000076326a707816 */ /* 0x000fe40000000070 */
[----:B------:R-:W-:Y:S01]  /*1b9c0*/  @P1 SHF.L.U32 R209, R209, 0x10, RZ ;  /* 0x00000010d1d11819 */ /* 0x000fe200000006ff */
[----:B------:R-:W-:Y:S02]  /*1b9d0*/  FFMA.FTZ R113, R113, R126, 1.1641532182693481445e-10 ;  /* 0x2f00000071717423 */ /* 0x000fe4000001007e */
[----:B------:R-:W-:-:S03]  /*1b9e0*/  IMAD.U32 R112, R112, 0x10000, RZ ;  /* 0x0001000070707824 */ /* 0x000fc600078e00ff */
[----:B------:R-:W-:Y:S01]  /*1b9f0*/  FSETP.GTU.FTZ.AND P4, PT, R113, UR4, PT ;  /* 0x0000000471007c0b */ /* 0x000fe2000bf9c000 */
[----:B------:R-:W-:-:S03]  /*1ba00*/  FMUL.FTZ R112, R112, UR5 ;  /* 0x0000000570707c20 */ /* 0x000fc60008410000 */
[----:B------:R-:W-:Y:S02]  /*1ba10*/  SEL R197, RZ, 0x1, P4 ;  /* 0x00000001ffc57807 */ /* 0x000fe40002000000 */
[----:B------:R-:W-:Y:S02]  /*1ba20*/  FSEL R113, R112, RZ, !P4 ;  /* 0x000000ff70717208 */ /* 0x000fe40006000000 */
[----:B------:R-:W-:-:S03]  /*1ba30*/  ISETP.NE.AND P4, PT, R125, 0x1, PT ;  /* 0x000000017d00780c */ /* 0x000fc60003f85270 */
[----:B------:R-:W-:Y:S01]  /*1ba40*/  FADD.FTZ R114, R114, R113 ;  /* 0x0000007172727221 */ /* 0x000fe20000010000 */
[----:B------:R-:W-:-:S03]  /*1ba50*/  MOV R113, R190 ;  /* 0x000000be00717202 */ /* 0x000fc60000000f00 */
        /* <DEDUP_REMOVED lines=12> */
.L_x_913:
        /* <DEDUP_REMOVED lines=12> */
.L_x_914:
        /* <DEDUP_REMOVED lines=43> */
.L_x_912:
[----:B------:R-:W-:Y:S01]  /*1be90*/  I2FP.F32.U32 R113, R113 ;  /* 0x0000007100717245 */ /* 0x000fe20000201000 */
[C---:B------:R-:W-:Y:S01]  /*1bea0*/  IMAD.U32 R112, R115.reuse, 0x10000, RZ ;  /* 0x0001000073707824 */ /* 0x040fe200078e00ff */
[----:B------:R-:W-:Y:S02]  /*1beb0*/  ISETP.NE.AND P5, PT, R198, 0x1, PT ;  /* 0x00000001c600780c */ /* 0x000fe40003fa5270 */
[----:B------:R-:W-:Y:S01]  /*1bec0*/  PRMT R209, R115, 0x7632, R209 ;  /* 0x0000763273d17816 */ /* 0x000fe200000000d1 */
[----:B------:R-:W-:Y:S01]  /*1bed0*/  FFMA.FTZ R113, R113, R126, 1.1641532182693481445e-10 ;  /* 0x2f00000071717423 */ /* 0x000fe2000001007e */
[----:B------:R-:W-:Y:S01]  /*1bee0*/  FMUL.FTZ R112, R112, UR5 ;  /* 0x0000000570707c20 */ /* 0x000fe20008410000 */
[----:B------:R-:W-:Y:S01]  /*1bef0*/  IMAD.MOV.U32 R115, RZ, RZ, 0x2 ;  /* 0x00000002ff737424 */ /* 0x000fe200078e00ff */
[----:B------:R-:W-:Y:S02]  /*1bf00*/  MOV R114, R190 ;  /* 0x000000be00727202 */ /* 0x000fe40000000f00 */
        /* <DEDUP_REMOVED lines=12> */
.L_x_916:
        /* <DEDUP_REMOVED lines=12> */
.L_x_917:
        /* <DEDUP_REMOVED lines=39> */
[----:B------:R-:W-:Y:S01]  /*1c300*/  MOV R190, R114 ;  /* 0x0000007200be7202 */ /* 0x000fe20000000f00 */
[----:B------:R-:W-:Y:S01]  /*1c310*/  IMAD.MOV.U32 R114, RZ, RZ, R208 ;  /* 0x000000ffff727224 */ /* 0x000fe200078e00d0 */
[----:B------:R-:W-:Y:S01]  /*1c320*/  LOP3.LUT R24, R21, R24, R113, 0x96, !PT ;  /* 0x0000001815187212 */ /* 0x000fe200078e9671 */
[----:B------:R-:W-:-:S07]  /*1c330*/  IMAD.MOV.U32 R208, RZ, RZ, R112 ;  /* 0x000000ffffd07224 */ /* 0x000fce00078e0070 */
.L_x_915:
[----:B------:R-:W-:Y:S01]  /*1c340*/  I2FP.F32.U32 R113, R114 ;  /* 0x0000007200717245 */ /* 0x000fe20000201000 */
[----:B------:R-:W-:Y:S02]  /*1c350*/  IMAD.U32 R112, R107, 0x10000, RZ ;  /* 0x000100006b707824 */ /* 0x000fe400078e00ff */
[----:B------:R-:W-:Y:S02]  /*1c360*/  IMAD.MOV.U32 R226, RZ, RZ, 0x2 ;  /* 0x00000002ffe27424 */ /* 0x000fe400078e00ff */
        /* <DEDUP_REMOVED lines=21> */
.L_x_919:
        /* <DEDUP_REMOVED lines=12> */
.L_x_920:
        /* <DEDUP_REMOVED lines=43> */
.L_x_918:
[----:B------:R-:W-:Y:S01]  /*1c830*/  I2FP.F32.U32 R113, R113 ;  /* 0x0000007100717245 */ /* 0x000fe20000201000 */
[----:B------:R-:W-:Y:S01]  /*1c840*/  IMAD.MOV.U32 R114, RZ, RZ, R190 ;  /* 0x000000ffff727224 */ /* 0x000fe200078e00be */
[----:B------:R-:W-:Y:S02]  /*1c850*/  ISETP.NE.AND P6, PT, R226, 0x1, PT ;  /* 0x00000001e200780c */ /* 0x000fe40003fc5270 */
[----:B------:R-:W-:Y:S01]  /*1c860*/  SHF.L.U32 R112, R209, 0x10, RZ ;  /* 0x00000010d1707819 */ /* 0x000fe200000006ff */
[----:B------:R-:W-:Y:S01]  /*1c870*/  FFMA.FTZ R113, R113, R126, 1.1641532182693481445e-10 ;  /* 0x2f00000071717423 */ /* 0x000fe2000001007e */
[----:B------:R-:W-:-:S03]  /*1c880*/  IMAD.MOV.U32 R209, RZ, RZ, 0x2 ;  /* 0x00000002ffd17424 */ /* 0x000fc600078e00ff */
        /* <DEDUP_REMOVED lines=13> */
.L_x_922:
[----:B------:R-:W-:-:S04]  /*1c960*/  VIADD R22, R22, 0x1 ;  /* 0x0000000116167836 */ /* 0x000fc80000000000 */
[C---:B------:R-:W-:Y:S01]  /*1c970*/  IMAD.WIDE.U32 R226, R22.reuse, -0x2daee0ad, RZ ;  /* 0xd2511f5316e27825 */ /* 0x040fe200078e00ff */
[----:B------:R-:W-:-:S13]  /*1c980*/  ISETP.NE.AND P6, PT, R22, RZ, PT ;  /* 0x000000ff1600720c */ /* 0x000fda0003fc5270 */
[----:B------:R-:W-:Y:S05]  /*1c990*/  @P6 BRA `(.L_x_923) ;  /* 0x0000000000286947 */ /* 0x000fea0003800000 */
[----:B------:R-:W-:Y:S01]  /*1c9a0*/  VIADD R23, R23, 0x1 ;  /* 0x0000000117177836 */ /* 0x000fe20000000000 */
[----:B------:R-:W-:-:S04]  /*1c9b0*/  P2R R24, PR, RZ, 0x1 ;  /* 0x00000001ff187803 */ /* 0x000fc80000000000 */
[----:B------:R-:W-:-:S13]  /*1c9c0*/  ISETP.NE.AND P6, PT, R23, RZ, PT ;  /* 0x000000ff1700720c */ /* 0x000fda0003fc5270 */
[----:B------:R-:W-:Y:S01]  /*1c9d0*/  @!P6 IADD3 R3, PT, PT, R3, 0x1, RZ ;  /* 0x000000010303e810 */ /* 0x000fe20007ffe0ff */
[----:B------:R-:W-:Y:S01]  /*1c9e0*/  @!P6 VIADD R25, R191, 0x1 ;  /* 0x00000001bf19e836 */ /* 0x000fe20000000000 */
[----:B------:R-:W-:Y:S02]  /*1c9f0*/  @!P6 MOV R23, RZ ;  /* 0x000000ff0017e202 */ /* 0x000fe40000000f00 */
[----:B------:R-:W-:-:S13]  /*1ca00*/  ISETP.NE.AND P0, PT, R3, RZ, !P6 ;  /* 0x000000ff0300720c */ /* 0x000fda0007705270 */
[----:B------:R-:W-:Y:S01]  /*1ca10*/  @P0 IMAD.MOV R25, RZ, RZ, R191 ;  /* 0x000000ffff190224 */ /* 0x000fe200078e02bf */
[----:B------:R-:W-:-:S03]  /*1ca20*/  ISETP.NE.AND P0, PT, R24, RZ, PT ;  /* 0x000000ff1800720c */ /* 0x000fc60003f05270 */
[----:B------:R-:W-:-:S10]  /*1ca30*/  @!P6 IMAD.MOV.U32 R191, RZ, RZ, R25 ;  /* 0x000000ffffbfe224 */ /* 0x000fd400078e0019 */
.L_x_923:
        /* <DEDUP_REMOVED lines=42> */
[----:B------:R-:W-:-:S07]  /*1cce0*/  LOP3.LUT R24, R21, R24, R113, 0x96, !PT ;  /* 0x0000001815187212 */ /* 0x000fce00078e9671 */
.L_x_921:
[----:B------:R-:W-:Y:S02]  /*1ccf0*/  I2FP.F32.U32 R113, R114 ;  /* 0x0000007200717245 */ /* 0x000fe40000201000 */
[----:B------:R-:W-:Y:S02]  /*1cd00*/  PRMT R112, R107, 0x7632, R112 ;  /* 0x000076326b707816 */ /* 0x000fe40000000070 */
[----:B------:R-:W-:Y:S01]  /*1cd10*/  @P1 PRMT R114, R111, 0x7632, R114 ;  /* 0x000076326f721816 */ /* 0x000fe20000000072 */
[----:B------:R-:W-:Y:S01]  /*1cd20*/  FFMA.FTZ R113, R113, R126, 1.1641532182693481445e-10 ;  /* 0x2f00000071717423 */ /* 0x000fe2000001007e */
[----:B------:R-:W-:-:S04]  /*1cd30*/  SHF.L.U32 R112, R112, 0x10, RZ ;  /* 0x0000001070707819 */ /* 0x000fc800000006ff */
[----:B------:R-:W-:Y:S01]  /*1cd40*/  FSETP.GTU.FTZ.AND P6, PT, R113, UR4, PT ;  /* 0x0000000471007c0b */ /* 0x000fe2000bfdc000 */
[----:B------:R-:W-:Y:S01]  /*1cd50*/  FMUL.FTZ R112, R112, UR5 ;  /* 0x0000000570707c20 */ /* 0x000fe20008410000 */
[----:B------:R-:W-:Y:S01]  /*1cd60*/  @P1 IMAD.U32 R113, R114, 0x10000, RZ ;  /* 0x0001000072711824 */ /* 0x000fe200078e00ff */
[----:B------:R-:W-:-:S03]  /*1cd70*/  PRMT R114, R228, 0x5410, R229 ;  /* 0x00005410e4727816 */ /* 0x000fc600000000e5 */
[----:B------:R-:W-:Y:S02]  /*1cd80*/  FSEL R115, R112, RZ, !P6 ;  /* 0x000000ff70737208 */ /* 0x000fe40007000000 */
[----:B------:R-:W-:-:S03]  /*1cd90*/  SEL R112, RZ, 0x1, P6 ;  /* 0x00000001ff707807 */ /* 0x000fc60003000000 */
[----:B------:R-:W-:-:S04]  /*1cda0*/  FADD.FTZ R230, R230, R115 ;  /* 0x00000073e6e67221 */ /* 0x000fc80000010000 */
[----:B------:R-:W-:Y:S01]  /*1cdb0*/  @P1 FADD.FTZ R126, R230, R113 ;  /* 0x00000071e67e1221 */ /* 0x000fe20000010000 */
[----:B------:R-:W-:Y:S01]  /*1cdc0*/  @!P1 IMAD.MOV.U32 R126, RZ, RZ, R230 ;  /* 0x000000ffff7e9224 */ /* 0x000fe200078e00e6 */
[--C-:B------:R-:W-:Y:S02]  /*1cdd0*/  PRMT R113, R222, 0x5410, R199.reuse ;  /* 0x00005410de717816 */ /* 0x100fe400000000c7 */
[----:B------:R-:W-:Y:S02]  /*1cde0*/  PRMT R199, R112, 0x7610, R199 ;  /* 0x0000761070c77816 */ /* 0x000fe400000000c7 */
[----:B------:R-:W-:Y:S02]  /*1cdf0*/  F2FP.BF16.F32.PACK_AB R115, RZ, R126 ;  /* 0x0000007eff73723e */ /* 0x000fe400000010ff */
[----:B------:R-:W-:Y:S02]  /*1ce00*/  PRMT R112, R216, 0x5410, R215 ;  /* 0x00005410d8707816 */ /* 0x000fe400000000d7 */
[----:B------:R-:W-:Y:S01]  /*1ce10*/  PRMT R115, R221, 0x5410, R115 ;  /* 0x00005410dd737816 */ /* 0x000fe20000000073 */
[----:B------:R-:W-:Y:S06]  /*1ce20*/  BRA `(.L_x_924) ;  /* 0x0000002400f07947 */ /* 0x000fec0003800000 */
.L_x_875:
[----:B------:R-:W-:Y:S01]  /*1ce30*/  ISETP.NE.AND P2, PT, R222, 0x1, PT ;  /* 0x00000001de00780c */ /* 0x000fe20003f45270 */
[----:B------:R-:W-:Y:S02]  /*1ce40*/  HFMA2 R212, -RZ, RZ, 0, 1.1920928955078125e-07 ;  /* 0x00000002ffd47431 */ /* 0x000fe400000001ff */
        /* <DEDUP_REMOVED lines=13> */
.L_x_926:
        /* <DEDUP_REMOVED lines=12> */
.L_x_927:
        /* <DEDUP_REMOVED lines=43> */
.L_x_925:
[----:B------:R-:W-:Y:S01]  /*1d290*/  I2FP.F32.U32 R125, R124 ;  /* 0x0000007c007d7245 */ /* 0x000fe20000201000 */
[----:B-----5:R-:W-:Y:S01]  /*1d2a0*/  IMAD.U32 R124, R112, 0x10000, RZ ;  /* 0x00010000707c7824 */ /* 0x020fe200078e00ff */
[----:B------:R-:W-:Y:S02]  /*1d2b0*/  ISETP.NE.AND P3, PT, R212, 0x1, PT ;  /* 0x00000001d400780c */ /* 0x000fe40003f65270 */
[----:B------:R-:W-:Y:S01]  /*1d2c0*/  LOP3.LUT R200, R200, 0xffffffef, RZ, 0xc0, !PT ;  /* 0xffffffefc8c87812 */ /* 0x000fe200078ec0ff */
[----:B------:R-:W-:Y:S01]  /*1d2d0*/  FFMA.FTZ R125, R125, R126, 1.1641532182693481445e-10 ;  /* 0x2f0000007d7d7423 */ /* 0x000fe2000001007e */
[----:B------:R-:W-:Y:S01]  /*1d2e0*/  FMUL.FTZ R124, R124, UR5 ;  /* 0x000000057c7c7c20 */ /* 0x000fe20008410000 */
[----:B------:R-:W-:-:S03]  /*1d2f0*/  PRMT R112, R112, 0x7632, R112 ;  /* 0x0000763270707816 */ /* 0x000fc60000000070 */
[----:B------:R-:W-:Y:S02]  /*1d300*/  FSETP.GTU.FTZ.AND P2, PT, R125, UR4, PT ;  /* 0x000000047d007c0b */ /* 0x000fe4000bf5c000 */
[----:B------:R-:W-:Y:S02]  /*1d310*/  @P1 SHF.L.U32 R125, R108, 0x10, RZ ;  /* 0x000000106c7d1819 */ /* 0x000fe400000006ff */
[----:B------:R-:W-:Y:S01]  /*1d320*/  FSEL R172, R124, RZ, !P2 ;  /* 0x000000ff7cac7208 */ /* 0x000fe20005000000 */
[----:B------:R-:W-:Y:S01]  /*1d330*/  IMAD.MOV.U32 R124, RZ, RZ, 0x2 ;  /* 0x00000002ff7c7424 */ /* 0x000fe200078e00ff */
        /* <DEDUP_REMOVED lines=14> */
.L_x_929:
        /* <DEDUP_REMOVED lines=12> */
.L_x_930:
        /* <DEDUP_REMOVED lines=43> */
.L_x_928:
[----:B------:R-:W-:Y:S01]  /*1d790*/  I2FP.F32.U32 R125, R125 ;  /* 0x0000007d007d7245 */ /* 0x000fe20000201000 */
[----:B------:R-:W-:Y:S01]  /*1d7a0*/  IMAD.MOV.U32 R222, RZ, RZ, 0x2 ;  /* 0x00000002ffde7424 */ /* 0x000fe200078e00ff */
[----:B------:R-:W-:Y:S02]  /*1d7b0*/  SHF.L.U32 R112, R112, 0x10, RZ ;  /* 0x0000001070707819 */ /* 0x000fe400000006ff */
[----:B------:R-:W-:Y:S01]  /*1d7c0*/  ISETP.NE.AND P3, PT, R124, 0x1, PT ;  /* 0x000000017c00780c */ /* 0x000fe20003f65270 */
[----:B------:R-:W-:Y:S01]  /*1d7d0*/  FFMA.FTZ R125, R125, R126, 1.1641532182693481445e-10 ;  /* 0x2f0000007d7d7423 */ /* 0x000fe2000001007e */
[----:B------:R-:W-:Y:S01]  /*1d7e0*/  LOP3.LUT R200, R200, 0xfffffff7, RZ, 0xc0, !PT ;  /* 0xfffffff7c8c87812 */ /* 0x000fe200078ec0ff */
[----:B------:R-:W-:-:S03]  /*1d7f0*/  FMUL.FTZ R112, R112, UR5 ;  /* 0x0000000570707c20 */ /* 0x000fc60008410000 */
[----:B------:R-:W-:Y:S01]  /*1d800*/  FSETP.GTU.FTZ.AND P2, PT, R125, UR4, PT ;  /* 0x000000047d007c0b */ /* 0x000fe2000bf5c000 */
[----:B------:R-:W-:-:S03]  /*1d810*/  @P1 IMAD.U32 R125, R210, 0x10000, RZ ;  /* 0x00010000d27d1824 */ /* 0x000fc600078e00ff */
        /* <DEDUP_REMOVED lines=15> */
.L_x_932:
        /* <DEDUP_REMOVED lines=12> */
.L_x_933:
        /* <DEDUP_REMOVED lines=43> */
.L_x_931:
        /* <DEDUP_REMOVED lines=9> */
[----:B------:R-:W-:Y:S01]  /*1dd10*/  FSETP.GTU.FTZ.AND P3, PT, R125, UR4, PT ;  /* 0x000000047d007c0b */ /* 0x000fe2000bf7c000 */
[----:B------:R-:W-:-:S03]  /*1dd20*/  @P1 IMAD.U32 R125, R109, 0x10000, RZ ;  /* 0x000100006d7d1824 */ /* 0x000fc600078e00ff */
        /* <DEDUP_REMOVED lines=14> */
.L_x_935:
        /* <DEDUP_REMOVED lines=12> */
.L_x_936:
        /* <DEDUP_REMOVED lines=43> */
.L_x_934:
[----:B------:R-:W-:Y:S01]  /*1e180*/  I2FP.F32.U32 R113, R113 ;  /* 0x0000007100717245 */ /* 0x000fe20000201000 */
[----:B------:R-:W-:Y:S01]  /*1e190*/  IMAD.U32 R213, R213, 0x10000, RZ ;  /* 0x00010000d5d57824 */ /* 0x000fe200078e00ff */
[----:B------:R-:W-:Y:S01]  /*1e1a0*/  @P1 SHF.L.U32 R112, R127, 0x10, RZ ;  /* 0x000000107f701819 */ /* 0x000fe200000006ff */
[----:B------:R-:W-:Y:S01]  /*1e1b0*/  IMAD.MOV.U32 R125, RZ, RZ, 0x2 ;  /* 0x00000002ff7d7424 */ /* 0x000fe200078e00ff */
[----:B------:R-:W-:Y:S01]  /*1e1c0*/  LOP3.LUT R200, R200, 0xfffffffd, RZ, 0xc0, !PT ;  /* 0xfffffffdc8c87812 */ /* 0x000fe200078ec0ff */
[----:B------:R-:W-:Y:S01]  /*1e1d0*/  FFMA.FTZ R113, R113, R126, 1.1641532182693481445e-10 ;  /* 0x2f00000071717423 */ /* 0x000fe2000001007e */
[----:B------:R-:W-:-:S04]  /*1e1e0*/  FMUL.FTZ R213, R213, UR5 ;  /* 0x00000005d5d57c20 */ /* 0x000fc80008410000 */
[----:B------:R-:W-:Y:S01]  /*1e1f0*/  FSETP.GTU.FTZ.AND P2, PT, R113, UR4, PT ;  /* 0x0000000471007c0b */ /* 0x000fe2000bf5c000 */
        /* <DEDUP_REMOVED lines=16> */
.L_x_938:
        /* <DEDUP_REMOVED lines=12> */
.L_x_939:
        /* <DEDUP_REMOVED lines=43> */
.L_x_937:
[----:B------:R-:W-:Y:S01]  /*1e670*/  I2FP.F32.U32 R113, R113 ;  /* 0x0000007100717245 */ /* 0x000fe20000201000 */
[----:B------:R-:W-:Y:S01]  /*1e680*/  @P1 IMAD.U32 R124, R110, 0x10000, RZ ;  /* 0x000100006e7c1824 */ /* 0x000fe200078e00ff */
[C---:B------:R-:W-:Y:S02]  /*1e690*/  SHF.L.U32 R112, R114.reuse, 0x10, RZ ;  /* 0x0000001072707819 */ /* 0x040fe400000006ff */
[----:B------:R-:W-:Y:S01]  /*1e6a0*/  ISETP.NE.AND P3, PT, R125, 0x1, PT ;  /* 0x000000017d00780c */ /* 0x000fe20003f65270 */
[----:B------:R-:W-:Y:S01]  /*1e6b0*/  FFMA.FTZ R113, R113, R126, 1.1641532182693481445e-10 ;  /* 0x2f00000071717423 */ /* 0x000fe2000001007e */
[----:B------:R-:W-:Y:S01]  /*1e6c0*/  PRMT R114, R114, 0x7632, R114 ;  /* 0x0000763272727816 */ /* 0x000fe20000000072 */
[----:B------:R-:W-:-:S03]  /*1e6d0*/  FMUL.FTZ R112, R112, UR5 ;  /* 0x0000000570707c20 */ /* 0x000fc60008410000 */
        /* <DEDUP_REMOVED lines=16> */
.L_x_941:
        /* <DEDUP_REMOVED lines=12> */
.L_x_942:
        /* <DEDUP_REMOVED lines=43> */
.L_x_940:
[----:B------:R-:W-:Y:S01]  /*1eb50*/  I2FP.F32.U32 R113, R113 ;  /* 0x0000007100717245 */ /* 0x000fe20000201000 */
[----:B------:R-:W-:Y:S01]  /*1eb60*/  IMAD.U32 R114, R114, 0x10000, RZ ;  /* 0x0001000072727824 */ /* 0x000fe200078e00ff */
[----:B------:R-:W-:Y:S01]  /*1eb70*/  ISETP.NE.AND P4, PT, R112, 0x1, PT ;  /* 0x000000017000780c */ /* 0x000fe20003f85270 */
[----:B------:R-:W-:Y:S01]  /*1eb80*/  @P1 IMAD.U32 R209, R209, 0x10000, RZ ;  /* 0x00010000d1d11824 */ /* 0x000fe200078e00ff */
[----:B------:R-:W-:Y:S01]  /*1eb90*/  MOV R226, 0x2 ;  /* 0x0000000200e27802 */ /* 0x000fe20000000f00 */
        /* <DEDUP_REMOVED lines=17> */
.L_x_944:
        /* <DEDUP_REMOVED lines=12> */
.L_x_945:
        /* <DEDUP_REMOVED lines=43> */
.L_x_943:
[----:B------:R-:W-:Y:S01]  /*1f020*/  I2FP.F32.U32 R113, R113 ;  /* 0x0000007100717245 */ /* 0x000fe20000201000 */
[----:B------:R-:W-:Y:S01]  /*1f030*/  IMAD.U32 R112, R115, 0x10000, RZ ;  /* 0x0001000073707824 */ /* 0x000fe200078e00ff */
[----:B------:R-:W-:Y:S01]  /*1f040*/  ISETP.NE.AND P5, PT, R226, 0x1, PT ;  /* 0x00000001e200780c */ /* 0x000fe20003fa5270 */
[----:B------:R-:W-:Y:S01]  /*1f050*/  IMAD.MOV.U32 R209, RZ, RZ, 0x2 ;  /* 0x00000002ffd17424 */ /* 0x000fe200078e00ff */
[----:B------:R-:W-:Y:S01]  /*1f060*/  @P1 SHF.L.U32 R114, R111, 0x10, RZ ;  /* 0x000000106f721819 */ /* 0x000fe200000006ff */
[----:B------:R-:W-:Y:S01]  /*1f070*/  FFMA.FTZ R113, R113, R126, 1.1641532182693481445e-10 ;  /* 0x2f00000071717423 */ /* 0x000fe2000001007e */
[----:B------:R-:W-:Y:S01]  /*1f080*/  FMUL.FTZ R112, R112, UR5 ;  /* 0x0000000570707c20 */ /* 0x000fe20008410000 */
[----:B------:R-:W-:-:S03]  /*1f090*/  PRMT R231, R115, 0x7632, R231 ;  /* 0x0000763273e77816 */ /* 0x000fc600000000e7 */
        /* <DEDUP_REMOVED lines=15> */
.L_x_947:
        /* <DEDUP_REMOVED lines=12> */
.L_x_948:
        /* <DEDUP_REMOVED lines=43> */
.L_x_946:
[----:B------:R-:W-:Y:S02]  /*1f500*/  I2FP.F32.U32 R113, R113 ;  /* 0x0000007100717245 */ /* 0x000fe40000201000 */
[----:B------:R-:W-:Y:S02]  /*1f510*/  SHF.L.U32 R231, R231, 0x10, RZ ;  /* 0x00000010e7e77819 */ /* 0x000fe400000006ff */
[----:B------:R-:W-:Y:S01]  /*1f520*/  @P1 PRMT R112, R111, 0x7632, R112 ;  /* 0x000076326f701816 */ /* 0x000fe20000000070 */
[----:B------:R-:W-:Y:S01]  /*1f530*/  FFMA.FTZ R113, R113, R126, 1.1641532182693481445e-10 ;  /* 0x2f00000071717423 */ /* 0x000fe2000001007e */
[----:B------:R-:W-:Y:S01]  /*1f540*/  PRMT R114, R229, 0x5410, R230 ;  /* 0x00005410e5727816 */ /* 0x000fe200000000e6 */
[----:B------:R-:W-:Y:S02]  /*1f550*/  FMUL.FTZ R231, R231, UR5 ;  /* 0x00000005e7e77c20 */ /* 0x000fe40008410000 */
[----:B------:R-:W-:Y:S01]  /*1f560*/  @P1 IMAD.U32 R115, R112, 0x10000, RZ ;  /* 0x0001000070731824 */ /* 0x000fe200078e00ff */
[----:B------:R-:W-:-:S02]  /*1f570*/  FSETP.GTU.FTZ.AND P5, PT, R113, UR4, PT ;  /* 0x0000000471007c0b */ /* 0x000fc4000bfbc000 */
[----:B------:R-:W-:Y:S02]  /*1f580*/  PRMT R113, R221, 0x5410, R222 ;  /* 0x00005410dd717816 */ /* 0x000fe400000000de */
[----:B------:R-:W-:Y:S02]  /*1f590*/  FSEL R126, R231, RZ, !P5 ;  /* 0x000000ffe77e7208 */ /* 0x000fe40006800000 */
[----:B------:R-:W-:Y:S02]  /*1f5a0*/  PLOP3.LUT P5, PT, P5, PT, PT, 0x8, 0x80 ;  /* 0x000000000080781c */ /* 0x000fe40002fae170 */
[----:B------:R-:W-:Y:S01]  /*1f5b0*/  PRMT R112, R215, 0x5410, R216 ;  /* 0x00005410d7707816 */ /* 0x000fe200000000d8 */
[----:B------:R-:W-:-:S05]  /*1f5c0*/  @P1 FADD.FTZ R126, R126, R115 ;  /* 0x000000737e7e1221 */ /* 0x000fca0000010000 */
[----:B------:R-:W-:-:S04]  /*1f5d0*/  F2FP.BF16.F32.PACK_AB R115, RZ, R126 ;  /* 0x0000007eff73723e */ /* 0x000fc800000010ff */
[----:B------:R-:W-:-:S07]  /*1f5e0*/  PRMT R115, R228, 0x5410, R115 ;  /* 0x00005410e4737816 */ /* 0x000fce0000000073 */
.L_x_924:
[----:B------:R-:W-:Y:S01]  /*1f5f0*/  SEL R226, RZ, 0x1000000, !P5 ;  /* 0x01000000ffe27807 */ /* 0x000fe20006800000 */
[----:B------:R-:W-:Y:S01]  /*1f600*/  IMAD.WIDE.U32 R118, R116, 0x10, R118 ;  /* 0x0000001074767825 */ /* 0x000fe200078e0076 */
[----:B------:R-:W-:Y:S02]  /*1f610*/  SEL R222, RZ, 0x10000, !P4 ;  /* 0x00010000ffde7807 */ /* 0x000fe40006000000 */
[----:B------:R-:W-:Y:S01]  /*1f620*/  LOP3.LUT P6, RZ, R200, 0x8, RZ, 0xc0, !PT ;  /* 0x00000008c8ff7812 */ /* 0x000fe200078cc0ff */
[----:B------:R-:W-:Y:S01]  /*1f630*/  IMAD.WIDE.U32 R224, R116, 0x8, R224 ;  /* 0x0000000874e07825 */ /* 0x000fe200078e00e0 */
[C---:B------:R-:W-:Y:S01]  /*1f640*/  LOP3.LUT P5, RZ, R200.reuse, 0x4, RZ, 0xc0, !PT ;  /* 0x00000004c8ff7812 */ /* 0x040fe200078ac0ff */
[----:B------:R0:W-:Y:S01]  /*1f650*/  STG.E.128 desc[UR8][R118.64], R112 ;  /* 0x0000007076007986 */ /* 0x0001e2000c101d08 */
[----:B------:R-:W-:Y:S02]  /*1f660*/  LOP3.LUT P4, RZ, R200, 0x2, RZ, 0xc0, !PT ;  /* 0x00000002c8ff7812 */ /* 0x000fe4000788c0ff */
[----:B------:R-:W-:-:S02]  /*1f670*/  SEL R227, RZ, 0x100, !P3 ;  /* 0x00000100ffe37807 */ /* 0x000fc40005800000 */
        /* <DEDUP_REMOVED lines=9> */
[----:B------:R-:W-:-:S05]  /*1f710*/  LOP3.LUT R226, R215, R216, RZ, 0xfc, !PT ;  /* 0x000000d8d7e27212 */ /* 0x000fca00078efcff */
        /* <DEDUP_REMOVED lines=22> */
.L_x_949:
[----:B01----:R-:W-:Y:S01]  /*1f880*/  FADD.FTZ R112, RZ, R214 ;  /* 0x000000d6ff707221 */ /* 0x003fe20000010000 */
[----:B------:R-:W0:Y:S01]  /*1f890*/  S2UR UR5, SR_CgaCtaId ;  /* 0x00000000000579c3 */ /* 0x000e220000008800 */
[----:B------:R-:W-:Y:S01]  /*1f8a0*/  ISETP.NE.AND P1, PT, R2, RZ, PT ;  /* 0x000000ff0200720c */ /* 0x000fe20003f25270 */
[----:B------:R-:W-:Y:S01]  /*1f8b0*/  UMOV UR4, 0x400 ;  /* 0x0000040000047882 */ /* 0x000fe20000000000 */
[----:B------:R-:W-:Y:S01]  /*1f8c0*/  FADD.FTZ R112, R112, R219 ;  /* 0x000000db70707221 */ /* 0x000fe20000010000 */
[----:B------:R-:W-:Y:S01]  /*1f8d0*/  ISETP.GT.U32.AND P2, PT, R2, 0x7, PT ;  /* 0x000000070200780c */ /* 0x000fe20003f44070 */
[----:B------:R-:W-:Y:S01]  /*1f8e0*/  IMAD.U32 R230, R180, 0x10000, RZ ;  /* 0x00010000b4e67824 */ /* 0x000fe200078e00ff */
[----:B------:R-:W-:Y:S01]  /*1f8f0*/  LOP3.LUT P3, RZ, R200, 0x20, RZ, 0xc0, !PT ;  /* 0x00000020c8ff7812 */ /* 0x000fe2000786c0ff */
[----:B------:R-:W-:Y:S01]  /*1f900*/  FADD.FTZ R113, R112, R217 ;  /* 0x000000d970717221 */ /* 0x000fe20000010000 */
[----:B------:R-:W-:Y:S01]  /*1f910*/  SHF.L.U32 R228, R184, 0x10, RZ ;  /* 0x00000010b8e47819 */ /* 0x000fe200000006ff */
[----:B------:R-:W-:Y:S01]  /*1f920*/  IMAD.U32 R231, R163, 0x10000, RZ ;  /* 0x00010000a3e77824 */ /* 0x000fe200078e00ff */
[----:B------:R-:W-:Y:S01]  /*1f930*/  SHF.L.U32 R232, R177, 0x10, RZ ;  /* 0x00000010b1e87819 */ /* 0x000fe200000006ff */
[----:B------:R-:W-:Y:S01]  /*1f940*/  FADD.FTZ R112, R113, R218 ;  /* 0x000000da71707221 */ /* 0x000fe20000010000 */
[----:B------:R-:W-:Y:S01]  /*1f950*/  SHF.L.U32 R234, R166, 0x10, RZ ;  /* 0x00000010a6ea7819 */ /* 0x000fe200000006ff */
[----:B------:R-:W-:Y:S01]  /*1f960*/  IMAD.U32 R235, R162, 0x10000, RZ ;  /* 0x00010000a2eb7824 */ /* 0x000fe200078e00ff */
[----:B------:R-:W-:Y:S01]  /*1f970*/  SHF.L.U32 R236, R51, 0x10, RZ ;  /* 0x0000001033ec7819 */ /* 0x000fe200000006ff */
[----:B------:R-:W-:Y:S01]  /*1f980*/  FADD.FTZ R112, R112, R203 ;  /* 0x000000cb70707221 */ /* 0x000fe20000010000 */
[----:B------:R-:W-:Y:S01]  /*1f990*/  IMAD.U32 R238, R46, 0x10000, RZ ;  /* 0x000100002eee7824 */ /* 0x000fe200078e00ff */
[----:B------:R-:W-:Y:S01]  /*1f9a0*/  SHF.L.U32 R242, R36, 0x10, RZ ;  /* 0x0000001024f27819 */ /* 0x000fe200000006ff */
[----:B------:R-:W-:-:S02]  /*1f9b0*/  IMAD.U32 R240, R47, 0x10000, RZ ;  /* 0x000100002ff07824 */ /* 0x000fc400078e00ff */
[----:B------:R-:W-:Y:S01]  /*1f9c0*/  FADD.FTZ R113, R112, R207 ;  /* 0x000000cf70717221 */ /* 0x000fe20000010000 */
[----:B------:R-:W-:-:S03]  /*1f9d0*/  IMAD.U32 R237, R143, 0x10000, RZ ;  /* 0x000100008fed7824 */ /* 0x000fc600078e00ff */
[----:B------:R-:W-:Y:S01]  /*1f9e0*/  FADD.FTZ R113, R113, R174 ;  /* 0x000000ae71717221 */ /* 0x000fe20000010000 */
[----:B0-----:R-:W-:-:S03]  /*1f9f0*/  ULEA UR4, UR5, UR4, 0x18 ;  /* 0x0000000405047291 */ /* 0x001fc6000f8ec0ff */
[----:B------:R-:W-:Y:S01]  /*1fa00*/  FADD.FTZ R112, R113, R204 ;  /* 0x000000cc71707221 */ /* 0x000fe20000010000 */
[----:B------:R-:W-:Y:S02]  /*1fa10*/  @UP1 UIADD3 UR4, UPT, UPT, UR4, 0x40, URZ ;  /* 0x0000004004041890 */ /* 0x000fe4000fffe0ff */
[----:B------:R-:W-:Y:S01]  /*1fa20*/  UPLOP3.LUT UP1, UPT, UPT, UPT, UP1, 0x40, 0x4 ;  /* 0x000000000004789c */ /* 0x000fe20003f2e810 */
[----:B------:R-:W-:-:S03]  /*1fa30*/  FADD.FTZ R112, R112, R117 ;  /* 0x0000007570707221 */ /* 0x000fc60000010000 */
[----:B------:R-:W-:Y:S01]  /*1fa40*/  @!P2 LEA R215, R2, UR4, 0x3 ;  /* 0x0000000402d7ac11 */ /* 0x000fe2000f8e18ff */
        /* <DEDUP_REMOVED lines=111> */
[----:B------:R-:W-:-:S04]  /*20140*/  HFMA2 R119, -RZ, RZ, 0, 0 ;  /* 0x00000000ff777431 */ /* 0x000fc800000001ff */
[----:B------:R0:W-:Y:S01]  /*20150*/  @!P1 STS.64 [R118+UR4], R112 ;  /* 0x0000007076009988 */ /* 0x0001e20008000a04 */
[----:B------:R-:W-:Y:S01]  /*20160*/  BAR.SYNC.DEFER_BLOCKING 0x0 ;  /* 0x0000000000007b1d */ /* 0x000fe20000010000 */
[----:B------:R-:W-:Y:S01]  /*20170*/  @!P2 IMAD.MOV.U32 R119, RZ, RZ, 0x400 ;  /* 0x00000400ff77a424 */ /* 0x000fe200078e00ff */
[----:B------:R-:W-:-:S04]  /*20180*/  ISETP.NE.AND P1, PT, R0, RZ, PT ;  /* 0x000000ff0000720c */ /* 0x000fc80003f25270 */
[----:B------:R-:W1:Y:S01]  /*20190*/  SHFL.DOWN PT, R216, R119, 0x4, 0x1f ;  /* 0x08801f0077d87f89 */ /* 0x000e6200000e0000 */
[----:B0-----:R-:W-:-:S03]  /*201a0*/  I2FP.F32.U32 R112, R119 ;  /* 0x0000007700707245 */ /* 0x001fc60000201000 */
[----:B------:R-:W-:Y:S01]  /*201b0*/  @!P2 LDS.64 R114, [R215] ;  /* 0x00000000d772a984 */ /* 0x000fe20000000a00 */
[----:B-1----:R-:W-:Y:S01]  /*201c0*/  IMAD.IADD R224, R216, 0x1, R119 ;  /* 0x00000001d8e07824 */ /* 0x002fe200078e0277 */
[----:B------:R-:W-:-:S04]  /*201d0*/  I2FP.F32.S32 R216, R216 ;  /* 0x000000d800d87245 */ /* 0x000fc80000201400 */
[----:B------:R-:W-:Y:S01]  /*201e0*/  I2FP.F32.S32 R225, R224 ;  /* 0x000000e000e17245 */ /* 0x000fe20000201400 */
[----:B------:R-:W0:Y:S03]  /*201f0*/  SHFL.DOWN PT, R227, R224, 0x2, 0x1f ;  /* 0x08401f00e0e37f89 */ /* 0x000e2600000e0000 */
[----:B------:R-:W1:Y:S01]  /*20200*/  MUFU.RCP R226, R225 ;  /* 0x000000e100e27308 */ /* 0x000e620000001000 */
[-C--:B0-----:R-:W-:Y:S01]  /*20210*/  IADD3 R224, PT, PT, R224, R227.reuse, RZ ;  /* 0x000000e3e0e07210 */ /* 0x081fe20007ffe0ff */
[----:B------:R-:W0:Y:S01]  /*20220*/  SHFL.DOWN PT, R221, R114, 0x4, 0x1f ;  /* 0x08801f0072dd7f89 */ /* 0x000e2200000e0000 */
[----:B------:R-:W-:Y:S02]  /*20230*/  I2FP.F32.S32 R227, R227 ;  /* 0x000000e300e37245 */ /* 0x000fe40000201400 */
        /* <DEDUP_REMOVED lines=8> */
[----:B--2---:R-:W-:Y:S01]  /*202c0*/  FADD.FTZ R115, R222, R115 ;  /* 0x00000073de737221 */ /* 0x004fe20000010000 */
[----:B------:R-:W-:Y:S02]  /*202d0*/  IMAD.U32 R222, R56, 0x10000, RZ ;  /* 0x0001000038de7824 */ /* 0x000fe400078e00ff */
[----:B-1----:R-:W-:Y:S01]  /*202e0*/  FMUL.FTZ R114, R226, R113 ;  /* 0x00000071e2727220 */ /* 0x002fe20000410000 */
[----:B------:R-:W-:Y:S01]  /*202f0*/  FMUL.FTZ R221, R221, R112 ;  /* 0x00000070dddd7220 */ /* 0x000fe20000410000 */
[----:B----4-:R-:W-:Y:S01]  /*20300*/  IMAD.IADD R224, R224, 0x1, R215 ;  /* 0x00000001e0e07824 */ /* 0x010fe200078e02d7 */
[----:B------:R-:W-:Y:S02]  /*20310*/  I2FP.F32.S32 R215, R215 ;  /* 0x000000d700d77245 */ /* 0x000fe40000201400 */
[----:B------:R-:W0:Y:S01]  /*20320*/  SHFL.DOWN PT, R113, R114, 0x2, 0x1f ;  /* 0x08401f0072717f89 */ /* 0x000e2200000e0000 */
[----:B------:R-:W-:Y:S01]  /*20330*/  FMUL.FTZ R221, R221, R216 ;  /* 0x000000d8dddd7220 */ /* 0x000fe20000410000 */
[----:B------:R-:W-:-:S03]  /*20340*/  I2FP.F32.S32 R224, R224 ;  /* 0x000000e000e07245 */ /* 0x000fc60000201400 */
[----:B------:R-:W-:Y:S01]  /*20350*/  FFMA.FTZ R115, R226, R221, R115 ;  /* 0x000000dde2737223 */ /* 0x000fe20000010073 */
[----:B------:R-:W-:Y:S02]  /*20360*/  SHF.L.U32 R226, R57, 0x10, RZ ;  /* 0x0000001039e27819 */ /* 0x000fe400000006ff */
        /* <DEDUP_REMOVED lines=9> */
[----:B------:R-:W-:Y:S02]  /*20400*/  IMAD.U32 R225, R188, 0x10000, RZ ;  /* 0x00010000bce17824 */ /* 0x000fe400078e00ff */
[----:B------:R-:W0:Y:S01]  /*20410*/  SHFL.DOWN PT, R216, R113, 0x1, 0x1f ;  /* 0x08201f0071d87f89 */ /* 0x000e2200000e0000 */
[----:B------:R-:W-:-:S04]  /*20420*/  FMUL.FTZ R114, R114, R227 ;  /* 0x000000e372727220 */ /* 0x000fc80000410000 */
[----:B------:R-:W-:-:S05]  /*20430*/  FFMA.FTZ R112, R119, R114, R112 ;  /* 0x0000007277707223 */ /* 0x000fca0000010070 */
[----:B------:R-:W2:Y:S01]  /*20440*/  SHFL.DOWN PT, R115, R112, 0x1, 0x1f ;  /* 0x08201f0070737f89 */ /* 0x000ea200000e0000 */
[----:B0-----:R-:W-:Y:S01]  /*20450*/  FADD.FTZ R114, R113, -R216 ;  /* 0x800000d871727221 */ /* 0x001fe20000010000 */
[----:B------:R-:W-:-:S03]  /*20460*/  FMUL.FTZ R221, R216, R215 ;  /* 0x000000d7d8dd7220 */ /* 0x000fc60000410000 */
[----:B------:R-:W-:Y:S01]  /*20470*/  FMUL.FTZ R119, R114, R114 ;  /* 0x0000007272777220 */ /* 0x000fe20000410000 */
[----:B------:R-:W-:-:S03]  /*20480*/  FFMA.FTZ R221, R118, R113, R221 ;  /* 0x0000007176dd7223 */ /* 0x000fc600000100dd */
[----:B------:R-:W-:Y:S01]  /*20490*/  FMUL.FTZ R119, R118, R119 ;  /* 0x0000007776777220 */ /* 0x000fe20000410000 */
[----:B-1----:R-:W-:Y:S01]  /*204a0*/  FMUL.FTZ R221, R224, R221 ;  /* 0x000000dde0dd7220 */ /* 0x002fe20000410000 */
[----:B--2---:R-:W-:Y:S01]  /*204b0*/  FADD.FTZ R115, R112, R115 ;  /* 0x0000007370737221 */ /* 0x004fe20000010000 */
[----:B------:R-:W0:Y:S01]  /*204c0*/  LDC R118, c[0x0][0x448] ;  /* 0x00011200ff767b82 */ /* 0x000e220000000800 */
[----:B------:R-:W-:Y:S02]  /*204d0*/  FMUL.FTZ R119, R119, R215 ;  /* 0x000000d777777220 */ /* 0x000fe40000410000 */
[----:B------:R1:W2:Y:S02]  /*204e0*/  SHFL.IDX PT, R227, R221, RZ, 0x1f ;  /* 0x00001fffdde37589 */ /* 0x0002a400000e0000 */
[----:B------:R-:W-:Y:S01]  /*204f0*/  FFMA.FTZ R115, R224, R119, R115 ;  /* 0x00000077e0737223 */ /* 0x000fe20000010073 */
[----:B------:R-:W-:Y:S02]  /*20500*/  IMAD.U32 R224, R40, 0x10000, RZ ;  /* 0x0001000028e07824 */ /* 0x000fe400078e00ff */
[----:B------:R-:W3:Y:S03]  /*20510*/  @!P1 LDC.64 R112, c[0x0][0x3c0] ;  /* 0x0000f000ff709b82 */ /* 0x000ee60000000a00 */
[----:B------:R-:W0:Y:S01]  /*20520*/  SHFL.IDX PT, R115, R115, RZ, 0x1f ;  /* 0x00001fff73737589 */ /* 0x000e2200000e0000 */
[----:B-1----:R-:W-:Y:S01]  /*20530*/  SHF.L.U32 R221, R189, 0x10, RZ ;  /* 0x00000010bddd7819 */ /* 0x002fe200000006ff */
[C---:B--2---:R-:W-:Y:S01]  /*20540*/  FMUL.FTZ R114, R227.reuse, R227 ;  /* 0x000000e3e3727220 */ /* 0x044fe20000410000 */
[----:B------:R-:W-:-:S04]  /*20550*/  FSEL R215, R227, RZ, !P3 ;  /* 0x000000ffe3d77208 */ /* 0x000fc80005800000 */
[----:B------:R-:W-:Y:S01]  /*20560*/  FSEL R119, R114, RZ, P3 ;  /* 0x000000ff72777208 */ /* 0x000fe20001800000 */
[----:B---3--:R-:W-:-:S04]  /*20570*/  @!P1 IMAD.WIDE R112, R201, 0x4, R112 ;  /* 0x00000004c9709825 */ /* 0x008fc800078e0270 */
[----:B------:R-:W-:Y:S01]  /*20580*/  FADD.FTZ R219, -R215, R219 ;  /* 0x000000dbd7db7221 */ /* 0x000fe20000010100 */
[----:B0-----:R-:W-:Y:S01]  /*20590*/  FFMA.FTZ R114, R115, UR11, R118 ;  /* 0x0000000b73727c23 */ /* 0x001fe20008010076 */
[C---:B------:R-:W-:Y:S01]  /*205a0*/  FADD.FTZ R115, -R215.reuse, R214 ;  /* 0x000000d6d7737221 */ /* 0x040fe20000010100 */
[----:B------:R-:W-:Y:S01]  /*205b0*/  SHF.L.U32 R118, R84, 0x10, RZ ;  /* 0x0000001054767819 */ /* 0x000fe200000006ff */
[----:B------:R0:W-:Y:S01]  /*205c0*/  @!P1 STG.E desc[UR8][R112.64], R227 ;  /* 0x000000e370009986 */ /* 0x0001e2000c101908 */
[----:B------:R-:W-:Y:S01]  /*205d0*/  FADD.FTZ R114, R114, R119 ;  /* 0x0000007772727221 */ /* 0x000fe20000010000 */
[----:B------:R-:W-:Y:S02]  /*205e0*/  IMAD.U32 R119, R100, 0x10000, RZ ;  /* 0x0001000064777824 */ /* 0x000fe400078e00ff */
[C---:B------:R-:W-:Y:S01]  /*205f0*/  FADD.FTZ R217, -R215.reuse, R217 ;  /* 0x000000d9d7d97221 */ /* 0x040fe20000010100 */
[C---:B------:R-:W-:Y:S01]  /*20600*/  FADD.FTZ R207, -R215.reuse, R207 ;  /* 0x000000cfd7cf7221 */ /* 0x040fe20000010100 */
[----:B------:R-:W1:Y:S01]  /*20610*/  MUFU.RSQ R216, R114 ;  /* 0x0000007200d87308 */ /* 0x000e620000001400 */
[C---:B------:R-:W-:Y:S01]  /*20620*/  FADD.FTZ R203, -R215.reuse, R203 ;  /* 0x000000cbd7cb7221 */ /* 0x040fe20000010100 */
[C---:B------:R-:W-:Y:S01]  /*20630*/  FADD.FTZ R117, -R215.reuse, R117 ;  /* 0x00000075d7757221 */ /* 0x040fe20000010100 */
[C---:B------:R-:W-:Y:S01]  /*20640*/  FADD.FTZ R223, -R215.reuse, R223 ;  /* 0x000000dfd7df7221 */ /* 0x040fe20000010100 */
[C---:B------:R-:W-:Y:S01]  /*20650*/  FADD.FTZ R205, -R215.reuse, R205 ;  /* 0x000000cdd7cd7221 */ /* 0x040fe20000010100 */
[C---:B------:R-:W-:Y:S01]  /*20660*/  FADD.FTZ R171, -R215.reuse, R171 ;  /* 0x000000abd7ab7221 */ /* 0x040fe20000010100 */
[C---:B------:R-:W-:Y:S01]  /*20670*/  FADD.FTZ R129, -R215.reuse, R129 ;  /* 0x00000081d7817221 */ /* 0x040fe20000010100 */
[----:B0-----:R-:W-:Y:S01]  /*20680*/  FADD.FTZ R113, -R215, R218 ;  /* 0x000000dad7717221 */ /* 0x001fe20000010100 */
[----:B------:R-:W-:-:S02]  /*20690*/  IMAD.U32 R112, R185, 0x10000, RZ ;  /* 0x00010000b9707824 */ /* 0x000fc400078e00ff */
[----:B------:R-:W-:Y:S01]  /*206a0*/  FADD.FTZ R123, -R215, R123 ;  /* 0x0000007bd77b7221 */ /* 0x000fe20000010100 */
[----:B------:R-:W-:Y:S02]  /*206b0*/  IMAD.U32 R227, R103, 0x10000, RZ ;  /* 0x0001000067e37824 */ /* 0x000fe400078e00ff */
[C---:B------:R-:W-:Y:S01]  /*206c0*/  FADD.FTZ R121, -R215.reuse, R121 ;  /* 0x00000079d7797221 */ /* 0x040fe20000010100 */
[C---:B------:R-:W-:Y:S01]  /*206d0*/  FADD.FTZ R175, -R215.reuse, R175 ;  /* 0x000000afd7af7221 */ /* 0x040fe20000010100 */
[C---:B------:R-:W-:Y:S01]  /*206e0*/  FADD.FTZ R173, -R215.reuse, R173 ;  /* 0x000000add7ad7221 */ /* 0x040fe20000010100 */
[C---:B------:R-:W-:Y:S01]  /*206f0*/  FADD.FTZ R211, -R215.reuse, R211 ;  /* 0x000000d3d7d37221 */ /* 0x040fe20000010100 */
[C---:B------:R-:W-:Y:S01]  /*20700*/  FADD.FTZ R131, -R215.reuse, R131 ;  /* 0x00000083d7837221 */ /* 0x040fe20000010100 */
[----:B------:R-:W-:Y:S01]  /*20710*/  FADD.FTZ R127, -R215, R127 ;  /* 0x0000007fd77f7221 */ /* 0x000fe20000010100 */
[C---:B-1----:R-:W-:Y:S01]  /*20720*/  FMUL.FTZ R115, R216.reuse, R115 ;  /* 0x00000073d8737220 */ /* 0x042fe20000410000 */
[C---:B------:R-:W-:Y:S01]  /*20730*/  FMUL.FTZ R114, R216.reuse, R219 ;  /* 0x000000dbd8727220 */ /* 0x040fe20000410000 */
[C---:B------:R-:W-:Y:S01]  /*20740*/  FMUL.FTZ R113, R216.reuse, R113 ;  /* 0x00000071d8717220 */ /* 0x040fe20000410000 */
[----:B------:R-:W-:Y:S01]  /*20750*/  FMUL.FTZ R207, R216, R207 ;  /* 0x000000cfd8cf7220 */ /* 0x000fe20000410000 */
[C---:B------:R-:W-:Y:S01]  /*20760*/  FFMA.FTZ R224, R115.reuse, R224, R118 ;  /* 0x000000e073e07223 */ /* 0x040fe20000010076 */
[----:B------:R-:W-:Y:S01]  /*20770*/  FFMA.FTZ R214, R115, R222, R119 ;  /* 0x000000de73d67223 */ /* 0x000fe20000010077 */
[----:B------:R-:W-:Y:S01]  /*20780*/  FFMA.FTZ R219, R114, R221, R225 ;  /* 0x000000dd72db7223 */ /* 0x000fe200000100e1 */
[----:B------:R-:W-:-:S02]  /*20790*/  IMAD.U32 R118, R41, 0x10000, RZ ;  /* 0x0001000029767824 */ /* 0x000fc400078e00ff */
[----:B------:R-:W-:Y:S01]  /*207a0*/  FMUL.FTZ R221, R216, R217 ;  /* 0x000000d9d8dd7220 */ /* 0x000fe20000410000 */
[----:B------:R-:W-:Y:S01]  /*207b0*/  IMAD.U32 R222, R85, 0x10000, RZ ;  /* 0x0001000055de7824 */ /* 0x000fe200078e00ff */
[----:B------:R-:W-:Y:S01]  /*207c0*/  SHF.L.U32 R119, R186, 0x10, RZ ;  /* 0x00000010ba777819 */ /* 0x000fe200000006ff */
[----:B------:R-:W-:Y:S02]  /*207d0*/  IMAD.U32 R115, R187, 0x10000, RZ ;  /* 0x00010000bb737824 */ /* 0x000fe400078e00ff */
[----:B------:R-:W-:Y:S01]  /*207e0*/  FFMA.FTZ R229, R113, R112, R228 ;  /* 0x0000007071e57223 */ /* 0x000fe200000100e4 */
[----:B------:R-:W-:Y:S02]  /*207f0*/  IMAD.U32 R225, R101, 0x10000, RZ ;  /* 0x0001000065e17824 */ /* 0x000fe400078e00ff */
[----:B------:R-:W-:Y:S01]  /*20800*/  FFMA.FTZ R218, R221, R118, R222 ;  /* 0x00000076ddda7223 */ /* 0x000fe200000100de */
[----:B------:R-:W-:Y:S02]  /*20810*/  IMAD.U32 R222, R183, 0x10000, RZ ;  /* 0x00010000b7de7824 */ /* 0x000fe400078e00ff */
[----:B------:R-:W-:Y:S01]  /*20820*/  FFMA.FTZ R217, R114, R115, R119 ;  /* 0x0000007372d97223 */ /* 0x000fe20000010077 */
[----:B------:R-:W-:-:S02]  /*20830*/  IMAD.U32 R112, R182, 0x10000, RZ ;  /* 0x00010000b6707824 */ /* 0x000fc400078e00ff */
[----:B------:R-:W-:Y:S01]  /*20840*/  FFMA.FTZ R221, R221, R226, R225 ;  /* 0x000000e2dddd7223 */ /* 0x000fe200000100e1 */
[----:B------:R-:W-:Y:S01]  /*20850*/  SHF.L.U32 R114, R42, 0x10, RZ ;  /* 0x000000102a727819 */ /* 0x000fe200000006ff */
[----:B------:R-:W-:Y:S01]  /*20860*/  IMAD.U32 R228, R181, 0x10000, RZ ;  /* 0x00010000b5e47824 */ /* 0x000fe200078e00ff */
[----:B------:R-:W-:Y:S01]  /*20870*/  SHF.L.U32 R225, R102, 0x10, RZ ;  /* 0x0000001066e17819 */ /* 0x000fe200000006ff */
[----:B------:R-:W-:Y:S02]  /*20880*/  IMAD.U32 R118, R86, 0x10000, RZ ;  /* 0x0001000056767824 */ /* 0x000fe400078e00ff */
[----:B------:R-:W-:Y:S01]  /*20890*/  FMUL.FTZ R203, R216, R203 ;  /* 0x000000cbd8cb7220 */ /* 0x000fe20000410000 */
[----:B------:R-:W-:Y:S02]  /*208a0*/  IMAD.U32 R226, R58, 0x10000, RZ ;  /* 0x000100003ae27824 */ /* 0x000fe400078e00ff */
[----:B------:R-:W-:Y:S01]  /*208b0*/  FFMA.FTZ R222, R113, R222, R112 ;  /* 0x000000de71de7223 */ /* 0x000fe20000010070 */
[C---:B------:R-:W-:Y:S01]  /*208c0*/  FADD.FTZ R113, -R215.reuse, R174 ;  /* 0x000000aed7717221 */ /* 0x040fe20000010100 */
[----:B------:R-:W-:Y:S01]  /*208d0*/  FADD.FTZ R115, -R215, R204 ;  /* 0x000000ccd7737221 */ /* 0x000fe20000010100 */
[----:B------:R-:W-:Y:S01]  /*208e0*/  FFMA.FTZ R233, R207, R228, R230 ;  /* 0x000000e4cfe97223 */ /* 0x000fe200000100e6 */
[C---:B------:R-:W-:Y:S01]  /*208f0*/  FFMA.FTZ R114, R203.reuse, R114, R118 ;  /* 0x00000072cb727223 */ /* 0x040fe20000010076 */
[----:B------:R-:W-:Y:S01]  /*20900*/  FFMA.FTZ R225, R203, R226, R225 ;  /* 0x000000e2cbe17223 */ /* 0x000fe200000100e1 */
[----:B------:R-:W-:Y:S01]  /*20910*/  SHF.L.U32 R228, R87, 0x10, RZ ;  /* 0x0000001057e47819 */ /* 0x000fe200000006ff */
[----:B------:R-:W-:Y:S01]  /*20920*/  IMAD.U32 R118, R43, 0x10000, RZ ;  /* 0x000100002b767824 */ /* 0x000fe200078e00ff */
[----:B------:R-:W-:Y:S01]  /*20930*/  SHF.L.U32 R226, R179, 0x10, RZ ;  /* 0x00000010b3e27819 */ /* 0x000fe200000006ff */
[----:B------:R-:W-:Y:S01]  /*20940*/  FMUL.FTZ R113, R216, R113 ;  /* 0x00000071d8717220 */ /* 0x000fe20000410000 */
[----:B------:R-:W-:-:S02]  /*20950*/  IMAD.U32 R174, R176, 0x10000, RZ ;  /* 0x00010000b0ae7824 */ /* 0x000fc400078e00ff */
[----:B------:R-:W-:Y:S01]  /*20960*/  FMUL.FTZ R119, R216, R115 ;  /* 0x00000073d8777220 */ /* 0x000fe20000410000 */
[----:B------:R-:W-:Y:S02]  /*20970*/  IMAD.U32 R112, R178, 0x10000, RZ ;  /* 0x00010000b2707824 */ /* 0x000fe400078e00ff */
[----:B------:R-:W-:Y:S01]  /*20980*/  FFMA.FTZ R115, R113, R118, R228 ;  /* 0x0000007671737223 */ /* 0x000fe200000100e4 */
[----:B------:R-:W-:Y:S02]  /*20990*/  IMAD.U32 R230, R59, 0x10000, RZ ;  /* 0x000100003be67824 */ /* 0x000fe400078e00ff */
[----:B------:R-:W-:Y:S01]  /*209a0*/  FFMA.FTZ R232, R119, R232, R174 ;  /* 0x000000e877e87223 */ /* 0x000fe200000100ae */
[----:B------:R-:W-:Y:S01]  /*209b0*/  FFMA.FTZ R226, R207, R226, R112 ;  /* 0x000000e2cfe27223 */ /* 0x000fe20000010070 */
[----:B------:R-:W-:Y:S02]  /*209c0*/  IMAD.U32 R118, R44, 0x10000, RZ ;  /* 0x000100002c767824 */ /* 0x000fe400078e00ff */
[----:B------:R-:W-:Y:S01]  /*209d0*/  FFMA.FTZ R227, R113, R230, R227 ;  /* 0x000000e671e37223 */ /* 0x000fe200000100e3 */
[----:B------:R-:W-:Y:S01]  /*209e0*/  IMAD.U32 R174, R80, 0x10000, RZ ;  /* 0x0001000050ae7824 */ /* 0x000fe200078e00ff */
[----:B------:R-:W-:Y:S01]  /*209f0*/  SHF.L.U32 R204, R60, 0x10, RZ ;  /* 0x000000103ccc7819 */ /* 0x000fe200000006ff */
[----:B------:R-:W-:Y:S01]  /*20a00*/  FMUL.FTZ R117, R216, R117 ;  /* 0x00000075d8757220 */ /* 0x000fe20000410000 */
[----:B------:R-:W-:Y:S01]  /*20a10*/  SHF.L.U32 R112, R168, 0x10, RZ ;  /* 0x00000010a8707819 */ /* 0x000fe200000006ff */
[----:B------:R-:W-:-:S02]  /*20a20*/  IMAD.U32 R113, R96, 0x10000, RZ ;  /* 0x0001000060717824 */ /* 0x000fc400078e00ff */
[----:B------:R-:W-:Y:S01]  /*20a30*/  FMUL.FTZ R223, R216, R223 ;  /* 0x000000dfd8df7220 */ /* 0x000fe20000410000 */
[----:B------:R-:W-:Y:S02]  /*20a40*/  IMAD.U32 R228, R169, 0x10000, RZ ;  /* 0x00010000a9e47824 */ /* 0x000fe400078e00ff */
[----:B------:R-:W-:Y:S01]  /*20a50*/  FFMA.FTZ R203, R117, R118, R174 ;  /* 0x0000007675cb7223 */ /* 0x000fe200000100ae */
[----:B------:R-:W-:Y:S02]  /*20a60*/  IMAD.U32 R230, R167, 0x10000, RZ ;  /* 0x00010000a7e67824 */ /* 0x000fe400078e00ff */
[----:B------:R-:W-:Y:S01]  /*20a70*/  FFMA.FTZ R117, R117, R204, R113 ;  /* 0x000000cc75757223 */ /* 0x000fe20000010071 */
[----:B------:R-:W-:Y:S01]  /*20a80*/  FADD.FTZ R207, -R215, R220 ;  /* 0x000000dcd7cf7221 */ /* 0x000fe20000010100 */
[----:B------:R-:W-:Y:S01]  /*20a90*/  FFMA.FTZ R228, R119, R228, R112 ;  /* 0x000000e477e47223 */ /* 0x000fe20000010070 */
[----:B------:R-:W-:Y:S01]  /*20aa0*/  FFMA.FTZ R204, R223, R230, R234 ;  /* 0x000000e6dfcc7223 */ /* 0x000fe200000100ea */
[----:B------:R-:W-:Y:S01]  /*20ab0*/  SHF.L.U32 R174, R45, 0x10, RZ ;  /* 0x000000102dae7819 */ /* 0x000fe200000006ff */
[----:B------:R-:W-:-:S02]  /*20ac0*/  IMAD.U32 R230, R81, 0x10000, RZ ;  /* 0x0001000051e67824 */ /* 0x000fc400078e00ff */
[C---:B------:R-:W-:Y:S01]  /*20ad0*/  FMUL.FTZ R119, R216.reuse, R205 ;  /* 0x000000cdd8777220 */ /* 0x040fe20000410000 */
[----:B------:R-:W-:Y:S01]  /*20ae0*/  SHF.L.U32 R113, R97, 0x10, RZ ;  /* 0x0000001061717819 */ /* 0x000fe200000006ff */
[----:B------:R-:W-:Y:S02]  /*20af0*/  IMAD.U32 R234, R61, 0x10000, RZ ;  /* 0x000100003dea7824 */ /* 0x000fe400078e00ff */
[----:B------:R-:W-:Y:S01]  /*20b00*/  FMUL.FTZ R220, R216, R207 ;  /* 0x000000cfd8dc7220 */ /* 0x000fe20000410000 */
[----:B------:R-:W-:Y:S02]  /*20b10*/  IMAD.U32 R118, R165, 0x10000, RZ ;  /* 0x00010000a5767824 */ /* 0x000fe400078e00ff */
[C---:B------:R-:W-:Y:S01]  /*20b20*/  FFMA.FTZ R205, R119.reuse, R174, R230 ;  /* 0x000000ae77cd7223 */ /* 0x040fe200000100e6 */
[----:B------:R-:W-:Y:S01]  /*20b30*/  IMAD.U32 R112, R164, 0x10000, RZ ;  /* 0x00010000a4707824 */ /* 0x000fe200078e00ff */
[----:B------:R-:W-:Y:S01]  /*20b40*/  SHF.L.U32 R230, R82, 0x10, RZ ;  /* 0x0000001052e67819 */ /* 0x000fe200000006ff */
[----:B------:R-:W-:Y:S01]  /*20b50*/  FFMA.FTZ R119, R119, R234, R113 ;  /* 0x000000ea77777223 */ /* 0x000fe20000010071 */
[----:B------:R-:W-:Y:S01]  /*20b60*/  FFMA.FTZ R207, R220, R231, R235 ;  /* 0x000000e7dccf7223 */ /* 0x000fe200000100eb */
[----:B------:R-:W-:Y:S01]  /*20b70*/  FMUL.FTZ R171, R216, R171 ;  /* 0x000000abd8ab7220 */ /* 0x000fe20000410000 */
[----:B------:R-:W-:-:S02]  /*20b80*/  IMAD.U32 R234, R62, 0x10000, RZ ;  /* 0x000100003eea7824 */ /* 0x000fc400078e00ff */
[----:B------:R-:W-:Y:S01]  /*20b90*/  FFMA.FTZ R118, R223, R118, R112 ;  /* 0x00000076df767223 */ /* 0x000fe20000010070 */
[----:B------:R-:W-:Y:S01]  /*20ba0*/  IMAD.U32 R235, R98, 0x10000, RZ ;  /* 0x0001000062eb7824 */ /* 0x000fe200078e00ff */
[----:B------:R-:W-:Y:S01]  /*20bb0*/  SHF.L.U32 R223, R161, 0x10, RZ ;  /* 0x00000010a1df7819 */ /* 0x000fe200000006ff */
[----:B------:R-:W-:Y:S02]  /*20bc0*/  IMAD.U32 R231, R160, 0x10000, RZ ;  /* 0x00010000a0e77824 */ /* 0x000fe400078e00ff */
[C---:B------:R-:W-:Y:S01]  /*20bd0*/  FFMA.FTZ R238, R171.reuse, R238, R230 ;  /* 0x000000eeabee7223 */ /* 0x040fe200000100e6 */
[----:B------:R-:W-:Y:S01]  /*20be0*/  FFMA.FTZ R230, R171, R234, R235 ;  /* 0x000000eaabe67223 */ /* 0x000fe200000100eb */
[----:B------:R-:W-:Y:S01]  /*20bf0*/  FADD.FTZ R171, -R215, R170 ;  /* 0x000000aad7ab7221 */ /* 0x000fe20000010100 */
[----:B------:R-:W0:Y:S01]  /*20c00*/  @!P1 LDC.64 R112, c[0x0][0x3c8] ;  /* 0x0000f200ff709b82 */ /* 0x000e220000000a00 */
[----:B------:R-:W-:Y:S01]  /*20c10*/  FFMA.FTZ R174, R220, R223, R231 ;  /* 0x000000dfdcae7223 */ /* 0x000fe200000100e7 */
[----:B------:R-:W-:Y:S01]  /*20c20*/  SHF.L.U32 R170, R159, 0x10, RZ ;  /* 0x000000109faa7819 */ /* 0x000fe200000006ff */
[----:B------:R-:W-:Y:S01]  /*20c30*/  IMAD.U32 R220, R158, 0x10000, RZ ;  /* 0x000100009edc7824 */ /* 0x000fe200078e00ff */
[----:B------:R-:W-:Y:S01]  /*20c40*/  SHF.L.U32 R231, R156, 0x10, RZ ;  /* 0x000000109ce77819 */ /* 0x000fe200000006ff */
[----:B------:R-:W-:-:S02]  /*20c50*/  IMAD.U32 R234, R157, 0x10000, RZ ;  /* 0x000100009dea7824 */ /* 0x000fc400078e00ff */
[C---:B------:R-:W-:Y:S01]  /*20c60*/  FMUL.FTZ R171, R216.reuse, R171 ;  /* 0x000000abd8ab7220 */ /* 0x040fe20000410000 */
[----:B------:R-:W-:Y:S01]  /*20c70*/  FADD.FTZ R223, -R215, R130 ;  /* 0x00000082d7df7221 */ /* 0x000fe20000010100 */
[----:B------:R-:W-:Y:S02]  /*20c80*/  IMAD.U32 R130, R83, 0x10000, RZ ;  /* 0x0001000053827824 */ /* 0x000fe400078e00ff */
[----:B------:R-:W-:Y:S01]  /*20c90*/  FADD.FTZ R235, -R215, R122 ;  /* 0x0000007ad7eb7221 */ /* 0x000fe20000010100 */
[C---:B------:R-:W-:Y:S01]  /*20ca0*/  FFMA.FTZ R239, R171.reuse, R170, R220 ;  /* 0x000000aaabef7223 */ /* 0x040fe200000100dc */
[----:B------:R-:W-:Y:S01]  /*20cb0*/  FFMA.FTZ R231, R171, R234, R231 ;  /* 0x000000eaabe77223 */ /* 0x000fe200000100e7 */
[----:B------:R-:W-:Y:S01]  /*20cc0*/  SHF.L.U32 R234, R63, 0x10, RZ ;  /* 0x000000103fea7819 */ /* 0x000fe200000006ff */
[----:B------:R-:W-:Y:S02]  /*20cd0*/  IMAD.U32 R171, R99, 0x10000, RZ ;  /* 0x0001000063ab7824 */ /* 0x000fe400078e00ff */
[----:B------:R-:W-:Y:S01]  /*20ce0*/  FMUL.FTZ R223, R216, R223 ;  /* 0x000000dfd8df7220 */ /* 0x000fe20000410000 */
[----:B------:R-:W-:-:S02]  /*20cf0*/  IMAD.U32 R122, R155, 0x10000, RZ ;  /* 0x000100009b7a7824 */ /* 0x000fc400078e00ff */
[----:B------:R-:W-:Y:S01]  /*20d00*/  FMUL.FTZ R235, R216, R235 ;  /* 0x000000ebd8eb7220 */ /* 0x000fe20000410000 */
[----:B------:R-:W-:Y:S02]  /*20d10*/  IMAD.U32 R220, R153, 0x10000, RZ ;  /* 0x0001000099dc7824 */ /* 0x000fe400078e00ff */
[C---:B------:R-:W-:Y:S01]  /*20d20*/  FFMA.FTZ R234, R223.reuse, R234, R171 ;  /* 0x000000eadfea7223 */ /* 0x040fe200000100ab */
[----:B------:R-:W-:Y:S01]  /*20d30*/  FFMA.FTZ R240, R223, R240, R130 ;  /* 0x000000f0dff07223 */ /* 0x000fe20000010082 */
[----:B------:R-:W1:Y:S01]  /*20d40*/  LDC.64 R170, c[0x0][0x428] ;  /* 0x00010a00ffaa7b82 */ /* 0x000e620000000a00 */
[----:B------:R-:W-:Y:S01]  /*20d50*/  SHF.L.U32 R130, R154, 0x10, RZ ;  /* 0x000000109a827819 */ /* 0x000fe200000006ff */
[----:B------:R-:W-:Y:S02]  /*20d60*/  IMAD.U32 R223, R152, 0x10000, RZ ;  /* 0x0001000098df7824 */ /* 0x000fe400078e00ff */
[----:B------:R-:W-:Y:S01]  /*20d70*/  FMUL.FTZ R129, R216, R129 ;  /* 0x00000081d8817220 */ /* 0x000fe20000410000 */
[----:B0-----:R-:W-:Y:S01]  /*20d80*/  @!P1 IMAD.WIDE R112, R201, 0x4, R112 ;  /* 0x00000004c9709825 */ /* 0x001fe200078e0270 */
[----:B------:R-:W-:-:S03]  /*20d90*/  F2FP.BF16.F32.PACK_AB R115, R232, R115 ;  /* 0x00000073e873723e */ /* 0x000fc600000010ff */
[C---:B------:R-:W-:Y:S01]  /*20da0*/  FFMA.FTZ R241, R235.reuse, R122, R130 ;  /* 0x0000007aebf17223 */ /* 0x040fe20000010082 */
[----:B------:R-:W-:Y:S01]  /*20db0*/  SHF.L.U32 R122, R48, 0x10, RZ ;  /* 0x00000010307a7819 */ /* 0x000fe200000006ff */
[----:B------:R-:W-:Y:S01]  /*20dc0*/  FFMA.FTZ R235, R235, R220, R223 ;  /* 0x000000dcebeb7223 */ /* 0x000fe200000100df */
[----:B------:R0:W-:Y:S01]  /*20dd0*/  @!P1 STG.E desc[UR8][R112.64], R216 ;  /* 0x000000d870009986 */ /* 0x0001e2000c101908 */
[----:B------:R-:W-:Y:S01]  /*20de0*/  IMAD.U32 R130, R76, 0x10000, RZ ;  /* 0x000100004c827824 */ /* 0x000fe200078e00ff */
[----:B------:R-:W-:Y:S01]  /*20df0*/  F2FP.BF16.F32.PACK_AB R114, R233, R114 ;  /* 0x00000072e972723e */ /* 0x000fe200000010ff */
[----:B------:R-:W-:Y:S01]  /*20e00*/  IMAD.U32 R220, R64, 0x10000, RZ ;  /* 0x0001000040dc7824 */ /* 0x000fe200078e00ff */
[----:B------:R-:W-:Y:S01]  /*20e10*/  SHF.L.U32 R232, R147, 0x10, RZ ;  /* 0x0000001093e87819 */ /* 0x000fe200000006ff */
[----:B------:R-:W-:Y:S01]  /*20e20*/  FFMA.FTZ R122, R129, R122, R130 ;  /* 0x0000007a817a7223 */ /* 0x000fe20000010082 */
[----:B------:R-:W-:Y:S02]  /*20e30*/  IMAD.U32 R223, R146, 0x10000, RZ ;  /* 0x0001000092df7824 */ /* 0x000fe400078e00ff */
[----:B------:R-:W-:Y:S01]  /*20e40*/  FMUL.FTZ R121, R216, R121 ;  /* 0x00000079d8797220 */ /* 0x000fe20000410000 */
[----:B------:R-:W-:-:S02]  /*20e50*/  IMAD.U32 R233, R144, 0x10000, RZ ;  /* 0x0001000090e97824 */ /* 0x000fc400078e00ff */
[C---:B------:R-:W-:Y:S01]  /*20e60*/  FMUL.FTZ R173, R216.reuse, R173 ;  /* 0x000000add8ad7220 */ /* 0x040fe20000410000 */
[C---:B------:R-:W-:Y:S01]  /*20e70*/  FMUL.FTZ R211, R216.reuse, R211 ;  /* 0x000000d3d8d37220 */ /* 0x040fe20000410000 */
[----:B------:R-:W-:Y:S01]  /*20e80*/  FMUL.FTZ R131, R216, R131 ;  /* 0x00000083d8837220 */ /* 0x000fe20000410000 */
[----:B0-----:R-:W-:Y:S01]  /*20e90*/  SHF.L.U32 R113, R92, 0x10, RZ ;  /* 0x000000105c717819 */ /* 0x001fe200000006ff */
[----:B------:R-:W-:Y:S01]  /*20ea0*/  FADD.FTZ R213, -R215, R213 ;  /* 0x000000d5d7d57221 */ /* 0x000fe20000010100 */
[----:B------:R-:W-:Y:S01]  /*20eb0*/  F2FP.BF16.F32.PACK_AB R112, R219, R224 ;  /* 0x000000e0db70723e */ /* 0x000fe200000010ff */
[----:B------:R-:W-:Y:S02]  /*20ec0*/  IMAD.U32 R224, R148, 0x10000, RZ ;  /* 0x0001000094e07824 */ /* 0x000fe400078e00ff */
[----:B------:R-:W-:Y:S01]  /*20ed0*/  FMUL.FTZ R127, R216, R127 ;  /* 0x0000007fd87f7220 */ /* 0x000fe20000410000 */
[----:B------:R-:W-:Y:S01]  /*20ee0*/  FFMA.FTZ R130, R129, R220, R113 ;  /* 0x000000dc81827223 */ /* 0x000fe20000010071 */
[----:B------:R-:W-:Y:S01]  /*20ef0*/  F2FP.BF16.F32.PACK_AB R113, R229, R218 ;  /* 0x000000dae571723e */ /* 0x000fe200000010ff */
[----:B------:R-:W-:-:S02]  /*20f00*/  IMAD.U32 R220, R149, 0x10000, RZ ;  /* 0x0001000095dc7824 */ /* 0x000fc400078e00ff */
[----:B------:R-:W-:Y:S01]  /*20f10*/  FMUL.FTZ R129, R216, R123 ;  /* 0x0000007bd8817220 */ /* 0x000fe20000410000 */
[----:B-1----:R-:W-:Y:S01]  /*20f20*/  IMAD.WIDE.U32 R218, R120, 0x10, R170 ;  /* 0x0000001078da7825 */ /* 0x002fe200078e00aa */
[----:B------:R-:W-:-:S03]  /*20f30*/  SHF.L.U32 R229, R145, 0x10, RZ ;  /* 0x0000001091e57819 */ /* 0x000fc600000006ff */
[----:B------:R-:W-:Y:S01]  /*20f40*/  FMUL.FTZ R213, R216, R213 ;  /* 0x000000d5d8d57220 */ /* 0x000fe20000410000 */
[C---:B------:R-:W-:Y:S01]  /*20f50*/  FFMA.FTZ R123, R129.reuse, R220, R224 ;  /* 0x000000dc817b7223 */ /* 0x040fe200000100e0 */
[----:B------:R-:W-:Y:S01]  /*20f60*/  FFMA.FTZ R129, R129, R232, R223 ;  /* 0x000000e881817223 */ /* 0x000fe200000100df */
[----:B------:R0:W-:Y:S01]  /*20f70*/  STG.E.128 desc[UR8][R218.64], R112 ;  /* 0x00000070da007986 */ /* 0x0001e2000c101d08 */
[----:B------:R-:W-:Y:S01]  /*20f80*/  SHF.L.U32 R224, R77, 0x10, RZ ;  /* 0x000000104de07819 */ /* 0x000fe200000006ff */
[----:B------:R-:W-:Y:S02]  /*20f90*/  IMAD.U32 R220, R49, 0x10000, RZ ;  /* 0x0001000031dc7824 */ /* 0x000fe400078e00ff */
[----:B------:R-:W-:Y:S01]  /*20fa0*/  FADD.FTZ R125, -R215, R125 ;  /* 0x0000007dd77d7221 */ /* 0x000fe20000010100 */
[----:B------:R-:W-:Y:S02]  /*20fb0*/  IMAD.U32 R232, R65, 0x10000, RZ ;  /* 0x0001000041e87824 */ /* 0x000fe400078e00ff */
[----:B------:R-:W-:-:S02]  /*20fc0*/  IMAD.U32 R223, R93, 0x10000, RZ ;  /* 0x000100005ddf7824 */ /* 0x000fc400078e00ff */
[----:B------:R-:W-:Y:S01]  /*20fd0*/  FMUL.FTZ R125, R216, R125 ;  /* 0x0000007dd87d7220 */ /* 0x000fe20000410000 */
[----:B0-----:R-:W-:Y:S01]  /*20fe0*/  SHF.L.U32 R114, R142, 0x10, RZ ;  /* 0x000000108e727819 */ /* 0x001fe200000006ff */
[----:B------:R-:W-:Y:S01]  /*20ff0*/  FMUL.FTZ R112, R216, R175 ;  /* 0x000000afd8707220 */ /* 0x000fe20000410000 */
[C---:B------:R-:W-:Y:S01]  /*21000*/  FFMA.FTZ R175, R121.reuse, R220, R224 ;  /* 0x000000dc79af7223 */ /* 0x040fe200000100e0 */
[----:B------:R-:W-:Y:S01]  /*21010*/  FFMA.FTZ R218, R121, R232, R223 ;  /* 0x000000e879da7223 */ /* 0x000fe200000100df */
[----:B------:R-:W-:Y:S02]  /*21020*/  IMAD.U32 R219, R94, 0x10000, RZ ;  /* 0x000100005edb7824 */ /* 0x000fe400078e00ff */
[----:B------:R-:W-:Y:S01]  /*21030*/  FFMA.FTZ R121, R112, R237, R114 ;  /* 0x000000ed70797223 */ /* 0x000fe20000010072 */
[----:B------:R-:W-:Y:S01]  /*21040*/  SHF.L.U32 R114, R66, 0x10, RZ ;  /* 0x0000001042727819 */ /* 0x000fe200000006ff */
[----:B------:R-:W-:Y:S01]  /*21050*/  FFMA.FTZ R229, R112, R229, R233 ;  /* 0x000000e570e57223 */ /* 0x000fe200000100e9 */
[----:B------:R-:W-:Y:S01]  /*21060*/  SHF.L.U32 R224, R140, 0x10, RZ ;  /* 0x000000108ce07819 */ /* 0x000fe200000006ff */
[----:B------:R-:W-:-:S02]  /*21070*/  IMAD.U32 R232, R50, 0x10000, RZ ;  /* 0x0001000032e87824 */ /* 0x000fc400078e00ff */
[----:B------:R-:W-:Y:S01]  /*21080*/  FADD.FTZ R113, -R215, R128 ;  /* 0x00000080d7717221 */ /* 0x000fe20000010100 */
[----:B------:R-:W-:Y:S02]  /*21090*/  IMAD.U32 R112, R78, 0x10000, RZ ;  /* 0x000100004e707824 */ /* 0x000fe400078e00ff */
[----:B------:R-:W-:Y:S01]  /*210a0*/  FFMA.FTZ R219, R173, R114, R219 ;  /* 0x00000072addb7223 */ /* 0x000fe200000100db */
[----:B------:R-:W-:Y:S02]  /*210b0*/  IMAD.U32 R220, R141, 0x10000, RZ ;  /* 0x000100008ddc7824 */ /* 0x000fe400078e00ff */
[----:B------:R-:W-:Y:S01]  /*210c0*/  FMUL.FTZ R113, R216, R113 ;  /* 0x00000071d8717220 */ /* 0x000fe20000410000 */
[----:B------:R-:W-:Y:S01]  /*210d0*/  FFMA.FTZ R232, R173, R232, R112 ;  /* 0x000000e8ade87223 */ /* 0x000fe20000010070 */
[----:B------:R-:W-:Y:S02]  /*210e0*/  IMAD.U32 R114, R79, 0x10000, RZ ;  /* 0x000100004f727824 */ /* 0x000fe400078e00ff */
[----:B------:R-:W-:Y:S01]  /*210f0*/  FFMA.FTZ R233, R211, R220, R224 ;  /* 0x000000dcd3e97223 */ /* 0x000fe200000100e0 */
[----:B------:R-:W-:Y:S01]  /*21100*/  IMAD.U32 R220, R139, 0x10000, RZ ;  /* 0x000100008bdc7824 */ /* 0x000fe200078e00ff */
[----:B------:R-:W-:Y:S01]  /*21110*/  F2FP.BF16.F32.PACK_AB R121, R121, R218 ;  /* 0x000000da7979723e */ /* 0x000fe200000010ff */
[----:B------:R-:W-:-:S02]  /*21120*/  IMAD.U32 R112, R138, 0x10000, RZ ;  /* 0x000100008a707824 */ /* 0x000fc400078e00ff */
[----:B------:R-:W-:Y:S01]  /*21130*/  FFMA.FTZ R236, R113, R236, R114 ;  /* 0x000000ec71ec7223 */ /* 0x000fe20000010072 */
[----:B------:R-:W-:Y:S01]  /*21140*/  SHF.L.U32 R114, R95, 0x10, RZ ;  /* 0x000000105f727819 */ /* 0x000fe200000006ff */
[----:B------:R-:W-:Y:S02]  /*21150*/  IMAD.U32 R128, R137, 0x10000, RZ ;  /* 0x0001000089807824 */ /* 0x000fe400078e00ff */
[----:B------:R-:W-:Y:S01]  /*21160*/  FFMA.FTZ R220, R211, R220, R112 ;  /* 0x000000dcd3dc7223 */ /* 0x000fe20000010070 */
[----:B------:R-:W-:Y:S01]  /*21170*/  IMAD.U32 R224, R136, 0x10000, RZ ;  /* 0x0001000088e07824 */ /* 0x000fe200078e00ff */
[----:B------:R-:W-:Y:S01]  /*21180*/  SHF.L.U32 R211, R133, 0x10, RZ ;  /* 0x0000001085d37819 */ /* 0x000fe200000006ff */
[----:B------:R-:W-:Y:S02]  /*21190*/  IMAD.U32 R112, R67, 0x10000, RZ ;  /* 0x0001000043707824 */ /* 0x000fe400078e00ff */
[----:B------:R-:W-:Y:S01]  /*211a0*/  FFMA.FTZ R237, R131, R128, R224 ;  /* 0x0000008083ed7223 */ /* 0x000fe200000100e0 */
[----:B------:R-:W-:Y:S01]  /*211b0*/  SHF.L.U32 R224, R135, 0x10, RZ ;  /* 0x0000001087e07819 */ /* 0x000fe200000006ff */
[----:B------:R-:W-:Y:S01]  /*211c0*/  FFMA.FTZ R223, R113, R112, R114 ;  /* 0x0000007071df7223 */ /* 0x000fe20000010072 */
[----:B------:R-:W-:-:S02]  /*211d0*/  IMAD.U32 R112, R134, 0x10000, RZ ;  /* 0x0001000086707824 */ /* 0x000fc400078e00ff */
[----:B------:R-:W-:Y:S01]  /*211e0*/  FADD.FTZ R113, -R215, R172 ;  /* 0x000000acd7717221 */ /* 0x000fe20000010100 */
[----:B------:R-:W-:Y:S01]  /*211f0*/  SHF.L.U32 R114, R72, 0x10, RZ ;  /* 0x0000001048727819 */ /* 0x000fe200000006ff */
[----:B------:R-:W0:Y:S01]  /*21200*/  LDC.64 R172, c[0x0][0x430] ;  /* 0x00010c00ffac7b82 */ /* 0x000e220000000a00 */
[----:B------:R-:W-:Y:S01]  /*21210*/  FFMA.FTZ R224, R131, R224, R112 ;  /* 0x000000e083e07223 */ /* 0x000fe20000010070 */
[----:B------:R-:W-:Y:S02]  /*21220*/  IMAD.U32 R112, R52, 0x10000, RZ ;  /* 0x0001000034707824 */ /* 0x000fe400078e00ff */
[----:B------:R-:W-:Y:S01]  /*21230*/  FMUL.FTZ R113, R216, R113 ;  /* 0x00000071d8717220 */ /* 0x000fe20000410000 */
[----:B------:R-:W-:Y:S02]  /*21240*/  IMAD.U32 R128, R68, 0x10000, RZ ;  /* 0x0001000044807824 */ /* 0x000fe400078e00ff */
[----:B------:R-:W-:Y:S02]  /*21250*/  IMAD.U32 R115, R88, 0x10000, RZ ;  /* 0x0001000058737824 */ /* 0x000fe400078e00ff */
[----:B------:R-:W-:Y:S01]  /*21260*/  FFMA.FTZ R131, R113, R112, R114 ;  /* 0x0000007071837223 */ /* 0x000fe20000010072 */
[----:B------:R-:W-:Y:S01]  /*21270*/  F2FP.BF16.F32.PACK_AB R114, R226, R225 ;  /* 0x000000e1e272723e */ /* 0x000fe200000010ff */
[----:B------:R-:W-:-:S02]  /*21280*/  IMAD.U32 R225, R132, 0x10000, RZ ;  /* 0x0001000084e17824 */ /* 0x000fc400078e00ff */
[----:B------:R-:W-:Y:S01]  /*21290*/  FFMA.FTZ R128, R113, R128, R115 ;  /* 0x0000008071807223 */ /* 0x000fe20000010073 */
[----:B------:R-:W-:Y:S01]  /*212a0*/  FADD.FTZ R113, -R215, R210 ;  /* 0x000000d2d7717221 */ /* 0x000fe20000010100 */
[----:B------:R-:W-:Y:S01]  /*212b0*/  F2FP.BF16.F32.PACK_AB R112, R217, R214 ;  /* 0x000000d6d970723e */ /* 0x000fe200000010ff */
[----:B------:R-:W-:Y:S01]  /*212c0*/  IMAD.U32 R217, R39, 0x10000, RZ ;  /* 0x0001000027d97824 */ /* 0x000fe200078e00ff */
[----:B------:R-:W-:Y:S01]  /*212d0*/  F2FP.BF16.F32.PACK_AB R115, R228, R227 ;  /* 0x000000e3e473723e */ /* 0x000fe200000010ff */
[----:B------:R-:W-:Y:S01]  /*212e0*/  FMUL.FTZ R210, R216, R113 ;  /* 0x00000071d8d27220 */ /* 0x000fe20000410000 */
[----:B------:R-:W-:Y:S01]  /*212f0*/  F2FP.BF16.F32.PACK_AB R113, R222, R221 ;  /* 0x000000ddde71723e */ /* 0x000fe200000010ff */
[----:B------:R-:W-:Y:S01]  /*21300*/  IMAD.U32 R214, R73, 0x10000, RZ ;  /* 0x0001000049d67824 */ /* 0x000fe200078e00ff */
[----:B------:R-:W-:Y:S01]  /*21310*/  SHF.L.U32 R221, R38, 0x10, RZ ;  /* 0x0000001026dd7819 */ /* 0x000fe200000006ff */
[----:B------:R-:W-:Y:S01]  /*21320*/  FFMA.FTZ R211, R210, R211, R225 ;  /* 0x000000d3d2d37223 */ /* 0x000fe200000100e1 */
[----:B------:R-:W-:Y:S01]  /*21330*/  SHF.L.U32 R222, R69, 0x10, RZ ;  /* 0x0000001045de7819 */ /* 0x000fe200000006ff */
[----:B------:R-:W-:-:S02]  /*21340*/  IMAD.U32 R225, R89, 0x10000, RZ ;  /* 0x0001000059e17824 */ /* 0x000fc400078e00ff */
[----:B------:R-:W-:Y:S01]  /*21350*/  FFMA.FTZ R210, R210, R217, R221 ;  /* 0x000000d9d2d27223 */ /* 0x000fe200000100dd */
[----:B------:R-:W-:Y:S01]  /*21360*/  FADD.FTZ R217, -R215, R212 ;  /* 0x000000d4d7d97221 */ /* 0x000fe20000010100 */
[----:B0-----:R-:W-:-:S04]  /*21370*/  IMAD.WIDE.U32 R226, R120, 0x10, R172 ;  /* 0x0000001078e27825 */ /* 0x001fc800078e00ac */
[----:B------:R-:W-:Y:S01]  /*21380*/  FMUL.FTZ R217, R216, R217 ;  /* 0x000000d9d8d97220 */ /* 0x000fe20000410000 */
[----:B------:R-:W-:Y:S01]  /*21390*/  IMAD.U32 R120, R53, 0x10000, RZ ;  /* 0x0001000035787824 */ /* 0x000fe200078e00ff */
[----:B------:R0:W-:Y:S01]  /*213a0*/  STG.E.128 desc[UR8][R226.64], R112 ;  /* 0x00000070e2007986 */ /* 0x0001e2000c101d08 */
[----:B------:R-:W-:Y:S02]  /*213b0*/  IMAD.U32 R228, R37, 0x10000, RZ ;  /* 0x0001000025e47824 */ /* 0x000fe400078e00ff */
[C---:B------:R-:W-:Y:S01]  /*213c0*/  FFMA.FTZ R212, R217.reuse, R222, R225 ;  /* 0x000000ded9d47223 */ /* 0x040fe200000100e1 */
[----:B------:R-:W-:Y:S01]  /*213d0*/  FFMA.FTZ R221, R217, R120, R214 ;  /* 0x00000078d9dd7223 */ /* 0x000fe200000100d6 */
[----:B------:R-:W-:Y:S01]  /*213e0*/  SHF.L.U32 R120, R54, 0x10, RZ ;  /* 0x0000001036787819 */ /* 0x000fe200000006ff */
[----:B------:R-:W-:Y:S02]  /*213f0*/  IMAD.U32 R214, R74, 0x10000, RZ ;  /* 0x000100004ad67824 */ /* 0x000fe400078e00ff */
[----:B------:R-:W-:Y:S01]  /*21400*/  FFMA.FTZ R222, R213, R228, R242 ;  /* 0x000000e4d5de7223 */ /* 0x000fe200000100f2 */
[----:B------:R-:W-:Y:S01]  /*21410*/  SHF.L.U32 R228, R29, 0x10, RZ ;  /* 0x000000101de47819 */ /* 0x000fe200000006ff */
[----:B------:R-:W-:Y:S01]  /*21420*/  FFMA.FTZ R225, R127, R120, R214 ;  /* 0x000000787fe17223 */ /* 0x000fe200000100d6 */
[----:B------:R-:W-:Y:S01]  /*21430*/  SHF.L.U32 R217, R26, 0x10, RZ ;  /* 0x000000101ad97819 */ /* 0x000fe200000006ff */
[----:B------:R-:W-:Y:S01]  /*21440*/  IMAD.U32 R120, R71, 0x10000, RZ ;  /* 0x0001000047787824 */ /* 0x000fe200078e00ff */
[----:B------:R-:W-:-:S02]  /*21450*/  F2FP.BF16.F32.PACK_AB R128, R210, R128 ;  /* 0x00000080d280723e */ /* 0x000fc400000010ff */
[----:B0-----:R-:W-:Y:S01]  /*21460*/  SHF.L.U32 R113, R90, 0x10, RZ ;  /* 0x000000105a717819 */ /* 0x001fe200000006ff */
[----:B------:R-:W-:Y:S02]  /*21470*/  IMAD.U32 R226, R70, 0x10000, RZ ;  /* 0x0001000046e27824 */ /* 0x000fe400078e00ff */
[----:B------:R-:W-:Y:S02]  /*21480*/  IMAD.U32 R112, R35, 0x10000, RZ ;  /* 0x0001000023707824 */ /* 0x000fe400078e00ff */
[----:B------:R-:W-:Y:S02]  /*21490*/  IMAD.U32 R114, R34, 0x10000, RZ ;  /* 0x0001000022727824 */ /* 0x000fe400078e00ff */
[----:B------:R-:W-:Y:S01]  /*214a0*/  FFMA.FTZ R214, R127, R226, R113 ;  /* 0x000000e27fd67223 */ /* 0x000fe20000010071 */
[----:B------:R-:W-:Y:S01]  /*214b0*/  FADD.FTZ R113, -R215, R124 ;  /* 0x0000007cd7717221 */ /* 0x000fe20000010100 */
[----:B------:R-:W-:Y:S02]  /*214c0*/  IMAD.U32 R115, R30, 0x10000, RZ ;  /* 0x000100001e737824 */ /* 0x000fe400078e00ff */
[----:B------:R-:W-:Y:S01]  /*214d0*/  FFMA.FTZ R213, R213, R112, R114 ;  /* 0x00000070d5d57223 */ /* 0x000fe20000010072 */
[----:B------:R-:W-:Y:S01]  /*214e0*/  SHF.L.U32 R114, R31, 0x10, RZ ;  /* 0x000000101f727819 */ /* 0x000fe200000006ff */
[----:B------:R-:W-:Y:S01]  /*214f0*/  FMUL.FTZ R113, R216, R113 ;  /* 0x00000071d8717220 */ /* 0x000fe20000410000 */
[----:B------:R-:W-:-:S02]  /*21500*/  IMAD.U32 R226, R33, 0x10000, RZ ;  /* 0x0001000021e27824 */ /* 0x000fc400078e00ff */
[----:B------:R-:W-:Y:S01]  /*21510*/  FADD.FTZ R127, -R215, R126 ;  /* 0x0000007ed77f7221 */ /* 0x000fe20000010100 */
[----:B------:R-:W-:Y:S02]  /*21520*/  IMAD.U32 R112, R32, 0x10000, RZ ;  /* 0x0001000020707824 */ /* 0x000fe400078e00ff */
[----:B------:R-:W-:Y:S01]  /*21530*/  FFMA.FTZ R215, R113, R114, R115 ;  /* 0x0000007271d77223 */ /* 0x000fe20000010073 */
[----:B------:R-:W-:Y:S01]  /*21540*/  SHF.L.U32 R114, R75, 0x10, RZ ;  /* 0x000000104b727819 */ /* 0x000fe200000006ff */
[----:B------:R-:W-:Y:S01]  /*21550*/  FMUL.FTZ R127, R216, R127 ;  /* 0x0000007fd87f7220 */ /* 0x000fe20000410000 */
[----:B------:R-:W-:Y:S01]  /*21560*/  FFMA.FTZ R226, R113, R226, R112 ;  /* 0x000000e271e27223 */ /* 0x000fe20000010070 */
[----:B------:R-:W-:Y:S01]  /*21570*/  IMAD.U32 R112, R55, 0x10000, RZ ;  /* 0x0001000037707824 */ /* 0x000fe200078e00ff */
[----:B------:R-:W-:Y:S01]  /*21580*/  F2FP.BF16.F32.PACK_AB R126, R239, R238 ;  /* 0x000000eeef7e723e */ /* 0x000fe200000010ff */
[----:B------:R-:W-:Y:S01]  /*21590*/  IMAD.U32 R113, R91, 0x10000, RZ ;  /* 0x000100005b717824 */ /* 0x000fe200078e00ff */
[----:B------:R-:W-:Y:S01]  /*215a0*/  F2FP.BF16.F32.PACK_AB R124, R204, R203 ;  /* 0x000000cbcc7c723e */ /* 0x000fe200000010ff */
[----:B------:R-:W-:Y:S01]  /*215b0*/  FFMA.FTZ R227, R125, R112, R114 ;  /* 0x000000707de37223 */ /* 0x000fe20000010072 */
[----:B------:R-:W-:-:S02]  /*215c0*/  IMAD.U32 R112, R28, 0x10000, RZ ;  /* 0x000100001c707824 */ /* 0x000fc400078e00ff */
[----:B------:R-:W-:Y:S01]  /*215d0*/  FFMA.FTZ R216, R125, R120, R113 ;  /* 0x000000787dd87223 */ /* 0x000fe20000010071 */
[----:B------:R-:W-:Y:S01]  /*215e0*/  IMAD.U32 R114, R27, 0x10000, RZ ;  /* 0x000100001b727824 */ /* 0x000fe200078e00ff */
[----:B------:R-:W-:Y:S01]  /*215f0*/  F2FP.BF16.F32.PACK_AB R125, R207, R205 ;  /* 0x000000cdcf7d723e */ /* 0x000fe200000010ff */
[----:B------:R-:W-:Y:S01]  /*21600*/  FFMA.FTZ R228, R127, R228, R112 ;  /* 0x000000e47fe47223 */ /* 0x000fe20000010070 */
[----:B------:R-:W-:-:S04]  /*21610*/  IMAD.WIDE.U32 R112, R206, 0x10, R170 ;  /* 0x00000010ce707825 */ /* 0x000fc800078e00aa */
[----:B------:R-:W-:Y:S01]  /*21620*/  FFMA.FTZ R217, R127, R114, R217 ;  /* 0x000000727fd97223 */ /* 0x000fe200000100d9 */
[----:B------:R-:W-:Y:S01]  /*21630*/  F2FP.BF16.F32.PACK_AB R127, R241, R240 ;  /* 0x000000f0f17f723e */ /* 0x000fe200000010ff */
[----:B------:R-:W-:Y:S01]  /*21640*/  IMAD.WIDE.U32 R204, R202, 0x10, R170 ;  /* 0x00000010cacc7825 */ /* 0x000fe200078e00aa */
[----:B------:R-:W-:-:S03]  /*21650*/  F2FP.BF16.F32.PACK_AB R115, R235, R234 ;  /* 0x000000eaeb73723e */ /* 0x000fc600000010ff */
[----:B------:R0:W-:Y:S01]  /*21660*/  STG.E.128 desc[UR8][R112.64], R124 ;  /* 0x0000007c70007986 */ /* 0x0001e2000c101d08 */
[--C-:B------:R-:W-:Y:S01]  /*21670*/  IMAD.WIDE.U32 R206, R206, 0x10, R172.reuse ;  /* 0x00000010cece7825 */ /* 0x100fe200078e00ac */
[----:B------:R-:W-:Y:S02]  /*21680*/  F2FP.BF16.F32.PACK_AB R114, R231, R230 ;  /* 0x000000e6e772723e */ /* 0x000fe400000010ff */
[----:B------:R-:W-:Y:S01]  /*21690*/  F2FP.BF16.F32.PACK_AB R120, R129, R130 ;  /* 0x000000828178723e */ /* 0x000fe200000010ff */
[----:B------:R-:W-:Y:S01]  /*216a0*/  IMAD.WIDE.U32 R202, R202, 0x10, R172 ;  /* 0x00000010caca7825 */ /* 0x000fe200078e00ac */
[----:B------:R-:W-:Y:S02]  /*216b0*/  F2FP.BF16.F32.PACK_AB R130, R215, R214 ;  /* 0x000000d6d782723e */ /* 0x000fe400000010ff */
[----:B------:R-:W-:Y:S01]  /*216c0*/  F2FP.BF16.F32.PACK_AB R129, R213, R212 ;  /* 0x000000d4d581723e */ /* 0x000fe200000010ff */
[----:B------:R-:W-:-:S04]  /*216d0*/  IMAD.WIDE.U32 R170, R116, 0x10, R170 ;  /* 0x0000001074aa7825 */ /* 0x000fc800078e00aa */
[----:B------:R-:W-:Y:S01]  /*216e0*/  IMAD.WIDE.U32 R172, R116, 0x10, R172 ;  /* 0x0000001074ac7825 */ /* 0x000fe200078e00ac */
[----:B------:R-:W-:Y:S02]  /*216f0*/  F2FP.BF16.F32.PACK_AB R116, R123, R122 ;  /* 0x0000007a7b74723e */ /* 0x000fe400000010ff */
[----:B------:R-:W-:Y:S02]  /*21700*/  F2FP.BF16.F32.PACK_AB R123, R224, R223 ;  /* 0x000000dfe07b723e */ /* 0x000fe400000010ff */
[----:B0-----:R-:W-:Y:S02]  /*21710*/  F2FP.BF16.F32.PACK_AB R112, R118, R117 ;  /* 0x000000757670723e */ /* 0x001fe400000010ff */
[----:B------:R-:W-:Y:S02]  /*21720*/  F2FP.BF16.F32.PACK_AB R113, R174, R119 ;  /* 0x00000077ae71723e */ /* 0x000fe400000010ff */
[----:B------:R-:W-:Y:S02]  /*21730*/  F2FP.BF16.F32.PACK_AB R117, R229, R175 ;  /* 0x000000afe575723e */ /* 0x000fe400000010ff */
[----:B------:R-:W0:Y:S01]  /*21740*/  LDC.64 R174, c[0x0][0x380] ;  /* 0x0000e000ffae7b82 */ /* 0x000e220000000a00 */
[----:B------:R-:W-:Y:S01]  /*21750*/  F2FP.BF16.F32.PACK_AB R119, R237, R236 ;  /* 0x000000eced77723e */ /* 0x000fe200000010ff */
[----:B------:R1:W-:Y:S01]  /*21760*/  STG.E.128 desc[UR8][R206.64], R112 ;  /* 0x00000070ce007986 */ /* 0x0003e2000c101d08 */
[----:B------:R-:W-:-:S02]  /*21770*/  F2FP.BF16.F32.PACK_AB R118, R233, R232 ;  /* 0x000000e8e976723e */ /* 0x000fc400000010ff */
[----:B------:R-:W-:Y:S02]  /*21780*/  F2FP.BF16.F32.PACK_AB R122, R220, R219 ;  /* 0x000000dbdc7a723e */ /* 0x000fe400000010ff */
[----:B------:R-:W-:Y:S01]  /*21790*/  F2FP.BF16.F32.PACK_AB R127, R228, R227 ;  /* 0x000000e3e47f723e */ /* 0x000fe200000010ff */
[----:B------:R1:W-:Y:S01]  /*217a0*/  STG.E.128 desc[UR8][R204.64], R116 ;  /* 0x00000074cc007986 */ /* 0x0003e2000c101d08 */
[----:B------:R-:W-:Y:S02]  /*217b0*/  F2FP.BF16.F32.PACK_AB R126, R226, R225 ;  /* 0x000000e1e27e723e */ /* 0x000fe400000010ff */
[----:B------:R-:W-:Y:S01]  /*217c0*/  F2FP.BF16.F32.PACK_AB R125, R222, R221 ;  /* 0x000000ddde7d723e */ /* 0x000fe200000010ff */
[----:B------:R1:W-:Y:S01]  /*217d0*/  STG.E.128 desc[UR8][R202.64], R120 ;  /* 0x00000078ca007986 */ /* 0x0003e2000c101d08 */
[----:B------:R-:W-:Y:S02]  /*217e0*/  F2FP.BF16.F32.PACK_AB R124, R211, R131 ;  /* 0x00000083d37c723e */ /* 0x000fe400000010ff */
[----:B------:R-:W-:-:S03]  /*217f0*/  F2FP.BF16.F32.PACK_AB R131, R217, R216 ;  /* 0x000000d8d983723e */ /* 0x000fc600000010ff */
[----:B------:R1:W-:Y:S04]  /*21800*/  STG.E.128 desc[UR8][R170.64], R124 ;  /* 0x0000007caa007986 */ /* 0x0003e8000c101d08 */
[----:B------:R1:W-:Y:S01]  /*21810*/  STG.E.128 desc[UR8][R172.64], R128 ;  /* 0x00000080ac007986 */ /* 0x0003e2000c101d08 */
[----:B0-----:R-:W-:-:S05]  /*21820*/  IMAD.IADD R201, R201, 0x1, R174 ;  /* 0x00000001c9c97824 */ /* 0x001fca00078e02ae */
[----:B------:R-:W-:-:S13]  /*21830*/  ISETP.GE.AND P1, PT, R201, R175, PT ;  /* 0x000000afc900720c */ /* 0x000fda0003f26270 */
[----:B-1----:R-:W-:Y:S05]  /*21840*/  @!P1 BRA `(.L_x_950) ;  /* 0xfffffdf800ac9947 */ /* 0x002fea000383ffff */
[----:B------:R-:W-:Y:S05]  /*21850*/  EXIT ;  /* 0x000000000000794d */ /* 0x000fea0003800000 */
.L_x_951:
        /* <DEDUP_REMOVED lines=10> */
.L_x_18009:


//--------------------- .text._ZN10layer_norm31ln_parallel_residual_fwd_kernelINS_13Kernel_traitsI13__nv_bfloat16S2_S2_S2_fjLj8192ELj1ELj1ELj8ELj16ENS_18Kernel_traits_baseILj8192ES2_S2_S2_S2_fjLj256EEEEELb1ELb1ELb0EEEvNS_9FwdParamsE --------------------------
	.section	.text._ZN10layer_norm31ln_parallel_residual_fwd_kernelINS_13Kernel_traitsI13__nv_bfloat16S2_S2_S2_fjLj8192ELj1ELj1ELj8ELj16ENS_18Kernel_traits_baseILj8192ES2_S2_S2_S2_fjLj256EEEEELb1ELb1ELb0EEEvNS_9FwdParamsE,"ax",@progbits
	.align	128
        .global         _ZN10layer_norm31ln_parallel_residual_fwd_kernelINS_13Kernel_traitsI13__nv_bfloat16S2_S2_S2_fjLj8192ELj1ELj1ELj8ELj16ENS_18Kernel_traits_baseILj8192ES2_S2_S2_S2_fjLj256EEEEELb1ELb1ELb0EEEvNS_9FwdParamsE
        .type           _ZN10layer_norm31ln_parallel_residual_fwd_kernelINS_13Kernel_traitsI13__nv_bfloat16S2_S2_S2_fjLj8192ELj1ELj1ELj8ELj16ENS_18Kernel_traits_baseILj8192ES2_S2_S2_S2_fjLj256EEEEELb1ELb1ELb0EEEvNS_9FwdParamsE,@function
        .size           _ZN10layer_norm31ln_parallel_residual_fwd_kernelINS_13Kernel_traitsI13__nv_bfloat16S2_S2_S2_fjLj8192ELj1ELj1ELj8ELj16ENS_18Kernel_traits_baseILj8192ES2_S2_S2_S2_fjLj256EEEEELb1ELb1ELb0EEEvNS_9FwdParamsE,(.L_x_18010 - _ZN10layer_norm31ln_parallel_residual_fwd_kernelINS_13Kernel_traitsI13__nv_bfloat16S2_S2_S2_fjLj8192ELj1ELj1ELj8ELj16ENS_18Kernel_traits_baseILj8192ES2_S2_S2_S2_fjLj256EEEEELb1ELb1ELb0EEEvNS_9FwdParamsE)
        .other          _ZN10layer_norm31ln_parallel_residual_fwd_kernelINS_13Kernel_traitsI13__nv_bfloat16S2_S2_S2_fjLj8192ELj1ELj1ELj8ELj16ENS_18Kernel_traits_baseILj8192ES2_S2_S2_S2_fjLj256EEEEELb1ELb1ELb0EEEvNS_9FwdParamsE,@"STO_CUDA_ENTRY STV_DEFAULT"
_ZN10layer_norm31ln_parallel_residual_fwd_kernelINS_13Kernel_traitsI13__nv_bfloat16S2_S2_S2_fjLj8192ELj1ELj1ELj8ELj16ENS_18Kernel_traits_baseILj8192ES2_S2_S2_S2_fjLj256EEEEELb1ELb1ELb0EEEvNS_9FwdParamsE:
.text._ZN10layer_norm31ln_parallel_residual_fwd_kernelINS_13Kernel_traitsI13__nv_bfloat16S2_S2_S2_fjLj8192ELj1ELj1ELj8ELj16ENS_18Kernel_traits_baseILj8192ES2_S2_S2_S2_fjLj256EEEEELb1ELb1ELb0EEEvNS_9FwdParamsE:
[----:B------:R-:W-:Y:S01]  /*0000*/  LDC R1, c[0x0][0x37c] ;  /* 0x0000df00ff017b82 */ /* 0x000fe20000000800 */
[----:B------:R-:W0:Y:S07]  /*0010*/  LDCU.U8 UR4, c[0x0][0x464] ;  /* 0x00008c80ff0477ac */ /* 0x000e2e0008000000 */
[----:B------:R-:W1:Y:S01]  /*0020*/  LDC R49, c[0x0][0x458] ;  /* 0x00011600ff317b82 */ /* 0x000e620000000800 */
[----:B------:R-:W2:Y:S07]  /*0030*/  LDCU.64 UR8, c[0x0][0x358] ;  /* 0x00006b00ff0877ac */ /* 0x000eae0008000a00 */
[----:B------:R-:W3:Y:S01]  /*0040*/  LDC R6, c[0x0][0x45c] ;  /* 0x00011700ff067b82 */ /* 0x000ee20000000800 */
[----:B------:R-:W4:Y:S01]  /*0050*/  S2R R141, SR_TID.X ;  /* 0x00000000008d7919 */ /* 0x000f220000002100 */
[----:B------:R-:W5:Y:S01]  /*0060*/  LDCU.64 UR10, c[0x0][0x438] ;  /* 0x00008700ff0a77ac */ /* 0x000f620008000a00 */
[----:B0-----:R-:W-:Y:S01]  /*0070*/  ISETP.NE.AND P0, PT, RZ, UR4, PT ;  /* 0x00000004ff007c0c */ /* 0x001fe2000bf05270 */
[----:B------:R-:W0:-:S12]  /*0080*/  LDCU.64 UR4, c[0x0][0x450] ;  /* 0x00008a00ff0477ac */ /* 0x000e180008000a00 */
[----:B-1----:R-:W-:Y:S01]  /*0090*/  @P0 IMAD.MOV.U32 R4, RZ, RZ, R49 ;  /* 0x000000ffff040224 */ /* 0x002fe200078e0031 */
[----:B------:R-:W1:Y:S01]  /*00a0*/  @P0 LDC R7, c[0x0][0x460] ;  /* 0x00011800ff070b82 */ /* 0x000e620000000800 */
[----:B---3--:R-:W-:-:S06]  /*00b0*/  @P0 IMAD.MOV.U32 R5, RZ, RZ, R6 ;  /* 0x000000ffff050224 */ /* 0x008fcc00078e0006 */
[----:B--2---:R-:W1:Y:S01]  /*00c0*/  @P0 LDG.E.64 R4, desc[UR8][R4.64] ;  /* 0x0000000804040981 */ /* 0x004e62000c1e1b00 */
[----:B0-----:R-:W-:Y:S01]  /*00d0*/  MOV R2, UR4 ;  /* 0x0000000400027c02 */ /* 0x001fe20008000f00 */
[----:B------:R-:W-:Y:S01]  /*00e0*/  IMAD.U32 R3, RZ, RZ, UR5 ;  /* 0x00000005ff037e24 */ /* 0x000fe2000f8e00ff */
[----:B------:R-:W0:Y:S05]  /*00f0*/  LDCU UR5, c[0x0][0x388] ;  /* 0x00007100ff0577ac */ /* 0x000e2a0008000800 */
[----:B------:R-:W2:Y:S01]  /*0100*/  @P0 LDG.E.64 R2, desc[UR8][R2.64] ;  /* 0x0000000802020981 */ /* 0x000ea2000c1e1b00 */
[----:B------:R-:W3:Y:S01]  /*0110*/  S2UR UR6, SR_CTAID.X ;  /* 0x00000000000679c3 */ /* 0x000ee20000002500 */
[----:B-----5:R-:W-:Y:S01]  /*0120*/  UISETP.NE.U32.AND UP0, UPT, UR10, URZ, UPT ;  /* 0x000000ff0a00728c */ /* 0x020fe2000bf05070 */
[----:B----4-:R-:W-:Y:S01]  /*0130*/  MOV R41, R141 ;  /* 0x0000008d00297202 */ /* 0x010fe20000000f00 */
[----:B------:R-:W-:Y:S01]  /*0140*/  BSSY.RECONVERGENT B0, `(.L_x_952) ;  /* 0x000005d000007945 */ /* 0x000fe20003800200 */
[----:B------:R-:W-:Y:S01]  /*0150*/  LOP3.LUT R0, R141, 0xe0, RZ, 0xc0, !PT ;  /* 0x000000e08d007812 */ /* 0x000fe200078ec0ff */
[----:B------:R-:W-:Y:S01]  /*0160*/  UISETP.NE.AND.EX UP0, UPT, UR11, URZ, UPT, UP0 ;  /* 0x000000ff0b00728c */ /* 0x000fe2000bf05300 */
[----:B------:R-:W-:Y:S01]  /*0170*/  LOP3.LUT R45, R41, 0xff, RZ, 0x3c, !PT ;  /* 0x000000ff292d7812 */ /* 0x000fe200078e3cff */
[----:B0-----:R-:W-:-:S04]  /*0180*/  USHF.R.S32.HI UR4, URZ, 0x1f, UR5 ;  /* 0x0000001fff047899 */ /* 0x001fc80008011405 */
[----:B------:R-:W-:-:S04]  /*0190*/  ULEA.HI UR4, UR4, UR5, URZ, 0x3 ;  /* 0x0000000504047291 */ /* 0x000fc8000f8f18ff */
[----:B------:R-:W-:Y:S01]  /*01a0*/  USHF.R.S32.HI UR4, URZ, 0x3, UR4 ;  /* 0x00000003ff047899 */ /* 0x000fe20008011404 */
[----:B---3--:R-:W-:-:S05]  /*01b0*/  IMAD.U32 R44, RZ, RZ, UR6 ;  /* 0x00000006ff2c7e24 */ /* 0x008fca000f8e00ff */
[----:B------:R-:W-:Y:S01]  /*01c0*/  VIADD R45, R45, UR4 ;  /* 0x000000042d2d7c36 */ /* 0x000fe20008000000 */
[----:B-1----:R-:W-:-:S05]  /*01d0*/  @P0 IADD3 R49, P1, PT, R4, R7, RZ ;  /* 0x0000000704310210 */ /* 0x002fca0007f3e0ff */
[----:B------:R-:W-:Y:S02]  /*01e0*/  @P0 IMAD.X R6, RZ, RZ, R5, P1 ;  /* 0x000000ffff060224 */ /* 0x000fe400008e0605 */
[C---:B--2---:R-:W-:Y:S01]  /*01f0*/  VIADD R40, R3.reuse, 0xbb67ae85 ;  /* 0xbb67ae8503287836 */ /* 0x044fe20000000000 */
[C---:B------:R-:W-:Y:S01]  /*0200*/  IADD3 R42, PT, PT, R3.reuse, 0x76cf5d0a, RZ ;  /* 0x76cf5d0a032a7810 */ /* 0x040fe20007ffe0ff */
[C---:B------:R-:W-:Y:S01]  /*0210*/  VIADD R43, R2.reuse, 0xdaa66d2b ;  /* 0xdaa66d2b022b7836 */ /* 0x040fe20000000000 */
[C---:B------:R-:W-:Y:S01]  /*0220*/  IADD3 R48, PT, PT, R3.reuse, -0x56f99767, RZ ;  /* 0xa906689903307810 */ /* 0x040fe20007ffe0ff */
[C---:B------:R-:W-:Y:S01]  /*0230*/  VIADD R46, R2.reuse, 0x78dde6e4 ;  /* 0x78dde6e4022e7836 */ /* 0x040fe20000000000 */
[C---:B------:R-:W-:Y:S01]  /*0240*/  IADD3 R52, PT, PT, R2.reuse, 0x5384540f, RZ ;  /* 0x5384540f02347810 */ /* 0x040fe20007ffe0ff */
[C---:B------:R-:W-:Y:S01]  /*0250*/  VIADD R50, R2.reuse, 0xb54cda56 ;  /* 0xb54cda5602327836 */ /* 0x040fe20000000000 */
[C---:B------:R-:W-:Y:S01]  /*0260*/  IADD3 R55, PT, PT, R2.reuse, -0x700cb87f, RZ ;  /* 0x8ff3478102377810 */ /* 0x040fe20007ffe0ff */
[----:B------:R-:W-:Y:S01]  /*0270*/  VIADD R51, R3, 0x646e171e ;  /* 0x646e171e03337836 */ /* 0x000fe20000000000 */
[--C-:B------:R-:W-:Y:S01]  /*0280*/  SHF.R.U64 R84, R49, 0x2, R6.reuse ;  /* 0x0000000231547819 */ /* 0x100fe20000001206 */
[----:B------:R-:W-:Y:S01]  /*0290*/  VIADD R53, R3, 0x1fd5c5a3 ;  /* 0x1fd5c5a303357836 */ /* 0x000fe20000000000 */
[----:B------:R-:W-:Y:S01]  /*02a0*/  SHF.R.U32.HI R47, RZ, 0x2, R6 ;  /* 0x00000002ff2f7819 */ /* 0x000fe20000011606 */
[----:B------:R-:W-:-:S02]  /*02b0*/  VIADD R54, R2, 0xf1bbcdc8 ;  /* 0xf1bbcdc802367836 */ /* 0x000fc40000000000 */
[----:B------:R-:W-:Y:S01]  /*02c0*/  VIADD R56, R3, 0x96a522ad ;  /* 0x96a522ad03387836 */ /* 0x000fe20000000000 */
[----:B------:R-:W-:Y:S06]  /*02d0*/  BRA.U !UP0, `(.L_x_953) ;  /* 0x00000001088c7547 */ /* 0x000fec000b800000 */
[C---:B------:R-:W-:Y:S02]  /*02e0*/  ISETP.GE.U32.AND P2, PT, R45.reuse, 0x100, PT ;  /* 0x000001002d00780c */ /* 0x040fe40003f46070 */
[C---:B------:R-:W-:Y:S02]  /*02f0*/  ISETP.GE.U32.AND P0, PT, R45.reuse, 0x200, PT ;  /* 0x000002002d00780c */ /* 0x040fe40003f06070 */
[----:B------:R-:W-:Y:S02]  /*0300*/  ISETP.GE.U32.AND P1, PT, R45, 0x300, PT ;  /* 0x000003002d00780c */ /* 0x000fe40003f26070 */
[----:B------:R-:W-:-:S07]  /*0310*/  LOP3.LUT R86, R86, 0xfffffeff, RZ, 0xc0, !PT ;  /* 0xfffffeff56567812 */ /* 0x000fce00078ec0ff */
[----:B------:R-:W0:Y:S01]  /*0320*/  @P2 LDC.64 R4, c[0x0][0x3d0] ;  /* 0x0000f400ff042b82 */ /* 0x000e220000000a00 */
[----:B------:R-:W-:-:S07]  /*0330*/  @P2 LOP3.LUT R86, R86, 0x100, RZ, 0xfc, !PT ;  /* 0x0000010056562812 */ /* 0x000fce00078efcff */
        /* <DEDUP_REMOVED lines=29> */
.L_x_953:
[C---:B------:R-:W-:Y:S02]  /*0510*/  ISETP.GE.U32.AND P3, PT, R45.reuse, 0x100, PT ;  /* 0x000001002d00780c */ /* 0x040fe40003f66070 */
[C---:B------:R-:W-:Y:S02]  /*0520*/  ISETP.GE.U32.AND P0, PT, R45.reuse, 0x200, PT ;  /* 0x000002002d00780c */ /* 0x040fe40003f06070 */
[C---:B------:R-:W-:Y:S02]  /*0530*/  ISETP.GE.U32.AND P1, PT, R45.reuse, 0x300, PT ;  /* 0x000003002d00780c */ /* 0x040fe40003f26070 */
[----:B------:R-:W-:Y:S02]  /*0540*/  ISETP.GE.U32.AND P2, PT, R45, 0x400, PT ;  /* 0x000004002d00780c */ /* 0x000fe40003f46070 */
[----:B------:R-:W-:-:S05]  /*0550*/  LOP3.LUT R86, R86, 0xfffffeff, RZ, 0xc0, !PT ;  /* 0xfffffeff56567812 */ /* 0x000fca00078ec0ff */
[----:B------:R-:W0:Y:S01]  /*0560*/  @P3 LDC.64 R4, c[0x0][0x3d0] ;  /* 0x0000f400ff043b82 */ /* 0x000e220000000a00 */
[----:B------:R-:W-:Y:S01]  /*0570*/  HFMA2 R38, -RZ, RZ, 0, 0 ;  /* 0x00000000ff267431 */ /* 0x000fe200000001ff */
[----:B------:R-:W-:-:S06]  /*0580*/  @P3 LOP3.LUT R86, R86, 0x100, RZ, 0xfc, !PT ;  /* 0x0000010056563812 */ /* 0x000fcc00078efcff */
[----:B------:R-:W1:Y:S08]  /*0590*/  @P0 LDC.64 R8, c[0x0][0x3d0] ;  /* 0x0000f400ff080b82 */ /* 0x000e700000000a00 */
[----:B------:R-:W2:Y:S08]  /*05a0*/  @P1 LDC.64 R10, c[0x0][0x3d0] ;  /* 0x0000f400ff0a1b82 */ /* 0x000eb00000000a00 */
[----:B------:R-:W3:Y:S01]  /*05b0*/  @P2 LDC.64 R20, c[0x0][0x3d0] ;  /* 0x0000f400ff142b82 */ /* 0x000ee20000000a00 */
[C---:B0-----:R-:W-:Y:S01]  /*05c0*/  @P3 IMAD.WIDE.U32 R6, R41.reuse, 0x10, R4 ;  /* 0x0000001029063825 */ /* 0x041fe200078e0004 */
[----:B------:R-:W-:-:S04]  /*05d0*/  @P3 LOP3.LUT R41, R41, 0x100, RZ, 0xfc, !PT ;  /* 0x0000010029293812 */ /* 0x000fc800078efcff */
[----:B------:R0:W5:Y:S01]  /*05e0*/  @P3 LDG.E.128 R96, desc[UR8][R6.64] ;  /* 0x0000000806603981 */ /* 0x000162000c1e1d00 */
[----:B-1----:R-:W-:-:S04]  /*05f0*/  @P0 IMAD.WIDE.U32 R8, R41, 0x10, R8 ;  /* 0x0000001029080825 */ /* 0x002fc800078e0008 */
[----:B------:R-:W-:Y:S01]  /*0600*/  @P0 VIADD R41, R41, 0x100 ;  /* 0x0000010029290836 */ /* 0x000fe20000000000 */
[----:B------:R0:W5:Y:S03]  /*0610*/  @P0 LDG.E.128 R32, desc[UR8][R8.64] ;  /* 0x0000000808200981 */ /* 0x000166000c1e1d00 */
[C---:B--2---:R-:W-:Y:S01]  /*0620*/  @P1 IMAD.WIDE.U32 R10, R41.reuse, 0x10, R10 ;  /* 0x00000010290a1825 */ /* 0x044fe200078e000a */
[----:B------:R-:W-:-:S04]  /*0630*/  @P1 IADD3 R41, PT, PT, R41, 0x100, RZ ;  /* 0x0000010029291810 */ /* 0x000fc80007ffe0ff */
[----:B------:R0:W5:Y:S01]  /*0640*/  @P1 LDG.E.128 R24, desc[UR8][R10.64] ;  /* 0x000000080a181981 */ /* 0x000162000c1e1d00 */
[----:B---3--:R-:W-:-:S05]  /*0650*/  @P2 IMAD.WIDE.U32 R4, R41, 0x10, R20 ;  /* 0x0000001029042825 */ /* 0x008fca00078e0014 */
[----:B------:R0:W5:Y:S01]  /*0660*/  @P2 LDG.E.128 R16, desc[UR8][R4.64] ;  /* 0x0000000804102981 */ /* 0x000162000c1e1d00 */
[----:B------:R-:W-:Y:S01]  /*0670*/  IMAD.MOV.U32 R22, RZ, RZ, RZ ;  /* 0x000000ffff167224 */ /* 0x000fe200078e00ff */
[----:B------:R-:W-:Y:S01]  /*0680*/  CS2R R20, SRZ ;  /* 0x0000000000147805 */ /* 0x000fe2000001ff00 */
[----:B------:R-:W-:Y:S01]  /*0690*/  IMAD.MOV.U32 R30, RZ, RZ, RZ ;  /* 0x000000ffff1e7224 */ /* 0x000fe200078e00ff */
[----:B------:R-:W-:Y:S02]  /*06a0*/  CS2R R28, SRZ ;  /* 0x00000000001c7805 */ /* 0x000fe4000001ff00 */
[----:B------:R-:W-:Y:S01]  /*06b0*/  CS2R R36, SRZ ;  /* 0x0000000000247805 */ /* 0x000fe2000001ff00 */
[----:B------:R-:W-:Y:S01]  /*06c0*/  @P3 IMAD.MOV.U32 R39, RZ, RZ, RZ ;  /* 0x000000ffff273224 */ /* 0x000fe200078e00ff */
[----:B------:R-:W-:Y:S02]  /*06d0*/  @P2 CS2R R14, SRZ ;  /* 0x00000000000e2805 */ /* 0x000fe4000001ff00 */
[----:B------:R-:W-:Y:S01]  /*06e0*/  @P2 CS2R R12, SRZ ;  /* 0x00000000000c2805 */ /* 0x000fe2000001ff00 */
[----:B------:R-:W-:Y:S01]  /*06f0*/  @P0 IMAD.MOV.U32 R31, RZ, RZ, RZ ;  /* 0x000000ffff1f0224 */ /* 0x000fe200078e00ff */
[----:B0-----:R-:W-:-:S07]  /*0700*/  @P1 MOV R23, RZ ;  /* 0x000000ff00171202 */ /* 0x001fce0000000f00 */
.L_x_954:
[----:B------:R-:W-:Y:S05]  /*0710*/  BSYNC.RECONVERGENT B0 ;  /* 0x0000000000007941 */ /* 0x000fea0003800200 */
.L_x_952:
[----:B------:R-:W0:Y:S02]  /*0720*/  LDCU UR5, c[0x0][0x384] ;  /* 0x00007080ff0577ac */ /* 0x000e240008000800 */
[----:B0-----:R-:W-:-:S13]  /*0730*/  ISETP.GE.AND P0, PT, R44, UR5, PT ;  /* 0x000000052c007c0c */ /* 0x001fda000bf06270 */
[----:B------:R-:W-:Y:S05]  /*0740*/  @P0 EXIT ;  /* 0x000000000000094d */ /* 0x000fea0003800000 */
[----:B------:R-:W0:Y:S01]  /*0750*/  LDCU UR5, c[0x0][0x360] ;  /* 0x00006c00ff0577ac */ /* 0x000e220008000800 */
[C---:B------:R-:W-:Y:S01]  /*0760*/  IMAD.HI.U32 R5, R84.reuse, -0x2daee0ad, RZ ;  /* 0xd2511f5354057827 */ /* 0x040fe200078e00ff */
[----:B------:R-:W-:Y:S01]  /*0770*/  LOP3.LUT R49, R49, 0x3, RZ, 0xc0, !PT ;  /* 0x0000000331317812 */ /* 0x000fe200078ec0ff */
[----:B------:R-:W-:Y:S02]  /*0780*/  ULOP3.LUT UR6, UR4, 0xff, URZ, 0xc0, !UPT ;  /* 0x000000ff04067892 */ /* 0x000fe4000f8ec0ff */
[----:B------:R-:W-:Y:S01]  /*0790*/  IMAD R10, R84, -0x2daee0ad, RZ ;  /* 0xd2511f53540a7824 */ /* 0x000fe200078e02ff */
[----:B------:R-:W-:Y:S01]  /*07a0*/  LOP3.LUT R5, R5, R3, RZ, 0x3c, !PT ;  /* 0x0000000305057212 */ /* 0x000fe200078e3cff */
[----:B------:R-:W-:Y:S01]  /*07b0*/  VIADD R8, R2, 0x9e3779b9 ;  /* 0x9e3779b902087836 */ /* 0x000fe20000000000 */
[----:B-----5:R-:W-:Y:S01]  /*07c0*/  PRMT R90, R15, 0x7632, R90 ;  /* 0x000076320f5a7816 */ /* 0x020fe2000000005a */
[----:B------:R-:W-:Y:S01]  /*07d0*/  IMAD.MOV.U32 R57, RZ, RZ, RZ ;  /* 0x000000ffff397224 */ /* 0x000fe200078e00ff */
[----:B------:R-:W-:Y:S01]  /*07e0*/  PRMT R92, R19, 0x7632, R92 ;  /* 0x00007632135c7816 */ /* 0x000fe2000000005c */
[C---:B------:R-:W-:Y:S01]  /*07f0*/  IMAD.HI.U32 R6, R5.reuse, -0x326172a9, RZ ;  /* 0xcd9e8d5705067827 */ /* 0x040fe200078e00ff */
[----:B------:R-:W-:Y:S01]  /*0800*/  PRMT R94, R14, 0x7632, R94 ;  /* 0x000076320e5e7816 */ /* 0x000fe2000000005e */
[----:B------:R-:W-:Y:S01]  /*0810*/  UPLOP3.LUT UP1, UPT, UPT, UPT, UPT, 0x40, 0x4 ;  /* 0x000000000004789c */ /* 0x000fe20003f2e870 */
[----:B------:R-:W-:Y:S01]  /*0820*/  PRMT R100, R18, 0x7632, R100 ;  /* 0x0000763212647816 */ /* 0x000fe20000000064 */
[----:B------:R-:W-:Y:S01]  /*0830*/  IMAD R5, R5, -0x326172a9, RZ ;  /* 0xcd9e8d5705057824 */ /* 0x000fe200078e02ff */
[----:B------:R-:W-:Y:S01]  /*0840*/  PRMT R102, R13, 0x7632, R102 ;  /* 0x000076320d667816 */ /* 0x000fe20000000066 */
[----:B------:R-:W1:Y:S01]  /*0850*/  LDCU UR15, c[0x0][0x388] ;  /* 0x00007100ff0f77ac */ /* 0x000e620008000800 */
[----:B0-----:R-:W-:Y:S01]  /*0860*/  IMAD R88, R44, UR5, R141 ;  /* 0x000000052c587c24 */ /* 0x001fe2000f8e028d */
[----:B------:R-:W-:Y:S01]  /*0870*/  PRMT R104, R17, 0x7632, R104 ;  /* 0x0000763211687816 */ /* 0x000fe20000000068 */
[----:B------:R-:W-:-:S02]  /*0880*/  ULOP3.LUT UR5, UR4, 0xffffff00, URZ, 0xc0, !UPT ;  /* 0xffffff0004057892 */ /* 0x000fc4000f8ec0ff */
[----:B------:R-:W-:Y:S01]  /*0890*/  IMAD.HI.U32 R4, R88, -0x326172a9, RZ ;  /* 0xcd9e8d5758047827 */ /* 0x000fe200078e00ff */
[----:B------:R-:W-:Y:S01]  /*08a0*/  PRMT R106, R12, 0x7632, R106 ;  /* 0x000076320c6a7816 */ /* 0x000fe2000000006a */
[----:B------:R-:W0:Y:S01]  /*08b0*/  LDCU.U8 UR7, c[0x0][0x410] ;  /* 0x00008200ff0777ac */ /* 0x000e220008000000 */
[----:B------:R-:W-:Y:S01]  /*08c0*/  PRMT R108, R16, 0x7632, R108 ;  /* 0x00007632106c7816 */ /* 0x000fe2000000006c */
[----:B------:R-:W-:Y:S01]  /*08d0*/  IMAD R7, R88, -0x326172a9, RZ ;  /* 0xcd9e8d5758077824 */ /* 0x000fe200078e02ff */
[----:B------:R-:W-:Y:S01]  /*08e0*/  LOP3.LUT R4, R47, R4, R2, 0x96, !PT ;  /* 0x000000042f047212 */ /* 0x000fe200078e9602 */
[----:B------:R-:W2:Y:S01]  /*08f0*/  LDCU UR14, c[0x0][0x400] ;  /* 0x00008000ff0e77ac */ /* 0x000ea20008000800 */
[----:B------:R-:W-:Y:S02]  /*0900*/  PRMT R110, R23, 0x7632, R110 ;  /* 0x00007632176e7816 */ /* 0x000fe4000000006e */
[----:B------:R-:W-:Y:S01]  /*0910*/  LOP3.LUT R6, R8, R7, R6, 0x96, !PT ;  /* 0x0000000708067212 */ /* 0x000fe200078e9606 */
[----:B------:R-:W-:Y:S01]  /*0920*/  IMAD.HI.U32 R9, R4, -0x2daee0ad, RZ ;  /* 0xd2511f5304097827 */ /* 0x000fe200078e00ff */
[----:B------:R-:W-:Y:S01]  /*0930*/  PRMT R112, R27, 0x7632, R112 ;  /* 0x000076321b707816 */ /* 0x000fe20000000070 */
[----:B------:R-:W3:Y:S01]  /*0940*/  LDCU.64 UR10, c[0x0][0x398] ;  /* 0x00007300ff0a77ac */ /* 0x000ee20008000a00 */
[----:B------:R-:W-:Y:S01]  /*0950*/  PRMT R114, R22, 0x7632, R114 ;  /* 0x0000763216727816 */ /* 0x000fe20000000072 */
[----:B------:R-:W-:Y:S01]  /*0960*/  IMAD R11, R4, -0x2daee0ad, RZ ;  /* 0xd2511f53040b7824 */ /* 0x000fe200078e02ff */
[----:B------:R-:W-:Y:S01]  /*0970*/  LOP3.LUT R9, R40, R10, R9, 0x96, !PT ;  /* 0x0000000a28097212 */ /* 0x000fe200078e9609 */
[----:B------:R-:W-:Y:S01]  /*0980*/  VIADD R7, R2, 0x3c6ef372 ;  /* 0x3c6ef37202077836 */ /* 0x000fe20000000000 */
[----:B------:R-:W-:Y:S01]  /*0990*/  PRMT R116, R26, 0x7632, R116 ;  /* 0x000076321a747816 */ /* 0x000fe20000000074 */
[----:B------:R-:W-:Y:S01]  /*09a0*/  IMAD.HI.U32 R8, R6, -0x2daee0ad, RZ ;  /* 0xd2511f5306087827 */ /* 0x000fe200078e00ff */
[----:B------:R-:W-:Y:S01]  /*09b0*/  PRMT R118, R21, 0x7632, R118 ;  /* 0x0000763215767816 */ /* 0x000fe20000000076 */
[----:B------:R-:W4:Y:S01]  /*09c0*/  LDCU.64 UR12, c[0x0][0x3a0] ;  /* 0x00007400ff0c77ac */ /* 0x000f220008000a00 */
[----:B------:R-:W-:Y:S01]  /*09d0*/  PRMT R120, R25, 0x7632, R120 ;  /* 0x0000763219787816 */ /* 0x000fe20000000078 */
[----:B------:R-:W-:Y:S01]  /*09e0*/  IMAD.HI.U32 R4, R9, -0x326172a9, RZ ;  /* 0xcd9e8d5709047827 */ /* 0x000fe200078e00ff */
[----:B------:R-:W-:-:S02]  /*09f0*/  LOP3.LUT R8, R42, R11, R8, 0x96, !PT ;  /* 0x0000000b2a087212 */ /* 0x000fc400078e9608 */
[----:B------:R-:W-:Y:S01]  /*0a00*/  PRMT R122, R20, 0x7632, R122 ;  /* 0x00007632147a7816 */ /* 0x000fe2000000007a */
[----:B------:R-:W-:Y:S01]  /*0a10*/  IMAD R10, R9, -0x326172a9, RZ ;  /* 0xcd9e8d57090a7824 */ /* 0x000fe200078e02ff */
[----:B------:R-:W-:Y:S01]  /*0a20*/  LOP3.LUT R4, R7, R5, R4, 0x96, !PT ;  /* 0x0000000507047212 */ /* 0x000fe200078e9604 */
[----:B------:R-:W-:Y:S01]  /*0a30*/  IMAD R7, R6, -0x2daee0ad, RZ ;  /* 0xd2511f5306077824 */ /* 0x000fe200078e02ff */
[----:B------:R-:W-:Y:S01]  /*0a40*/  IADD3 R9, PT, PT, R3, 0x32370b8f, RZ ;  /* 0x32370b8f03097810 */ /* 0x000fe20007ffe0ff */
        /* <DEDUP_REMOVED lines=10> */
[----:B------:R-:W-:Y:S01]  /*0af0*/  VIADD R11, R3, 0xed9eba14 ;  /* 0xed9eba14030b7836 */ /* 0x000fe20000000000 */
        /* <DEDUP_REMOVED lines=14> */
[----:B------:R-:W-:Y:S01]  /*0be0*/  VIADD R8, R2, 0x1715609d ;  /* 0x1715609d02087836 */ /* 0x000fe20000000000 */
[----:B------:R-:W-:Y:S01]  /*0bf0*/  LOP3.LUT R5, R48, R10, R5, 0x96, !PT ;  /* 0x0000000a30057212 */ /* 0x000fe200078e9605 */
[----:B------:R-:W-:Y:S01]  /*0c00*/  IMAD.HI.U32 R6, R9, -0x326172a9, RZ ;  /* 0xcd9e8d5709067827 */ /* 0x000fe200078e00ff */
[----:B------:R-:W-:-:S02]  /*0c10*/  IADD3 R10, PT, PT, R3, -0x24c28bd8, RZ ;  /* 0xdb3d7428030a7810 */ /* 0x000fc40007ffe0ff */
[----:B------:R-:W-:Y:S01]  /*0c20*/  PRMT R139, R38, 0x7632, R139 ;  /* 0x00007632268b7816 */ /* 0x000fe2000000008b */
[----:B------:R-:W-:Y:S01]  /*0c30*/  IMAD R9, R9, -0x326172a9, RZ ;  /* 0xcd9e8d5709097824 */ /* 0x000fe200078e02ff */
[----:B------:R-:W-:Y:S01]  /*0c40*/  LOP3.LUT R6, R8, R7, R6, 0x96, !PT ;  /* 0x0000000708067212 */ /* 0x000fe200078e9606 */
[----:B------:R-:W-:Y:S02]  /*0c50*/  IMAD R8, R4, -0x2daee0ad, RZ ;  /* 0xd2511f5304087824 */ /* 0x000fe400078e02ff */
[----:B------:R-:W-:-:S04]  /*0c60*/  IMAD.HI.U32 R4, R5, -0x326172a9, RZ ;  /* 0xcd9e8d5705047827 */ /* 0x000fc800078e00ff */
[----:B------:R-:W-:Y:S01]  /*0c70*/  IMAD.HI.U32 R7, R6, -0x2daee0ad, RZ ;  /* 0xd2511f5306077827 */ /* 0x000fe200078e00ff */
[----:B------:R-:W-:-:S03]  /*0c80*/  LOP3.LUT R4, R50, R9, R4, 0x96, !PT ;  /* 0x0000000932047212 */ /* 0x000fc600078e9604 */
[----:B------:R-:W-:Y:S01]  /*0c90*/  IMAD R9, R6, -0x2daee0ad, RZ ;  /* 0xd2511f5306097824 */ /* 0x000fe200078e02ff */
[----:B------:R-:W-:Y:S01]  /*0ca0*/  LOP3.LUT R7, R51, R8, R7, 0x96, !PT ;  /* 0x0000000833077212 */ /* 0x000fe200078e9607 */
[----:B------:R-:W-:Y:S01]  /*0cb0*/  IMAD.HI.U32 R6, R4, -0x2daee0ad, RZ ;  /* 0xd2511f5304067827 */ /* 0x000fe200078e00ff */
[----:B------:R-:W-:-:S03]  /*0cc0*/  PRMT R51, R98, 0x7632, R51 ;  /* 0x0000763262337816 */ /* 0x000fc60000000033 */
[----:B------:R-:W-:Y:S01]  /*0cd0*/  IMAD R8, R5, -0x326172a9, RZ ;  /* 0xcd9e8d5705087824 */ /* 0x000fe200078e02ff */
[----:B------:R-:W-:Y:S01]  /*0ce0*/  LOP3.LUT R6, R53, R9, R6, 0x96, !PT ;  /* 0x0000000935067212 */ /* 0x000fe200078e9606 */
[----:B------:R-:W-:Y:S01]  /*0cf0*/  IMAD.HI.U32 R5, R7, -0x326172a9, RZ ;  /* 0xcd9e8d5707057827 */ /* 0x000fe200078e00ff */
[----:B------:R-:W-:-:S03]  /*0d00*/  PRMT R53, R97, 0x7632, R53 ;  /* 0x0000763261357816 */ /* 0x000fc60000000035 */
[----:B------:R-:W-:Y:S01]  /*0d10*/  IMAD R9, R4, -0x2daee0ad, RZ ;  /* 0xd2511f5304097824 */ /* 0x000fe200078e02ff */
[----:B------:R-:W-:Y:S01]  /*0d20*/  LOP3.LUT R5, R52, R8, R5, 0x96, !PT ;  /* 0x0000000834057212 */ /* 0x000fe200078e9605 */
[----:B------:R-:W-:Y:S01]  /*0d30*/  IMAD R7, R7, -0x326172a9, RZ ;  /* 0xcd9e8d5707077824 */ /* 0x000fe200078e02ff */
[----:B------:R-:W-:Y:S01]  /*0d40*/  PRMT R52, R37, 0x7632, R52 ;  /* 0x0000763225347816 */ /* 0x000fe20000000034 */
[----:B------:R-:W-:-:S04]  /*0d50*/  IMAD.HI.U32 R4, R6, -0x326172a9, RZ ;  /* 0xcd9e8d5706047827 */ /* 0x000fc800078e00ff */
[C---:B------:R-:W-:Y:S01]  /*0d60*/  IMAD.HI.U32 R8, R5.reuse, -0x2daee0ad, RZ ;  /* 0xd2511f5305087827 */ /* 0x040fe200078e00ff */
[----:B------:R-:W-:Y:S02]  /*0d70*/  LOP3.LUT R4, R54, R7, R4, 0x96, !PT ;  /* 0x0000000736047212 */ /* 0x000fe400078e9604 */
[----:B------:R-:W-:Y:S01]  /*0d80*/  PRMT R54, R36, 0x7632, R54 ;  /* 0x0000763224367816 */ /* 0x000fe20000000036 */
[----:B------:R-:W-:Y:S01]  /*0d90*/  IMAD R7, R6, -0x326172a9, RZ ;  /* 0xcd9e8d5706077824 */ /* 0x000fe200078e02ff */
[----:B------:R-:W-:Y:S01]  /*0da0*/  LOP3.LUT R8, R10, R9, R8, 0x96, !PT ;  /* 0x000000090a087212 */ /* 0x000fe200078e9608 */
[----:B------:R-:W-:Y:S02]  /*0db0*/  IMAD R5, R5, -0x2daee0ad, RZ ;  /* 0xd2511f5305057824 */ /* 0x000fe400078e02ff */
[----:B------:R-:W-:-:S04]  /*0dc0*/  IMAD.HI.U32 R48, R4, -0x2daee0ad, RZ ;  /* 0xd2511f5304307827 */ /* 0x000fc800078e00ff */
[----:B------:R-:W-:Y:S01]  /*0dd0*/  IMAD.MOV R6, RZ, RZ, -R0 ;  /* 0x000000ffff067224 */ /* 0x000fe200078e0a00 */
[----:B------:R-:W-:Y:S01]  /*0de0*/  LOP3.LUT R48, R56, R5, R48, 0x96, !PT ;  /* 0x0000000538307212 */ /* 0x000fe200078e9630 */
[----:B------:R-:W-:Y:S02]  /*0df0*/  IMAD.SHL.U32 R0, R141, 0x20, RZ ;  /* 0x000000208d007824 */ /* 0x000fe400078e00ff */
[----:B------:R-:W-:-:S03]  /*0e00*/  IMAD.HI.U32 R46, R8, -0x326172a9, RZ ;  /* 0xcd9e8d57082e7827 */ /* 0x000fc600078e00ff */
[----:B------:R-:W-:Y:S01]  /*0e10*/  LOP3.LUT R5, R0, 0x3e0, RZ, 0xc0, !PT ;  /* 0x000003e000057812 */ /* 0x000fe200078ec0ff */
[----:B------:R-:W-:Y:S01]  /*0e20*/  IMAD R58, R8, -0x326172a9, RZ ;  /* 0xcd9e8d57083a7824 */ /* 0x000fe200078e02ff */
[----:B------:R-:W-:Y:S01]  /*0e30*/  VIADDMNMX R0, R6, UR6, RZ, !PT ;  /* 0x0000000606007c46 */ /* 0x000fe2000f8001ff */
[----:B------:R-:W-:Y:S01]  /*0e40*/  IMAD R74, R4, -0x2daee0ad, RZ ;  /* 0xd2511f53044a7824 */ /* 0x000fe200078e02ff */
[----:B------:R-:W-:Y:S02]  /*0e50*/  IADD3 R5, PT, PT, RZ, -R5, RZ ;  /* 0x80000005ff057210 */ /* 0x000fe40007ffe0ff */
[----:B------:R-:W-:Y:S02]  /*0e60*/  VIMNMX R0, PT, PT, R0, 0x20, PT ;  /* 0x0000002000007848 */ /* 0x000fe40003fe0100 */
[----:B------:R-:W-:Y:S02]  /*0e70*/  VIADDMNMX R5, R5, UR6, RZ, !PT ;  /* 0x0000000605057c46 */ /* 0x000fe4000f8001ff */
[----:B------:R-:W-:-:S02]  /*0e80*/  LEA R0, R0, UR5, 0x3 ;  /* 0x0000000500007c11 */ /* 0x000fc4000f8e18ff */
[----:B------:R-:W-:Y:S02]  /*0e90*/  VIMNMX R5, PT, PT, R5, 0x20, PT ;  /* 0x0000002005057848 */ /* 0x000fe40003fe0100 */
[----:B------:R-:W-:Y:S02]  /*0ea0*/  I2FP.F32.U32 R0, R0 ;  /* 0x0000000000007245 */ /* 0x000fe40000201000 */
[----:B------:R-:W-:Y:S02]  /*0eb0*/  LOP3.LUT R46, R55, R7, R46, 0x96, !PT ;  /* 0x00000007372e7212 */ /* 0x000fe400078e962e */
[----:B------:R0:W0:Y:S01]  /*0ec0*/  MUFU.RCP R50, R0 ;  /* 0x0000000000327308 */ /* 0x0000220000001000 */
[----:B------:R-:W-:Y:S02]  /*0ed0*/  PRMT R55, R96, 0x7632, R55 ;  /* 0x0000763260377816 */ /* 0x000fe40000000037 */
[----:B-1234-:R-:W-:-:S07]  /*0ee0*/  LEA R56, R5, UR5, 0x3 ;  /* 0x0000000505387c11 */ /* 0x01efce000f8e18ff */
.L_x_1466:
[----:B0-----:R-:W-:Y:S01]  /*0ef0*/  IMAD R0, R44, UR15, RZ ;  /* 0x0000000f2c007c24 */ /* 0x001fe2000f8e02ff */
[----:B------:R-:W-:Y:S01]  /*0f00*/  LOP3.LUT P0, RZ, R86, 0x100, RZ, 0xc0, !PT ;  /* 0x0000010056ff7812 */ /* 0x000fe2000780c0ff */
[----:B------:R-:W-:Y:S03]  /*0f10*/  BSSY.RECONVERGENT B0, `(.L_x_955) ;  /* 0x00009be000007945 */ /* 0x000fe60003800200 */
        /* <DEDUP_REMOVED lines=37> */
.L_x_960:
        /* <DEDUP_REMOVED lines=13> */
.L_x_962:
[----:B------:R-:W-:Y:S05]  /*1240*/  BSYNC.RECONVERGENT B2 ;  /* 0x0000000000027941 */ /* 0x000fea0003800200 */
.L_x_961:
[----:B------:R-:W-:Y:S01]  /*1250*/  IMAD.WIDE.U32 R58, R88, -0x326172a9, RZ ;  /* 0xcd9e8d57583a7825 */ /* 0x000fe200078e00ff */
[----:B------:R-:W-:-:S03]  /*1260*/  LOP3.LUT R142, R57, R49, R3, 0x96, !PT ;  /* 0x00000031398e7212 */ /* 0x000fc600078e9603 */
[----:B------:R-:W-:Y:S01]  /*1270*/  VIADD R49, R2, 0x9e3779b9 ;  /* 0x9e3779b902317836 */ /* 0x000fe20000000000 */
[----:B------:R-:W-:Y:S01]  /*1280*/  LOP3.LUT R140, R47, R59, R2, 0x96, !PT ;  /* 0x0000003b2f8c7212 */ /* 0x000fe200078e9602 */
[----:B------:R-:W-:-:S04]  /*1290*/  IMAD.WIDE.U32 R142, R142, -0x326172a9, RZ ;  /* 0xcd9e8d578e8e7825 */ /* 0x000fc800078e00ff */
[----:B------:R-:W-:Y:S01]  /*12a0*/  IMAD.WIDE.U32 R140, R140, -0x2daee0ad, RZ ;  /* 0xd2511f538c8c7825 */ /* 0x000fe200078e00ff */
[----:B------:R-:W-:Y:S02]  /*12b0*/  LOP3.LUT R49, R49, R58, R143, 0x96, !PT ;  /* 0x0000003a31317212 */ /* 0x000fe400078e968f */
[C---:B------:R-:W-:Y:S01]  /*12c0*/  IADD3 R143, PT, PT, R3.reuse, 0x76cf5d0a, RZ ;  /* 0x76cf5d0a038f7810 */ /* 0x040fe20007ffe0ff */
[----:B------:R-:W-:Y:S02]  /*12d0*/  VIADD R59, R3, 0xbb67ae85 ;  /* 0xbb67ae85033b7836 */ /* 0x000fe40000000000 */
[----:B------:R-:W-:Y:S02]  /*12e0*/  VIADD R85, R2, 0x3c6ef372 ;  /* 0x3c6ef37202557836 */ /* 0x000fe40000000000 */
[----:B------:R-:W-:Y:S01]  /*12f0*/  IMAD.MOV.U32 R80, RZ, RZ, RZ ;  /* 0x000000ffff507224 */ /* 0x000fe200078e00ff */
[----:B------:R-:W-:Y:S01]  /*1300*/  LOP3.LUT R58, R59, R48, R141, 0x96, !PT ;  /* 0x000000303b3a7212 */ /* 0x000fe200078e968d */
[----:B------:R-:W-:-:S04]  /*1310*/  IMAD.WIDE.U32 R48, R49, -0x2daee0ad, RZ ;  /* 0xd2511f5331307825 */ /* 0x000fc800078e00ff */
[----:B------:R-:W-:Y:S01]  /*1320*/  IMAD.WIDE.U32 R58, R58, -0x326172a9, RZ ;  /* 0xcd9e8d573a3a7825 */ /* 0x000fe200078e00ff */
[----:B------:R-:W-:-:S03]  /*1330*/  LOP3.LUT R143, R143, R140, R49, 0x96, !PT ;  /* 0x0000008c8f8f7212 */ /* 0x000fc600078e9631 */
[----:B------:R-:W-:Y:S01]  /*1340*/  VIADD R49, R2, 0xdaa66d2b ;  /* 0xdaa66d2b02317836 */ /* 0x000fe20000000000 */
[----:B------:R-:W-:Y:S01]  /*1350*/  LOP3.LUT R140, R85, R142, R59, 0x96, !PT ;  /* 0x0000008e558c7212 */ /* 0x000fe200078e963b */
[----:B------:R-:W-:Y:S01]  /*1360*/  IMAD.WIDE.U32 R142, R143, -0x326172a9, RZ ;  /* 0xcd9e8d578f8e7825 */ /* 0x000fe200078e00ff */
[----:B------:R-:W-:-:S03]  /*1370*/  IADD3 R59, PT, PT, R3, 0x32370b8f, RZ ;  /* 0x32370b8f033b7810 */ /* 0x000fc60007ffe0ff */
        /* <DEDUP_REMOVED lines=8> */
[----:B------:R-:W-:-:S05]  /*1400*/  VIADD R85, R2, 0x78dde6e4 ;  /* 0x78dde6e402557836 */ /* 0x000fca0000000000 */
[----:B------:R-:W-:Y:S01]  /*1410*/  LOP3.LUT R140, R85, R142, R59, 0x96, !PT ;  /* 0x0000008e558c7212 */ /* 0x000fe200078e963b */
[----:B------:R-:W-:Y:S01]  /*1420*/  IMAD.WIDE.U32 R142, R143, -0x326172a9, RZ ;  /* 0xcd9e8d578f8e7825 */ /* 0x000fe200078e00ff */
[----:B------:R-:W-:-:S03]  /*1430*/  IADD3 R85, PT, PT, R2, -0x4ab325aa, RZ ;  /* 0xb54cda5602557810 */ /* 0x000fc60007ffe0ff */
[----:B------:R-:W-:Y:S01]  /*1440*/  IMAD.WIDE.U32 R140, R140, -0x2daee0ad, RZ ;  /* 0xd2511f538c8c7825 */ /* 0x000fe200078e00ff */
[----:B------:R-:W-:-:S03]  /*1450*/  LOP3.LUT R49, R49, R58, R143, 0x96, !PT ;  /* 0x0000003a31317212 */ /* 0x000fc600078e968f */
[C---:B------:R-:W-:Y:S02]  /*1460*/  VIADD R59, R3.reuse, 0xa9066899 ;  /* 0xa9066899033b7836 */ /* 0x040fe40000000000 */
[----:B------:R-:W-:-:S03]  /*1470*/  VIADD R143, R3, 0x646e171e ;  /* 0x646e171e038f7836 */ /* 0x000fc60000000000 */
[----:B------:R-:W-:Y:S01]  /*1480*/  LOP3.LUT R58, R59, R48, R141, 0x96, !PT ;  /* 0x000000303b3a7212 */ /* 0x000fe200078e968d */
[----:B------:R-:W-:-:S04]  /*1490*/  IMAD.WIDE.U32 R48, R49, -0x2daee0ad, RZ ;  /* 0xd2511f5331307825 */ /* 0x000fc800078e00ff */
[----:B------:R-:W-:Y:S01]  /*14a0*/  IMAD.WIDE.U32 R58, R58, -0x326172a9, RZ ;  /* 0xcd9e8d573a3a7825 */ /* 0x000fe200078e00ff */
[----:B------:R-:W-:-:S03]  /*14b0*/  LOP3.LUT R143, R143, R140, R49, 0x96, !PT ;  /* 0x0000008c8f8f7212 */ /* 0x000fc600078e9631 */
[----:B------:R-:W-:Y:S01]  /*14c0*/  VIADD R49, R2, 0x5384540f ;  /* 0x5384540f02317836 */ /* 0x000fe20000000000 */
[----:B------:R-:W-:Y:S01]  /*14d0*/  LOP3.LUT R140, R85, R142, R59, 0x96, !PT ;  /* 0x0000008e558c7212 */ /* 0x000fe200078e963b */
[----:B------:R-:W-:-:S04]  /*14e0*/  IMAD.WIDE.U32 R142, R143, -0x326172a9, RZ ;  /* 0xcd9e8d578f8e7825 */ /* 0x000fc800078e00ff */
[----:B------:R-:W-:Y:S01]  /*14f0*/  IMAD.WIDE.U32 R140, R140, -0x2daee0ad, RZ ;  /* 0xd2511f538c8c7825 */ /* 0x000fe200078e00ff */
[----:B------:R-:W-:Y:S02]  /*1500*/  LOP3.LUT R49, R49, R58, R143, 0x96, !PT ;  /* 0x0000003a31317212 */ /* 0x000fe400078e968f */
[C---:B------:R-:W-:Y:S01]  /*1510*/  IADD3 R143, PT, PT, R3.reuse, -0x24c28bd8, RZ ;  /* 0xdb3d7428038f7810 */ /* 0x040fe20007ffe0ff */
[----:B------:R-:W-:Y:S02]  /*1520*/  VIADD R59, R3, 0x1fd5c5a3 ;  /* 0x1fd5c5a3033b7836 */ /* 0x000fe40000000000 */
[----:B------:R-:W-:-:S03]  /*1530*/  VIADD R85, R2, 0xf1bbcdc8 ;  /* 0xf1bbcdc802557836 */ /* 0x000fc60000000000 */
[----:B------:R-:W-:Y:S01]  /*1540*/  LOP3.LUT R58, R59, R48, R141, 0x96, !PT ;  /* 0x000000303b3a7212 */ /* 0x000fe200078e968d */
[----:B------:R-:W-:-:S04]  /*1550*/  IMAD.WIDE.U32 R48, R49, -0x2daee0ad, RZ ;  /* 0xd2511f5331307825 */ /* 0x000fc800078e00ff */
[----:B------:R-:W-:Y:S01]  /*1560*/  IMAD.WIDE.U32 R58, R58, -0x326172a9, RZ ;  /* 0xcd9e8d573a3a7825 */ /* 0x000fe200078e00ff */
[----:B------:R-:W-:-:S03]  /*1570*/  LOP3.LUT R143, R143, R140, R49, 0x96, !PT ;  /* 0x0000008c8f8f7212 */ /* 0x000fc600078e9631 */
[----:B------:R-:W-:Y:S01]  /*1580*/  VIADD R49, R2, 0x8ff34781 ;  /* 0x8ff3478102317836 */ /* 0x000fe20000000000 */
[----:B------:R-:W-:Y:S01]  /*1590*/  LOP3.LUT R140, R85, R142, R59, 0x96, !PT ;  /* 0x0000008e558c7212 */ /* 0x000fe200078e963b */
[----:B------:R-:W-:Y:S01]  /*15a0*/  IMAD.WIDE.U32 R142, R143, -0x326172a9, RZ ;  /* 0xcd9e8d578f8e7825 */ /* 0x000fe200078e00ff */
[----:B------:R-:W-:-:S03]  /*15b0*/  IADD3 R59, PT, PT, R3, -0x695add53, RZ ;  /* 0x96a522ad033b7810 */ /* 0x000fc60007ffe0ff */
[----:B------:R-:W-:Y:S01]  /*15c0*/  IMAD.WIDE.U32 R140, R140, -0x2daee0ad, RZ ;  /* 0xd2511f538c8c7825 */ /* 0x000fe200078e00ff */
[----:B------:R-:W-:-:S03]  /*15d0*/  LOP3.LUT R46, R49, R58, R143, 0x96, !PT ;  /* 0x0000003a312e7212 */ /* 0x000fc600078e968f */
[----:B------:R-:W-:Y:S01]  /*15e0*/  IMAD.MOV.U32 R58, RZ, RZ, R142 ;  /* 0x000000ffff3a7224 */ /* 0x000fe200078e008e */
[----:B------:R-:W-:Y:S01]  /*15f0*/  LOP3.LUT R48, R59, R48, R141, 0x96, !PT ;  /* 0x000000303b307212 */ /* 0x000fe200078e968d */
[----:B------:R-:W-:Y:S01]  /*1600*/  IMAD.MOV.U32 R0, RZ, RZ, R140 ;  /* 0x000000ffff007224 */ /* 0x000fe200078e008c */
[----:B------:R-:W-:-:S07]  /*1610*/  MOV R59, R74 ;  /* 0x0000004a003b7202 */ /* 0x000fce0000000f00 */
.L_x_959:
[----:B------:R-:W-:Y:S05]  /*1620*/  BSYNC.RECONVERGENT B1 ;  /* 0x0000000000017941 */ /* 0x000fea0003800200 */
.L_x_958:
        /* <DEDUP_REMOVED lines=11> */
[----:B------:R-:W-:-:S02]  /*16e0*/  IMAD.MOV.U32 R82, RZ, RZ, 0x2 ;  /* 0x00000002ff527424 */ /* 0x000fc400078e00ff */
[----:B0-----:R-:W-:Y:S01]  /*16f0*/  FMUL.FTZ R59, R59, R74 ;  /* 0x0000004a3b3b7220 */ /* 0x001fe20000410000 */
[----:B-1----:R-:W-:Y:S02]  /*1700*/  FSETP.GTU.FTZ.AND P2, PT, R49, R76, PT ;  /* 0x0000004c3100720b */ /* 0x002fe40003f5c000 */
        /* <DEDUP_REMOVED lines=15> */
.L_x_965:
        /* <DEDUP_REMOVED lines=13> */
.L_x_967:
[----:B------:R-:W-:Y:S05]  /*18d0*/  BSYNC.RECONVERGENT B2 ;  /* 0x0000000000027941 */ /* 0x000fea0003800200 */
.L_x_966:
[----:B------:R-:W-:Y:S01]  /*18e0*/  IMAD.WIDE.U32 R140, R88, -0x326172a9, RZ ;  /* 0xcd9e8d57588c7825 */ /* 0x000fe200078e00ff */
[----:B------:R-:W-:-:S03]  /*18f0*/  LOP3.LUT R144, R57, R49, R3, 0x96, !PT ;  /* 0x0000003139907212 */ /* 0x000fc600078e9603 */
[----:B------:R-:W-:Y:S01]  /*1900*/  HFMA2 R82, -RZ, RZ, 0, 0 ;  /* 0x00000000ff527431 */ /* 0x000fe200000001ff */
[----:B------:R-:W-:Y:S01]  /*1910*/  IADD3 R49, PT, PT, R2, -0x61c88647, RZ ;  /* 0x9e3779b902317810 */ /* 0x000fe20007ffe0ff */
[----:B------:R-:W-:Y:S01]  /*1920*/  VIADD R85, R3, 0xbb67ae85 ;  /* 0xbb67ae8503557836 */ /* 0x000fe20000000000 */
        /* <DEDUP_REMOVED lines=8> */
[C---:B------:R-:W-:Y:S02]  /*19b0*/  IADD3 R85, PT, PT, R2.reuse, 0x3c6ef372, RZ ;  /* 0x3c6ef37202557810 */ /* 0x040fe40007ffe0ff */
[----:B------:R-:W-:Y:S01]  /*19c0*/  LOP3.LUT R87, R87, R142, R49, 0x96, !PT ;  /* 0x0000008e57577212 */ /* 0x000fe200078e9631 */
[----:B------:R-:W-:Y:S01]  /*19d0*/  VIADD R49, R2, 0xdaa66d2b ;  /* 0xdaa66d2b02317836 */ /* 0x000fe20000000000 */
[----:B------:R-:W-:-:S03]  /*19e0*/  LOP3.LUT R85, R85, R144, R141, 0x96, !PT ;  /* 0x0000009055557212 */ /* 0x000fc600078e968d */
[----:B------:R-:W-:Y:S01]  /*19f0*/  IMAD.WIDE.U32 R144, R87, -0x326172a9, RZ ;  /* 0xcd9e8d5757907825 */ /* 0x000fe200078e00ff */
[----:B------:R-:W-:-:S03]  /*1a00*/  IADD3 R87, PT, PT, R3, -0x126145ec, RZ ;  /* 0xed9eba1403577810 */ /* 0x000fc60007ffe0ff */
[----:B------:R-:W-:Y:S01]  /*1a10*/  IMAD.WIDE.U32 R142, R85, -0x2daee0ad, RZ ;  /* 0xd2511f53558e7825 */ /* 0x000fe200078e00ff */
[----:B------:R-:W-:-:S03]  /*1a20*/  LOP3.LUT R49, R49, R140, R145, 0x96, !PT ;  /* 0x0000008c31317212 */ /* 0x000fc600078e9691 */
[----:B------:R-:W-:-:S05]  /*1a30*/  VIADD R85, R3, 0x32370b8f ;  /* 0x32370b8f03557836 */ /* 0x000fca0000000000 */
[----:B------:R-:W-:Y:S01]  /*1a40*/  LOP3.LUT R85, R85, R48, R143, 0x96, !PT ;  /* 0x0000003055557212 */ /* 0x000fe200078e968f */
[----:B------:R-:W-:-:S04]  /*1a50*/  IMAD.WIDE.U32 R48, R49, -0x2daee0ad, RZ ;  /* 0xd2511f5331307825 */ /* 0x000fc800078e00ff */
[----:B------:R-:W-:Y:S01]  /*1a60*/  IMAD.WIDE.U32 R140, R85, -0x326172a9, RZ ;  /* 0xcd9e8d57558c7825 */ /* 0x000fe200078e00ff */
[----:B------:R-:W-:-:S03]  /*1a70*/  LOP3.LUT R87, R87, R142, R49, 0x96, !PT ;  /* 0x0000008e57577212 */ /* 0x000fc600078e9631 */
[C---:B------:R-:W-:Y:S02]  /*1a80*/  VIADD R85, R2.reuse, 0x78dde6e4 ;  /* 0x78dde6e402557836 */ /* 0x040fe40000000000 */
[----:B------:R-:W-:-:S03]  /*1a90*/  VIADD R49, R2, 0x1715609d ;  /* 0x1715609d02317836 */ /* 0x000fc60000000000 */
[----:B------:R-:W-:Y:S01]  /*1aa0*/  LOP3.LUT R85, R85, R144, R141, 0x96, !PT ;  /* 0x0000009055557212 */ /* 0x000fe200078e968d */
[----:B------:R-:W-:-:S04]  /*1ab0*/  IMAD.WIDE.U32 R144, R87, -0x326172a9, RZ ;  /* 0xcd9e8d5757907825 */ /* 0x000fc800078e00ff */
[----:B------:R-:W-:Y:S01]  /*1ac0*/  IMAD.WIDE.U32 R142, R85, -0x2daee0ad, RZ ;  /* 0xd2511f53558e7825 */ /* 0x000fe200078e00ff */
[----:B------:R-:W-:Y:S02]  /*1ad0*/  IADD3 R85, PT, PT, R3, -0x56f99767, RZ ;  /* 0xa906689903557810 */ /* 0x000fe40007ffe0ff */
[----:B------:R-:W-:Y:S01]  /*1ae0*/  LOP3.LUT R49, R49, R140, R145, 0x96, !PT ;  /* 0x0000008c31317212 */ /* 0x000fe200078e9691 */
[----:B------:R-:W-:Y:S01]  /*1af0*/  VIADD R87, R3, 0x646e171e ;  /* 0x646e171e03577836 */ /* 0x000fe20000000000 */
[----:B------:R-:W-:-:S03]  /*1b00*/  LOP3.LUT R85, R85, R48, R143, 0x96, !PT ;  /* 0x0000003055557212 */ /* 0x000fc600078e968f */
[----:B------:R-:W-:-:S04]  /*1b10*/  IMAD.WIDE.U32 R48, R49, -0x2daee0ad, RZ ;  /* 0xd2511f5331307825 */ /* 0x000fc800078e00ff */
[----:B------:R-:W-:Y:S01]  /*1b20*/  IMAD.WIDE.U32 R140, R85, -0x326172a9, RZ ;  /* 0xcd9e8d57558c7825 */ /* 0x000fe200078e00ff */
[----:B------:R-:W-:Y:S02]  /*1b30*/  LOP3.LUT R87, R87, R142, R49, 0x96, !PT ;  /* 0x0000008e57577212 */ /* 0x000fe400078e9631 */
[C---:B------:R-:W-:Y:S01]  /*1b40*/  IADD3 R49, PT, PT, R2.reuse, 0x5384540f, RZ ;  /* 0x5384540f02317810 */ /* 0x040fe20007ffe0ff */
        /* <DEDUP_REMOVED lines=10> */
[C---:B------:R-:W-:Y:S02]  /*1bf0*/  IADD3 R85, PT, PT, R2.reuse, -0xe443238, RZ ;  /* 0xf1bbcdc802557810 */ /* 0x040fe40007ffe0ff */
[----:B------:R-:W-:Y:S01]  /*1c00*/  LOP3.LUT R87, R87, R142, R49, 0x96, !PT ;  /* 0x0000008e57577212 */ /* 0x000fe200078e9631 */
[----:B------:R-:W-:Y:S01]  /*1c10*/  VIADD R49, R2, 0x8ff34781 ;  /* 0x8ff3478102317836 */ /* 0x000fe20000000000 */
[----:B------:R-:W-:-:S03]  /*1c20*/  LOP3.LUT R85, R85, R144, R141, 0x96, !PT ;  /* 0x0000009055557212 */ /* 0x000fc600078e968d */
[----:B------:R-:W-:-:S04]  /*1c30*/  IMAD.WIDE.U32 R144, R87, -0x326172a9, RZ ;  /* 0xcd9e8d5757907825 */ /* 0x000fc800078e00ff */
[----:B------:R-:W-:Y:S01]  /*1c40*/  IMAD.WIDE.U32 R142, R85, -0x2daee0ad, RZ ;  /* 0xd2511f53558e7825 */ /* 0x000fe200078e00ff */
[----:B------:R-:W-:Y:S02]  /*1c50*/  LOP3.LUT R46, R49, R140, R145, 0x96, !PT ;  /* 0x0000008c312e7212 */ /* 0x000fe400078e9691 */
[----:B------:R-:W-:Y:S01]  /*1c60*/  MOV R58, R144 ;  /* 0x00000090003a7202 */ /* 0x000fe20000000f00 */
[----:B------:R-:W-:Y:S02]  /*1c70*/  VIADD R85, R3, 0x96a522ad ;  /* 0x96a522ad03557836 */ /* 0x000fe40000000000 */
[----:B------:R-:W-:Y:S02]  /*1c80*/  IMAD.MOV.U32 R49, RZ, RZ, R0 ;  /* 0x000000ffff317224 */ /* 0x000fe400078e0000 */
[----:B------:R-:W-:Y:S01]  /*1c90*/  IMAD.MOV.U32 R0, RZ, RZ, R142 ;  /* 0x000000ffff007224 */ /* 0x000fe200078e008e */
[----:B------:R-:W-:-:S07]  /*1ca0*/  LOP3.LUT R48, R85, R48, R143, 0x96, !PT ;  /* 0x0000003055307212 */ /* 0x000fce00078e968f */
.L_x_964:
[----:B------:R-:W-:Y:S05]  /*1cb0*/  BSYNC.RECONVERGENT B1 ;  /* 0x0000000000017941 */ /* 0x000fea0003800200 */
.L_x_963:
[----:B------:R-:W-:Y:S01]  /*1cc0*/  I2FP.F32.U32 R49, R49 ;  /* 0x0000003100317245 */ /* 0x000fe20000201000 */
[----:B------:R-:W-:Y:S01]  /*1cd0*/  IMAD.U32 R85, R40, 0x10000, RZ ;  /* 0x0001000028557824 */ /* 0x000fe200078e00ff */
[----:B------:R-:W-:Y:S01]  /*1ce0*/  ISETP.NE.AND P3, PT, R82, 0x1, PT ;  /* 0x000000015200780c */ /* 0x000fe20003f65270 */
[----:B------:R-:W-:Y:S01]  /*1cf0*/  BSSY.RECONVERGENT B1, `(.L_x_968) ;  /* 0x0000062000017945 */ /* 0x000fe20003800200 */
[----:B------:R-:W-:Y:S01]  /*1d00*/  @P1 PRMT R40, R4, 0x7632, R40 ;  /* 0x0000763204281816 */ /* 0x000fe20000000028 */
[----:B------:R-:W-:Y:S01]  /*1d10*/  FFMA.FTZ R49, R49, R78, 1.1641532182693481445e-10 ;  /* 0x2f00000031317423 */ /* 0x000fe2000001004e */
[----:B------:R-:W-:Y:S01]  /*1d20*/  FMUL.FTZ R85, R85, R74 ;  /* 0x0000004a55557220 */ /* 0x000fe20000410000 */
[----:B------:R-:W-:Y:S01]  /*1d30*/  LOP3.LUT R86, R86, 0xfffffff7, RZ, 0xc0, !PT ;  /* 0xfffffff756567812 */ /* 0x000fe200078ec0ff */
[----:B------:R-:W-:Y:S02]  /*1d40*/  HFMA2 R105, -RZ, RZ, 0, 1.1920928955078125e-07 ;  /* 0x00000002ff697431 */ /* 0x000fe400000001ff */
[----:B------:R-:W-:Y:S01]  /*1d50*/  @P1 IMAD.U32 R40, R40, 0x10000, RZ ;  /* 0x0001000028281824 */ /* 0x000fe200078e00ff */
        /* <DEDUP_REMOVED lines=16> */
.L_x_970:
        /* <DEDUP_REMOVED lines=13> */
.L_x_972:
[----:B------:R-:W-:Y:S05]  /*1f30*/  BSYNC.RECONVERGENT B2 ;  /* 0x0000000000027941 */ /* 0x000fea0003800200 */
.L_x_971:
[----:B------:R-:W-:Y:S01]  /*1f40*/  IMAD.WIDE.U32 R140, R88, -0x326172a9, RZ ;  /* 0xcd9e8d57588c7825 */ /* 0x000fe200078e00ff */
[----:B------:R-:W-:Y:S02]  /*1f50*/  LOP3.LUT R144, R57, R49, R3, 0x96, !PT ;  /* 0x0000003139907212 */ /* 0x000fe400078e9603 */
[C---:B------:R-:W-:Y:S01]  /*1f60*/  IADD3 R105, PT, PT, R3.reuse, 0x76cf5d0a, RZ ;  /* 0x76cf5d0a03697810 */ /* 0x040fe20007ffe0ff */
[----:B------:R-:W-:Y:S01]  /*1f70*/  VIADD R85, R3, 0xbb67ae85 ;  /* 0xbb67ae8503557836 */ /* 0x000fe20000000000 */
[----:B------:R-:W-:Y:S01]  /*1f80*/  LOP3.LUT R142, R47, R141, R2, 0x96, !PT ;  /* 0x0000008d2f8e7212 */ /* 0x000fe200078e9602 */
[----:B------:R-:W-:-:S04]  /*1f90*/  IMAD.WIDE.U32 R144, R144, -0x326172a9, RZ ;  /* 0xcd9e8d5790907825 */ /* 0x000fc800078e00ff */
[----:B------:R-:W-:-:S04]  /*1fa0*/  IMAD.WIDE.U32 R142, R142, -0x2daee0ad, RZ ;  /* 0xd2511f538e8e7825 */ /* 0x000fc800078e00ff */
[----:B------:R-:W-:Y:S01]  /*1fb0*/  VIADD R49, R2, 0x9e3779b9 ;  /* 0x9e3779b902317836 */ /* 0x000fe20000000000 */
[----:B------:R-:W-:-:S04]  /*1fc0*/  LOP3.LUT R85, R85, R48, R143, 0x96, !PT ;  /* 0x0000003055557212 */ /* 0x000fc800078e968f */
[----:B------:R-:W-:Y:S01]  /*1fd0*/  LOP3.LUT R49, R49, R140, R145, 0x96, !PT ;  /* 0x0000008c31317212 */ /* 0x000fe200078e9691 */
[----:B------:R-:W-:-:S04]  /*1fe0*/  IMAD.WIDE.U32 R140, R85, -0x326172a9, RZ ;  /* 0xcd9e8d57558c7825 */ /* 0x000fc800078e00ff */
[----:B------:R-:W-:Y:S02]  /*1ff0*/  VIADD R85, R2, 0x3c6ef372 ;  /* 0x3c6ef37202557836 */ /* 0x000fe40000000000 */
[----:B------:R-:W-:-:S03]  /*2000*/  IMAD.WIDE.U32 R48, R49, -0x2daee0ad, RZ ;  /* 0xd2511f5331307825 */ /* 0x000fc600078e00ff */
[----:B------:R-:W-:Y:S02]  /*2010*/  LOP3.LUT R85, R85, R144, R141, 0x96, !PT ;  /* 0x0000009055557212 */ /* 0x000fe400078e968d */
[----:B------:R-:W-:Y:S01]  /*2020*/  LOP3.LUT R105, R105, R142, R49, 0x96, !PT ;  /* 0x0000008e69697212 */ /* 0x000fe200078e9631 */
[----:B------:R-:W-:Y:S02]  /*2030*/  VIADD R49, R2, 0xdaa66d2b ;  /* 0xdaa66d2b02317836 */ /* 0x000fe40000000000 */
[----:B------:R-:W-:Y:S01]  /*2040*/  IMAD.WIDE.U32 R142, R85, -0x2daee0ad, RZ ;  /* 0xd2511f53558e7825 */ /* 0x000fe200078e00ff */
[----:B------:R-:W-:-:S03]  /*2050*/  IADD3 R85, PT, PT, R3, 0x32370b8f, RZ ;  /* 0x32370b8f03557810 */ /* 0x000fc60007ffe0ff */
[----:B------:R-:W-:Y:S01]  /*2060*/  IMAD.WIDE.U32 R144, R105, -0x326172a9, RZ ;  /* 0xcd9e8d5769907825 */ /* 0x000fe200078e00ff */
[----:B------:R-:W-:-:S03]  /*2070*/  LOP3.LUT R85, R85, R48, R143, 0x96, !PT ;  /* 0x0000003055557212 */ /* 0x000fc600078e968f */
[----:B------:R-:W-:Y:S01]  /*2080*/  VIADD R105, R3, 0xed9eba14 ;  /* 0xed9eba1403697836 */ /* 0x000fe20000000000 */
[----:B------:R-:W-:Y:S01]  /*2090*/  LOP3.LUT R49, R49, R140, R145, 0x96, !PT ;  /* 0x0000008c31317212 */ /* 0x000fe200078e9691 */
[----:B------:R-:W-:-:S04]  /*20a0*/  IMAD.WIDE.U32 R140, R85, -0x326172a9, RZ ;  /* 0xcd9e8d57558c7825 */ /* 0x000fc800078e00ff */
[----:B------:R-:W-:Y:S02]  /*20b0*/  VIADD R85, R2, 0x78dde6e4 ;  /* 0x78dde6e402557836 */ /* 0x000fe40000000000 */
[----:B------:R-:W-:-:S03]  /*20c0*/  IMAD.WIDE.U32 R48, R49, -0x2daee0ad, RZ ;  /* 0xd2511f5331307825 */ /* 0x000fc600078e00ff */
[----:B------:R-:W-:Y:S02]  /*20d0*/  LOP3.LUT R85, R85, R144, R141, 0x96, !PT ;  /* 0x0000009055557212 */ /* 0x000fe400078e968d */
[----:B------:R-:W-:Y:S02]  /*20e0*/  LOP3.LUT R105, R105, R142, R49, 0x96, !PT ;  /* 0x0000008e69697212 */ /* 0x000fe400078e9631 */
[----:B------:R-:W-:Y:S01]  /*20f0*/  IADD3 R49, PT, PT, R2, 0x1715609d, RZ ;  /* 0x1715609d02317810 */ /* 0x000fe20007ffe0ff */
[----:B------:R-:W-:-:S04]  /*2100*/  IMAD.WIDE.U32 R142, R85, -0x2daee0ad, RZ ;  /* 0xd2511f53558e7825 */ /* 0x000fc800078e00ff */
[----:B------:R-:W-:-:S04]  /*2110*/  IMAD.WIDE.U32 R144, R105, -0x326172a9, RZ ;  /* 0xcd9e8d5769907825 */ /* 0x000fc800078e00ff */
[----:B------:R-:W-:Y:S01]  /*2120*/  VIADD R85, R3, 0xa9066899 ;  /* 0xa906689903557836 */ /* 0x000fe20000000000 */
[----:B------:R-:W-:Y:S01]  /*2130*/  LOP3.LUT R49, R49, R140, R145, 0x96, !PT ;  /* 0x0000008c31317212 */ /* 0x000fe200078e9691 */
        /* <DEDUP_REMOVED lines=24> */
[----:B------:R-:W-:Y:S01]  /*22c0*/  IMAD.MOV.U32 R49, RZ, RZ, R0 ;  /* 0x000000ffff317224 */ /* 0x000fe200078e0000 */
[----:B------:R-:W-:Y:S01]  /*22d0*/  LOP3.LUT R48, R85, R48, R143, 0x96, !PT ;  /* 0x0000003055307212 */ /* 0x000fe200078e968f */
[----:B------:R-:W-:Y:S01]  /*22e0*/  IMAD.MOV.U32 R58, RZ, RZ, R144 ;  /* 0x000000ffff3a7224 */ /* 0x000fe200078e0090 */
[----:B------:R-:W-:Y:S01]  /*22f0*/  MOV R0, R142 ;  /* 0x0000008e00007202 */ /* 0x000fe20000000f00 */
[----:B------:R-:W-:-:S07]  /*2300*/  IMAD.MOV.U32 R105, RZ, RZ, RZ ;  /* 0x000000ffff697224 */ /* 0x000fce00078e00ff */
.L_x_969:
[----:B------:R-:W-:Y:S05]  /*2310*/  BSYNC.RECONVERGENT B1 ;  /* 0x0000000000017941 */ /* 0x000fea0003800200 */
.L_x_968:
[----:B------:R-:W-:Y:S01]  /*2320*/  I2FP.F32.U32 R49, R49 ;  /* 0x0000003100317245 */ /* 0x000fe20000201000 */
[----:B------:R-:W-:Y:S01]  /*2330*/  IMAD.U32 R85, R41, 0x10000, RZ ;  /* 0x0001000029557824 */ /* 0x000fe200078e00ff */
[----:B------:R-:W-:Y:S01]  /*2340*/  ISETP.NE.AND P2, PT, R105, 0x1, PT ;  /* 0x000000016900780c */ /* 0x000fe20003f45270 */
[----:B------:R-:W-:Y:S01]  /*2350*/  BSSY.RECONVERGENT B1, `(.L_x_973) ;  /* 0x0000062000017945 */ /* 0x000fe20003800200 */
[----:B------:R-:W-:Y:S01]  /*2360*/  @P1 SHF.L.U32 R80, R5, 0x10, RZ ;  /* 0x0000001005501819 */ /* 0x000fe200000006ff */
[----:B------:R-:W-:Y:S01]  /*2370*/  FFMA.FTZ R49, R49, R78, 1.1641532182693481445e-10 ;  /* 0x2f00000031317423 */ /* 0x000fe2000001004e */
[----:B------:R-:W-:Y:S01]  /*2380*/  FMUL.FTZ R85, R85, R74 ;  /* 0x0000004a55557220 */ /* 0x000fe20000410000 */
[----:B------:R-:W-:Y:S01]  /*2390*/  LOP3.LUT R86, R86, 0xfffffffb, RZ, 0xc0, !PT ;  /* 0xfffffffb56567812 */ /* 0x000fe200078ec0ff */
[----:B------:R-:W-:Y:S01]  /*23a0*/  IMAD.MOV.U32 R121, RZ, RZ, 0x2 ;  /* 0x00000002ff797424 */ /* 0x000fe200078e00ff */
[----:B------:R-:W-:Y:S02]  /*23b0*/  PRMT R41, R41, 0x7632, R41 ;  /* 0x0000763229297816 */ /* 0x000fe40000000029 */
        /* <DEDUP_REMOVED lines=16> */
.L_x_975:
        /* <DEDUP_REMOVED lines=13> */
.L_x_977:
[----:B------:R-:W-:Y:S05]  /*2590*/  BSYNC.RECONVERGENT B2 ;  /* 0x0000000000027941 */ /* 0x000fea0003800200 */
.L_x_976:
[----:B------:R-:W-:Y:S01]  /*25a0*/  IMAD.WIDE.U32 R140, R88, -0x326172a9, RZ ;  /* 0xcd9e8d57588c7825 */ /* 0x000fe200078e00ff */
[----:B------:R-:W-:Y:S02]  /*25b0*/  LOP3.LUT R144, R57, R49, R3, 0x96, !PT ;  /* 0x0000003139907212 */ /* 0x000fe400078e9603 */
        /* <DEDUP_REMOVED lines=13> */
[----:B------:R-:W-:-:S03]  /*2690*/  IMAD.MOV.U32 R121, RZ, RZ, RZ ;  /* 0x000000ffff797224 */ /* 0x000fc600078e00ff */
        /* <DEDUP_REMOVED lines=14> */
[----:B------:R-:W-:-:S03]  /*2780*/  IADD3 R107, PT, PT, R3, 0x646e171e, RZ ;  /* 0x646e171e036b7810 */ /* 0x000fc60007ffe0ff */
        /* <DEDUP_REMOVED lines=12> */
[----:B------:R-:W-:Y:S02]  /*2850*/  IADD3 R105, PT, PT, R3, 0x1fd5c5a3, RZ ;  /* 0x1fd5c5a303697810 */ /* 0x000fe40007ffe0ff */
[----:B------:R-:W-:Y:S01]  /*2860*/  LOP3.LUT R49, R49, R140, R145, 0x96, !PT ;  /* 0x0000008c31317212 */ /* 0x000fe200078e9691 */
[----:B------:R-:W-:Y:S01]  /*2870*/  VIADD R107, R3, 0xdb3d7428 ;  /* 0xdb3d7428036b7836 */ /* 0x000fe20000000000 */
[----:B------:R-:W-:-:S03]  /*2880*/  LOP3.LUT R105, R105, R48, R143, 0x96, !PT ;  /* 0x0000003069697212 */ /* 0x000fc600078e968f */
[----:B------:R-:W-:-:S04]  /*2890*/  IMAD.WIDE.U32 R48, R49, -0x2daee0ad, RZ ;  /* 0xd2511f5331307825 */ /* 0x000fc800078e00ff */
[----:B------:R-:W-:Y:S01]  /*28a0*/  IMAD.WIDE.U32 R140, R105, -0x326172a9, RZ ;  /* 0xcd9e8d57698c7825 */ /* 0x000fe200078e00ff */
[----:B------:R-:W-:Y:S02]  /*28b0*/  LOP3.LUT R107, R107, R142, R49, 0x96, !PT ;  /* 0x0000008e6b6b7212 */ /* 0x000fe400078e9631 */
[C---:B------:R-:W-:Y:S01]  /*28c0*/  IADD3 R49, PT, PT, R2.reuse, -0x700cb87f, RZ ;  /* 0x8ff3478102317810 */ /* 0x040fe20007ffe0ff */
[----:B------:R-:W-:-:S05]  /*28d0*/  VIADD R105, R2, 0xf1bbcdc8 ;  /* 0xf1bbcdc802697836 */ /* 0x000fca0000000000 */
[----:B------:R-:W-:Y:S01]  /*28e0*/  LOP3.LUT R105, R105, R144, R141, 0x96, !PT ;  /* 0x0000009069697212 */ /* 0x000fe200078e968d */
        /* <DEDUP_REMOVED lines=8> */
.L_x_974:
[----:B------:R-:W-:Y:S05]  /*2970*/  BSYNC.RECONVERGENT B1 ;  /* 0x0000000000017941 */ /* 0x000fea0003800200 */
.L_x_973:
[----:B------:R-:W-:Y:S01]  /*2980*/  I2FP.F32.U32 R49, R49 ;  /* 0x0000003100317245 */ /* 0x000fe20000201000 */
[----:B------:R-:W-:Y:S01]  /*2990*/  BSSY.RECONVERGENT B1, `(.L_x_978) ;  /* 0x0000064000017945 */ /* 0x000fe20003800200 */
[----:B------:R-:W-:Y:S01]  /*29a0*/  SHF.L.U32 R41, R41, 0x10, RZ ;  /* 0x0000001029297819 */ /* 0x000fe200000006ff */
[----:B------:R-:W-:Y:S01]  /*29b0*/  IMAD.MOV.U32 R123, RZ, RZ, 0x2 ;  /* 0x00000002ff7b7424 */ /* 0x000fe200078e00ff */
[----:B------:R-:W-:Y:S01]  /*29c0*/  @P1 PRMT R82, R5, 0x7632, R82 ;  /* 0x0000763205521816 */ /* 0x000fe20000000052 */
[----:B------:R-:W-:Y:S01]  /*29d0*/  FFMA.FTZ R49, R49, R78, 1.1641532182693481445e-10 ;  /* 0x2f00000031317423 */ /* 0x000fe2000001004e */
[----:B------:R-:W-:Y:S01]  /*29e0*/  LOP3.LUT R86, R86, 0xfffffffd, RZ, 0xc0, !PT ;  /* 0xfffffffd56567812 */ /* 0x000fe200078ec0ff */
[----:B------:R-:W-:Y:S02]  /*29f0*/  FMUL.FTZ R41, R41, R74 ;  /* 0x0000004a29297220 */ /* 0x000fe40000410000 */
[----:B------:R-:W-:Y:S01]  /*2a00*/  @P1 IMAD.U32 R82, R82, 0x10000, RZ ;  /* 0x0001000052521824 */ /* 0x000fe200078e00ff */
        /* <DEDUP_REMOVED lines=17> */
.L_x_980:
        /* <DEDUP_REMOVED lines=13> */
.L_x_982:
[----:B------:R-:W-:Y:S05]  /*2bf0*/  BSYNC.RECONVERGENT B2 ;  /* 0x0000000000027941 */ /* 0x000fea0003800200 */
.L_x_981:
        /* <DEDUP_REMOVED lines=61> */
.L_x_979:
[----:B------:R-:W-:Y:S05]  /*2fd0*/  BSYNC.RECONVERGENT B1 ;  /* 0x0000000000017941 */ /* 0x000fea0003800200 */
.L_x_978:
        /* <DEDUP_REMOVED lines=8> */
[----:B------:R-:W-:Y:S01]  /*3060*/  FSETP.GTU.FTZ.AND P2, PT, R49, R76, PT ;  /* 0x0000004c3100720b */ /* 0x000fe20003f5c000 */
[----:B------:R-:W-:-:S03]  /*3070*/  IMAD.MOV.U32 R49, RZ, RZ, R58 ;  /* 0x000000ffff317224 */ /* 0x000fc600078e003a */
[----:B------:R-:W-:Y:S02]  /*3080*/  FSEL R105, R105, RZ, !P2 ;  /* 0x000000ff69697208 */ /* 0x000fe40005000000 */
[----:B------:R-:W-:-:S03]  /*3090*/  PLOP3.LUT P2, PT, P2, PT, PT, 0x8, 0x80 ;  /* 0x000000000080781c */ /* 0x000fc6000174e170 */
[----:B------:R-:W-:Y:S01]  /*30a0*/  @P1 FADD.FTZ R105, R82, R105 ;  /* 0x0000006952691221 */ /* 0x000fe20000010000 */
[----:B------:R-:W-:-:S04]  /*30b0*/  PRMT R82, R42, 0x7632, R82 ;  /* 0x000076322a527816 */ /* 0x000fc80000000052 */
        /* <DEDUP_REMOVED lines=10> */
.L_x_985:
        /* <DEDUP_REMOVED lines=13> */
.L_x_987:
[----:B------:R-:W-:Y:S05]  /*3230*/  BSYNC.RECONVERGENT B2 ;  /* 0x0000000000027941 */ /* 0x000fea0003800200 */
.L_x_986:
        /* <DEDUP_REMOVED lines=8> */
[----:B------:R-:W-:Y:S01]  /*32c0*/  LOP3.LUT R121, R121, R48, R143, 0x96, !PT ;  /* 0x0000003079797212 */ /* 0x000fe200078e968f */
[----:B------:R-:W-:-:S03]  /*32d0*/  IMAD.MOV.U32 R131, RZ, RZ, RZ ;  /* 0x000000ffff837224 */ /* 0x000fc600078e00ff */
        /* <DEDUP_REMOVED lines=50> */
[----:B------:R-:W-:-:S07]  /*3600*/  MOV R0, R142 ;  /* 0x0000008e00007202 */ /* 0x000fce0000000f00 */
.L_x_984:
[----:B------:R-:W-:Y:S05]  /*3610*/  BSYNC.RECONVERGENT B1 ;  /* 0x0000000000017941 */ /* 0x000fea0003800200 */
.L_x_983:
        /* <DEDUP_REMOVED lines=24> */
.L_x_990:
        /* <DEDUP_REMOVED lines=13> */
.L_x_992:
[----:B------:R-:W-:Y:S05]  /*3870*/  BSYNC.RECONVERGENT B2 ;  /* 0x0000000000027941 */ /* 0x000fea0003800200 */
.L_x_991:
        /* <DEDUP_REMOVED lines=11> */
[----:B------:R-:W-:Y:S02]  /*3930*/  VIADD R121, R3, 0x76cf5d0a ;  /* 0x76cf5d0a03797836 */ /* 0x000fe40000000000 */
[----:B------:R-:W-:-:S03]  /*3940*/  IMAD.WIDE.U32 R142, R131, -0x326172a9, RZ ;  /* 0xcd9e8d57838e7825 */ /* 0x000fc600078e00ff */
[----:B------:R-:W-:Y:S01]  /*3950*/  LOP3.LUT R121, R121, R144, R141, 0x96, !PT ;  /* 0x0000009079797212 */ /* 0x000fe200078e968d */
[----:B------:R-:W-:Y:S01]  /*3960*/  VIADD R131, R3, 0x32370b8f ;  /* 0x32370b8f03837836 */ /* 0x000fe20000000000 */
[----:B------:R-:W-:-:S03]  /*3970*/  LOP3.LUT R144, R49, R48, R143, 0x96, !PT ;  /* 0x0000003031907212 */ /* 0x000fc600078e968f */
[----:B------:R-:W-:Y:S01]  /*3980*/  IMAD.WIDE.U32 R48, R121, -0x326172a9, RZ ;  /* 0xcd9e8d5779307825 */ /* 0x000fe200078e00ff */
[----:B------:R-:W-:-:S03]  /*3990*/  IADD3 R121, PT, PT, R2, -0x255992d5, RZ ;  /* 0xdaa66d2b02797810 */ /* 0x000fc60007ffe0ff */
[----:B------:R-:W-:Y:S01]  /*39a0*/  IMAD.WIDE.U32 R144, R144, -0x2daee0ad, RZ ;  /* 0xd2511f5390907825 */ /* 0x000fe200078e00ff */
[----:B------:R-:W-:Y:S02]  /*39b0*/  LOP3.LUT R121, R121, R142, R49, 0x96, !PT ;  /* 0x0000008e79797212 */ /* 0x000fe400078e9631 */
[----:B------:R-:W-:Y:S02]  /*39c0*/  IADD3 R49, PT, PT, R2, 0x78dde6e4, RZ ;  /* 0x78dde6e402317810 */ /* 0x000fe40007ffe0ff */
[----:B------:R-:W-:Y:S01]  /*39d0*/  LOP3.LUT R131, R131, R140, R145, 0x96, !PT ;  /* 0x0000008c83837212 */ /* 0x000fe200078e9691 */
[----:B------:R-:W-:-:S04]  /*39e0*/  IMAD.WIDE.U32 R140, R121, -0x2daee0ad, RZ ;  /* 0xd2511f53798c7825 */ /* 0x000fc800078e00ff */
[----:B------:R-:W-:Y:S02]  /*39f0*/  VIADD R121, R3, 0xed9eba14 ;  /* 0xed9eba1403797836 */ /* 0x000fe40000000000 */
[----:B------:R-:W-:-:S03]  /*3a00*/  IMAD.WIDE.U32 R142, R131, -0x326172a9, RZ ;  /* 0xcd9e8d57838e7825 */ /* 0x000fc600078e00ff */
[----:B------:R-:W-:Y:S01]  /*3a10*/  LOP3.LUT R121, R121, R144, R141, 0x96, !PT ;  /* 0x0000009079797212 */ /* 0x000fe200078e968d */
[----:B------:R-:W-:Y:S01]  /*3a20*/  VIADD R131, R3, 0xa9066899 ;  /* 0xa906689903837836 */ /* 0x000fe20000000000 */
[----:B------:R-:W-:-:S03]  /*3a30*/  LOP3.LUT R144, R49, R48, R143, 0x96, !PT ;  /* 0x0000003031907212 */ /* 0x000fc600078e968f */
[----:B------:R-:W-:-:S04]  /*3a40*/  IMAD.WIDE.U32 R48, R121, -0x326172a9, RZ ;  /* 0xcd9e8d5779307825 */ /* 0x000fc800078e00ff */
[----:B------:R-:W-:Y:S02]  /*3a50*/  VIADD R121, R2, 0x1715609d ;  /* 0x1715609d02797836 */ /* 0x000fe40000000000 */
[----:B------:R-:W-:-:S03]  /*3a60*/  IMAD.WIDE.U32 R144, R144, -0x2daee0ad, RZ ;  /* 0xd2511f5390907825 */ /* 0x000fc600078e00ff */
[----:B------:R-:W-:Y:S01]  /*3a70*/  LOP3.LUT R121, R121, R142, R49, 0x96, !PT ;  /* 0x0000008e79797212 */ /* 0x000fe200078e9631 */
[----:B------:R-:W-:Y:S01]  /*3a80*/  VIADD R49, R2, 0xb54cda56 ;  /* 0xb54cda5602317836 */ /* 0x000fe20000000000 */
[----:B------:R-:W-:-:S03]  /*3a90*/  LOP3.LUT R131, R131, R140, R145, 0x96, !PT ;  /* 0x0000008c83837212 */ /* 0x000fc600078e9691 */
[----:B------:R-:W-:Y:S01]  /*3aa0*/  IMAD.WIDE.U32 R140, R121, -0x2daee0ad, RZ ;  /* 0xd2511f53798c7825 */ /* 0x000fe200078e00ff */
[----:B------:R-:W-:-:S03]  /*3ab0*/  IADD3 R121, PT, PT, R3, 0x646e171e, RZ ;  /* 0x646e171e03797810 */ /* 0x000fc60007ffe0ff */
        /* <DEDUP_REMOVED lines=15> */
[----:B------:R-:W-:Y:S01]  /*3bb0*/  LOP3.LUT R144, R49, R48, R143, 0x96, !PT ;  /* 0x0000003031907212 */ /* 0x000fe200078e968f */
[----:B------:R-:W-:Y:S02]  /*3bc0*/  IMAD.MOV.U32 R141, RZ, RZ, RZ ;  /* 0x000000ffff8d7224 */ /* 0x000fe400078e00ff */
[----:B------:R-:W-:Y:S01]  /*3bd0*/  IMAD.WIDE.U32 R48, R121, -0x326172a9, RZ ;  /* 0xcd9e8d5779307825 */ /* 0x000fe200078e00ff */
[----:B------:R-:W-:-:S03]  /*3be0*/  IADD3 R121, PT, PT, R2, -0x700cb87f, RZ ;  /* 0x8ff3478102797810 */ /* 0x000fc60007ffe0ff */
[----:B------:R-:W-:Y:S01]  /*3bf0*/  IMAD.WIDE.U32 R144, R144, -0x2daee0ad, RZ ;  /* 0xd2511f5390907825 */ /* 0x000fe200078e00ff */
[----:B------:R-:W-:Y:S02]  /*3c00*/  LOP3.LUT R46, R121, R142, R49, 0x96, !PT ;  /* 0x0000008e792e7212 */ /* 0x000fe400078e9631 */
[----:B------:R-:W-:Y:S01]  /*3c10*/  MOV R49, R0 ;  /* 0x0000000000317202 */ /* 0x000fe20000000f00 */
[----:B------:R-:W-:Y:S01]  /*3c20*/  IMAD.MOV.U32 R58, RZ, RZ, R48 ;  /* 0x000000ffff3a7224 */ /* 0x000fe200078e0030 */
[----:B------:R-:W-:Y:S01]  /*3c30*/  LOP3.LUT R48, R131, R140, R145, 0x96, !PT ;  /* 0x0000008c83307212 */ /* 0x000fe200078e9691 */
[----:B------:R-:W-:-:S07]  /*3c40*/  IMAD.MOV.U32 R0, RZ, RZ, R144 ;  /* 0x000000ffff007224 */ /* 0x000fce00078e0090 */
.L_x_989:
[----:B------:R-:W-:Y:S05]  /*3c50*/  BSYNC.RECONVERGENT B1 ;  /* 0x0000000000017941 */ /* 0x000fea0003800200 */
.L_x_988:
        /* <DEDUP_REMOVED lines=8> */
[----:B------:R-:W-:Y:S02]  /*3ce0*/  MOV R131, R58 ;  /* 0x0000003a00837202 */ /* 0x000fe40000000f00 */
[----:B------:R-:W-:Y:S01]  /*3cf0*/  FSETP.GTU.FTZ.AND P4, PT, R49, R76, PT ;  /* 0x0000004c3100720b */ /* 0x000fe20003f9c000 */
[----:B------:R-:W-:-:S03]  /*3d00*/  IMAD.MOV.U32 R49, RZ, RZ, 0x2 ;  /* 0x00000002ff317424 */ /* 0x000fc600078e00ff */
        /* <DEDUP_REMOVED lines=13> */
.L_x_995:
        /* <DEDUP_REMOVED lines=13> */
.L_x_997:
[----:B------:R-:W-:Y:S05]  /*3eb0*/  BSYNC.RECONVERGENT B2 ;  /* 0x0000000000027941 */ /* 0x000fea0003800200 */
.L_x_996:
[----:B------:R-:W-:Y:S01]  /*3ec0*/  IMAD.WIDE.U32 R144, R88, -0x326172a9, RZ ;  /* 0xcd9e8d5758907825 */ /* 0x000fe200078e00ff */
[----:B------:R-:W-:Y:S02]  /*3ed0*/  LOP3.LUT R48, R57, R143, R3, 0x96, !PT ;  /* 0x0000008f39307212 */ /* 0x000fe400078e9603 */
[----:B------:R-:W-:Y:S01]  /*3ee0*/  IADD3 R131, PT, PT, R2, -0x61c88647, RZ ;  /* 0x9e3779b902837810 */ /* 0x000fe20007ffe0ff */
[----:B------:R-:W-:Y:S01]  /*3ef0*/  VIADD R143, R3, 0xbb67ae85 ;  /* 0xbb67ae85038f7836 */ /* 0x000fe20000000000 */
[----:B------:R-:W-:Y:S01]  /*3f00*/  LOP3.LUT R140, R47, R145, R2, 0x96, !PT ;  /* 0x000000912f8c7212 */ /* 0x000fe200078e9602 */
[----:B------:R-:W-:-:S04]  /*3f10*/  IMAD.WIDE.U32 R48, R48, -0x326172a9, RZ ;  /* 0xcd9e8d5730307825 */ /* 0x000fc800078e00ff */
        /* <DEDUP_REMOVED lines=20> */
[----:B------:R-:W-:Y:S02]  /*4060*/  IADD3 R143, PT, PT, R3, -0x56f99767, RZ ;  /* 0xa9066899038f7810 */ /* 0x000fe40007ffe0ff */
[----:B------:R-:W-:Y:S01]  /*4070*/  LOP3.LUT R140, R49, R48, R145, 0x96, !PT ;  /* 0x00000030318c7212 */ /* 0x000fe200078e9691 */
[----:B------:R-:W-:-:S04]  /*4080*/  IMAD.WIDE.U32 R48, R131, -0x326172a9, RZ ;  /* 0xcd9e8d5783307825 */ /* 0x000fc800078e00ff */
[----:B------:R-:W-:Y:S02]  /*4090*/  VIADD R131, R2, 0x1715609d ;  /* 0x1715609d02837836 */ /* 0x000fe40000000000 */
[----:B------:R-:W-:-:S03]  /*40a0*/  IMAD.WIDE.U32 R140, R140, -0x2daee0ad, RZ ;  /* 0xd2511f538c8c7825 */ /* 0x000fc600078e00ff */
[----:B------:R-:W-:Y:S01]  /*40b0*/  LOP3.LUT R131, R131, R144, R49, 0x96, !PT ;  /* 0x0000009083837212 */ /* 0x000fe200078e9631 */
[----:B------:R-:W-:Y:S01]  /*40c0*/  VIADD R49, R2, 0xb54cda56 ;  /* 0xb54cda5602317836 */ /* 0x000fe20000000000 */
[----:B------:R-:W-:Y:S01]  /*40d0*/  LOP3.LUT R144, R143, R142, R141, 0x96, !PT ;  /* 0x0000008e8f907212 */ /* 0x000fe200078e968d */
[----:B------:R-:W-:Y:S02]  /*40e0*/  VIADD R141, R3, 0x1fd5c5a3 ;  /* 0x1fd5c5a3038d7836 */ /* 0x000fe40000000000 */
[----:B------:R-:W-:-:S04]  /*40f0*/  IMAD.WIDE.U32 R142, R131, -0x2daee0ad, RZ ;  /* 0xd2511f53838e7825 */ /* 0x000fc800078e00ff */
[----:B------:R-:W-:Y:S02]  /*4100*/  VIADD R131, R3, 0x646e171e ;  /* 0x646e171e03837836 */ /* 0x000fe40000000000 */
[----:B------:R-:W-:-:S03]  /*4110*/  IMAD.WIDE.U32 R144, R144, -0x326172a9, RZ ;  /* 0xcd9e8d5790907825 */ /* 0x000fc600078e00ff */
[----:B------:R-:W-:Y:S02]  /*4120*/  LOP3.LUT R131, R131, R140, R143, 0x96, !PT ;  /* 0x0000008c83837212 */ /* 0x000fe400078e968f */
[----:B------:R-:W-:-:S03]  /*4130*/  LOP3.LUT R146, R49, R48, R145, 0x96, !PT ;  /* 0x0000003031927212 */ /* 0x000fc600078e9691 */
[----:B------:R-:W-:Y:S01]  /*4140*/  IMAD.WIDE.U32 R48, R131, -0x326172a9, RZ ;  /* 0xcd9e8d5783307825 */ /* 0x000fe200078e00ff */
[----:B------:R-:W-:-:S03]  /*4150*/  IADD3 R131, PT, PT, R2, 0x5384540f, RZ ;  /* 0x5384540f02837810 */ /* 0x000fc60007ffe0ff */
        /* <DEDUP_REMOVED lines=11> */
[----:B------:R-:W-:Y:S01]  /*4210*/  VIADD R131, R2, 0x8ff34781 ;  /* 0x8ff3478102837836 */ /* 0x000fe20000000000 */
[----:B------:R-:W-:Y:S01]  /*4220*/  MOV R58, R48 ;  /* 0x00000030003a7202 */ /* 0x000fe20000000f00 */
[----:B------:R-:W-:-:S03]  /*4230*/  IMAD.WIDE.U32 R144, R144, -0x2daee0ad, RZ ;  /* 0xd2511f5390907825 */ /* 0x000fc600078e00ff */
[----:B------:R-:W-:Y:S01]  /*4240*/  LOP3.LUT R46, R131, R142, R49, 0x96, !PT ;  /* 0x0000008e832e7212 */ /* 0x000fe200078e9631 */
[----:B------:R-:W-:Y:S02]  /*4250*/  HFMA2 R49, -RZ, RZ, 0, 0 ;  /* 0x00000000ff317431 */ /* 0x000fe400000001ff */
[----:B------:R-:W-:Y:S01]  /*4260*/  IMAD.MOV.U32 R131, RZ, RZ, R0 ;  /* 0x000000ffff837224 */ /* 0x000fe200078e0000 */
[----:B------:R-:W-:Y:S01]  /*4270*/  LOP3.LUT R48, R141, R140, R145, 0x96, !PT ;  /* 0x0000008c8d307212 */ /* 0x000fe200078e9691 */
[----:B------:R-:W-:-:S07]  /*4280*/  IMAD.MOV.U32 R0, RZ, RZ, R144 ;  /* 0x000000ffff007224 */ /* 0x000fce00078e0090 */
.L_x_994:
[----:B------:R-:W-:Y:S05]  /*4290*/  BSYNC.RECONVERGENT B1 ;  /* 0x0000000000017941 */ /* 0x000fea0003800200 */
.L_x_993:
[----:B------:R-:W-:Y:S01]  /*42a0*/  I2FP.F32.U32 R131, R131 ;  /* 0x0000008300837245 */ /* 0x000fe20000201000 */
[----:B------:R-:W-:Y:S01]  /*42b0*/  IMAD.U32 R43, R43, 0x10000, RZ ;  /* 0x000100002b2b7824 */ /* 0x000fe200078e00ff */
[----:B------:R-:W-:Y:S02]  /*42c0*/  @P1 PRMT R140, R7, 0x7632, R140 ;  /* 0x00007632078c1816 */ /* 0x000fe4000000008c */
[----:B------:R-:W-:Y:S01]  /*42d0*/  PRMT R42, R42, 0x5410, R82 ;  /* 0x000054102a2a7816 */ /* 0x000fe20000000052 */
[----:B------:R-:W-:Y:S01]  /*42e0*/  FFMA.FTZ R131, R131, R78, 1.1641532182693481445e-10 ;  /* 0x2f00000083837423 */ /* 0x000fe2000001004e */
[----:B------:R-:W-:Y:S01]  /*42f0*/  FMUL.FTZ R43, R43, R74 ;  /* 0x0000004a2b2b7220 */ /* 0x000fe20000410000 */
[----:B------:R-:W-:Y:S01]  /*4300*/  @P1 IMAD.U32 R140, R140, 0x10000, RZ ;  /* 0x000100008c8c1824 */ /* 0x000fe200078e00ff */
[----:B------:R-:W-:Y:S02]  /*4310*/  PRMT R41, R80, 0x5410, R41 ;  /* 0x0000541050297816 */ /* 0x000fe40000000029 */
[----:B------:R-:W-:-:S02]  /*4320*/  FSETP.GTU.FTZ.AND P5, PT, R131, R76, PT ;  /* 0x0000004c8300720b */ /* 0x000fc40003fbc000 */
[----:B------:R-:W-:Y:S02]  /*4330*/  PRMT R40, R72, 0x5410, R40 ;  /* 0x0000541048287816 */ /* 0x000fe40000000028 */
[----:B------:R-:W-:Y:S02]  /*4340*/  FSEL R131, R43, RZ, !P5 ;  /* 0x000000ff2b837208 */ /* 0x000fe40006800000 */
[----:B------:R-:W-:-:S03]  /*4350*/  PLOP3.LUT P5, PT, P5, PT, PT, 0x8, 0x80 ;  /* 0x000000000080781c */ /* 0x000fc60002fae170 */
[----:B------:R-:W-:-:S05]  /*4360*/  @P1 FADD.FTZ R131, R140, R131 ;  /* 0x000000838c831221 */ /* 0x000fca0000010000 */
[----:B------:R-:W-:-:S04]  /*4370*/  F2FP.BF16.F32.PACK_AB R43, RZ, R131 ;  /* 0x00000083ff2b723e */ /* 0x000fc800000010ff */
[----:B------:R-:W-:Y:S01]  /*4380*/  PRMT R43, R148, 0x5410, R43 ;  /* 0x00005410942b7816 */ /* 0x000fe2000000002b */
[----:B------:R-:W-:Y:S06]  /*4390*/  BRA `(.L_x_998) ;  /* 0x0000006400207947 */ /* 0x000fec0003800000 */
.L_x_957:
        /* <DEDUP_REMOVED lines=16> */
.L_x_1001:
        /* <DEDUP_REMOVED lines=13> */
.L_x_1003:
[----:B------:R-:W-:Y:S05]  /*4570*/  BSYNC.RECONVERGENT B2 ;  /* 0x0000000000027941 */ /* 0x000fea0003800200 */
.L_x_1002:
        /* <DEDUP_REMOVED lines=35> */
[----:B------:R-:W-:-:S03]  /*47b0*/  IADD3 R61, PT, PT, R2, -0x4ab325aa, RZ ;  /* 0xb54cda56023d7810 */ /* 0x000fc60007ffe0ff */
        /* <DEDUP_REMOVED lines=23> */
[----:B------:R-:W-:Y:S01]  /*4930*/  MOV R59, R74 ;  /* 0x0000004a003b7202 */ /* 0x000fe20000000f00 */
[----:B------:R-:W-:-:S07]  /*4940*/  IMAD.MOV.U32 R60, RZ, RZ, RZ ;  /* 0x000000ffff3c7224 */ /* 0x000fce00078e00ff */
.L_x_1000:
[----:B------:R-:W-:Y:S05]  /*4950*/  BSYNC.RECONVERGENT B1 ;  /* 0x0000000000017941 */ /* 0x000fea0003800200 */
.L_x_999:
[----:B------:R-:W0:Y:S01]  /*4960*/  LDC R70, c[0x0][0x404] ;  /* 0x00010100ff467b82 */ /* 0x000e220000000800 */
[----:B------:R-:W-:Y:S01]  /*4970*/  I2FP.F32.U32 R49, R59 ;  /* 0x0000003b00317245 */ /* 0x000fe20000201000 */
[----:B------:R-:W-:Y:S01]  /*4980*/  IMAD.MOV.U32 R74, RZ, RZ, 0x2f800000 ;  /* 0x2f800000ff4a7424 */ /* 0x000fe200078e00ff */
[----:B------:R-:W-:Y:S01]  /*4990*/  ISETP.NE.AND P3, PT, R60, 0x1, PT ;  /* 0x000000013c00780c */ /* 0x000fe20003f65270 */
[----:B------:R-:W-:Y:S01]  /*49a0*/  BSSY.RECONVERGENT B1, `(.L_x_1004) ;  /* 0x0000061000017945 */ /* 0x000fe20003800200 */
[----:B-----5:R-:W-:Y:S01]  /*49b0*/  SHF.L.U32 R59, R40, 0x10, RZ ;  /* 0x00000010283b7819 */ /* 0x020fe200000006ff */
[----:B------:R-:W-:Y:S01]  /*49c0*/  FFMA.FTZ R49, R49, R74, 1.1641532182693481445e-10 ;  /* 0x2f00000031317423 */ /* 0x000fe2000001004a */
[----:B------:R-:W-:Y:S01]  /*49d0*/  LOP3.LUT R86, R86, 0xffffffef, RZ, 0xc0, !PT ;  /* 0xffffffef56567812 */ /* 0x000fe200078ec0ff */
[----:B------:R-:W1:Y:S01]  /*49e0*/  LDC R72, c[0x0][0x408] ;  /* 0x00010200ff487b82 */ /* 0x000e620000000800 */
[----:B------:R-:W-:Y:S02]  /*49f0*/  IMAD.MOV.U32 R62, RZ, RZ, 0x2 ;  /* 0x00000002ff3e7424 */ /* 0x000fe400078e00ff */
[----:B0-----:R-:W-:-:S02]  /*4a00*/  FSETP.GTU.FTZ.AND P2, PT, R49, R70, PT ;  /* 0x000000463100720b */ /* 0x001fc40003f5c000 */
[----:B------:R-:W-:Y:S01]  /*4a10*/  PRMT R49, R40, 0x7632, R49 ;  /* 0x0000763228317816 */ /* 0x000fe20000000031 */
[----:B------:R-:W-:Y:S01]  /*4a20*/  IMAD.MOV.U32 R40, RZ, RZ, R58 ;  /* 0x000000ffff287224 */ /* 0x000fe200078e003a */
        /* <DEDUP_REMOVED lines=13> */
.L_x_1006:
        /* <DEDUP_REMOVED lines=13> */
.L_x_1008:
[----:B------:R-:W-:Y:S05]  /*4bd0*/  BSYNC.RECONVERGENT B2 ;  /* 0x0000000000027941 */ /* 0x000fea0003800200 */
.L_x_1007:
[----:B------:R-:W-:Y:S01]  /*4be0*/  IMAD.WIDE.U32 R60, R88, -0x326172a9, RZ ;  /* 0xcd9e8d57583c7825 */ /* 0x000fe200078e00ff */
[----:B------:R-:W-:Y:S02]  /*4bf0*/  LOP3.LUT R64, R57, R59, R3, 0x96, !PT ;  /* 0x0000003b39407212 */ /* 0x000fe400078e9603 */
[----:B------:R-:W-:Y:S01]  /*4c00*/  MOV R40, R0 ;  /* 0x0000000000287202 */ /* 0x000fe20000000f00 */
[----:B------:R-:W-:Y:S01]  /*4c10*/  VIADD R59, R2, 0x9e3779b9 ;  /* 0x9e3779b9023b7836 */ /* 0x000fe20000000000 */
        /* <DEDUP_REMOVED lines=45> */
[----:B------:R-:W-:-:S03]  /*4ef0*/  LOP3.LUT R65, R65, R62, R61, 0x96, !PT ;  /* 0x0000003e41417212 */ /* 0x000fc600078e963d */
[----:B------:R-:W-:Y:S02]  /*4f00*/  VIADD R63, R2, 0xf1bbcdc8 ;  /* 0xf1bbcdc8023f7836 */ /* 0x000fe40000000000 */
        /* <DEDUP_REMOVED lines=8> */
[----:B------:R-:W-:Y:S02]  /*4f90*/  IMAD.MOV.U32 R58, RZ, RZ, R64 ;  /* 0x000000ffff3a7224 */ /* 0x000fe400078e0040 */
[----:B------:R-:W-:-:S07]  /*4fa0*/  IMAD.MOV.U32 R62, RZ, RZ, RZ ;  /* 0x000000ffff3e7224 */ /* 0x000fce00078e00ff */
.L_x_1005:
[----:B------:R-:W-:Y:S05]  /*4fb0*/  BSYNC.RECONVERGENT B1 ;  /* 0x0000000000017941 */ /* 0x000fea0003800200 */
.L_x_1004:
[----:B------:R-:W-:Y:S01]  /*4fc0*/  I2FP.F32.U32 R59, R40 ;  /* 0x00000028003b7245 */ /* 0x000fe20000201000 */
[----:B------:R-:W-:Y:S01]  /*4fd0*/  BSSY.RECONVERGENT B1, `(.L_x_1009) ;  /* 0x0000063000017945 */ /* 0x000fe20003800200 */
[----:B------:R-:W-:Y:S01]  /*4fe0*/  SHF.L.U32 R61, R8, 0x10, RZ ;  /* 0x00000010083d7819 */ /* 0x000fe200000006ff */
[----:B------:R-:W-:Y:S01]  /*4ff0*/  HFMA2 R63, -RZ, RZ, 0, 1.1920928955078125e-07 ;  /* 0x00000002ff3f7431 */ /* 0x000fe200000001ff */
[----:B------:R-:W-:Y:S01]  /*5000*/  ISETP.NE.AND P3, PT, R62, 0x1, PT ;  /* 0x000000013e00780c */ /* 0x000fe20003f65270 */
[----:B------:R-:W-:Y:S02]  /*5010*/  FFMA.FTZ R59, R59, R74, 1.1641532182693481445e-10 ;  /* 0x2f0000003b3b7423 */ /* 0x000fe4000001004a */
[----:B------:R-:W-:-:S03]  /*5020*/  FMUL.FTZ R61, R61, R72 ;  /* 0x000000483d3d7220 */ /* 0x000fc60000410000 */
[----:B------:R-:W-:Y:S01]  /*5030*/  FSETP.GTU.FTZ.AND P2, PT, R59, R70, PT ;  /* 0x000000463b00720b */ /* 0x000fe20003f5c000 */
[----:B------:R-:W-:-:S03]  /*5040*/  @P1 IMAD.U32 R59, R4, 0x10000, RZ ;  /* 0x00010000043b1824 */ /* 0x000fc600078e00ff */
[----:B------:R-:W-:Y:S02]  /*5050*/  FSEL R61, R61, RZ, !P2 ;  /* 0x000000ff3d3d7208 */ /* 0x000fe40005000000 */
[----:B------:R-:W-:-:S03]  /*5060*/  SEL R60, RZ, 0x1, P2 ;  /* 0x00000001ff3c7807 */ /* 0x000fc60001000000 */
[----:B------:R-:W-:Y:S01]  /*5070*/  FADD.FTZ R40, R66, R61 ;  /* 0x0000003d42287221 */ /* 0x000fe20000010000 */
[----:B------:R-:W-:-:S03]  /*5080*/  IMAD.MOV.U32 R61, RZ, RZ, R58 ;  /* 0x000000ffff3d7224 */ /* 0x000fc600078e003a */
[--C-:B------:R-:W-:Y:S01]  /*5090*/  @P1 FADD.FTZ R59, R59, R40.reuse ;  /* 0x000000283b3b1221 */ /* 0x100fe20000010000 */
        /* <DEDUP_REMOVED lines=11> */
.L_x_1011:
        /* <DEDUP_REMOVED lines=13> */
.L_x_1013:
[----:B------:R-:W-:Y:S05]  /*5220*/  BSYNC.RECONVERGENT B2 ;  /* 0x0000000000027941 */ /* 0x000fea0003800200 */
.L_x_1012:
[----:B------:R-:W-:Y:S01]  /*5230*/  IMAD.WIDE.U32 R64, R88, -0x326172a9, RZ ;  /* 0xcd9e8d5758407825 */ /* 0x000fe200078e00ff */
[----:B------:R-:W-:Y:S02]  /*5240*/  LOP3.LUT R142, R57, R63, R3, 0x96, !PT ;  /* 0x0000003f398e7212 */ /* 0x000fe400078e9603 */
[----:B------:R-:W-:Y:S01]  /*5250*/  IADD3 R85, PT, PT, R3, 0x76cf5d0a, RZ ;  /* 0x76cf5d0a03557810 */ /* 0x000fe20007ffe0ff */
[----:B------:R-:W-:Y:S01]  /*5260*/  VIADD R61, R2, 0x9e3779b9 ;  /* 0x9e3779b9023d7836 */ /* 0x000fe20000000000 */
[----:B------:R-:W-:Y:S01]  /*5270*/  LOP3.LUT R140, R47, R65, R2, 0x96, !PT ;  /* 0x000000412f8c7212 */ /* 0x000fe200078e9602 */
[----:B------:R-:W-:-:S04]  /*5280*/  IMAD.WIDE.U32 R142, R142, -0x326172a9, RZ ;  /* 0xcd9e8d578e8e7825 */ /* 0x000fc800078e00ff */
        /* <DEDUP_REMOVED lines=55> */
.L_x_1010:
[----:B------:R-:W-:Y:S05]  /*5600*/  BSYNC.RECONVERGENT B1 ;  /* 0x0000000000017941 */ /* 0x000fea0003800200 */
.L_x_1009:
[----:B------:R-:W-:Y:S01]  /*5610*/  I2FP.F32.U32 R61, R61 ;  /* 0x0000003d003d7245 */ /* 0x000fe20000201000 */
[----:B------:R-:W-:Y:S01]  /*5620*/  IMAD.U32 R49, R49, 0x10000, RZ ;  /* 0x0001000031317824 */ /* 0x000fe200078e00ff */
[----:B------:R-:W-:Y:S01]  /*5630*/  ISETP.NE.AND P3, PT, R63, 0x1, PT ;  /* 0x000000013f00780c */ /* 0x000fe20003f65270 */
[----:B------:R-:W-:Y:S01]  /*5640*/  BSSY.RECONVERGENT B1, `(.L_x_1014) ;  /* 0x000005e000017945 */ /* 0x000fe20003800200 */
[----:B------:R-:W-:Y:S01]  /*5650*/  LOP3.LUT R86, R86, 0xfffffff7, RZ, 0xc0, !PT ;  /* 0xfffffff756567812 */ /* 0x000fe200078ec0ff */
[----:B------:R-:W-:Y:S01]  /*5660*/  FFMA.FTZ R61, R61, R74, 1.1641532182693481445e-10 ;  /* 0x2f0000003d3d7423 */ /* 0x000fe2000001004a */
[----:B------:R-:W-:Y:S01]  /*5670*/  FMUL.FTZ R49, R49, R72 ;  /* 0x0000004831317220 */ /* 0x000fe20000410000 */
[----:B------:R-:W-:-:S03]  /*5680*/  HFMA2 R64, -RZ, RZ, 0, 1.1920928955078125e-07 ;  /* 0x00000002ff407431 */ /* 0x000fc600000001ff */
        /* <DEDUP_REMOVED lines=14> */
.L_x_1016:
        /* <DEDUP_REMOVED lines=13> */
.L_x_1018:
[----:B------:R-:W-:Y:S05]  /*5840*/  BSYNC.RECONVERGENT B2 ;  /* 0x0000000000027941 */ /* 0x000fea0003800200 */
.L_x_1017:
[----:B------:R-:W-:Y:S01]  /*5850*/  IMAD.WIDE.U32 R62, R88, -0x326172a9, RZ ;  /* 0xcd9e8d57583e7825 */ /* 0x000fe200078e00ff */
[----:B------:R-:W-:-:S03]  /*5860*/  LOP3.LUT R140, R57, R49, R3, 0x96, !PT ;  /* 0x00000031398c7212 */ /* 0x000fc600078e9603 */
[----:B------:R-:W-:Y:S01]  /*5870*/  VIADD R49, R2, 0x9e3779b9 ;  /* 0x9e3779b902317836 */ /* 0x000fe20000000000 */
[----:B------:R-:W-:Y:S01]  /*5880*/  LOP3.LUT R64, R47, R63, R2, 0x96, !PT ;  /* 0x0000003f2f407212 */ /* 0x000fe200078e9602 */
[----:B------:R-:W-:-:S04]  /*5890*/  IMAD.WIDE.U32 R140, R140, -0x326172a9, RZ ;  /* 0xcd9e8d578c8c7825 */ /* 0x000fc800078e00ff */
[----:B------:R-:W-:Y:S01]  /*58a0*/  IMAD.WIDE.U32 R64, R64, -0x2daee0ad, RZ ;  /* 0xd2511f5340407825 */ /* 0x000fe200078e00ff */
[----:B------:R-:W-:-:S03]  /*58b0*/  LOP3.LUT R49, R49, R62, R141, 0x96, !PT ;  /* 0x0000003e31317212 */ /* 0x000fc600078e968d */
[----:B------:R-:W-:-:S05]  /*58c0*/  VIADD R61, R3, 0xbb67ae85 ;  /* 0xbb67ae85033d7836 */ /* 0x000fca0000000000 */
[----:B------:R-:W-:Y:S01]  /*58d0*/  LOP3.LUT R61, R61, R48, R65, 0x96, !PT ;  /* 0x000000303d3d7212 */ /* 0x000fe200078e9641 */
[----:B------:R-:W-:Y:S01]  /*58e0*/  IMAD.WIDE.U32 R48, R49, -0x2daee0ad, RZ ;  /* 0xd2511f5331307825 */ /* 0x000fe200078e00ff */
[----:B------:R-:W-:-:S03]  /*58f0*/  IADD3 R65, PT, PT, R3, 0x76cf5d0a, RZ ;  /* 0x76cf5d0a03417810 */ /* 0x000fc60007ffe0ff */
        /* <DEDUP_REMOVED lines=8> */
[----:B------:R-:W-:Y:S02]  /*5980*/  LOP3.LUT R49, R49, R62, R141, 0x96, !PT ;  /* 0x0000003e31317212 */ /* 0x000fe400078e968d */
[----:B------:R-:W-:Y:S01]  /*5990*/  LOP3.LUT R61, R61, R48, R65, 0x96, !PT ;  /* 0x000000303d3d7212 */ /* 0x000fe200078e9641 */
[----:B------:R-:W-:Y:S02]  /*59a0*/  VIADD R65, R3, 0xed9eba14 ;  /* 0xed9eba1403417836 */ /* 0x000fe40000000000 */
        /* <DEDUP_REMOVED lines=9> */
[----:B------:R-:W-:-:S05]  /*5a40*/  VIADD R61, R3, 0xa9066899 ;  /* 0xa9066899033d7836 */ /* 0x000fca0000000000 */
[----:B------:R-:W-:Y:S01]  /*5a50*/  LOP3.LUT R61, R61, R48, R65, 0x96, !PT ;  /* 0x000000303d3d7212 */ /* 0x000fe200078e9641 */
[----:B------:R-:W-:-:S04]  /*5a60*/  IMAD.WIDE.U32 R48, R49, -0x2daee0ad, RZ ;  /* 0xd2511f5331307825 */ /* 0x000fc800078e00ff */
[----:B------:R-:W-:Y:S02]  /*5a70*/  VIADD R65, R3, 0x646e171e ;  /* 0x646e171e03417836 */ /* 0x000fe40000000000 */
[----:B------:R-:W-:Y:S01]  /*5a80*/  IMAD.WIDE.U32 R62, R61, -0x326172a9, RZ ;  /* 0xcd9e8d573d3e7825 */ /* 0x000fe200078e00ff */
[C---:B------:R-:W-:Y:S02]  /*5a90*/  IADD3 R61, PT, PT, R2.reuse, -0x4ab325aa, RZ ;  /* 0xb54cda56023d7810 */ /* 0x040fe40007ffe0ff */
[----:B------:R-:W-:Y:S01]  /*5aa0*/  LOP3.LUT R65, R65, R64, R49, 0x96, !PT ;  /* 0x0000004041417212 */ /* 0x000fe200078e9631 */
[----:B------:R-:W-:Y:S01]  /*5ab0*/  VIADD R49, R2, 0x5384540f ;  /* 0x5384540f02317836 */ /* 0x000fe20000000000 */
[----:B------:R-:W-:-:S03]  /*5ac0*/  LOP3.LUT R61, R61, R140, R63, 0x96, !PT ;  /* 0x0000008c3d3d7212 */ /* 0x000fc600078e963f */
[----:B------:R-:W-:-:S04]  /*5ad0*/  IMAD.WIDE.U32 R140, R65, -0x326172a9, RZ ;  /* 0xcd9e8d57418c7825 */ /* 0x000fc800078e00ff */
[----:B------:R-:W-:Y:S01]  /*5ae0*/  IMAD.WIDE.U32 R64, R61, -0x2daee0ad, RZ ;  /* 0xd2511f533d407825 */ /* 0x000fe200078e00ff */
[----:B------:R-:W-:-:S03]  /*5af0*/  LOP3.LUT R49, R49, R62, R141, 0x96, !PT ;  /* 0x0000003e31317212 */ /* 0x000fc600078e968d */
        /* <DEDUP_REMOVED lines=18> */
.L_x_1015:
[----:B------:R-:W-:Y:S05]  /*5c20*/  BSYNC.RECONVERGENT B1 ;  /* 0x0000000000017941 */ /* 0x000fea0003800200 */
.L_x_1014:
[----:B------:R-:W-:Y:S01]  /*5c30*/  I2FP.F32.U32 R49, R61 ;  /* 0x0000003d00317245 */ /* 0x000fe20000201000 */
[----:B------:R-:W-:Y:S01]  /*5c40*/  BSSY.RECONVERGENT B1, `(.L_x_1019) ;  /* 0x0000065000017945 */ /* 0x000fe20003800200 */
[----:B------:R-:W-:Y:S02]  /*5c50*/  PRMT R61, R8, 0x7632, R61 ;  /* 0x00007632083d7816 */ /* 0x000fe4000000003d */
[----:B------:R-:W-:Y:S01]  /*5c60*/  ISETP.NE.AND P3, PT, R64, 0x1, PT ;  /* 0x000000014000780c */ /* 0x000fe20003f65270 */
[----:B------:R-:W-:Y:S02]  /*5c70*/  FFMA.FTZ R49, R49, R74, 1.1641532182693481445e-10 ;  /* 0x2f00000031317423 */ /* 0x000fe4000001004a */
[----:B------:R-:W-:-:S03]  /*5c80*/  IMAD.U32 R61, R61, 0x10000, RZ ;  /* 0x000100003d3d7824 */ /* 0x000fc600078e00ff */
[----:B------:R-:W-:Y:S01]  /*5c90*/  FSETP.GTU.FTZ.AND P2, PT, R49, R70, PT ;  /* 0x000000463100720b */ /* 0x000fe20003f5c000 */
[----:B------:R-:W-:Y:S01]  /*5ca0*/  FMUL.FTZ R61, R61, R72 ;  /* 0x000000483d3d7220 */ /* 0x000fe20000410000 */
[----:B------:R-:W-:-:S04]  /*5cb0*/  @P1 PRMT R49, R4, 0x7632, R49 ;  /* 0x0000763204311816 */ /* 0x000fc80000000031 */
[----:B------:R-:W-:Y:S02]  /*5cc0*/  FSEL R61, R61, RZ, !P2 ;  /* 0x000000ff3d3d7208 */ /* 0x000fe40005000000 */
[----:B------:R-:W-:-:S03]  /*5cd0*/  @P1 SHF.L.U32 R62, R49, 0x10, RZ ;  /* 0x00000010313e1819 */ /* 0x000fc600000006ff */
[----:B------:R-:W-:Y:S01]  /*5ce0*/  FADD.FTZ R49, R66, R61 ;  /* 0x0000003d42317221 */ /* 0x000fe20000010000 */
[----:B------:R-:W-:-:S03]  /*5cf0*/  SEL R61, RZ, 0x1, P2 ;  /* 0x00000001ff3d7807 */ /* 0x000fc60001000000 */
[----:B------:R-:W-:Y:S01]  /*5d00*/  @P1 FADD.FTZ R87, R49, R62 ;  /* 0x0000003e31571221 */ /* 0x000fe20000010000 */
[----:B------:R-:W-:Y:S01]  /*5d10*/  @!P1 IMAD.MOV.U32 R87, RZ, RZ, R49 ;  /* 0x000000ffff579224 */ /* 0x000fe200078e0031 */
[----:B------:R-:W-:Y:S01]  /*5d20*/  MOV R49, R58 ;  /* 0x0000003a00317202 */ /* 0x000fe20000000f00 */
[----:B------:R-:W-:-:S03]  /*5d30*/  IMAD.MOV.U32 R62, RZ, RZ, 0x2 ;  /* 0x00000002ff3e7424 */ /* 0x000fc600078e00ff */
        /* <DEDUP_REMOVED lines=10> */
.L_x_1021:
        /* <DEDUP_REMOVED lines=13> */
.L_x_1023:
[----:B------:R-:W-:Y:S05]  /*5eb0*/  BSYNC.RECONVERGENT B2 ;  /* 0x0000000000027941 */ /* 0x000fea0003800200 */
.L_x_1022:
        /* <DEDUP_REMOVED lines=54> */
[----:B------:R-:W-:-:S03]  /*6220*/  LOP3.LUT R46, R49, R62, R141, 0x96, !PT ;  /* 0x0000003e312e7212 */ /* 0x000fc600078e968d */
[----:B------:R-:W-:Y:S01]  /*6230*/  HFMA2 R62, -RZ, RZ, 0, 0 ;  /* 0x00000000ff3e7431 */ /* 0x000fe200000001ff */
[----:B------:R-:W-:Y:S01]  /*6240*/  MOV R58, R140 ;  /* 0x0000008c003a7202 */ /* 0x000fe20000000f00 */
[----:B------:R-:W-:Y:S02]  /*6250*/  VIADD R63, R3, 0x96a522ad ;  /* 0x96a522ad033f7836 */ /* 0x000fe40000000000 */
[----:B------:R-:W-:Y:S02]  /*6260*/  IMAD.MOV.U32 R49, RZ, RZ, R0 ;  /* 0x000000ffff317224 */ /* 0x000fe400078e0000 */
[----:B------:R-:W-:Y:S01]  /*6270*/  IMAD.MOV.U32 R0, RZ, RZ, R64 ;  /* 0x000000ffff007224 */ /* 0x000fe200078e0040 */
[----:B------:R-:W-:-:S07]  /*6280*/  LOP3.LUT R48, R63, R48, R65, 0x96, !PT ;  /* 0x000000303f307212 */ /* 0x000fce00078e9641 */
.L_x_1020:
[----:B------:R-:W-:Y:S05]  /*6290*/  BSYNC.RECONVERGENT B1 ;  /* 0x0000000000017941 */ /* 0x000fea0003800200 */
.L_x_1019:
[----:B------:R-:W-:Y:S01]  /*62a0*/  I2FP.F32.U32 R49, R49 ;  /* 0x0000003100317245 */ /* 0x000fe20000201000 */
[----:B------:R-:W-:Y:S01]  /*62b0*/  IMAD.U32 R63, R41, 0x10000, RZ ;  /* 0x00010000293f7824 */ /* 0x000fe200078e00ff */
[----:B------:R-:W-:Y:S01]  /*62c0*/  ISETP.NE.AND P2, PT, R62, 0x1, PT ;  /* 0x000000013e00780c */ /* 0x000fe20003f45270 */
[----:B------:R-:W-:Y:S01]  /*62d0*/  BSSY.RECONVERGENT B1, `(.L_x_1024) ;  /* 0x000005f000017945 */ /* 0x000fe20003800200 */
[----:B------:R-:W-:Y:S01]  /*62e0*/  LOP3.LUT R86, R86, 0xfffffffb, RZ, 0xc0, !PT ;  /* 0xfffffffb56567812 */ /* 0x000fe200078ec0ff */
[----:B------:R-:W-:Y:S01]  /*62f0*/  FFMA.FTZ R49, R49, R74, 1.1641532182693481445e-10 ;  /* 0x2f00000031317423 */ /* 0x000fe2000001004a */
[----:B------:R-:W-:Y:S01]  /*6300*/  FMUL.FTZ R63, R63, R72 ;  /* 0x000000483f3f7220 */ /* 0x000fe20000410000 */
[----:B------:R-:W-:-:S03]  /*6310*/  IMAD.MOV.U32 R64, RZ, RZ, 0x2 ;  /* 0x00000002ff407424 */ /* 0x000fc600078e00ff */
[----:B------:R-:W-:Y:S02]  /*6320*/  FSETP.GTU.FTZ.AND P3, PT, R49, R70, PT ;  /* 0x000000463100720b */ /* 0x000fe40003f7c000 */
[----:B------:R-:W-:Y:S02]  /*6330*/  PRMT R49, R41, 0x7632, R49 ;  /* 0x0000763229317816 */ /* 0x000fe40000000031 */
[----:B------:R-:W-:Y:S02]  /*6340*/  FSEL R66, R63, RZ, !P3 ;  /* 0x000000ff3f427208 */ /* 0x000fe40005800000 */
[----:B------:R-:W-:Y:S02]  /*6350*/  PLOP3.LUT P3, PT, P3, PT, PT, 0x8, 0x80 ;  /* 0x000000000080781c */ /* 0x000fe40001f6e170 */
[----:B------:R-:W-:-:S11]  /*6360*/  MOV R41, R58 ;  /* 0x0000003a00297202 */ /* 0x000fd60000000f00 */
        /* <DEDUP_REMOVED lines=10> */
.L_x_1026:
        /* <DEDUP_REMOVED lines=13> */
.L_x_1028:
[----:B------:R-:W-:Y:S05]  /*64e0*/  BSYNC.RECONVERGENT B2 ;  /* 0x0000000000027941 */ /* 0x000fea0003800200 */
.L_x_1027:
        /* <DEDUP_REMOVED lines=55> */
[----:B------:R-:W-:Y:S01]  /*6860*/  HFMA2 R64, -RZ, RZ, 0, 0 ;  /* 0x00000000ff407431 */ /* 0x000fe200000001ff */
[----:B------:R-:W-:Y:S01]  /*6870*/  MOV R58, R142 ;  /* 0x0000008e003a7202 */ /* 0x000fe20000000f00 */
[----:B------:R-:W-:-:S05]  /*6880*/  VIADD R41, R3, 0x96a522ad ;  /* 0x96a522ad03297836 */ /* 0x000fca0000000000 */
[----:B------:R-:W-:Y:S01]  /*6890*/  LOP3.LUT R48, R41, R62, R141, 0x96, !PT ;  /* 0x0000003e29307212 */ /* 0x000fe200078e968d */
[----:B------:R-:W-:Y:S02]  /*68a0*/  IMAD.MOV.U32 R41, RZ, RZ, R0 ;  /* 0x000000ffff297224 */ /* 0x000fe400078e0000 */
[----:B------:R-:W-:-:S07]  /*68b0*/  IMAD.MOV.U32 R0, RZ, RZ, R140 ;  /* 0x000000ffff007224 */ /* 0x000fce00078e008c */
.L_x_1025:
[----:B------:R-:W-:Y:S05]  /*68c0*/  BSYNC.RECONVERGENT B1 ;  /* 0x0000000000017941 */ /* 0x000fea0003800200 */
.L_x_1024:
        /* <DEDUP_REMOVED lines=8> */
[----:B------:R-:W-:Y:S01]  /*6950*/  FSEL R41, R63, RZ, !P2 ;  /* 0x000000ff3f297208 */ /* 0x000fe20005000000 */
[----:B------:R-:W-:-:S04]  /*6960*/  IMAD.MOV.U32 R63, RZ, RZ, R58 ;  /* 0x000000ffff3f7224 */ /* 0x000fc800078e003a */
[----:B------:R-:W-:-:S04]  /*6970*/  FADD.FTZ R41, R66, R41 ;  /* 0x0000002942297221 */ /* 0x000fc80000010000 */
[----:B------:R-:W-:Y:S01]  /*6980*/  @P1 FADD.FTZ R85, R62, R41 ;  /* 0x000000293e551221 */ /* 0x000fe20000010000 */
[----:B------:R-:W-:Y:S02]  /*6990*/  SEL R62, RZ, 0x1, P2 ;  /* 0x00000001ff3e7807 */ /* 0x000fe40001000000 */
[----:B------:R-:W-:Y:S02]  /*69a0*/  ISETP.NE.AND P2, PT, R64, 0x1, PT ;  /* 0x000000014000780c */ /* 0x000fe40003f45270 */
[----:B------:R-:W-:-:S04]  /*69b0*/  @!P1 MOV R85, R41 ;  /* 0x0000002900559202 */ /* 0x000fc80000000f00 */
[----:B------:R-:W-:-:S07]  /*69c0*/  F2FP.BF16.F32.PACK_AB R41, RZ, R85 ;  /* 0x00000055ff29723e */ /* 0x000fce00000010ff */
        /* <DEDUP_REMOVED lines=9> */
.L_x_1031:
        /* <DEDUP_REMOVED lines=13> */
.L_x_1033:
[----:B------:R-:W-:Y:S05]  /*6b30*/  BSYNC.RECONVERGENT B2 ;  /* 0x0000000000027941 */ /* 0x000fea0003800200 */
.L_x_1032:
        /* <DEDUP_REMOVED lines=55> */
[----:B------:R-:W-:Y:S02]  /*6eb0*/  VIADD R63, R3, 0x96a522ad ;  /* 0x96a522ad033f7836 */ /* 0x000fe40000000000 */
[----:B------:R-:W-:Y:S02]  /*6ec0*/  IMAD.MOV.U32 R58, RZ, RZ, R144 ;  /* 0x000000ffff3a7224 */ /* 0x000fe400078e0090 */
[----:B------:R-:W-:Y:S01]  /*6ed0*/  IMAD.MOV.U32 R65, RZ, RZ, RZ ;  /* 0x000000ffff417224 */ /* 0x000fe200078e00ff */
[----:B------:R-:W-:Y:S02]  /*6ee0*/  LOP3.LUT R48, R63, R64, R143, 0x96, !PT ;  /* 0x000000403f307212 */ /* 0x000fe400078e968f */
[----:B------:R-:W-:Y:S01]  /*6ef0*/  MOV R63, R0 ;  /* 0x00000000003f7202 */ /* 0x000fe20000000f00 */
[----:B------:R-:W-:-:S07]  /*6f00*/  IMAD.MOV.U32 R0, RZ, RZ, R142 ;  /* 0x000000ffff007224 */ /* 0x000fce00078e008e */
.L_x_1030:
[----:B------:R-:W-:Y:S05]  /*6f10*/  BSYNC.RECONVERGENT B1 ;  /* 0x0000000000017941 */ /* 0x000fea0003800200 */
.L_x_1029:
[----:B------:R-:W-:Y:S01]  /*6f20*/  I2FP.F32.U32 R63, R63 ;  /* 0x0000003f003f7245 */ /* 0x000fe20000201000 */
[----:B------:R-:W-:Y:S01]  /*6f30*/  BSSY.RECONVERGENT B1, `(.L_x_1034) ;  /* 0x0000060000017945 */ /* 0x000fe20003800200 */
[----:B------:R-:W-:Y:S01]  /*6f40*/  SHF.L.U32 R49, R49, 0x10, RZ ;  /* 0x0000001031317819 */ /* 0x000fe200000006ff */
[----:B------:R-:W-:Y:S01]  /*6f50*/  IMAD.MOV.U32 R80, RZ, RZ, 0x2 ;  /* 0x00000002ff507424 */ /* 0x000fe200078e00ff */
[----:B------:R-:W-:Y:S01]  /*6f60*/  LOP3.LUT R86, R86, 0xfffffffd, RZ, 0xc0, !PT ;  /* 0xfffffffd56567812 */ /* 0x000fe200078ec0ff */
[----:B------:R-:W-:Y:S02]  /*6f70*/  FFMA.FTZ R63, R63, R74, 1.1641532182693481445e-10 ;  /* 0x2f0000003f3f7423 */ /* 0x000fe4000001004a */
[----:B------:R-:W-:-:S03]  /*6f80*/  FMUL.FTZ R49, R49, R72 ;  /* 0x0000004831317220 */ /* 0x000fc60000410000 */
[----:B------:R-:W-:Y:S01]  /*6f90*/  FSETP.GTU.FTZ.AND P2, PT, R63, R70, PT ;  /* 0x000000463f00720b */ /* 0x000fe20003f5c000 */
        /* <DEDUP_REMOVED lines=14> */
.L_x_1036:
        /* <DEDUP_REMOVED lines=13> */
.L_x_1038:
[----:B------:R-:W-:Y:S05]  /*7150*/  BSYNC.RECONVERGENT B2 ;  /* 0x0000000000027941 */ /* 0x000fea0003800200 */
.L_x_1037:
        /* <DEDUP_REMOVED lines=57> */
[----:B------:R-:W-:-:S03]  /*74f0*/  IMAD.MOV.U32 R58, RZ, RZ, R142 ;  /* 0x000000ffff3a7224 */ /* 0x000fc600078e008e */
[----:B------:R-:W-:Y:S02]  /*7500*/  LOP3.LUT R48, R63, R48, R141, 0x96, !PT ;  /* 0x000000303f307212 */ /* 0x000fe400078e968d */
[----:B------:R-:W-:Y:S01]  /*7510*/  MOV R63, R0 ;  /* 0x00000000003f7202 */ /* 0x000fe20000000f00 */
[----:B------:R-:W-:-:S07]  /*7520*/  IMAD.MOV.U32 R0, RZ, RZ, R140 ;  /* 0x000000ffff007224 */ /* 0x000fce00078e008c */
.L_x_1035:
[----:B------:R-:W-:Y:S05]  /*7530*/  BSYNC.RECONVERGENT B1 ;  /* 0x0000000000017941 */ /* 0x000fea0003800200 */
.L_x_1034:
[----:B------:R-:W-:Y:S01]  /*7540*/  I2FP.F32.U32 R49, R63 ;  /* 0x0000003f00317245 */ /* 0x000fe20000201000 */
[----:B------:R-:W-:Y:S01]  /*7550*/  BSSY.RECONVERGENT B1, `(.L_x_1039) ;  /* 0x0000065000017945 */ /* 0x000fe20003800200 */
[----:B------:R-:W-:-:S03]  /*7560*/  PRMT R63, R9, 0x7632, R63 ;  /* 0x00007632093f7816 */ /* 0x000fc6000000003f */
[----:B------:R-:W-:Y:S01]  /*7570*/  FFMA.FTZ R49, R49, R74, 1.1641532182693481445e-10 ;  /* 0x2f00000031317423 */ /* 0x000fe2000001004a */
[----:B------:R-:W-:-:S04]  /*7580*/  SHF.L.U32 R63, R63, 0x10, RZ ;  /* 0x000000103f3f7819 */ /* 0x000fc800000006ff */
[----:B------:R-:W-:Y:S01]  /*7590*/  FSETP.GTU.FTZ.AND P2, PT, R49, R70, PT ;  /* 0x000000463100720b */ /* 0x000fe20003f5c000 */
[----:B------:R-:W-:Y:S01]  /*75a0*/  FMUL.FTZ R63, R63, R72 ;  /* 0x000000483f3f7220 */ /* 0x000fe20000410000 */
[----:B------:R-:W-:-:S04]  /*75b0*/  @P1 PRMT R49, R5, 0x7632, R49 ;  /* 0x0000763205311816 */ /* 0x000fc80000000031 */
[----:B------:R-:W-:Y:S01]  /*75c0*/  FSEL R65, R63, RZ, !P2 ;  /* 0x000000ff3f417208 */ /* 0x000fe20005000000 */
[----:B------:R-:W-:Y:S01]  /*75d0*/  @P1 IMAD.U32 R64, R49, 0x10000, RZ ;  /* 0x0001000031401824 */ /* 0x000fe200078e00ff */
[----:B------:R-:W-:Y:S02]  /*75e0*/  SEL R63, RZ, 0x1, P2 ;  /* 0x00000001ff3f7807 */ /* 0x000fe40001000000 */
[----:B------:R-:W-:Y:S01]  /*75f0*/  ISETP.NE.AND P2, PT, R80, 0x1, PT ;  /* 0x000000015000780c */ /* 0x000fe20003f45270 */
[----:B------:R-:W-:-:S04]  /*7600*/  FADD.FTZ R49, R66, R65 ;  /* 0x0000004142317221 */ /* 0x000fc80000010000 */
[----:B------:R-:W-:Y:S01]  /*7610*/  @P1 FADD.FTZ R107, R49, R64 ;  /* 0x00000040316b1221 */ /* 0x000fe20000010000 */
        /* <DEDUP_REMOVED lines=13> */
.L_x_1041:
        /* <DEDUP_REMOVED lines=13> */
.L_x_1043:
[----:B------:R-:W-:Y:S05]  /*77c0*/  BSYNC.RECONVERGENT B2 ;  /* 0x0000000000027941 */ /* 0x000fea0003800200 */
.L_x_1042:
        /* <DEDUP_REMOVED lines=30> */
[----:B------:R-:W-:Y:S02]  /*79b0*/  LOP3.LUT R49, R49, R64, R143, 0x96, !PT ;  /* 0x0000004031317212 */ /* 0x000fe400078e968f */
[----:B------:R-:W-:Y:S01]  /*79c0*/  IADD3 R105, PT, PT, R2, -0x4ab325aa, RZ ;  /* 0xb54cda5602697810 */ /* 0x000fe20007ffe0ff */
        /* <DEDUP_REMOVED lines=29> */
.L_x_1040:
[----:B------:R-:W-:Y:S05]  /*7ba0*/  BSYNC.RECONVERGENT B1 ;  /* 0x0000000000017941 */ /* 0x000fea0003800200 */
.L_x_1039:
        /* <DEDUP_REMOVED lines=21> */
.L_x_1046:
        /* <DEDUP_REMOVED lines=13> */
.L_x_1048:
[----:B------:R-:W-:Y:S05]  /*7dd0*/  BSYNC.RECONVERGENT B2 ;  /* 0x0000000000027941 */ /* 0x000fea0003800200 */
.L_x_1047:
        /* <DEDUP_REMOVED lines=9> */
[----:B------:R-:W-:Y:S02]  /*7e70*/  IMAD.MOV.U32 R42, RZ, RZ, R0 ;  /* 0x000000ffff2a7224 */ /* 0x000fe400078e0000 */
[----:B------:R-:W-:Y:S01]  /*7e80*/  IMAD.MOV.U32 R80, RZ, RZ, RZ ;  /* 0x000000ffff507224 */ /* 0x000fe200078e00ff */
        /* <DEDUP_REMOVED lines=28> */
[----:B------:R-:W-:-:S04]  /*8050*/  LOP3.LUT R105, R105, R144, R141, 0x96, !PT ;  /* 0x0000009069697212 */ /* 0x000fc800078e968d */
[----:B------:R-:W-:Y:S01]  /*8060*/  LOP3.LUT R121, R121, R142, R65, 0x96, !PT ;  /* 0x0000008e79797212 */ /* 0x000fe200078e9641 */
[----:B------:R-:W-:-:S04]  /*8070*/  IMAD.WIDE.U32 R142, R105, -0x2daee0ad, RZ ;  /* 0xd2511f53698e7825 */ /* 0x000fc800078e00ff */
[----:B------:R-:W-:Y:S02]  /*8080*/  VIADD R105, R3, 0x1fd5c5a3 ;  /* 0x1fd5c5a303697836 */ /* 0x000fe40000000000 */
[----:B------:R-:W-:Y:S01]  /*8090*/  IMAD.WIDE.U32 R144, R121, -0x326172a9, RZ ;  /* 0xcd9e8d5779907825 */ /* 0x000fe200078e00ff */
[----:B------:R-:W-:Y:S02]  /*80a0*/  IADD3 R121, PT, PT, R3, -0x24c28bd8, RZ ;  /* 0xdb3d742803797810 */ /* 0x000fe40007ffe0ff */
[----:B------:R-:W-:Y:S01]  /*80b0*/  LOP3.LUT R105, R105, R64, R143, 0x96, !PT ;  /* 0x0000004069697212 */ /* 0x000fe200078e968f */
[----:B------:R-:W-:-:S05]  /*80c0*/  VIADD R65, R2, 0x5384540f ;  /* 0x5384540f02417836 */ /* 0x000fca0000000000 */
[----:B------:R-:W-:Y:S01]  /*80d0*/  LOP3.LUT R65, R65, R140, R145, 0x96, !PT ;  /* 0x0000008c41417212 */ /* 0x000fe200078e9691 */
[----:B------:R-:W-:-:S04]  /*80e0*/  IMAD.WIDE.U32 R140, R105, -0x326172a9, RZ ;  /* 0xcd9e8d57698c7825 */ /* 0x000fc800078e00ff */
[----:B------:R-:W-:-:S04]  /*80f0*/  IMAD.WIDE.U32 R64, R65, -0x2daee0ad, RZ ;  /* 0xd2511f5341407825 */ /* 0x000fc800078e00ff */
[C---:B------:R-:W-:Y:S01]  /*8100*/  VIADD R105, R2.reuse, 0xf1bbcdc8 ;  /* 0xf1bbcdc802697836 */ /* 0x040fe20000000000 */
[----:B------:R-:W-:Y:S01]  /*8110*/  LOP3.LUT R121, R121, R142, R65, 0x96, !PT ;  /* 0x0000008e79797212 */ /* 0x000fe200078e9641 */
[----:B------:R-:W-:-:S03]  /*8120*/  VIADD R65, R2, 0x8ff34781 ;  /* 0x8ff3478102417836 */ /* 0x000fc60000000000 */
[----:B------:R-:W-:Y:S01]  /*8130*/  LOP3.LUT R105, R105, R144, R141, 0x96, !PT ;  /* 0x0000009069697212 */ /* 0x000fe200078e968d */
[----:B------:R-:W-:-:S04]  /*8140*/  IMAD.WIDE.U32 R144, R121, -0x326172a9, RZ ;  /* 0xcd9e8d5779907825 */ /* 0x000fc800078e00ff */
[----:B------:R-:W-:Y:S01]  /*8150*/  IMAD.WIDE.U32 R142, R105, -0x2daee0ad, RZ ;  /* 0xd2511f53698e7825 */ /* 0x000fe200078e00ff */
[----:B------:R-:W-:Y:S02]  /*8160*/  IADD3 R105, PT, PT, R3, -0x695add53, RZ ;  /* 0x96a522ad03697810 */ /* 0x000fe40007ffe0ff */
[----:B------:R-:W-:Y:S01]  /*8170*/  LOP3.LUT R46, R65, R140, R145, 0x96, !PT ;  /* 0x0000008c412e7212 */ /* 0x000fe200078e9691 */
[----:B------:R-:W-:Y:S01]  /*8180*/  IMAD.MOV.U32 R58, RZ, RZ, R144 ;  /* 0x000000ffff3a7224 */ /* 0x000fe200078e0090 */
[----:B------:R-:W-:Y:S02]  /*8190*/  LOP3.LUT R48, R105, R64, R143, 0x96, !PT ;  /* 0x0000004069307212 */ /* 0x000fe400078e968f */
[----:B------:R-:W-:-:S07]  /*81a0*/  MOV R0, R142 ;  /* 0x0000008e00007202 */ /* 0x000fce0000000f00 */
.L_x_1045:
[----:B------:R-:W-:Y:S05]  /*81b0*/  BSYNC.RECONVERGENT B1 ;  /* 0x0000000000017941 */ /* 0x000fea0003800200 */
.L_x_1044:
[----:B------:R-:W-:Y:S01]  /*81c0*/  I2FP.F32.U32 R65, R42 ;  /* 0x0000002a00417245 */ /* 0x000fe20000201000 */
[----:B------:R-:W-:Y:S01]  /*81d0*/  IMAD.U32 R105, R10, 0x10000, RZ ;  /* 0x000100000a697824 */ /* 0x000fe200078e00ff */
[----:B------:R-:W-:Y:S01]  /*81e0*/  BSSY.RECONVERGENT B1, `(.L_x_1049) ;  /* 0x0000062000017945 */ /* 0x000fe20003800200 */
[----:B------:R-:W-:Y:S02]  /*81f0*/  IMAD.MOV.U32 R82, RZ, RZ, 0x2 ;  /* 0x00000002ff527424 */ /* 0x000fe400078e00ff */
[----:B------:R-:W-:Y:S01]  /*8200*/  FFMA.FTZ R65, R65, R74, 1.1641532182693481445e-10 ;  /* 0x2f00000041417423 */ /* 0x000fe2000001004a */
[----:B------:R-:W-:-:S04]  /*8210*/  FMUL.FTZ R105, R105, R72 ;  /* 0x0000004869697220 */ /* 0x000fc80000410000 */
[----:B------:R-:W-:Y:S02]  /*8220*/  FSETP.GTU.FTZ.AND P3, PT, R65, R70, PT ;  /* 0x000000464100720b */ /* 0x000fe40003f7c000 */
[----:B------:R-:W-:Y:S02]  /*8230*/  @P1 SHF.L.U32 R65, R6, 0x10, RZ ;  /* 0x0000001006411819 */ /* 0x000fe400000006ff */
        /* <DEDUP_REMOVED lines=17> */
.L_x_1051:
        /* <DEDUP_REMOVED lines=13> */
.L_x_1053:
[----:B------:R-:W-:Y:S05]  /*8420*/  BSYNC.RECONVERGENT B2 ;  /* 0x0000000000027941 */ /* 0x000fea0003800200 */
.L_x_1052:
        /* <DEDUP_REMOVED lines=30> */
[----:B------:R-:W-:-:S03]  /*8610*/  IADD3 R65, PT, PT, R3, -0x56f99767, RZ ;  /* 0xa906689903417810 */ /* 0x000fc60007ffe0ff */
[----:B------:R-:W-:Y:S01]  /*8620*/  VIADD R121, R2, 0x1715609d ;  /* 0x1715609d02797836 */ /* 0x000fe20000000000 */
[----:B------:R-:W-:-:S04]  /*8630*/  LOP3.LUT R65, R65, R140, R145, 0x96, !PT ;  /* 0x0000008c41417212 */ /* 0x000fc800078e9691 */
[----:B------:R-:W-:Y:S01]  /*8640*/  LOP3.LUT R121, R121, R142, R147, 0x96, !PT ;  /* 0x0000008e79797212 */ /* 0x000fe200078e9693 */
[----:B------:R-:W-:-:S04]  /*8650*/  IMAD.WIDE.U32 R142, R65, -0x326172a9, RZ ;  /* 0xcd9e8d57418e7825 */ /* 0x000fc800078e00ff */
[----:B------:R-:W-:Y:S02]  /*8660*/  VIADD R65, R2, 0xb54cda56 ;  /* 0xb54cda5602417836 */ /* 0x000fe40000000000 */
[----:B------:R-:W-:-:S03]  /*8670*/  IMAD.WIDE.U32 R140, R121, -0x2daee0ad, RZ ;  /* 0xd2511f53798c7825 */ /* 0x000fc600078e00ff */
[----:B------:R-:W-:Y:S01]  /*8680*/  LOP3.LUT R65, R65, R146, R143, 0x96, !PT ;  /* 0x0000009241417212 */ /* 0x000fe200078e968f */
[----:B------:R-:W-:-:S05]  /*8690*/  VIADD R121, R3, 0x646e171e ;  /* 0x646e171e03797836 */ /* 0x000fca0000000000 */
[----:B------:R-:W-:Y:S01]  /*86a0*/  LOP3.LUT R121, R121, R144, R141, 0x96, !PT ;  /* 0x0000009079797212 */ /* 0x000fe200078e968d */
[----:B------:R-:W-:-:S04]  /*86b0*/  IMAD.WIDE.U32 R144, R65, -0x2daee0ad, RZ ;  /* 0xd2511f5341907825 */ /* 0x000fc800078e00ff */
[----:B------:R-:W-:Y:S02]  /*86c0*/  VIADD R65, R3, 0x1fd5c5a3 ;  /* 0x1fd5c5a303417836 */ /* 0x000fe40000000000 */
[----:B------:R-:W-:Y:S01]  /*86d0*/  IMAD.WIDE.U32 R146, R121, -0x326172a9, RZ ;  /* 0xcd9e8d5779927825 */ /* 0x000fe200078e00ff */
[----:B------:R-:W-:Y:S02]  /*86e0*/  IADD3 R121, PT, PT, R2, 0x5384540f, RZ ;  /* 0x5384540f02797810 */ /* 0x000fe40007ffe0ff */
[----:B------:R-:W-:Y:S02]  /*86f0*/  LOP3.LUT R65, R65, R140, R145, 0x96, !PT ;  /* 0x0000008c41417212 */ /* 0x000fe400078e9691 */
        /* <DEDUP_REMOVED lines=8> */
[----:B------:R-:W-:Y:S02]  /*8780*/  VIADD R65, R3, 0x96a522ad ;  /* 0x96a522ad03417836 */ /* 0x000fe40000000000 */
[----:B------:R-:W-:-:S03]  /*8790*/  IMAD.WIDE.U32 R146, R121, -0x326172a9, RZ ;  /* 0xcd9e8d5779927825 */ /* 0x000fc600078e00ff */
[----:B------:R-:W-:Y:S01]  /*87a0*/  LOP3.LUT R48, R65, R140, R145, 0x96, !PT ;  /* 0x0000008c41307212 */ /* 0x000fe200078e9691 */
[----:B------:R-:W-:Y:S01]  /*87b0*/  VIADD R121, R2, 0x8ff34781 ;  /* 0x8ff3478102797836 */ /* 0x000fe20000000000 */
[----:B------:R-:W-:Y:S01]  /*87c0*/  MOV R58, R146 ;  /* 0x00000092003a7202 */ /* 0x000fe20000000f00 */
[----:B------:R-:W-:Y:S02]  /*87d0*/  IMAD.MOV.U32 R65, RZ, RZ, R0 ;  /* 0x000000ffff417224 */ /* 0x000fe400078e0000 */
[----:B------:R-:W-:Y:S01]  /*87e0*/  IMAD.MOV.U32 R0, RZ, RZ, R144 ;  /* 0x000000ffff007224 */ /* 0x000fe200078e0090 */
[----:B------:R-:W-:-:S07]  /*87f0*/  LOP3.LUT R46, R121, R142, R147, 0x96, !PT ;  /* 0x0000008e792e7212 */ /* 0x000fce00078e9693 */
.L_x_1050:
[----:B------:R-:W-:Y:S05]  /*8800*/  BSYNC.RECONVERGENT B1 ;  /* 0x0000000000017941 */ /* 0x000fea0003800200 */
.L_x_1049:
        /* <DEDUP_REMOVED lines=20> */
.L_x_1056:
        /* <DEDUP_REMOVED lines=13> */
.L_x_1058:
[----:B------:R-:W-:Y:S05]  /*8a20*/  BSYNC.RECONVERGENT B2 ;  /* 0x0000000000027941 */ /* 0x000fea0003800200 */
.L_x_1057:
        /* <DEDUP_REMOVED lines=16> */
[----:B------:R-:W-:Y:S01]  /*8b30*/  LOP3.LUT R65, R65, R144, R141, 0x96, !PT ;  /* 0x0000009041417212 */ /* 0x000fe200078e968d */
[----:B------:R-:W-:Y:S02]  /*8b40*/  IMAD.MOV.U32 R66, RZ, RZ, R0 ;  /* 0x000000ffff427224 */ /* 0x000fe400078e0000 */
        /* <DEDUP_REMOVED lines=41> */
[----:B------:R-:W-:-:S03]  /*8de0*/  IMAD.MOV.U32 R0, RZ, RZ, R142 ;  /* 0x000000ffff007224 */ /* 0x000fc600078e008e */
[----:B------:R-:W-:-:S07]  /*8df0*/  LOP3.LUT R48, R65, R48, R143, 0x96, !PT ;  /* 0x0000003041307212 */ /* 0x000fce00078e968f */
.L_x_1055:
[----:B------:R-:W-:Y:S05]  /*8e00*/  BSYNC.RECONVERGENT B1 ;  /* 0x0000000000017941 */ /* 0x000fea0003800200 */
.L_x_1054:
[----:B------:R-:W-:Y:S01]  /*8e10*/  I2FP.F32.U32 R49, R66 ;  /* 0x0000004200317245 */ /* 0x000fe20000201000 */
[----:B------:R-:W-:Y:S01]  /*8e20*/  BSSY.RECONVERGENT B1, `(.L_x_1059) ;  /* 0x0000065000017945 */ /* 0x000fe20003800200 */
[----:B------:R-:W-:Y:S01]  /*8e30*/  PRMT R65, R10, 0x7632, R65 ;  /* 0x000076320a417816 */ /* 0x000fe20000000041 */
[----:B------:R-:W-:Y:S02]  /*8e40*/  IMAD.MOV.U32 R140, RZ, RZ, 0x2 ;  /* 0x00000002ff8c7424 */ /* 0x000fe400078e00ff */
[----:B------:R-:W-:Y:S02]  /*8e50*/  FFMA.FTZ R49, R49, R74, 1.1641532182693481445e-10 ;  /* 0x2f00000031317423 */ /* 0x000fe4000001004a */
[----:B------:R-:W-:-:S03]  /*8e60*/  IMAD.U32 R65, R65, 0x10000, RZ ;  /* 0x0001000041417824 */ /* 0x000fc600078e00ff */
        /* <DEDUP_REMOVED lines=21> */
.L_x_1061:
        /* <DEDUP_REMOVED lines=13> */
.L_x_1063:
[----:B------:R-:W-:Y:S05]  /*9090*/  BSYNC.RECONVERGENT B2 ;  /* 0x0000000000027941 */ /* 0x000fea0003800200 */
.L_x_1062:
        /* <DEDUP_REMOVED lines=59> */
[----:B------:R-:W-:Y:S01]  /*9450*/  LOP3.LUT R48, R121, R48, R143, 0x96, !PT ;  /* 0x0000003079307212 */ /* 0x000fe200078e968f */
[----:B------:R-:W-:-:S07]  /*9460*/  IMAD.MOV.U32 R140, RZ, RZ, RZ ;  /* 0x000000ffff8c7224 */ /* 0x000fce00078e00ff */
.L_x_1060:
[----:B------:R-:W-:Y:S05]  /*9470*/  BSYNC.RECONVERGENT B1 ;  /* 0x0000000000017941 */ /* 0x000fea0003800200 */
.L_x_1059:
        /* <DEDUP_REMOVED lines=21> */
.L_x_1066:
        /* <DEDUP_REMOVED lines=13> */
.L_x_1068:
[----:B------:R-:W-:Y:S05]  /*96a0*/  BSYNC.RECONVERGENT B2 ;  /* 0x0000000000027941 */ /* 0x000fea0003800200 */
.L_x_1067:
[----:B------:R-:W-:Y:S01]  /*96b0*/  IMAD.WIDE.U32 R140, R88, -0x326172a9, RZ ;  /* 0xcd9e8d57588c7825 */ /* 0x000fe200078e00ff */
[----:B------:R-:W-:Y:S02]  /*96c0*/  LOP3.LUT R144, R57, R49, R3, 0x96, !PT ;  /* 0x0000003139907212 */ /* 0x000fe400078e9603 */
[----:B------:R-:W-:Y:S01]  /*96d0*/  IADD3 R121, PT, PT, R3, -0x4498517b, RZ ;  /* 0xbb67ae8503797810 */ /* 0x000fe20007ffe0ff */
[----:B------:R-:W-:Y:S01]  /*96e0*/  VIADD R49, R2, 0x9e3779b9 ;  /* 0x9e3779b902317836 */ /* 0x000fe20000000000 */
[----:B------:R-:W-:Y:S01]  /*96f0*/  LOP3.LUT R142, R47, R141, R2, 0x96, !PT ;  /* 0x0000008d2f8e7212 */ /* 0x000fe200078e9602 */
[----:B------:R-:W-:Y:S01]  /*9700*/  IMAD.WIDE.U32 R144, R144, -0x326172a9, RZ ;  /* 0xcd9e8d5790907825 */ /* 0x000fe200078e00ff */
[----:B------:R-:W-:-:S03]  /*9710*/  MOV R66, R0 ;  /* 0x0000000000427202 */ /* 0x000fc60000000f00 */
        /* <DEDUP_REMOVED lines=51> */
[----:B------:R-:W-:Y:S01]  /*9a50*/  IMAD.MOV.U32 R0, RZ, RZ, R142 ;  /* 0x000000ffff007224 */ /* 0x000fe200078e008e */
[----:B------:R-:W-:Y:S01]  /*9a60*/  LOP3.LUT R48, R121, R48, R143, 0x96, !PT ;  /* 0x0000003079307212 */ /* 0x000fe200078e968f */
[----:B------:R-:W-:-:S07]  /*9a70*/  IMAD.MOV.U32 R131, RZ, RZ, RZ ;  /* 0x000000ffff837224 */ /* 0x000fce00078e00ff */
.L_x_1065:
[----:B------:R-:W-:Y:S05]  /*9a80*/  BSYNC.RECONVERGENT B1 ;  /* 0x0000000000017941 */ /* 0x000fea0003800200 */
.L_x_1064:
        /* <DEDUP_REMOVED lines=25> */
.L_x_1071:
        /* <DEDUP_REMOVED lines=13> */
.L_x_1073:
[----:B------:R-:W-:Y:S05]  /*9cf0*/  BSYNC.RECONVERGENT B2 ;  /* 0x0000000000027941 */ /* 0x000fea0003800200 */
.L_x_1072:
        /* <DEDUP_REMOVED lines=56> */
[----:B------:R-:W-:Y:S01]  /*a080*/  IMAD.MOV.U32 R58, RZ, RZ, R48 ;  /* 0x000000ffff3a7224 */ /* 0x000fe200078e0030 */
[----:B------:R-:W-:Y:S01]  /*a090*/  LOP3.LUT R48, R141, R140, R145, 0x96, !PT ;  /* 0x0000008c8d307212 */ /* 0x000fe200078e9691 */
[----:B------:R-:W-:Y:S01]  /*a0a0*/  IMAD.MOV.U32 R49, RZ, RZ, R0 ;  /* 0x000000ffff317224 */ /* 0x000fe200078e0000 */
[----:B------:R-:W-:Y:S01]  /*a0b0*/  MOV R0, R144 ;  /* 0x0000009000007202 */ /* 0x000fe20000000f00 */
[----:B------:R-:W-:-:S07]  /*a0c0*/  IMAD.MOV.U32 R141, RZ, RZ, RZ ;  /* 0x000000ffff8d7224 */ /* 0x000fce00078e00ff */
.L_x_1070:
[----:B------:R-:W-:Y:S05]  /*a0d0*/  BSYNC.RECONVERGENT B1 ;  /* 0x0000000000017941 */ /* 0x000fea0003800200 */
.L_x_1069:
[----:B------:R-:W-:Y:S01]  /*a0e0*/  I2FP.F32.U32 R49, R49 ;  /* 0x0000003100317245 */ /* 0x000fe20000201000 */
[----:B------:R-:W-:Y:S01]  /*a0f0*/  IMAD.U32 R131, R43, 0x10000, RZ ;  /* 0x000100002b837824 */ /* 0x000fe200078e00ff */
[----:B------:R-:W-:Y:S01]  /*a100*/  ISETP.NE.AND P6, PT, R141, 0x1, PT ;  /* 0x000000018d00780c */ /* 0x000fe20003fc5270 */
[----:B------:R-:W-:Y:S01]  /*a110*/  BSSY.RECONVERGENT B1, `(.L_x_1074) ;  /* 0x000005e000017945 */ /* 0x000fe20003800200 */
[----:B------:R-:W-:Y:S02]  /*a120*/  IMAD.MOV.U32 R140, RZ, RZ, R58 ;  /* 0x000000ffff8c7224 */ /* 0x000fe400078e003a */
[----:B------:R-:W-:Y:S01]  /*a130*/  FFMA.FTZ R43, R49, R74, 1.1641532182693481445e-10 ;  /* 0x2f000000312b7423 */ /* 0x000fe2000001004a */
[----:B------:R-:W-:Y:S01]  /*a140*/  FMUL.FTZ R131, R131, R72 ;  /* 0x0000004883837220 */ /* 0x000fe20000410000 */
[----:B------:R-:W-:-:S03]  /*a150*/  HFMA2 R49, -RZ, RZ, 0, 1.1920928955078125e-07 ;  /* 0x00000002ff317431 */ /* 0x000fc600000001ff */
        /* <DEDUP_REMOVED lines=12> */
.L_x_1076:
        /* <DEDUP_REMOVED lines=15> */
.L_x_1078:
[----:B------:R-:W-:Y:S05]  /*a310*/  BSYNC.RECONVERGENT B2 ;  /* 0x0000000000027941 */ /* 0x000fea0003800200 */
.L_x_1077:
        /* <DEDUP_REMOVED lines=61> */
.L_x_1075:
[----:B------:R-:W-:Y:S05]  /*a6f0*/  BSYNC.RECONVERGENT B1 ;  /* 0x0000000000017941 */ /* 0x000fea0003800200 */
.L_x_1074:
[----:B------:R-:W-:Y:S02]  /*a700*/  I2FP.F32.U32 R43, R140 ;  /* 0x0000008c002b7245 */ /* 0x000fe40000201000 */
[----:B------:R-:W-:Y:S02]  /*a710*/  PRMT R131, R11, 0x7632, R131 ;  /* 0x000076320b837816 */ /* 0x000fe40000000083 */
[----:B------:R-:W-:Y:S01]  /*a720*/  PRMT R42, R42, 0x5410, R80 ;  /* 0x000054102a2a7816 */ /* 0x000fe20000000050 */
[----:B------:R-:W-:Y:S01]  /*a730*/  FFMA.FTZ R43, R43, R74, 1.1641532182693481445e-10 ;  /* 0x2f0000002b2b7423 */ /* 0x000fe2000001004a */
[----:B------:R-:W-:Y:S01]  /*a740*/  PRMT R41, R41, 0x5410, R78 ;  /* 0x0000541029297816 */ /* 0x000fe2000000004e */
[----:B------:R-:W-:Y:S01]  /*a750*/  IMAD.U32 R131, R131, 0x10000, RZ ;  /* 0x0001000083837824 */ /* 0x000fe200078e00ff */
[----:B------:R-:W-:Y:S02]  /*a760*/  PRMT R40, R40, 0x5410, R76 ;  /* 0x0000541028287816 */ /* 0x000fe4000000004c */
[----:B------:R-:W-:Y:S01]  /*a770*/  FSETP.GTU.FTZ.AND P6, PT, R43, R70, PT ;  /* 0x000000462b00720b */ /* 0x000fe20003fdc000 */
[----:B------:R-:W-:Y:S01]  /*a780*/  FMUL.FTZ R131, R131, R72 ;  /* 0x0000004883837220 */ /* 0x000fe20000410000 */
[----:B------:R-:W-:-:S02]  /*a790*/  @P1 PRMT R43, R7, 0x7632, R43 ;  /* 0x00007632072b1816 */ /* 0x000fc4000000002b */
[----:B------:R-:W-:Y:S02]  /*a7a0*/  SEL R70, RZ, 0x1, P6 ;  /* 0x00000001ff467807 */ /* 0x000fe40003000000 */
[----:B------:R-:W-:Y:S02]  /*a7b0*/  FSEL R131, R131, RZ, !P6 ;  /* 0x000000ff83837208 */ /* 0x000fe40007000000 */
[----:B------:R-:W-:-:S03]  /*a7c0*/  @P1 SHF.L.U32 R72, R43, 0x10, RZ ;  /* 0x000000102b481819 */ /* 0x000fc600000006ff */
[----:B------:R-:W-:-:S04]  /*a7d0*/  FADD.FTZ R43, R146, R131 ;  /* 0x00000083922b7221 */ /* 0x000fc80000010000 */
[----:B------:R-:W-:Y:S01]  /*a7e0*/  @P1 FADD.FTZ R131, R43, R72 ;  /* 0x000000482b831221 */ /* 0x000fe20000010000 */
[----:B------:R-:W-:-:S05]  /*a7f0*/  @!P1 IMAD.MOV.U32 R131, RZ, RZ, R43 ;  /* 0x000000ffff839224 */ /* 0x000fca00078e002b */
[----:B------:R-:W-:-:S04]  /*a800*/  F2FP.BF16.F32.PACK_AB R43, RZ, R131 ;  /* 0x00000083ff2b723e */ /* 0x000fc800000010ff */
[----:B------:R-:W-:-:S07]  /*a810*/  PRMT R43, R82, 0x5410, R43 ;  /* 0x00005410522b7816 */ /* 0x000fce000000002b */
.L_x_998:
        /* <DEDUP_REMOVED lines=28> */
[----:B------:R-:W-:Y:S02]  /*a9e0*/  PRMT R41, R65, 0x7104, RZ ;  /* 0x0000710441297816 */ /* 0x000fe400000000ff */
[----:B------:R-:W-:Y:S01]  /*a9f0*/  PRMT R72, R43, 0x4210, R40 ;  /* 0x000042102b487816 */ /* 0x000fe20000000028 */
[----:B------:R-:W-:Y:S01]  /*aa00*/  IMAD.WIDE.U32 R42, R42, 0x10000, RZ ;  /* 0x000100002a2a7825 */ /* 0x000fe200078e00ff */
[----:B------:R-:W-:-:S02]  /*aa10*/  LOP3.LUT R40, R63, 0xff, RZ, 0xc0, !PT ;  /* 0x000000ff3f287812 */ /* 0x000fc400078ec0ff */
[----:B------:R-:W-:Y:S02]  /*aa20*/  LOP3.LUT R140, R61, 0xff, RZ, 0xc0, !PT ;  /* 0x000000ff3d8c7812 */ /* 0x000fe400078ec0ff */
[----:B------:R-:W-:Y:S01]  /*aa30*/  LOP3.LUT R147, R72, 0xff00, R41, 0xf8, !PT ;  /* 0x0000ff0048937812 */ /* 0x000fe200078ef829 */
[----:B------:R-:W-:-:S03]  /*aa40*/  IMAD.WIDE.U32 R40, R40, 0x1000000, RZ ;  /* 0x0100000028287825 */ /* 0x000fc600078e00ff */
[----:B------:R-:W-:Y:S01]  /*aa50*/  LOP3.LUT R147, R147, 0xff, R64, 0xf8, !PT ;  /* 0x000000ff93937812 */ /* 0x000fe200078ef840 */
[----:B------:R-:W-:-:S03]  /*aa60*/  IMAD.WIDE.U32 R140, R140, 0x100, RZ ;  /* 0x000001008c8c7825 */ /* 0x000fc600078e00ff */
[----:B------:R-:W-:Y:S02]  /*aa70*/  LOP3.LUT R41, R43, R147, R41, 0xfe, !PT ;  /* 0x000000932b297212 */ /* 0x000fe400078efe29 */
[----:B------:R-:W-:Y:S02]  /*aa80*/  LOP3.LUT R145, R140, R40, R42, 0xfe, !PT ;  /* 0x000000288c917212 */ /* 0x000fe400078efe2a */
[----:B------:R-:W-:Y:S01]  /*aa90*/  LOP3.LUT R43, R41, R141, RZ, 0xfc, !PT ;  /* 0x0000008d292b7212 */ /* 0x000fe200078efcff */
[----:B0-----:R-:W-:Y:S01]  /*aaa0*/  IMAD.WIDE.U32 R40, R68, 0x8, R142 ;  /* 0x0000000844287825 */ /* 0x001fe200078e008e */
[----:B------:R-:W-:-:S05]  /*aab0*/  LOP3.LUT R42, R145, 0xff, R60, 0xf8, !PT ;  /* 0x000000ff912a7812 */ /* 0x000fca00078ef83c */
[----:B------:R1:W-:Y:S02]  /*aac0*/  STG.E.64 desc[UR8][R40.64], R42 ;  /* 0x0000002a28007986 */ /* 0x0003e4000c101b08 */
.L_x_1079:
[----:B------:R-:W-:Y:S01]  /*aad0*/  MOV R74, R0 ;  /* 0x00000000004a7202 */ /* 0x000fe20000000f00 */
[----:B------:R-:W-:-:S07]  /*aae0*/  VIADD R0, R68, 0x100 ;  /* 0x0000010044007836 */ /* 0x000fce0000000000 */
.L_x_956:
[----:B------:R-:W-:Y:S05]  /*aaf0*/  BSYNC.RECONVERGENT B0 ;  /* 0x0000000000007941 */ /* 0x000fea0003800200 */
.L_x_955:
        /* <DEDUP_REMOVED lines=35> */
.L_x_1085:
        /* <DEDUP_REMOVED lines=13> */
.L_x_1087:
[----:B------:R-:W-:Y:S05]  /*ae00*/  BSYNC.RECONVERGENT B2 ;  /* 0x0000000000027941 */ /* 0x000fea0003800200 */
.L_x_1086:
[----:B------:R-:W-:Y:S01]  /*ae10*/  IMAD.WIDE.U32 R60, R88, -0x326172a9, RZ ;  /* 0xcd9e8d57583c7825 */ /* 0x000fe200078e00ff */
[----:B------:R-:W-:Y:S02]  /*ae20*/  LOP3.LUT R64, R57, R49, R3, 0x96, !PT ;  /* 0x0000003139407212 */ /* 0x000fe400078e9603 */
[----:B------:R-:W-:Y:S02]  /*ae30*/  IADD3 R49, PT, PT, R2, -0x61c88647, RZ ;  /* 0x9e3779b902317810 */ /* 0x000fe40007ffe0ff */
[----:B------:R-:W-:Y:S01]  /*ae40*/  LOP3.LUT R62, R47, R61, R2, 0x96, !PT ;  /* 0x0000003d2f3e7212 */ /* 0x000fe200078e9602 */
[----:B------:R-:W-:Y:S02]  /*ae50*/  VIADD R61, R3, 0xbb67ae85 ;  /* 0xbb67ae85033d7836 */ /* 0x000fe40000000000 */
        /* <DEDUP_REMOVED lines=11> */
[----:B------:R-:W-:Y:S02]  /*af10*/  VIADD R61, R3, 0x32370b8f ;  /* 0x32370b8f033d7836 */ /* 0x000fe40000000000 */
[----:B------:R-:W-:-:S04]  /*af20*/  IMAD.WIDE.U32 R64, R65, -0x326172a9, RZ ;  /* 0xcd9e8d5741407825 */ /* 0x000fc800078e00ff */
        /* <DEDUP_REMOVED lines=20> */
[----:B------:R-:W-:Y:S02]  /*b070*/  IADD3 R49, PT, PT, R2, 0x5384540f, RZ ;  /* 0x5384540f02317810 */ /* 0x000fe40007ffe0ff */
        /* <DEDUP_REMOVED lines=16> */
[----:B------:R-:W-:Y:S01]  /*b180*/  MOV R58, R64 ;  /* 0x00000040003a7202 */ /* 0x000fe20000000f00 */
[----:B------:R-:W-:Y:S02]  /*b190*/  VIADD R61, R3, 0x96a522ad ;  /* 0x96a522ad033d7836 */ /* 0x000fe40000000000 */
[----:B------:R-:W-:Y:S02]  /*b1a0*/  IMAD.MOV.U32 R72, RZ, RZ, R62 ;  /* 0x000000ffff487224 */ /* 0x000fe400078e003e */
[----:B------:R-:W-:Y:S02]  /*b1b0*/  HFMA2 R62, -RZ, RZ, 0, 0 ;  /* 0x00000000ff3e7431 */ /* 0x000fe400000001ff */
[----:B------:R-:W-:Y:S01]  /*b1c0*/  IMAD.MOV.U32 R60, RZ, RZ, R74 ;  /* 0x000000ffff3c7224 */ /* 0x000fe200078e004a */
[----:B------:R-:W-:-:S07]  /*b1d0*/  LOP3.LUT R48, R61, R48, R63, 0x96, !PT ;  /* 0x000000303d307212 */ /* 0x000fce00078e963f */
.L_x_1084:
[----:B------:R-:W-:Y:S05]  /*b1e0*/  BSYNC.RECONVERGENT B1 ;  /* 0x0000000000017941 */ /* 0x000fea0003800200 */
.L_x_1083:
[----:B------:R-:W1:Y:S01]  /*b1f0*/  LDC R70, c[0x0][0x404] ;  /* 0x00010100ff467b82 */ /* 0x000e620000000800 */
[----:B------:R-:W-:Y:S01]  /*b200*/  I2FP.F32.U32 R49, R60 ;  /* 0x0000003c00317245 */ /* 0x000fe20000201000 */
[----:B------:R-:W-:Y:S01]  /*b210*/  IMAD.MOV.U32 R76, RZ, RZ, 0x2f800000 ;  /* 0x2f800000ff4c7424 */ /* 0x000fe200078e00ff */
[----:B------:R-:W-:Y:S01]  /*b220*/  ISETP.NE.AND P3, PT, R62, 0x1, PT ;  /* 0x000000013e00780c */ /* 0x000fe20003f65270 */
[----:B-----5:R-:W-:Y:S01]  /*b230*/  IMAD.U32 R61, R40, 0x10000, RZ ;  /* 0x00010000283d7824 */ /* 0x020fe200078e00ff */
[----:B------:R-:W-:Y:S01]  /*b240*/  LOP3.LUT R86, R86, 0xffffffef, RZ, 0xc0, !PT ;  /* 0xffffffef56567812 */ /* 0x000fe200078ec0ff */
[----:B------:R-:W-:Y:S01]  /*b250*/  FFMA.FTZ R49, R49, R76, 1.1641532182693481445e-10 ;  /* 0x2f00000031317423 */ /* 0x000fe2000001004c */
[----:B------:R-:W-:Y:S01]  /*b260*/  BSSY.RECONVERGENT B1, `(.L_x_1088) ;  /* 0x000005e000017945 */ /* 0x000fe20003800200 */
[----:B------:R-:W2:Y:S01]  /*b270*/  LDC R74, c[0x0][0x408] ;  /* 0x00010200ff4a7b82 */ /* 0x000ea20000000800 */
[----:B------:R-:W-:Y:S02]  /*b280*/  HFMA2 R64, -RZ, RZ, 0, 1.1920928955078125e-07 ;  /* 0x00000002ff407431 */ /* 0x000fe400000001ff */
[----:B-1----:R-:W-:-:S02]  /*b290*/  FSETP.GTU.FTZ.AND P2, PT, R49, R70, PT ;  /* 0x000000463100720b */ /* 0x002fc40003f5c000 */
[----:B------:R-:W-:Y:S01]  /*b2a0*/  PRMT R49, R40, 0x7632, R49 ;  /* 0x0000763228317816 */ /* 0x000fe20000000031 */
[----:B------:R-:W-:Y:S01]  /*b2b0*/  IMAD.MOV.U32 R40, RZ, RZ, R58 ;  /* 0x000000ffff287224 */ /* 0x000fe200078e003a */
[----:B------:R-:W-:Y:S01]  /*b2c0*/  PLOP3.LUT P4, PT, P2, PT, PT, 0x8, 0x80 ;  /* 0x000000000080781c */ /* 0x000fe2000178e170 */
[----:B--2---:R-:W-:-:S05]  /*b2d0*/  FMUL.FTZ R61, R61, R74 ;  /* 0x0000004a3d3d7220 */ /* 0x004fca0000410000 */
        /* <DEDUP_REMOVED lines=11> */
.L_x_1090:
        /* <DEDUP_REMOVED lines=13> */
.L_x_1092:
[----:B------:R-:W-:Y:S05]  /*b460*/  BSYNC.RECONVERGENT B2 ;  /* 0x0000000000027941 */ /* 0x000fea0003800200 */
.L_x_1091:
        /* <DEDUP_REMOVED lines=8> */
[----:B------:R-:W-:Y:S01]  /*b4f0*/  IADD3 R67, PT, PT, R3, 0x76cf5d0a, RZ ;  /* 0x76cf5d0a03437810 */ /* 0x000fe20007ffe0ff */
[----:B------:R-:W-:Y:S01]  /*b500*/  IMAD.MOV.U32 R40, RZ, RZ, R72 ;  /* 0x000000ffff287224 */ /* 0x000fe200078e0048 */
        /* <DEDUP_REMOVED lines=48> */
[----:B------:R-:W-:Y:S01]  /*b810*/  MOV R72, R64 ;  /* 0x0000004000487202 */ /* 0x000fe20000000f00 */
[----:B------:R-:W-:Y:S01]  /*b820*/  IMAD.MOV.U32 R64, RZ, RZ, RZ ;  /* 0x000000ffff407224 */ /* 0x000fe200078e00ff */
[----:B------:R-:W-:-:S07]  /*b830*/  LOP3.LUT R48, R63, R60, R65, 0x96, !PT ;  /* 0x0000003c3f307212 */ /* 0x000fce00078e9641 */
.L_x_1089:
[----:B------:R-:W-:Y:S05]  /*b840*/  BSYNC.RECONVERGENT B1 ;  /* 0x0000000000017941 */ /* 0x000fea0003800200 */
.L_x_1088:
[----:B------:R-:W-:Y:S01]  /*b850*/  I2FP.F32.U32 R61, R40 ;  /* 0x00000028003d7245 */ /* 0x000fe20000201000 */
[----:B------:R-:W-:Y:S01]  /*b860*/  IMAD.U32 R63, R8, 0x10000, RZ ;  /* 0x00010000083f7824 */ /* 0x000fe200078e00ff */
[----:B------:R-:W-:Y:S01]  /*b870*/  ISETP.NE.AND P3, PT, R64, 0x1, PT ;  /* 0x000000014000780c */ /* 0x000fe20003f65270 */
[----:B------:R-:W-:Y:S01]  /*b880*/  BSSY.RECONVERGENT B1, `(.L_x_1093) ;  /* 0x0000061000017945 */ /* 0x000fe20003800200 */
[----:B------:R-:W-:Y:S01]  /*b890*/  @P1 SHF.L.U32 R67, R4, 0x10, RZ ;  /* 0x0000001004431819 */ /* 0x000fe200000006ff */
[----:B------:R-:W-:Y:S01]  /*b8a0*/  FFMA.FTZ R61, R61, R76, 1.1641532182693481445e-10 ;  /* 0x2f0000003d3d7423 */ /* 0x000fe2000001004c */
[----:B------:R-:W-:Y:S01]  /*b8b0*/  FMUL.FTZ R63, R63, R74 ;  /* 0x0000004a3f3f7220 */ /* 0x000fe20000410000 */
[----:B------:R-:W-:-:S03]  /*b8c0*/  IMAD.MOV.U32 R62, RZ, RZ, 0x2 ;  /* 0x00000002ff3e7424 */ /* 0x000fc600078e00ff */
[----:B------:R-:W-:-:S04]  /*b8d0*/  FSETP.GTU.FTZ.AND P2, PT, R61, R70, PT ;  /* 0x000000463d00720b */ /* 0x000fc80003f5c000 */
[----:B------:R-:W-:Y:S02]  /*b8e0*/  FSEL R61, R63, RZ, !P2 ;  /* 0x000000ff3f3d7208 */ /* 0x000fe40005000000 */
[----:B------:R-:W-:-:S03]  /*b8f0*/  SEL R60, RZ, 0x1, P2 ;  /* 0x00000001ff3c7807 */ /* 0x000fc60001000000 */
[----:B------:R-:W-:Y:S01]  /*b900*/  FADD.FTZ R40, R78, R61 ;  /* 0x0000003d4e287221 */ /* 0x000fe20000010000 */
[----:B------:R-:W-:-:S03]  /*b910*/  MOV R61, R58 ;  /* 0x0000003a003d7202 */ /* 0x000fc60000000f00 */
        /* <DEDUP_REMOVED lines=12> */
.L_x_1095:
        /* <DEDUP_REMOVED lines=13> */
.L_x_1097:
[----:B------:R-:W-:Y:S05]  /*bab0*/  BSYNC.RECONVERGENT B2 ;  /* 0x0000000000027941 */ /* 0x000fea0003800200 */
.L_x_1096:
[----:B------:R-:W-:Y:S01]  /*bac0*/  IMAD.WIDE.U32 R64, R88, -0x326172a9, RZ ;  /* 0xcd9e8d5758407825 */ /* 0x000fe200078e00ff */
[----:B0-----:R-:W-:Y:S02]  /*bad0*/  LOP3.LUT R82, R57, R63, R3, 0x96, !PT ;  /* 0x0000003f39527212 */ /* 0x001fe400078e9603 */
[----:B------:R-:W-:Y:S01]  /*bae0*/  IADD3 R61, PT, PT, R2, -0x61c88647, RZ ;  /* 0x9e3779b9023d7810 */ /* 0x000fe20007ffe0ff */
[----:B------:R-:W-:Y:S01]  /*baf0*/  VIADD R63, R3, 0xbb67ae85 ;  /* 0xbb67ae85033f7836 */ /* 0x000fe20000000000 */
[----:B------:R-:W-:Y:S01]  /*bb00*/  LOP3.LUT R80, R47, R65, R2, 0x96, !PT ;  /* 0x000000412f507212 */ /* 0x000fe200078e9602 */
[----:B------:R-:W-:-:S04]  /*bb10*/  IMAD.WIDE.U32 R82, R82, -0x326172a9, RZ ;  /* 0xcd9e8d5752527825 */ /* 0x000fc800078e00ff */
[----:B------:R-:W-:Y:S01]  /*bb20*/  IMAD.WIDE.U32 R80, R80, -0x2daee0ad, RZ ;  /* 0xd2511f5350507825 */ /* 0x000fe200078e00ff */
[----:B------:R-:W-:-:S04]  /*bb30*/  LOP3.LUT R61, R61, R64, R83, 0x96, !PT ;  /* 0x000000403d3d7212 */ /* 0x000fc800078e9653 */
[----:B------:R-:W-:Y:S01]  /*bb40*/  LOP3.LUT R64, R63, R62, R81, 0x96, !PT ;  /* 0x0000003e3f407212 */ /* 0x000fe200078e9651 */
[----:B------:R-:W-:Y:S01]  /*bb50*/  IMAD.WIDE.U32 R62, R61, -0x2daee0ad, RZ ;  /* 0xd2511f533d3e7825 */ /* 0x000fe200078e00ff */
[----:B------:R-:W-:-:S03]  /*bb60*/  IADD3 R61, PT, PT, R2, 0x3c6ef372, RZ ;  /* 0x3c6ef372023d7810 */ /* 0x000fc60007ffe0ff */
[----:B------:R-:W-:Y:S02]  /*bb70*/  VIADD R81, R3, 0x76cf5d0a ;  /* 0x76cf5d0a03517836 */ /* 0x000fe40000000000 */
[----:B------:R-:W-:-:S03]  /*bb80*/  IMAD.WIDE.U32 R64, R64, -0x326172a9, RZ ;  /* 0xcd9e8d5740407825 */ /* 0x000fc600078e00ff */
        /* <DEDUP_REMOVED lines=43> */
[----:B------:R-:W-:-:S05]  /*be40*/  VIADD R61, R3, 0x96a522ad ;  /* 0x96a522ad033d7836 */ /* 0x000fca0000000000 */
[----:B------:R-:W-:Y:S01]  /*be50*/  LOP3.LUT R48, R61, R62, R81, 0x96, !PT ;  /* 0x0000003e3d307212 */ /* 0x000fe200078e9651 */
[----:B------:R-:W-:Y:S02]  /*be60*/  HFMA2 R62, -RZ, RZ, 0, 0 ;  /* 0x00000000ff3e7431 */ /* 0x000fe400000001ff */
[----:B------:R-:W-:Y:S02]  /*be70*/  IMAD.MOV.U32 R61, RZ, RZ, R72 ;  /* 0x000000ffff3d7224 */ /* 0x000fe400078e0048 */
[----:B------:R-:W-:-:S07]  /*be80*/  IMAD.MOV.U32 R72, RZ, RZ, R80 ;  /* 0x000000ffff487224 */ /* 0x000fce00078e0050 */
.L_x_1094:
[----:B------:R-:W-:Y:S05]  /*be90*/  BSYNC.RECONVERGENT B1 ;  /* 0x0000000000017941 */ /* 0x000fea0003800200 */
.L_x_1093:
        /* <DEDUP_REMOVED lines=8> */
[----:B------:R-:W-:-:S04]  /*bf20*/  FSETP.GTU.FTZ.AND P3, PT, R61, R70, PT ;  /* 0x000000463d00720b */ /* 0x000fc80003f7c000 */
        /* <DEDUP_REMOVED lines=13> */
.L_x_1100:
        /* <DEDUP_REMOVED lines=13> */
.L_x_1102:
[----:B------:R-:W-:Y:S05]  /*c0d0*/  BSYNC.RECONVERGENT B2 ;  /* 0x0000000000027941 */ /* 0x000fea0003800200 */
.L_x_1101:
        /* <DEDUP_REMOVED lines=9> */
[----:B------:R-:W-:-:S04]  /*c170*/  IMAD.WIDE.U32 R48, R49, -0x2daee0ad, RZ ;  /* 0xd2511f5331307825 */ /* 0x000fc800078e00ff */
[----:B------:R-:W-:Y:S02]  /*c180*/  VIADD R65, R3, 0x76cf5d0a ;  /* 0x76cf5d0a03417836 */ /* 0x000fe40000000000 */
[----:B------:R-:W-:Y:S01]  /*c190*/  IMAD.WIDE.U32 R62, R61, -0x326172a9, RZ ;  /* 0xcd9e8d573d3e7825 */ /* 0x000fe200078e00ff */
[C---:B------:R-:W-:Y:S02]  /*c1a0*/  IADD3 R61, PT, PT, R2.reuse, 0x3c6ef372, RZ ;  /* 0x3c6ef372023d7810 */ /* 0x040fe40007ffe0ff */
        /* <DEDUP_REMOVED lines=38> */
[----:B------:R-:W-:Y:S01]  /*c410*/  LOP3.LUT R61, R61, R80, R63, 0x96, !PT ;  /* 0x000000503d3d7212 */ /* 0x000fe200078e963f */
[----:B------:R-:W-:Y:S02]  /*c420*/  HFMA2 R63, -RZ, RZ, 0, 0 ;  /* 0x00000000ff3f7431 */ /* 0x000fe400000001ff */
        /* <DEDUP_REMOVED lines=8> */
.L_x_1099:
[----:B------:R-:W-:Y:S05]  /*c4b0*/  BSYNC.RECONVERGENT B1 ;  /* 0x0000000000017941 */ /* 0x000fea0003800200 */
.L_x_1098:
[----:B------:R-:W-:Y:S01]  /*c4c0*/  I2FP.F32.U32 R49, R49 ;  /* 0x0000003100317245 */ /* 0x000fe20000201000 */
[----:B------:R-:W-:Y:S01]  /*c4d0*/  BSSY.RECONVERGENT B1, `(.L_x_1103) ;  /* 0x0000065000017945 */ /* 0x000fe20003800200 */
[----:B------:R-:W-:-:S03]  /*c4e0*/  PRMT R61, R8, 0x7632, R61 ;  /* 0x00007632083d7816 */ /* 0x000fc6000000003d */
[----:B------:R-:W-:Y:S02]  /*c4f0*/  FFMA.FTZ R49, R49, R76, 1.1641532182693481445e-10 ;  /* 0x2f00000031317423 */ /* 0x000fe4000001004c */
[----:B------:R-:W-:-:S03]  /*c500*/  IMAD.U32 R61, R61, 0x10000, RZ ;  /* 0x000100003d3d7824 */ /* 0x000fc600078e00ff */
[----:B------:R-:W-:Y:S01]  /*c510*/  FSETP.GTU.FTZ.AND P2, PT, R49, R70, PT ;  /* 0x000000463100720b */ /* 0x000fe20003f5c000 */
[----:B------:R-:W-:Y:S01]  /*c520*/  FMUL.FTZ R61, R61, R74 ;  /* 0x0000004a3d3d7220 */ /* 0x000fe20000410000 */
[----:B------:R-:W-:-:S04]  /*c530*/  @P1 PRMT R49, R4, 0x7632, R49 ;  /* 0x0000763204311816 */ /* 0x000fc80000000031 */
[----:B------:R-:W-:Y:S01]  /*c540*/  FSEL R61, R61, RZ, !P2 ;  /* 0x000000ff3d3d7208 */ /* 0x000fe20005000000 */
[----:B------:R-:W-:-:S04]  /*c550*/  @P1 IMAD.U32 R62, R49, 0x10000, RZ ;  /* 0x00010000313e1824 */ /* 0x000fc800078e00ff */
[----:B------:R-:W-:Y:S01]  /*c560*/  FADD.FTZ R49, R66, R61 ;  /* 0x0000003d42317221 */ /* 0x000fe20000010000 */
[----:B------:R-:W-:Y:S02]  /*c570*/  SEL R61, RZ, 0x1, P2 ;  /* 0x00000001ff3d7807 */ /* 0x000fe40001000000 */
[----:B------:R-:W-:Y:S01]  /*c580*/  ISETP.NE.AND P2, PT, R63, 0x1, PT ;  /* 0x000000013f00780c */ /* 0x000fe20003f45270 */
[----:B0-----:R-:W-:Y:S01]  /*c590*/  @P1 FADD.FTZ R83, R49, R62 ;  /* 0x0000003e31531221 */ /* 0x001fe20000010000 */
[----:B------:R-:W-:Y:S01]  /*c5a0*/  @!P1 MOV R83, R49 ;  /* 0x0000003100539202 */ /* 0x000fe20000000f00 */
[----:B------:R-:W-:Y:S02]  /*c5b0*/  IMAD.MOV.U32 R62, RZ, RZ, 0x2 ;  /* 0x00000002ff3e7424 */ /* 0x000fe400078e00ff */
[----:B------:R-:W-:Y:S01]  /*c5c0*/  IMAD.MOV.U32 R49, RZ, RZ, R58 ;  /* 0x000000ffff317224 */ /* 0x000fe200078e003a */
        /* <DEDUP_REMOVED lines=10> */
.L_x_1105:
        /* <DEDUP_REMOVED lines=13> */
.L_x_1107:
[----:B------:R-:W-:Y:S05]  /*c740*/  BSYNC.RECONVERGENT B2 ;  /* 0x0000000000027941 */ /* 0x000fea0003800200 */
.L_x_1106:
        /* <DEDUP_REMOVED lines=61> */
.L_x_1104:
[----:B------:R-:W-:Y:S05]  /*cb20*/  BSYNC.RECONVERGENT B1 ;  /* 0x0000000000017941 */ /* 0x000fea0003800200 */
.L_x_1103:
[----:B------:R-:W-:Y:S01]  /*cb30*/  I2FP.F32.U32 R49, R49 ;  /* 0x0000003100317245 */ /* 0x000fe20000201000 */
[----:B------:R-:W-:Y:S01]  /*cb40*/  BSSY.RECONVERGENT B1, `(.L_x_1108) ;  /* 0x0000061000017945 */ /* 0x000fe20003800200 */
[----:B------:R-:W-:Y:S01]  /*cb50*/  SHF.L.U32 R63, R41, 0x10, RZ ;  /* 0x00000010293f7819 */ /* 0x000fe200000006ff */
[----:B------:R-:W-:Y:S01]  /*cb60*/  IMAD.MOV.U32 R65, RZ, RZ, 0x2 ;  /* 0x00000002ff417424 */ /* 0x000fe200078e00ff */
[----:B------:R-:W-:Y:S01]  /*cb70*/  LOP3.LUT R86, R86, 0xfffffffb, RZ, 0xc0, !PT ;  /* 0xfffffffb56567812 */ /* 0x000fe200078ec0ff */
[----:B------:R-:W-:Y:S02]  /*cb80*/  FFMA.FTZ R49, R49, R76, 1.1641532182693481445e-10 ;  /* 0x2f00000031317423 */ /* 0x000fe4000001004c */
[----:B------:R-:W-:-:S03]  /*cb90*/  FMUL.FTZ R63, R63, R74 ;  /* 0x0000004a3f3f7220 */ /* 0x000fc60000410000 */
[----:B------:R-:W-:Y:S02]  /*cba0*/  FSETP.GTU.FTZ.AND P2, PT, R49, R70, PT ;  /* 0x000000463100720b */ /* 0x000fe40003f5c000 */
[----:B------:R-:W-:Y:S01]  /*cbb0*/  PRMT R49, R41, 0x7632, R49 ;  /* 0x0000763229317816 */ /* 0x000fe20000000031 */
[----:B------:R-:W-:Y:S01]  /*cbc0*/  IMAD.MOV.U32 R41, RZ, RZ, R58 ;  /* 0x000000ffff297224 */ /* 0x000fe200078e003a */
        /* <DEDUP_REMOVED lines=13> */
.L_x_1110:
        /* <DEDUP_REMOVED lines=13> */
.L_x_1112:
[----:B------:R-:W-:Y:S05]  /*cd70*/  BSYNC.RECONVERGENT B2 ;  /* 0x0000000000027941 */ /* 0x000fea0003800200 */
.L_x_1111:
[----:B------:R-:W-:Y:S01]  /*cd80*/  IMAD.WIDE.U32 R64, R88, -0x326172a9, RZ ;  /* 0xcd9e8d5758407825 */ /* 0x000fe200078e00ff */
[----:B------:R-:W-:Y:S02]  /*cd90*/  LOP3.LUT R140, R57, R63, R3, 0x96, !PT ;  /* 0x0000003f398c7212 */ /* 0x000fe400078e9603 */
        /* <DEDUP_REMOVED lines=9> */
[----:B------:R-:W-:-:S03]  /*ce30*/  IMAD.WIDE.U32 R64, R64, -0x326172a9, RZ ;  /* 0xcd9e8d5740407825 */ /* 0x000fc600078e00ff */
[----:B------:R-:W-:Y:S01]  /*ce40*/  LOP3.LUT R81, R81, R80, R63, 0x96, !PT ;  /* 0x0000005051517212 */ /* 0x000fe200078e963f */
[C---:B------:R-:W-:Y:S01]  /*ce50*/  VIADD R41, R2.reuse, 0x3c6ef372 ;  /* 0x3c6ef37202297836 */ /* 0x040fe20000000000 */
[----:B------:R-:W-:-:S04]  /*ce60*/  IADD3 R63, PT, PT, R2, -0x255992d5, RZ ;  /* 0xdaa66d2b023f7810 */ /* 0x000fc80007ffe0ff */
        /* <DEDUP_REMOVED lines=46> */
.L_x_1109:
[----:B------:R-:W-:Y:S05]  /*d150*/  BSYNC.RECONVERGENT B1 ;  /* 0x0000000000017941 */ /* 0x000fea0003800200 */
.L_x_1108:
        /* <DEDUP_REMOVED lines=8> */
[----:B------:R-:W-:Y:S01]  /*d1e0*/  FSEL R41, R63, RZ, !P2 ;  /* 0x000000ff3f297208 */ /* 0x000fe20005000000 */
[----:B------:R-:W-:Y:S01]  /*d1f0*/  IMAD.MOV.U32 R63, RZ, RZ, R58 ;  /* 0x000000ffff3f7224 */ /* 0x000fe200078e003a */
        /* <DEDUP_REMOVED lines=15> */
.L_x_1115:
        /* <DEDUP_REMOVED lines=13> */
.L_x_1117:
[----:B------:R-:W-:Y:S05]  /*d3c0*/  BSYNC.RECONVERGENT B2 ;  /* 0x0000000000027941 */ /* 0x000fea0003800200 */
.L_x_1116:
        /* <DEDUP_REMOVED lines=61> */
.L_x_1114:
[----:B------:R-:W-:Y:S05]  /*d7a0*/  BSYNC.RECONVERGENT B1 ;  /* 0x0000000000017941 */ /* 0x000fea0003800200 */
.L_x_1113:
        /* <DEDUP_REMOVED lines=22> */
.L_x_1120:
        /* <DEDUP_REMOVED lines=13> */
.L_x_1122:
[----:B------:R-:W-:Y:S05]  /*d9e0*/  BSYNC.RECONVERGENT B2 ;  /* 0x0000000000027941 */ /* 0x000fea0003800200 */
.L_x_1121:
        /* <DEDUP_REMOVED lines=61> */
.L_x_1119:
[----:B------:R-:W-:Y:S05]  /*ddc0*/  BSYNC.RECONVERGENT B1 ;  /* 0x0000000000017941 */ /* 0x000fea0003800200 */
.L_x_1118:
        /* <DEDUP_REMOVED lines=8> */
[----:B------:R-:W-:Y:S02]  /*de50*/  FSEL R65, R63, RZ, !P2 ;  /* 0x000000ff3f417208 */ /* 0x000fe40005000000 */
[----:B------:R-:W-:Y:S02]  /*de60*/  SEL R63, RZ, 0x1, P2 ;  /* 0x00000001ff3f7807 */ /* 0x000fe40001000000 */
[----:B------:R-:W-:Y:S02]  /*de70*/  ISETP.NE.AND P2, PT, R82, 0x1, PT ;  /* 0x000000015200780c */ /* 0x000fe40003f45270 */
[----:B------:R-:W-:Y:S01]  /*de80*/  @P1 SHF.L.U32 R64, R49, 0x10, RZ ;  /* 0x0000001031401819 */ /* 0x000fe200000006ff */
[----:B------:R-:W-:-:S04]  /*de90*/  FADD.FTZ R49, R66, R65 ;  /* 0x0000004142317221 */ /* 0x000fc80000010000 */
        /* <DEDUP_REMOVED lines=14> */
.L_x_1125:
        /* <DEDUP_REMOVED lines=13> */
.L_x_1127:
[----:B------:R-:W-:Y:S05]  /*e050*/  BSYNC.RECONVERGENT B2 ;  /* 0x0000000000027941 */ /* 0x000fea0003800200 */
.L_x_1126:
[----:B------:R-:W-:Y:S01]  /*e060*/  IMAD.WIDE.U32 R64, R88, -0x326172a9, RZ ;  /* 0xcd9e8d5758407825 */ /* 0x000fe200078e00ff */
[----:B------:R-:W-:Y:S02]  /*e070*/  LOP3.LUT R142, R57, R49, R3, 0x96, !PT ;  /* 0x00000031398e7212 */ /* 0x000fe400078e9603 */
[----:B------:R-:W-:Y:S01]  /*e080*/  IADD3 R49, PT, PT, R2, -0x61c88647, RZ ;  /* 0x9e3779b902317810 */ /* 0x000fe20007ffe0ff */
[----:B------:R-:W-:Y:S01]  /*e090*/  VIADD R117, R3, 0x76cf5d0a ;  /* 0x76cf5d0a03757836 */ /* 0x000fe20000000000 */
[----:B------:R-:W-:Y:S01]  /*e0a0*/  LOP3.LUT R140, R47, R65, R2, 0x96, !PT ;  /* 0x000000412f8c7212 */ /* 0x000fe200078e9602 */
        /* <DEDUP_REMOVED lines=56> */
.L_x_1124:
[----:B------:R-:W-:Y:S05]  /*e430*/  BSYNC.RECONVERGENT B1 ;  /* 0x0000000000017941 */ /* 0x000fea0003800200 */
.L_x_1123:
[----:B------:R-:W-:Y:S01]  /*e440*/  I2FP.F32.U32 R49, R49 ;  /* 0x0000003100317245 */ /* 0x000fe20000201000 */
[----:B------:R-:W-:Y:S01]  /*e450*/  IMAD.U32 R101, R42, 0x10000, RZ ;  /* 0x000100002a657824 */ /* 0x000fe200078e00ff */
[----:B------:R-:W-:Y:S01]  /*e460*/  ISETP.NE.AND P3, PT, R64, 0x1, PT ;  /* 0x000000014000780c */ /* 0x000fe20003f65270 */
[----:B------:R-:W-:Y:S01]  /*e470*/  BSSY.RECONVERGENT B1, `(.L_x_1128) ;  /* 0x000005d000017945 */ /* 0x000fe20003800200 */
[----:B------:R-:W-:Y:S02]  /*e480*/  IMAD.MOV.U32 R66, RZ, RZ, 0x2 ;  /* 0x00000002ff427424 */ /* 0x000fe400078e00ff */
[----:B------:R-:W-:Y:S01]  /*e490*/  FFMA.FTZ R65, R49, R76, 1.1641532182693481445e-10 ;  /* 0x2f00000031417423 */ /* 0x000fe2000001004c */
[----:B------:R-:W-:Y:S01]  /*e4a0*/  FMUL.FTZ R101, R101, R74 ;  /* 0x0000004a65657220 */ /* 0x000fe20000410000 */
[----:B------:R-:W-:Y:S02]  /*e4b0*/  PRMT R49, R42, 0x7632, R49 ;  /* 0x000076322a317816 */ /* 0x000fe40000000031 */
[----:B------:R-:W-:-:S02]  /*e4c0*/  MOV R42, R58 ;  /* 0x0000003a002a7202 */ /* 0x000fc40000000f00 */
        /* <DEDUP_REMOVED lines=12> */
.L_x_1130:
        /* <DEDUP_REMOVED lines=13> */
.L_x_1132:
[----:B------:R-:W-:Y:S05]  /*e660*/  BSYNC.RECONVERGENT B2 ;  /* 0x0000000000027941 */ /* 0x000fea0003800200 */
.L_x_1131:
        /* <DEDUP_REMOVED lines=61> */
.L_x_1129:
[----:B------:R-:W-:Y:S05]  /*ea40*/  BSYNC.RECONVERGENT B1 ;  /* 0x0000000000017941 */ /* 0x000fea0003800200 */
.L_x_1128:
[----:B------:R-:W-:Y:S01]  /*ea50*/  I2FP.F32.U32 R65, R42 ;  /* 0x0000002a00417245 */ /* 0x000fe20000201000 */
[----:B------:R-:W-:Y:S01]  /*ea60*/  IMAD.U32 R117, R10, 0x10000, RZ ;  /* 0x000100000a757824 */ /* 0x000fe200078e00ff */
[----:B------:R-:W-:Y:S03]  /*ea70*/  BSSY.RECONVERGENT B1, `(.L_x_1133) ;  /* 0x0000062000017945 */ /* 0x000fe60003800200 */
[----:B------:R-:W-:Y:S01]  /*ea80*/  FFMA.FTZ R65, R65, R76, 1.1641532182693481445e-10 ;  /* 0x2f00000041417423 */ /* 0x000fe2000001004c */
[----:B------:R-:W-:Y:S01]  /*ea90*/  FMUL.FTZ R42, R117, R74 ;  /* 0x0000004a752a7220 */ /* 0x000fe20000410000 */
[----:B------:R-:W-:-:S03]  /*eaa0*/  IMAD.MOV.U32 R117, RZ, RZ, 0x2 ;  /* 0x00000002ff757424 */ /* 0x000fc600078e00ff */
[----:B------:R-:W-:Y:S01]  /*eab0*/  FSETP.GTU.FTZ.AND P3, PT, R65, R70, PT ;  /* 0x000000464100720b */ /* 0x000fe20003f7c000 */
        /* <DEDUP_REMOVED lines=18> */
.L_x_1135:
        /* <DEDUP_REMOVED lines=13> */
.L_x_1137:
[----:B------:R-:W-:Y:S05]  /*ecb0*/  BSYNC.RECONVERGENT B2 ;  /* 0x0000000000027941 */ /* 0x000fea0003800200 */
.L_x_1136:
        /* <DEDUP_REMOVED lines=23> */
[----:B------:R-:W-:-:S03]  /*ee30*/  IADD3 R65, PT, PT, R2, 0x78dde6e4, RZ ;  /* 0x78dde6e402417810 */ /* 0x000fc60007ffe0ff */
        /* <DEDUP_REMOVED lines=30> */
[----:B------:R-:W-:Y:S02]  /*f020*/  IADD3 R117, PT, PT, R2, -0x700cb87f, RZ ;  /* 0x8ff3478102757810 */ /* 0x000fe40007ffe0ff */
[----:B------:R-:W-:Y:S01]  /*f030*/  LOP3.LUT R48, R65, R140, R145, 0x96, !PT ;  /* 0x0000008c41307212 */ /* 0x000fe200078e9691 */
[----:B------:R-:W-:Y:S01]  /*f040*/  IMAD.MOV.U32 R58, RZ, RZ, R146 ;  /* 0x000000ffff3a7224 */ /* 0x000fe200078e0092 */
[----:B------:R-:W-:Y:S01]  /*f050*/  LOP3.LUT R46, R117, R142, R147, 0x96, !PT ;  /* 0x0000008e752e7212 */ /* 0x000fe200078e9693 */
[----:B------:R-:W-:Y:S01]  /*f060*/  IMAD.MOV.U32 R117, RZ, RZ, RZ ;  /* 0x000000ffff757224 */ /* 0x000fe200078e00ff */
[----:B------:R-:W-:Y:S01]  /*f070*/  MOV R65, R72 ;  /* 0x0000004800417202 */ /* 0x000fe20000000f00 */
[----:B------:R-:W-:-:S07]  /*f080*/  IMAD.MOV.U32 R72, RZ, RZ, R144 ;  /* 0x000000ffff487224 */ /* 0x000fce00078e0090 */
.L_x_1134:
[----:B------:R-:W-:Y:S05]  /*f090*/  BSYNC.RECONVERGENT B1 ;  /* 0x0000000000017941 */ /* 0x000fea0003800200 */
.L_x_1133:
[----:B------:R-:W-:Y:S01]  /*f0a0*/  I2FP.F32.U32 R65, R65 ;  /* 0x0000004100417245 */ /* 0x000fe20000201000 */
[----:B------:R-:W-:Y:S01]  /*f0b0*/  BSSY.RECONVERGENT B1, `(.L_x_1138) ;  /* 0x000005e000017945 */ /* 0x000fe20003800200 */
[----:B------:R-:W-:Y:S01]  /*f0c0*/  ISETP.NE.AND P4, PT, R117, 0x1, PT ;  /* 0x000000017500780c */ /* 0x000fe20003f85270 */
[----:B------:R-:W-:Y:S01]  /*f0d0*/  IMAD.MOV.U32 R129, RZ, RZ, 0x2 ;  /* 0x00000002ff817424 */ /* 0x000fe200078e00ff */
[----:B------:R-:W-:Y:S01]  /*f0e0*/  SHF.L.U32 R49, R49, 0x10, RZ ;  /* 0x0000001031317819 */ /* 0x000fe200000006ff */
[----:B------:R-:W-:Y:S01]  /*f0f0*/  FFMA.FTZ R65, R65, R76, 1.1641532182693481445e-10 ;  /* 0x2f00000041417423 */ /* 0x000fe2000001004c */
[----:B------:R-:W-:-:S03]  /*f100*/  IMAD.MOV.U32 R66, RZ, RZ, R58 ;  /* 0x000000ffff427224 */ /* 0x000fc600078e003a */
        /* <DEDUP_REMOVED lines=13> */
.L_x_1140:
        /* <DEDUP_REMOVED lines=13> */
.L_x_1142:
[----:B------:R-:W-:Y:S05]  /*f2b0*/  BSYNC.RECONVERGENT B2 ;  /* 0x0000000000027941 */ /* 0x000fea0003800200 */
.L_x_1141:
        /* <DEDUP_REMOVED lines=60> */
[----:B------:R-:W-:-:S07]  /*f680*/  LOP3.LUT R48, R65, R48, R143, 0x96, !PT ;  /* 0x0000003041307212 */ /* 0x000fce00078e968f */
.L_x_1139:
[----:B------:R-:W-:Y:S05]  /*f690*/  BSYNC.RECONVERGENT B1 ;  /* 0x0000000000017941 */ /* 0x000fea0003800200 */
.L_x_1138:
[----:B------:R-:W-:Y:S01]  /*f6a0*/  I2FP.F32.U32 R49, R66 ;  /* 0x0000004200317245 */ /* 0x000fe20000201000 */
[----:B------:R-:W-:Y:S01]  /*f6b0*/  BSSY.RECONVERGENT B1, `(.L_x_1143) ;  /* 0x0000065000017945 */ /* 0x000fe20003800200 */
[----:B------:R-:W-:Y:S01]  /*f6c0*/  PRMT R65, R10, 0x7632, R65 ;  /* 0x000076320a417816 */ /* 0x000fe20000000041 */
[----:B------:R-:W-:Y:S02]  /*f6d0*/  HFMA2 R140, -RZ, RZ, 0, 1.1920928955078125e-07 ;  /* 0x00000002ff8c7431 */ /* 0x000fe400000001ff */
        /* <DEDUP_REMOVED lines=23> */
.L_x_1145:
        /* <DEDUP_REMOVED lines=13> */
.L_x_1147:
[----:B------:R-:W-:Y:S05]  /*f920*/  BSYNC.RECONVERGENT B2 ;  /* 0x0000000000027941 */ /* 0x000fea0003800200 */
.L_x_1146:
        /* <DEDUP_REMOVED lines=61> */
.L_x_1144:
[----:B------:R-:W-:Y:S05]  /*fd00*/  BSYNC.RECONVERGENT B1 ;  /* 0x0000000000017941 */ /* 0x000fea0003800200 */
.L_x_1143:
        /* <DEDUP_REMOVED lines=21> */
.L_x_1150:
        /* <DEDUP_REMOVED lines=13> */
.L_x_1152:
[----:B------:R-:W-:Y:S05]  /*ff30*/  BSYNC.RECONVERGENT B2 ;  /* 0x0000000000027941 */ /* 0x000fea0003800200 */
.L_x_1151:
        /* <DEDUP_REMOVED lines=8> */
[----:B------:R-:W-:Y:S02]  /*ffc0*/  VIADD R49, R2, 0x3c6ef372 ;  /* 0x3c6ef37202317836 */ /* 0x000fe40000000000 */
[----:B------:R-:W-:Y:S01]  /*ffd0*/  IMAD.MOV.U32 R66, RZ, RZ, R72 ;  /* 0x000000ffff427224 */ /* 0x000fe200078e0048 */
        /* <DEDUP_REMOVED lines=44> */
[----:B------:R-:W-:-:S04]  /*102a0*/  IMAD.WIDE.U32 R144, R144, -0x2daee0ad, RZ ;  /* 0xd2511f5390907825 */ /* 0x000fc800078e00ff */
[----:B------:R-:W-:Y:S01]  /*102b0*/  VIADD R129, R2, 0x8ff34781 ;  /* 0x8ff3478102817836 */ /* 0x000fe20000000000 */
[----:B------:R-:W-:Y:S01]  /*102c0*/  MOV R72, R144 ;  /* 0x0000009000487202 */ /* 0x000fe20000000f00 */
[----:B------:R-:W-:Y:S01]  /*102d0*/  IMAD.MOV.U32 R58, RZ, RZ, R48 ;  /* 0x000000ffff3a7224 */ /* 0x000fe200078e0030 */
[----:B------:R-:W-:Y:S01]  /*102e0*/  LOP3.LUT R48, R141, R140, R145, 0x96, !PT ;  /* 0x0000008c8d307212 */ /* 0x000fe200078e9691 */
[----:B------:R-:W-:Y:S01]  /*102f0*/  IMAD.MOV.U32 R141, RZ, RZ, RZ ;  /* 0x000000ffff8d7224 */ /* 0x000fe200078e00ff */
[----:B------:R-:W-:-:S07]  /*10300*/  LOP3.LUT R46, R129, R142, R49, 0x96, !PT ;  /* 0x0000008e812e7212 */ /* 0x000fce00078e9631 */
.L_x_1149:
[----:B------:R-:W-:Y:S05]  /*10310*/  BSYNC.RECONVERGENT B1 ;  /* 0x0000000000017941 */ /* 0x000fea0003800200 */
.L_x_1148:
[----:B------:R-:W-:Y:S01]  /*10320*/  I2FP.F32.U32 R49, R66 ;  /* 0x0000004200317245 */ /* 0x000fe20000201000 */
[----:B------:R-:W-:Y:S01]  /*10330*/  IMAD.U32 R129, R11, 0x10000, RZ ;  /* 0x000100000b817824 */ /* 0x000fe200078e00ff */
[----:B------:R-:W-:Y:S01]  /*10340*/  @P1 SHF.L.U32 R142, R7, 0x10, RZ ;  /* 0x00000010078e1819 */ /* 0x000fe200000006ff */
[----:B------:R-:W-:Y:S02]  /*10350*/  BSSY.RECONVERGENT B1, `(.L_x_1153) ;  /* 0x0000061000017945 */ /* 0x000fe40003800200 */
        /* <DEDUP_REMOVED lines=9> */
[----:B------:R-:W-:Y:S01]  /*103f0*/  MOV R49, R58 ;  /* 0x0000003a00317202 */ /* 0x000fe20000000f00 */
        /* <DEDUP_REMOVED lines=11> */
.L_x_1155:
        /* <DEDUP_REMOVED lines=13> */
.L_x_1157:
[----:B------:R-:W-:Y:S05]  /*10580*/  BSYNC.RECONVERGENT B2 ;  /* 0x0000000000027941 */ /* 0x000fea0003800200 */
.L_x_1156:
        /* <DEDUP_REMOVED lines=53> */
[----:B------:R-:W-:Y:S01]  /*108e0*/  IMAD.WIDE.U32 R146, R146, -0x2daee0ad, RZ ;  /* 0xd2511f5392927825 */ /* 0x000fe200078e00ff */
[----:B------:R-:W-:-:S03]  /*108f0*/  MOV R58, R48 ;  /* 0x00000030003a7202 */ /* 0x000fc60000000f00 */
[----:B------:R-:W-:Y:S01]  /*10900*/  VIADD R129, R2, 0x8ff34781 ;  /* 0x8ff3478102817836 */ /* 0x000fe20000000000 */
[----:B------:R-:W-:Y:S01]  /*10910*/  LOP3.LUT R48, R141, R142, R147, 0x96, !PT ;  /* 0x0000008e8d307212 */ /* 0x000fe200078e9693 */
[----:B------:R-:W-:-:S03]  /*10920*/  HFMA2 R142, -RZ, RZ, 0, 0 ;  /* 0x00000000ff8e7431 */ /* 0x000fc600000001ff */
[----:B------:R-:W-:Y:S01]  /*10930*/  LOP3.LUT R46, R129, R144, R49, 0x96, !PT ;  /* 0x00000090812e7212 */ /* 0x000fe200078e9631 */
[----:B------:R-:W-:Y:S02]  /*10940*/  IMAD.MOV.U32 R49, RZ, RZ, R72 ;  /* 0x000000ffff317224 */ /* 0x000fe400078e0048 */
[----:B------:R-:W-:-:S07]  /*10950*/  IMAD.MOV.U32 R72, RZ, RZ, R146 ;  /* 0x000000ffff487224 */ /* 0x000fce00078e0092 */
.L_x_1154:
[----:B------:R-:W-:Y:S05]  /*10960*/  BSYNC.RECONVERGENT B1 ;  /* 0x0000000000017941 */ /* 0x000fea0003800200 */
.L_x_1153:
[----:B------:R-:W-:Y:S01]  /*10970*/  I2FP.F32.U32 R49, R49 ;  /* 0x0000003100317245 */ /* 0x000fe20000201000 */
[----:B------:R-:W-:Y:S01]  /*10980*/  IMAD.U32 R129, R43, 0x10000, RZ ;  /* 0x000100002b817824 */ /* 0x000fe200078e00ff */
[----:B------:R-:W-:Y:S01]  /*10990*/  ISETP.NE.AND P6, PT, R142, 0x1, PT ;  /* 0x000000018e00780c */ /* 0x000fe20003fc5270 */
[----:B------:R-:W-:Y:S01]  /*109a0*/  BSSY.RECONVERGENT B1, `(.L_x_1158) ;  /* 0x000005e000017945 */ /* 0x000fe20003800200 */
[----:B------:R-:W-:Y:S01]  /*109b0*/  MOV R141, R58 ;  /* 0x0000003a008d7202 */ /* 0x000fe20000000f00 */
[----:B------:R-:W-:Y:S01]  /*109c0*/  FFMA.FTZ R43, R49, R76, 1.1641532182693481445e-10 ;  /* 0x2f000000312b7423 */ /* 0x000fe2000001004c */
[----:B------:R-:W-:Y:S01]  /*109d0*/  FMUL.FTZ R129, R129, R74 ;  /* 0x0000004a81817220 */ /* 0x000fe20000410000 */
[----:B------:R-:W-:-:S03]  /*109e0*/  IMAD.MOV.U32 R49, RZ, RZ, 0x2 ;  /* 0x00000002ff317424 */ /* 0x000fc600078e00ff */
        /* <DEDUP_REMOVED lines=12> */
.L_x_1160:
        /* <DEDUP_REMOVED lines=15> */
.L_x_1162:
[----:B------:R-:W-:Y:S05]  /*10ba0*/  BSYNC.RECONVERGENT B2 ;  /* 0x0000000000027941 */ /* 0x000fea0003800200 */
.L_x_1161:
        /* <DEDUP_REMOVED lines=21> */
[----:B------:R-:W-:-:S03]  /*10d00*/  IMAD.MOV.U32 R141, RZ, RZ, R72 ;  /* 0x000000ffff8d7224 */ /* 0x000fc600078e0048 */
        /* <DEDUP_REMOVED lines=22> */
[----:B------:R-:W-:Y:S02]  /*10e70*/  VIADD R43, R3, 0x1fd5c5a3 ;  /* 0x1fd5c5a3032b7836 */ /* 0x000fe40000000000 */
[----:B------:R-:W-:-:S03]  /*10e80*/  IMAD.WIDE.U32 R142, R129, -0x2daee0ad, RZ ;  /* 0xd2511f53818e7825 */ /* 0x000fc600078e00ff */
[----:B------:R-:W-:Y:S01]  /*10e90*/  LOP3.LUT R144, R43, R144, R149, 0x96, !PT ;  /* 0x000000902b907212 */ /* 0x000fe200078e9695 */
[----:B------:R-:W-:Y:S01]  /*10ea0*/  VIADD R49, R3, 0xdb3d7428 ;  /* 0xdb3d742803317836 */ /* 0x000fe20000000000 */
[C---:B------:R-:W-:Y:S01]  /*10eb0*/  IADD3 R43, PT, PT, R2.reuse, -0xe443238, RZ ;  /* 0xf1bbcdc8022b7810 */ /* 0x040fe20007ffe0ff */
[----:B------:R-:W-:Y:S02]  /*10ec0*/  VIADD R129, R2, 0x8ff34781 ;  /* 0x8ff3478102817836 */ /* 0x000fe40000000000 */
        /* <DEDUP_REMOVED lines=8> */
[----:B------:R-:W-:Y:S02]  /*10f50*/  VIADD R43, R3, 0x96a522ad ;  /* 0x96a522ad032b7836 */ /* 0x000fe40000000000 */
[----:B------:R-:W-:-:S03]  /*10f60*/  IMAD.MOV.U32 R72, RZ, RZ, R146 ;  /* 0x000000ffff487224 */ /* 0x000fc600078e0092 */
[----:B------:R-:W-:-:S07]  /*10f70*/  LOP3.LUT R48, R43, R142, R147, 0x96, !PT ;  /* 0x0000008e2b307212 */ /* 0x000fce00078e9693 */
.L_x_1159:
[----:B------:R-:W-:Y:S05]  /*10f80*/  BSYNC.RECONVERGENT B1 ;  /* 0x0000000000017941 */ /* 0x000fea0003800200 */
.L_x_1158:
[----:B------:R-:W-:Y:S02]  /*10f90*/  I2FP.F32.U32 R43, R141 ;  /* 0x0000008d002b7245 */ /* 0x000fe40000201000 */
[----:B------:R-:W-:Y:S02]  /*10fa0*/  PRMT R129, R11, 0x7632, R129 ;  /* 0x000076320b817816 */ /* 0x000fe40000000081 */
[----:B------:R-:W-:Y:S01]  /*10fb0*/  PRMT R42, R42, 0x5410, R82 ;  /* 0x000054102a2a7816 */ /* 0x000fe20000000052 */
[----:B------:R-:W-:Y:S01]  /*10fc0*/  FFMA.FTZ R43, R43, R76, 1.1641532182693481445e-10 ;  /* 0x2f0000002b2b7423 */ /* 0x000fe2000001004c */
[----:B------:R-:W-:Y:S01]  /*10fd0*/  @P1 PRMT R76, R7, 0x7632, R76 ;  /* 0x00007632074c1816 */ /* 0x000fe2000000004c */
[----:B------:R-:W-:Y:S01]  /*10fe0*/  IMAD.U32 R129, R129, 0x10000, RZ ;  /* 0x0001000081817824 */ /* 0x000fe200078e00ff */
[----:B------:R-:W-:Y:S02]  /*10ff0*/  PRMT R41, R41, 0x5410, R80 ;  /* 0x0000541029297816 */ /* 0x000fe40000000050 */
[----:B------:R-:W-:Y:S01]  /*11000*/  FSETP.GTU.FTZ.AND P6, PT, R43, R70, PT ;  /* 0x000000462b00720b */ /* 0x000fe20003fdc000 */
[----:B------:R-:W-:Y:S01]  /*11010*/  FMUL.FTZ R129, R129, R74 ;  /* 0x0000004a81817220 */ /* 0x000fe20000410000 */
[----:B------:R-:W-:Y:S01]  /*11020*/  @P1 IMAD.U32 R76, R76, 0x10000, RZ ;  /* 0x000100004c4c1824 */ /* 0x000fe200078e00ff */
[----:B------:R-:W-:-:S02]  /*11030*/  PRMT R40, R40, 0x5410, R78 ;  /* 0x0000541028287816 */ /* 0x000fc4000000004e */
[----:B------:R-:W-:Y:S02]  /*11040*/  SEL R70, RZ, 0x1, P6 ;  /* 0x00000001ff467807 */ /* 0x000fe40003000000 */
[----:B------:R-:W-:-:S05]  /*11050*/  FSEL R43, R129, RZ, !P6 ;  /* 0x000000ff812b7208 */ /* 0x000fca0007000000 */
[----:B------:R-:W-:-:S04]  /*11060*/  FADD.FTZ R43, R150, R43 ;  /* 0x0000002b962b7221 */ /* 0x000fc80000010000 */
[----:B------:R-:W-:Y:S01]  /*11070*/  @P1 FADD.FTZ R129, R43, R76 ;  /* 0x0000004c2b811221 */ /* 0x000fe20000010000 */
[----:B------:R-:W-:-:S04]  /*11080*/  @!P1 MOV R129, R43 ;  /* 0x0000002b00819202 */ /* 0x000fc80000000f00 */
[----:B------:R-:W-:-:S04]  /*11090*/  F2FP.BF16.F32.PACK_AB R43, RZ, R129 ;  /* 0x00000081ff2b723e */ /* 0x000fc800000010ff */
[----:B------:R-:W-:Y:S01]  /*110a0*/  PRMT R43, R140, 0x5410, R43 ;  /* 0x000054108c2b7816 */ /* 0x000fe2000000002b */
[----:B------:R-:W-:Y:S06]  /*110b0*/  BRA `(.L_x_1163) ;  /* 0x0000003000c87947 */ /* 0x000fec0003800000 */
.L_x_1082:
[----:B------:R-:W-:Y:S01]  /*110c0*/  ISETP.NE.AND P2, PT, R49, 0x1, PT ;  /* 0x000000013100780c */ /* 0x000fe20003f45270 */
[----:B------:R-:W-:Y:S01]  /*110d0*/  BSSY.RECONVERGENT B1, `(.L_x_1164) ;  /* 0x000005a000017945 */ /* 0x000fe20003800200 */
[----:B0-----:R-:W-:Y:S01]  /*110e0*/  IMAD.MOV.U32 R81, RZ, RZ, 0x2 ;  /* 0x00000002ff517424 */ /* 0x001fe200078e00ff */
        /* <DEDUP_REMOVED lines=13> */
.L_x_1166:
        /* <DEDUP_REMOVED lines=13> */
.L_x_1168:
[----:B------:R-:W-:Y:S05]  /*11290*/  BSYNC.RECONVERGENT B2 ;  /* 0x0000000000027941 */ /* 0x000fea0003800200 */
.L_x_1167:
        /* <DEDUP_REMOVED lines=55> */
[----:B------:R-:W-:Y:S01]  /*11610*/  VIADD R67, R3, 0x96a522ad ;  /* 0x96a522ad03437836 */ /* 0x000fe20000000000 */
[----:B------:R-:W-:Y:S01]  /*11620*/  MOV R72, R82 ;  /* 0x0000005200487202 */ /* 0x000fe20000000f00 */
[----:B------:R-:W-:Y:S02]  /*11630*/  IMAD.MOV.U32 R58, RZ, RZ, R140 ;  /* 0x000000ffff3a7224 */ /* 0x000fe400078e008c */
[----:B------:R-:W-:Y:S01]  /*11640*/  IMAD.MOV.U32 R81, RZ, RZ, RZ ;  /* 0x000000ffff517224 */ /* 0x000fe200078e00ff */
[----:B------:R-:W-:Y:S01]  /*11650*/  LOP3.LUT R48, R67, R48, R83, 0x96, !PT ;  /* 0x0000003043307212 */ /* 0x000fe200078e9653 */
[----:B------:R-:W-:-:S07]  /*11660*/  IMAD.MOV.U32 R67, RZ, RZ, R74 ;  /* 0x000000ffff437224 */ /* 0x000fce00078e004a */
.L_x_1165:
[----:B------:R-:W-:Y:S05]  /*11670*/  BSYNC.RECONVERGENT B1 ;  /* 0x0000000000017941 */ /* 0x000fea0003800200 */
.L_x_1164:
        /* <DEDUP_REMOVED lines=9> */
[----:B------:R-:W-:Y:S01]  /*11710*/  HFMA2 R82, -RZ, RZ, 0, 1.1920928955078125e-07 ;  /* 0x00000002ff527431 */ /* 0x000fe200000001ff */
[----:B------:R-:W-:Y:S01]  /*11720*/  PRMT R40, R40, 0x7632, R40 ;  /* 0x0000763228287816 */ /* 0x000fe20000000028 */
[----:B------:R-:W-:Y:S01]  /*11730*/  FFMA.FTZ R49, R49, R80, 1.1641532182693481445e-10 ;  /* 0x2f00000031317423 */ /* 0x000fe20000010050 */
[----:B0-----:R-:W-:-:S04]  /*11740*/  FMUL.FTZ R67, R67, R76 ;  /* 0x0000004c43437220 */ /* 0x001fc80000410000 */
[----:B-1----:R-:W-:Y:S01]  /*11750*/  FSETP.GTU.FTZ.AND P2, PT, R49, R78, PT ;  /* 0x0000004e3100720b */ /* 0x002fe20003f5c000 */
        /* <DEDUP_REMOVED lines=15> */
.L_x_1171:
        /* <DEDUP_REMOVED lines=13> */
.L_x_1173:
[----:B------:R-:W-:Y:S05]  /*11920*/  BSYNC.RECONVERGENT B2 ;  /* 0x0000000000027941 */ /* 0x000fea0003800200 */
.L_x_1172:
        /* <DEDUP_REMOVED lines=61> */
.L_x_1170:
[----:B------:R-:W-:Y:S05]  /*11d00*/  BSYNC.RECONVERGENT B1 ;  /* 0x0000000000017941 */ /* 0x000fea0003800200 */
.L_x_1169:
        /* <DEDUP_REMOVED lines=8> */
[----:B------:R-:W-:Y:S01]  /*11d90*/  IMAD.MOV.U32 R101, RZ, RZ, 0x2 ;  /* 0x00000002ff657424 */ /* 0x000fe200078e00ff */
[----:B------:R-:W-:Y:S02]  /*11da0*/  @P1 SHF.L.U32 R40, R40, 0x10, RZ ;  /* 0x0000001028281819 */ /* 0x000fe400000006ff */
        /* <DEDUP_REMOVED lines=16> */
.L_x_1176:
        /* <DEDUP_REMOVED lines=13> */
.L_x_1178:
[----:B------:R-:W-:Y:S05]  /*11f80*/  BSYNC.RECONVERGENT B2 ;  /* 0x0000000000027941 */ /* 0x000fea0003800200 */
.L_x_1177:
        /* <DEDUP_REMOVED lines=61> */
.L_x_1175:
[----:B------:R-:W-:Y:S05]  /*12360*/  BSYNC.RECONVERGENT B1 ;  /* 0x0000000000017941 */ /* 0x000fea0003800200 */
.L_x_1174:
        /* <DEDUP_REMOVED lines=13> */
[----:B------:R-:W-:Y:S01]  /*12440*/  @P1 FADD.FTZ R81, R82, R81 ;  /* 0x0000005152511221 */ /* 0x000fe20000010000 */
[----:B------:R-:W-:-:S04]  /*12450*/  PRMT R82, R41, 0x7632, R82 ;  /* 0x0000763229527816 */ /* 0x000fc80000000052 */
        /* <DEDUP_REMOVED lines=11> */
.L_x_1181:
        /* <DEDUP_REMOVED lines=13> */
.L_x_1183:
[----:B------:R-:W-:Y:S05]  /*125e0*/  BSYNC.RECONVERGENT B2 ;  /* 0x0000000000027941 */ /* 0x000fea0003800200 */
.L_x_1182:
        /* <DEDUP_REMOVED lines=61> */
.L_x_1180:
[----:B------:R-:W-:Y:S05]  /*129c0*/  BSYNC.RECONVERGENT B1 ;  /* 0x0000000000017941 */ /* 0x000fea0003800200 */
.L_x_1179:
[----:B------:R-:W-:Y:S01]  /*129d0*/  I2FP.F32.U32 R49, R49 ;  /* 0x0000003100317245 */ /* 0x000fe20000201000 */
[----:B------:R-:W-:Y:S01]  /*129e0*/  IMAD.U32 R101, R82, 0x10000, RZ ;  /* 0x0001000052657824 */ /* 0x000fe200078e00ff */
[----:B------:R-:W-:Y:S01]  /*129f0*/  @P1 PRMT R82, R5, 0x7632, R82 ;  /* 0x0000763205521816 */ /* 0x000fe20000000052 */
[----:B------:R-:W-:Y:S01]  /*12a00*/  BSSY.RECONVERGENT B1, `(.L_x_1184) ;  /* 0x0000062000017945 */ /* 0x000fe20003800200 */
[----:B------:R-:W-:Y:S01]  /*12a10*/  LOP3.LUT R86, R86, 0xfffffffd, RZ, 0xc0, !PT ;  /* 0xfffffffd56567812 */ /* 0x000fe200078ec0ff */
[----:B------:R-:W-:Y:S01]  /*12a20*/  FFMA.FTZ R49, R49, R80, 1.1641532182693481445e-10 ;  /* 0x2f00000031317423 */ /* 0x000fe20000010050 */
[----:B------:R-:W-:Y:S01]  /*12a30*/  FMUL.FTZ R101, R101, R76 ;  /* 0x0000004c65657220 */ /* 0x000fe20000410000 */
[----:B------:R-:W-:Y:S01]  /*12a40*/  @P1 IMAD.U32 R82, R82, 0x10000, RZ ;  /* 0x0001000052521824 */ /* 0x000fe200078e00ff */
        /* <DEDUP_REMOVED lines=18> */
.L_x_1186:
        /* <DEDUP_REMOVED lines=13> */
.L_x_1188:
[----:B------:R-:W-:Y:S05]  /*12c40*/  BSYNC.RECONVERGENT B2 ;  /* 0x0000000000027941 */ /* 0x000fea0003800200 */
.L_x_1187:
        /* <DEDUP_REMOVED lines=61> */
.L_x_1185:
[----:B------:R-:W-:Y:S05]  /*13020*/  BSYNC.RECONVERGENT B1 ;  /* 0x0000000000017941 */ /* 0x000fea0003800200 */
.L_x_1184:
        /* <DEDUP_REMOVED lines=24> */
.L_x_1191:
        /* <DEDUP_REMOVED lines=13> */
.L_x_1193:
[----:B------:R-:W-:Y:S05]  /*13280*/  BSYNC.RECONVERGENT B2 ;  /* 0x0000000000027941 */ /* 0x000fea0003800200 */
.L_x_1192:
        /* <DEDUP_REMOVED lines=56> */
[----:B------:R-:W-:Y:S01]  /*13610*/  MOV R49, R72 ;  /* 0x0000004800317202 */ /* 0x000fe20000000f00 */
[----:B------:R-:W-:Y:S01]  /*13620*/  IMAD.MOV.U32 R58, RZ, RZ, R48 ;  /* 0x000000ffff3a7224 */ /* 0x000fe200078e0030 */
[----:B------:R-:W-:Y:S01]  /*13630*/  LOP3.LUT R48, R129, R140, R145, 0x96, !PT ;  /* 0x0000008c81307212 */ /* 0x000fe200078e9691 */
[----:B------:R-:W-:Y:S02]  /*13640*/  IMAD.MOV.U32 R72, RZ, RZ, R144 ;  /* 0x000000ffff487224 */ /* 0x000fe400078e0090 */
[----:B------:R-:W-:-:S07]  /*13650*/  IMAD.MOV.U32 R129, RZ, RZ, RZ ;  /* 0x000000ffff817224 */ /* 0x000fce00078e00ff */
.L_x_1190:
[----:B------:R-:W-:Y:S05]  /*13660*/  BSYNC.RECONVERGENT B1 ;  /* 0x0000000000017941 */ /* 0x000fea0003800200 */
.L_x_1189:
[----:B------:R-:W-:Y:S01]  /*13670*/  I2FP.F32.U32 R49, R49 ;  /* 0x0000003100317245 */ /* 0x000fe20000201000 */
[----:B------:R-:W-:Y:S01]  /*13680*/  BSSY.RECONVERGENT B1, `(.L_x_1194) ;  /* 0x0000062000017945 */ /* 0x000fe20003800200 */
[----:B------:R-:W-:Y:S01]  /*13690*/  SHF.L.U32 R117, R117, 0x10, RZ ;  /* 0x0000001075757819 */ /* 0x000fe200000006ff */
[----:B------:R-:W-:Y:S01]  /*136a0*/  IMAD.MOV.U32 R141, RZ, RZ, 0x2 ;  /* 0x00000002ff8d7424 */ /* 0x000fe200078e00ff */
[----:B------:R-:W-:Y:S01]  /*136b0*/  @P1 PRMT R119, R6, 0x7632, R119 ;  /* 0x0000763206771816 */ /* 0x000fe20000000077 */
[----:B------:R-:W-:Y:S01]  /*136c0*/  FFMA.FTZ R49, R49, R80, 1.1641532182693481445e-10 ;  /* 0x2f00000031317423 */ /* 0x000fe20000010050 */
[----:B------:R-:W-:Y:S01]  /*136d0*/  ISETP.NE.AND P4, PT, R129, 0x1, PT ;  /* 0x000000018100780c */ /* 0x000fe20003f85270 */
[----:B------:R-:W-:Y:S02]  /*136e0*/  FMUL.FTZ R117, R117, R76 ;  /* 0x0000004c75757220 */ /* 0x000fe40000410000 */
        /* <DEDUP_REMOVED lines=16> */
.L_x_1196:
        /* <DEDUP_REMOVED lines=13> */
.L_x_1198:
[----:B------:R-:W-:Y:S05]  /*138c0*/  BSYNC.RECONVERGENT B2 ;  /* 0x0000000000027941 */ /* 0x000fea0003800200 */
.L_x_1197:
        /* <DEDUP_REMOVED lines=52> */
[----:B------:R-:W-:Y:S02]  /*13c10*/  HFMA2 R141, -RZ, RZ, 0, 0 ;  /* 0x00000000ff8d7431 */ /* 0x000fe400000001ff */
[----:B------:R-:W-:-:S04]  /*13c20*/  IMAD.WIDE.U32 R48, R117, -0x326172a9, RZ ;  /* 0xcd9e8d5775307825 */ /* 0x000fc800078e00ff */
[----:B------:R-:W-:Y:S01]  /*13c30*/  VIADD R117, R2, 0x8ff34781 ;  /* 0x8ff3478102757836 */ /* 0x000fe20000000000 */
[----:B------:R-:W-:Y:S01]  /*13c40*/  MOV R58, R48 ;  /* 0x00000030003a7202 */ /* 0x000fe20000000f00 */
[----:B------:R-:W-:-:S03]  /*13c50*/  IMAD.WIDE.U32 R146, R146, -0x2daee0ad, RZ ;  /* 0xd2511f5392927825 */ /* 0x000fc600078e00ff */
[----:B------:R-:W-:Y:S01]  /*13c60*/  LOP3.LUT R46, R117, R144, R49, 0x96, !PT ;  /* 0x00000090752e7212 */ /* 0x000fe200078e9631 */
[----:B------:R-:W-:Y:S01]  /*13c70*/  IMAD.MOV.U32 R49, RZ, RZ, R72 ;  /* 0x000000ffff317224 */ /* 0x000fe200078e0048 */
[----:B------:R-:W-:Y:S01]  /*13c80*/  LOP3.LUT R48, R129, R140, R147, 0x96, !PT ;  /* 0x0000008c81307212 */ /* 0x000fe200078e9693 */
[----:B------:R-:W-:-:S07]  /*13c90*/  IMAD.MOV.U32 R72, RZ, RZ, R146 ;  /* 0x000000ffff487224 */ /* 0x000fce00078e0092 */
.L_x_1195:
[----:B------:R-:W-:Y:S05]  /*13ca0*/  BSYNC.RECONVERGENT B1 ;  /* 0x0000000000017941 */ /* 0x000fea0003800200 */
.L_x_1194:
[----:B------:R-:W-:Y:S01]  /*13cb0*/  I2FP.F32.U32 R49, R49 ;  /* 0x0000003100317245 */ /* 0x000fe20000201000 */
[----:B------:R-:W-:Y:S01]  /*13cc0*/  IMAD.U32 R117, R43, 0x10000, RZ ;  /* 0x000100002b757824 */ /* 0x000fe200078e00ff */
[----:B------:R-:W-:Y:S01]  /*13cd0*/  ISETP.NE.AND P5, PT, R141, 0x1, PT ;  /* 0x000000018d00780c */ /* 0x000fe20003fa5270 */
[----:B------:R-:W-:Y:S01]  /*13ce0*/  @P1 IMAD.U32 R140, R7, 0x10000, RZ ;  /* 0x00010000078c1824 */ /* 0x000fe200078e00ff */
[----:B------:R-:W-:Y:S01]  /*13cf0*/  BSSY.RECONVERGENT B1, `(.L_x_1199) ;  /* 0x000005f000017945 */ /* 0x000fe20003800200 */
[----:B------:R-:W-:Y:S01]  /*13d00*/  FFMA.FTZ R49, R49, R80, 1.1641532182693481445e-10 ;  /* 0x2f00000031317423 */ /* 0x000fe20000010050 */
[----:B------:R-:W-:Y:S01]  /*13d10*/  FMUL.FTZ R117, R117, R76 ;  /* 0x0000004c75757220 */ /* 0x000fe20000410000 */
[----:B------:R-:W-:Y:S01]  /*13d20*/  PRMT R43, R43, 0x7632, R43 ;  /* 0x000076322b2b7816 */ /* 0x000fe2000000002b */
[----:B------:R-:W-:Y:S02]  /*13d30*/  IMAD.MOV.U32 R129, RZ, RZ, R58 ;  /* 0x000000ffff817224 */ /* 0x000fe400078e003a */
[----:B------:R-:W-:-:S02]  /*13d40*/  FSETP.GTU.FTZ.AND P4, PT, R49, R78, PT ;  /* 0x0000004e3100720b */ /* 0x000fc40003f9c000 */
[----:B------:R-:W-:Y:S02]  /*13d50*/  MOV R49, 0x2 ;  /* 0x0000000200317802 */ /* 0x000fe40000000f00 */
        /* <DEDUP_REMOVED lines=13> */
.L_x_1201:
        /* <DEDUP_REMOVED lines=13> */
.L_x_1203:
[----:B------:R-:W-:Y:S05]  /*13f00*/  BSYNC.RECONVERGENT B2 ;  /* 0x0000000000027941 */ /* 0x000fea0003800200 */
.L_x_1202:
        /* <DEDUP_REMOVED lines=61> */
.L_x_1200:
[----:B------:R-:W-:Y:S05]  /*142e0*/  BSYNC.RECONVERGENT B1 ;  /* 0x0000000000017941 */ /* 0x000fea0003800200 */
.L_x_1199:
[----:B------:R-:W-:Y:S01]  /*142f0*/  I2FP.F32.U32 R129, R129 ;  /* 0x0000008100817245 */ /* 0x000fe20000201000 */
[----:B------:R-:W-:Y:S01]  /*14300*/  IMAD.U32 R43, R43, 0x10000, RZ ;  /* 0x000100002b2b7824 */ /* 0x000fe200078e00ff */
[----:B------:R-:W-:Y:S02]  /*14310*/  @P1 PRMT R140, R7, 0x7632, R140 ;  /* 0x00007632078c1816 */ /* 0x000fe4000000008c */
[----:B------:R-:W-:Y:S01]  /*14320*/  PRMT R42, R42, 0x5410, R142 ;  /* 0x000054102a2a7816 */ /* 0x000fe2000000008e */
[----:B------:R-:W-:Y:S01]  /*14330*/  FFMA.FTZ R129, R129, R80, 1.1641532182693481445e-10 ;  /* 0x2f00000081817423 */ /* 0x000fe20000010050 */
[----:B------:R-:W-:Y:S01]  /*14340*/  FMUL.FTZ R43, R43, R76 ;  /* 0x0000004c2b2b7220 */ /* 0x000fe20000410000 */
[----:B------:R-:W-:Y:S02]  /*14350*/  @P1 SHF.L.U32 R140, R140, 0x10, RZ ;  /* 0x000000108c8c1819 */ /* 0x000fe400000006ff */
[----:B------:R-:W-:Y:S02]  /*14360*/  PRMT R41, R41, 0x5410, R82 ;  /* 0x0000541029297816 */ /* 0x000fe40000000052 */
[----:B------:R-:W-:-:S02]  /*14370*/  FSETP.GTU.FTZ.AND P5, PT, R129, R78, PT ;  /* 0x0000004e8100720b */ /* 0x000fc40003fbc000 */
[----:B------:R-:W-:Y:S02]  /*14380*/  PRMT R40, R74, 0x5410, R40 ;  /* 0x000054104a287816 */ /* 0x000fe40000000028 */
[----:B------:R-:W-:Y:S02]  /*14390*/  FSEL R129, R43, RZ, !P5 ;  /* 0x000000ff2b817208 */ /* 0x000fe40006800000 */
[----:B------:R-:W-:-:S03]  /*143a0*/  PLOP3.LUT P5, PT, P5, PT, PT, 0x8, 0x80 ;  /* 0x000000000080781c */ /* 0x000fc60002fae170 */
[----:B------:R-:W-:-:S05]  /*143b0*/  @P1 FADD.FTZ R129, R140, R129 ;  /* 0x000000818c811221 */ /* 0x000fca0000010000 */
[----:B------:R-:W-:-:S04]  /*143c0*/  F2FP.BF16.F32.PACK_AB R43, RZ, R129 ;  /* 0x00000081ff2b723e */ /* 0x000fc800000010ff */
[----:B------:R-:W-:-:S07]  /*143d0*/  PRMT R43, R143, 0x5410, R43 ;  /* 0x000054108f2b7816 */ /* 0x000fce000000002b */
.L_x_1163:
        /* <DEDUP_REMOVED lines=30> */
[----:B------:R-:W-:Y:S02]  /*145c0*/  LOP3.LUT R43, R63, 0xff, RZ, 0xc0, !PT ;  /* 0x000000ff3f2b7812 */ /* 0x000fe400078ec0ff */
[----:B------:R-:W-:Y:S02]  /*145d0*/  LOP3.LUT R142, R61, 0xff, RZ, 0xc0, !PT ;  /* 0x000000ff3d8e7812 */ /* 0x000fe400078ec0ff */
[----:B------:R-:W-:Y:S01]  /*145e0*/  LOP3.LUT R145, R42, 0xff00, R141, 0xf8, !PT ;  /* 0x0000ff002a917812 */ /* 0x000fe200078ef88d */
[----:B------:R-:W-:-:S03]  /*145f0*/  IMAD.WIDE.U32 R42, R43, 0x1000000, RZ ;  /* 0x010000002b2a7825 */ /* 0x000fc600078e00ff */
[----:B------:R-:W-:Y:S01]  /*14600*/  LOP3.LUT R145, R145, 0xff, R64, 0xf8, !PT ;  /* 0x000000ff91917812 */ /* 0x000fe200078ef840 */
[----:B------:R-:W-:-:S04]  /*14610*/  IMAD.WIDE.U32 R140, R140, 0x10000, RZ ;  /* 0x000100008c8c7825 */ /* 0x000fc800078e00ff */
[----:B------:R-:W-:Y:S01]  /*14620*/  IMAD.WIDE.U32 R142, R142, 0x100, RZ ;  /* 0x000001008e8e7825 */ /* 0x000fe200078e00ff */
[----:B------:R-:W-:-:S03]  /*14630*/  LOP3.LUT R145, R141, R145, R43, 0xfe, !PT ;  /* 0x000000918d917212 */ /* 0x000fc600078efe2b */
[----:B0-----:R-:W-:Y:S01]  /*14640*/  IMAD.WIDE.U32 R40, R0, 0x8, R40 ;  /* 0x0000000800287825 */ /* 0x001fe200078e0028 */
[----:B------:R-:W-:Y:S02]  /*14650*/  LOP3.LUT R147, R142, R42, R140, 0xfe, !PT ;  /* 0x0000002a8e937212 */ /* 0x000fe400078efe8c */
[----:B------:R-:W-:Y:S02]  /*14660*/  LOP3.LUT R43, R145, R143, RZ, 0xfc, !PT ;  /* 0x0000008f912b7212 */ /* 0x000fe400078efcff */
[----:B------:R-:W-:-:S05]  /*14670*/  LOP3.LUT R42, R147, 0xff, R60, 0xf8, !PT ;  /* 0x000000ff932a7812 */ /* 0x000fca00078ef83c */
[----:B------:R1:W-:Y:S02]  /*14680*/  STG.E.64 desc[UR8][R40.64], R42 ;  /* 0x0000002a28007986 */ /* 0x0003e4000c101b08 */
.L_x_1204:
[----:B------:R-:W-:Y:S01]  /*14690*/  IMAD.MOV.U32 R74, RZ, RZ, R72 ;  /* 0x000000ffff4a7224 */ /* 0x000fe200078e0048 */
[----:B------:R-:W-:-:S07]  /*146a0*/  IADD3 R0, PT, PT, R0, 0x100, RZ ;  /* 0x0000010000007810 */ /* 0x000fce0007ffe0ff */
.L_x_1081:
[----:B------:R-:W-:Y:S05]  /*146b0*/  BSYNC.RECONVERGENT B0 ;  /* 0x0000000000007941 */ /* 0x000fea0003800200 */
.L_x_1080:
        /* <DEDUP_REMOVED lines=13> */
[C---:B-1----:R-:W-:Y:S02]  /*14790*/  @P0 IMAD.WIDE.U32 R76, R0.reuse, 0x10, R42 ;  /* 0x00000010004c0825 */ /* 0x042fe400078e002a */
[----:B------:R-:W5:Y:S04]  /*147a0*/  LDG.E.128 R40, desc[UR8][R40.64] ;  /* 0x0000000828287981 */ /* 0x000f68000c1e1d00 */
        /* <DEDUP_REMOVED lines=20> */
.L_x_1210:
        /* <DEDUP_REMOVED lines=13> */
.L_x_1212:
[----:B------:R-:W-:Y:S05]  /*149c0*/  BSYNC.RECONVERGENT B2 ;  /* 0x0000000000027941 */ /* 0x000fea0003800200 */
.L_x_1211:
        /* <DEDUP_REMOVED lines=58> */
[----:B------:R-:W-:Y:S01]  /*14d70*/  IMAD.MOV.U32 R60, RZ, RZ, R74 ;  /* 0x000000ffff3c7224 */ /* 0x000fe200078e004a */
[----:B------:R-:W-:Y:S01]  /*14d80*/  LOP3.LUT R48, R61, R48, R63, 0x96, !PT ;  /* 0x000000303d307212 */ /* 0x000fe200078e963f */
[----:B------:R-:W-:-:S07]  /*14d90*/  IMAD.MOV.U32 R62, RZ, RZ, RZ ;  /* 0x000000ffff3e7224 */ /* 0x000fce00078e00ff */
.L_x_1209:
[----:B------:R-:W-:Y:S05]  /*14da0*/  BSYNC.RECONVERGENT B1 ;  /* 0x0000000000017941 */ /* 0x000fea0003800200 */
.L_x_1208:
[----:B------:R-:W1:Y:S01]  /*14db0*/  LDC R70, c[0x0][0x408] ;  /* 0x00010200ff467b82 */ /* 0x000e620000000800 */
[----:B0-----:R-:W-:Y:S01]  /*14dc0*/  HFMA2 R76, -RZ, RZ, 0.1171875, 0 ;  /* 0x2f800000ff4c7431 */ /* 0x001fe200000001ff */
[----:B------:R-:W-:Y:S01]  /*14dd0*/  I2FP.F32.U32 R49, R60 ;  /* 0x0000003c00317245 */ /* 0x000fe20000201000 */
[----:B-----5:R-:W-:Y:S01]  /*14de0*/  IMAD.U32 R61, R40, 0x10000, RZ ;  /* 0x00010000283d7824 */ /* 0x020fe200078e00ff */
[----:B------:R-:W-:Y:S01]  /*14df0*/  ISETP.NE.AND P2, PT, R62, 0x1, PT ;  /* 0x000000013e00780c */ /* 0x000fe20003f45270 */
[----:B------:R-:W-:Y:S01]  /*14e00*/  BSSY.RECONVERGENT B1, `(.L_x_1213) ;  /* 0x0000060000017945 */ /* 0x000fe20003800200 */
[----:B------:R-:W-:Y:S01]  /*14e10*/  LOP3.LUT R86, R86, 0xffffffef, RZ, 0xc0, !PT ;  /* 0xffffffef56567812 */ /* 0x000fe200078ec0ff */
[----:B------:R-:W-:Y:S01]  /*14e20*/  IMAD.MOV.U32 R64, RZ, RZ, 0x2 ;  /* 0x00000002ff407424 */ /* 0x000fe200078e00ff */
[----:B------:R-:W0:Y:S01]  /*14e30*/  LDC R74, c[0x0][0x404] ;  /* 0x00010100ff4a7b82 */ /* 0x000e220000000800 */
[----:B------:R-:W-:Y:S01]  /*14e40*/  FFMA.FTZ R49, R49, R76, 1.1641532182693481445e-10 ;  /* 0x2f00000031317423 */ /* 0x000fe2000001004c */
[----:B-1----:R-:W-:-:S04]  /*14e50*/  FMUL.FTZ R61, R61, R70 ;  /* 0x000000463d3d7220 */ /* 0x002fc80000410000 */
[----:B0-----:R-:W-:Y:S02]  /*14e60*/  FSETP.GTU.FTZ.AND P3, PT, R49, R74, PT ;  /* 0x0000004a3100720b */ /* 0x001fe40003f7c000 */
        /* <DEDUP_REMOVED lines=14> */
.L_x_1215:
        /* <DEDUP_REMOVED lines=13> */
.L_x_1217:
[----:B------:R-:W-:Y:S05]  /*15020*/  BSYNC.RECONVERGENT B2 ;  /* 0x0000000000027941 */ /* 0x000fea0003800200 */
.L_x_1216:
[----:B------:R-:W-:Y:S01]  /*15030*/  IMAD.WIDE.U32 R62, R88, -0x326172a9, RZ ;  /* 0xcd9e8d57583e7825 */ /* 0x000fe200078e00ff */
[----:B------:R-:W-:Y:S02]  /*15040*/  LOP3.LUT R78, R57, R61, R3, 0x96, !PT ;  /* 0x0000003d394e7212 */ /* 0x000fe400078e9603 */
[----:B------:R-:W-:Y:S01]  /*15050*/  IADD3 R61, PT, PT, R2, -0x61c88647, RZ ;  /* 0x9e3779b9023d7810 */ /* 0x000fe20007ffe0ff */
[----:B------:R-:W-:Y:S01]  /*15060*/  VIADD R69, R3, 0x76cf5d0a ;  /* 0x76cf5d0a03457836 */ /* 0x000fe20000000000 */
[----:B------:R-:W-:Y:S01]  /*15070*/  LOP3.LUT R64, R47, R63, R2, 0x96, !PT ;  /* 0x0000003f2f407212 */ /* 0x000fe200078e9602 */
[----:B------:R-:W-:Y:S02]  /*15080*/  VIADD R63, R3, 0xbb67ae85 ;  /* 0xbb67ae85033f7836 */ /* 0x000fe40000000000 */
[----:B------:R-:W-:-:S04]  /*15090*/  IMAD.WIDE.U32 R78, R78, -0x326172a9, RZ ;  /* 0xcd9e8d574e4e7825 */ /* 0x000fc800078e00ff */
[----:B------:R-:W-:Y:S01]  /*150a0*/  IMAD.WIDE.U32 R64, R64, -0x2daee0ad, RZ ;  /* 0xd2511f5340407825 */ /* 0x000fe200078e00ff */
[----:B------:R-:W-:-:S03]  /*150b0*/  LOP3.LUT R61, R61, R62, R79, 0x96, !PT ;  /* 0x0000003e3d3d7212 */ /* 0x000fc600078e964f */
[----:B------:R-:W-:Y:S01]  /*150c0*/  IMAD.MOV.U32 R40, RZ, RZ, R72 ;  /* 0x000000ffff287224 */ /* 0x000fe200078e0048 */
        /* <DEDUP_REMOVED lines=8> */
[----:B------:R-:W-:Y:S01]  /*15150*/  IMAD.WIDE.U32 R78, R69, -0x326172a9, RZ ;  /* 0xcd9e8d57454e7825 */ /* 0x000fe200078e00ff */
[----:B------:R-:W-:-:S03]  /*15160*/  IADD3 R69, PT, PT, R3, -0x126145ec, RZ ;  /* 0xed9eba1403457810 */ /* 0x000fc60007ffe0ff */
[----:B------:R-:W-:Y:S01]  /*15170*/  IMAD.WIDE.U32 R64, R65, -0x2daee0ad, RZ ;  /* 0xd2511f5341407825 */ /* 0x000fe200078e00ff */
[----:B------:R-:W-:-:S04]  /*15180*/  LOP3.LUT R61, R61, R62, R79, 0x96, !PT ;  /* 0x0000003e3d3d7212 */ /* 0x000fc800078e964f */
        /* <DEDUP_REMOVED lines=37> */
[----:B------:R-:W-:Y:S01]  /*153e0*/  HFMA2 R64, -RZ, RZ, 0, 0 ;  /* 0x00000000ff407431 */ /* 0x000fe200000001ff */
[----:B------:R-:W-:-:S07]  /*153f0*/  LOP3.LUT R48, R63, R60, R65, 0x96, !PT ;  /* 0x0000003c3f307212 */ /* 0x000fce00078e9641 */
.L_x_1214:
[----:B------:R-:W-:Y:S05]  /*15400*/  BSYNC.RECONVERGENT B1 ;  /* 0x0000000000017941 */ /* 0x000fea0003800200 */
.L_x_1213:
        /* <DEDUP_REMOVED lines=25> */
.L_x_1220:
        /* <DEDUP_REMOVED lines=13> */
.L_x_1222:
[----:B------:R-:W-:Y:S05]  /*15670*/  BSYNC.RECONVERGENT B2 ;  /* 0x0000000000027941 */ /* 0x000fea0003800200 */
.L_x_1221:
        /* <DEDUP_REMOVED lines=57> */
[----:B------:R-:W-:Y:S01]  /*15a10*/  LOP3.LUT R48, R61, R62, R79, 0x96, !PT ;  /* 0x0000003e3d307212 */ /* 0x000fe200078e964f */
[----:B------:R-:W-:Y:S01]  /*15a20*/  IMAD.MOV.U32 R62, RZ, RZ, RZ ;  /* 0x000000ffff3e7224 */ /* 0x000fe200078e00ff */
[----:B------:R-:W-:Y:S01]  /*15a30*/  MOV R61, R72 ;  /* 0x00000048003d7202 */ /* 0x000fe20000000f00 */
[----:B------:R-:W-:-:S07]  /*15a40*/  IMAD.MOV.U32 R72, RZ, RZ, R78 ;  /* 0x000000ffff487224 */ /* 0x000fce00078e004e */
.L_x_1219:
[----:B------:R-:W-:Y:S05]  /*15a50*/  BSYNC.RECONVERGENT B1 ;  /* 0x0000000000017941 */ /* 0x000fea0003800200 */
.L_x_1218:
        /* <DEDUP_REMOVED lines=22> */
.L_x_1225:
        /* <DEDUP_REMOVED lines=13> */
.L_x_1227:
[----:B------:R-:W-:Y:S05]  /*15c90*/  BSYNC.RECONVERGENT B2 ;  /* 0x0000000000027941 */ /* 0x000fea0003800200 */
.L_x_1226:
        /* <DEDUP_REMOVED lines=59> */
[----:B------:R-:W-:Y:S02]  /*16050*/  IMAD.MOV.U32 R72, RZ, RZ, R64 ;  /* 0x000000ffff487224 */ /* 0x000fe400078e0040 */
[----:B------:R-:W-:-:S07]  /*16060*/  IMAD.MOV.U32 R64, RZ, RZ, RZ ;  /* 0x000000ffff407224 */ /* 0x000fce00078e00ff */
.L_x_1224:
[----:B------:R-:W-:Y:S05]  /*16070*/  BSYNC.RECONVERGENT B1 ;  /* 0x0000000000017941 */ /* 0x000fea0003800200 */
.L_x_1223:
        /* <DEDUP_REMOVED lines=27> */
.L_x_1230:
        /* <DEDUP_REMOVED lines=13> */
.L_x_1232:
[----:B------:R-:W-:Y:S05]  /*16300*/  BSYNC.RECONVERGENT B2 ;  /* 0x0000000000027941 */ /* 0x000fea0003800200 */
.L_x_1231:
        /* <DEDUP_REMOVED lines=61> */
.L_x_1229:
[----:B------:R-:W-:Y:S05]  /*166e0*/  BSYNC.RECONVERGENT B1 ;  /* 0x0000000000017941 */ /* 0x000fea0003800200 */
.L_x_1228:
[----:B------:R-:W-:Y:S01]  /*166f0*/  I2FP.F32.U32 R49, R49 ;  /* 0x0000003100317245 */ /* 0x000fe20000201000 */
[----:B------:R-:W-:Y:S01]  /*16700*/  IMAD.U32 R65, R41, 0x10000, RZ ;  /* 0x0001000029417824 */ /* 0x000fe200078e00ff */
        /* <DEDUP_REMOVED lines=21> */
.L_x_1235:
        /* <DEDUP_REMOVED lines=13> */
.L_x_1237:
[----:B------:R-:W-:Y:S05]  /*16930*/  BSYNC.RECONVERGENT B2 ;  /* 0x0000000000027941 */ /* 0x000fea0003800200 */
.L_x_1236:
        /* <DEDUP_REMOVED lines=61> */
.L_x_1234:
[----:B------:R-:W-:Y:S05]  /*16d10*/  BSYNC.RECONVERGENT B1 ;  /* 0x0000000000017941 */ /* 0x000fea0003800200 */
.L_x_1233:
        /* <DEDUP_REMOVED lines=25> */
.L_x_1240:
        /* <DEDUP_REMOVED lines=13> */
.L_x_1242:
[----:B------:R-:W-:Y:S05]  /*16f80*/  BSYNC.RECONVERGENT B2 ;  /* 0x0000000000027941 */ /* 0x000fea0003800200 */
.L_x_1241:
        /* <DEDUP_REMOVED lines=61> */
.L_x_1239:
[----:B------:R-:W-:Y:S05]  /*17360*/  BSYNC.RECONVERGENT B1 ;  /* 0x0000000000017941 */ /* 0x000fea0003800200 */
.L_x_1238:
        /* <DEDUP_REMOVED lines=22> */
.L_x_1245:
        /* <DEDUP_REMOVED lines=13> */
.L_x_1247:
[----:B------:R-:W-:Y:S05]  /*175a0*/  BSYNC.RECONVERGENT B2 ;  /* 0x0000000000027941 */ /* 0x000fea0003800200 */
.L_x_1246:
        /* <DEDUP_REMOVED lines=61> */
.L_x_1244:
[----:B------:R-:W-:Y:S05]  /*17980*/  BSYNC.RECONVERGENT B1 ;  /* 0x0000000000017941 */ /* 0x000fea0003800200 */
.L_x_1243:
        /* <DEDUP_REMOVED lines=27> */
.L_x_1250:
        /* <DEDUP_REMOVED lines=13> */
.L_x_1252:
[----:B------:R-:W-:Y:S05]  /*17c10*/  BSYNC.RECONVERGENT B2 ;  /* 0x0000000000027941 */ /* 0x000fea0003800200 */
.L_x_1251:
        /* <DEDUP_REMOVED lines=19> */
[----:B------:R-:W-:Y:S01]  /*17d50*/  IADD3 R93, PT, PT, R2, 0x78dde6e4, RZ ;  /* 0x78dde6e4025d7810 */ /* 0x000fe20007ffe0ff */
        /* <DEDUP_REMOVED lines=41> */
.L_x_1249:
[----:B------:R-:W-:Y:S05]  /*17ff0*/  BSYNC.RECONVERGENT B1 ;  /* 0x0000000000017941 */ /* 0x000fea0003800200 */
.L_x_1248:
        /* <DEDUP_REMOVED lines=21> */
.L_x_1255:
        /* <DEDUP_REMOVED lines=13> */
.L_x_1257:
[----:B------:R-:W-:Y:S05]  /*18220*/  BSYNC.RECONVERGENT B2 ;  /* 0x0000000000027941 */ /* 0x000fea0003800200 */
.L_x_1256:
        /* <DEDUP_REMOVED lines=61> */
.L_x_1254:
[----:B------:R-:W-:Y:S05]  /*18600*/  BSYNC.RECONVERGENT B1 ;  /* 0x0000000000017941 */ /* 0x000fea0003800200 */
.L_x_1253:
[----:B------:R-:W-:Y:S01]  /*18610*/  I2FP.F32.U32 R65, R42 ;  /* 0x0000002a00417245 */ /* 0x000fe20000201000 */
[----:B------:R-:W-:Y:S01]  /*18620*/  BSSY.RECONVERGENT B1, `(.L_x_1258) ;  /* 0x0000063000017945 */ /* 0x000fe20003800200 */
[----:B------:R-:W-:-:S03]  /*18630*/  SHF.L.U32 R113, R10, 0x10, RZ ;  /* 0x000000100a717819 */ /* 0x000fc600000006ff */
[----:B------:R-:W-:Y:S02]  /*18640*/  FFMA.FTZ R65, R65, R76, 1.1641532182693481445e-10 ;  /* 0x2f00000041417423 */ /* 0x000fe4000001004c */
[----:B------:R-:W-:Y:S01]  /*18650*/  FMUL.FTZ R42, R113, R70 ;  /* 0x00000046712a7220 */ /* 0x000fe20000410000 */
[----:B------:R-:W-:Y:S02]  /*18660*/  HFMA2 R113, -RZ, RZ, 0, 1.1920928955078125e-07 ;  /* 0x00000002ff717431 */ /* 0x000fe400000001ff */
[----:B------:R-:W-:Y:S01]  /*18670*/  FSETP.GTU.FTZ.AND P3, PT, R65, R74, PT ;  /* 0x0000004a4100720b */ /* 0x000fe20003f7c000 */
[----:B------:R-:W-:-:S03]  /*18680*/  @P1 IMAD.U32 R65, R6, 0x10000, RZ ;  /* 0x0001000006411824 */ /* 0x000fc600078e00ff */
        /* <DEDUP_REMOVED lines=17> */
.L_x_1260:
        /* <DEDUP_REMOVED lines=13> */
.L_x_1262:
[----:B------:R-:W-:Y:S05]  /*18870*/  BSYNC.RECONVERGENT B2 ;  /* 0x0000000000027941 */ /* 0x000fea0003800200 */
.L_x_1261:
        /* <DEDUP_REMOVED lines=20> */
[----:B------:R-:W-:-:S03]  /*189c0*/  LOP3.LUT R65, R65, R140, R145, 0x96, !PT ;  /* 0x0000008c41417212 */ /* 0x000fc600078e9691 */
[----:B------:R-:W-:-:S04]  /*189d0*/  IMAD.WIDE.U32 R140, R113, -0x2daee0ad, RZ ;  /* 0xd2511f53718c7825 */ /* 0x000fc800078e00ff */
[----:B------:R-:W-:-:S04]  /*189e0*/  IMAD.WIDE.U32 R142, R65, -0x326172a9, RZ ;  /* 0xcd9e8d57418e7825 */ /* 0x000fc800078e00ff */
[----:B------:R-:W-:Y:S02]  /*189f0*/  VIADD R65, R2, 0x78dde6e4 ;  /* 0x78dde6e402417836 */ /* 0x000fe40000000000 */
[----:B------:R-:W-:-:S03]  /*18a00*/  VIADD R113, R3, 0xed9eba14 ;  /* 0xed9eba1403717836 */ /* 0x000fc60000000000 */
[----:B------:R-:W-:Y:S02]  /*18a10*/  LOP3.LUT R65, R65, R146, R143, 0x96, !PT ;  /* 0x0000009241417212 */ /* 0x000fe400078e968f */
[----:B------:R-:W-:-:S03]  /*18a20*/  LOP3.LUT R113, R113, R144, R141, 0x96, !PT ;  /* 0x0000009071717212 */ /* 0x000fc600078e968d */
[----:B------:R-:W-:-:S04]  /*18a30*/  IMAD.WIDE.U32 R144, R65, -0x2daee0ad, RZ ;  /* 0xd2511f5341907825 */ /* 0x000fc800078e00ff */
[----:B------:R-:W-:Y:S01]  /*18a40*/  IMAD.WIDE.U32 R146, R113, -0x326172a9, RZ ;  /* 0xcd9e8d5771927825 */ /* 0x000fe200078e00ff */
[----:B------:R-:W-:-:S03]  /*18a50*/  IADD3 R113, PT, PT, R2, 0x1715609d, RZ ;  /* 0x1715609d02717810 */ /* 0x000fc60007ffe0ff */
[----:B------:R-:W-:Y:S01]  /*18a60*/  VIADD R65, R3, 0xa9066899 ;  /* 0xa906689903417836 */ /* 0x000fe20000000000 */
[----:B------:R-:W-:-:S04]  /*18a70*/  LOP3.LUT R113, R113, R142, R147, 0x96, !PT ;  /* 0x0000008e71717212 */ /* 0x000fc800078e9693 */
        /* <DEDUP_REMOVED lines=15> */
[----:B------:R-:W-:-:S03]  /*18b70*/  IADD3 R113, PT, PT, R3, -0x24c28bd8, RZ ;  /* 0xdb3d742803717810 */ /* 0x000fc60007ffe0ff */
[----:B------:R-:W-:Y:S01]  /*18b80*/  VIADD R65, R2, 0xf1bbcdc8 ;  /* 0xf1bbcdc802417836 */ /* 0x000fe20000000000 */
[----:B------:R-:W-:-:S04]  /*18b90*/  LOP3.LUT R113, R113, R144, R141, 0x96, !PT ;  /* 0x0000009071717212 */ /* 0x000fc800078e968d */
[----:B------:R-:W-:Y:S01]  /*18ba0*/  LOP3.LUT R65, R65, R146, R143, 0x96, !PT ;  /* 0x0000009241417212 */ /* 0x000fe200078e968f */
[----:B------:R-:W-:-:S04]  /*18bb0*/  IMAD.WIDE.U32 R146, R113, -0x326172a9, RZ ;  /* 0xcd9e8d5771927825 */ /* 0x000fc800078e00ff */
[----:B------:R-:W-:Y:S01]  /*18bc0*/  IMAD.WIDE.U32 R144, R65, -0x2daee0ad, RZ ;  /* 0xd2511f5341907825 */ /* 0x000fe200078e00ff */
[----:B------:R-:W-:-:S03]  /*18bd0*/  IADD3 R65, PT, PT, R3, -0x695add53, RZ ;  /* 0x96a522ad03417810 */ /* 0x000fc60007ffe0ff */
[----:B------:R-:W-:Y:S01]  /*18be0*/  VIADD R113, R2, 0x8ff34781 ;  /* 0x8ff3478102717836 */ /* 0x000fe20000000000 */
[----:B------:R-:W-:Y:S01]  /*18bf0*/  LOP3.LUT R48, R65, R140, R145, 0x96, !PT ;  /* 0x0000008c41307212 */ /* 0x000fe200078e9691 */
[----:B------:R-:W-:Y:S01]  /*18c00*/  IMAD.MOV.U32 R65, RZ, RZ, R72 ;  /* 0x000000ffff417224 */ /* 0x000fe200078e0048 */
[----:B------:R-:W-:Y:S01]  /*18c10*/  MOV R72, R144 ;  /* 0x0000009000487202 */ /* 0x000fe20000000f00 */
[----:B------:R-:W-:Y:S01]  /*18c20*/  IMAD.MOV.U32 R58, RZ, RZ, R146 ;  /* 0x000000ffff3a7224 */ /* 0x000fe200078e0092 */
[----:B------:R-:W-:Y:S01]  /*18c30*/  LOP3.LUT R46, R113, R142, R147, 0x96, !PT ;  /* 0x0000008e712e7212 */ /* 0x000fe200078e9693 */
[----:B------:R-:W-:-:S07]  /*18c40*/  IMAD.MOV.U32 R113, RZ, RZ, RZ ;  /* 0x000000ffff717224 */ /* 0x000fce00078e00ff */
.L_x_1259:
[----:B------:R-:W-:Y:S05]  /*18c50*/  BSYNC.RECONVERGENT B1 ;  /* 0x0000000000017941 */ /* 0x000fea0003800200 */
.L_x_1258:
        /* <DEDUP_REMOVED lines=20> */
.L_x_1265:
        /* <DEDUP_REMOVED lines=13> */
.L_x_1267:
[----:B------:R-:W-:Y:S05]  /*18e70*/  BSYNC.RECONVERGENT B2 ;  /* 0x0000000000027941 */ /* 0x000fea0003800200 */
.L_x_1266:
        /* <DEDUP_REMOVED lines=61> */
.L_x_1264:
[----:B------:R-:W-:Y:S05]  /*19250*/  BSYNC.RECONVERGENT B1 ;  /* 0x0000000000017941 */ /* 0x000fea0003800200 */
.L_x_1263:
        /* <DEDUP_REMOVED lines=27> */
.L_x_1270:
        /* <DEDUP_REMOVED lines=13> */
.L_x_1272:
[----:B------:R-:W-:Y:S05]  /*194e0*/  BSYNC.RECONVERGENT B2 ;  /* 0x0000000000027941 */ /* 0x000fea0003800200 */
.L_x_1271:
        /* <DEDUP_REMOVED lines=61> */
.L_x_1269:
[----:B------:R-:W-:Y:S05]  /*198c0*/  BSYNC.RECONVERGENT B1 ;  /* 0x0000000000017941 */ /* 0x000fea0003800200 */
.L_x_1268:
        /* <DEDUP_REMOVED lines=21> */
.L_x_1275:
        /* <DEDUP_REMOVED lines=13> */
.L_x_1277:
[----:B------:R-:W-:Y:S05]  /*19af0*/  BSYNC.RECONVERGENT B2 ;  /* 0x0000000000027941 */ /* 0x000fea0003800200 */
.L_x_1276:
        /* <DEDUP_REMOVED lines=8> */
[----:B------:R-:W-:Y:S01]  /*19b80*/  IADD3 R49, PT, PT, R2, 0x3c6ef372, RZ ;  /* 0x3c6ef37202317810 */ /* 0x000fe20007ffe0ff */
[----:B------:R-:W-:Y:S01]  /*19b90*/  IMAD.MOV.U32 R66, RZ, RZ, R72 ;  /* 0x000000ffff427224 */ /* 0x000fe200078e0048 */
        /* <DEDUP_REMOVED lines=48> */
[----:B------:R-:W-:Y:S02]  /*19ea0*/  HFMA2 R141, -RZ, RZ, 0, 0 ;  /* 0x00000000ff8d7431 */ /* 0x000fe400000001ff */
[----:B------:R-:W-:Y:S01]  /*19eb0*/  IMAD.MOV.U32 R72, RZ, RZ, R144 ;  /* 0x000000ffff487224 */ /* 0x000fe200078e0090 */
[----:B------:R-:W-:-:S07]  /*19ec0*/  LOP3.LUT R46, R127, R142, R49, 0x96, !PT ;  /* 0x0000008e7f2e7212 */ /* 0x000fce00078e9631 */
.L_x_1274:
[----:B------:R-:W-:Y:S05]  /*19ed0*/  BSYNC.RECONVERGENT B1 ;  /* 0x0000000000017941 */ /* 0x000fea0003800200 */
.L_x_1273:
[----:B------:R-:W-:Y:S01]  /*19ee0*/  I2FP.F32.U32 R49, R66 ;  /* 0x0000004200317245 */ /* 0x000fe20000201000 */
[----:B------:R-:W-:Y:S01]  /*19ef0*/  IMAD.U32 R127, R11, 0x10000, RZ ;  /* 0x000100000b7f7824 */ /* 0x000fe200078e00ff */
[----:B------:R-:W-:Y:S01]  /*19f00*/  BSSY.RECONVERGENT B1, `(.L_x_1278) ;  /* 0x0000062000017945 */ /* 0x000fe20003800200 */
[----:B------:R-:W-:Y:S02]  /*19f10*/  @P1 IMAD.U32 R142, R7, 0x10000, RZ ;  /* 0x00010000078e1824 */ /* 0x000fe400078e00ff */
[----:B------:R-:W-:Y:S01]  /*19f20*/  FFMA.FTZ R49, R49, R76, 1.1641532182693481445e-10 ;  /* 0x2f00000031317423 */ /* 0x000fe2000001004c */
[----:B------:R-:W-:-:S04]  /*19f30*/  FMUL.FTZ R127, R127, R70 ;  /* 0x000000467f7f7220 */ /* 0x000fc80000410000 */
[----:B------:R-:W-:-:S04]  /*19f40*/  FSETP.GTU.FTZ.AND P5, PT, R49, R74, PT ;  /* 0x0000004a3100720b */ /* 0x000fc80003fbc000 */
        /* <DEDUP_REMOVED lines=18> */
.L_x_1280:
        /* <DEDUP_REMOVED lines=13> */
.L_x_1282:
[----:B------:R-:W-:Y:S05]  /*1a140*/  BSYNC.RECONVERGENT B2 ;  /* 0x0000000000027941 */ /* 0x000fea0003800200 */
.L_x_1281:
        /* <DEDUP_REMOVED lines=61> */
.L_x_1279:
[----:B------:R-:W-:Y:S05]  /*1a520*/  BSYNC.RECONVERGENT B1 ;  /* 0x0000000000017941 */ /* 0x000fea0003800200 */
.L_x_1278:
        /* <DEDUP_REMOVED lines=20> */
.L_x_1285:
[----:B------:R-:W-:Y:S01]  /*1a670*/  VIADD R84, R84, 0x1 ;  /* 0x0000000154547836 */ /* 0x000fe20000000000 */
[----:B------:R-:W-:Y:S03]  /*1a680*/  BSSY.RECONVERGENT B2, `(.L_x_1286) ;  /* 0x000000e000027945 */ /* 0x000fe60003800200 */
        /* <DEDUP_REMOVED lines=13> */
.L_x_1287:
[----:B------:R-:W-:Y:S05]  /*1a760*/  BSYNC.RECONVERGENT B2 ;  /* 0x0000000000027941 */ /* 0x000fea0003800200 */
.L_x_1286:
        /* <DEDUP_REMOVED lines=46> */
[----:B------:R-:W-:Y:S01]  /*1aa50*/  LOP3.LUT R144, R43, R144, R149, 0x96, !PT ;  /* 0x000000902b907212 */ /* 0x000fe200078e9695 */
[C---:B------:R-:W-:Y:S02]  /*1aa60*/  VIADD R43, R2.reuse, 0xf1bbcdc8 ;  /* 0xf1bbcdc8022b7836 */ /* 0x040fe40000000000 */
[----:B------:R-:W-:Y:S01]  /*1aa70*/  IMAD.WIDE.U32 R142, R127, -0x2daee0ad, RZ ;  /* 0xd2511f537f8e7825 */ /* 0x000fe200078e00ff */
[----:B------:R-:W-:-:S03]  /*1aa80*/  IADD3 R127, PT, PT, R2, -0x700cb87f, RZ ;  /* 0x8ff34781027f7810 */ /* 0x000fc60007ffe0ff */
[----:B------:R-:W-:Y:S01]  /*1aa90*/  IMAD.WIDE.U32 R144, R144, -0x326172a9, RZ ;  /* 0xcd9e8d5790907825 */ /* 0x000fe200078e00ff */
[----:B------:R-:W-:-:S04]  /*1aaa0*/  LOP3.LUT R49, R49, R148, R143, 0x96, !PT ;  /* 0x0000009431317212 */ /* 0x000fc800078e968f */
        /* <DEDUP_REMOVED lines=9> */
.L_x_1284:
[----:B------:R-:W-:Y:S05]  /*1ab40*/  BSYNC.RECONVERGENT B1 ;  /* 0x0000000000017941 */ /* 0x000fea0003800200 */
.L_x_1283:
[----:B------:R-:W-:Y:S02]  /*1ab50*/  I2FP.F32.U32 R43, R141 ;  /* 0x0000008d002b7245 */ /* 0x000fe40000201000 */
[----:B------:R-:W-:Y:S02]  /*1ab60*/  PRMT R127, R11, 0x7632, R127 ;  /* 0x000076320b7f7816 */ /* 0x000fe4000000007f */
[----:B------:R-:W-:Y:S01]  /*1ab70*/  PRMT R42, R42, 0x5410, R82 ;  /* 0x000054102a2a7816 */ /* 0x000fe20000000052 */
[----:B------:R-:W-:Y:S01]  /*1ab80*/  FFMA.FTZ R43, R43, R76, 1.1641532182693481445e-10 ;  /* 0x2f0000002b2b7423 */ /* 0x000fe2000001004c */
[----:B------:R-:W-:Y:S02]  /*1ab90*/  SHF.L.U32 R127, R127, 0x10, RZ ;  /* 0x000000107f7f7819 */ /* 0x000fe400000006ff */
[----:B------:R-:W-:Y:S02]  /*1aba0*/  @P1 PRMT R76, R7, 0x7632, R76 ;  /* 0x00007632074c1816 */ /* 0x000fe4000000004c */
[----:B------:R-:W-:Y:S01]  /*1abb0*/  FSETP.GTU.FTZ.AND P6, PT, R43, R74, PT ;  /* 0x0000004a2b00720b */ /* 0x000fe20003fdc000 */
[----:B------:R-:W-:Y:S01]  /*1abc0*/  FMUL.FTZ R127, R127, R70 ;  /* 0x000000467f7f7220 */ /* 0x000fe20000410000 */
[----:B------:R-:W-:Y:S01]  /*1abd0*/  PRMT R41, R41, 0x5410, R80 ;  /* 0x0000541029297816 */ /* 0x000fe20000000050 */
[----:B------:R-:W-:Y:S01]  /*1abe0*/  @P1 IMAD.U32 R76, R76, 0x10000, RZ ;  /* 0x000100004c4c1824 */ /* 0x000fe200078e00ff */
[----:B------:R-:W-:-:S02]  /*1abf0*/  SEL R70, RZ, 0x1, P6 ;  /* 0x00000001ff467807 */ /* 0x000fc40003000000 */
[----:B------:R-:W-:Y:S02]  /*1ac00*/  FSEL R43, R127, RZ, !P6 ;  /* 0x000000ff7f2b7208 */ /* 0x000fe40007000000 */
[----:B------:R-:W-:-:S03]  /*1ac10*/  PRMT R40, R40, 0x5410, R78 ;  /* 0x0000541028287816 */ /* 0x000fc6000000004e */
[----:B------:R-:W-:-:S04]  /*1ac20*/  FADD.FTZ R43, R150, R43 ;  /* 0x0000002b962b7221 */ /* 0x000fc80000010000 */
[----:B------:R-:W-:Y:S01]  /*1ac30*/  @P1 FADD.FTZ R127, R43, R76 ;  /* 0x0000004c2b7f1221 */ /* 0x000fe20000010000 */
[----:B------:R-:W-:-:S05]  /*1ac40*/  @!P1 IMAD.MOV.U32 R127, RZ, RZ, R43 ;  /* 0x000000ffff7f9224 */ /* 0x000fca00078e002b */
[----:B------:R-:W-:-:S04]  /*1ac50*/  F2FP.BF16.F32.PACK_AB R43, RZ, R127 ;  /* 0x0000007fff2b723e */ /* 0x000fc800000010ff */
[----:B------:R-:W-:Y:S01]  /*1ac60*/  PRMT R43, R140, 0x5410, R43 ;  /* 0x000054108c2b7816 */ /* 0x000fe2000000002b */
[----:B------:R-:W-:Y:S06]  /*1ac70*/  BRA `(.L_x_1288) ;  /* 0x0000003000c87947 */ /* 0x000fec0003800000 */
.L_x_1207:
[----:B------:R-:W-:Y:S01]  /*1ac80*/  ISETP.NE.AND P2, PT, R49, 0x1, PT ;  /* 0x000000013100780c */ /* 0x000fe20003f45270 */
[----:B------:R-:W-:Y:S01]  /*1ac90*/  BSSY.RECONVERGENT B1, `(.L_x_1289) ;  /* 0x000005a000017945 */ /* 0x000fe20003800200 */
[----:B0-----:R-:W-:Y:S02]  /*1aca0*/  HFMA2 R77, -RZ, RZ, 0, 1.1920928955078125e-07 ;  /* 0x00000002ff4d7431 */ /* 0x001fe400000001ff */
        /* <DEDUP_REMOVED lines=13> */
.L_x_1291:
        /* <DEDUP_REMOVED lines=13> */
.L_x_1293:
[----:B------:R-:W-:Y:S05]  /*1ae50*/  BSYNC.RECONVERGENT B2 ;  /* 0x0000000000027941 */ /* 0x000fea0003800200 */
.L_x_1292:
        /* <DEDUP_REMOVED lines=61> */
.L_x_1290:
[----:B------:R-:W-:Y:S05]  /*1b230*/  BSYNC.RECONVERGENT B1 ;  /* 0x0000000000017941 */ /* 0x000fea0003800200 */
.L_x_1289:
        /* <DEDUP_REMOVED lines=29> */
.L_x_1296:
        /* <DEDUP_REMOVED lines=13> */
.L_x_1298:
[----:B------:R-:W-:Y:S05]  /*1b4e0*/  BSYNC.RECONVERGENT B2 ;  /* 0x0000000000027941 */ /* 0x000fea0003800200 */
.L_x_1297:
        /* <DEDUP_REMOVED lines=61> */
.L_x_1295:
[----:B------:R-:W-:Y:S05]  /*1b8c0*/  BSYNC.RECONVERGENT B1 ;  /* 0x0000000000017941 */ /* 0x000fea0003800200 */
.L_x_1294:
        /* <DEDUP_REMOVED lines=26> */
.L_x_1301:
        /* <DEDUP_REMOVED lines=13> */
.L_x_1303:
[----:B------:R-:W-:Y:S05]  /*1bb40*/  BSYNC.RECONVERGENT B2 ;  /* 0x0000000000027941 */ /* 0x000fea0003800200 */
.L_x_1302:
        /* <DEDUP_REMOVED lines=61> */
.L_x_1300:
[----:B------:R-:W-:Y:S05]  /*1bf20*/  BSYNC.RECONVERGENT B1 ;  /* 0x0000000000017941 */ /* 0x000fea0003800200 */
.L_x_1299:
        /* <DEDUP_REMOVED lines=26> */
.L_x_1306:
        /* <DEDUP_REMOVED lines=13> */
.L_x_1308:
[----:B------:R-:W-:Y:S05]  /*1c1a0*/  BSYNC.RECONVERGENT B2 ;  /* 0x0000000000027941 */ /* 0x000fea0003800200 */
.L_x_1307:
        /* <DEDUP_REMOVED lines=61> */
.L_x_1305:
[----:B------:R-:W-:Y:S05]  /*1c580*/  BSYNC.RECONVERGENT B1 ;  /* 0x0000000000017941 */ /* 0x000fea0003800200 */
.L_x_1304:
        /* <DEDUP_REMOVED lines=26> */
.L_x_1311:
        /* <DEDUP_REMOVED lines=13> */
.L_x_1313:
[----:B------:R-:W-:Y:S05]  /*1c800*/  BSYNC.RECONVERGENT B2 ;  /* 0x0000000000027941 */ /* 0x000fea0003800200 */
.L_x_1312:
        /* <DEDUP_REMOVED lines=55> */
[----:B------:R-:W-:Y:S02]  /*1cb80*/  IADD3 R93, PT, PT, R3, -0x695add53, RZ ;  /* 0x96a522ad035d7810 */ /* 0x000fe40007ffe0ff */
[----:B------:R-:W-:Y:S01]  /*1cb90*/  LOP3.LUT R46, R49, R140, R145, 0x96, !PT ;  /* 0x0000008c312e7212 */ /* 0x000fe200078e9691 */
[----:B------:R-:W-:Y:S01]  /*1cba0*/  IMAD.MOV.U32 R58, RZ, RZ, R144 ;  /* 0x000000ffff3a7224 */ /* 0x000fe200078e0090 */
[----:B------:R-:W-:Y:S01]  /*1cbb0*/  MOV R49, R72 ;  /* 0x0000004800317202 */ /* 0x000fe20000000f00 */
[----:B------:R-:W-:Y:S01]  /*1cbc0*/  IMAD.MOV.U32 R72, RZ, RZ, R142 ;  /* 0x000000ffff487224 */ /* 0x000fe200078e008e */
[----:B------:R-:W-:-:S07]  /*1cbd0*/  LOP3.LUT R48, R93, R48, R143, 0x96, !PT ;  /* 0x000000305d307212 */ /* 0x000fce00078e968f */
.L_x_1310:
[----:B------:R-:W-:Y:S05]  /*1cbe0*/  BSYNC.RECONVERGENT B1 ;  /* 0x0000000000017941 */ /* 0x000fea0003800200 */
.L_x_1309:
        /* <DEDUP_REMOVED lines=21> */
[----:B------:R-:W-:Y:S01]  /*1cd40*/  @P3 VIADD R127, R115, 0x1 ;  /* 0x00000001737f3836 */ /* 0x000fe20000000000 */
[----:B------:R-:W-:Y:S01]  /*1cd50*/  @P3 MOV R49, R46 ;  /* 0x0000002e00313202 */ /* 0x000fe20000000f00 */
[----:B------:R-:W-:Y:S06]  /*1cd60*/  BRA `(.L_x_1315) ;  /* 0x00000004002c7947 */ /* 0x000fec0003800000 */
.L_x_1316:
        /* <DEDUP_REMOVED lines=8> */
[----:B------:R-:W-:Y:S02]  /*1cdf0*/  @!P3 IADD3 R46, PT, PT, R57, 0x1, RZ ;  /* 0x00000001392eb810 */ /* 0x000fe40007ffe0ff */
[----:B------:R-:W-:Y:S02]  /*1ce00*/  @!P3 MOV R47, RZ ;  /* 0x000000ff002fb202 */ /* 0x000fe40000000f00 */
[----:B------:R-:W-:-:S13]  /*1ce10*/  ISETP.NE.AND P4, PT, R88, RZ, !P3 ;  /* 0x000000ff5800720c */ /* 0x000fda0005f85270 */
[----:B------:R-:W-:-:S04]  /*1ce20*/  @P4 IMAD.MOV R46, RZ, RZ, R57 ;  /* 0x000000ffff2e4224 */ /* 0x000fc800078e0239 */
[----:B------:R-:W-:-:S07]  /*1ce30*/  @!P3 IMAD.MOV.U32 R57, RZ, RZ, R46 ;  /* 0x000000ffff39b224 */ /* 0x000fce00078e002e */
.L_x_1318:
[----:B------:R-:W-:Y:S05]  /*1ce40*/  BSYNC.RECONVERGENT B2 ;  /* 0x0000000000027941 */ /* 0x000fea0003800200 */
.L_x_1317:
        /* <DEDUP_REMOVED lines=55> */
[----:B------:R-:W-:Y:S02]  /*1d1c0*/  LOP3.LUT R46, R115, R142, R49, 0x96, !PT ;  /* 0x0000008e732e7212 */ /* 0x000fe400078e9631 */
[----:B------:R-:W-:Y:S01]  /*1d1d0*/  MOV R58, R48 ;  /* 0x00000030003a7202 */ /* 0x000fe20000000f00 */
[----:B------:R-:W-:Y:S01]  /*1d1e0*/  IMAD.MOV.U32 R49, RZ, RZ, R72 ;  /* 0x000000ffff317224 */ /* 0x000fe200078e0048 */
[----:B------:R-:W-:Y:S01]  /*1d1f0*/  LOP3.LUT R48, R127, R140, R145, 0x96, !PT ;  /* 0x0000008c7f307212 */ /* 0x000fe200078e9691 */
[----:B------:R-:W-:Y:S01]  /*1d200*/  IMAD.MOV.U32 R127, RZ, RZ, RZ ;  /* 0x000000ffff7f7224 */ /* 0x000fe200078e00ff */
[----:B------:R-:W-:-:S07]  /*1d210*/  MOV R72, R144 ;  /* 0x0000009000487202 */ /* 0x000fce0000000f00 */
.L_x_1315:
[----:B------:R-:W-:Y:S05]  /*1d220*/  BSYNC.RECONVERGENT B1 ;  /* 0x0000000000017941 */ /* 0x000fea0003800200 */
.L_x_1314:
[----:B------:R-:W-:Y:S01]  /*1d230*/  I2FP.F32.U32 R49, R49 ;  /* 0x0000003100317245 */ /* 0x000fe20000201000 */
[----:B------:R-:W-:Y:S01]  /*1d240*/  BSSY.RECONVERGENT B1, `(.L_x_1319) ;  /* 0x0000062000017945 */ /* 0x000fe20003800200 */
[----:B------:R-:W-:Y:S01]  /*1d250*/  SHF.L.U32 R113, R113, 0x10, RZ ;  /* 0x0000001071717819 */ /* 0x000fe200000006ff */
[----:B------:R-:W-:Y:S01]  /*1d260*/  HFMA2 R141, -RZ, RZ, 0, 1.1920928955078125e-07 ;  /* 0x00000002ff8d7431 */ /* 0x000fe200000001ff */
[----:B------:R-:W-:Y:S01]  /*1d270*/  @P1 PRMT R115, R6, 0x7632, R115 ;  /* 0x0000763206731816 */ /* 0x000fe20000000073 */
[----:B------:R-:W-:Y:S01]  /*1d280*/  FFMA.FTZ R49, R49, R80, 1.1641532182693481445e-10 ;  /* 0x2f00000031317423 */ /* 0x000fe20000010050 */
[----:B------:R-:W-:Y:S01]  /*1d290*/  ISETP.NE.AND P4, PT, R127, 0x1, PT ;  /* 0x000000017f00780c */ /* 0x000fe20003f85270 */
[----:B------:R-:W-:Y:S02]  /*1d2a0*/  FMUL.FTZ R113, R113, R76 ;  /* 0x0000004c71717220 */ /* 0x000fe40000410000 */
[----:B------:R-:W-:Y:S01]  /*1d2b0*/  @P1 IMAD.U32 R140, R115, 0x10000, RZ ;  /* 0x00010000738c1824 */ /* 0x000fe200078e00ff */
        /* <DEDUP_REMOVED lines=12> */
[----:B------:R-:W-:Y:S01]  /*1d380*/  @P4 IADD3 R141, PT, PT, R127, 0x1, RZ ;  /* 0x000000017f8d4810 */ /* 0x000fe20007ffe0ff */
[----:B------:R-:W-:Y:S01]  /*1d390*/  @P4 IMAD.MOV.U32 R49, RZ, RZ, R46 ;  /* 0x000000ffff314224 */ /* 0x000fe200078e002e */
[----:B------:R-:W-:Y:S06]  /*1d3a0*/  BRA `(.L_x_1320) ;  /* 0x00000004002c7947 */ /* 0x000fec0003800000 */
.L_x_1321:
[----:B------:R-:W-:Y:S01]  /*1d3b0*/  IADD3 R84, PT, PT, R84, 0x1, RZ ;  /* 0x0000000154547810 */ /* 0x000fe20007ffe0ff */
[----:B------:R-:W-:Y:S03]  /*1d3c0*/  BSSY.RECONVERGENT B2, `(.L_x_1322) ;  /* 0x000000c000027945 */ /* 0x000fe60003800200 */
[C---:B------:R-:W-:Y:S01]  /*1d3d0*/  ISETP.NE.AND P4, PT, R84.reuse, RZ, PT ;  /* 0x000000ff5400720c */ /* 0x040fe20003f85270 */
[----:B------:R-:W-:-:S12]  /*1d3e0*/  IMAD.WIDE.U32 R140, R84, -0x2daee0ad, RZ ;  /* 0xd2511f53548c7825 */ /* 0x000fd800078e00ff */
[----:B------:R-:W-:Y:S05]  /*1d3f0*/  @P4 BRA `(.L_x_1323) ;  /* 0x0000000000204947 */ /* 0x000fea0003800000 */
[----:B------:R-:W-:-:S05]  /*1d400*/  VIADD R47, R47, 0x1 ;  /* 0x000000012f2f7836 */ /* 0x000fca0000000000 */
[----:B------:R-:W-:-:S13]  /*1d410*/  ISETP.NE.AND P4, PT, R47, RZ, PT ;  /* 0x000000ff2f00720c */ /* 0x000fda0003f85270 */
[----:B------:R-:W-:Y:S01]  /*1d420*/  @!P4 IADD3 R88, PT, PT, R88, 0x1, RZ ;  /* 0x000000015858c810 */ /* 0x000fe20007ffe0ff */
[----:B------:R-:W-:Y:S02]  /*1d430*/  @!P4 VIADD R46, R57, 0x1 ;  /* 0x00000001392ec836 */ /* 0x000fe40000000000 */
[----:B------:R-:W-:Y:S01]  /*1d440*/  @!P4 IMAD.MOV.U32 R47, RZ, RZ, RZ ;  /* 0x000000ffff2fc224 */ /* 0x000fe200078e00ff */
[----:B------:R-:W-:-:S13]  /*1d450*/  ISETP.NE.AND P5, PT, R88, RZ, !P4 ;  /* 0x000000ff5800720c */ /* 0x000fda00067a5270 */
[----:B------:R-:W-:-:S04]  /*1d460*/  @P5 IADD3 R46, PT, PT, R57, RZ, RZ ;  /* 0x000000ff392e5210 */ /* 0x000fc80007ffe0ff */
[----:B------:R-:W-:-:S07]  /*1d470*/  @!P4 MOV R57, R46 ;  /* 0x0000002e0039c202 */ /* 0x000fce0000000f00 */
.L_x_1323:
[----:B------:R-:W-:Y:S05]  /*1d480*/  BSYNC.RECONVERGENT B2 ;  /* 0x0000000000027941 */ /* 0x000fea0003800200 */
.L_x_1322:
        /* <DEDUP_REMOVED lines=12> */
[----:B------:R-:W-:Y:S01]  /*1d550*/  IMAD.WIDE.U32 R144, R127, -0x326172a9, RZ ;  /* 0xcd9e8d577f907825 */ /* 0x000fe200078e00ff */
[----:B------:R-:W-:Y:S02]  /*1d560*/  IADD3 R127, PT, PT, R3, 0x32370b8f, RZ ;  /* 0x32370b8f037f7810 */ /* 0x000fe40007ffe0ff */
[----:B------:R-:W-:Y:S02]  /*1d570*/  LOP3.LUT R113, R113, R146, R141, 0x96, !PT ;  /* 0x0000009271717212 */ /* 0x000fe400078e968d */
[----:B------:R-:W-:-:S03]  /*1d580*/  LOP3.LUT R146, R49, R48, R145, 0x96, !PT ;  /* 0x0000003031927212 */ /* 0x000fc600078e9691 */
        /* <DEDUP_REMOVED lines=8> */
[----:B------:R-:W-:Y:S01]  /*1d610*/  IMAD.WIDE.U32 R144, R127, -0x326172a9, RZ ;  /* 0xcd9e8d577f907825 */ /* 0x000fe200078e00ff */
[----:B------:R-:W-:Y:S02]  /*1d620*/  IADD3 R127, PT, PT, R3, -0x56f99767, RZ ;  /* 0xa9066899037f7810 */ /* 0x000fe40007ffe0ff */
[----:B------:R-:W-:Y:S02]  /*1d630*/  LOP3.LUT R113, R113, R146, R141, 0x96, !PT ;  /* 0x0000009271717212 */ /* 0x000fe400078e968d */
[----:B------:R-:W-:-:S03]  /*1d640*/  LOP3.LUT R146, R49, R48, R145, 0x96, !PT ;  /* 0x0000003031927212 */ /* 0x000fc600078e9691 */
[----:B------:R-:W-:-:S04]  /*1d650*/  IMAD.WIDE.U32 R48, R113, -0x326172a9, RZ ;  /* 0xcd9e8d5771307825 */ /* 0x000fc800078e00ff */
[----:B------:R-:W-:Y:S02]  /*1d660*/  VIADD R113, R2, 0x1715609d ;  /* 0x1715609d02717836 */ /* 0x000fe40000000000 */
[----:B------:R-:W-:-:S03]  /*1d670*/  IMAD.WIDE.U32 R146, R146, -0x2daee0ad, RZ ;  /* 0xd2511f5392927825 */ /* 0x000fc600078e00ff */
[----:B------:R-:W-:Y:S02]  /*1d680*/  LOP3.LUT R113, R113, R144, R49, 0x96, !PT ;  /* 0x0000009071717212 */ /* 0x000fe400078e9631 */
[----:B------:R-:W-:Y:S02]  /*1d690*/  LOP3.LUT R127, R127, R140, R147, 0x96, !PT ;  /* 0x0000008c7f7f7212 */ /* 0x000fe400078e9693 */
[----:B------:R-:W-:Y:S01]  /*1d6a0*/  IADD3 R49, PT, PT, R2, -0x4ab325aa, RZ ;  /* 0xb54cda5602317810 */ /* 0x000fe20007ffe0ff */
        /* <DEDUP_REMOVED lines=15> */
[----:B------:R-:W-:Y:S02]  /*1d7a0*/  IADD3 R127, PT, PT, R3, -0x695add53, RZ ;  /* 0x96a522ad037f7810 */ /* 0x000fe40007ffe0ff */
[----:B------:R-:W-:Y:S01]  /*1d7b0*/  LOP3.LUT R113, R113, R146, R141, 0x96, !PT ;  /* 0x0000009271717212 */ /* 0x000fe200078e968d */
[----:B------:R-:W-:Y:S01]  /*1d7c0*/  HFMA2 R141, -RZ, RZ, 0, 0 ;  /* 0x00000000ff8d7431 */ /* 0x000fe200000001ff */
[----:B------:R-:W-:-:S03]  /*1d7d0*/  LOP3.LUT R146, R49, R48, R145, 0x96, !PT ;  /* 0x0000003031927212 */ /* 0x000fc600078e9691 */
[----:B------:R-:W-:-:S04]  /*1d7e0*/  IMAD.WIDE.U32 R48, R113, -0x326172a9, RZ ;  /* 0xcd9e8d5771307825 */ /* 0x000fc800078e00ff */
[----:B------:R-:W-:Y:S02]  /*1d7f0*/  VIADD R113, R2, 0x8ff34781 ;  /* 0x8ff3478102717836 */ /* 0x000fe40000000000 */
[----:B------:R-:W-:-:S03]  /*1d800*/  IMAD.WIDE.U32 R146, R146, -0x2daee0ad, RZ ;  /* 0xd2511f5392927825 */ /* 0x000fc600078e00ff */
[----:B------:R-:W-:Y:S01]  /*1d810*/  LOP3.LUT R46, R113, R144, R49, 0x96, !PT ;  /* 0x00000090712e7212 */ /* 0x000fe200078e9631 */
[----:B------:R-:W-:Y:S01]  /*1d820*/  IMAD.MOV.U32 R58, RZ, RZ, R48 ;  /* 0x000000ffff3a7224 */ /* 0x000fe200078e0030 */
[----:B------:R-:W-:Y:S01]  /*1d830*/  MOV R49, R72 ;  /* 0x0000004800317202 */ /* 0x000fe20000000f00 */
[----:B------:R-:W-:Y:S01]  /*1d840*/  IMAD.MOV.U32 R72, RZ, RZ, R146 ;  /* 0x000000ffff487224 */ /* 0x000fe200078e0092 */
[----:B------:R-:W-:-:S07]  /*1d850*/  LOP3.LUT R48, R127, R140, R147, 0x96, !PT ;  /* 0x0000008c7f307212 */ /* 0x000fce00078e9693 */
.L_x_1320:
[----:B------:R-:W-:Y:S05]  /*1d860*/  BSYNC.RECONVERGENT B1 ;  /* 0x0000000000017941 */ /* 0x000fea0003800200 */
.L_x_1319:
[----:B------:R-:W-:Y:S01]  /*1d870*/  I2FP.F32.U32 R49, R49 ;  /* 0x0000003100317245 */ /* 0x000fe20000201000 */
[----:B------:R-:W-:Y:S01]  /*1d880*/  IMAD.U32 R113, R43, 0x10000, RZ ;  /* 0x000100002b717824 */ /* 0x000fe200078e00ff */
[----:B------:R-:W-:Y:S01]  /*1d890*/  ISETP.NE.AND P5, PT, R141, 0x1, PT ;  /* 0x000000018d00780c */ /* 0x000fe20003fa5270 */
[----:B------:R-:W-:Y:S01]  /*1d8a0*/  BSSY.RECONVERGENT B1, `(.L_x_1324) ;  /* 0x0000060000017945 */ /* 0x000fe20003800200 */
[----:B------:R-:W-:Y:S01]  /*1d8b0*/  @P1 SHF.L.U32 R140, R7, 0x10, RZ ;  /* 0x00000010078c1819 */ /* 0x000fe200000006ff */
[----:B------:R-:W-:Y:S01]  /*1d8c0*/  FFMA.FTZ R49, R49, R80, 1.1641532182693481445e-10 ;  /* 0x2f00000031317423 */ /* 0x000fe20000010050 */
[----:B------:R-:W-:Y:S01]  /*1d8d0*/  FMUL.FTZ R113, R113, R76 ;  /* 0x0000004c71717220 */ /* 0x000fe20000410000 */
[----:B------:R-:W-:Y:S02]  /*1d8e0*/  PRMT R43, R43, 0x7632, R43 ;  /* 0x000076322b2b7816 */ /* 0x000fe4000000002b */
        /* <DEDUP_REMOVED lines=16> */
.L_x_1326:
        /* <DEDUP_REMOVED lines=13> */
.L_x_1328:
[----:B------:R-:W-:Y:S05]  /*1dac0*/  BSYNC.RECONVERGENT B2 ;  /* 0x0000000000027941 */ /* 0x000fea0003800200 */
.L_x_1327:
        /* <DEDUP_REMOVED lines=61> */
.L_x_1325:
[----:B------:R-:W-:Y:S05]  /*1dea0*/  BSYNC.RECONVERGENT B1 ;  /* 0x0000000000017941 */ /* 0x000fea0003800200 */
.L_x_1324:
[----:B------:R-:W-:Y:S02]  /*1deb0*/  I2FP.F32.U32 R127, R127 ;  /* 0x0000007f007f7245 */ /* 0x000fe40000201000 */
[----:B------:R-:W-:Y:S02]  /*1dec0*/  SHF.L.U32 R43, R43, 0x10, RZ ;  /* 0x000000102b2b7819 */ /* 0x000fe400000006ff */
[----:B------:R-:W-:Y:S01]  /*1ded0*/  @P1 PRMT R140, R7, 0x7632, R140 ;  /* 0x00007632078c1816 */ /* 0x000fe2000000008c */
[----:B------:R-:W-:Y:S01]  /*1dee0*/  FFMA.FTZ R127, R127, R80, 1.1641532182693481445e-10 ;  /* 0x2f0000007f7f7423 */ /* 0x000fe20000010050 */
[----:B------:R-:W-:Y:S01]  /*1def0*/  PRMT R42, R42, 0x5410, R142 ;  /* 0x000054102a2a7816 */ /* 0x000fe2000000008e */
[----:B------:R-:W-:Y:S01]  /*1df00*/  FMUL.FTZ R43, R43, R76 ;  /* 0x0000004c2b2b7220 */ /* 0x000fe20000410000 */
[----:B------:R-:W-:Y:S01]  /*1df10*/  PRMT R41, R41, 0x5410, R82 ;  /* 0x0000541029297816 */ /* 0x000fe20000000052 */
[----:B------:R-:W-:Y:S01]  /*1df20*/  @P1 IMAD.U32 R140, R140, 0x10000, RZ ;  /* 0x000100008c8c1824 */ /* 0x000fe200078e00ff */
[----:B------:R-:W-:-:S02]  /*1df30*/  FSETP.GTU.FTZ.AND P5, PT, R127, R78, PT ;  /* 0x0000004e7f00720b */ /* 0x000fc40003fbc000 */
[----:B------:R-:W-:Y:S02]  /*1df40*/  PRMT R40, R74, 0x5410, R40 ;  /* 0x000054104a287816 */ /* 0x000fe40000000028 */
[----:B------:R-:W-:Y:S02]  /*1df50*/  FSEL R127, R43, RZ, !P5 ;  /* 0x000000ff2b7f7208 */ /* 0x000fe40006800000 */
[----:B------:R-:W-:-:S03]  /*1df60*/  PLOP3.LUT P5, PT, P5, PT, PT, 0x8, 0x80 ;  /* 0x000000000080781c */ /* 0x000fc60002fae170 */
[----:B------:R-:W-:-:S05]  /*1df70*/  @P1 FADD.FTZ R127, R140, R127 ;  /* 0x0000007f8c7f1221 */ /* 0x000fca0000010000 */
[----:B------:R-:W-:-:S04]  /*1df80*/  F2FP.BF16.F32.PACK_AB R43, RZ, R127 ;  /* 0x0000007fff2b723e */ /* 0x000fc800000010ff */
[----:B------:R-:W-:-:S07]  /*1df90*/  PRMT R43, R143, 0x5410, R43 ;  /* 0x000054108f2b7816 */ /* 0x000fce000000002b */
.L_x_1288:
        /* <DEDUP_REMOVED lines=43> */
.L_x_1329:
[----:B------:R-:W-:Y:S01]  /*1e250*/  IMAD.MOV.U32 R74, RZ, RZ, R72 ;  /* 0x000000ffff4a7224 */ /* 0x000fe200078e0048 */
[----:B------:R-:W-:-:S07]  /*1e260*/  IADD3 R0, PT, PT, R0, 0x100, RZ ;  /* 0x0000010000007810 */ /* 0x000fce0007ffe0ff */
.L_x_1206:
[----:B------:R-:W-:Y:S05]  /*1e270*/  BSYNC.RECONVERGENT B0 ;  /* 0x0000000000007941 */ /* 0x000fea0003800200 */
.L_x_1205:
        /* <DEDUP_REMOVED lines=26> */
[----:B------:R-:W-:Y:S01]  /*1e420*/  @!P3 MOV R62, 0x3 ;  /* 0x00000003003eb802 */ /* 0x000fe20000000f00 */
[----:B------:R-:W-:Y:S01]  /*1e430*/  @!P3 IMAD.MOV.U32 R60, RZ, RZ, R48 ;  /* 0x000000ffff3cb224 */ /* 0x000fe200078e0030 */
[----:B------:R-:W-:Y:S01]  /*1e440*/  @!P3 MOV R70, R74 ;  /* 0x0000004a0046b202 */ /* 0x000fe20000000f00 */
[----:B------:R-:W-:Y:S01]  /*1e450*/  @P3 VIADD R62, R49, 0x1 ;  /* 0x00000001313e3836 */ /* 0x000fe20000000000 */
[----:B------:R-:W-:Y:S01]  /*1e460*/  @P3 MOV R60, R46 ;  /* 0x0000002e003c3202 */ /* 0x000fe20000000f00 */
[----:B------:R-:W-:Y:S01]  /*1e470*/  @P3 IMAD.MOV.U32 R70, RZ, RZ, R74 ;  /* 0x000000ffff463224 */ /* 0x000fe200078e004a */
[----:B------:R-:W-:Y:S06]  /*1e480*/  BRA `(.L_x_1334) ;  /* 0x0000000400287947 */ /* 0x000fec0003800000 */
.L_x_1335:
        /* <DEDUP_REMOVED lines=8> */
[----:B------:R-:W-:Y:S01]  /*1e510*/  @!P3 VIADD R46, R57, 0x1 ;  /* 0x00000001392eb836 */ /* 0x000fe20000000000 */
[----:B------:R-:W-:Y:S02]  /*1e520*/  @!P3 MOV R47, RZ ;  /* 0x000000ff002fb202 */ /* 0x000fe40000000f00 */
[----:B------:R-:W-:-:S13]  /*1e530*/  ISETP.NE.AND P4, PT, R88, RZ, !P3 ;  /* 0x000000ff5800720c */ /* 0x000fda0005f85270 */
[----:B------:R-:W-:-:S05]  /*1e540*/  @P4 IADD3 R46, PT, PT, R57, RZ, RZ ;  /* 0x000000ff392e4210 */ /* 0x000fca0007ffe0ff */
[----:B------:R-:W-:-:S07]  /*1e550*/  @!P3 IMAD.MOV.U32 R57, RZ, RZ, R46 ;  /* 0x000000ffff39b224 */ /* 0x000fce00078e002e */
.L_x_1337:
[----:B------:R-:W-:Y:S05]  /*1e560*/  BSYNC.RECONVERGENT B2 ;  /* 0x0000000000027941 */ /* 0x000fea0003800200 */
.L_x_1336:
        /* <DEDUP_REMOVED lines=59> */
[----:B------:R-:W-:-:S07]  /*1e920*/  IMAD.MOV.U32 R62, RZ, RZ, RZ ;  /* 0x000000ffff3e7224 */ /* 0x000fce00078e00ff */
.L_x_1334:
[----:B------:R-:W-:Y:S05]  /*1e930*/  BSYNC.RECONVERGENT B1 ;  /* 0x0000000000017941 */ /* 0x000fea0003800200 */
.L_x_1333:
[----:B0-----:R-:W0:Y:S01]  /*1e940*/  LDC R72, c[0x0][0x408] ;  /* 0x00010200ff487b82 */ /* 0x001e220000000800 */
[----:B------:R-:W-:Y:S01]  /*1e950*/  HFMA2 R76, -RZ, RZ, 0.1171875, 0 ;  /* 0x2f800000ff4c7431 */ /* 0x000fe200000001ff */
[----:B------:R-:W-:Y:S01]  /*1e960*/  I2FP.F32.U32 R49, R60 ;  /* 0x0000003c00317245 */ /* 0x000fe20000201000 */
[----:B-----5:R-:W-:Y:S01]  /*1e970*/  IMAD.U32 R61, R40, 0x10000, RZ ;  /* 0x00010000283d7824 */ /* 0x020fe200078e00ff */
[----:B------:R-:W-:Y:S01]  /*1e980*/  LOP3.LUT R86, R86, 0xffffffdf, RZ, 0xc0, !PT ;  /* 0xffffffdf56567812 */ /* 0x000fe200078ec0ff */
[----:B------:R-:W-:Y:S01]  /*1e990*/  BSSY.RECONVERGENT B1, `(.L_x_1338) ;  /* 0x0000060000017945 */ /* 0x000fe20003800200 */
[----:B------:R-:W-:Y:S02]  /*1e9a0*/  MOV R64, 0x2 ;  /* 0x0000000200407802 */ /* 0x000fe40000000f00 */
[----:B------:R-:W1:Y:S01]  /*1e9b0*/  LDC R74, c[0x0][0x404] ;  /* 0x00010100ff4a7b82 */ /* 0x000e620000000800 */
[----:B------:R-:W-:Y:S01]  /*1e9c0*/  FFMA.FTZ R49, R49, R76, 1.1641532182693481445e-10 ;  /* 0x2f00000031317423 */ /* 0x000fe2000001004c */
[----:B0-----:R-:W-:-:S04]  /*1e9d0*/  FMUL.FTZ R61, R61, R72 ;  /* 0x000000483d3d7220 */ /* 0x001fc80000410000 */
[----:B-1----:R-:W-:Y:S02]  /*1e9e0*/  FSETP.GTU.FTZ.AND P3, PT, R49, R74, PT ;  /* 0x0000004a3100720b */ /* 0x002fe40003f7c000 */
        /* <DEDUP_REMOVED lines=15> */
.L_x_1340:
        /* <DEDUP_REMOVED lines=13> */
.L_x_1342:
[----:B------:R-:W-:Y:S05]  /*1ebb0*/  BSYNC.RECONVERGENT B2 ;  /* 0x0000000000027941 */ /* 0x000fea0003800200 */
.L_x_1341:
        /* <DEDUP_REMOVED lines=57> */
[----:B------:R-:W-:Y:S02]  /*1ef50*/  IMAD.MOV.U32 R70, RZ, RZ, R64 ;  /* 0x000000ffff467224 */ /* 0x000fe400078e0040 */
[----:B------:R-:W-:Y:S02]  /*1ef60*/  HFMA2 R64, -RZ, RZ, 0, 0 ;  /* 0x00000000ff407431 */ /* 0x000fe400000001ff */
[----:B------:R-:W-:Y:S01]  /*1ef70*/  IMAD.MOV.U32 R58, RZ, RZ, R140 ;  /* 0x000000ffff3a7224 */ /* 0x000fe200078e008c */
[----:B------:R-:W-:-:S07]  /*1ef80*/  LOP3.LUT R48, R63, R60, R65, 0x96, !PT ;  /* 0x0000003c3f307212 */ /* 0x000fce00078e9641 */
.L_x_1339:
[----:B------:R-:W-:Y:S05]  /*1ef90*/  BSYNC.RECONVERGENT B1 ;  /* 0x0000000000017941 */ /* 0x000fea0003800200 */
.L_x_1338:
        /* <DEDUP_REMOVED lines=10> */
[----:B------:R-:W-:Y:S01]  /*1f040*/  FADD.FTZ R40, R66, R61 ;  /* 0x0000003d42287221 */ /* 0x000fe20000010000 */
[----:B------:R-:W-:Y:S01]  /*1f050*/  MOV R63, 0x2 ;  /* 0x00000002003f7802 */ /* 0x000fe20000000f00 */
[----:B------:R-:W-:Y:S02]  /*1f060*/  IMAD.MOV.U32 R61, RZ, RZ, R58 ;  /* 0x000000ffff3d7224 */ /* 0x000fe400078e003a */
[--C-:B------:R-:W-:Y:S01]  /*1f070*/  @P2 FADD.FTZ R71, R71, R40.reuse ;  /* 0x0000002847472221 */ /* 0x100fe20000010000 */
[----:B------:R-:W-:-:S05]  /*1f080*/  @!P2 IMAD.MOV.U32 R71, RZ, RZ, R40 ;  /* 0x000000ffff47a224 */ /* 0x000fca00078e0028 */
[----:B------:R-:W-:Y:S02]  /*1f090*/  F2FP.BF16.F32.PACK_AB R40, RZ, R71 ;  /* 0x00000047ff28723e */ /* 0x000fe400000010ff */
        /* <DEDUP_REMOVED lines=9> */
.L_x_1345:
        /* <DEDUP_REMOVED lines=13> */
.L_x_1347:
[----:B------:R-:W-:Y:S05]  /*1f200*/  BSYNC.RECONVERGENT B2 ;  /* 0x0000000000027941 */ /* 0x000fea0003800200 */
.L_x_1346:
        /* <DEDUP_REMOVED lines=56> */
[----:B------:R-:W-:Y:S01]  /*1f590*/  HFMA2 R63, -RZ, RZ, 0, 0 ;  /* 0x00000000ff3f7431 */ /* 0x000fe200000001ff */
[----:B------:R-:W-:Y:S01]  /*1f5a0*/  LOP3.LUT R48, R61, R62, R141, 0x96, !PT ;  /* 0x0000003e3d307212 */ /* 0x000fe200078e968d */
[----:B------:R-:W-:Y:S01]  /*1f5b0*/  IMAD.MOV.U32 R58, RZ, RZ, R142 ;  /* 0x000000ffff3a7224 */ /* 0x000fe200078e008e */
[----:B------:R-:W-:Y:S01]  /*1f5c0*/  MOV R61, R70 ;  /* 0x00000046003d7202 */ /* 0x000fe20000000f00 */
[----:B------:R-:W-:-:S07]  /*1f5d0*/  IMAD.MOV.U32 R70, RZ, RZ, R140 ;  /* 0x000000ffff467224 */ /* 0x000fce00078e008c */
.L_x_1344:
[----:B------:R-:W-:Y:S05]  /*1f5e0*/  BSYNC.RECONVERGENT B1 ;  /* 0x0000000000017941 */ /* 0x000fea0003800200 */
.L_x_1343:
[----:B------:R-:W-:Y:S01]  /*1f5f0*/  I2FP.F32.U32 R61, R61 ;  /* 0x0000003d003d7245 */ /* 0x000fe20000201000 */
[----:B------:R-:W-:Y:S01]  /*1f600*/  IMAD.U32 R49, R49, 0x10000, RZ ;  /* 0x0001000031317824 */ /* 0x000fe200078e00ff */
[----:B------:R-:W-:Y:S01]  /*1f610*/  LOP3.LUT R86, R86, 0xffffffef, RZ, 0xc0, !PT ;  /* 0xffffffef56567812 */ /* 0x000fe200078ec0ff */
[----:B------:R-:W-:Y:S01]  /*1f620*/  BSSY.RECONVERGENT B1, `(.L_x_1348) ;  /* 0x000005e000017945 */ /* 0x000fe20003800200 */
[----:B------:R-:W-:Y:S01]  /*1f630*/  MOV R64, 0x2 ;  /* 0x0000000200407802 */ /* 0x000fe20000000f00 */
        /* <DEDUP_REMOVED lines=17> */
.L_x_1350:
        /* <DEDUP_REMOVED lines=13> */
.L_x_1352:
[----:B------:R-:W-:Y:S05]  /*1f820*/  BSYNC.RECONVERGENT B2 ;  /* 0x0000000000027941 */ /* 0x000fea0003800200 */
.L_x_1351:
        /* <DEDUP_REMOVED lines=55> */
[----:B------:R-:W-:Y:S01]  /*1fba0*/  IADD3 R61, PT, PT, R3, -0x695add53, RZ ;  /* 0x96a522ad033d7810 */ /* 0x000fe20007ffe0ff */
[----:B------:R-:W-:Y:S01]  /*1fbb0*/  IMAD.MOV.U32 R58, RZ, RZ, R140 ;  /* 0x000000ffff3a7224 */ /* 0x000fe200078e008c */
[----:B------:R-:W-:Y:S01]  /*1fbc0*/  MOV R62, R70 ;  /* 0x00000046003e7202 */ /* 0x000fe20000000f00 */
[----:B------:R-:W-:Y:S02]  /*1fbd0*/  IMAD.MOV.U32 R70, RZ, RZ, R64 ;  /* 0x000000ffff467224 */ /* 0x000fe400078e0040 */
[----:B------:R-:W-:Y:S01]  /*1fbe0*/  HFMA2 R64, -RZ, RZ, 0, 0 ;  /* 0x00000000ff407431 */ /* 0x000fe200000001ff */
[----:B------:R-:W-:-:S07]  /*1fbf0*/  LOP3.LUT R48, R61, R48, R65, 0x96, !PT ;  /* 0x000000303d307212 */ /* 0x000fce00078e9641 */
.L_x_1349:
[----:B------:R-:W-:Y:S05]  /*1fc00*/  BSYNC.RECONVERGENT B1 ;  /* 0x0000000000017941 */ /* 0x000fea0003800200 */
.L_x_1348:
        /* <DEDUP_REMOVED lines=15> */
[----:B------:R-:W-:Y:S01]  /*1fd00*/  MOV R62, 0x2 ;  /* 0x00000002003e7802 */ /* 0x000fe20000000f00 */
        /* <DEDUP_REMOVED lines=11> */
.L_x_1355:
        /* <DEDUP_REMOVED lines=13> */
.L_x_1357:
[----:B------:R-:W-:Y:S05]  /*1fe90*/  BSYNC.RECONVERGENT B2 ;  /* 0x0000000000027941 */ /* 0x000fea0003800200 */
.L_x_1356:
        /* <DEDUP_REMOVED lines=56> */
[----:B------:R-:W-:Y:S01]  /*20220*/  HFMA2 R62, -RZ, RZ, 0, 0 ;  /* 0x00000000ff3e7431 */ /* 0x000fe200000001ff */
[----:B------:R-:W-:Y:S01]  /*20230*/  MOV R49, R70 ;  /* 0x0000004600317202 */ /* 0x000fe20000000f00 */
[----:B------:R-:W-:Y:S01]  /*20240*/  IMAD.MOV.U32 R58, RZ, RZ, R140 ;  /* 0x000000ffff3a7224 */ /* 0x000fe200078e008c */
[----:B------:R-:W-:Y:S01]  /*20250*/  LOP3.LUT R48, R63, R48, R65, 0x96, !PT ;  /* 0x000000303f307212 */ /* 0x000fe200078e9641 */
[----:B------:R-:W-:-:S07]  /*20260*/  IMAD.MOV.U32 R70, RZ, RZ, R64 ;  /* 0x000000ffff467224 */ /* 0x000fce00078e0040 */
.L_x_1354:
[----:B------:R-:W-:Y:S05]  /*20270*/  BSYNC.RECONVERGENT B1 ;  /* 0x0000000000017941 */ /* 0x000fea0003800200 */
.L_x_1353:
[----:B------:R-:W-:Y:S01]  /*20280*/  I2FP.F32.U32 R49, R49 ;  /* 0x0000003100317245 */ /* 0x000fe20000201000 */
[----:B------:R-:W-:Y:S01]  /*20290*/  IMAD.U32 R65, R41, 0x10000, RZ ;  /* 0x0001000029417824 */ /* 0x000fe200078e00ff */
[----:B------:R-:W-:Y:S01]  /*202a0*/  LOP3.LUT R86, R86, 0xfffffff7, RZ, 0xc0, !PT ;  /* 0xfffffff756567812 */ /* 0x000fe200078ec0ff */
[----:B------:R-:W-:Y:S01]  /*202b0*/  BSSY.RECONVERGENT B1, `(.L_x_1358) ;  /* 0x000005f000017945 */ /* 0x000fe20003800200 */
[----:B------:R-:W-:Y:S01]  /*202c0*/  MOV R80, 0x2 ;  /* 0x0000000200507802 */ /* 0x000fe20000000f00 */
        /* <DEDUP_REMOVED lines=18> */
.L_x_1360:
        /* <DEDUP_REMOVED lines=13> */
.L_x_1362:
[----:B------:R-:W-:Y:S05]  /*204c0*/  BSYNC.RECONVERGENT B2 ;  /* 0x0000000000027941 */ /* 0x000fea0003800200 */
.L_x_1361:
        /* <DEDUP_REMOVED lines=58> */
[----:B------:R-:W-:Y:S02]  /*20870*/  LOP3.LUT R48, R41, R62, R141, 0x96, !PT ;  /* 0x0000003e29307212 */ /* 0x000fe400078e968d */
[----:B------:R-:W-:Y:S01]  /*20880*/  MOV R41, R70 ;  /* 0x0000004600297202 */ /* 0x000fe20000000f00 */
[----:B------:R-:W-:-:S07]  /*20890*/  IMAD.MOV.U32 R70, RZ, RZ, R140 ;  /* 0x000000ffff467224 */ /* 0x000fce00078e008c */
.L_x_1359:
[----:B------:R-:W-:Y:S05]  /*208a0*/  BSYNC.RECONVERGENT B1 ;  /* 0x0000000000017941 */ /* 0x000fea0003800200 */
.L_x_1358:
[----:B------:R-:W-:Y:S01]  /*208b0*/  I2FP.F32.U32 R41, R41 ;  /* 0x0000002900297245 */ /* 0x000fe20000201000 */
[----:B------:R-:W-:Y:S01]  /*208c0*/  IMAD.U32 R63, R9, 0x10000, RZ ;  /* 0x00010000093f7824 */ /* 0x000fe200078e00ff */
[----:B------:R-:W-:Y:S01]  /*208d0*/  @P2 SHF.L.U32 R64, R5, 0x10, RZ ;  /* 0x0000001005402819 */ /* 0x000fe200000006ff */
[----:B------:R-:W-:Y:S01]  /*208e0*/  BSSY.RECONVERGENT B1, `(.L_x_1363) ;  /* 0x0000061000017945 */ /* 0x000fe20003800200 */
[----:B------:R-:W-:Y:S01]  /*208f0*/  MOV R65, 0x2 ;  /* 0x0000000200417802 */ /* 0x000fe20000000f00 */
        /* <DEDUP_REMOVED lines=20> */
.L_x_1365:
        /* <DEDUP_REMOVED lines=13> */
.L_x_1367:
[----:B------:R-:W-:Y:S05]  /*20b10*/  BSYNC.RECONVERGENT B2 ;  /* 0x0000000000027941 */ /* 0x000fea0003800200 */
.L_x_1366:
        /* <DEDUP_REMOVED lines=61> */
.L_x_1364:
[----:B------:R-:W-:Y:S05]  /*20ef0*/  BSYNC.RECONVERGENT B1 ;  /* 0x0000000000017941 */ /* 0x000fea0003800200 */
.L_x_1363:
        /* <DEDUP_REMOVED lines=22> */
.L_x_1370:
        /* <DEDUP_REMOVED lines=13> */
.L_x_1372:
[----:B------:R-:W-:Y:S05]  /*21130*/  BSYNC.RECONVERGENT B2 ;  /* 0x0000000000027941 */ /* 0x000fea0003800200 */
.L_x_1371:
        /* <DEDUP_REMOVED lines=61> */
.L_x_1369:
[----:B------:R-:W-:Y:S05]  /*21510*/  BSYNC.RECONVERGENT B1 ;  /* 0x0000000000017941 */ /* 0x000fea0003800200 */
.L_x_1368:
        /* <DEDUP_REMOVED lines=27> */
.L_x_1375:
        /* <DEDUP_REMOVED lines=13> */
.L_x_1377:
[----:B------:R-:W-:Y:S05]  /*217a0*/  BSYNC.RECONVERGENT B2 ;  /* 0x0000000000027941 */ /* 0x000fea0003800200 */
.L_x_1376:
[----:B------:R-:W-:Y:S01]  /*217b0*/  IMAD.WIDE.U32 R64, R88, -0x326172a9, RZ ;  /* 0xcd9e8d5758407825 */ /* 0x000fe200078e00ff */
[----:B------:R-:W-:Y:S02]  /*217c0*/  LOP3.LUT R142, R57, R49, R3, 0x96, !PT ;  /* 0x00000031398e7212 */ /* 0x000fe400078e9603 */
[C---:B------:R-:W-:Y:S01]  /*217d0*/  IADD3 R89, PT, PT, R2.reuse, 0x3c6ef372, RZ ;  /* 0x3c6ef37202597810 */ /* 0x040fe20007ffe0ff */
        /* <DEDUP_REMOVED lines=58> */
.L_x_1374:
[----:B------:R-:W-:Y:S05]  /*21b80*/  BSYNC.RECONVERGENT B1 ;  /* 0x0000000000017941 */ /* 0x000fea0003800200 */
.L_x_1373:
        /* <DEDUP_REMOVED lines=23> */
.L_x_1380:
        /* <DEDUP_REMOVED lines=13> */
.L_x_1382:
[----:B------:R-:W-:Y:S05]  /*21dd0*/  BSYNC.RECONVERGENT B2 ;  /* 0x0000000000027941 */ /* 0x000fea0003800200 */
.L_x_1381:
[----:B------:R-:W-:Y:S01]  /*21de0*/  IMAD.WIDE.U32 R140, R88, -0x326172a9, RZ ;  /* 0xcd9e8d57588c7825 */ /* 0x000fe200078e00ff */
[----:B------:R-:W-:-:S03]  /*21df0*/  LOP3.LUT R144, R57, R65, R3, 0x96, !PT ;  /* 0x0000004139907212 */ /* 0x000fc600078e9603 */
[----:B------:R-:W-:Y:S01]  /*21e00*/  HFMA2 R66, -RZ, RZ, 0, 0 ;  /* 0x00000000ff427431 */ /* 0x000fe200000001ff */
        /* <DEDUP_REMOVED lines=56> */
[----:B------:R-:W-:Y:S01]  /*22190*/  LOP3.LUT R48, R109, R64, R143, 0x96, !PT ;  /* 0x000000406d307212 */ /* 0x000fe200078e968f */
[----:B------:R-:W-:-:S07]  /*221a0*/  IMAD.MOV.U32 R70, RZ, RZ, R142 ;  /* 0x000000ffff467224 */ /* 0x000fce00078e008e */
.L_x_1379:
[----:B------:R-:W-:Y:S05]  /*221b0*/  BSYNC.RECONVERGENT B1 ;  /* 0x0000000000017941 */ /* 0x000fea0003800200 */
.L_x_1378:
[----:B------:R-:W-:Y:S01]  /*221c0*/  I2FP.F32.U32 R65, R42 ;  /* 0x0000002a00417245 */ /* 0x000fe20000201000 */
[----:B------:R-:W-:Y:S01]  /*221d0*/  IMAD.U32 R109, R10, 0x10000, RZ ;  /* 0x000100000a6d7824 */ /* 0x000fe200078e00ff */
[----:B------:R-:W-:Y:S03]  /*221e0*/  BSSY.RECONVERGENT B1, `(.L_x_1383) ;  /* 0x0000062000017945 */ /* 0x000fe60003800200 */
[----:B------:R-:W-:Y:S01]  /*221f0*/  FFMA.FTZ R65, R65, R76, 1.1641532182693481445e-10 ;  /* 0x2f00000041417423 */ /* 0x000fe2000001004c */
[----:B------:R-:W-:Y:S01]  /*22200*/  FMUL.FTZ R42, R109, R72 ;  /* 0x000000486d2a7220 */ /* 0x000fe20000410000 */
[----:B------:R-:W-:-:S03]  /*22210*/  MOV R109, 0x2 ;  /* 0x00000002006d7802 */ /* 0x000fc60000000f00 */
[----:B------:R-:W-:Y:S02]  /*22220*/  FSETP.GTU.FTZ.AND P3, PT, R65, R74, PT ;  /* 0x0000004a4100720b */ /* 0x000fe40003f7c000 */
[----:B------:R-:W-:Y:S02]  /*22230*/  @P2 SHF.L.U32 R65, R6, 0x10, RZ ;  /* 0x0000001006412819 */ /* 0x000fe400000006ff */
        /* <DEDUP_REMOVED lines=17> */
.L_x_1385:
        /* <DEDUP_REMOVED lines=13> */
.L_x_1387:
[----:B------:R-:W-:Y:S05]  /*22420*/  BSYNC.RECONVERGENT B2 ;  /* 0x0000000000027941 */ /* 0x000fea0003800200 */
.L_x_1386:
        /* <DEDUP_REMOVED lines=19> */
[----:B------:R-:W-:Y:S02]  /*22560*/  LOP3.LUT R109, R109, R142, R147, 0x96, !PT ;  /* 0x0000008e6d6d7212 */ /* 0x000fe400078e9693 */
[----:B------:R-:W-:-:S03]  /*22570*/  LOP3.LUT R65, R65, R140, R145, 0x96, !PT ;  /* 0x0000008c41417212 */ /* 0x000fc600078e9691 */
        /* <DEDUP_REMOVED lines=40> */
.L_x_1384:
[----:B------:R-:W-:Y:S05]  /*22800*/  BSYNC.RECONVERGENT B1 ;  /* 0x0000000000017941 */ /* 0x000fea0003800200 */
.L_x_1383:
[----:B------:R-:W-:Y:S01]  /*22810*/  I2FP.F32.U32 R65, R65 ;  /* 0x0000004100417245 */ /* 0x000fe20000201000 */
[----:B------:R-:W-:Y:S01]  /*22820*/  IMAD.U32 R49, R49, 0x10000, RZ ;  /* 0x0001000031317824 */ /* 0x000fe200078e00ff */
[----:B------:R-:W-:Y:S01]  /*22830*/  ISETP.NE.AND P4, PT, R109, 0x1, PT ;  /* 0x000000016d00780c */ /* 0x000fe20003f85270 */
[----:B------:R-:W-:Y:S01]  /*22840*/  BSSY.RECONVERGENT B1, `(.L_x_1388) ;  /* 0x000005c000017945 */ /* 0x000fe20003800200 */
[----:B------:R-:W-:Y:S01]  /*22850*/  MOV R125, 0x2 ;  /* 0x00000002007d7802 */ /* 0x000fe20000000f00 */
        /* <DEDUP_REMOVED lines=15> */
.L_x_1390:
        /* <DEDUP_REMOVED lines=13> */
.L_x_1392:
[----:B------:R-:W-:Y:S05]  /*22a20*/  BSYNC.RECONVERGENT B2 ;  /* 0x0000000000027941 */ /* 0x000fea0003800200 */
.L_x_1391:
        /* <DEDUP_REMOVED lines=61> */
.L_x_1389:
[----:B------:R-:W-:Y:S05]  /*22e00*/  BSYNC.RECONVERGENT B1 ;  /* 0x0000000000017941 */ /* 0x000fea0003800200 */
.L_x_1388:
[----:B------:R-:W-:Y:S01]  /*22e10*/  I2FP.F32.U32 R49, R66 ;  /* 0x0000004200317245 */ /* 0x000fe20000201000 */
[----:B------:R-:W-:Y:S01]  /*22e20*/  BSSY.RECONVERGENT B1, `(.L_x_1393) ;  /* 0x0000065000017945 */ /* 0x000fe20003800200 */
[----:B------:R-:W-:Y:S02]  /*22e30*/  PRMT R65, R10, 0x7632, R65 ;  /* 0x000076320a417816 */ /* 0x000fe40000000041 */
[----:B------:R-:W-:Y:S01]  /*22e40*/  MOV R140, 0x2 ;  /* 0x00000002008c7802 */ /* 0x000fe20000000f00 */
        /* <DEDUP_REMOVED lines=23> */
.L_x_1395:
        /* <DEDUP_REMOVED lines=13> */
.L_x_1397:
[----:B------:R-:W-:Y:S05]  /*23090*/  BSYNC.RECONVERGENT B2 ;  /* 0x0000000000027941 */ /* 0x000fea0003800200 */
.L_x_1396:
        /* <DEDUP_REMOVED lines=57> */
[----:B------:R-:W-:Y:S01]  /*23430*/  MOV R49, R70 ;  /* 0x0000004600317202 */ /* 0x000fe20000000f00 */
[----:B------:R-:W-:Y:S01]  /*23440*/  IMAD.MOV.U32 R58, RZ, RZ, R144 ;  /* 0x000000ffff3a7224 */ /* 0x000fe200078e0090 */
[----:B------:R-:W-:Y:S01]  /*23450*/  LOP3.LUT R48, R109, R48, R143, 0x96, !PT ;  /* 0x000000306d307212 */ /* 0x000fe200078e968f */
[----:B------:R-:W-:-:S07]  /*23460*/  IMAD.MOV.U32 R70, RZ, RZ, R142 ;  /* 0x000000ffff467224 */ /* 0x000fce00078e008e */
.L_x_1394:
[----:B------:R-:W-:Y:S05]  /*23470*/  BSYNC.RECONVERGENT B1 ;  /* 0x0000000000017941 */ /* 0x000fea0003800200 */
.L_x_1393:
[----:B------:R-:W-:Y:S01]  /*23480*/  I2FP.F32.U32 R49, R49 ;  /* 0x0000003100317245 */ /* 0x000fe20000201000 */
[C---:B------:R-:W-:Y:S01]  /*23490*/  IMAD.U32 R109, R43.reuse, 0x10000, RZ ;  /* 0x000100002b6d7824 */ /* 0x040fe200078e00ff */
[----:B------:R-:W-:Y:S01]  /*234a0*/  ISETP.NE.AND P5, PT, R140, 0x1, PT ;  /* 0x000000018c00780c */ /* 0x000fe20003fa5270 */
[----:B------:R-:W-:Y:S01]  /*234b0*/  BSSY.RECONVERGENT B1, `(.L_x_1398) ;  /* 0x000005d000017945 */ /* 0x000fe20003800200 */
[----:B------:R-:W-:Y:S01]  /*234c0*/  PRMT R43, R43, 0x7632, R43 ;  /* 0x000076322b2b7816 */ /* 0x000fe2000000002b */
[----:B------:R-:W-:Y:S01]  /*234d0*/  FFMA.FTZ R49, R49, R76, 1.1641532182693481445e-10 ;  /* 0x2f00000031317423 */ /* 0x000fe2000001004c */
[----:B------:R-:W-:Y:S01]  /*234e0*/  FMUL.FTZ R109, R109, R72 ;  /* 0x000000486d6d7220 */ /* 0x000fe20000410000 */
[----:B------:R-:W-:Y:S01]  /*234f0*/  MOV R141, 0x2 ;  /* 0x00000002008d7802 */ /* 0x000fe20000000f00 */
        /* <DEDUP_REMOVED lines=13> */
.L_x_1400:
        /* <DEDUP_REMOVED lines=13> */
.L_x_1402:
[----:B------:R-:W-:Y:S05]  /*236a0*/  BSYNC.RECONVERGENT B2 ;  /* 0x0000000000027941 */ /* 0x000fea0003800200 */
.L_x_1401:
        /* <DEDUP_REMOVED lines=8> */
[----:B------:R-:W-:Y:S02]  /*23730*/  LOP3.LUT R125, R125, R142, R49, 0x96, !PT ;  /* 0x0000008e7d7d7212 */ /* 0x000fe400078e9631 */
[----:B------:R-:W-:Y:S02]  /*23740*/  IADD3 R49, PT, PT, R2, 0x3c6ef372, RZ ;  /* 0x3c6ef37202317810 */ /* 0x000fe40007ffe0ff */
        /* <DEDUP_REMOVED lines=44> */
[----:B------:R-:W-:-:S04]  /*23a10*/  IMAD.WIDE.U32 R144, R144, -0x2daee0ad, RZ ;  /* 0xd2511f5390907825 */ /* 0x000fc800078e00ff */
[----:B------:R-:W-:Y:S02]  /*23a20*/  VIADD R125, R2, 0x8ff34781 ;  /* 0x8ff34781027d7836 */ /* 0x000fe40000000000 */
[----:B------:R-:W-:Y:S01]  /*23a30*/  IMAD.MOV.U32 R58, RZ, RZ, R48 ;  /* 0x000000ffff3a7224 */ /* 0x000fe200078e0030 */
[----:B------:R-:W-:Y:S01]  /*23a40*/  LOP3.LUT R48, R141, R140, R145, 0x96, !PT ;  /* 0x0000008c8d307212 */ /* 0x000fe200078e9691 */
[----:B------:R-:W-:Y:S01]  /*23a50*/  HFMA2 R141, -RZ, RZ, 0, 0 ;  /* 0x00000000ff8d7431 */ /* 0x000fe200000001ff */
[----:B------:R-:W-:Y:S01]  /*23a60*/  LOP3.LUT R46, R125, R142, R49, 0x96, !PT ;  /* 0x0000008e7d2e7212 */ /* 0x000fe200078e9631 */
[----:B------:R-:W-:-:S07]  /*23a70*/  IMAD.MOV.U32 R70, RZ, RZ, R144 ;  /* 0x000000ffff467224 */ /* 0x000fce00078e0090 */
.L_x_1399:
[----:B------:R-:W-:Y:S05]  /*23a80*/  BSYNC.RECONVERGENT B1 ;  /* 0x0000000000017941 */ /* 0x000fea0003800200 */
.L_x_1398:
        /* <DEDUP_REMOVED lines=13> */
[----:B------:R-:W-:Y:S01]  /*23b60*/  MOV R142, 0x2 ;  /* 0x00000002008e7802 */ /* 0x000fe20000000f00 */
        /* <DEDUP_REMOVED lines=11> */
.L_x_1405:
        /* <DEDUP_REMOVED lines=13> */
.L_x_1407:
[----:B------:R-:W-:Y:S05]  /*23cf0*/  BSYNC.RECONVERGENT B2 ;  /* 0x0000000000027941 */ /* 0x000fea0003800200 */
.L_x_1406:
        /* <DEDUP_REMOVED lines=46> */
[----:B------:R-:W-:Y:S01]  /*23fe0*/  IMAD.WIDE.U32 R142, R125, -0x2daee0ad, RZ ;  /* 0xd2511f537d8e7825 */ /* 0x000fe200078e00ff */
[----:B------:R-:W-:-:S03]  /*23ff0*/  IADD3 R141, PT, PT, R3, -0x695add53, RZ ;  /* 0x96a522ad038d7810 */ /* 0x000fc60007ffe0ff */
[----:B------:R-:W-:Y:S02]  /*24000*/  VIADD R125, R3, 0xdb3d7428 ;  /* 0xdb3d7428037d7836 */ /* 0x000fe40000000000 */
[----:B------:R-:W-:-:S03]  /*24010*/  IMAD.WIDE.U32 R144, R144, -0x326172a9, RZ ;  /* 0xcd9e8d5790907825 */ /* 0x000fc600078e00ff */
[----:B------:R-:W-:Y:S02]  /*24020*/  LOP3.LUT R125, R125, R148, R143, 0x96, !PT ;  /* 0x000000947d7d7212 */ /* 0x000fe400078e968f */
[----:B------:R-:W-:-:S03]  /*24030*/  LOP3.LUT R146, R49, R48, R145, 0x96, !PT ;  /* 0x0000003031927212 */ /* 0x000fc600078e9691 */
[----:B------:R-:W-:-:S04]  /*24040*/  IMAD.WIDE.U32 R48, R125, -0x326172a9, RZ ;  /* 0xcd9e8d577d307825 */ /* 0x000fc800078e00ff */
[----:B------:R-:W-:-:S04]  /*24050*/  IMAD.WIDE.U32 R146, R146, -0x2daee0ad, RZ ;  /* 0xd2511f5392927825 */ /* 0x000fc800078e00ff */
[----:B------:R-:W-:Y:S02]  /*24060*/  VIADD R125, R2, 0x8ff34781 ;  /* 0x8ff34781027d7836 */ /* 0x000fe40000000000 */
[----:B------:R-:W-:Y:S01]  /*24070*/  IMAD.MOV.U32 R58, RZ, RZ, R48 ;  /* 0x000000ffff3a7224 */ /* 0x000fe200078e0030 */
[----:B------:R-:W-:Y:S01]  /*24080*/  LOP3.LUT R48, R141, R142, R147, 0x96, !PT ;  /* 0x0000008e8d307212 */ /* 0x000fe200078e9693 */
[----:B------:R-:W-:Y:S01]  /*24090*/  HFMA2 R142, -RZ, RZ, 0, 0 ;  /* 0x00000000ff8e7431 */ /* 0x000fe200000001ff */
[----:B------:R-:W-:Y:S02]  /*240a0*/  LOP3.LUT R46, R125, R144, R49, 0x96, !PT ;  /* 0x000000907d2e7212 */ /* 0x000fe400078e9631 */
[----:B------:R-:W-:Y:S01]  /*240b0*/  MOV R49, R70 ;  /* 0x0000004600317202 */ /* 0x000fe20000000f00 */
[----:B------:R-:W-:-:S07]  /*240c0*/  IMAD.MOV.U32 R70, RZ, RZ, R146 ;  /* 0x000000ffff467224 */ /* 0x000fce00078e0092 */
.L_x_1404:
[----:B------:R-:W-:Y:S05]  /*240d0*/  BSYNC.RECONVERGENT B1 ;  /* 0x0000000000017941 */ /* 0x000fea0003800200 */
.L_x_1403:
[----:B------:R-:W-:Y:S01]  /*240e0*/  I2FP.F32.U32 R49, R49 ;  /* 0x0000003100317245 */ /* 0x000fe20000201000 */
[----:B------:R-:W-:Y:S01]  /*240f0*/  IMAD.U32 R125, R43, 0x10000, RZ ;  /* 0x000100002b7d7824 */ /* 0x000fe200078e00ff */
[----:B------:R-:W-:Y:S01]  /*24100*/  ISETP.NE.AND P6, PT, R142, 0x1, PT ;  /* 0x000000018e00780c */ /* 0x000fe20003fc5270 */
[----:B------:R-:W-:Y:S01]  /*24110*/  BSSY.RECONVERGENT B1, `(.L_x_1408) ;  /* 0x000005e000017945 */ /* 0x000fe20003800200 */
[----:B------:R-:W-:Y:S02]  /*24120*/  IMAD.MOV.U32 R141, RZ, RZ, R58 ;  /* 0x000000ffff8d7224 */ /* 0x000fe400078e003a */
[----:B------:R-:W-:Y:S01]  /*24130*/  FFMA.FTZ R43, R49, R76, 1.1641532182693481445e-10 ;  /* 0x2f000000312b7423 */ /* 0x000fe2000001004c */
[----:B------:R-:W-:Y:S01]  /*24140*/  FMUL.FTZ R125, R125, R72 ;  /* 0x000000487d7d7220 */ /* 0x000fe20000410000 */
[----:B------:R-:W-:-:S03]  /*24150*/  MOV R49, 0x2 ;  /* 0x0000000200317802 */ /* 0x000fc60000000f00 */
        /* <DEDUP_REMOVED lines=12> */
.L_x_1410:
        /* <DEDUP_REMOVED lines=8> */
[----:B------:R-:W-:Y:S01]  /*242a0*/  @!P6 IADD3 R88, PT, PT, R88, 0x1, RZ ;  /* 0x000000015858e810 */ /* 0x000fe20007ffe0ff */
[----:B------:R-:W-:Y:S02]  /*242b0*/  @!P6 VIADD R46, R57, 0x1 ;  /* 0x00000001392ee836 */ /* 0x000fe40000000000 */
[----:B------:R-:W-:Y:S01]  /*242c0*/  @!P6 IMAD.MOV.U32 R47, RZ, RZ, RZ ;  /* 0x000000ffff2fe224 */ /* 0x000fe200078e00ff */
[----:B------:R-:W-:-:S13]  /*242d0*/  ISETP.NE.AND P0, PT, R88, RZ, !P6 ;  /* 0x000000ff5800720c */ /* 0x000fda0007705270 */
[----:B------:R-:W-:Y:S02]  /*242e0*/  @P0 IADD3 R46, PT, PT, R57, RZ, RZ ;  /* 0x000000ff392e0210 */ /* 0x000fe40007ffe0ff */
[----:B------:R-:W-:Y:S02]  /*242f0*/  ISETP.NE.AND P0, PT, R43, RZ, PT ;  /* 0x000000ff2b00720c */ /* 0x000fe40003f05270 */
[----:B------:R-:W-:-:S11]  /*24300*/  @!P6 MOV R57, R46 ;  /* 0x0000002e0039e202 */ /* 0x000fd60000000f00 */
.L_x_1412:
[----:B------:R-:W-:Y:S05]  /*24310*/  BSYNC.RECONVERGENT B2 ;  /* 0x0000000000027941 */ /* 0x000fea0003800200 */
.L_x_1411:
        /* <DEDUP_REMOVED lines=46> */
[----:B------:R-:W-:Y:S02]  /*24600*/  LOP3.LUT R144, R43, R144, R149, 0x96, !PT ;  /* 0x000000902b907212 */ /* 0x000fe400078e9695 */
[----:B------:R-:W-:Y:S01]  /*24610*/  IADD3 R43, PT, PT, R2, -0xe443238, RZ ;  /* 0xf1bbcdc8022b7810 */ /* 0x000fe20007ffe0ff */
[----:B------:R-:W-:-:S04]  /*24620*/  IMAD.WIDE.U32 R142, R125, -0x2daee0ad, RZ ;  /* 0xd2511f537d8e7825 */ /* 0x000fc800078e00ff */
[----:B------:R-:W-:Y:S01]  /*24630*/  IMAD.WIDE.U32 R144, R144, -0x326172a9, RZ ;  /* 0xcd9e8d5790907825 */ /* 0x000fe200078e00ff */
[----:B------:R-:W-:-:S03]  /*24640*/  LOP3.LUT R49, R49, R148, R143, 0x96, !PT ;  /* 0x0000009431317212 */ /* 0x000fc600078e968f */
[----:B------:R-:W-:Y:S01]  /*24650*/  VIADD R125, R2, 0x8ff34781 ;  /* 0x8ff34781027d7836 */ /* 0x000fe20000000000 */
[----:B------:R-:W-:Y:S01]  /*24660*/  LOP3.LUT R43, R43, R48, R145, 0x96, !PT ;  /* 0x000000302b2b7212 */ /* 0x000fe200078e9691 */
[----:B------:R-:W-:-:S04]  /*24670*/  IMAD.WIDE.U32 R48, R49, -0x326172a9, RZ ;  /* 0xcd9e8d5731307825 */ /* 0x000fc800078e00ff */
[----:B------:R-:W-:Y:S01]  /*24680*/  IMAD.WIDE.U32 R146, R43, -0x2daee0ad, RZ ;  /* 0xd2511f532b927825 */ /* 0x000fe200078e00ff */
[----:B------:R-:W-:Y:S02]  /*24690*/  IADD3 R43, PT, PT, R3, -0x695add53, RZ ;  /* 0x96a522ad032b7810 */ /* 0x000fe40007ffe0ff */
[----:B------:R-:W-:Y:S01]  /*246a0*/  LOP3.LUT R46, R125, R144, R49, 0x96, !PT ;  /* 0x000000907d2e7212 */ /* 0x000fe200078e9631 */
[----:B------:R-:W-:Y:S02]  /*246b0*/  HFMA2 R49, -RZ, RZ, 0, 0 ;  /* 0x00000000ff317431 */ /* 0x000fe400000001ff */
[----:B------:R-:W-:Y:S01]  /*246c0*/  IMAD.MOV.U32 R58, RZ, RZ, R48 ;  /* 0x000000ffff3a7224 */ /* 0x000fe200078e0030 */
[----:B------:R-:W-:Y:S01]  /*246d0*/  LOP3.LUT R48, R43, R142, R147, 0x96, !PT ;  /* 0x0000008e2b307212 */ /* 0x000fe200078e9693 */
[----:B------:R-:W-:-:S07]  /*246e0*/  IMAD.MOV.U32 R70, RZ, RZ, R146 ;  /* 0x000000ffff467224 */ /* 0x000fce00078e0092 */
.L_x_1409:
[----:B------:R-:W-:Y:S05]  /*246f0*/  BSYNC.RECONVERGENT B1 ;  /* 0x0000000000017941 */ /* 0x000fea0003800200 */
.L_x_1408:
        /* <DEDUP_REMOVED lines=9> */
[----:B------:R-:W-:-:S02]  /*24790*/  @P2 SHF.L.U32 R76, R76, 0x10, RZ ;  /* 0x000000104c4c2819 */ /* 0x000fc400000006ff */
[----:B------:R-:W-:Y:S02]  /*247a0*/  MOV R74, R70 ;  /* 0x00000046004a7202 */ /* 0x000fe40000000f00 */
[----:B------:R-:W-:Y:S02]  /*247b0*/  FSEL R43, R125, RZ, !P6 ;  /* 0x000000ff7d2b7208 */ /* 0x000fe40007000000 */
[----:B------:R-:W-:-:S03]  /*247c0*/  PRMT R40, R40, 0x5410, R78 ;  /* 0x0000541028287816 */ /* 0x000fc6000000004e */
[----:B------:R-:W-:-:S04]  /*247d0*/  FADD.FTZ R43, R150, R43 ;  /* 0x0000002b962b7221 */ /* 0x000fc80000010000 */
[----:B------:R-:W-:Y:S01]  /*247e0*/  @P2 FADD.FTZ R125, R43, R76 ;  /* 0x0000004c2b7d2221 */ /* 0x000fe20000010000 */
[----:B------:R-:W-:Y:S01]  /*247f0*/  @!P2 IMAD.MOV.U32 R125, RZ, RZ, R43 ;  /* 0x000000ffff7da224 */ /* 0x000fe200078e002b */
[----:B------:R-:W-:-:S04]  /*24800*/  SEL R43, RZ, 0x1, P6 ;  /* 0x00000001ff2b7807 */ /* 0x000fc80003000000 */
[----:B------:R-:W-:Y:S02]  /*24810*/  F2FP.BF16.F32.PACK_AB R72, RZ, R125 ;  /* 0x0000007dff48723e */ /* 0x000fe400000010ff */
[----:B------:R-:W-:Y:S02]  /*24820*/  PRMT R70, R43, 0x7610, R70 ;  /* 0x000076102b467816 */ /* 0x000fe40000000046 */
[----:B------:R-:W-:Y:S01]  /*24830*/  PRMT R43, R140, 0x5410, R72 ;  /* 0x000054108c2b7816 */ /* 0x000fe20000000048 */
[----:B------:R-:W-:Y:S06]  /*24840*/  BRA `(.L_x_1413) ;  /* 0x0000003000d47947 */ /* 0x000fec0003800000 */
.L_x_1332:
[----:B------:R-:W-:Y:S01]  /*24850*/  ISETP.NE.AND P3, PT, R49, 0x1, PT ;  /* 0x000000013100780c */ /* 0x000fe20003f65270 */
[----:B------:R-:W-:Y:S01]  /*24860*/  BSSY.RECONVERGENT B1, `(.L_x_1414) ;  /* 0x000005a000017945 */ /* 0x000fe20003800200 */
[----:B------:R-:W-:Y:S01]  /*24870*/  IMAD.MOV.U32 R75, RZ, RZ, 0x2 ;  /* 0x00000002ff4b7424 */ /* 0x000fe200078e00ff */
[----:B------:R-:W-:Y:S01]  /*24880*/  MOV R71, R58 ;  /* 0x0000003a00477202 */ /* 0x000fe20000000f00 */
[----:B0-----:R-:W-:-:S09]  /*24890*/  IMAD.MOV.U32 R72, RZ, RZ, R74 ;  /* 0x000000ffff487224 */ /* 0x001fd200078e004a */
        /* <DEDUP_REMOVED lines=11> */
.L_x_1416:
        /* <DEDUP_REMOVED lines=13> */
.L_x_1418:
[----:B------:R-:W-:Y:S05]  /*24a20*/  BSYNC.RECONVERGENT B2 ;  /* 0x0000000000027941 */ /* 0x000fea0003800200 */
.L_x_1417:
        /* <DEDUP_REMOVED lines=53> */
[----:B------:R-:W-:Y:S02]  /*24d80*/  HFMA2 R75, -RZ, RZ, 0, 0 ;  /* 0x00000000ff4b7431 */ /* 0x000fe400000001ff */
[----:B------:R-:W-:Y:S01]  /*24d90*/  IMAD.WIDE.U32 R140, R71, -0x2daee0ad, RZ ;  /* 0xd2511f53478c7825 */ /* 0x000fe200078e00ff */
[----:B------:R-:W-:Y:S02]  /*24da0*/  IADD3 R71, PT, PT, R3, -0x695add53, RZ ;  /* 0x96a522ad03477810 */ /* 0x000fe40007ffe0ff */
[----:B------:R-:W-:Y:S01]  /*24db0*/  LOP3.LUT R46, R49, R72, R143, 0x96, !PT ;  /* 0x00000048312e7212 */ /* 0x000fe200078e968f */
[----:B------:R-:W-:Y:S01]  /*24dc0*/  IMAD.MOV.U32 R58, RZ, RZ, R142 ;  /* 0x000000ffff3a7224 */ /* 0x000fe200078e008e */
[----:B------:R-:W-:Y:S01]  /*24dd0*/  LOP3.LUT R48, R71, R48, R141, 0x96, !PT ;  /* 0x0000003047307212 */ /* 0x000fe200078e968d */
[----:B------:R-:W-:Y:S01]  /*24de0*/  IMAD.MOV.U32 R71, RZ, RZ, R74 ;  /* 0x000000ffff477224 */ /* 0x000fe200078e004a */
[----:B------:R-:W-:-:S07]  /*24df0*/  MOV R72, R140 ;  /* 0x0000008c00487202 */ /* 0x000fce0000000f00 */
.L_x_1415:
[----:B------:R-:W-:Y:S05]  /*24e00*/  BSYNC.RECONVERGENT B1 ;  /* 0x0000000000017941 */ /* 0x000fea0003800200 */
.L_x_1414:
[----:B------:R-:W0:Y:S01]  /*24e10*/  LDC R74, c[0x0][0x408] ;  /* 0x00010200ff4a7b82 */ /* 0x000e220000000800 */
[----:B------:R-:W-:Y:S01]  /*24e20*/  I2FP.F32.U32 R49, R71 ;  /* 0x0000004700317245 */ /* 0x000fe20000201000 */
[----:B------:R-:W-:Y:S01]  /*24e30*/  IMAD.MOV.U32 R78, RZ, RZ, 0x2f800000 ;  /* 0x2f800000ff4e7424 */ /* 0x000fe200078e00ff */
[----:B-----5:R-:W-:Y:S01]  /*24e40*/  SHF.L.U32 R71, R40, 0x10, RZ ;  /* 0x0000001028477819 */ /* 0x020fe200000006ff */
[----:B------:R-:W-:Y:S01]  /*24e50*/  @P2 IMAD.U32 R80, R4, 0x10000, RZ ;  /* 0x0001000004502824 */ /* 0x000fe200078e00ff */
[----:B------:R-:W-:Y:S01]  /*24e60*/  LOP3.LUT R86, R86, 0xffffffdf, RZ, 0xc0, !PT ;  /* 0xffffffdf56567812 */ /* 0x000fe200078ec0ff */
[----:B------:R-:W-:Y:S01]  /*24e70*/  FFMA.FTZ R49, R49, R78, 1.1641532182693481445e-10 ;  /* 0x2f00000031317423 */ /* 0x000fe2000001004e */
[----:B------:R-:W-:Y:S01]  /*24e80*/  BSSY.RECONVERGENT B1, `(.L_x_1419) ;  /* 0x0000061000017945 */ /* 0x000fe20003800200 */
[----:B------:R-:W1:Y:S01]  /*24e90*/  LDC R76, c[0x0][0x404] ;  /* 0x00010100ff4c7b82 */ /* 0x000e620000000800 */
[----:B------:R-:W-:Y:S02]  /*24ea0*/  PRMT R73, R40, 0x7632, R73 ;  /* 0x0000763228497816 */ /* 0x000fe40000000049 */
[----:B------:R-:W-:Y:S01]  /*24eb0*/  MOV R82, 0x2 ;  /* 0x0000000200527802 */ /* 0x000fe20000000f00 */
[----:B0-----:R-:W-:Y:S01]  /*24ec0*/  FMUL.FTZ R71, R71, R74 ;  /* 0x0000004a47477220 */ /* 0x001fe20000410000 */
[----:B-1----:R-:W-:Y:S01]  /*24ed0*/  FSETP.GTU.FTZ.AND P3, PT, R49, R76, PT ;  /* 0x0000004c3100720b */ /* 0x002fe20003f7c000 */
        /* <DEDUP_REMOVED lines=16> */
.L_x_1421:
        /* <DEDUP_REMOVED lines=13> */
.L_x_1423:
[----:B------:R-:W-:Y:S05]  /*250b0*/  BSYNC.RECONVERGENT B2 ;  /* 0x0000000000027941 */ /* 0x000fea0003800200 */
.L_x_1422:
        /* <DEDUP_REMOVED lines=61> */
.L_x_1420:
[----:B------:R-:W-:Y:S05]  /*25490*/  BSYNC.RECONVERGENT B1 ;  /* 0x0000000000017941 */ /* 0x000fea0003800200 */
.L_x_1419:
[----:B------:R-:W-:Y:S01]  /*254a0*/  I2FP.F32.U32 R49, R49 ;  /* 0x0000003100317245 */ /* 0x000fe20000201000 */
[----:B------:R-:W-:Y:S01]  /*254b0*/  IMAD.U32 R73, R73, 0x10000, RZ ;  /* 0x0001000049497824 */ /* 0x000fe200078e00ff */
[----:B------:R-:W-:Y:S01]  /*254c0*/  @P2 PRMT R75, R4, 0x7632, R75 ;  /* 0x00007632044b2816 */ /* 0x000fe2000000004b */
[----:B------:R-:W-:Y:S01]  /*254d0*/  BSSY.RECONVERGENT B1, `(.L_x_1424) ;  /* 0x0000062000017945 */ /* 0x000fe20003800200 */
[----:B------:R-:W-:Y:S01]  /*254e0*/  LOP3.LUT R86, R86, 0xffffffef, RZ, 0xc0, !PT ;  /* 0xffffffef56567812 */ /* 0x000fe200078ec0ff */
[----:B------:R-:W-:Y:S01]  /*254f0*/  FFMA.FTZ R49, R49, R78, 1.1641532182693481445e-10 ;  /* 0x2f00000031317423 */ /* 0x000fe2000001004e */
[----:B------:R-:W-:Y:S01]  /*25500*/  FMUL.FTZ R73, R73, R74 ;  /* 0x0000004a49497220 */ /* 0x000fe20000410000 */
[----:B------:R-:W-:Y:S01]  /*25510*/  @P2 SHF.L.U32 R80, R75, 0x10, RZ ;  /* 0x000000104b502819 */ /* 0x000fe200000006ff */
[----:B------:R-:W-:Y:S02]  /*25520*/  IMAD.MOV.U32 R89, RZ, RZ, 0x2 ;  /* 0x00000002ff597424 */ /* 0x000fe400078e00ff */
        /* <DEDUP_REMOVED lines=17> */
.L_x_1426:
        /* <DEDUP_REMOVED lines=13> */
.L_x_1428:
[----:B------:R-:W-:Y:S05]  /*25710*/  BSYNC.RECONVERGENT B2 ;  /* 0x0000000000027941 */ /* 0x000fea0003800200 */
.L_x_1427:
        /* <DEDUP_REMOVED lines=8> */
[----:B------:R-:W-:-:S04]  /*257a0*/  LOP3.LUT R49, R49, R140, R145, 0x96, !PT ;  /* 0x0000008c31317212 */ /* 0x000fc800078e9691 */
[----:B------:R-:W-:Y:S01]  /*257b0*/  LOP3.LUT R73, R73, R48, R143, 0x96, !PT ;  /* 0x0000003049497212 */ /* 0x000fe200078e968f */
[----:B------:R-:W-:-:S04]  /*257c0*/  IMAD.WIDE.U32 R48, R49, -0x2daee0ad, RZ ;  /* 0xd2511f5331307825 */ /* 0x000fc800078e00ff */
[----:B------:R-:W-:Y:S01]  /*257d0*/  IMAD.WIDE.U32 R140, R73, -0x326172a9, RZ ;  /* 0xcd9e8d57498c7825 */ /* 0x000fe200078e00ff */
[----:B------:R-:W-:Y:S02]  /*257e0*/  LOP3.LUT R89, R89, R142, R49, 0x96, !PT ;  /* 0x0000008e59597212 */ /* 0x000fe400078e9631 */
[C---:B------:R-:W-:Y:S01]  /*257f0*/  IADD3 R49, PT, PT, R2.reuse, -0x255992d5, RZ ;  /* 0xdaa66d2b02317810 */ /* 0x040fe20007ffe0ff */
        /* <DEDUP_REMOVED lines=43> */
[----:B------:R-:W-:Y:S01]  /*25ab0*/  IMAD.MOV.U32 R49, RZ, RZ, R72 ;  /* 0x000000ffff317224 */ /* 0x000fe200078e0048 */
[----:B------:R-:W-:Y:S01]  /*25ac0*/  MOV R72, R142 ;  /* 0x0000008e00487202 */ /* 0x000fe20000000f00 */
[----:B------:R-:W-:Y:S01]  /*25ad0*/  IMAD.MOV.U32 R89, RZ, RZ, RZ ;  /* 0x000000ffff597224 */ /* 0x000fe200078e00ff */
[----:B------:R-:W-:-:S07]  /*25ae0*/  LOP3.LUT R48, R73, R48, R143, 0x96, !PT ;  /* 0x0000003049307212 */ /* 0x000fce00078e968f */
.L_x_1425:
[----:B------:R-:W-:Y:S05]  /*25af0*/  BSYNC.RECONVERGENT B1 ;  /* 0x0000000000017941 */ /* 0x000fea0003800200 */
.L_x_1424:
[----:B------:R-:W-:Y:S01]  /*25b00*/  I2FP.F32.U32 R49, R49 ;  /* 0x0000003100317245 */ /* 0x000fe20000201000 */
[----:B------:R-:W-:Y:S01]  /*25b10*/  @P2 IMAD.U32 R82, R5, 0x10000, RZ ;  /* 0x0001000005522824 */ /* 0x000fe200078e00ff */
[----:B------:R-:W-:Y:S01]  /*25b20*/  SHF.L.U32 R73, R41, 0x10, RZ ;  /* 0x0000001029497819 */ /* 0x000fe200000006ff */
[----:B------:R-:W-:Y:S01]  /*25b30*/  BSSY.RECONVERGENT B1, `(.L_x_1429) ;  /* 0x0000062000017945 */ /* 0x000fe20003800200 */
[----:B------:R-:W-:Y:S01]  /*25b40*/  LOP3.LUT R86, R86, 0xfffffff7, RZ, 0xc0, !PT ;  /* 0xfffffff756567812 */ /* 0x000fe200078ec0ff */
[----:B------:R-:W-:Y:S01]  /*25b50*/  FFMA.FTZ R49, R49, R78, 1.1641532182693481445e-10 ;  /* 0x2f00000031317423 */ /* 0x000fe2000001004e */
[----:B------:R-:W-:Y:S02]  /*25b60*/  HFMA2 R109, -RZ, RZ, 0, 1.1920928955078125e-07 ;  /* 0x00000002ff6d7431 */ /* 0x000fe400000001ff */
[----:B------:R-:W-:Y:S02]  /*25b70*/  FMUL.FTZ R73, R73, R74 ;  /* 0x0000004a49497220 */ /* 0x000fe40000410000 */
        /* <DEDUP_REMOVED lines=18> */
.L_x_1431:
        /* <DEDUP_REMOVED lines=13> */
.L_x_1433:
[----:B------:R-:W-:Y:S05]  /*25d70*/  BSYNC.RECONVERGENT B2 ;  /* 0x0000000000027941 */ /* 0x000fea0003800200 */
.L_x_1432:
        /* <DEDUP_REMOVED lines=61> */
.L_x_1430:
[----:B------:R-:W-:Y:S05]  /*26150*/  BSYNC.RECONVERGENT B1 ;  /* 0x0000000000017941 */ /* 0x000fea0003800200 */
.L_x_1429:
        /* <DEDUP_REMOVED lines=26> */
.L_x_1436:
        /* <DEDUP_REMOVED lines=13> */
.L_x_1438:
[----:B------:R-:W-:Y:S05]  /*263d0*/  BSYNC.RECONVERGENT B2 ;  /* 0x0000000000027941 */ /* 0x000fea0003800200 */
.L_x_1437:
        /* <DEDUP_REMOVED lines=9> */
[----:B------:R-:W-:Y:S01]  /*26470*/  IMAD.MOV.U32 R111, RZ, RZ, RZ ;  /* 0x000000ffff6f7224 */ /* 0x000fe200078e00ff */
        /* <DEDUP_REMOVED lines=49> */
[----:B------:R-:W-:Y:S02]  /*26790*/  MOV R72, R142 ;  /* 0x0000008e00487202 */ /* 0x000fe40000000f00 */
[----:B------:R-:W-:-:S07]  /*267a0*/  LOP3.LUT R48, R89, R48, R143, 0x96, !PT ;  /* 0x0000003059307212 */ /* 0x000fce00078e968f */
.L_x_1435:
[----:B------:R-:W-:Y:S05]  /*267b0*/  BSYNC.RECONVERGENT B1 ;  /* 0x0000000000017941 */ /* 0x000fea0003800200 */
.L_x_1434:
[----:B------:R-:W-:Y:S01]  /*267c0*/  I2FP.F32.U32 R49, R49 ;  /* 0x0000003100317245 */ /* 0x000fe20000201000 */
[----:B------:R-:W-:Y:S01]  /*267d0*/  @P2 IMAD.U32 R140, R6, 0x10000, RZ ;  /* 0x00010000068c2824 */ /* 0x000fe200078e00ff */
[----:B------:R-:W-:Y:S01]  /*267e0*/  SHF.L.U32 R89, R42, 0x10, RZ ;  /* 0x000000102a597819 */ /* 0x000fe200000006ff */
[----:B------:R-:W-:Y:S01]  /*267f0*/  BSSY.RECONVERGENT B1, `(.L_x_1439) ;  /* 0x0000062000017945 */ /* 0x000fe20003800200 */
[----:B------:R-:W-:Y:S01]  /*26800*/  LOP3.LUT R86, R86, 0xfffffffd, RZ, 0xc0, !PT ;  /* 0xfffffffd56567812 */ /* 0x000fe200078ec0ff */
[----:B------:R-:W-:Y:S01]  /*26810*/  FFMA.FTZ R49, R49, R78, 1.1641532182693481445e-10 ;  /* 0x2f00000031317423 */ /* 0x000fe2000001004e */
[----:B------:R-:W-:Y:S02]  /*26820*/  HFMA2 R125, -RZ, RZ, 0, 1.1920928955078125e-07 ;  /* 0x00000002ff7d7431 */ /* 0x000fe400000001ff */
[----:B------:R-:W-:Y:S01]  /*26830*/  FMUL.FTZ R89, R89, R74 ;  /* 0x0000004a59597220 */ /* 0x000fe20000410000 */
[----:B------:R-:W-:Y:S02]  /*26840*/  PRMT R109, R42, 0x7632, R109 ;  /* 0x000076322a6d7816 */ /* 0x000fe4000000006d */
        /* <DEDUP_REMOVED lines=17> */
.L_x_1441:
        /* <DEDUP_REMOVED lines=13> */
.L_x_1443:
[----:B------:R-:W-:Y:S05]  /*26a30*/  BSYNC.RECONVERGENT B2 ;  /* 0x0000000000027941 */ /* 0x000fea0003800200 */
.L_x_1442:
        /* <DEDUP_REMOVED lines=61> */
.L_x_1440:
[----:B------:R-:W-:Y:S05]  /*26e10*/  BSYNC.RECONVERGENT B1 ;  /* 0x0000000000017941 */ /* 0x000fea0003800200 */
.L_x_1439:
[----:B------:R-:W-:Y:S01]  /*26e20*/  I2FP.F32.U32 R49, R49 ;  /* 0x0000003100317245 */ /* 0x000fe20000201000 */
[----:B------:R-:W-:Y:S01]  /*26e30*/  IMAD.U32 R109, R109, 0x10000, RZ ;  /* 0x000100006d6d7824 */ /* 0x000fe200078e00ff */
[----:B------:R-:W-:Y:S01]  /*26e40*/  @P2 PRMT R111, R6, 0x7632, R111 ;  /* 0x00007632066f2816 */ /* 0x000fe2000000006f */
[----:B------:R-:W-:Y:S01]  /*26e50*/  BSSY.RECONVERGENT B1, `(.L_x_1444) ;  /* 0x0000060000017945 */ /* 0x000fe20003800200 */
[----:B------:R-:W-:Y:S01]  /*26e60*/  ISETP.NE.AND P4, PT, R125, 0x1, PT ;  /* 0x000000017d00780c */ /* 0x000fe20003f85270 */
[----:B------:R-:W-:Y:S01]  /*26e70*/  FFMA.FTZ R49, R49, R78, 1.1641532182693481445e-10 ;  /* 0x2f00000031317423 */ /* 0x000fe2000001004e */
[----:B------:R-:W-:Y:S01]  /*26e80*/  FMUL.FTZ R109, R109, R74 ;  /* 0x0000004a6d6d7220 */ /* 0x000fe20000410000 */
[----:B------:R-:W-:Y:S01]  /*26e90*/  @P2 SHF.L.U32 R140, R111, 0x10, RZ ;  /* 0x000000106f8c2819 */ /* 0x000fe200000006ff */
        /* <DEDUP_REMOVED lines=16> */
.L_x_1446:
        /* <DEDUP_REMOVED lines=13> */
.L_x_1448:
[----:B------:R-:W-:Y:S05]  /*27070*/  BSYNC.RECONVERGENT B2 ;  /* 0x0000000000027941 */ /* 0x000fea0003800200 */
.L_x_1447:
        /* <DEDUP_REMOVED lines=61> */
.L_x_1445:
[----:B------:R-:W-:Y:S05]  /*27450*/  BSYNC.RECONVERGENT B1 ;  /* 0x0000000000017941 */ /* 0x000fea0003800200 */
.L_x_1444:
        /* <DEDUP_REMOVED lines=8> */
[----:B------:R-:W-:Y:S02]  /*274e0*/  IMAD.MOV.U32 R125, RZ, RZ, R58 ;  /* 0x000000ffff7d7224 */ /* 0x000fe400078e003a */
[----:B------:R-:W-:Y:S01]  /*274f0*/  FSETP.GTU.FTZ.AND P4, PT, R49, R76, PT ;  /* 0x0000004c3100720b */ /* 0x000fe20003f9c000 */
[----:B------:R-:W-:-:S03]  /*27500*/  HFMA2 R49, -RZ, RZ, 0, 1.1920928955078125e-07 ;  /* 0x00000002ff317431 */ /* 0x000fc600000001ff */
        /* <DEDUP_REMOVED lines=13> */
.L_x_1451:
        /* <DEDUP_REMOVED lines=13> */
.L_x_1453:
[----:B------:R-:W-:Y:S05]  /*276b0*/  BSYNC.RECONVERGENT B2 ;  /* 0x0000000000027941 */ /* 0x000fea0003800200 */
.L_x_1452:
        /* <DEDUP_REMOVED lines=55> */
[----:B------:R-:W-:Y:S01]  /*27a30*/  LOP3.LUT R46, R125, R146, R49, 0x96, !PT ;  /* 0x000000927d2e7212 */ /* 0x000fe200078e9631 */
[----:B------:R-:W-:Y:S02]  /*27a40*/  HFMA2 R49, -RZ, RZ, 0, 0 ;  /* 0x00000000ff317431 */ /* 0x000fe400000001ff */
[----:B------:R-:W-:Y:S01]  /*27a50*/  IMAD.MOV.U32 R58, RZ, RZ, R48 ;  /* 0x000000ffff3a7224 */ /* 0x000fe200078e0030 */
[----:B------:R-:W-:Y:S01]  /*27a60*/  MOV R125, R72 ;  /* 0x00000048007d7202 */ /* 0x000fe20000000f00 */
[----:B------:R-:W-:Y:S01]  /*27a70*/  IMAD.MOV.U32 R72, RZ, RZ, R140 ;  /* 0x000000ffff487224 */ /* 0x000fe200078e008c */
[----:B------:R-:W-:-:S07]  /*27a80*/  LOP3.LUT R48, R145, R144, R141, 0x96, !PT ;  /* 0x0000009091307212 */ /* 0x000fce00078e968d */
.L_x_1450:
[----:B------:R-:W-:Y:S05]  /*27a90*/  BSYNC.RECONVERGENT B1 ;  /* 0x0000000000017941 */ /* 0x000fea0003800200 */
.L_x_1449:
[----:B------:R-:W-:Y:S01]  /*27aa0*/  I2FP.F32.U32 R125, R125 ;  /* 0x0000007d007d7245 */ /* 0x000fe20000201000 */
[----:B------:R-:W-:Y:S01]  /*27ab0*/  IMAD.U32 R43, R43, 0x10000, RZ ;  /* 0x000100002b2b7824 */ /* 0x000fe200078e00ff */
[----:B------:R-:W-:Y:S02]  /*27ac0*/  @P2 PRMT R140, R7, 0x7632, R140 ;  /* 0x00007632078c2816 */ /* 0x000fe4000000008c */
[----:B------:R-:W-:Y:S01]  /*27ad0*/  PRMT R42, R42, 0x5410, R142 ;  /* 0x000054102a2a7816 */ /* 0x000fe2000000008e */
[----:B------:R-:W-:Y:S01]  /*27ae0*/  FFMA.FTZ R125, R125, R78, 1.1641532182693481445e-10 ;  /* 0x2f0000007d7d7423 */ /* 0x000fe2000001004e */
[----:B------:R-:W-:Y:S01]  /*27af0*/  FMUL.FTZ R43, R43, R74 ;  /* 0x0000004a2b2b7220 */ /* 0x000fe20000410000 */
[----:B------:R-:W-:Y:S01]  /*27b00*/  @P2 SHF.L.U32 R140, R140, 0x10, RZ ;  /* 0x000000108c8c2819 */ /* 0x000fe200000006ff */
[----:B------:R-:W-:Y:S01]  /*27b10*/  IMAD.MOV.U32 R74, RZ, RZ, R72 ;  /* 0x000000ffff4a7224 */ /* 0x000fe200078e0048 */
        /* <DEDUP_REMOVED lines=8> */
.L_x_1413:
        /* <DEDUP_REMOVED lines=8> */
[C---:B------:R-:W-:Y:S02]  /*27c20*/  LOP3.LUT P3, RZ, R86.reuse, 0x2, RZ, 0xc0, !PT ;  /* 0x0000000256ff7812 */ /* 0x040fe4000786c0ff */
[----:B------:R-:W-:Y:S02]  /*27c30*/  LOP3.LUT P2, RZ, R86, 0x20, RZ, 0xc0, !PT ;  /* 0x0000002056ff7812 */ /* 0x000fe4000784c0ff */
[----:B------:R-:W-:Y:S02]  /*27c40*/  SEL R76, RZ, 0x1000000, !P4 ;  /* 0x01000000ff4c7807 */ /* 0x000fe40006000000 */
[----:B------:R-:W-:Y:S02]  /*27c50*/  SEL R145, RZ, 0x10000, !P5 ;  /* 0x00010000ff917807 */ /* 0x000fe40006800000 */
[----:B------:R-:W-:Y:S02]  /*27c60*/  SEL R72, RZ, 0x100, !P6 ;  /* 0x00000100ff487807 */ /* 0x000fe40007000000 */
[----:B------:R-:W-:Y:S01]  /*27c70*/  SEL R144, RZ, 0x1, !P3 ;  /* 0x00000001ff907807 */ /* 0x000fe20005800000 */
[----:B0-----:R-:W-:Y:S01]  /*27c80*/  IMAD.WIDE.U32 R140, R0, 0x10, R140 ;  /* 0x00000010008c7825 */ /* 0x001fe200078e008c */
[----:B------:R-:W-:-:S02]  /*27c90*/  LOP3.LUT R149, R149, R80, R78, 0xfe, !PT ;  /* 0x0000005095957212 */ /* 0x000fc400078efe4e */
        /* <DEDUP_REMOVED lines=8> */
[----:B--2---:R-:W-:Y:S01]  /*27d20*/  SHF.L.U32 R43, R66, 0x10, RZ ;  /* 0x00000010422b7819 */ /* 0x004fe200000006ff */
        /* <DEDUP_REMOVED lines=19> */
.L_x_1331:
[----:B------:R-:W-:Y:S05]  /*27e60*/  BSYNC.RECONVERGENT B0 ;  /* 0x0000000000007941 */ /* 0x000fea0003800200 */
.L_x_1330:
[----:B------:R-:W-:Y:S01]  /*27e70*/  FADD.FTZ R0, RZ, R59 ;  /* 0x0000003bff007221 */ /* 0x000fe20000010000 */
        /* <DEDUP_REMOVED lines=13> */
[----:B0123--:R-:W-:-:S04]  /*27f50*/  FADD.FTZ R40, R67, R0 ;  /* 0x0000000043287221 */ /* 0x00ffc80000010000 */
        /* <DEDUP_REMOVED lines=40> */
[----:B------:R-:W-:Y:S02]  /*281e0*/  FADD.FTZ R72, R81, -R40 ;  /* 0x8000002851487221 */ /* 0x000fe40000010000 */
[----:B------:R-:W-:Y:S01]  /*281f0*/  FFMA.FTZ R0, R141, R141, R0 ;  /* 0x0000008d8d007223 */ /* 0x000fe20000010000 */
[----:B------:R-:W-:-:S03]  /*28200*/  FADD.FTZ R141, R107, -R40 ;  /* 0x800000286b8d7221 */ /* 0x000fc60000010000 */
[----:B------:R-:W-:Y:S01]  /*28210*/  FFMA.FTZ R0, R41, R41, R0 ;  /* 0x0000002929007223 */ /* 0x000fe20000010000 */
[----:B------:R-:W-:-:S03]  /*28220*/  FADD.FTZ R41, R105, -R40 ;  /* 0x8000002869297221 */ /* 0x000fc60000010000 */
[----:B------:R-:W-:Y:S02]  /*28230*/  FFMA.FTZ R0, R141, R141, R0 ;  /* 0x0000008d8d007223 */ /* 0x000fe40000010000 */
[----:B------:R-:W0:Y:S02]  /*28240*/  S2R R141, SR_TID.X ;  /* 0x00000000008d7919 */ /* 0x000e240000002100 */
        /* <DEDUP_REMOVED lines=13> */
[--C-:B------:R-:W-:Y:S01]  /*28320*/  FADD.FTZ R72, R101, -R40.reuse ;  /* 0x8000002865487221 */ /* 0x100fe20000010000 */
[----:B0-----:R-:W-:Y:S02]  /*28330*/  LOP3.LUT R76, R141, 0x1f, RZ, 0xc0, !PT ;  /* 0x0000001f8d4c7812 */ /* 0x001fe400078ec0ff */
        /* <DEDUP_REMOVED lines=27> */
[----:B------:R-:W-:Y:S01]  /*284f0*/  ISETP.GT.U32.AND P3, PT, R76, 0x7, PT ;  /* 0x000000074c00780c */ /* 0x000fe20003f64070 */
[----:B------:R-:W-:Y:S02]  /*28500*/  IMAD.MOV.U32 R76, RZ, RZ, RZ ;  /* 0x000000ffff4c7224 */ /* 0x000fe400078e00ff */
        /* <DEDUP_REMOVED lines=12> */
[----:B------:R-:W-:-:S05]  /*285d0*/  @P4 FFMA.FTZ R0, R42, R42, R43 ;  /* 0x0000002a2a004223 */ /* 0x000fca000001002b */
        /* <DEDUP_REMOVED lines=18> */
.L_x_1455:
[----:B------:R-:W-:Y:S05]  /*28700*/  BSYNC.RECONVERGENT B0 ;  /* 0x0000000000007941 */ /* 0x000fea0003800200 */
.L_x_1454:
[----:B------:R-:W-:Y:S01]  /*28710*/  BAR.SYNC.DEFER_BLOCKING 0x0 ;  /* 0x0000000000007b1d */ /* 0x000fe20000010000 */
[----:B0-----:R-:W-:-:S05]  /*28720*/  CS2R R40, SRZ ;  /* 0x0000000000287805 */ /* 0x001fca000001ff00 */
[----:B------:R-:W-:Y:S04]  /*28730*/  BSSY.RECONVERGENT B0, `(.L_x_1456) ;  /* 0x000000a000007945 */ /* 0x000fe80003800200 */
[----:B------:R-:W-:Y:S05]  /*28740*/  @P3 BRA `(.L_x_1457) ;  /* 0x0000000000203947 */ /* 0x000fea0003800000 */
[----:B------:R-:W0:Y:S01]  /*28750*/  S2UR UR5, SR_CgaCtaId ;  /* 0x00000000000579c3 */ /* 0x000e220000008800 */
[----:B------:R-:W-:Y:S01]  /*28760*/  UMOV UR4, 0x400 ;  /* 0x0000040000047882 */ /* 0x000fe20000000000 */
[----:B------:R-:W-:Y:S01]  /*28770*/  SHF.L.U32 R0, R141, 0x3, RZ ;  /* 0x000000038d007819 */ /* 0x000fe200000006ff */
[----:B------:R-:W-:-:S03]  /*28780*/  IMAD.MOV.U32 R76, RZ, RZ, R56 ;  /* 0x000000ffff4c7224 */ /* 0x000fc600078e0038 */
[----:B------:R-:W-:Y:S01]  /*28790*/  LOP3.LUT R0, R0, 0xf8, RZ, 0xc0, !PT ;  /* 0x000000f800007812 */ /* 0x000fe200078ec0ff */
[----:B0-----:R-:W-:-:S04]  /*287a0*/  ULEA UR4, UR5, UR4, 0x18 ;  /* 0x0000000405047291 */ /* 0x001fc8000f8ec0ff */
[----:B------:R-:W-:-:S09]  /*287b0*/  @UP1 UIADD3 UR4, UPT, UPT, UR4, 0x40, URZ ;  /* 0x0000004004041890 */ /* 0x000fd2000fffe0ff */
[----:B------:R0:W1:Y:S03]  /*287c0*/  LDS.64 R40, [R0+UR4] ;  /* 0x0000000400287984 */ /* 0x0000660008000a00 */
.L_x_1457:
[----:B------:R-:W-:Y:S05]  /*287d0*/  BSYNC.RECONVERGENT B0 ;  /* 0x0000000000007941 */ /* 0x000fea0003800200 */
.L_x_1456:
[----:B------:R-:W2:Y:S01]  /*287e0*/  SHFL.DOWN PT, R43, R76, 0x4, 0x1f ;  /* 0x08801f004c2b7f89 */ /* 0x000ea200000e0000 */
[----:B------:R-:W-:Y:S01]  /*287f0*/  ISETP.NE.AND P2, PT, R141, RZ, PT ;  /* 0x000000ff8d00720c */ /* 0x000fe20003f45270 */
[----:B------:R-:W-:Y:S01]  /*28800*/  BSSY.RECONVERGENT B0, `(.L_x_1458) ;  /* 0x0000072000007945 */ /* 0x000fe20003800200 */
[----:B------:R-:W-:Y:S01]  /*28810*/  ISETP.NE.AND P3, PT, RZ, UR7, PT ;  /* 0x00000007ff007c0c */ /* 0x000fe2000bf65270 */
[----:B-1----:R-:W1:Y:S04]  /*28820*/  SHFL.DOWN PT, R143, R40, 0x4, 0x1f ;  /* 0x08801f00288f7f89 */ /* 0x002e6800000e0000 */
[----:B0-----:R-:W0:Y:S01]  /*28830*/  SHFL.DOWN PT, R0, R41, 0x4, 0x1f ;  /* 0x08801f0029007f89 */ /* 0x001e2200000e0000 */
[----:B--2---:R-:W-:Y:S02]  /*28840*/  IADD3 R42, PT, PT, R43, R76, RZ ;  /* 0x0000004c2b2a7210 */ /* 0x004fe40007ffe0ff */
[----:B------:R-:W-:-:S02]  /*28850*/  I2FP.F32.S32 R80, R43 ;  /* 0x0000002b00507245 */ /* 0x000fc40000201400 */
[----:B------:R-:W-:Y:S01]  /*28860*/  I2FP.F32.S32 R72, R42 ;  /* 0x0000002a00487245 */ /* 0x000fe20000201400 */
[----:B------:R-:W2:Y:S01]  /*28870*/  SHFL.DOWN PT, R147, R42, 0x2, 0x1f ;  /* 0x08401f002a937f89 */ /* 0x000ea200000e0000 */
[----:B------:R-:W-:Y:S01]  /*28880*/  I2FP.F32.S32 R43, R76 ;  /* 0x0000004c002b7245 */ /* 0x000fe20000201400 */
[C---:B-1----:R-:W-:Y:S01]  /*28890*/  FMUL.FTZ R82, R143.reuse, R80 ;  /* 0x000000508f527220 */ /* 0x042fe20000410000 */
[----:B------:R-:W1:Y:S01]  /*288a0*/  MUFU.RCP R78, R72 ;  /* 0x00000048004e7308 */ /* 0x000e620000001000 */
[----:B------:R-:W-:Y:S01]  /*288b0*/  FADD.FTZ R143, -R143, R40 ;  /* 0x000000288f8f7221 */ /* 0x000fe20000010100 */
[----:B0-----:R-:W-:Y:S01]  /*288c0*/  FADD.FTZ R41, R0, R41 ;  /* 0x0000002900297221 */ /* 0x001fe20000010000 */
[----:B------:R-:W-:Y:S02]  /*288d0*/  FFMA.FTZ R145, R43, R40, R82 ;  /* 0x000000282b917223 */ /* 0x000fe40000010052 */
[----:B------:R-:W-:-:S04]  /*288e0*/  FMUL.FTZ R143, R143, R143 ;  /* 0x0000008f8f8f7220 */ /* 0x000fc80000410000 */
[----:B------:R-:W-:-:S04]  /*288f0*/  FMUL.FTZ R143, R143, R43 ;  /* 0x0000002b8f8f7220 */ /* 0x000fc80000410000 */
[----:B------:R-:W-:Y:S01]  /*28900*/  FMUL.FTZ R143, R143, R80 ;  /* 0x000000508f8f7220 */ /* 0x000fe20000410000 */
[----:B-1----:R-:W-:-:S03]  /*28910*/  FMUL.FTZ R145, R78, R145 ;  /* 0x000000914e917220 */ /* 0x002fc60000410000 */
[----:B------:R-:W-:Y:S01]  /*28920*/  FFMA.FTZ R41, R78, R143, R41 ;  /* 0x0000008f4e297223 */ /* 0x000fe20000010029 */
[----:B--2---:R-:W-:Y:S01]  /*28930*/  IMAD.IADD R42, R42, 0x1, R147 ;  /* 0x000000012a2a7824 */ /* 0x004fe200078e0293 */
[----:B------:R-:W0:Y:S01]  /*28940*/  SHFL.DOWN PT, R40, R145, 0x2, 0x1f ;  /* 0x08401f0091287f89 */ /* 0x000e2200000e0000 */
[----:B------:R-:W-:-:S03]  /*28950*/  I2FP.F32.S32 R147, R147 ;  /* 0x0000009300937245 */ /* 0x000fc60000201400 */
        /* <DEDUP_REMOVED lines=22> */
[C---:B------:R-:W-:Y:S02]  /*28ac0*/  FFMA.FTZ R143, R43.reuse, R40, R76 ;  /* 0x000000282b8f7223 */ /* 0x040fe4000001004c */
[----:B------:R-:W0:Y:S01]  /*28ad0*/  LDC R76, c[0x0][0x448] ;  /* 0x00011200ff4c7b82 */ /* 0x000e220000000800 */
[----:B------:R-:W-:Y:S01]  /*28ae0*/  FMUL.FTZ R72, R43, R72 ;  /* 0x000000482b487220 */ /* 0x000fe20000410000 */
[----:B-1----:R-:W-:Y:S01]  /*28af0*/  FMUL.FTZ R143, R42, R143 ;  /* 0x0000008f2a8f7220 */ /* 0x002fe20000410000 */
[----:B--2---:R-:W-:Y:S02]  /*28b00*/  FADD.FTZ R43, R41, R0 ;  /* 0x00000000292b7221 */ /* 0x004fe40000010000 */
[----:B------:R-:W-:-:S03]  /*28b10*/  FMUL.FTZ R72, R72, R149 ;  /* 0x0000009548487220 */ /* 0x000fc60000410000 */
[----:B------:R-:W1:Y:S01]  /*28b20*/  SHFL.IDX PT, R143, R143, RZ, 0x1f ;  /* 0x00001fff8f8f7589 */ /* 0x000e6200000e0000 */
[----:B------:R-:W-:Y:S01]  /*28b30*/  FFMA.FTZ R72, R42, R72, R43 ;  /* 0x000000482a487223 */ /* 0x000fe2000001002b */
[----:B------:R-:W2:Y:S04]  /*28b40*/  @!P2 LDC.64 R40, c[0x0][0x3c0] ;  /* 0x0000f000ff28ab82 */ /* 0x000ea80000000a00 */
[----:B------:R3:W0:Y:S04]  /*28b50*/  SHFL.IDX PT, R147, R72, RZ, 0x1f ;  /* 0x00001fff48937589 */ /* 0x00062800000e0000 */
[----:B------:R-:W4:Y:S01]  /*28b60*/  @!P2 LDC.64 R42, c[0x0][0x3c8] ;  /* 0x0000f200ff2aab82 */ /* 0x000f220000000a00 */
[C---:B-1----:R-:W-:Y:S01]  /*28b70*/  FMUL.FTZ R0, R143.reuse, R143 ;  /* 0x0000008f8f007220 */ /* 0x042fe20000410000 */
[----:B---3--:R-:W-:Y:S01]  /*28b80*/  FSEL R72, R143, RZ, !P3 ;  /* 0x000000ff8f487208 */ /* 0x008fe20005800000 */
[----:B--2---:R-:W-:-:S03]  /*28b90*/  @!P2 IMAD.WIDE R40, R44, 0x4, R40 ;  /* 0x000000042c28a825 */ /* 0x004fc600078e0228 */
[----:B------:R-:W-:Y:S01]  /*28ba0*/  FSEL R145, R0, RZ, P3 ;  /* 0x000000ff00917208 */ /* 0x000fe20001800000 */
[----:B0-----:R-:W-:Y:S01]  /*28bb0*/  FFMA.FTZ R0, R147, UR14, R76 ;  /* 0x0000000e93007c23 */ /* 0x001fe2000801004c */
[----:B------:R0:W-:Y:S03]  /*28bc0*/  @!P2 STG.E desc[UR8][R40.64], R143 ;  /* 0x0000008f2800a986 */ /* 0x0001e6000c101908 */
[----:B------:R-:W-:Y:S01]  /*28bd0*/  FADD.FTZ R0, R0, R145 ;  /* 0x0000009100007221 */ /* 0x000fe20000010000 */
[----:B----4-:R-:W-:-:S05]  /*28be0*/  @!P2 IMAD.WIDE R42, R44, 0x4, R42 ;  /* 0x000000042c2aa825 */ /* 0x010fca00078e022a */
[----:B------:R-:W1:Y:S02]  /*28bf0*/  MUFU.RSQ R0, R0 ;  /* 0x0000000000007308 */ /* 0x000e640000001400 */
[----:B-1----:R0:W-:Y:S01]  /*28c00*/  @!P2 STG.E desc[UR8][R42.64], R0 ;  /* 0x000000002a00a986 */ /* 0x0021e2000c101908 */
[----:B------:R-:W-:Y:S05]  /*28c10*/  @!P1 BRA `(.L_x_1459) ;  /* 0x0000000000c09947 */ /* 0x000fea0003800000 */
[--C-:B0-----:R-:W-:Y:S01]  /*28c20*/  FADD.FTZ R143, R105, -R72.reuse ;  /* 0x80000048698f7221 */ /* 0x101fe20000010000 */
[--C-:B------:R-:W-:Y:S01]  /*28c30*/  FADD.FTZ R145, R121, -R72.reuse ;  /* 0x8000004879917221 */ /* 0x100fe20000010000 */
[----:B------:R-:W-:Y:S01]  /*28c40*/  SHF.L.U32 R82, R38, 0x10, RZ ;  /* 0x0000001026527819 */ /* 0x000fe200000006ff */
[----:B------:R-:W-:Y:S01]  /*28c50*/  IMAD.U32 R142, R99, 0x10000, RZ ;  /* 0x00010000638e7824 */ /* 0x000fe200078e00ff */
[----:B------:R-:W-:Y:S01]  /*28c60*/  SHF.L.U32 R144, R39, 0x10, RZ ;  /* 0x0000001027907819 */ /* 0x000fe200000006ff */
[----:B------:R-:W-:Y:S01]  /*28c70*/  FMUL.FTZ R143, R0, R143 ;  /* 0x0000008f008f7220 */ /* 0x000fe20000410000 */
[----:B------:R-:W-:Y:S02]  /*28c80*/  IMAD.U32 R80, R98, 0x10000, RZ ;  /* 0x0001000062507824 */ /* 0x000fe400078e00ff */
[----:B------:R-:W-:Y:S01]  /*28c90*/  FMUL.FTZ R145, R0, R145 ;  /* 0x0000009100917220 */ /* 0x000fe20000410000 */
[--C-:B------:R-:W-:Y:S01]  /*28ca0*/  FADD.FTZ R41, R59, -R72.reuse ;  /* 0x800000483b297221 */ /* 0x100fe20000010000 */
[----:B------:R-:W-:Y:S01]  /*28cb0*/  FADD.FTZ R43, R85, -R72 ;  /* 0x80000048552b7221 */ /* 0x000fe20000010000 */
[----:B------:R-:W-:Y:S01]  /*28cc0*/  FFMA.FTZ R140, R143, R80, R82 ;  /* 0x000000508f8c7223 */ /* 0x000fe20000010052 */
[----:B------:R-:W-:Y:S01]  /*28cd0*/  FFMA.FTZ R148, R145, R142, R144 ;  /* 0x0000008e91947223 */ /* 0x000fe20000010090 */
[----:B------:R-:W-:Y:S01]  /*28ce0*/  SHF.L.U32 R42, R36, 0x10, RZ ;  /* 0x00000010242a7819 */ /* 0x000fe200000006ff */
[----:B------:R-:W0:Y:S01]  /*28cf0*/  LDC.64 R142, c[0x0][0x428] ;  /* 0x00010a00ff8e7b82 */ /* 0x000e220000000a00 */
[----:B------:R-:W-:Y:S01]  /*28d00*/  SHF.L.U32 R78, R37, 0x10, RZ ;  /* 0x00000010254e7819 */ /* 0x000fe200000006ff */
[----:B------:R-:W-:-:S02]  /*28d10*/  IMAD.U32 R40, R96, 0x10000, RZ ;  /* 0x0001000060287824 */ /* 0x000fc400078e00ff */
[C---:B------:R-:W-:Y:S01]  /*28d20*/  FMUL.FTZ R41, R0.reuse, R41 ;  /* 0x0000002900297220 */ /* 0x040fe20000410000 */
[----:B------:R-:W-:Y:S02]  /*28d30*/  IMAD.U32 R76, R97, 0x10000, RZ ;  /* 0x00010000614c7824 */ /* 0x000fe400078e00ff */
[----:B------:R-:W-:Y:S01]  /*28d40*/  FMUL.FTZ R43, R0, R43 ;  /* 0x0000002b002b7220 */ /* 0x000fe20000410000 */
[----:B------:R-:W-:Y:S01]  /*28d50*/  FADD.FTZ R145, R123, -R72 ;  /* 0x800000487b917221 */ /* 0x000fe20000010000 */
[----:B------:R-:W-:Y:S01]  /*28d60*/  FFMA.FTZ R40, R41, R40, R42 ;  /* 0x0000002829287223 */ /* 0x000fe2000001002a */
[----:B------:R-:W-:Y:S01]  /*28d70*/  FADD.FTZ R147, R131, -R72 ;  /* 0x8000004883937221 */ /* 0x000fe20000010000 */
[----:B------:R-:W-:Y:S01]  /*28d80*/  FFMA.FTZ R78, R43, R76, R78 ;  /* 0x0000004c2b4e7223 */ /* 0x000fe2000001004e */
[--C-:B------:R-:W-:Y:S01]  /*28d90*/  FADD.FTZ R41, R87, -R72.reuse ;  /* 0x8000004857297221 */ /* 0x100fe20000010000 */
[----:B------:R-:W-:Y:S01]  /*28da0*/  FADD.FTZ R43, R107, -R72 ;  /* 0x800000486b2b7221 */ /* 0x000fe20000010000 */
        /* <DEDUP_REMOVED lines=8> */
[----:B------:R-:W-:-:S02]  /*28e30*/  IMAD.U32 R42, R55, 0x10000, RZ ;  /* 0x00010000372a7824 */ /* 0x000fc400078e00ff */
[C---:B------:R-:W-:Y:S01]  /*28e40*/  FMUL.FTZ R43, R0.reuse, R43 ;  /* 0x0000002b002b7220 */ /* 0x040fe20000410000 */
[----:B------:R-:W-:Y:S02]  /*28e50*/  IMAD.U32 R80, R53, 0x10000, RZ ;  /* 0x0001000035507824 */ /* 0x000fe400078e00ff */
[----:B------:R-:W-:Y:S01]  /*28e60*/  FMUL.FTZ R41, R0, R41 ;  /* 0x0000002900297220 */ /* 0x000fe20000410000 */
[----:B------:R-:W-:Y:S01]  /*28e70*/  FFMA.FTZ R151, R147, R150, R152 ;  /* 0x0000009693977223 */ /* 0x000fe20000010098 */
[----:B------:R-:W-:Y:S01]  /*28e80*/  FFMA.FTZ R149, R145, R144, R146 ;  /* 0x0000009091957223 */ /* 0x000fe20000010092 */
[----:B------:R-:W-:Y:S01]  /*28e90*/  FFMA.FTZ R147, R43, R80, R82 ;  /* 0x000000502b937223 */ /* 0x000fe20000010052 */
[----:B------:R-:W-:Y:S01]  /*28ea0*/  FFMA.FTZ R145, R41, R42, R76 ;  /* 0x0000002a29917223 */ /* 0x000fe2000001004c */
[C---:B0-----:R-:W-:Y:S01]  /*28eb0*/  IMAD.WIDE.U32 R142, R68.reuse, 0x10, R142 ;  /* 0x00000010448e7825 */ /* 0x041fe200078e008e */
[----:B------:R-:W-:Y:S02]  /*28ec0*/  F2FP.BF16.F32.PACK_AB R43, R151, R148 ;  /* 0x00000094972b723e */ /* 0x000fe400000010ff */
[----:B------:R-:W-:Y:S01]  /*28ed0*/  F2FP.BF16.F32.PACK_AB R42, R149, R140 ;  /* 0x0000008c952a723e */ /* 0x000fe200000010ff */
[----:B------:R-:W-:Y:S01]  /*28ee0*/  VIADD R68, R68, 0x100 ;  /* 0x0000010044447836 */ /* 0x000fe20000000000 */
[----:B------:R-:W-:-:S02]  /*28ef0*/  F2FP.BF16.F32.PACK_AB R41, R147, R78 ;  /* 0x0000004e9329723e */ /* 0x000fc400000010ff */
[----:B------:R-:W-:-:S05]  /*28f00*/  F2FP.BF16.F32.PACK_AB R40, R145, R40 ;  /* 0x000000289128723e */ /* 0x000fca00000010ff */
[----:B------:R1:W-:Y:S02]  /*28f10*/  STG.E.128 desc[UR8][R142.64], R40 ;  /* 0x000000288e007986 */ /* 0x0003e4000c101d08 */
.L_x_1459:
[----:B------:R-:W-:Y:S05]  /*28f20*/  BSYNC.RECONVERGENT B0 ;  /* 0x0000000000007941 */ /* 0x000fea0003800200 */
.L_x_1458:
[----:B------:R-:W-:Y:S01]  /*28f30*/  LOP3.LUT P1, RZ, R86, 0x80, RZ, 0xc0, !PT ;  /* 0x0000008056ff7812 */ /* 0x000fe2000782c0ff */
[----:B------:R-:W-:-:S12]  /*28f40*/  BSSY.RECONVERGENT B0, `(.L_x_1460) ;  /* 0x0000032000007945 */ /* 0x000fd80003800200 */
[----:B------:R-:W-:Y:S05]  /*28f50*/  @!P1 BRA `(.L_x_1461) ;  /* 0x0000000000c09947 */ /* 0x000fea0003800000 */
[--C-:B01----:R-:W-:Y:S01]  /*28f60*/  FADD.FTZ R143, R101, -R72.reuse ;  /* 0x80000048658f7221 */ /* 0x103fe20000010000 */
[--C-:B------:R-:W-:Y:S01]  /*28f70*/  FADD.FTZ R145, R117, -R72.reuse ;  /* 0x8000004875917221 */ /* 0x100fe20000010000 */
[----:B------:R-:W-:Y:S01]  /*28f80*/  SHF.L.U32 R80, R34, 0x10, RZ ;  /* 0x0000001022507819 */ /* 0x000fe200000006ff */
[----:B------:R-:W-:Y:S01]  /*28f90*/  IMAD.U32 R82, R30, 0x10000, RZ ;  /* 0x000100001e527824 */ /* 0x000fe200078e00ff */
[----:B------:R-:W-:Y:S01]  /*28fa0*/  SHF.L.U32 R142, R35, 0x10, RZ ;  /* 0x00000010238e7819 */ /* 0x000fe200000006ff */
[C---:B------:R-:W-:Y:S01]  /*28fb0*/  FMUL.FTZ R143, R0.reuse, R143 ;  /* 0x0000008f008f7220 */ /* 0x040fe20000410000 */
[----:B------:R-:W-:Y:S02]  /*28fc0*/  IMAD.U32 R144, R31, 0x10000, RZ ;  /* 0x000100001f907824 */ /* 0x000fe400078e00ff */
[----:B------:R-:W-:Y:S01]  /*28fd0*/  FMUL.FTZ R145, R0, R145 ;  /* 0x0000009100917220 */ /* 0x000fe20000410000 */
[----:B------:R-:W-:Y:S01]  /*28fe0*/  FADD.FTZ R41, R67, -R72 ;  /* 0x8000004843297221 */ /* 0x000fe20000010000 */
[----:B------:R-:W-:Y:S01]  /*28ff0*/  FFMA.FTZ R140, R143, R80, R82 ;  /* 0x000000508f8c7223 */ /* 0x000fe20000010052 */
[----:B------:R-:W-:Y:S01]  /*29000*/  FADD.FTZ R43, R81, -R72 ;  /* 0x80000048512b7221 */ /* 0x000fe20000010000 */
        /* <DEDUP_REMOVED lines=30> */
[----:B0-----:R-:W-:Y:S01]  /*291f0*/  IMAD.WIDE.U32 R142, R68, 0x10, R142 ;  /* 0x00000010448e7825 */ /* 0x001fe200078e008e */
[----:B------:R-:W-:Y:S02]  /*29200*/  F2FP.BF16.F32.PACK_AB R43, R151, R148 ;  /* 0x00000094972b723e */ /* 0x000fe400000010ff */
[----:B------:R-:W-:-:S02]  /*29210*/  F2FP.BF16.F32.PACK_AB R42, R149, R140 ;  /* 0x0000008c952a723e */ /* 0x000fc400000010ff */
[----:B------:R-:W-:Y:S02]  /*29220*/  F2FP.BF16.F32.PACK_AB R41, R147, R78 ;  /* 0x0000004e9329723e */ /* 0x000fe400000010ff */
[----:B------:R-:W-:Y:S02]  /*29230*/  F2FP.BF16.F32.PACK_AB R40, R145, R40 ;  /* 0x000000289128723e */ /* 0x000fe400000010ff */
[----:B------:R-:W-:-:S03]  /*29240*/  IADD3 R68, PT, PT, R68, 0x100, RZ ;  /* 0x0000010044447810 */ /* 0x000fc60007ffe0ff */
[----:B------:R2:W-:Y:S04]  /*29250*/  STG.E.128 desc[UR8][R142.64], R40 ;  /* 0x000000288e007986 */ /* 0x0005e8000c101d08 */
.L_x_1461:
[----:B------:R-:W-:Y:S05]  /*29260*/  BSYNC.RECONVERGENT B0 ;  /* 0x0000000000007941 */ /* 0x000fea0003800200 */
.L_x_1460:
[----:B------:R-:W-:Y:S01]  /*29270*/  LOP3.LUT P1, RZ, R86, 0x40, RZ, 0xc0, !PT ;  /* 0x0000004056ff7812 */ /* 0x000fe2000782c0ff */
[----:B------:R-:W-:-:S12]  /*29280*/  BSSY.RECONVERGENT B0, `(.L_x_1462) ;  /* 0x0000032000007945 */ /* 0x000fd80003800200 */
[----:B------:R-:W-:Y:S05]  /*29290*/  @!P1 BRA `(.L_x_1463) ;  /* 0x0000000000c09947 */ /* 0x000fea0003800000 */
[--C-:B012---:R-:W-:Y:S01]  /*292a0*/  FADD.FTZ R143, R93, -R72.reuse ;  /* 0x800000485d8f7221 */ /* 0x107fe20000010000 */
        /* <DEDUP_REMOVED lines=33> */
[----:B------:R-:W-:Y:S01]  /*294c0*/  FMUL.FTZ R43, R0, R43 ;  /* 0x0000002b002b7220 */ /* 0x000fe20000410000 */
        /* <DEDUP_REMOVED lines=13> */
.L_x_1463:
[----:B------:R-:W-:Y:S05]  /*295a0*/  BSYNC.RECONVERGENT B0 ;  /* 0x0000000000007941 */ /* 0x000fea0003800200 */
.L_x_1462:
[----:B------:R-:W-:Y:S04]  /*295b0*/  BSSY.RECONVERGENT B0, `(.L_x_1464) ;  /* 0x0000031000007945 */ /* 0x000fe80003800200 */
[----:B------:R-:W-:Y:S05]  /*295c0*/  @!P0 BRA `(.L_x_1465) ;  /* 0x0000000000bc8947 */ /* 0x000fea0003800000 */
[----:B0123--:R-:W0:Y:S01]  /*295d0*/  LDC.64 R40, c[0x0][0x428] ;  /* 0x00010a00ff287b82 */ /* 0x00fe220000000a00 */
[--C-:B------:R-:W-:Y:S01]  /*295e0*/  FADD.FTZ R149, R89, -R72.reuse ;  /* 0x8000004859957221 */ /* 0x100fe20000010000 */
[--C-:B------:R-:W-:Y:S01]  /*295f0*/  FADD.FTZ R43, R71, -R72.reuse ;  /* 0x80000048472b7221 */ /* 0x100fe20000010000 */
[--C-:B------:R-:W-:Y:S01]  /*29600*/  FADD.FTZ R145, R73, -R72.reuse ;  /* 0x8000004849917221 */ /* 0x100fe20000010000 */
[----:B------:R-:W-:Y:S01]  /*29610*/  SHF.L.U32 R80, R18, 0x10, RZ ;  /* 0x0000001012507819 */ /* 0x000fe200000006ff */
[--C-:B------:R-:W-:Y:S01]  /*29620*/  FADD.FTZ R143, R75, -R72.reuse ;  /* 0x800000484b8f7221 */ /* 0x100fe20000010000 */
[--C-:B------:R-:W-:Y:S01]  /*29630*/  FADD.FTZ R147, R91, -R72.reuse ;  /* 0x800000485b937221 */ /* 0x100fe20000010000 */
[--C-:B------:R-:W-:Y:S01]  /*29640*/  FADD.FTZ R151, R111, -R72.reuse ;  /* 0x800000486f977221 */ /* 0x100fe20000010000 */
[--C-:B------:R-:W-:Y:S01]  /*29650*/  FADD.FTZ R153, R109, -R72.reuse ;  /* 0x800000486d997221 */ /* 0x100fe20000010000 */
[----:B------:R-:W-:Y:S01]  /*29660*/  FADD.FTZ R155, R125, -R72 ;  /* 0x800000487d9b7221 */ /* 0x000fe20000010000 */
[----:B------:R-:W-:Y:S01]  /*29670*/  SHF.L.U32 R42, R16, 0x10, RZ ;  /* 0x00000010102a7819 */ /* 0x000fe200000006ff */
[----:B------:R-:W-:Y:S01]  /*29680*/  IMAD.U32 R82, R14, 0x10000, RZ ;  /* 0x000100000e527824 */ /* 0x000fe200078e00ff */
[----:B------:R-:W-:Y:S01]  /*29690*/  SHF.L.U32 R76, R17, 0x10, RZ ;  /* 0x00000010114c7819 */ /* 0x000fe200000006ff */
[----:B------:R-:W-:Y:S01]  /*296a0*/  FMUL.FTZ R149, R0, R149 ;  /* 0x0000009500957220 */ /* 0x000fe20000410000 */
[----:B------:R-:W-:-:S02]  /*296b0*/  IMAD.U32 R72, R12, 0x10000, RZ ;  /* 0x000100000c487824 */ /* 0x000fc400078e00ff */
[C---:B------:R-:W-:Y:S01]  /*296c0*/  FMUL.FTZ R43, R0.reuse, R43 ;  /* 0x0000002b002b7220 */ /* 0x040fe20000410000 */
[----:B------:R-:W-:Y:S02]  /*296d0*/  IMAD.U32 R78, R13, 0x10000, RZ ;  /* 0x000100000d4e7824 */ /* 0x000fe400078e00ff */
[C---:B------:R-:W-:Y:S01]  /*296e0*/  FMUL.FTZ R145, R0.reuse, R145 ;  /* 0x0000009100917220 */ /* 0x040fe20000410000 */
[C---:B------:R-:W-:Y:S01]  /*296f0*/  FMUL.FTZ R143, R0.reuse, R143 ;  /* 0x0000008f008f7220 */ /* 0x040fe20000410000 */
[C---:B------:R-:W-:Y:S01]  /*29700*/  FMUL.FTZ R147, R0.reuse, R147 ;  /* 0x0000009300937220 */ /* 0x040fe20000410000 */
[C---:B------:R-:W-:Y:S01]  /*29710*/  FMUL.FTZ R151, R0.reuse, R151 ;  /* 0x0000009700977220 */ /* 0x040fe20000410000 */
[C---:B------:R-:W-:Y:S01]  /*29720*/  FMUL.FTZ R153, R0.reuse, R153 ;  /* 0x0000009900997220 */ /* 0x040fe20000410000 */
[----:B------:R-:W-:Y:S01]  /*29730*/  FMUL.FTZ R155, R0, R155 ;  /* 0x0000009b009b7220 */ /* 0x000fe20000410000 */
        /* <DEDUP_REMOVED lines=10> */
[----:B------:R-:W-:Y:S01]  /*297e0*/  IMAD.U32 R142, R94, 0x10000, RZ ;  /* 0x000100005e8e7824 */ /* 0x000fe200078e00ff */
[----:B------:R-:W-:Y:S01]  /*297f0*/  SHF.L.U32 R80, R102, 0x10, RZ ;  /* 0x0000001066507819 */ /* 0x000fe200000006ff */
[----:B------:R-:W-:-:S02]  /*29800*/  IMAD.U32 R42, R106, 0x10000, RZ ;  /* 0x000100006a2a7824 */ /* 0x000fc400078e00ff */
[----:B------:R-:W-:Y:S01]  /*29810*/  FFMA.FTZ R43, R153, R144, R146 ;  /* 0x00000090992b7223 */ /* 0x000fe20000010092 */
[----:B------:R-:W-:Y:S01]  /*29820*/  FFMA.FTZ R148, R155, R148, R150 ;  /* 0x000000949b947223 */ /* 0x000fe20000010096 */
[----:B------:R-:W-:Y:S01]  /*29830*/  FFMA.FTZ R151, R151, R140, R142 ;  /* 0x0000008c97977223 */ /* 0x000fe2000001008e */
[----:B------:R-:W-:Y:S01]  /*29840*/  FFMA.FTZ R147, R147, R78, R80 ;  /* 0x0000004e93937223 */ /* 0x000fe20000010050 */
[----:B------:R-:W-:Y:S01]  /*29850*/  FFMA.FTZ R145, R143, R0, R42 ;  /* 0x000000008f917223 */ /* 0x000fe2000001002a */
[----:B0-----:R-:W-:Y:S01]  /*29860*/  IMAD.WIDE.U32 R142, R68, 0x10, R40 ;  /* 0x00000010448e7825 */ /* 0x001fe200078e0028 */
[----:B------:R-:W-:Y:S02]  /*29870*/  F2FP.BF16.F32.PACK_AB R43, R148, R43 ;  /* 0x0000002b942b723e */ /* 0x000fe400000010ff */
[----:B------:R-:W-:Y:S02]  /*29880*/  F2FP.BF16.F32.PACK_AB R42, R151, R82 ;  /* 0x00000052972a723e */ /* 0x000fe400000010ff */
[----:B------:R-:W-:-:S02]  /*29890*/  F2FP.BF16.F32.PACK_AB R41, R147, R76 ;  /* 0x0000004c9329723e */ /* 0x000fc400000010ff */
[----:B------:R-:W-:-:S05]  /*298a0*/  F2FP.BF16.F32.PACK_AB R40, R145, R72 ;  /* 0x000000489128723e */ /* 0x000fca00000010ff */
[----:B------:R4:W-:Y:S02]  /*298b0*/  STG.E.128 desc[UR8][R142.64], R40 ;  /* 0x000000288e007986 */ /* 0x0009e4000c101d08 */
.L_x_1465:
[----:B------:R-:W-:Y:S05]  /*298c0*/  BSYNC.RECONVERGENT B0 ;  /* 0x0000000000007941 */ /* 0x000fea0003800200 */
.L_x_1464:
[----:B01234-:R-:W0:Y:S01]  /*298d0*/  LDC.64 R40, c[0x0][0x380] ;  /* 0x0000e000ff287b82 */ /* 0x01fe220000000a00 */
[----:B------:R-:W-:Y:S01]  /*298e0*/  UPLOP3.LUT UP1, UPT, UPT, UPT, UP1, 0x40, 0x4 ;  /* 0x000000000004789c */ /* 0x000fe20003f2e810 */
[----:B0-----:R-:W-:-:S04]  /*298f0*/  IADD3 R44, PT, PT, R44, R40, RZ ;  /* 0x000000282c2c7210 */ /* 0x001fc80007ffe0ff */
[----:B------:R-:W-:-:S13]  /*29900*/  ISETP.GE.AND P0, PT, R44, R41, PT ;  /* 0x000000292c00720c */ /* 0x000fda0003f06270 */
[----:B------:R-:W-:Y:S05]  /*29910*/  @!P0 BRA `(.L_x_1466) ;  /* 0xfffffd7400748947 */ /* 0x000fea000383ffff */
[----:B------:R-:W-:Y:S05]  /*29920*/  EXIT ;  /* 0x000000000000794d */ /* 0x000fea0003800000 */
.L_x_1467:
        /* <DEDUP_REMOVED lines=13> */
.L_x_18010:


//--------------------- .text._ZN10layer_norm31ln_parallel_residual_fwd_kernelINS_13Kernel_traitsI13__nv_bfloat16S2_S2_S2_fjLj8192ELj1ELj1ELj8ELj16ENS_18Kernel_traits_baseILj8192ES2_S2_S2_S2_fjLj256EEEEELb1ELb1ELb1EEEvNS_9FwdParamsE --------------------------
	.section	.text._ZN10layer_norm31ln_parallel_residual_fwd_kernelINS_13Kernel_traitsI13__nv_bfloat16S2_S2_S2_fjLj8192ELj1ELj1ELj8ELj16ENS_18Kernel_traits_baseILj8192ES2_S2_S2_S2_fjLj256EEEEELb1ELb1ELb1EEEvNS_9FwdParamsE,"ax",@progbits
	.align	128
        .global         _ZN10layer_norm31ln_parallel_residual_fwd_kernelINS_13Kernel_traitsI13__nv_bfloat16S2_S2_S2_fjLj8192ELj1ELj1ELj8ELj16ENS_18Kernel_traits_baseILj8192ES2_S2_S2_S2_fjLj256EEEEELb1ELb1ELb1EEEvNS_9FwdParamsE
        .type           _ZN10layer_norm31ln_parallel_residual_fwd_kernelINS_13Kernel_traitsI13__nv_bfloat16S2_S2_S2_fjLj8192ELj1ELj1ELj8ELj16ENS_18Kernel_traits_baseILj8192ES2_S2_S2_S2_fjLj256EEEEELb1ELb1ELb1EEEvNS_9FwdParamsE,@function
        .size           _ZN10layer_norm31ln_parallel_residual_fwd_kernelINS_13Kernel_traitsI13__nv_bfloat16S2_S2_S2_fjLj8192ELj1ELj1ELj8ELj16ENS_18Kernel_traits_baseILj8192ES2_S2_S2_S2_fjLj256EEEEELb1ELb1ELb1EEEvNS_9FwdParamsE,(.L_x_18011 - _ZN10layer_norm31ln_parallel_residual_fwd_kernelINS_13Kernel_traitsI13__nv_bfloat16S2_S2_S2_fjLj8192ELj1ELj1ELj8ELj16ENS_18Kernel_traits_baseILj8192ES2_S2_S2_S2_fjLj256EEEEELb1ELb1ELb1EEEvNS_9FwdParamsE)
        .other          _ZN10layer_norm31ln_parallel_residual_fwd_kernelINS_13Kernel_traitsI13__nv_bfloat16S2_S2_S2_fjLj8192ELj1ELj1ELj8ELj16ENS_18Kernel_traits_baseILj8192ES2_S2_S2_S2_fjLj256EEEEELb1ELb1ELb1EEEvNS_9FwdParamsE,@"STO_CUDA_ENTRY STV_DEFAULT"
_ZN10layer_norm31ln_parallel_residual_fwd_kernelINS_13Kernel_traitsI13__nv_bfloat16S2_S2_S2_fjLj8192ELj1ELj1ELj8ELj16ENS_18Kernel_traits_baseILj8192ES2_S2_S2_S2_fjLj256EEEEELb1ELb1ELb1EEEvNS_9FwdParamsE:
.text._ZN10layer_norm31ln_parallel_residual_fwd_kernelINS_13Kernel_traitsI13__nv_bfloat16S2_S2_S2_fjLj8192ELj1ELj1ELj8ELj16ENS_18Kernel_traits_baseILj8192ES2_S2_S2_S2_fjLj256EEEEELb1ELb1ELb1EEEvNS_9FwdParamsE:
[----:B------:R-:W-:Y:S01]  /*0000*/  LDC R1, c[0x0][0x37c] ;  /* 0x0000df00ff017b82 */ /* 0x000fe20000000800 */
[----:B------:R-:W0:Y:S01]  /*0010*/  LDCU.64 UR4, c[0x0][0x438] ;  /* 0x00008700ff0477ac */ /* 0x000e220008000a00 */
[----:B------:R-:W1:Y:S06]  /*0020*/  S2R R47, SR_TID.X ;  /* 0x00000000002f7919 */ /* 0x000e6c0000002100 */
[----:B------:R-:W1:Y:S01]  /*0030*/  LDC.64 R6, c[0x0][0x3d0] ;  /* 0x0000f400ff067b82 */ /* 0x000e620000000a00 */
[----:B------:R-:W2:Y:S01]  /*0040*/  LDCU.64 UR8, c[0x0][0x358] ;  /* 0x00006b00ff0877ac */ /* 0x000ea20008000a00 */
[----:B0-----:R-:W-:Y:S01]  /*0050*/  ISETP.NE.U32.AND P0, PT, RZ, UR4, PT ;  /* 0x00000004ff007c0c */ /* 0x001fe2000bf05070 */
[----:B------:R-:W0:Y:S03]  /*0060*/  LDCU.U8 UR4, c[0x0][0x464] ;  /* 0x00008c80ff0477ac */ /* 0x000e260008000000 */
[----:B------:R-:W-:-:S13]  /*0070*/  ISETP.NE.AND.EX P0, PT, RZ, UR5, PT, P0 ;  /* 0x00000005ff007c0c */ /* 0x000fda000bf05300 */
[C-C-:B-1----:R-:W-:Y:S01]  /*0080*/  @P0 IMAD.WIDE.U32 R4, R47.reuse, 0x10, R6.reuse ;  /* 0x000000102f040825 */ /* 0x142fe200078e0006 */
[----:B------:R-:W1:Y:S04]  /*0090*/  LDC R132, c[0x0][0x458] ;  /* 0x00011600ff847b82 */ /* 0x000e680000000800 */
[----:B--2---:R-:W5:Y:S04]  /*00a0*/  @P0 LDG.E.128 R88, desc[UR8][R4.64] ;  /* 0x0000000804580981 */ /* 0x004f68000c1e1d00 */
[----:B------:R-:W5:Y:S01]  /*00b0*/  @P0 LDG.E.128 R84, desc[UR8][R4.64+0x1000] ;  /* 0x0010000804540981 */ /* 0x000f62000c1e1d00 */
[----:B------:R-:W2:Y:S03]  /*00c0*/  LDC R133, c[0x0][0x45c] ;  /* 0x00011700ff857b82 */ /* 0x000ea60000000800 */
[----:B------:R-:W5:Y:S04]  /*00d0*/  @P0 LDG.E.128 R80, desc[UR8][R4.64+0x2000] ;  /* 0x0020000804500981 */ /* 0x000f68000c1e1d00 */
[----:B------:R3:W5:Y:S01]  /*00e0*/  @P0 LDG.E.128 R76, desc[UR8][R4.64+0x3000] ;  /* 0x00300008044c0981 */ /* 0x000762000c1e1d00 */
[----:B------:R-:W3:Y:S01]  /*00f0*/  @P0 LDC.64 R8, c[0x0][0x438] ;  /* 0x00010e00ff080b82 */ /* 0x000ee20000000a00 */
[----:B0-----:R-:W-:Y:S01]  /*0100*/  ISETP.NE.AND P1, PT, RZ, UR4, PT ;  /* 0x00000004ff007c0c */ /* 0x001fe2000bf25270 */
[----:B------:R-:W0:Y:S01]  /*0110*/  LDCU.64 UR4, c[0x0][0x450] ;  /* 0x00008a00ff0477ac */ /* 0x000e220008000a00 */
[----:B------:R-:W-:-:S11]  /*0120*/  @!P0 IMAD.WIDE.U32 R6, R47, 0x10, R6 ;  /* 0x000000102f068825 */ /* 0x000fd600078e0006 */
[----:B-1----:R-:W-:Y:S02]  /*0130*/  @P1 IMAD.MOV.U32 R2, RZ, RZ, R132 ;  /* 0x000000ffff021224 */ /* 0x002fe400078e0084 */
[----:B--2---:R-:W-:Y:S01]  /*0140*/  @P1 IMAD.MOV.U32 R3, RZ, RZ, R133 ;  /* 0x000000ffff031224 */ /* 0x004fe200078e0085 */
[----:B0-----:R-:W-:Y:S01]  /*0150*/  MOV R154, UR4 ;  /* 0x00000004009a7c02 */ /* 0x001fe20008000f00 */
[----:B------:R-:W-:-:S04]  /*0160*/  IMAD.U32 R155, RZ, RZ, UR5 ;  /* 0x00000005ff9b7e24 */ /* 0x000fc8000f8e00ff */
[----:B------:R-:W5:Y:S01]  /*0170*/  @P1 LDG.E.64 R2, desc[UR8][R2.64] ;  /* 0x0000000802021981 */ /* 0x000f62000c1e1b00 */
[----:B---3--:R-:W-:Y:S01]  /*0180*/  @P0 IMAD.WIDE.U32 R4, R47, 0x10, R8 ;  /* 0x000000102f040825 */ /* 0x008fe200078e0008 */
[----:B------:R-:W0:Y:S01]  /*0190*/  S2UR UR4, SR_CTAID.X ;  /* 0x00000000000479c3 */ /* 0x000e220000002500 */
[----:B------:R-:W1:Y:S01]  /*01a0*/  LDCU UR5, c[0x0][0x384] ;  /* 0x00007080ff0577ac */ /* 0x000e620008000800 */
[----:B------:R-:W5:Y:S04]  /*01b0*/  @P1 LDG.E.64 R154, desc[UR8][R154.64] ;  /* 0x000000089a9a1981 */ /* 0x000f68000c1e1b00 */
[----:B------:R2:W5:Y:S02]  /*01c0*/  @P0 LDG.E.128 R72, desc[UR8][R4.64] ;  /* 0x0000000804480981 */ /* 0x000564000c1e1d00 */
[----:B------:R-:W3:Y:S02]  /*01d0*/  @P1 LDC R9, c[0x0][0x460] ;  /* 0x00011800ff091b82 */ /* 0x000ee40000000800 */
[----:B------:R2:W5:Y:S04]  /*01e0*/  @P0 LDG.E.128 R68, desc[UR8][R4.64+0x1000] ;  /* 0x0010000804440981 */ /* 0x000568000c1e1d00 */
[----:B------:R2:W5:Y:S04]  /*01f0*/  @P0 LDG.E.128 R64, desc[UR8][R4.64+0x2000] ;  /* 0x0020000804400981 */ /* 0x000568000c1e1d00 */
[----:B------:R2:W5:Y:S04]  /*0200*/  @P0 LDG.E.128 R60, desc[UR8][R4.64+0x3000] ;  /* 0x00300008043c0981 */ /* 0x000568000c1e1d00 */
[----:B------:R2:W5:Y:S04]  /*0210*/  @!P0 LDG.E.128 R88, desc[UR8][R6.64] ;  /* 0x0000000806588981 */ /* 0x000568000c1e1d00 */
[----:B------:R2:W5:Y:S04]  /*0220*/  @!P0 LDG.E.128 R84, desc[UR8][R6.64+0x1000] ;  /* 0x0010000806548981 */ /* 0x000568000c1e1d00 */
[----:B------:R2:W5:Y:S04]  /*0230*/  @!P0 LDG.E.128 R80, desc[UR8][R6.64+0x2000] ;  /* 0x0020000806508981 */ /* 0x000568000c1e1d00 */
[----:B------:R2:W5:Y:S01]  /*0240*/  @!P0 LDG.E.128 R76, desc[UR8][R6.64+0x3000] ;  /* 0x00300008064c8981 */ /* 0x000562000c1e1d00 */
[----:B0-----:R-:W-:-:S05]  /*0250*/  IMAD.U32 R0, RZ, RZ, UR4 ;  /* 0x00000004ff007e24 */ /* 0x001fca000f8e00ff */
[----:B-1----:R-:W-:-:S13]  /*0260*/  ISETP.GE.AND P2, PT, R0, UR5, PT ;  /* 0x0000000500007c0c */ /* 0x002fda000bf46270 */
[----:B--23--:R-:W-:Y:S05]  /*0270*/  @P2 EXIT ;  /* 0x000000000000294d */ /* 0x00cfea0003800000 */
[----:B------:R-:W0:Y:S01]  /*0280*/  LDCU UR4, c[0x0][0x360] ;  /* 0x00006c00ff0477ac */ /* 0x000e220008000800 */
[----:B-----5:R-:W-:Y:S01]  /*0290*/  @P1 IADD3 R132, P2, PT, R2, R9, RZ ;  /* 0x0000000902841210 */ /* 0x020fe20007f5e0ff */
[C---:B------:R-:W-:Y:S01]  /*02a0*/  VIADD R10, R154.reuse, 0x9e3779b9 ;  /* 0x9e3779b99a0a7836 */ /* 0x040fe20000000000 */
[----:B------:R-:W-:Y:S01]  /*02b0*/  @!P0 CS2R R74, SRZ ;  /* 0x00000000004a8805 */ /* 0x000fe2000001ff00 */
[----:B------:R-:W-:Y:S01]  /*02c0*/  VIADD R12, R155, 0xbb67ae85 ;  /* 0xbb67ae859b0c7836 */ /* 0x000fe20000000000 */
[----:B------:R-:W-:Y:S01]  /*02d0*/  @P1 IADD3.X R133, PT, PT, RZ, R3, RZ, P2, !PT ;  /* 0x00000003ff851210 */ /* 0x000fe200017fe4ff */
[----:B------:R-:W-:Y:S01]  /*02e0*/  VIADD R106, R154, 0xf1bbcdc8 ;  /* 0xf1bbcdc89a6a7836 */ /* 0x000fe20000000000 */
[----:B------:R-:W-:Y:S02]  /*02f0*/  @!P0 CS2R R72, SRZ ;  /* 0x0000000000488805 */ /* 0x000fe4000001ff00 */
[----:B------:R-:W-:Y:S02]  /*0300*/  @!P0 CS2R R70, SRZ ;  /* 0x0000000000468805 */ /* 0x000fe4000001ff00 */
[----:B------:R-:W-:-:S02]  /*0310*/  SHF.R.U64 R2, R132, 0x2, R133 ;  /* 0x0000000284027819 */ /* 0x000fc40000001285 */
[----:B------:R-:W-:Y:S02]  /*0320*/  @!P0 CS2R R68, SRZ ;  /* 0x0000000000448805 */ /* 0x000fe4000001ff00 */
[----:B------:R-:W-:Y:S02]  /*0330*/  SHF.R.U32.HI R4, RZ, 0x2, R133 ;  /* 0x00000002ff047819 */ /* 0x000fe40000011685 */
[----:B------:R-:W-:Y:S02]  /*0340*/  @!P0 CS2R R66, SRZ ;  /* 0x0000000000428805 */ /* 0x000fe4000001ff00 */
[----:B------:R-:W-:Y:S01]  /*0350*/  @!P0 CS2R R64, SRZ ;  /* 0x0000000000408805 */ /* 0x000fe2000001ff00 */
[----:B------:R-:W-:Y:S01]  /*0360*/  IMAD.HI.U32 R7, R2, -0x2daee0ad, RZ ;  /* 0xd2511f5302077827 */ /* 0x000fe200078e00ff */
[----:B------:R-:W-:Y:S02]  /*0370*/  @!P0 CS2R R62, SRZ ;  /* 0x00000000003e8805 */ /* 0x000fe4000001ff00 */
[----:B------:R-:W-:-:S02]  /*0380*/  @!P0 CS2R R60, SRZ ;  /* 0x00000000003c8805 */ /* 0x000fc4000001ff00 */
[----:B------:R-:W-:Y:S01]  /*0390*/  LOP3.LUT R132, R132, 0x3, RZ, 0xc0, !PT ;  /* 0x0000000384847812 */ /* 0x000fe200078ec0ff */
[----:B0-----:R-:W-:Y:S01]  /*03a0*/  IMAD R3, R0, UR4, R47 ;  /* 0x0000000400037c24 */ /* 0x001fe2000f8e022f */
[----:B------:R-:W-:Y:S01]  /*03b0*/  LOP3.LUT R7, R7, R155, RZ, 0x3c, !PT ;  /* 0x0000009b07077212 */ /* 0x000fe200078e3cff */
[----:B------:R-:W-:Y:S01]  /*03c0*/  IMAD R11, R2, -0x2daee0ad, RZ ;  /* 0xd2511f53020b7824 */ /* 0x000fe200078e02ff */
[----:B------:R-:W0:Y:S01]  /*03d0*/  LDCU.64 UR4, c[0x0][0x398] ;  /* 0x00007300ff0477ac */ /* 0x000e220008000a00 */
[----:B------:R-:W-:Y:S01]  /*03e0*/  IMAD.HI.U32 R5, R3, -0x326172a9, RZ ;  /* 0xcd9e8d5703057827 */ /* 0x000fe200078e00ff */
[----:B------:R-:W-:Y:S02]  /*03f0*/  PRMT R13, R84, 0x7632, R13 ;  /* 0x00007632540d7816 */ /* 0x000fe4000000000d */
[----:B------:R-:W-:Y:S01]  /*0400*/  PRMT R14, R83, 0x7632, R14 ;  /* 0x00007632530e7816 */ /* 0x000fe2000000000e */
[----:B------:R-:W-:Y:S01]  /*0410*/  IMAD R9, R3, -0x326172a9, RZ ;  /* 0xcd9e8d5703097824 */ /* 0x000fe200078e02ff */
[----:B------:R-:W-:Y:S01]  /*0420*/  LOP3.LUT R5, R4, R5, R154, 0x96, !PT ;  /* 0x0000000504057212 */ /* 0x000fe200078e969a */
[----:B------:R-:W-:Y:S01]  /*0430*/  IMAD.HI.U32 R6, R7, -0x326172a9, RZ ;  /* 0xcd9e8d5707067827 */ /* 0x000fe200078e00ff */
[----:B------:R-:W-:Y:S01]  /*0440*/  PRMT R15, R82, 0x7632, R15 ;  /* 0x00007632520f7816 */ /* 0x000fe2000000000f */
[----:B------:R-:W-:Y:S01]  /*0450*/  UPLOP3.LUT UP1, UPT, UPT, UPT, UPT, 0x40, 0x4 ;  /* 0x000000000004789c */ /* 0x000fe20003f2e870 */
[----:B------:R-:W-:Y:S01]  /*0460*/  PRMT R16, R81, 0x7632, R16 ;  /* 0x0000763251107816 */ /* 0x000fe20000000010 */
[----:B------:R-:W-:Y:S01]  /*0470*/  IMAD.HI.U32 R8, R5, -0x2daee0ad, RZ ;  /* 0xd2511f5305087827 */ /* 0x000fe200078e00ff */
[----:B------:R-:W-:Y:S01]  /*0480*/  LOP3.LUT R6, R10, R9, R6, 0x96, !PT ;  /* 0x000000090a067212 */ /* 0x000fe200078e9606 */
[----:B------:R-:W1:Y:S01]  /*0490*/  LDCU UR6, c[0x0][0x404] ;  /* 0x00008080ff0677ac */ /* 0x000e620008000800 */
[----:B------:R-:W-:Y:S01]  /*04a0*/  PRMT R17, R80, 0x7632, R17 ;  /* 0x0000763250117816 */ /* 0x000fe20000000011 */
[----:B------:R-:W-:Y:S01]  /*04b0*/  IMAD R10, R7, -0x326172a9, RZ ;  /* 0xcd9e8d57070a7824 */ /* 0x000fe200078e02ff */
[----:B------:R-:W-:Y:S01]  /*04c0*/  LOP3.LUT R8, R12, R11, R8, 0x96, !PT ;  /* 0x0000000b0c087212 */ /* 0x000fe200078e9608 */
[----:B------:R-:W-:Y:S01]  /*04d0*/  IMAD R12, R5, -0x2daee0ad, RZ ;  /* 0xd2511f53050c7824 */ /* 0x000fe200078e02ff */
[----:B------:R-:W-:Y:S01]  /*04e0*/  IADD3 R11, PT, PT, R155, 0x76cf5d0a, RZ ;  /* 0x76cf5d0a9b0b7810 */ /* 0x000fe20007ffe0ff */
[----:B------:R-:W-:Y:S01]  /*04f0*/  IMAD.HI.U32 R9, R6, -0x2daee0ad, RZ ;  /* 0xd2511f5306097827 */ /* 0x000fe200078e00ff */
[----:B0-----:R-:W-:Y:S01]  /*0500*/  UISETP.NE.U32.AND UP0, UPT, UR4, URZ, UPT ;  /* 0x000000ff0400728c */ /* 0x001fe2000bf05070 */
[----:B------:R-:W-:Y:S01]  /*0510*/  PRMT R18, R79, 0x7632, R18 ;  /* 0x000076324f127816 */ /* 0x000fe20000000012 */
[----:B------:R-:W0:Y:S01]  /*0520*/  LDCU UR7, c[0x0][0x408] ;  /* 0x00008100ff0777ac */ /* 0x000e220008000800 */
[----:B------:R-:W-:Y:S01]  /*0530*/  IMAD.HI.U32 R5, R8, -0x326172a9, RZ ;  /* 0xcd9e8d5708057827 */ /* 0x000fe200078e00ff */
[----:B------:R-:W-:-:S02]  /*0540*/  LOP3.LUT R9, R11, R12, R9, 0x96, !PT ;  /* 0x0000000c0b097212 */ /* 0x000fc400078e9609 */
[----:B------:R-:W-:Y:S01]  /*0550*/  IADD3 R12, PT, PT, R155, 0x32370b8f, RZ ;  /* 0x32370b8f9b0c7810 */ /* 0x000fe20007ffe0ff */
[----:B------:R-:W-:Y:S01]  /*0560*/  VIADD R7, R154, 0x3c6ef372 ;  /* 0x3c6ef3729a077836 */ /* 0x000fe20000000000 */
[----:B------:R-:W-:Y:S01]  /*0570*/  UISETP.NE.AND.EX UP0, UPT, UR5, URZ, UPT, UP0 ;  /* 0x000000ff0500728c */ /* 0x000fe2000bf05300 */
[----:B------:R-:W-:Y:S01]  /*0580*/  IMAD R11, R6, -0x2daee0ad, RZ ;  /* 0xd2511f53060b7824 */ /* 0x000fe200078e02ff */
[----:B------:R-:W-:Y:S01]  /*0590*/  PRMT R19, R78, 0x7632, R19 ;  /* 0x000076324e137816 */ /* 0x000fe20000000013 */
[----:B------:R-:W-:Y:S01]  /*05a0*/  IMAD R8, R8, -0x326172a9, RZ ;  /* 0xcd9e8d5708087824 */ /* 0x000fe200078e02ff */
[----:B------:R-:W-:Y:S01]  /*05b0*/  LOP3.LUT R5, R7, R10, R5, 0x96, !PT ;  /* 0x0000000a07057212 */ /* 0x000fe200078e9605 */
[----:B------:R-:W-:Y:S01]  /*05c0*/  VIADD R10, R154, 0xdaa66d2b ;  /* 0xdaa66d2b9a0a7836 */ /* 0x000fe20000000000 */
[----:B------:R-:W-:Y:S01]  /*05d0*/  PRMT R20, R77, 0x7632, R20 ;  /* 0x000076324d147816 */ /* 0x000fe20000000014 */
[----:B------:R-:W-:Y:S01]  /*05e0*/  IMAD.HI.U32 R7, R9, -0x326172a9, RZ ;  /* 0xcd9e8d5709077827 */ /* 0x000fe200078e00ff */
[----:B------:R-:W-:Y:S01]  /*05f0*/  PRMT R21, R76, 0x7632, R21 ;  /* 0x000076324c157816 */ /* 0x000fe20000000015 */
[----:B------:R-:W2:Y:S01]  /*0600*/  LDCU UR10, c[0x0][0x388] ;  /* 0x00007100ff0a77ac */ /* 0x000ea20008000800 */
[----:B------:R-:W-:Y:S01]  /*0610*/  PRMT R22, R75, 0x7632, R22 ;  /* 0x000076324b167816 */ /* 0x000fe20000000016 */
[----:B------:R-:W-:Y:S01]  /*0620*/  IMAD.HI.U32 R6, R5, -0x2daee0ad, RZ ;  /* 0xd2511f5305067827 */ /* 0x000fe200078e00ff */
[----:B------:R-:W-:Y:S01]  /*0630*/  LOP3.LUT R7, R10, R8, R7, 0x96, !PT ;  /* 0x000000080a077212 */ /* 0x000fe200078e9607 */
[----:B------:R-:W3:Y:S01]  /*0640*/  LDCU.U8 UR11, c[0x0][0x410] ;  /* 0x00008200ff0b77ac */ /* 0x000ee20008000000 */
        /* <DEDUP_REMOVED lines=8> */
[----:B------:R-:W-:Y:S01]  /*06d0*/  PRMT R26, R71, 0x7632, R26 ;  /* 0x00007632471a7816 */ /* 0x000fe2000000001a */
[----:B------:R-:W4:Y:S01]  /*06e0*/  LDCU UR14, c[0x0][0x400] ;  /* 0x00008000ff0e77ac */ /* 0x000f220008000800 */
[----:B------:R-:W-:Y:S01]  /*06f0*/  PRMT R27, R70, 0x7632, R27 ;  /* 0x00007632461b7816 */ /* 0x000fe2000000001b */
[----:B------:R-:W-:Y:S01]  /*0700*/  IMAD.HI.U32 R5, R6, -0x326172a9, RZ ;  /* 0xcd9e8d5706057827 */ /* 0x000fe200078e00ff */
[----:B------:R-:W-:Y:S01]  /*0710*/  LOP3.LUT R10, R12, R11, R10, 0x96, !PT ;  /* 0x0000000b0c0a7212 */ /* 0x000fe200078e960a */
[----:B------:R-:W0:Y:S01]  /*0720*/  LDCU.64 UR12, c[0x0][0x3a0] ;  /* 0x00007400ff0c77ac */ /* 0x000e220008000a00 */
[C---:B------:R-:W-:Y:S01]  /*0730*/  IADD3 R11, PT, PT, R154.reuse, 0x1715609d, RZ ;  /* 0x1715609d9a0b7810 */ /* 0x040fe20007ffe0ff */
[----:B------:R-:W-:Y:S01]  /*0740*/  VIADD R9, R154, 0x78dde6e4 ;  /* 0x78dde6e49a097836 */ /* 0x000fe20000000000 */
[----:B------:R-:W-:Y:S01]  /*0750*/  PRMT R28, R69, 0x7632, R28 ;  /* 0x00007632451c7816 */ /* 0x000fe2000000001c */
[----:B------:R-:W-:Y:S01]  /*0760*/  VIADD R12, R155, 0xa9066899 ;  /* 0xa90668999b0c7836 */ /* 0x000fe20000000000 */
[----:B------:R-:W-:-:S02]  /*0770*/  PRMT R29, R68, 0x7632, R29 ;  /* 0x00007632441d7816 */ /* 0x000fc4000000001d */
[----:B------:R-:W-:Y:S01]  /*0780*/  LOP3.LUT R5, R9, R8, R5, 0x96, !PT ;  /* 0x0000000809057212 */ /* 0x000fe200078e9605 */
[----:B------:R-:W-:Y:S01]  /*0790*/  IMAD R9, R7, -0x2daee0ad, RZ ;  /* 0xd2511f5307097824 */ /* 0x000fe200078e02ff */
[----:B------:R-:W-:Y:S01]  /*07a0*/  PRMT R30, R67, 0x7632, R30 ;  /* 0x00007632431e7816 */ /* 0x000fe2000000001e */
[----:B------:R-:W-:Y:S01]  /*07b0*/  IMAD R7, R6, -0x326172a9, RZ ;  /* 0xcd9e8d5706077824 */ /* 0x000fe200078e02ff */
[----:B------:R-:W-:Y:S01]  /*07c0*/  PRMT R31, R66, 0x7632, R31 ;  /* 0x00007632421f7816 */ /* 0x000fe2000000001f */
[----:B------:R-:W-:Y:S01]  /*07d0*/  IMAD.HI.U32 R6, R10, -0x326172a9, RZ ;  /* 0xcd9e8d570a067827 */ /* 0x000fe200078e00ff */
[----:B------:R-:W-:Y:S02]  /*07e0*/  PRMT R32, R65, 0x7632, R32 ;  /* 0x0000763241207816 */ /* 0x000fe40000000020 */
[----:B------:R-:W-:Y:S01]  /*07f0*/  PRMT R33, R64, 0x7632, R33 ;  /* 0x0000763240217816 */ /* 0x000fe20000000021 */
[----:B------:R-:W-:Y:S01]  /*0800*/  IMAD.HI.U32 R8, R5, -0x2daee0ad, RZ ;  /* 0xd2511f5305087827 */ /* 0x000fe200078e00ff */
[----:B------:R-:W-:-:S02]  /*0810*/  LOP3.LUT R6, R11, R7, R6, 0x96, !PT ;  /* 0x000000070b067212 */ /* 0x000fc400078e9606 */
[----:B------:R-:W-:Y:S01]  /*0820*/  IADD3 R11, PT, PT, R154, -0x4ab325aa, RZ ;  /* 0xb54cda569a0b7810 */ /* 0x000fe20007ffe0ff */
[----:B------:R-:W-:Y:S01]  /*0830*/  IMAD R10, R10, -0x326172a9, RZ ;  /* 0xcd9e8d570a0a7824 */ /* 0x000fe200078e02ff */
[----:B------:R-:W-:Y:S01]  /*0840*/  LOP3.LUT R8, R12, R9, R8, 0x96, !PT ;  /* 0x000000090c087212 */ /* 0x000fe200078e9608 */
[----:B------:R-:W-:Y:S01]  /*0850*/  IMAD R12, R5, -0x2daee0ad, RZ ;  /* 0xd2511f53050c7824 */ /* 0x000fe200078e02ff */
[----:B------:R-:W-:Y:S01]  /*0860*/  PLOP3.LUT P0, PT, PT, PT, UP0, 0x80, 0x8 ;  /* 0x000000000008781c */ /* 0x000fe20003f0f008 */
        /* <DEDUP_REMOVED lines=10> */
[----:B------:R-:W-:Y:S02]  /*0910*/  IMAD R11, R6, -0x2daee0ad, RZ ;  /* 0xd2511f53060b7824 */ /* 0x000fe400078e02ff */
[----:B------:R-:W-:Y:S02]  /*0920*/  VIADD R10, R154, 0x5384540f ;  /* 0x5384540f9a0a7836 */ /* 0x000fe40000000000 */
[----:B------:R-:W-:-:S04]  /*0930*/  IMAD.HI.U32 R6, R7, -0x326172a9, RZ ;  /* 0xcd9e8d5707067827 */ /* 0x000fc800078e00ff */
[----:B------:R-:W-:Y:S01]  /*0940*/  IMAD.HI.U32 R8, R5, -0x2daee0ad, RZ ;  /* 0xd2511f5305087827 */ /* 0x000fe200078e00ff */
[----:B------:R-:W-:Y:S02]  /*0950*/  LOP3.LUT R6, R10, R9, R6, 0x96, !PT ;  /* 0x000000090a067212 */ /* 0x000fe400078e9606 */
[C---:B------:R-:W-:Y:S01]  /*0960*/  IADD3 R9, PT, PT, R155.reuse, -0x24c28bd8, RZ ;  /* 0xdb3d74289b097810 */ /* 0x040fe20007ffe0ff */
[----:B------:R-:W-:Y:S02]  /*0970*/  VIADD R12, R155, 0x1fd5c5a3 ;  /* 0x1fd5c5a39b0c7836 */ /* 0x000fe40000000000 */
[----:B------:R-:W-:Y:S02]  /*0980*/  IMAD R10, R7, -0x326172a9, RZ ;  /* 0xcd9e8d57070a7824 */ /* 0x000fe400078e02ff */
[----:B------:R-:W-:Y:S01]  /*0990*/  IMAD.HI.U32 R7, R6, -0x2daee0ad, RZ ;  /* 0xd2511f5306077827 */ /* 0x000fe200078e00ff */
[----:B------:R-:W-:Y:S02]  /*09a0*/  LOP3.LUT R8, R12, R11, R8, 0x96, !PT ;  /* 0x0000000b0c087212 */ /* 0x000fe400078e9608 */
[----:B------:R-:W-:Y:S01]  /*09b0*/  PRMT R11, R86, 0x7632, R11 ;  /* 0x00007632560b7816 */ /* 0x000fe2000000000b */
[----:B------:R-:W-:-:S02]  /*09c0*/  IMAD R12, R5, -0x2daee0ad, RZ ;  /* 0xd2511f53050c7824 */ /* 0x000fc400078e02ff */
[----:B------:R-:W-:-:S03]  /*09d0*/  IMAD.HI.U32 R5, R8, -0x326172a9, RZ ;  /* 0xcd9e8d5708057827 */ /* 0x000fc600078e00ff */
[----:B------:R-:W-:Y:S01]  /*09e0*/  LOP3.LUT R130, R9, R12, R7, 0x96, !PT ;  /* 0x0000000c09827212 */ /* 0x000fe200078e9607 */
[----:B------:R-:W-:Y:S01]  /*09f0*/  VIADD R7, R154, 0x8ff34781 ;  /* 0x8ff347819a077836 */ /* 0x000fe20000000000 */
[----:B------:R-:W-:Y:S01]  /*0a00*/  LOP3.LUT R106, R106, R10, R5, 0x96, !PT ;  /* 0x0000000a6a6a7212 */ /* 0x000fe200078e9605 */
[----:B------:R-:W-:Y:S01]  /*0a10*/  IMAD R6, R6, -0x2daee0ad, RZ ;  /* 0xd2511f5306067824 */ /* 0x000fe200078e02ff */
[----:B------:R-:W-:Y:S01]  /*0a20*/  PRMT R9, R88, 0x7632, R9 ;  /* 0x0000763258097816 */ /* 0x000fe20000000009 */
[----:B------:R-:W-:Y:S01]  /*0a30*/  IMAD R5, R8, -0x326172a9, RZ ;  /* 0xcd9e8d5708057824 */ /* 0x000fe200078e02ff */
[----:B------:R-:W-:Y:S01]  /*0a40*/  IADD3 R8, PT, PT, R155, -0x695add53, RZ ;  /* 0x96a522ad9b087810 */ /* 0x000fe20007ffe0ff */
        /* <DEDUP_REMOVED lines=11> */
[----:B01234-:R-:W-:-:S07]  /*0b00*/  PRMT R8, R89, 0x7632, R8 ;  /* 0x0000763259087816 */ /* 0x01ffce0000000008 */
.L_x_1772:
[----:B0-----:R-:W0:Y:S01]  /*0b10*/  LDC.64 R148, c[0x0][0x390] ;  /* 0x0000e400ff947b82 */ /* 0x001e220000000a00 */
[----:B------:R-:W-:Y:S01]  /*0b20*/  IMAD R38, R0, UR10, RZ ;  /* 0x0000000a00267c24 */ /* 0x000fe2000f8e02ff */
[----:B------:R-:W-:-:S04]  /*0b30*/  ISETP.NE.U32.AND P1, PT, RZ, UR12, PT ;  /* 0x0000000cff007c0c */ /* 0x000fc8000bf25070 */
[----:B------:R-:W-:Y:S02]  /*0b40*/  SHF.R.S32.HI R39, RZ, 0x1f, R38 ;  /* 0x0000001fff277819 */ /* 0x000fe40000011426 */
[----:B------:R-:W1:Y:S01]  /*0b50*/  @P0 LDC.64 R96, c[0x0][0x398] ;  /* 0x0000e600ff600b82 */ /* 0x000e620000000a00 */
[----:B------:R-:W-:Y:S02]  /*0b60*/  ISETP.NE.AND.EX P1, PT, RZ, UR13, PT, P1 ;  /* 0x0000000dff007c0c */ /* 0x000fe4000bf25310 */
[----:B------:R-:W-:-:S04]  /*0b70*/  LEA.HI R38, R39, R38, RZ, 0x3 ;  /* 0x0000002627267211 */ /* 0x000fc800078f18ff */
[----:B------:R-:W-:Y:S01]  /*0b80*/  LEA.HI.SX32 R38, R38, R47, 0x1d ;  /* 0x0000002f26267211 */ /* 0x000fe200078feaff */
[----:B------:R-:W2:Y:S04]  /*0b90*/  LDC.64 R116, c[0x0][0x398] ;  /* 0x0000e600ff747b82 */ /* 0x000ea80000000a00 */
[----:B0-----:R-:W-:-:S04]  /*0ba0*/  IMAD.WIDE.U32 R92, R38, 0x10, R148 ;  /* 0x00000010265c7825 */ /* 0x001fc800078e0094 */
[----:B------:R-:W0:Y:S02]  /*0bb0*/  @P1 LDC.64 R98, c[0x0][0x3a0] ;  /* 0x0000e800ff621b82 */ /* 0x000e240000000a00 */
[----:B------:R-:W5:Y:S01]  /*0bc0*/  LDG.E.128 R92, desc[UR8][R92.64] ;  /* 0x000000085c5c7981 */ /* 0x000f62000c1e1d00 */
[----:B-1----:R-:W-:-:S05]  /*0bd0*/  @P0 IMAD.WIDE.U32 R96, R38, 0x10, R96 ;  /* 0x0000001026600825 */ /* 0x002fca00078e0060 */
[----:B------:R1:W5:Y:S01]  /*0be0*/  @P0 LDG.E.128 R56, desc[UR8][R96.64] ;  /* 0x0000000860380981 */ /* 0x000362000c1e1d00 */
[----:B--2---:R-:W-:-:S04]  /*0bf0*/  ISETP.NE.U32.AND P0, PT, R116, RZ, PT ;  /* 0x000000ff7400720c */ /* 0x004fc80003f05070 */
[----:B------:R-:W-:Y:S01]  /*0c00*/  ISETP.NE.AND.EX P0, PT, R117, RZ, PT, P0 ;  /* 0x000000ff7500720c */ /* 0x000fe20003f05300 */
[----:B0-----:R-:W-:Y:S01]  /*0c10*/  @P1 IMAD.WIDE.U32 R98, R38, 0x10, R98 ;  /* 0x0000001026621825 */ /* 0x001fe200078e0062 */
[C---:B------:R-:W-:Y:S02]  /*0c20*/  IADD3 R47, PT, PT, R154.reuse, -0x255992d5, RZ ;  /* 0xdaa66d2b9a2f7810 */ /* 0x040fe40007ffe0ff */
[C---:B------:R-:W-:Y:S01]  /*0c30*/  IADD3 R50, PT, PT, R154.reuse, 0x5384540f, RZ ;  /* 0x5384540f9a327810 */ /* 0x040fe20007ffe0ff */
[C---:B------:R-:W-:Y:S01]  /*0c40*/  VIADD R46, R155.reuse, 0x1fd5c5a3 ;  /* 0x1fd5c5a39b2e7836 */ /* 0x040fe20000000000 */
[----:B------:R0:W5:Y:S01]  /*0c50*/  @P1 LDG.E.128 R52, desc[UR8][R98.64] ;  /* 0x0000000862341981 */ /* 0x000162000c1e1d00 */
[C---:B------:R-:W-:Y:S01]  /*0c60*/  VIADD R48, R155.reuse, 0xed9eba14 ;  /* 0xed9eba149b307836 */ /* 0x040fe20000000000 */
[C---:B-1----:R-:W-:Y:S01]  /*0c70*/  IADD3 R97, PT, PT, R155.reuse, -0x695add53, RZ ;  /* 0x96a522ad9b617810 */ /* 0x042fe20007ffe0ff */
[----:B------:R-:W-:Y:S01]  /*0c80*/  VIADD R49, R154, 0x1715609d ;  /* 0x1715609d9a317836 */ /* 0x000fe20000000000 */
[C---:B------:R-:W-:Y:S01]  /*0c90*/  IADD3 R100, PT, PT, R155.reuse, 0x76cf5d0a, RZ ;  /* 0x76cf5d0a9b647810 */ /* 0x040fe20007ffe0ff */
[----:B------:R-:W-:-:S02]  /*0ca0*/  VIADD R51, R155, 0xbb67ae85 ;  /* 0xbb67ae859b337836 */ /* 0x000fc40000000000 */
[C---:B------:R-:W-:Y:S02]  /*0cb0*/  VIADD R96, R155.reuse, 0x32370b8f ;  /* 0x32370b8f9b607836 */ /* 0x040fe40000000000 */
[----:B------:R-:W-:Y:S02]  /*0cc0*/  IMAD.MOV.U32 R101, RZ, RZ, 0x2f800000 ;  /* 0x2f800000ff657424 */ /* 0x000fe400078e00ff */
[----:B0-----:R-:W-:Y:S02]  /*0cd0*/  VIADD R98, R154, 0xb54cda56 ;  /* 0xb54cda569a627836 */ /* 0x001fe40000000000 */
[----:B------:R-:W-:Y:S01]  /*0ce0*/  VIADD R99, R155, 0xa9066899 ;  /* 0xa90668999b637836 */ /* 0x000fe20000000000 */
[----:B------:R-:W-:Y:S06]  /*0cf0*/  @P0 BRA `(.L_x_1468) ;  /* 0x0000002800b00947 */ /* 0x000fec0003800000 */
        /* <DEDUP_REMOVED lines=15> */
.L_x_1470:
        /* <DEDUP_REMOVED lines=12> */
.L_x_1471:
[----:B------:R-:W-:Y:S01]  /*0eb0*/  IMAD.WIDE.U32 R104, R3, -0x326172a9, RZ ;  /* 0xcd9e8d5703687825 */ /* 0x000fe200078e00ff */
[----:B------:R-:W-:Y:S02]  /*0ec0*/  LOP3.LUT R110, R5, R103, R155, 0x96, !PT ;  /* 0x00000067056e7212 */ /* 0x000fe400078e969b */
[C---:B------:R-:W-:Y:S01]  /*0ed0*/  IADD3 R103, PT, PT, R154.reuse, -0x61c88647, RZ ;  /* 0x9e3779b99a677810 */ /* 0x040fe20007ffe0ff */
[----:B------:R-:W-:Y:S01]  /*0ee0*/  VIADD R39, R154, 0x3c6ef372 ;  /* 0x3c6ef3729a277836 */ /* 0x000fe20000000000 */
        /* <DEDUP_REMOVED lines=21> */
[----:B------:R-:W-:Y:S01]  /*1040*/  IADD3 R111, PT, PT, R155, 0x646e171e, RZ ;  /* 0x646e171e9b6f7810 */ /* 0x000fe20007ffe0ff */
        /* <DEDUP_REMOVED lines=15> */
[----:B------:R-:W-:Y:S01]  /*1140*/  IMAD.WIDE.U32 R130, R130, -0x326172a9, RZ ;  /* 0xcd9e8d5782827825 */ /* 0x000fe200078e00ff */
[----:B------:R-:W-:-:S03]  /*1150*/  IADD3 R39, PT, PT, R154, -0x700cb87f, RZ ;  /* 0x8ff347819a277810 */ /* 0x000fc60007ffe0ff */
[----:B------:R-:W-:Y:S01]  /*1160*/  IMAD.WIDE.U32 R104, R104, -0x2daee0ad, RZ ;  /* 0xd2511f5368687825 */ /* 0x000fe200078e00ff */
[----:B------:R-:W-:-:S03]  /*1170*/  LOP3.LUT R128, R39, R128, R131, 0x96, !PT ;  /* 0x0000008027807212 */ /* 0x000fc600078e9683 */
[----:B------:R-:W-:Y:S01]  /*1180*/  IMAD.MOV.U32 R39, RZ, RZ, R106 ;  /* 0x000000ffff277224 */ /* 0x000fe200078e006a */
[----:B------:R-:W-:Y:S01]  /*1190*/  LOP3.LUT R169, R97, R102, R105, 0x96, !PT ;  /* 0x0000006661a97212 */ /* 0x000fe200078e9669 */
[----:B------:R-:W-:-:S07]  /*11a0*/  IMAD.MOV.U32 R105, RZ, RZ, RZ ;  /* 0x000000ffff697224 */ /* 0x000fce00078e00ff */
.L_x_1469:
[----:B------:R-:W-:Y:S01]  /*11b0*/  I2FP.F32.U32 R102, R39 ;  /* 0x0000002700667245 */ /* 0x000fe20000201000 */
[----:B------:R-:W-:Y:S01]  /*11c0*/  UMOV UR5, UR7 ;  /* 0x0000000700057c82 */ /* 0x000fe20008000000 */
[----:B-----5:R-:W-:Y:S01]  /*11d0*/  SHF.L.U32 R39, R92, 0x10, RZ ;  /* 0x000000105c277819 */ /* 0x020fe200000006ff */
[----:B------:R-:W-:Y:S01]  /*11e0*/  UMOV UR4, UR6 ;  /* 0x0000000600047c82 */ /* 0x000fe20008000000 */
[----:B------:R-:W-:Y:S01]  /*11f0*/  ISETP.NE.AND P2, PT, R105, 0x1, PT ;  /* 0x000000016900780c */ /* 0x000fe20003f45270 */
[----:B------:R-:W-:Y:S01]  /*1200*/  FFMA.FTZ R102, R102, R101, 1.1641532182693481445e-10 ;  /* 0x2f00000066667423 */ /* 0x000fe20000010065 */
[----:B------:R-:W-:Y:S01]  /*1210*/  PRMT R92, R92, 0x7632, R92 ;  /* 0x000076325c5c7816 */ /* 0x000fe2000000005c */
[----:B------:R-:W-:Y:S01]  /*1220*/  FMUL.FTZ R39, R39, UR5 ;  /* 0x0000000527277c20 */ /* 0x000fe20008410000 */
[----:B------:R-:W-:Y:S01]  /*1230*/  IMAD.MOV.U32 R107, RZ, RZ, 0x2 ;  /* 0x00000002ff6b7424 */ /* 0x000fe200078e00ff */
[----:B------:R-:W-:Y:S02]  /*1240*/  MOV R103, R130 ;  /* 0x0000008200677202 */ /* 0x000fe40000000f00 */
[----:B------:R-:W-:Y:S01]  /*1250*/  FSETP.GTU.FTZ.AND P0, PT, R102, UR4, PT ;  /* 0x0000000466007c0b */ /* 0x000fe2000bf1c000 */
[----:B------:R-:W-:-:S03]  /*1260*/  @P1 IMAD.U32 R102, R52, 0x10000, RZ ;  /* 0x0001000034661824 */ /* 0x000fc600078e00ff */
[----:B------:R-:W-:Y:S02]  /*1270*/  FSEL R39, R39, RZ, !P0 ;  /* 0x000000ff27277208 */ /* 0x000fe40004000000 */
        /* <DEDUP_REMOVED lines=13> */
.L_x_1473:
        /* <DEDUP_REMOVED lines=12> */
.L_x_1474:
        /* <DEDUP_REMOVED lines=26> */
[----:B------:R-:W-:Y:S02]  /*15b0*/  IADD3 R103, PT, PT, R155, 0x646e171e, RZ ;  /* 0x646e171e9b677810 */ /* 0x000fe40007ffe0ff */
        /* <DEDUP_REMOVED lines=14> */
[----:B------:R-:W-:Y:S01]  /*16a0*/  LOP3.LUT R103, R103, R112, R129, 0x96, !PT ;  /* 0x0000007067677212 */ /* 0x000fe200078e9681 */
[----:B------:R-:W-:Y:S01]  /*16b0*/  IMAD.WIDE.U32 R130, R105, -0x326172a9, RZ ;  /* 0xcd9e8d5769827825 */ /* 0x000fe200078e00ff */
[----:B------:R-:W-:-:S03]  /*16c0*/  IADD3 R105, PT, PT, R154, -0x700cb87f, RZ ;  /* 0x8ff347819a697810 */ /* 0x000fc60007ffe0ff */
[----:B------:R-:W-:Y:S01]  /*16d0*/  IMAD.WIDE.U32 R108, R103, -0x2daee0ad, RZ ;  /* 0xd2511f53676c7825 */ /* 0x000fe200078e00ff */
[----:B------:R-:W-:-:S03]  /*16e0*/  LOP3.LUT R128, R105, R128, R131, 0x96, !PT ;  /* 0x0000008069807212 */ /* 0x000fc600078e9683 */
[----:B------:R-:W-:Y:S01]  /*16f0*/  IMAD.MOV.U32 R103, RZ, RZ, R104 ;  /* 0x000000ffff677224 */ /* 0x000fe200078e0068 */
[----:B------:R-:W-:Y:S01]  /*1700*/  LOP3.LUT R169, R97, R106, R109, 0x96, !PT ;  /* 0x0000006a61a97212 */ /* 0x000fe200078e966d */
[----:B------:R-:W-:-:S07]  /*1710*/  IMAD.MOV.U32 R104, RZ, RZ, R108 ;  /* 0x000000ffff687224 */ /* 0x000fce00078e006c */
.L_x_1472:
[----:B------:R-:W-:Y:S01]  /*1720*/  I2FP.F32.U32 R106, R103 ;  /* 0x00000067006a7245 */ /* 0x000fe20000201000 */
[----:B------:R-:W-:Y:S01]  /*1730*/  IMAD.U32 R92, R92, 0x10000, RZ ;  /* 0x000100005c5c7824 */ /* 0x000fe200078e00ff */
[----:B------:R-:W-:Y:S01]  /*1740*/  @P1 PRMT R103, R52, 0x7632, R103 ;  /* 0x0000763234671816 */ /* 0x000fe20000000067 */
[----:B------:R-:W-:Y:S01]  /*1750*/  IMAD.MOV.U32 R105, RZ, RZ, R130 ;  /* 0x000000ffff697224 */ /* 0x000fe200078e0082 */
[----:B------:R-:W-:Y:S01]  /*1760*/  ISETP.NE.AND P2, PT, R107, 0x1, PT ;  /* 0x000000016b00780c */ /* 0x000fe20003f45270 */
[----:B------:R-:W-:Y:S01]  /*1770*/  FFMA.FTZ R106, R106, R101, 1.1641532182693481445e-10 ;  /* 0x2f0000006a6a7423 */ /* 0x000fe20000010065 */
[----:B------:R-:W-:Y:S01]  /*1780*/  FMUL.FTZ R92, R92, UR5 ;  /* 0x000000055c5c7c20 */ /* 0x000fe20008410000 */
[----:B------:R-:W-:-:S03]  /*1790*/  MOV R108, 0x2 ;  /* 0x00000002006c7802 */ /* 0x000fc60000000f00 */
        /* <DEDUP_REMOVED lines=16> */
.L_x_1476:
        /* <DEDUP_REMOVED lines=12> */
.L_x_1477:
        /* <DEDUP_REMOVED lines=49> */
.L_x_1475:
[----:B------:R-:W-:Y:S01]  /*1c70*/  I2FP.F32.U32 R106, R105 ;  /* 0x00000069006a7245 */ /* 0x000fe20000201000 */
[C---:B------:R-:W-:Y:S01]  /*1c80*/  IMAD.U32 R105, R93.reuse, 0x10000, RZ ;  /* 0x000100005d697824 */ /* 0x040fe200078e00ff */
[----:B------:R-:W-:Y:S01]  /*1c90*/  ISETP.NE.AND P2, PT, R108, 0x1, PT ;  /* 0x000000016c00780c */ /* 0x000fe20003f45270 */
[----:B------:R-:W-:Y:S01]  /*1ca0*/  IMAD.MOV.U32 R110, RZ, RZ, 0x2 ;  /* 0x00000002ff6e7424 */ /* 0x000fe200078e00ff */
[----:B------:R-:W-:Y:S01]  /*1cb0*/  PRMT R93, R93, 0x7632, R93 ;  /* 0x000076325d5d7816 */ /* 0x000fe2000000005d */
[----:B------:R-:W-:Y:S01]  /*1cc0*/  FFMA.FTZ R106, R106, R101, 1.1641532182693481445e-10 ;  /* 0x2f0000006a6a7423 */ /* 0x000fe20000010065 */
[----:B------:R-:W-:Y:S01]  /*1cd0*/  FMUL.FTZ R105, R105, UR5 ;  /* 0x0000000569697c20 */ /* 0x000fe20008410000 */
[----:B------:R-:W-:-:S03]  /*1ce0*/  IMAD.MOV.U32 R107, RZ, RZ, R130 ;  /* 0x000000ffff6b7224 */ /* 0x000fc600078e0082 */
[----:B------:R-:W-:Y:S02]  /*1cf0*/  FSETP.GTU.FTZ.AND P0, PT, R106, UR4, PT ;  /* 0x000000046a007c0b */ /* 0x000fe4000bf1c000 */
[----:B------:R-:W-:Y:S02]  /*1d00*/  @P1 SHF.L.U32 R106, R53, 0x10, RZ ;  /* 0x00000010356a1819 */ /* 0x000fe400000006ff */
        /* <DEDUP_REMOVED lines=14> */
.L_x_1479:
        /* <DEDUP_REMOVED lines=12> */
.L_x_1480:
        /* <DEDUP_REMOVED lines=44> */
[----:B------:R-:W-:Y:S02]  /*2170*/  MOV R107, R104 ;  /* 0x00000068006b7202 */ /* 0x000fe40000000f00 */
[----:B------:R-:W-:Y:S01]  /*2180*/  LOP3.LUT R128, R109, R128, R131, 0x96, !PT ;  /* 0x000000806d807212 */ /* 0x000fe200078e9683 */
[----:B------:R-:W-:Y:S01]  /*2190*/  IMAD.MOV.U32 R104, RZ, RZ, R110 ;  /* 0x000000ffff687224 */ /* 0x000fe200078e006e */
[----:B------:R-:W-:Y:S01]  /*21a0*/  LOP3.LUT R169, R97, R108, R111, 0x96, !PT ;  /* 0x0000006c61a97212 */ /* 0x000fe200078e966f */
[----:B------:R-:W-:-:S07]  /*21b0*/  IMAD.MOV.U32 R110, RZ, RZ, RZ ;  /* 0x000000ffff6e7224 */ /* 0x000fce00078e00ff */
.L_x_1478:
[----:B------:R-:W-:Y:S01]  /*21c0*/  I2FP.F32.U32 R108, R107 ;  /* 0x0000006b006c7245 */ /* 0x000fe20000201000 */
[----:B------:R-:W-:Y:S01]  /*21d0*/  IMAD.MOV.U32 R112, RZ, RZ, 0x2 ;  /* 0x00000002ff707424 */ /* 0x000fe200078e00ff */
[----:B------:R-:W-:Y:S02]  /*21e0*/  SHF.L.U32 R93, R93, 0x10, RZ ;  /* 0x000000105d5d7819 */ /* 0x000fe400000006ff */
[----:B------:R-:W-:Y:S01]  /*21f0*/  ISETP.NE.AND P0, PT, R110, 0x1, PT ;  /* 0x000000016e00780c */ /* 0x000fe20003f05270 */
[----:B------:R-:W-:Y:S01]  /*2200*/  FFMA.FTZ R108, R108, R101, 1.1641532182693481445e-10 ;  /* 0x2f0000006c6c7423 */ /* 0x000fe20000010065 */
[----:B------:R-:W-:Y:S01]  /*2210*/  @P1 PRMT R107, R53, 0x7632, R107 ;  /* 0x00007632356b1816 */ /* 0x000fe2000000006b */
[----:B------:R-:W-:-:S03]  /*2220*/  FMUL.FTZ R93, R93, UR5 ;  /* 0x000000055d5d7c20 */ /* 0x000fc60008410000 */
[----:B------:R-:W-:Y:S01]  /*2230*/  FSETP.GTU.FTZ.AND P2, PT, R108, UR4, PT ;  /* 0x000000046c007c0b */ /* 0x000fe2000bf5c000 */
[----:B------:R-:W-:Y:S01]  /*2240*/  @P1 IMAD.U32 R108, R107, 0x10000, RZ ;  /* 0x000100006b6c1824 */ /* 0x000fe200078e00ff */
        /* <DEDUP_REMOVED lines=14> */
.L_x_1482:
        /* <DEDUP_REMOVED lines=12> */
.L_x_1483:
[----:B------:R-:W-:Y:S01]  /*23f0*/  IMAD.WIDE.U32 R112, R3, -0x326172a9, RZ ;  /* 0xcd9e8d5703707825 */ /* 0x000fe200078e00ff */
[----:B------:R-:W-:Y:S02]  /*2400*/  LOP3.LUT R120, R5, R111, R155, 0x96, !PT ;  /* 0x0000006f05787212 */ /* 0x000fe400078e969b */
[----:B------:R-:W-:Y:S02]  /*2410*/  IADD3 R107, PT, PT, R154, -0x61c88647, RZ ;  /* 0x9e3779b99a6b7810 */ /* 0x000fe40007ffe0ff */
        /* <DEDUP_REMOVED lines=38> */
[----:B------:R-:W-:-:S03]  /*2680*/  IMAD.WIDE.U32 R130, R113, -0x326172a9, RZ ;  /* 0xcd9e8d5771827825 */ /* 0x000fc600078e00ff */
[----:B------:R-:W-:Y:S02]  /*2690*/  LOP3.LUT R107, R107, R120, R129, 0x96, !PT ;  /* 0x000000786b6b7212 */ /* 0x000fe400078e9681 */
[----:B------:R-:W-:-:S03]  /*26a0*/  LOP3.LUT R128, R111, R128, R131, 0x96, !PT ;  /* 0x000000806f807212 */ /* 0x000fc600078e9683 */
[----:B------:R-:W-:-:S04]  /*26b0*/  IMAD.WIDE.U32 R112, R107, -0x2daee0ad, RZ ;  /* 0xd2511f536b707825 */ /* 0x000fc800078e00ff */
[----:B------:R-:W-:Y:S01]  /*26c0*/  IMAD.MOV.U32 R107, RZ, RZ, R104 ;  /* 0x000000ffff6b7224 */ /* 0x000fe200078e0068 */
[----:B------:R-:W-:Y:S01]  /*26d0*/  LOP3.LUT R169, R97, R110, R113, 0x96, !PT ;  /* 0x0000006e61a97212 */ /* 0x000fe200078e9671 */
[----:B------:R-:W-:Y:S02]  /*26e0*/  IMAD.MOV.U32 R104, RZ, RZ, R112 ;  /* 0x000000ffff687224 */ /* 0x000fe400078e0070 */
[----:B------:R-:W-:-:S07]  /*26f0*/  HFMA2 R112, -RZ, RZ, 0, 0 ;  /* 0x00000000ff707431 */ /* 0x000fce00000001ff */
.L_x_1481:
[----:B------:R-:W-:Y:S01]  /*2700*/  I2FP.F32.U32 R108, R107 ;  /* 0x0000006b006c7245 */ /* 0x000fe20000201000 */
[----:B------:R-:W-:Y:S01]  /*2710*/  IMAD.U32 R107, R94, 0x10000, RZ ;  /* 0x000100005e6b7824 */ /* 0x000fe200078e00ff */
[----:B------:R-:W-:Y:S01]  /*2720*/  ISETP.NE.AND P0, PT, R112, 0x1, PT ;  /* 0x000000017000780c */ /* 0x000fe20003f05270 */
[----:B------:R-:W-:Y:S01]  /*2730*/  IMAD.MOV.U32 R111, RZ, RZ, R130 ;  /* 0x000000ffff6f7224 */ /* 0x000fe200078e0082 */
[----:B------:R-:W-:Y:S01]  /*2740*/  PRMT R94, R94, 0x7632, R94 ;  /* 0x000076325e5e7816 */ /* 0x000fe2000000005e */
[----:B------:R-:W-:Y:S01]  /*2750*/  FFMA.FTZ R108, R108, R101, 1.1641532182693481445e-10 ;  /* 0x2f0000006c6c7423 */ /* 0x000fe20000010065 */
[----:B------:R-:W-:Y:S01]  /*2760*/  FMUL.FTZ R107, R107, UR5 ;  /* 0x000000056b6b7c20 */ /* 0x000fe20008410000 */
[----:B------:R-:W-:-:S03]  /*2770*/  MOV R113, 0x2 ;  /* 0x0000000200717802 */ /* 0x000fc60000000f00 */
[----:B------:R-:W-:Y:S01]  /*2780*/  FSETP.GTU.FTZ.AND P3, PT, R108, UR4, PT ;  /* 0x000000046c007c0b */ /* 0x000fe2000bf7c000 */
[----:B------:R-:W-:-:S03]  /*2790*/  @P1 IMAD.U32 R108, R54, 0x10000, RZ ;  /* 0x00010000366c1824 */ /* 0x000fc600078e00ff */
        /* <DEDUP_REMOVED lines=13> */
.L_x_1485:
        /* <DEDUP_REMOVED lines=12> */
.L_x_1486:
        /* <DEDUP_REMOVED lines=45> */
[----:B------:R-:W-:Y:S01]  /*2c00*/  IMAD.MOV.U32 R113, RZ, RZ, RZ ;  /* 0x000000ffff717224 */ /* 0x000fe200078e00ff */
[----:B------:R-:W-:Y:S01]  /*2c10*/  LOP3.LUT R169, R97, R112, R111, 0x96, !PT ;  /* 0x0000007061a97212 */ /* 0x000fe200078e966f */
[----:B------:R-:W-:Y:S01]  /*2c20*/  IMAD.MOV.U32 R111, RZ, RZ, R104 ;  /* 0x000000ffff6f7224 */ /* 0x000fe200078e0068 */
[----:B------:R-:W-:-:S07]  /*2c30*/  MOV R104, R110 ;  /* 0x0000006e00687202 */ /* 0x000fce0000000f00 */
.L_x_1484:
[----:B------:R-:W-:Y:S01]  /*2c40*/  I2FP.F32.U32 R110, R111 ;  /* 0x0000006f006e7245 */ /* 0x000fe20000201000 */
[----:B------:R-:W-:Y:S01]  /*2c50*/  IMAD.U32 R94, R94, 0x10000, RZ ;  /* 0x000100005e5e7824 */ /* 0x000fe200078e00ff */
[----:B------:R-:W-:Y:S01]  /*2c60*/  @P1 PRMT R111, R54, 0x7632, R111 ;  /* 0x00007632366f1816 */ /* 0x000fe2000000006f */
[----:B------:R-:W-:Y:S01]  /*2c70*/  IMAD.MOV.U32 R115, RZ, RZ, 0x2 ;  /* 0x00000002ff737424 */ /* 0x000fe200078e00ff */
[----:B------:R-:W-:Y:S01]  /*2c80*/  ISETP.NE.AND P4, PT, R113, 0x1, PT ;  /* 0x000000017100780c */ /* 0x000fe20003f85270 */
[----:B------:R-:W-:Y:S01]  /*2c90*/  FFMA.FTZ R110, R110, R101, 1.1641532182693481445e-10 ;  /* 0x2f0000006e6e7423 */ /* 0x000fe20000010065 */
[----:B------:R-:W-:-:S04]  /*2ca0*/  FMUL.FTZ R94, R94, UR5 ;  /* 0x000000055e5e7c20 */ /* 0x000fc80008410000 */
[----:B------:R-:W-:Y:S02]  /*2cb0*/  FSETP.GTU.FTZ.AND P0, PT, R110, UR4, PT ;  /* 0x000000046e007c0b */ /* 0x000fe4000bf1c000 */
[----:B------:R-:W-:Y:S02]  /*2cc0*/  @P1 SHF.L.U32 R110, R111, 0x10, RZ ;  /* 0x000000106f6e1819 */ /* 0x000fe400000006ff */
[----:B------:R-:W-:Y:S02]  /*2cd0*/  FSEL R111, R94, RZ, !P0 ;  /* 0x000000ff5e6f7208 */ /* 0x000fe40004000000 */
[----:B------:R-:W-:-:S03]  /*2ce0*/  PLOP3.LUT P0, PT, P0, PT, PT, 0x8, 0x80 ;  /* 0x000000000080781c */ /* 0x000fc6000070e170 */
[----:B------:R-:W-:Y:S01]  /*2cf0*/  @P1 FADD.FTZ R111, R111, R110 ;  /* 0x0000006e6f6f1221 */ /* 0x000fe20000010000 */
[----:B------:R-:W-:-:S04]  /*2d00*/  IMAD.MOV.U32 R110, RZ, RZ, R130 ;  /* 0x000000ffff6e7224 */ /* 0x000fc800078e0082 */
        /* <DEDUP_REMOVED lines=10> */
.L_x_1488:
        /* <DEDUP_REMOVED lines=12> */
.L_x_1489:
[----:B------:R-:W-:Y:S01]  /*2e70*/  IMAD.WIDE.U32 R114, R3, -0x326172a9, RZ ;  /* 0xcd9e8d5703727825 */ /* 0x000fe200078e00ff */
[----:B------:R-:W-:Y:S02]  /*2e80*/  LOP3.LUT R122, R5, R113, R155, 0x96, !PT ;  /* 0x00000071057a7212 */ /* 0x000fe400078e969b */
[----:B------:R-:W-:Y:S01]  /*2e90*/  IADD3 R119, PT, PT, R155, -0x24c28bd8, RZ ;  /* 0xdb3d74289b777810 */ /* 0x000fe20007ffe0ff */
[----:B------:R-:W-:Y:S01]  /*2ea0*/  VIADD R113, R154, 0x9e3779b9 ;  /* 0x9e3779b99a717836 */ /* 0x000fe20000000000 */
[----:B------:R-:W-:Y:S01]  /*2eb0*/  LOP3.LUT R120, R4, R115, R154, 0x96, !PT ;  /* 0x0000007304787212 */ /* 0x000fe200078e969a */
[----:B------:R-:W-:Y:S01]  /*2ec0*/  IMAD.WIDE.U32 R122, R122, -0x326172a9, RZ ;  /* 0xcd9e8d577a7a7825 */ /* 0x000fe200078e00ff */
[----:B------:R-:W-:Y:S02]  /*2ed0*/  IADD3 R115, PT, PT, R154, 0x3c6ef372, RZ ;  /* 0x3c6ef3729a737810 */ /* 0x000fe40007ffe0ff */
[----:B------:R-:W-:Y:S01]  /*2ee0*/  MOV R110, R104 ;  /* 0x00000068006e7202 */ /* 0x000fe20000000f00 */
        /* <DEDUP_REMOVED lines=32> */
[----:B------:R-:W-:Y:S02]  /*30f0*/  VIADD R115, R154, 0xf1bbcdc8 ;  /* 0xf1bbcdc89a737836 */ /* 0x000fe40000000000 */
[----:B------:R-:W-:-:S03]  /*3100*/  IMAD.WIDE.U32 R130, R130, -0x326172a9, RZ ;  /* 0xcd9e8d5782827825 */ /* 0x000fc600078e00ff */
[----:B------:R-:W-:Y:S01]  /*3110*/  LOP3.LUT R114, R115, R120, R129, 0x96, !PT ;  /* 0x0000007873727212 */ /* 0x000fe200078e9681 */
[----:B------:R-:W-:-:S04]  /*3120*/  VIADD R113, R154, 0x8ff34781 ;  /* 0x8ff347819a717836 */ /* 0x000fc80000000000 */
[----:B------:R-:W-:Y:S01]  /*3130*/  IMAD.WIDE.U32 R114, R114, -0x2daee0ad, RZ ;  /* 0xd2511f5372727825 */ /* 0x000fe200078e00ff */
[----:B------:R-:W-:-:S03]  /*3140*/  LOP3.LUT R128, R113, R128, R131, 0x96, !PT ;  /* 0x0000008071807212 */ /* 0x000fc600078e9683 */
[----:B------:R-:W-:Y:S01]  /*3150*/  IMAD.MOV.U32 R104, RZ, RZ, R114 ;  /* 0x000000ffff687224 */ /* 0x000fe200078e0072 */
[----:B------:R-:W-:Y:S01]  /*3160*/  LOP3.LUT R169, R97, R112, R115, 0x96, !PT ;  /* 0x0000007061a97212 */ /* 0x000fe200078e9673 */
[----:B------:R-:W-:-:S07]  /*3170*/  IMAD.MOV.U32 R115, RZ, RZ, RZ ;  /* 0x000000ffff737224 */ /* 0x000fce00078e00ff */
.L_x_1487:
        /* <DEDUP_REMOVED lines=23> */
.L_x_1491:
        /* <DEDUP_REMOVED lines=12> */
.L_x_1492:
[----:B------:R-:W-:Y:S01]  /*33b0*/  IMAD.WIDE.U32 R120, R3, -0x326172a9, RZ ;  /* 0xcd9e8d5703787825 */ /* 0x000fe200078e00ff */
[----:B------:R-:W-:Y:S02]  /*33c0*/  LOP3.LUT R124, R5, R115, R155, 0x96, !PT ;  /* 0x00000073057c7212 */ /* 0x000fe400078e969b */
[----:B------:R-:W-:Y:S01]  /*33d0*/  IADD3 R115, PT, PT, R154, -0x61c88647, RZ ;  /* 0x9e3779b99a737810 */ /* 0x000fe20007ffe0ff */
        /* <DEDUP_REMOVED lines=40> */
[----:B------:R-:W-:Y:S01]  /*3660*/  LOP3.LUT R120, R121, R124, R129, 0x96, !PT ;  /* 0x0000007c79787212 */ /* 0x000fe200078e9681 */
[----:B------:R-:W-:Y:S01]  /*3670*/  HFMA2 R129, -RZ, RZ, 0, 0 ;  /* 0x00000000ff817431 */ /* 0x000fe200000001ff */
[----:B------:R-:W-:-:S03]  /*3680*/  LOP3.LUT R128, R115, R128, R131, 0x96, !PT ;  /* 0x0000008073807212 */ /* 0x000fc600078e9683 */
[----:B------:R-:W-:-:S04]  /*3690*/  IMAD.WIDE.U32 R120, R120, -0x2daee0ad, RZ ;  /* 0xd2511f5378787825 */ /* 0x000fc800078e00ff */
[----:B------:R-:W-:Y:S01]  /*36a0*/  IMAD.MOV.U32 R104, RZ, RZ, R120 ;  /* 0x000000ffff687224 */ /* 0x000fe200078e0078 */
[----:B------:R-:W-:-:S07]  /*36b0*/  LOP3.LUT R169, R97, R114, R121, 0x96, !PT ;  /* 0x0000007261a97212 */ /* 0x000fce00078e9679 */
.L_x_1490:
[----:B------:R-:W-:Y:S01]  /*36c0*/  I2FP.F32.U32 R110, R110 ;  /* 0x0000006e006e7245 */ /* 0x000fe20000201000 */
[----:B------:R-:W-:Y:S01]  /*36d0*/  IMAD.U32 R95, R95, 0x10000, RZ ;  /* 0x000100005f5f7824 */ /* 0x000fe200078e00ff */
[----:B------:R-:W-:Y:S02]  /*36e0*/  @P1 PRMT R112, R55, 0x7632, R112 ;  /* 0x0000763237701816 */ /* 0x000fe40000000070 */
[----:B------:R-:W-:Y:S01]  /*36f0*/  PRMT R94, R108, 0x5410, R94 ;  /* 0x000054106c5e7816 */ /* 0x000fe2000000005e */
[----:B------:R-:W-:Y:S01]  /*3700*/  FFMA.FTZ R110, R110, R101, 1.1641532182693481445e-10 ;  /* 0x2f0000006e6e7423 */ /* 0x000fe20000010065 */
[----:B------:R-:W-:Y:S01]  /*3710*/  FMUL.FTZ R95, R95, UR5 ;  /* 0x000000055f5f7c20 */ /* 0x000fe20008410000 */
[----:B------:R-:W-:Y:S01]  /*3720*/  @P1 IMAD.U32 R112, R112, 0x10000, RZ ;  /* 0x0001000070701824 */ /* 0x000fe200078e00ff */
[----:B------:R-:W-:Y:S02]  /*3730*/  PRMT R93, R106, 0x5410, R93 ;  /* 0x000054106a5d7816 */ /* 0x000fe4000000005d */
[----:B------:R-:W-:-:S02]  /*3740*/  FSETP.GTU.FTZ.AND P5, PT, R110, UR4, PT ;  /* 0x000000046e007c0b */ /* 0x000fc4000bfbc000 */
[----:B------:R-:W-:Y:S02]  /*3750*/  PRMT R92, R102, 0x5410, R92 ;  /* 0x00005410665c7816 */ /* 0x000fe4000000005c */
[----:B------:R-:W-:Y:S02]  /*3760*/  FSEL R115, R95, RZ, !P5 ;  /* 0x000000ff5f737208 */ /* 0x000fe40006800000 */
[----:B------:R-:W-:-:S03]  /*3770*/  PLOP3.LUT P5, PT, P5, PT, PT, 0x8, 0x80 ;  /* 0x000000000080781c */ /* 0x000fc60002fae170 */
[----:B------:R-:W-:-:S05]  /*3780*/  @P1 FADD.FTZ R115, R115, R112 ;  /* 0x0000007073731221 */ /* 0x000fca0000010000 */
[----:B------:R-:W-:-:S04]  /*3790*/  F2FP.BF16.F32.PACK_AB R95, RZ, R115 ;  /* 0x00000073ff5f723e */ /* 0x000fc800000010ff */
[----:B------:R-:W-:Y:S01]  /*37a0*/  PRMT R95, R119, 0x5410, R95 ;  /* 0x00005410775f7816 */ /* 0x000fe2000000005f */
[----:B------:R-:W-:Y:S06]  /*37b0*/  BRA `(.L_x_1493) ;  /* 0x0000004c00607947 */ /* 0x000fec0003800000 */
.L_x_1468:
[----:B------:R-:W-:Y:S01]  /*37c0*/  ISETP.NE.AND P0, PT, R132, 0x1, PT ;  /* 0x000000018400780c */ /* 0x000fe20003f05270 */
[C---:B------:R-:W-:Y:S01]  /*37d0*/  VIADD R108, R154.reuse, 0x9e3779b9 ;  /* 0x9e3779b99a6c7836 */ /* 0x040fe20000000000 */
[C---:B------:R-:W-:Y:S01]  /*37e0*/  IADD3 R102, PT, PT, R154.reuse, -0x700cb87f, RZ ;  /* 0x8ff347819a667810 */ /* 0x040fe20007ffe0ff */
[C---:B------:R-:W-:Y:S01]  /*37f0*/  VIADD R110, R154.reuse, 0x78dde6e4 ;  /* 0x78dde6e49a6e7836 */ /* 0x040fe20000000000 */
[C---:B------:R-:W-:Y:S01]  /*3800*/  IADD3 R112, PT, PT, R154.reuse, -0xe443238, RZ ;  /* 0xf1bbcdc89a707810 */ /* 0x040fe20007ffe0ff */
[C---:B------:R-:W-:Y:S01]  /*3810*/  VIADD R114, R155.reuse, 0x646e171e ;  /* 0x646e171e9b727836 */ /* 0x040fe20000000000 */
[----:B------:R-:W-:Y:S01]  /*3820*/  IADD3 R118, PT, PT, R154, 0x3c6ef372, RZ ;  /* 0x3c6ef3729a767810 */ /* 0x000fe20007ffe0ff */
[----:B------:R-:W-:Y:S01]  /*3830*/  VIADD R115, R155, 0xdb3d7428 ;  /* 0xdb3d74289b737836 */ /* 0x000fe20000000000 */
[----:B------:R-:W-:Y:S01]  /*3840*/  MOV R104, R106 ;  /* 0x0000006a00687202 */ /* 0x000fe20000000f00 */
[----:B------:R-:W-:Y:S02]  /*3850*/  IMAD.MOV.U32 R41, RZ, RZ, 0x2 ;  /* 0x00000002ff297424 */ /* 0x000fe400078e00ff */
[----:B------:R-:W-:-:S02]  /*3860*/  IMAD.MOV.U32 R39, RZ, RZ, R130 ;  /* 0x000000ffff277224 */ /* 0x000fc400078e0082 */
        /* <DEDUP_REMOVED lines=11> */
.L_x_1495:
        /* <DEDUP_REMOVED lines=12> */
.L_x_1496:
        /* <DEDUP_REMOVED lines=36> */
[----:B------:R-:W-:Y:S01]  /*3c20*/  LOP3.LUT R104, R112, R44, R129, 0x96, !PT ;  /* 0x0000002c70687212 */ /* 0x000fe200078e9681 */
[----:B------:R-:W-:-:S04]  /*3c30*/  IMAD.WIDE.U32 R130, R130, -0x326172a9, RZ ;  /* 0xcd9e8d5782827825 */ /* 0x000fc800078e00ff */
[----:B------:R-:W-:Y:S01]  /*3c40*/  IMAD.WIDE.U32 R104, R104, -0x2daee0ad, RZ ;  /* 0xd2511f5368687825 */ /* 0x000fe200078e00ff */
[----:B------:R-:W-:-:S04]  /*3c50*/  LOP3.LUT R128, R102, R128, R131, 0x96, !PT ;  /* 0x0000008066807212 */ /* 0x000fc800078e9683 */
[----:B------:R-:W-:-:S07]  /*3c60*/  LOP3.LUT R169, R97, R40, R105, 0x96, !PT ;  /* 0x0000002861a97212 */ /* 0x000fce00078e9669 */
.L_x_1494:
[----:B------:R-:W-:Y:S01]  /*3c70*/  I2FP.F32.U32 R40, R39 ;  /* 0x0000002700287245 */ /* 0x000fe20000201000 */
[----:B------:R-:W-:Y:S01]  /*3c80*/  UMOV UR4, UR6 ;  /* 0x0000000600047c82 */ /* 0x000fe20008000000 */
[----:B------:R-:W-:Y:S01]  /*3c90*/  ISETP.NE.AND P2, PT, R41, 0x1, PT ;  /* 0x000000012900780c */ /* 0x000fe20003f45270 */
[----:B-----5:R-:W-:Y:S01]  /*3ca0*/  IMAD.U32 R39, R92, 0x10000, RZ ;  /* 0x000100005c277824 */ /* 0x020fe200078e00ff */
[----:B------:R-:W-:Y:S01]  /*3cb0*/  UMOV UR5, UR7 ;  /* 0x0000000700057c82 */ /* 0x000fe20008000000 */
[----:B------:R-:W-:Y:S01]  /*3cc0*/  FFMA.FTZ R40, R40, R101, 1.1641532182693481445e-10 ;  /* 0x2f00000028287423 */ /* 0x000fe20000010065 */
[----:B------:R-:W-:Y:S01]  /*3cd0*/  PRMT R103, R92, 0x7632, R103 ;  /* 0x000076325c677816 */ /* 0x000fe20000000067 */
[----:B------:R-:W-:-:S03]  /*3ce0*/  IMAD.MOV.U32 R42, RZ, RZ, 0x2 ;  /* 0x00000002ff2a7424 */ /* 0x000fc600078e00ff */
[----:B------:R-:W-:Y:S01]  /*3cf0*/  FSETP.GTU.FTZ.AND P0, PT, R40, UR4, PT ;  /* 0x0000000428007c0b */ /* 0x000fe2000bf1c000 */
[----:B------:R-:W-:Y:S01]  /*3d00*/  FMUL.FTZ R40, R39, UR5 ;  /* 0x0000000527287c20 */ /* 0x000fe20008410000 */
        /* <DEDUP_REMOVED lines=13> */
.L_x_1498:
        /* <DEDUP_REMOVED lines=12> */
.L_x_1499:
        /* <DEDUP_REMOVED lines=41> */
[----:B------:R-:W-:-:S07]  /*4130*/  IMAD.MOV.U32 R42, RZ, RZ, RZ ;  /* 0x000000ffff2a7224 */ /* 0x000fce00078e00ff */
.L_x_1497:
[----:B------:R-:W-:Y:S01]  /*4140*/  I2FP.F32.U32 R40, R39 ;  /* 0x0000002700287245 */ /* 0x000fe20000201000 */
[----:B------:R-:W-:Y:S01]  /*4150*/  @P1 IMAD.U32 R41, R52, 0x10000, RZ ;  /* 0x0001000034291824 */ /* 0x000fe200078e00ff */
[----:B------:R-:W-:Y:S01]  /*4160*/  SHF.L.U32 R39, R56, 0x10, RZ ;  /* 0x0000001038277819 */ /* 0x000fe200000006ff */
[----:B------:R-:W-:Y:S01]  /*4170*/  HFMA2 R43, -RZ, RZ, 0, 1.1920928955078125e-07 ;  /* 0x00000002ff2b7431 */ /* 0x000fe200000001ff */
[----:B------:R-:W-:Y:S01]  /*4180*/  ISETP.NE.AND P2, PT, R42, 0x1, PT ;  /* 0x000000012a00780c */ /* 0x000fe20003f45270 */
[----:B------:R-:W-:Y:S02]  /*4190*/  FFMA.FTZ R40, R40, R101, 1.1641532182693481445e-10 ;  /* 0x2f00000028287423 */ /* 0x000fe40000010065 */
[----:B------:R-:W-:-:S03]  /*41a0*/  FMUL.FTZ R39, R39, UR5 ;  /* 0x0000000527277c20 */ /* 0x000fc60008410000 */
[----:B------:R-:W-:-:S04]  /*41b0*/  FSETP.GTU.FTZ.AND P0, PT, R40, UR4, PT ;  /* 0x0000000428007c0b */ /* 0x000fc8000bf1c000 */
[----:B------:R-:W-:-:S05]  /*41c0*/  FSEL R39, R39, RZ, !P0 ;  /* 0x000000ff27277208 */ /* 0x000fca0004000000 */
[----:B------:R-:W-:-:S04]  /*41d0*/  FADD.FTZ R40, R92, R39 ;  /* 0x000000275c287221 */ /* 0x000fc80000010000 */
[--C-:B------:R-:W-:Y:S01]  /*41e0*/  @P1 FADD.FTZ R39, R41, R40.reuse ;  /* 0x0000002829271221 */ /* 0x100fe20000010000 */
[----:B------:R-:W-:Y:S01]  /*41f0*/  @!P1 IMAD.MOV.U32 R39, RZ, RZ, R40 ;  /* 0x000000ffff279224 */ /* 0x000fe200078e0028 */
[----:B------:R-:W-:Y:S01]  /*4200*/  SEL R40, RZ, 0x1, P0 ;  /* 0x00000001ff287807 */ /* 0x000fe20000000000 */
        /* <DEDUP_REMOVED lines=11> */
.L_x_1501:
        /* <DEDUP_REMOVED lines=12> */
.L_x_1502:
        /* <DEDUP_REMOVED lines=39> */
[----:B------:R-:W-:-:S03]  /*45f0*/  LOP3.LUT R128, R102, R128, R131, 0x96, !PT ;  /* 0x0000008066807212 */ /* 0x000fc600078e9683 */
[----:B------:R-:W-:Y:S01]  /*4600*/  IMAD.MOV.U32 R104, RZ, RZ, R44 ;  /* 0x000000ffff687224 */ /* 0x000fe200078e002c */
[----:B------:R-:W-:-:S07]  /*4610*/  LOP3.LUT R169, R97, R42, R45, 0x96, !PT ;  /* 0x0000002a61a97212 */ /* 0x000fce00078e962d */
.L_x_1500:
        /* <DEDUP_REMOVED lines=20> */
.L_x_1504:
        /* <DEDUP_REMOVED lines=12> */
.L_x_1505:
        /* <DEDUP_REMOVED lines=42> */
.L_x_1503:
[----:B------:R-:W-:Y:S01]  /*4ac0*/  I2FP.F32.U32 R42, R41 ;  /* 0x00000029002a7245 */ /* 0x000fe20000201000 */
[----:B------:R-:W-:Y:S01]  /*4ad0*/  HFMA2 R105, -RZ, RZ, 0, 1.1920928955078125e-07 ;  /* 0x00000002ff697431 */ /* 0x000fe200000001ff */
[----:B------:R-:W-:Y:S02]  /*4ae0*/  PRMT R41, R56, 0x7632, R41 ;  /* 0x0000763238297816 */ /* 0x000fe40000000029 */
[----:B------:R-:W-:Y:S01]  /*4af0*/  ISETP.NE.AND P2, PT, R45, 0x1, PT ;  /* 0x000000012d00780c */ /* 0x000fe20003f45270 */
[----:B------:R-:W-:Y:S01]  /*4b00*/  FFMA.FTZ R42, R42, R101, 1.1641532182693481445e-10 ;  /* 0x2f0000002a2a7423 */ /* 0x000fe20000010065 */
[----:B------:R-:W-:-:S04]  /*4b10*/  SHF.L.U32 R41, R41, 0x10, RZ ;  /* 0x0000001029297819 */ /* 0x000fc800000006ff */
[----:B------:R-:W-:Y:S01]  /*4b20*/  FSETP.GTU.FTZ.AND P0, PT, R42, UR4, PT ;  /* 0x000000042a007c0b */ /* 0x000fe2000bf1c000 */
[----:B------:R-:W-:Y:S01]  /*4b30*/  FMUL.FTZ R41, R41, UR5 ;  /* 0x0000000529297c20 */ /* 0x000fe20008410000 */
[----:B------:R-:W-:-:S04]  /*4b40*/  @P1 PRMT R42, R52, 0x7632, R42 ;  /* 0x00007632342a1816 */ /* 0x000fc8000000002a */
[----:B------:R-:W-:Y:S01]  /*4b50*/  FSEL R44, R41, RZ, !P0 ;  /* 0x000000ff292c7208 */ /* 0x000fe20004000000 */
[----:B------:R-:W-:-:S04]  /*4b60*/  @P1 IMAD.U32 R42, R42, 0x10000, RZ ;  /* 0x000100002a2a1824 */ /* 0x000fc800078e00ff */
[----:B------:R-:W-:-:S04]  /*4b70*/  FADD.FTZ R41, R103, R44 ;  /* 0x0000002c67297221 */ /* 0x000fc80000010000 */
[----:B------:R-:W-:Y:S01]  /*4b80*/  @P1 FADD.FTZ R103, R41, R42 ;  /* 0x0000002a29671221 */ /* 0x000fe20000010000 */
        /* <DEDUP_REMOVED lines=13> */
.L_x_1507:
        /* <DEDUP_REMOVED lines=12> */
.L_x_1508:
        /* <DEDUP_REMOVED lines=40> */
[----:B------:R-:W-:Y:S02]  /*4fa0*/  IMAD.MOV.U32 R42, RZ, RZ, R104 ;  /* 0x000000ffff2a7224 */ /* 0x000fe400078e0068 */
[----:B------:R-:W-:-:S07]  /*4fb0*/  IMAD.MOV.U32 R104, RZ, RZ, R44 ;  /* 0x000000ffff687224 */ /* 0x000fce00078e002c */
.L_x_1506:
[----:B------:R-:W-:Y:S01]  /*4fc0*/  I2FP.F32.U32 R42, R42 ;  /* 0x0000002a002a7245 */ /* 0x000fe20000201000 */
[----:B------:R-:W-:Y:S01]  /*4fd0*/  IMAD.U32 R43, R93, 0x10000, RZ ;  /* 0x000100005d2b7824 */ /* 0x000fe200078e00ff */
[----:B------:R-:W-:Y:S01]  /*4fe0*/  ISETP.NE.AND P2, PT, R105, 0x1, PT ;  /* 0x000000016900780c */ /* 0x000fe20003f45270 */
[----:B------:R-:W-:Y:S02]  /*4ff0*/  IMAD.MOV.U32 R45, RZ, RZ, 0x2 ;  /* 0x00000002ff2d7424 */ /* 0x000fe400078e00ff */
[----:B------:R-:W-:Y:S01]  /*5000*/  FFMA.FTZ R42, R42, R101, 1.1641532182693481445e-10 ;  /* 0x2f0000002a2a7423 */ /* 0x000fe20000010065 */
[----:B------:R-:W-:Y:S01]  /*5010*/  FMUL.FTZ R44, R43, UR5 ;  /* 0x000000052b2c7c20 */ /* 0x000fe20008410000 */
[----:B------:R-:W-:-:S03]  /*5020*/  PRMT R43, R93, 0x7632, R43 ;  /* 0x000076325d2b7816 */ /* 0x000fc6000000002b */
        /* <DEDUP_REMOVED lines=14> */
.L_x_1510:
        /* <DEDUP_REMOVED lines=12> */
.L_x_1511:
        /* <DEDUP_REMOVED lines=39> */
[----:B------:R-:W-:-:S03]  /*5440*/  LOP3.LUT R128, R102, R128, R131, 0x96, !PT ;  /* 0x0000008066807212 */ /* 0x000fc600078e9683 */
[----:B------:R-:W-:Y:S01]  /*5450*/  IMAD.MOV.U32 R104, RZ, RZ, R120 ;  /* 0x000000ffff687224 */ /* 0x000fe200078e0078 */
[----:B------:R-:W-:-:S07]  /*5460*/  LOP3.LUT R169, R97, R44, R121, 0x96, !PT ;  /* 0x0000002c61a97212 */ /* 0x000fce00078e9679 */
.L_x_1509:
        /* <DEDUP_REMOVED lines=8> */
[----:B------:R-:W-:Y:S01]  /*54f0*/  FSEL R42, R44, RZ, !P0 ;  /* 0x000000ff2c2a7208 */ /* 0x000fe20004000000 */
[----:B------:R-:W-:-:S04]  /*5500*/  IMAD.MOV.U32 R44, RZ, RZ, R130 ;  /* 0x000000ffff2c7224 */ /* 0x000fc800078e0082 */
[----:B------:R-:W-:-:S04]  /*5510*/  FADD.FTZ R42, R93, R42 ;  /* 0x0000002a5d2a7221 */ /* 0x000fc80000010000 */
[--C-:B------:R-:W-:Y:S01]  /*5520*/  @P1 FADD.FTZ R105, R105, R42.reuse ;  /* 0x0000002a69691221 */ /* 0x100fe20000010000 */
[----:B------:R-:W-:Y:S01]  /*5530*/  @!P1 IMAD.MOV.U32 R105, RZ, RZ, R42 ;  /* 0x000000ffff699224 */ /* 0x000fe200078e002a */
[----:B------:R-:W-:-:S04]  /*5540*/  SEL R42, RZ, 0x1, P0 ;  /* 0x00000001ff2a7807 */ /* 0x000fc80000000000 */
        /* <DEDUP_REMOVED lines=10> */
.L_x_1513:
        /* <DEDUP_REMOVED lines=12> */
.L_x_1514:
        /* <DEDUP_REMOVED lines=42> */
.L_x_1512:
[----:B------:R-:W-:Y:S01]  /*5950*/  ISETP.NE.AND P3, PT, R109, 0x1, PT ;  /* 0x000000016d00780c */ /* 0x000fe20003f65270 */
[----:B------:R-:W-:Y:S01]  /*5960*/  IMAD.U32 R43, R43, 0x10000, RZ ;  /* 0x000100002b2b7824 */ /* 0x000fe200078e00ff */
[----:B------:R-:W-:Y:S01]  /*5970*/  I2FP.F32.U32 R44, R44 ;  /* 0x0000002c002c7245 */ /* 0x000fe20000201000 */
[----:B------:R-:W-:Y:S02]  /*5980*/  IMAD.MOV.U32 R111, RZ, RZ, 0x2 ;  /* 0x00000002ff6f7424 */ /* 0x000fe400078e00ff */
[----:B------:R-:W-:Y:S02]  /*5990*/  FMUL.FTZ R43, R43, UR5 ;  /* 0x000000052b2b7c20 */ /* 0x000fe40008410000 */
[----:B------:R-:W-:-:S05]  /*59a0*/  FFMA.FTZ R44, R44, R101, 1.1641532182693481445e-10 ;  /* 0x2f0000002c2c7423 */ /* 0x000fca0000010065 */
[----:B------:R-:W-:Y:S02]  /*59b0*/  FSETP.GTU.FTZ.AND P0, PT, R44, UR4, PT ;  /* 0x000000042c007c0b */ /* 0x000fe4000bf1c000 */
[----:B------:R-:W-:Y:S02]  /*59c0*/  MOV R44, R130 ;  /* 0x00000082002c7202 */ /* 0x000fe40000000f00 */
[----:B------:R-:W-:Y:S02]  /*59d0*/  PLOP3.LUT P2, PT, P0, PT, PT, 0x8, 0x80 ;  /* 0x000000000080781c */ /* 0x000fe4000074e170 */
[----:B------:R-:W-:Y:S01]  /*59e0*/  FSEL R107, R43, RZ, !P0 ;  /* 0x000000ff2b6b7208 */ /* 0x000fe20004000000 */
[----:B------:R-:W-:Y:S10]  /*59f0*/  @!P3 BRA `(.L_x_1515) ;  /* 0x0000000000f8b947 */ /* 0x000ff40003800000 */
        /* <DEDUP_REMOVED lines=8> */
.L_x_1516:
        /* <DEDUP_REMOVED lines=12> */
.L_x_1517:
        /* <DEDUP_REMOVED lines=39> */
[----:B------:R-:W-:Y:S02]  /*5db0*/  LOP3.LUT R169, R97, R44, R121, 0x96, !PT ;  /* 0x0000002c61a97212 */ /* 0x000fe400078e9679 */
[----:B------:R-:W-:Y:S01]  /*5dc0*/  MOV R44, R104 ;  /* 0x00000068002c7202 */ /* 0x000fe20000000f00 */
[----:B------:R-:W-:-:S07]  /*5dd0*/  IMAD.MOV.U32 R104, RZ, RZ, R120 ;  /* 0x000000ffff687224 */ /* 0x000fce00078e0078 */
.L_x_1515:
[----:B------:R-:W-:Y:S01]  /*5de0*/  I2FP.F32.U32 R44, R44 ;  /* 0x0000002c002c7245 */ /* 0x000fe20000201000 */
[----:B------:R-:W-:Y:S01]  /*5df0*/  HFMA2 R113, -RZ, RZ, 0, 1.1920928955078125e-07 ;  /* 0x00000002ff717431 */ /* 0x000fe200000001ff */
[----:B------:R-:W-:Y:S01]  /*5e00*/  PRMT R43, R57, 0x7632, R43 ;  /* 0x00007632392b7816 */ /* 0x000fe2000000002b */
[----:B------:R-:W-:Y:S01]  /*5e10*/  IMAD.MOV.U32 R45, RZ, RZ, R130 ;  /* 0x000000ffff2d7224 */ /* 0x000fe200078e0082 */
        /* <DEDUP_REMOVED lines=22> */
.L_x_1519:
        /* <DEDUP_REMOVED lines=12> */
.L_x_1520:
        /* <DEDUP_REMOVED lines=42> */
.L_x_1518:
        /* <DEDUP_REMOVED lines=9> */
[----:B------:R-:W-:Y:S02]  /*6370*/  PLOP3.LUT P3, PT, P3, PT, PT, 0x8, 0x80 ;  /* 0x000000000080781c */ /* 0x000fe40001f6e170 */
[----:B------:R-:W-:Y:S01]  /*6380*/  PRMT R45, R94, 0x7632, R45 ;  /* 0x000076325e2d7816 */ /* 0x000fe2000000002d */
        /* <DEDUP_REMOVED lines=9> */
.L_x_1522:
        /* <DEDUP_REMOVED lines=12> */
.L_x_1523:
        /* <DEDUP_REMOVED lines=42> */
.L_x_1521:
[----:B------:R-:W-:Y:S01]  /*6780*/  I2FP.F32.U32 R44, R44 ;  /* 0x0000002c002c7245 */ /* 0x000fe20000201000 */
[----:B------:R-:W-:Y:S01]  /*6790*/  @P1 IMAD.U32 R111, R54, 0x10000, RZ ;  /* 0x00010000366f1824 */ /* 0x000fe200078e00ff */
[----:B------:R-:W-:Y:S01]  /*67a0*/  SHF.L.U32 R94, R58, 0x10, RZ ;  /* 0x000000103a5e7819 */ /* 0x000fe200000006ff */
[----:B------:R-:W-:Y:S02]  /*67b0*/  HFMA2 R121, -RZ, RZ, 0, 1.1920928955078125e-07 ;  /* 0x00000002ff797431 */ /* 0x000fe400000001ff */
[----:B------:R-:W-:Y:S02]  /*67c0*/  FFMA.FTZ R44, R44, R101, 1.1641532182693481445e-10 ;  /* 0x2f0000002c2c7423 */ /* 0x000fe40000010065 */
[----:B------:R-:W-:-:S03]  /*67d0*/  FMUL.FTZ R94, R94, UR5 ;  /* 0x000000055e5e7c20 */ /* 0x000fc60008410000 */
[----:B------:R-:W-:-:S04]  /*67e0*/  FSETP.GTU.FTZ.AND P0, PT, R44, UR4, PT ;  /* 0x000000042c007c0b */ /* 0x000fc8000bf1c000 */
        /* <DEDUP_REMOVED lines=17> */
.L_x_1525:
        /* <DEDUP_REMOVED lines=12> */
.L_x_1526:
        /* <DEDUP_REMOVED lines=42> */
.L_x_1524:
        /* <DEDUP_REMOVED lines=19> */
.L_x_1528:
        /* <DEDUP_REMOVED lines=12> */
.L_x_1529:
        /* <DEDUP_REMOVED lines=42> */
.L_x_1527:
[----:B------:R-:W-:Y:S01]  /*70f0*/  I2FP.F32.U32 R120, R111 ;  /* 0x0000006f00787245 */ /* 0x000fe20000201000 */
[----:B------:R-:W-:Y:S01]  /*7100*/  HFMA2 R124, -RZ, RZ, 0, 1.1920928955078125e-07 ;  /* 0x00000002ff7c7431 */ /* 0x000fe200000001ff */
[----:B------:R-:W-:Y:S02]  /*7110*/  PRMT R45, R58, 0x7632, R45 ;  /* 0x000076323a2d7816 */ /* 0x000fe4000000002d */
[----:B------:R-:W-:Y:S01]  /*7120*/  @P1 PRMT R111, R54, 0x7632, R111 ;  /* 0x00007632366f1816 */ /* 0x000fe2000000006f */
[----:B------:R-:W-:Y:S01]  /*7130*/  FFMA.FTZ R120, R120, R101, 1.1641532182693481445e-10 ;  /* 0x2f00000078787423 */ /* 0x000fe20000010065 */
[----:B------:R-:W-:-:S04]  /*7140*/  SHF.L.U32 R45, R45, 0x10, RZ ;  /* 0x000000102d2d7819 */ /* 0x000fc800000006ff */
[----:B------:R-:W-:Y:S01]  /*7150*/  FSETP.GTU.FTZ.AND P4, PT, R120, UR4, PT ;  /* 0x0000000478007c0b */ /* 0x000fe2000bf9c000 */
[----:B------:R-:W-:Y:S01]  /*7160*/  FMUL.FTZ R45, R45, UR5 ;  /* 0x000000052d2d7c20 */ /* 0x000fe20008410000 */
[----:B------:R-:W-:-:S04]  /*7170*/  @P1 IMAD.U32 R120, R111, 0x10000, RZ ;  /* 0x000100006f781824 */ /* 0x000fc800078e00ff */
[----:B------:R-:W-:Y:S02]  /*7180*/  FSEL R122, R45, RZ, !P4 ;  /* 0x000000ff2d7a7208 */ /* 0x000fe40006000000 */
        /* <DEDUP_REMOVED lines=16> */
.L_x_1531:
        /* <DEDUP_REMOVED lines=12> */
.L_x_1532:
        /* <DEDUP_REMOVED lines=41> */
[----:B------:R-:W-:-:S07]  /*75e0*/  HFMA2 R124, -RZ, RZ, 0, 0 ;  /* 0x00000000ff7c7431 */ /* 0x000fce00000001ff */
.L_x_1530:
        /* <DEDUP_REMOVED lines=20> */
.L_x_1534:
        /* <DEDUP_REMOVED lines=12> */
.L_x_1535:
        /* <DEDUP_REMOVED lines=42> */
.L_x_1533:
[----:B------:R-:W-:Y:S01]  /*7a90*/  I2FP.F32.U32 R122, R113 ;  /* 0x00000071007a7245 */ /* 0x000fe20000201000 */
[----:B------:R-:W-:Y:S01]  /*7aa0*/  @P1 IMAD.U32 R124, R55, 0x10000, RZ ;  /* 0x00010000377c1824 */ /* 0x000fe200078e00ff */
[----:B------:R-:W-:Y:S01]  /*7ab0*/  SHF.L.U32 R113, R59, 0x10, RZ ;  /* 0x000000103b717819 */ /* 0x000fe200000006ff */
[----:B------:R-:W-:Y:S02]  /*7ac0*/  IMAD.MOV.U32 R123, RZ, RZ, R130 ;  /* 0x000000ffff7b7224 */ /* 0x000fe400078e0082 */
        /* <DEDUP_REMOVED lines=9> */
[----:B------:R-:W-:-:S03]  /*7b60*/  HFMA2 R124, -RZ, RZ, 0, 1.1920928955078125e-07 ;  /* 0x00000002ff7c7431 */ /* 0x000fc600000001ff */
        /* <DEDUP_REMOVED lines=10> */
.L_x_1537:
        /* <DEDUP_REMOVED lines=12> */
.L_x_1538:
        /* <DEDUP_REMOVED lines=39> */
[----:B------:R-:W-:Y:S02]  /*7f40*/  HFMA2 R124, -RZ, RZ, 0, 0 ;  /* 0x00000000ff7c7431 */ /* 0x000fe400000001ff */
[----:B------:R-:W-:Y:S02]  /*7f50*/  IMAD.MOV.U32 R123, RZ, RZ, R104 ;  /* 0x000000ffff7b7224 */ /* 0x000fe400078e0068 */
[----:B------:R-:W-:-:S07]  /*7f60*/  IMAD.MOV.U32 R104, RZ, RZ, R122 ;  /* 0x000000ffff687224 */ /* 0x000fce00078e007a */
.L_x_1536:
        /* <DEDUP_REMOVED lines=19> */
.L_x_1540:
        /* <DEDUP_REMOVED lines=14> */
.L_x_1541:
        /* <DEDUP_REMOVED lines=37> */
[----:B------:R-:W-:-:S04]  /*83d0*/  IMAD.WIDE.U32 R130, R131, -0x326172a9, RZ ;  /* 0xcd9e8d5783827825 */ /* 0x000fc800078e00ff */
[----:B------:R-:W-:Y:S01]  /*83e0*/  IMAD.WIDE.U32 R114, R114, -0x2daee0ad, RZ ;  /* 0xd2511f5372727825 */ /* 0x000fe200078e00ff */
[----:B------:R-:W-:-:S03]  /*83f0*/  LOP3.LUT R128, R102, R124, R131, 0x96, !PT ;  /* 0x0000007c66807212 */ /* 0x000fc600078e9683 */
[----:B------:R-:W-:Y:S01]  /*8400*/  IMAD.MOV.U32 R104, RZ, RZ, R114 ;  /* 0x000000ffff687224 */ /* 0x000fe200078e0072 */
[----:B------:R-:W-:-:S07]  /*8410*/  LOP3.LUT R169, R97, R122, R115, 0x96, !PT ;  /* 0x0000007a61a97212 */ /* 0x000fce00078e9673 */
.L_x_1539:
[----:B------:R-:W-:Y:S02]  /*8420*/  I2FP.F32.U32 R102, R123 ;  /* 0x0000007b00667245 */ /* 0x000fe40000201000 */
[----:B------:R-:W-:Y:S02]  /*8430*/  PRMT R95, R59, 0x7632, R95 ;  /* 0x000076323b5f7816 */ /* 0x000fe4000000005f */
[----:B------:R-:W-:Y:S01]  /*8440*/  PRMT R94, R94, 0x5410, R120 ;  /* 0x000054105e5e7816 */ /* 0x000fe20000000078 */
[----:B------:R-:W-:Y:S01]  /*8450*/  FFMA.FTZ R102, R102, R101, 1.1641532182693481445e-10 ;  /* 0x2f00000066667423 */ /* 0x000fe20000010065 */
[----:B------:R-:W-:Y:S02]  /*8460*/  SHF.L.U32 R95, R95, 0x10, RZ ;  /* 0x000000105f5f7819 */ /* 0x000fe400000006ff */
[----:B------:R-:W-:Y:S02]  /*8470*/  PRMT R93, R93, 0x5410, R119 ;  /* 0x000054105d5d7816 */ /* 0x000fe40000000077 */
[----:B------:R-:W-:Y:S01]  /*8480*/  FSETP.GTU.FTZ.AND P6, PT, R102, UR4, PT ;  /* 0x0000000466007c0b */ /* 0x000fe2000bfdc000 */
[----:B------:R-:W-:Y:S01]  /*8490*/  FMUL.FTZ R95, R95, UR5 ;  /* 0x000000055f5f7c20 */ /* 0x000fe20008410000 */
[----:B------:R-:W-:-:S02]  /*84a0*/  PRMT R92, R92, 0x5410, R106 ;  /* 0x000054105c5c7816 */ /* 0x000fc4000000006a */
[----:B------:R-:W-:Y:S02]  /*84b0*/  SEL R118, RZ, 0x1, P6 ;  /* 0x00000001ff767807 */ /* 0x000fe40003000000 */
[----:B------:R-:W-:Y:S02]  /*84c0*/  FSEL R108, R95, RZ, !P6 ;  /* 0x000000ff5f6c7208 */ /* 0x000fe40007000000 */
[----:B------:R-:W-:-:S05]  /*84d0*/  @P1 PRMT R95, R55, 0x7632, R95 ;  /* 0x00007632375f1816 */ /* 0x000fca000000005f */
[----:B------:R-:W-:Y:S02]  /*84e0*/  @P1 IMAD.U32 R102, R95, 0x10000, RZ ;  /* 0x000100005f661824 */ /* 0x000fe400078e00ff */
[----:B------:R-:W-:-:S04]  /*84f0*/  FADD.FTZ R95, R127, R108 ;  /* 0x0000006c7f5f7221 */ /* 0x000fc80000010000 */
[----:B------:R-:W-:Y:S01]  /*8500*/  @P1 FADD.FTZ R115, R95, R102 ;  /* 0x000000665f731221 */ /* 0x000fe20000010000 */
[----:B------:R-:W-:-:S05]  /*8510*/  @!P1 IMAD.MOV.U32 R115, RZ, RZ, R95 ;  /* 0x000000ffff739224 */ /* 0x000fca00078e005f */
[----:B------:R-:W-:-:S04]  /*8520*/  F2FP.BF16.F32.PACK_AB R95, RZ, R115 ;  /* 0x00000073ff5f723e */ /* 0x000fc800000010ff */
[----:B------:R-:W-:-:S07]  /*8530*/  PRMT R95, R121, 0x5410, R95 ;  /* 0x00005410795f7816 */ /* 0x000fce000000005f */
.L_x_1493:
[----:B------:R-:W0:Y:S01]  /*8540*/  LDC.64 R158, c[0x0][0x3a8] ;  /* 0x0000ea00ff9e7b82 */ /* 0x000e220000000a00 */
[----:B------:R-:W-:Y:S02]  /*8550*/  SEL R135, RZ, 0x100, !P0 ;  /* 0x00000100ff877807 */ /* 0x000fe40004000000 */
[----:B------:R-:W-:Y:S02]  /*8560*/  ISETP.NE.U32.AND P0, PT, R116, RZ, PT ;  /* 0x000000ff7400720c */ /* 0x000fe40003f05070 */
[----:B------:R-:W-:Y:S02]  /*8570*/  SEL R110, RZ, 0x1000000, !P5 ;  /* 0x01000000ff6e7807 */ /* 0x000fe40006800000 */
[----:B------:R-:W-:Y:S01]  /*8580*/  SEL R108, RZ, 0x10000, !P4 ;  /* 0x00010000ff6c7807 */ /* 0x000fe20006000000 */
[----:B------:R-:W1:Y:S01]  /*8590*/  LDC.64 R156, c[0x0][0x3b0] ;  /* 0x0000ec00ff9c7b82 */ /* 0x000e620000000a00 */
[----:B------:R-:W-:Y:S02]  /*85a0*/  ISETP.NE.AND P5, PT, R132, RZ, PT ;  /* 0x000000ff8400720c */ /* 0x000fe40003fa5270 */
[----:B------:R-:W-:-:S02]  /*85b0*/  ISETP.NE.AND P4, PT, R134, RZ, PT ;  /* 0x000000ff8600720c */ /* 0x000fc40003f85270 */
[----:B------:R-:W-:Y:S02]  /*85c0*/  ISETP.NE.AND.EX P0, PT, R117, RZ, PT, P0 ;  /* 0x000000ff7500720c */ /* 0x000fe40003f05300 */
        /* <DEDUP_REMOVED lines=9> */
[C---:B0-----:R-:W-:Y:S01]  /*8660*/  IMAD.WIDE.U32 R116, R38.reuse, 0x10, R158 ;  /* 0x0000001026747825 */ /* 0x041fe200078e009e */
[----:B------:R-:W-:Y:S02]  /*8670*/  SEL R119, RZ, 0x1, !P6 ;  /* 0x00000001ff777807 */ /* 0x000fe40007000000 */
[----:B------:R-:W-:Y:S01]  /*8680*/  LOP3.LUT R135, R135, R134, RZ, 0xfc, !PT ;  /* 0x0000008687877212 */ /* 0x000fe200078efcff */
[----:B-1----:R-:W-:Y:S01]  /*8690*/  IMAD.WIDE.U32 R120, R38, 0x8, R156 ;  /* 0x0000000826787825 */ /* 0x002fe200078e009c */
[----:B------:R-:W-:Y:S01]  /*86a0*/  LOP3.LUT R134, R106, R119, RZ, 0xfc, !PT ;  /* 0x000000776a867212 */ /* 0x000fe200078efcff */
[----:B------:R0:W-:Y:S01]  /*86b0*/  STG.E.128 desc[UR8][R116.64], R92 ;  /* 0x0000005c74007986 */ /* 0x0001e2000c101d08 */
[----:B------:R-:W-:-:S03]  /*86c0*/  IADD3 R102, PT, PT, R38, 0x100, RZ ;  /* 0x0000010026667810 */ /* 0x000fc60007ffe0ff */
[----:B------:R0:W-:Y:S02]  /*86d0*/  STG.E.64 desc[UR8][R120.64], R134 ;  /* 0x0000008678007986 */ /* 0x0001e4000c101b08 */
[----:B------:R-:W-:-:S04]  /*86e0*/  IMAD.WIDE.U32 R122, R102, 0x10, R148 ;  /* 0x00000010667a7825 */ /* 0x000fc800078e0094 */
[----:B--2---:R-:W-:-:S04]  /*86f0*/  @P1 IMAD.WIDE.U32 R132, R102, 0x10, R132 ;  /* 0x0000001066841825 */ /* 0x004fc800078e0084 */
[----:B---3--:R-:W-:Y:S01]  /*8700*/  @P0 IMAD.WIDE.U32 R124, R102, 0x10, R124 ;  /* 0x00000010667c0825 */ /* 0x008fe200078e007c */
[----:B------:R-:W-:Y:S06]  /*8710*/  @!P0 BRA `(.L_x_1542) ;  /* 0x0000000000508947 */ /* 0x000fec0003800000 */
        /* <DEDUP_REMOVED lines=20> */
.L_x_1542:
[----:B------:R2:W5:Y:S04]  /*8860*/  @P0 LDG.E.128 R56, desc[UR8][R124.64] ;  /* 0x000000087c380981 */ /* 0x000568000c1e1d00 */
[----:B------:R2:W5:Y:S04]  /*8870*/  @P1 LDG.E.128 R52, desc[UR8][R132.64] ;  /* 0x0000000884341981 */ /* 0x000568000c1e1d00 */
[----:B01----:R2:W5:Y:S01]  /*8880*/  LDG.E.128 R92, desc[UR8][R122.64] ;  /* 0x000000087a5c7981 */ /* 0x003562000c1e1d00 */
[----:B------:R-:W-:Y:S05]  /*8890*/  @!P0 BRA `(.L_x_1543) ;  /* 0x0000005400108947 */ /* 0x000fea0003800000 */
        /* <DEDUP_REMOVED lines=15> */
.L_x_1545:
        /* <DEDUP_REMOVED lines=12> */
.L_x_1546:
[----:B------:R-:W-:Y:S01]  /*8a50*/  IMAD.WIDE.U32 R42, R3, -0x326172a9, RZ ;  /* 0xcd9e8d57032a7825 */ /* 0x000fe200078e00ff */
[----:B------:R-:W-:Y:S02]  /*8a60*/  LOP3.LUT R116, R5, R41, R155, 0x96, !PT ;  /* 0x0000002905747212 */ /* 0x000fe400078e969b */
[----:B------:R-:W-:Y:S02]  /*8a70*/  IADD3 R41, PT, PT, R154, -0x61c88647, RZ ;  /* 0x9e3779b99a297810 */ /* 0x000fe40007ffe0ff */
        /* <DEDUP_REMOVED lines=44> */
[----:B------:R-:W-:Y:S02]  /*8d40*/  HFMA2 R43, -RZ, RZ, 0, 0 ;  /* 0x00000000ff2b7431 */ /* 0x000fe400000001ff */
[----:B------:R-:W-:-:S07]  /*8d50*/  IMAD.MOV.U32 R40, RZ, RZ, R104 ;  /* 0x000000ffff287224 */ /* 0x000fce00078e0068 */
.L_x_1544:
[----:B------:R-:W-:Y:S01]  /*8d60*/  I2FP.F32.U32 R40, R40 ;  /* 0x0000002800287245 */ /* 0x000fe20000201000 */
[----:B-----5:R-:W-:Y:S01]  /*8d70*/  IMAD.U32 R41, R92, 0x10000, RZ ;  /* 0x000100005c297824 */ /* 0x020fe200078e00ff */
[----:B------:R-:W-:Y:S01]  /*8d80*/  ISETP.NE.AND P3, PT, R43, 0x1, PT ;  /* 0x000000012b00780c */ /* 0x000fe20003f65270 */
[----:B------:R-:W-:Y:S01]  /*8d90*/  IMAD.MOV.U32 R44, RZ, RZ, 0x2 ;  /* 0x00000002ff2c7424 */ /* 0x000fe200078e00ff */
[----:B------:R-:W-:Y:S01]  /*8da0*/  MOV R42, R130 ;  /* 0x00000082002a7202 */ /* 0x000fe20000000f00 */
[----:B------:R-:W-:-:S05]  /*8db0*/  FFMA.FTZ R40, R40, R101, 1.1641532182693481445e-10 ;  /* 0x2f00000028287423 */ /* 0x000fca0000010065 */
[----:B------:R-:W-:Y:S01]  /*8dc0*/  FSETP.GTU.FTZ.AND P2, PT, R40, UR4, PT ;  /* 0x0000000428007c0b */ /* 0x000fe2000bf5c000 */
[----:B------:R-:W-:Y:S01]  /*8dd0*/  FMUL.FTZ R40, R41, UR5 ;  /* 0x0000000529287c20 */ /* 0x000fe20008410000 */
[----:B------:R-:W-:Y:S02]  /*8de0*/  PRMT R41, R92, 0x7632, R41 ;  /* 0x000076325c297816 */ /* 0x000fe40000000029 */
        /* <DEDUP_REMOVED lines=12> */
.L_x_1548:
        /* <DEDUP_REMOVED lines=12> */
.L_x_1549:
        /* <DEDUP_REMOVED lines=37> */
[----:B------:R-:W-:-:S04]  /*91c0*/  IMAD.WIDE.U32 R128, R128, -0x326172a9, RZ ;  /* 0xcd9e8d5780807825 */ /* 0x000fc800078e00ff */
[----:B------:R-:W-:Y:S01]  /*91d0*/  VIADD R117, R155, 0xdb3d7428 ;  /* 0xdb3d74289b757836 */ /* 0x000fe20000000000 */
        /* <DEDUP_REMOVED lines=9> */
[----:B------:R-:W-:-:S07]  /*9270*/  MOV R44, RZ ;  /* 0x000000ff002c7202 */ /* 0x000fce0000000f00 */
.L_x_1547:
[----:B------:R-:W-:Y:S01]  /*9280*/  I2FP.F32.U32 R40, R42 ;  /* 0x0000002a00287245 */ /* 0x000fe20000201000 */
[----:B------:R-:W-:Y:S01]  /*9290*/  IMAD.U32 R42, R56, 0x10000, RZ ;  /* 0x00010000382a7824 */ /* 0x000fe200078e00ff */
[----:B------:R-:W-:Y:S01]  /*92a0*/  ISETP.NE.AND P3, PT, R44, 0x1, PT ;  /* 0x000000012c00780c */ /* 0x000fe20003f65270 */
[----:B------:R-:W-:Y:S02]  /*92b0*/  @P1 IMAD.U32 R117, R52, 0x10000, RZ ;  /* 0x0001000034751824 */ /* 0x000fe400078e00ff */
[----:B------:R-:W-:Y:S01]  /*92c0*/  FFMA.FTZ R40, R40, R101, 1.1641532182693481445e-10 ;  /* 0x2f00000028287423 */ /* 0x000fe20000010065 */
[----:B------:R-:W-:-:S04]  /*92d0*/  FMUL.FTZ R42, R42, UR5 ;  /* 0x000000052a2a7c20 */ /* 0x000fc80008410000 */
[----:B------:R-:W-:-:S04]  /*92e0*/  FSETP.GTU.FTZ.AND P2, PT, R40, UR4, PT ;  /* 0x0000000428007c0b */ /* 0x000fc8000bf5c000 */
[----:B------:R-:W-:Y:S01]  /*92f0*/  FSEL R43, R42, RZ, !P2 ;  /* 0x000000ff2a2b7208 */ /* 0x000fe20005000000 */
[----:B------:R-:W-:-:S04]  /*9300*/  IMAD.MOV.U32 R42, RZ, RZ, R130 ;  /* 0x000000ffff2a7224 */ /* 0x000fc800078e0082 */
[----:B------:R-:W-:Y:S01]  /*9310*/  FADD.FTZ R40, R92, R43 ;  /* 0x0000002b5c287221 */ /* 0x000fe20000010000 */
[----:B------:R-:W-:-:S03]  /*9320*/  IMAD.MOV.U32 R43, RZ, RZ, 0x2 ;  /* 0x00000002ff2b7424 */ /* 0x000fc600078e00ff */
[----:B------:R-:W-:Y:S01]  /*9330*/  @P1 FADD.FTZ R117, R117, R40 ;  /* 0x0000002875751221 */ /* 0x000fe20000010000 */
[----:B------:R-:W-:Y:S02]  /*9340*/  @!P1 MOV R117, R40 ;  /* 0x0000002800759202 */ /* 0x000fe40000000f00 */
[----:B------:R-:W-:Y:S02]  /*9350*/  SEL R40, RZ, 0x1, P2 ;  /* 0x00000001ff287807 */ /* 0x000fe40001000000 */
        /* <DEDUP_REMOVED lines=10> */
.L_x_1551:
        /* <DEDUP_REMOVED lines=12> */
.L_x_1552:
        /* <DEDUP_REMOVED lines=46> */
[----:B------:R-:W-:Y:S02]  /*97a0*/  LOP3.LUT R169, R97, R42, R45, 0x96, !PT ;  /* 0x0000002a61a97212 */ /* 0x000fe400078e962d */
[----:B------:R-:W-:Y:S01]  /*97b0*/  MOV R42, R106 ;  /* 0x0000006a002a7202 */ /* 0x000fe20000000f00 */
[----:B------:R-:W-:-:S07]  /*97c0*/  IMAD.MOV.U32 R106, RZ, RZ, R44 ;  /* 0x000000ffff6a7224 */ /* 0x000fce00078e002c */
.L_x_1550:
[----:B------:R-:W-:Y:S01]  /*97d0*/  I2FP.F32.U32 R42, R42 ;  /* 0x0000002a002a7245 */ /* 0x000fe20000201000 */
[----:B------:R-:W-:Y:S01]  /*97e0*/  IMAD.MOV.U32 R44, RZ, RZ, 0x2 ;  /* 0x00000002ff2c7424 */ /* 0x000fe200078e00ff */
[----:B------:R-:W-:Y:S02]  /*97f0*/  ISETP.NE.AND P3, PT, R43, 0x1, PT ;  /* 0x000000012b00780c */ /* 0x000fe40003f65270 */
[----:B------:R-:W-:Y:S01]  /*9800*/  SHF.L.U32 R41, R41, 0x10, RZ ;  /* 0x0000001029297819 */ /* 0x000fe200000006ff */
[----:B------:R-:W-:-:S04]  /*9810*/  FFMA.FTZ R42, R42, R101, 1.1641532182693481445e-10 ;  /* 0x2f0000002a2a7423 */ /* 0x000fc80000010065 */
        /* <DEDUP_REMOVED lines=15> */
.L_x_1554:
        /* <DEDUP_REMOVED lines=12> */
.L_x_1555:
        /* <DEDUP_REMOVED lines=45> */
[----:B------:R-:W-:Y:S02]  /*9ca0*/  LOP3.LUT R169, R97, R42, R45, 0x96, !PT ;  /* 0x0000002a61a97212 */ /* 0x000fe400078e962d */
[----:B------:R-:W-:Y:S01]  /*9cb0*/  MOV R42, R106 ;  /* 0x0000006a002a7202 */ /* 0x000fe20000000f00 */
[----:B------:R-:W-:Y:S02]  /*9cc0*/  IMAD.MOV.U32 R106, RZ, RZ, R44 ;  /* 0x000000ffff6a7224 */ /* 0x000fe400078e002c */
[----:B------:R-:W-:-:S07]  /*9cd0*/  IMAD.MOV.U32 R44, RZ, RZ, RZ ;  /* 0x000000ffff2c7224 */ /* 0x000fce00078e00ff */
.L_x_1553:
        /* <DEDUP_REMOVED lines=26> */
.L_x_1557:
        /* <DEDUP_REMOVED lines=12> */
.L_x_1558:
[----:B------:R-:W-:Y:S01]  /*9f40*/  IMAD.WIDE.U32 R44, R3, -0x326172a9, RZ ;  /* 0xcd9e8d57032c7825 */ /* 0x000fe200078e00ff */
[----:B--2---:R-:W-:-:S03]  /*9f50*/  LOP3.LUT R122, R5, R43, R155, 0x96, !PT ;  /* 0x0000002b057a7212 */ /* 0x004fc600078e969b */
        /* <DEDUP_REMOVED lines=28> */
[----:B------:R-:W-:Y:S02]  /*a120*/  LOP3.LUT R120, R98, R122, R45, 0x96, !PT ;  /* 0x0000007a62787212 */ /* 0x000fe400078e962d */
[----:B------:R-:W-:Y:S01]  /*a130*/  IADD3 R45, PT, PT, R154, -0xe443238, RZ ;  /* 0xf1bbcdc89a2d7810 */ /* 0x000fe20007ffe0ff */
[----:B------:R-:W-:-:S04]  /*a140*/  IMAD.WIDE.U32 R122, R121, -0x326172a9, RZ ;  /* 0xcd9e8d57797a7825 */ /* 0x000fc800078e00ff */
[----:B------:R-:W-:Y:S01]  /*a150*/  IMAD.WIDE.U32 R120, R120, -0x2daee0ad, RZ ;  /* 0xd2511f5378787825 */ /* 0x000fe200078e00ff */
[----:B------:R-:W-:-:S04]  /*a160*/  LOP3.LUT R43, R50, R44, R123, 0x96, !PT ;  /* 0x0000002c322b7212 */ /* 0x000fc800078e967b */
[----:B------:R-:W-:Y:S01]  /*a170*/  LOP3.LUT R128, R46, R42, R121, 0x96, !PT ;  /* 0x0000002a2e807212 */ /* 0x000fe200078e9679 */
[----:B------:R-:W-:-:S04]  /*a180*/  IMAD.WIDE.U32 R42, R43, -0x2daee0ad, RZ ;  /* 0xd2511f532b2a7825 */ /* 0x000fc800078e00ff */
[----:B------:R-:W-:-:S04]  /*a190*/  IMAD.WIDE.U32 R128, R128, -0x326172a9, RZ ;  /* 0xcd9e8d5780807825 */ /* 0x000fc800078e00ff */
[----:B------:R-:W-:Y:S01]  /*a1a0*/  VIADD R121, R155, 0xdb3d7428 ;  /* 0xdb3d74289b797836 */ /* 0x000fe20000000000 */
[----:B------:R-:W-:-:S04]  /*a1b0*/  LOP3.LUT R45, R45, R122, R129, 0x96, !PT ;  /* 0x0000007a2d2d7212 */ /* 0x000fc800078e9681 */
[----:B------:R-:W-:Y:S01]  /*a1c0*/  LOP3.LUT R121, R121, R120, R43, 0x96, !PT ;  /* 0x0000007879797212 */ /* 0x000fe200078e962b */
[----:B------:R-:W-:-:S04]  /*a1d0*/  IMAD.WIDE.U32 R44, R45, -0x2daee0ad, RZ ;  /* 0xd2511f532d2c7825 */ /* 0x000fc800078e00ff */
[----:B------:R-:W-:Y:S01]  /*a1e0*/  IMAD.WIDE.U32 R130, R121, -0x326172a9, RZ ;  /* 0xcd9e8d5779827825 */ /* 0x000fe200078e00ff */
[----:B------:R-:W-:-:S03]  /*a1f0*/  LOP3.LUT R169, R97, R42, R45, 0x96, !PT ;  /* 0x0000002a61a97212 */ /* 0x000fc600078e962d */
[----:B------:R-:W-:Y:S02]  /*a200*/  VIADD R43, R154, 0x8ff34781 ;  /* 0x8ff347819a2b7836 */ /* 0x000fe40000000000 */
[----:B------:R-:W-:Y:S01]  /*a210*/  IMAD.MOV.U32 R42, RZ, RZ, R106 ;  /* 0x000000ffff2a7224 */ /* 0x000fe200078e006a */
[----:B------:R-:W-:Y:S01]  /*a220*/  MOV R106, R44 ;  /* 0x0000002c006a7202 */ /* 0x000fe20000000f00 */
[----:B------:R-:W-:Y:S01]  /*a230*/  IMAD.MOV.U32 R45, RZ, RZ, RZ ;  /* 0x000000ffff2d7224 */ /* 0x000fe200078e00ff */
[----:B------:R-:W-:-:S07]  /*a240*/  LOP3.LUT R128, R43, R128, R131, 0x96, !PT ;  /* 0x000000802b807212 */ /* 0x000fce00078e9683 */
.L_x_1556:
[----:B------:R-:W-:Y:S01]  /*a250*/  I2FP.F32.U32 R42, R42 ;  /* 0x0000002a002a7245 */ /* 0x000fe20000201000 */
[----:B------:R-:W-:Y:S01]  /*a260*/  IMAD.U32 R43, R93, 0x10000, RZ ;  /* 0x000100005d2b7824 */ /* 0x000fe200078e00ff */
[----:B------:R-:W-:Y:S01]  /*a270*/  ISETP.NE.AND P3, PT, R45, 0x1, PT ;  /* 0x000000012d00780c */ /* 0x000fe20003f65270 */
[----:B------:R-:W-:Y:S01]  /*a280*/  IMAD.MOV.U32 R44, RZ, RZ, R130 ;  /* 0x000000ffff2c7224 */ /* 0x000fe200078e0082 */
[----:B------:R-:W-:Y:S01]  /*a290*/  MOV R108, 0x2 ;  /* 0x00000002006c7802 */ /* 0x000fe20000000f00 */
[----:B------:R-:W-:-:S05]  /*a2a0*/  FFMA.FTZ R42, R42, R101, 1.1641532182693481445e-10 ;  /* 0x2f0000002a2a7423 */ /* 0x000fca0000010065 */
[----:B------:R-:W-:Y:S01]  /*a2b0*/  FSETP.GTU.FTZ.AND P2, PT, R42, UR4, PT ;  /* 0x000000042a007c0b */ /* 0x000fe2000bf5c000 */
[----:B------:R-:W-:Y:S01]  /*a2c0*/  FMUL.FTZ R42, R43, UR5 ;  /* 0x000000052b2a7c20 */ /* 0x000fe20008410000 */
[----:B------:R-:W-:Y:S02]  /*a2d0*/  PRMT R43, R93, 0x7632, R43 ;  /* 0x000076325d2b7816 */ /* 0x000fe4000000002b */
[----:B------:R-:W-:Y:S02]  /*a2e0*/  PLOP3.LUT P4, PT, P2, PT, PT, 0x8, 0x80 ;  /* 0x000000000080781c */ /* 0x000fe4000178e170 */
[----:B------:R-:W-:Y:S02]  /*a2f0*/  FSEL R93, R42, RZ, !P2 ;  /* 0x000000ff2a5d7208 */ /* 0x000fe40005000000 */
[----:B--2---:R-:W-:Y:S01]  /*a300*/  P2R R132, PR, RZ, 0x10 ;  /* 0x00000010ff847803 */ /* 0x004fe20000000000 */
        /* <DEDUP_REMOVED lines=9> */
.L_x_1560:
        /* <DEDUP_REMOVED lines=12> */
.L_x_1561:
        /* <DEDUP_REMOVED lines=47> */
[----:B------:R-:W-:Y:S02]  /*a750*/  MOV R106, R120 ;  /* 0x00000078006a7202 */ /* 0x000fe40000000f00 */
[----:B------:R-:W-:-:S07]  /*a760*/  LOP3.LUT R128, R45, R128, R131, 0x96, !PT ;  /* 0x000000802d807212 */ /* 0x000fce00078e9683 */
.L_x_1559:
        /* <DEDUP_REMOVED lines=9> */
[----:B------:R-:W-:-:S03]  /*a800*/  MOV R44, R130 ;  /* 0x00000082002c7202 */ /* 0x000fc60000000f00 */
        /* <DEDUP_REMOVED lines=14> */
.L_x_1563:
        /* <DEDUP_REMOVED lines=12> */
.L_x_1564:
        /* <DEDUP_REMOVED lines=44> */
[----:B------:R-:W-:-:S03]  /*ac70*/  LOP3.LUT R128, R45, R128, R131, 0x96, !PT ;  /* 0x000000802d807212 */ /* 0x000fc600078e9683 */
[----:B------:R-:W-:Y:S01]  /*ac80*/  HFMA2 R45, -RZ, RZ, 0, 0 ;  /* 0x00000000ff2d7431 */ /* 0x000fe200000001ff */
[----:B------:R-:W-:Y:S01]  /*ac90*/  LOP3.LUT R169, R97, R44, R123, 0x96, !PT ;  /* 0x0000002c61a97212 */ /* 0x000fe200078e967b */
[----:B------:R-:W-:Y:S02]  /*aca0*/  IMAD.MOV.U32 R44, RZ, RZ, R106 ;  /* 0x000000ffff2c7224 */ /* 0x000fe400078e006a */
[----:B------:R-:W-:-:S07]  /*acb0*/  IMAD.MOV.U32 R106, RZ, RZ, R122 ;  /* 0x000000ffff6a7224 */ /* 0x000fce00078e007a */
.L_x_1562:
[----:B------:R-:W-:Y:S01]  /*acc0*/  I2FP.F32.U32 R44, R44 ;  /* 0x0000002c002c7245 */ /* 0x000fe20000201000 */
[----:B------:R-:W-:Y:S01]  /*acd0*/  IMAD.U32 R43, R43, 0x10000, RZ ;  /* 0x000100002b2b7824 */ /* 0x000fe200078e00ff */
[----:B------:R-:W-:Y:S01]  /*ace0*/  ISETP.NE.AND P2, PT, R45, 0x1, PT ;  /* 0x000000012d00780c */ /* 0x000fe20003f45270 */
[----:B------:R-:W-:Y:S02]  /*acf0*/  IMAD.MOV.U32 R110, RZ, RZ, 0x2 ;  /* 0x00000002ff6e7424 */ /* 0x000fe400078e00ff */
[----:B------:R-:W-:Y:S01]  /*ad00*/  FFMA.FTZ R44, R44, R101, 1.1641532182693481445e-10 ;  /* 0x2f0000002c2c7423 */ /* 0x000fe20000010065 */
[----:B------:R-:W-:-:S04]  /*ad10*/  FMUL.FTZ R43, R43, UR5 ;  /* 0x000000052b2b7c20 */ /* 0x000fc80008410000 */
[----:B------:R-:W-:-:S04]  /*ad20*/  FSETP.GTU.FTZ.AND P3, PT, R44, UR4, PT ;  /* 0x000000042c007c0b */ /* 0x000fc8000bf7c000 */
[----:B------:R-:W-:Y:S02]  /*ad30*/  FSEL R108, R43, RZ, !P3 ;  /* 0x000000ff2b6c7208 */ /* 0x000fe40005800000 */
[----:B------:R-:W-:Y:S02]  /*ad40*/  PLOP3.LUT P3, PT, P3, PT, PT, 0x8, 0x80 ;  /* 0x000000000080781c */ /* 0x000fe40001f6e170 */
[----:B------:R-:W-:Y:S02]  /*ad50*/  MOV R43, R130 ;  /* 0x00000082002b7202 */ /* 0x000fe40000000f00 */
        /* <DEDUP_REMOVED lines=10> */
.L_x_1566:
        /* <DEDUP_REMOVED lines=12> */
.L_x_1567:
[----:B------:R-:W-:Y:S01]  /*aec0*/  IMAD.WIDE.U32 R122, R3, -0x326172a9, RZ ;  /* 0xcd9e8d57037a7825 */ /* 0x000fe200078e00ff */
[----:B------:R-:W-:Y:S02]  /*aed0*/  LOP3.LUT R126, R5, R45, R155, 0x96, !PT ;  /* 0x0000002d057e7212 */ /* 0x000fe400078e969b */
[----:B------:R-:W-:Y:S02]  /*aee0*/  IADD3 R43, PT, PT, R154, -0x61c88647, RZ ;  /* 0x9e3779b99a2b7810 */ /* 0x000fe40007ffe0ff */
[----:B------:R-:W-:Y:S01]  /*aef0*/  LOP3.LUT R124, R4, R123, R154, 0x96, !PT ;  /* 0x0000007b047c7212 */ /* 0x000fe200078e969a */
[----:B------:R-:W-:Y:S01]  /*af00*/  IMAD.WIDE.U32 R126, R126, -0x326172a9, RZ ;  /* 0xcd9e8d577e7e7825 */ /* 0x000fe200078e00ff */
[----:B------:R-:W-:-:S03]  /*af10*/  MOV R110, RZ ;  /* 0x000000ff006e7202 */ /* 0x000fc60000000f00 */
        /* <DEDUP_REMOVED lines=42> */
[----:B------:R-:W-:-:S07]  /*b1c0*/  IMAD.MOV.U32 R106, RZ, RZ, R122 ;  /* 0x000000ffff6a7224 */ /* 0x000fce00078e007a */
.L_x_1565:
[----:B------:R-:W-:Y:S01]  /*b1d0*/  I2FP.F32.U32 R44, R43 ;  /* 0x0000002b002c7245 */ /* 0x000fe20000201000 */
[----:B------:R-:W-:Y:S01]  /*b1e0*/  IMAD.MOV.U32 R112, RZ, RZ, 0x2 ;  /* 0x00000002ff707424 */ /* 0x000fe200078e00ff */
[----:B------:R-:W-:-:S03]  /*b1f0*/  PRMT R43, R57, 0x7632, R43 ;  /* 0x00007632392b7816 */ /* 0x000fc6000000002b */
[----:B------:R-:W-:Y:S02]  /*b200*/  FFMA.FTZ R44, R44, R101, 1.1641532182693481445e-10 ;  /* 0x2f0000002c2c7423 */ /* 0x000fe40000010065 */
[----:B------:R-:W-:-:S03]  /*b210*/  IMAD.U32 R43, R43, 0x10000, RZ ;  /* 0x000100002b2b7824 */ /* 0x000fc600078e00ff */
[----:B------:R-:W-:Y:S01]  /*b220*/  FSETP.GTU.FTZ.AND P2, PT, R44, UR4, PT ;  /* 0x000000042c007c0b */ /* 0x000fe2000bf5c000 */
[----:B------:R-:W-:Y:S01]  /*b230*/  FMUL.FTZ R43, R43, UR5 ;  /* 0x000000052b2b7c20 */ /* 0x000fe20008410000 */
[----:B------:R-:W-:-:S04]  /*b240*/  @P1 PRMT R44, R53, 0x7632, R44 ;  /* 0x00007632352c1816 */ /* 0x000fc8000000002c */
[----:B------:R-:W-:Y:S01]  /*b250*/  FSEL R43, R43, RZ, !P2 ;  /* 0x000000ff2b2b7208 */ /* 0x000fe20005000000 */
[----:B------:R-:W-:-:S04]  /*b260*/  @P1 IMAD.U32 R123, R44, 0x10000, RZ ;  /* 0x000100002c7b1824 */ /* 0x000fc800078e00ff */
[----:B------:R-:W-:Y:S01]  /*b270*/  FADD.FTZ R44, R108, R43 ;  /* 0x0000002b6c2c7221 */ /* 0x000fe20000010000 */
[----:B------:R-:W-:Y:S02]  /*b280*/  SEL R43, RZ, 0x1, P2 ;  /* 0x00000001ff2b7807 */ /* 0x000fe40001000000 */
[----:B------:R-:W-:Y:S01]  /*b290*/  ISETP.NE.AND P2, PT, R110, 0x1, PT ;  /* 0x000000016e00780c */ /* 0x000fe20003f45270 */
[----:B------:R-:W-:Y:S01]  /*b2a0*/  @P1 FADD.FTZ R123, R44, R123 ;  /* 0x0000007b2c7b1221 */ /* 0x000fe20000010000 */
[----:B------:R-:W-:Y:S01]  /*b2b0*/  @!P1 MOV R123, R44 ;  /* 0x0000002c007b9202 */ /* 0x000fe20000000f00 */
[----:B------:R-:W-:-:S03]  /*b2c0*/  IMAD.MOV.U32 R44, RZ, RZ, R130 ;  /* 0x000000ffff2c7224 */ /* 0x000fc600078e0082 */
        /* <DEDUP_REMOVED lines=10> */
.L_x_1569:
        /* <DEDUP_REMOVED lines=12> */
.L_x_1570:
        /* <DEDUP_REMOVED lines=35> */
[----:B------:R-:W-:Y:S02]  /*b660*/  IADD3 R127, PT, PT, R155, -0x24c28bd8, RZ ;  /* 0xdb3d74289b7f7810 */ /* 0x000fe40007ffe0ff */
        /* <DEDUP_REMOVED lines=9> */
[----:B------:R-:W-:-:S04]  /*b700*/  LOP3.LUT R128, R45, R128, R131, 0x96, !PT ;  /* 0x000000802d807212 */ /* 0x000fc800078e9683 */
[----:B------:R-:W-:Y:S02]  /*b710*/  LOP3.LUT R169, R97, R44, R125, 0x96, !PT ;  /* 0x0000002c61a97212 */ /* 0x000fe400078e967d */
[----:B------:R-:W-:Y:S01]  /*b720*/  MOV R44, R106 ;  /* 0x0000006a002c7202 */ /* 0x000fe20000000f00 */
[----:B------:R-:W-:-:S07]  /*b730*/  IMAD.MOV.U32 R106, RZ, RZ, R124 ;  /* 0x000000ffff6a7224 */ /* 0x000fce00078e007c */
.L_x_1568:
[----:B------:R-:W-:Y:S01]  /*b740*/  I2FP.F32.U32 R44, R44 ;  /* 0x0000002c002c7245 */ /* 0x000fe20000201000 */
[----:B------:R-:W-:Y:S01]  /*b750*/  IMAD.MOV.U32 R118, RZ, RZ, 0x2 ;  /* 0x00000002ff767424 */ /* 0x000fe200078e00ff */
[----:B------:R-:W-:Y:S02]  /*b760*/  ISETP.NE.AND P3, PT, R112, 0x1, PT ;  /* 0x000000017000780c */ /* 0x000fe40003f65270 */
[----:B------:R-:W-:Y:S01]  /*b770*/  SHF.L.U32 R45, R94, 0x10, RZ ;  /* 0x000000105e2d7819 */ /* 0x000fe200000006ff */
[----:B------:R-:W-:-:S04]  /*b780*/  FFMA.FTZ R44, R44, R101, 1.1641532182693481445e-10 ;  /* 0x2f0000002c2c7423 */ /* 0x000fc80000010065 */
[----:B------:R-:W-:Y:S01]  /*b790*/  FMUL.FTZ R110, R45, UR5 ;  /* 0x000000052d6e7c20 */ /* 0x000fe20008410000 */
[----:B------:R-:W-:Y:S01]  /*b7a0*/  FSETP.GTU.FTZ.AND P2, PT, R44, UR4, PT ;  /* 0x000000042c007c0b */ /* 0x000fe2000bf5c000 */
[----:B------:R-:W-:Y:S01]  /*b7b0*/  IMAD.MOV.U32 R44, RZ, RZ, R130 ;  /* 0x000000ffff2c7224 */ /* 0x000fe200078e0082 */
[----:B------:R-:W-:Y:S02]  /*b7c0*/  PRMT R45, R94, 0x7632, R45 ;  /* 0x000076325e2d7816 */ /* 0x000fe4000000002d */
        /* <DEDUP_REMOVED lines=11> */
.L_x_1572:
        /* <DEDUP_REMOVED lines=12> */
.L_x_1573:
[----:B------:R-:W-:Y:S01]  /*b940*/  IMAD.WIDE.U32 R126, R3, -0x326172a9, RZ ;  /* 0xcd9e8d57037e7825 */ /* 0x000fe200078e00ff */
[----:B------:R-:W-:Y:S02]  /*b950*/  LOP3.LUT R130, R5, R125, R155, 0x96, !PT ;  /* 0x0000007d05827212 */ /* 0x000fe400078e969b */
[----:B------:R-:W-:Y:S01]  /*b960*/  MOV R44, R106 ;  /* 0x0000006a002c7202 */ /* 0x000fe20000000f00 */
        /* <DEDUP_REMOVED lines=45> */
[----:B------:R-:W-:-:S07]  /*bc40*/  LOP3.LUT R169, R97, R126, R125, 0x96, !PT ;  /* 0x0000007e61a97212 */ /* 0x000fce00078e967d */
.L_x_1571:
[----:B------:R-:W-:Y:S01]  /*bc50*/  I2FP.F32.U32 R44, R44 ;  /* 0x0000002c002c7245 */ /* 0x000fe20000201000 */
[----:B------:R-:W-:Y:S01]  /*bc60*/  @P1 IMAD.U32 R127, R54, 0x10000, RZ ;  /* 0x00010000367f1824 */ /* 0x000fe200078e00ff */
[----:B------:R-:W-:Y:S01]  /*bc70*/  SHF.L.U32 R110, R58, 0x10, RZ ;  /* 0x000000103a6e7819 */ /* 0x000fe200000006ff */
[----:B------:R-:W-:Y:S02]  /*bc80*/  HFMA2 R122, -RZ, RZ, 0, 1.1920928955078125e-07 ;  /* 0x00000002ff7a7431 */ /* 0x000fe400000001ff */
[----:B------:R-:W-:Y:S02]  /*bc90*/  FFMA.FTZ R44, R44, R101, 1.1641532182693481445e-10 ;  /* 0x2f0000002c2c7423 */ /* 0x000fe40000010065 */
[----:B------:R-:W-:-:S03]  /*bca0*/  FMUL.FTZ R110, R110, UR5 ;  /* 0x000000056e6e7c20 */ /* 0x000fc60008410000 */
[----:B------:R-:W-:-:S04]  /*bcb0*/  FSETP.GTU.FTZ.AND P3, PT, R44, UR4, PT ;  /* 0x000000042c007c0b */ /* 0x000fc8000bf7c000 */
        /* <DEDUP_REMOVED lines=17> */
.L_x_1575:
        /* <DEDUP_REMOVED lines=12> */
.L_x_1576:
        /* <DEDUP_REMOVED lines=13> */
[----:B------:R-:W-:Y:S02]  /*bf60*/  IMAD.MOV.U32 R110, RZ, RZ, R106 ;  /* 0x000000ffff6e7224 */ /* 0x000fe400078e006a */
[----:B------:R-:W-:Y:S01]  /*bf70*/  IMAD.MOV.U32 R122, RZ, RZ, RZ ;  /* 0x000000ffff7a7224 */ /* 0x000fe200078e00ff */
        /* <DEDUP_REMOVED lines=33> */
[----:B------:R-:W-:-:S07]  /*c190*/  MOV R106, R134 ;  /* 0x00000086006a7202 */ /* 0x000fce0000000f00 */
.L_x_1574:
        /* <DEDUP_REMOVED lines=19> */
.L_x_1578:
        /* <DEDUP_REMOVED lines=12> */
.L_x_1579:
        /* <DEDUP_REMOVED lines=47> */
[----:B------:R-:W-:Y:S02]  /*c680*/  LOP3.LUT R169, R97, R126, R135, 0x96, !PT ;  /* 0x0000007e61a97212 */ /* 0x000fe400078e9687 */
[----:B------:R-:W-:-:S07]  /*c690*/  MOV R106, R134 ;  /* 0x00000086006a7202 */ /* 0x000fce0000000f00 */
.L_x_1577:
[----:B------:R-:W-:Y:S01]  /*c6a0*/  I2FP.F32.U32 R110, R112 ;  /* 0x00000070006e7245 */ /* 0x000fe20000201000 */
[----:B------:R-:W-:Y:S01]  /*c6b0*/  IMAD.MOV.U32 R126, RZ, RZ, 0x2 ;  /* 0x00000002ff7e7424 */ /* 0x000fe200078e00ff */
[----:B------:R-:W-:Y:S02]  /*c6c0*/  PRMT R45, R58, 0x7632, R45 ;  /* 0x000076323a2d7816 */ /* 0x000fe4000000002d */
[----:B------:R-:W-:Y:S01]  /*c6d0*/  MOV R112, R130 ;  /* 0x0000008200707202 */ /* 0x000fe20000000f00 */
[----:B------:R-:W-:Y:S02]  /*c6e0*/  FFMA.FTZ R110, R110, R101, 1.1641532182693481445e-10 ;  /* 0x2f0000006e6e7423 */ /* 0x000fe40000010065 */
[----:B------:R-:W-:-:S03]  /*c6f0*/  IMAD.U32 R45, R45, 0x10000, RZ ;  /* 0x000100002d2d7824 */ /* 0x000fc600078e00ff */
[----:B------:R-:W-:Y:S01]  /*c700*/  FSETP.GTU.FTZ.AND P4, PT, R110, UR4, PT ;  /* 0x000000046e007c0b */ /* 0x000fe2000bf9c000 */
[----:B------:R-:W-:Y:S01]  /*c710*/  FMUL.FTZ R45, R45, UR5 ;  /* 0x000000052d2d7c20 */ /* 0x000fe20008410000 */
[----:B------:R-:W-:-:S04]  /*c720*/  @P1 PRMT R110, R54, 0x7632, R110 ;  /* 0x00007632366e1816 */ /* 0x000fc8000000006e */
[----:B------:R-:W-:Y:S02]  /*c730*/  FSEL R129, R45, RZ, !P4 ;  /* 0x000000ff2d817208 */ /* 0x000fe40006000000 */
[----:B------:R-:W-:Y:S02]  /*c740*/  SEL R45, RZ, 0x1, P4 ;  /* 0x00000001ff2d7807 */ /* 0x000fe40002000000 */
[----:B------:R-:W-:Y:S02]  /*c750*/  ISETP.NE.AND P4, PT, R124, 0x1, PT ;  /* 0x000000017c00780c */ /* 0x000fe40003f85270 */
[----:B------:R-:W-:Y:S01]  /*c760*/  @P1 SHF.L.U32 R127, R110, 0x10, RZ ;  /* 0x000000106e7f1819 */ /* 0x000fe200000006ff */
        /* <DEDUP_REMOVED lines=13> */
.L_x_1581:
        /* <DEDUP_REMOVED lines=12> */
.L_x_1582:
[----:B------:R-:W-:Y:S01]  /*c900*/  IMAD.WIDE.U32 R130, R3, -0x326172a9, RZ ;  /* 0xcd9e8d5703827825 */ /* 0x000fe200078e00ff */
[----:B------:R-:W-:-:S03]  /*c910*/  LOP3.LUT R136, R5, R129, R155, 0x96, !PT ;  /* 0x0000008105887212 */ /* 0x000fc600078e969b */
[----:B------:R-:W-:Y:S01]  /*c920*/  HFMA2 R126, -RZ, RZ, 0, 0 ;  /* 0x00000000ff7e7431 */ /* 0x000fe200000001ff */
[C---:B------:R-:W-:Y:S01]  /*c930*/  IADD3 R129, PT, PT, R154.reuse, -0x61c88647, RZ ;  /* 0x9e3779b99a817810 */ /* 0x040fe20007ffe0ff */
        /* <DEDUP_REMOVED lines=43> */
[----:B------:R-:W-:Y:S01]  /*cbf0*/  IMAD.MOV.U32 R106, RZ, RZ, R134 ;  /* 0x000000ffff6a7224 */ /* 0x000fe200078e0086 */
[----:B------:R-:W-:-:S07]  /*cc00*/  LOP3.LUT R169, R97, R138, R135, 0x96, !PT ;  /* 0x0000008a61a97212 */ /* 0x000fce00078e9687 */
.L_x_1580:
        /* <DEDUP_REMOVED lines=20> */
.L_x_1584:
        /* <DEDUP_REMOVED lines=12> */
.L_x_1585:
[----:B------:R-:W-:Y:S01]  /*ce10*/  IMAD.WIDE.U32 R130, R3, -0x326172a9, RZ ;  /* 0xcd9e8d5703827825 */ /* 0x000fe200078e00ff */
[----:B------:R-:W-:Y:S02]  /*ce20*/  LOP3.LUT R136, R5, R129, R155, 0x96, !PT ;  /* 0x0000008105887212 */ /* 0x000fe400078e969b */
[C---:B------:R-:W-:Y:S01]  /*ce30*/  IADD3 R129, PT, PT, R154.reuse, -0x61c88647, RZ ;  /* 0x9e3779b99a817810 */ /* 0x040fe20007ffe0ff */
[----:B------:R-:W-:Y:S01]  /*ce40*/  VIADD R133, R154, 0x3c6ef372 ;  /* 0x3c6ef3729a857836 */ /* 0x000fe20000000000 */
[----:B------:R-:W-:Y:S01]  /*ce50*/  LOP3.LUT R134, R4, R131, R154, 0x96, !PT ;  /* 0x0000008304867212 */ /* 0x000fe200078e969a */
[----:B------:R-:W-:Y:S01]  /*ce60*/  IMAD.WIDE.U32 R136, R136, -0x326172a9, RZ ;  /* 0xcd9e8d5788887825 */ /* 0x000fe200078e00ff */
[----:B------:R-:W-:-:S03]  /*ce70*/  MOV R124, RZ ;  /* 0x000000ff007c7202 */ /* 0x000fc60000000f00 */
        /* <DEDUP_REMOVED lines=42> */
.L_x_1583:
[----:B------:R-:W-:Y:S01]  /*d120*/  I2FP.F32.U32 R112, R122 ;  /* 0x0000007a00707245 */ /* 0x000fe20000201000 */
[----:B------:R-:W-:Y:S02]  /*d130*/  IMAD.U32 R122, R59, 0x10000, RZ ;  /* 0x000100003b7a7824 */ /* 0x000fe400078e00ff */
[----:B------:R-:W-:Y:S02]  /*d140*/  @P1 IMAD.U32 R131, R55, 0x10000, RZ ;  /* 0x0001000037831824 */ /* 0x000fe400078e00ff */
[----:B------:R-:W-:Y:S01]  /*d150*/  FFMA.FTZ R112, R112, R101, 1.1641532182693481445e-10 ;  /* 0x2f00000070707423 */ /* 0x000fe20000010065 */
[----:B------:R-:W-:-:S04]  /*d160*/  FMUL.FTZ R122, R122, UR5 ;  /* 0x000000057a7a7c20 */ /* 0x000fc80008410000 */
[----:B------:R-:W-:-:S04]  /*d170*/  FSETP.GTU.FTZ.AND P5, PT, R112, UR4, PT ;  /* 0x0000000470007c0b */ /* 0x000fc8000bfbc000 */
[----:B------:R-:W-:Y:S02]  /*d180*/  FSEL R129, R122, RZ, !P5 ;  /* 0x000000ff7a817208 */ /* 0x000fe40006800000 */
[----:B------:R-:W-:Y:S02]  /*d190*/  SEL R126, RZ, 0x1, P5 ;  /* 0x00000001ff7e7807 */ /* 0x000fe40002800000 */
[----:B------:R-:W-:Y:S01]  /*d1a0*/  ISETP.NE.AND P5, PT, R124, 0x1, PT ;  /* 0x000000017c00780c */ /* 0x000fe20003fa5270 */
[----:B------:R-:W-:Y:S01]  /*d1b0*/  FADD.FTZ R112, R118, R129 ;  /* 0x0000008176707221 */ /* 0x000fe20000010000 */
[----:B------:R-:W-:-:S03]  /*d1c0*/  IMAD.MOV.U32 R118, RZ, RZ, R130 ;  /* 0x000000ffff767224 */ /* 0x000fc600078e0082 */
[----:B------:R-:W-:Y:S01]  /*d1d0*/  @P1 FADD.FTZ R129, R131, R112 ;  /* 0x0000007083811221 */ /* 0x000fe20000010000 */
[----:B------:R-:W-:Y:S01]  /*d1e0*/  @!P1 MOV R129, R112 ;  /* 0x0000007000819202 */ /* 0x000fe20000000f00 */
[----:B------:R-:W-:-:S03]  /*d1f0*/  IMAD.MOV.U32 R131, RZ, RZ, 0x2 ;  /* 0x00000002ff837424 */ /* 0x000fc600078e00ff */
        /* <DEDUP_REMOVED lines=10> */
.L_x_1587:
        /* <DEDUP_REMOVED lines=12> */
.L_x_1588:
[----:B------:R-:W-:Y:S01]  /*d360*/  IMAD.WIDE.U32 R134, R3, -0x326172a9, RZ ;  /* 0xcd9e8d5703867825 */ /* 0x000fe200078e00ff */
[----:B------:R-:W-:Y:S02]  /*d370*/  LOP3.LUT R138, R5, R131, R155, 0x96, !PT ;  /* 0x00000083058a7212 */ /* 0x000fe400078e969b */
[C---:B------:R-:W-:Y:S01]  /*d380*/  IADD3 R133, PT, PT, R154.reuse, 0x3c6ef372, RZ ;  /* 0x3c6ef3729a857810 */ /* 0x040fe20007ffe0ff */
        /* <DEDUP_REMOVED lines=42> */
[----:B------:R-:W-:Y:S01]  /*d630*/  LOP3.LUT R128, R131, R130, R139, 0x96, !PT ;  /* 0x0000008283807212 */ /* 0x000fe200078e968b */
[----:B------:R-:W-:Y:S01]  /*d640*/  HFMA2 R131, -RZ, RZ, 0, 0 ;  /* 0x00000000ff837431 */ /* 0x000fe200000001ff */
[----:B------:R-:W-:Y:S01]  /*d650*/  MOV R130, R138 ;  /* 0x0000008a00827202 */ /* 0x000fe20000000f00 */
[----:B------:R-:W-:Y:S01]  /*d660*/  IMAD.MOV.U32 R106, RZ, RZ, R136 ;  /* 0x000000ffff6a7224 */ /* 0x000fe200078e0088 */
[----:B------:R-:W-:-:S07]  /*d670*/  LOP3.LUT R169, R97, R134, R137, 0x96, !PT ;  /* 0x0000008661a97212 */ /* 0x000fce00078e9689 */
.L_x_1586:
        /* <DEDUP_REMOVED lines=19> */
.L_x_1590:
        /* <DEDUP_REMOVED lines=14> */
.L_x_1591:
        /* <DEDUP_REMOVED lines=48> */
[----:B------:R-:W-:Y:S02]  /*db90*/  LOP3.LUT R169, R97, R134, R137, 0x96, !PT ;  /* 0x0000008661a97212 */ /* 0x000fe400078e9689 */
[----:B------:R-:W-:-:S07]  /*dba0*/  MOV R106, R136 ;  /* 0x00000088006a7202 */ /* 0x000fce0000000f00 */
.L_x_1589:
[----:B------:R-:W-:Y:S02]  /*dbb0*/  I2FP.F32.U32 R118, R122 ;  /* 0x0000007a00767245 */ /* 0x000fe40000201000 */
[----:B------:R-:W-:Y:S02]  /*dbc0*/  PRMT R95, R59, 0x7632, R95 ;  /* 0x000076323b5f7816 */ /* 0x000fe4000000005f */
[----:B------:R-:W-:Y:S01]  /*dbd0*/  PRMT R94, R94, 0x5410, R110 ;  /* 0x000054105e5e7816 */ /* 0x000fe2000000006e */
[----:B------:R-:W-:Y:S01]  /*dbe0*/  FFMA.FTZ R118, R118, R101, 1.1641532182693481445e-10 ;  /* 0x2f00000076767423 */ /* 0x000fe20000010065 */
[----:B------:R-:W-:Y:S01]  /*dbf0*/  PRMT R93, R93, 0x5410, R108 ;  /* 0x000054105d5d7816 */ /* 0x000fe2000000006c */
[----:B------:R-:W-:Y:S01]  /*dc00*/  IMAD.U32 R95, R95, 0x10000, RZ ;  /* 0x000100005f5f7824 */ /* 0x000fe200078e00ff */
[----:B------:R-:W-:Y:S02]  /*dc10*/  PRMT R92, R92, 0x5410, R104 ;  /* 0x000054105c5c7816 */ /* 0x000fe40000000068 */
[----:B------:R-:W-:Y:S01]  /*dc20*/  FSETP.GTU.FTZ.AND P6, PT, R118, UR4, PT ;  /* 0x0000000476007c0b */ /* 0x000fe2000bfdc000 */
[----:B------:R-:W-:-:S03]  /*dc30*/  FMUL.FTZ R95, R95, UR5 ;  /* 0x000000055f5f7c20 */ /* 0x000fc60008410000 */
[----:B------:R-:W-:Y:S02]  /*dc40*/  SEL R118, RZ, 0x1, P6 ;  /* 0x00000001ff767807 */ /* 0x000fe40003000000 */
[----:B------:R-:W-:Y:S02]  /*dc50*/  FSEL R131, R95, RZ, !P6 ;  /* 0x000000ff5f837208 */ /* 0x000fe40007000000 */
[----:B------:R-:W-:-:S04]  /*dc60*/  @P1 PRMT R95, R55, 0x7632, R95 ;  /* 0x00007632375f1816 */ /* 0x000fc8000000005f */
[----:B------:R-:W-:Y:S01]  /*dc70*/  @P1 SHF.L.U32 R122, R95, 0x10, RZ ;  /* 0x000000105f7a1819 */ /* 0x000fe200000006ff */
[----:B------:R-:W-:-:S04]  /*dc80*/  FADD.FTZ R95, R124, R131 ;  /* 0x000000837c5f7221 */ /* 0x000fc80000010000 */
[----:B------:R-:W-:Y:S01]  /*dc90*/  @P1 FADD.FTZ R131, R95, R122 ;  /* 0x0000007a5f831221 */ /* 0x000fe20000010000 */
[----:B------:R-:W-:-:S05]  /*dca0*/  @!P1 IMAD.MOV.U32 R131, RZ, RZ, R95 ;  /* 0x000000ffff839224 */ /* 0x000fca00078e005f */
[----:B------:R-:W-:-:S04]  /*dcb0*/  F2FP.BF16.F32.PACK_AB R95, RZ, R131 ;  /* 0x00000083ff5f723e */ /* 0x000fc800000010ff */
[----:B------:R-:W-:Y:S01]  /*dcc0*/  PRMT R95, R112, 0x5410, R95 ;  /* 0x00005410705f7816 */ /* 0x000fe2000000005f */
[----:B------:R-:W-:Y:S06]  /*dcd0*/  BRA `(.L_x_1592) ;  /* 0x0000002800b07947 */ /* 0x000fec0003800000 */
.L_x_1543:
        /* <DEDUP_REMOVED lines=15> */
.L_x_1594:
        /* <DEDUP_REMOVED lines=12> */
.L_x_1595:
[----:B------:R-:W-:Y:S01]  /*de90*/  IMAD.WIDE.U32 R120, R3, -0x326172a9, RZ ;  /* 0xcd9e8d5703787825 */ /* 0x000fe200078e00ff */
[----:B--2---:R-:W-:-:S03]  /*dea0*/  LOP3.LUT R124, R5, R117, R155, 0x96, !PT ;  /* 0x00000075057c7212 */ /* 0x004fc600078e969b */
        /* <DEDUP_REMOVED lines=45> */
[----:B------:R-:W-:Y:S01]  /*e180*/  IMAD.MOV.U32 R106, RZ, RZ, R120 ;  /* 0x000000ffff6a7224 */ /* 0x000fe200078e0078 */
[----:B------:R-:W-:-:S07]  /*e190*/  LOP3.LUT R169, R97, R116, R121, 0x96, !PT ;  /* 0x0000007461a97212 */ /* 0x000fce00078e9679 */
.L_x_1593:
[----:B------:R-:W-:Y:S01]  /*e1a0*/  I2FP.F32.U32 R104, R108 ;  /* 0x0000006c00687245 */ /* 0x000fe20000201000 */
[----:B-----5:R-:W-:Y:S01]  /*e1b0*/  IMAD.U32 R108, R92, 0x10000, RZ ;  /* 0x000100005c6c7824 */ /* 0x020fe200078e00ff */
[----:B------:R-:W-:Y:S02]  /*e1c0*/  ISETP.NE.AND P3, PT, R110, 0x1, PT ;  /* 0x000000016e00780c */ /* 0x000fe40003f65270 */
[----:B------:R-:W-:Y:S01]  /*e1d0*/  PRMT R92, R92, 0x7632, R92 ;  /* 0x000076325c5c7816 */ /* 0x000fe2000000005c */
[----:B------:R-:W-:Y:S01]  /*e1e0*/  FFMA.FTZ R104, R104, R101, 1.1641532182693481445e-10 ;  /* 0x2f00000068687423 */ /* 0x000fe20000010065 */
[----:B------:R-:W-:Y:S01]  /*e1f0*/  FMUL.FTZ R108, R108, UR5 ;  /* 0x000000056c6c7c20 */ /* 0x000fe20008410000 */
[----:B------:R-:W-:-:S03]  /*e200*/  MOV R112, 0x2 ;  /* 0x0000000200707802 */ /* 0x000fc60000000f00 */
[----:B------:R-:W-:Y:S01]  /*e210*/  FSETP.GTU.FTZ.AND P2, PT, R104, UR4, PT ;  /* 0x0000000468007c0b */ /* 0x000fe2000bf5c000 */
[----:B------:R-:W-:-:S03]  /*e220*/  @P1 IMAD.U32 R104, R52, 0x10000, RZ ;  /* 0x0001000034681824 */ /* 0x000fc600078e00ff */
[----:B------:R-:W-:Y:S01]  /*e230*/  FSEL R117, R108, RZ, !P2 ;  /* 0x000000ff6c757208 */ /* 0x000fe20005000000 */
[----:B------:R-:W-:Y:S01]  /*e240*/  IMAD.MOV.U32 R108, RZ, RZ, R130 ;  /* 0x000000ffff6c7224 */ /* 0x000fe200078e0082 */
        /* <DEDUP_REMOVED lines=13> */
.L_x_1597:
        /* <DEDUP_REMOVED lines=12> */
.L_x_1598:
[----:B--2---:R-:W-:Y:S01]  /*e3e0*/  IMAD.WIDE.U32 R122, R3, -0x326172a9, RZ ;  /* 0xcd9e8d57037a7825 */ /* 0x004fe200078e00ff */
        /* <DEDUP_REMOVED lines=46> */
[----:B------:R-:W-:Y:S02]  /*e6d0*/  LOP3.LUT R169, R97, R120, R125, 0x96, !PT ;  /* 0x0000007861a97212 */ /* 0x000fe400078e967d */
[----:B------:R-:W-:-:S07]  /*e6e0*/  MOV R106, R124 ;  /* 0x0000007c006a7202 */ /* 0x000fce0000000f00 */
.L_x_1596:
[----:B------:R-:W-:Y:S01]  /*e6f0*/  I2FP.F32.U32 R108, R108 ;  /* 0x0000006c006c7245 */ /* 0x000fe20000201000 */
[----:B------:R-:W-:Y:S01]  /*e700*/  IMAD.U32 R92, R92, 0x10000, RZ ;  /* 0x000100005c5c7824 */ /* 0x000fe200078e00ff */
[----:B------:R-:W-:Y:S01]  /*e710*/  ISETP.NE.AND P3, PT, R112, 0x1, PT ;  /* 0x000000017000780c */ /* 0x000fe20003f65270 */
[----:B------:R-:W-:Y:S01]  /*e720*/  IMAD.MOV.U32 R120, RZ, RZ, 0x2 ;  /* 0x00000002ff787424 */ /* 0x000fe200078e00ff */
[----:B------:R-:W-:Y:S01]  /*e730*/  @P1 PRMT R110, R52, 0x7632, R110 ;  /* 0x00007632346e1816 */ /* 0x000fe2000000006e */
[----:B------:R-:W-:Y:S01]  /*e740*/  FFMA.FTZ R108, R108, R101, 1.1641532182693481445e-10 ;  /* 0x2f0000006c6c7423 */ /* 0x000fe20000010065 */
[----:B------:R-:W-:Y:S02]  /*e750*/  FMUL.FTZ R92, R92, UR5 ;  /* 0x000000055c5c7c20 */ /* 0x000fe40008410000 */
[----:B------:R-:W-:Y:S02]  /*e760*/  @P1 SHF.L.U32 R110, R110, 0x10, RZ ;  /* 0x000000106e6e1819 */ /* 0x000fe400000006ff */
[----:B------:R-:W-:Y:S01]  /*e770*/  FSETP.GTU.FTZ.AND P2, PT, R108, UR4, PT ;  /* 0x000000046c007c0b */ /* 0x000fe2000bf5c000 */
[----:B------:R-:W-:-:S03]  /*e780*/  IMAD.MOV.U32 R108, RZ, RZ, R130 ;  /* 0x000000ffff6c7224 */ /* 0x000fc600078e0082 */
        /* <DEDUP_REMOVED lines=14> */
.L_x_1600:
        /* <DEDUP_REMOVED lines=12> */
.L_x_1601:
[----:B--2---:R-:W-:Y:S01]  /*e930*/  IMAD.WIDE.U32 R122, R3, -0x326172a9, RZ ;  /* 0xcd9e8d57037a7825 */ /* 0x004fe200078e00ff */
[----:B------:R-:W-:Y:S02]  /*e940*/  LOP3.LUT R128, R5, R121, R155, 0x96, !PT ;  /* 0x0000007905807212 */ /* 0x000fe400078e969b */
[----:B------:R-:W-:Y:S01]  /*e950*/  IADD3 R127, PT, PT, R155, -0x24c28bd8, RZ ;  /* 0xdb3d74289b7f7810 */ /* 0x000fe20007ffe0ff */
[----:B------:R-:W-:Y:S01]  /*e960*/  VIADD R121, R154, 0x9e3779b9 ;  /* 0x9e3779b99a797836 */ /* 0x000fe20000000000 */
[----:B------:R-:W-:Y:S01]  /*e970*/  LOP3.LUT R124, R4, R123, R154, 0x96, !PT ;  /* 0x0000007b047c7212 */ /* 0x000fe200078e969a */
[----:B------:R-:W-:Y:S01]  /*e980*/  IMAD.WIDE.U32 R128, R128, -0x326172a9, RZ ;  /* 0xcd9e8d5780807825 */ /* 0x000fe200078e00ff */
[----:B------:R-:W-:-:S03]  /*e990*/  MOV R108, R106 ;  /* 0x0000006a006c7202 */ /* 0x000fc60000000f00 */
        /* <DEDUP_REMOVED lines=41> */
[----:B------:R-:W-:-:S07]  /*ec30*/  IMAD.MOV.U32 R120, RZ, RZ, RZ ;  /* 0x000000ffff787224 */ /* 0x000fce00078e00ff */
.L_x_1599:
[----:B------:R-:W-:Y:S01]  /*ec40*/  I2FP.F32.U32 R108, R108 ;  /* 0x0000006c006c7245 */ /* 0x000fe20000201000 */
[----:B--2---:R-:W-:Y:S01]  /*ec50*/  IMAD.MOV.U32 R122, RZ, RZ, 0x2 ;  /* 0x00000002ff7a7424 */ /* 0x004fe200078e00ff */
[C---:B------:R-:W-:Y:S02]  /*ec60*/  SHF.L.U32 R110, R93.reuse, 0x10, RZ ;  /* 0x000000105d6e7819 */ /* 0x040fe400000006ff */
[----:B------:R-:W-:Y:S01]  /*ec70*/  ISETP.NE.AND P3, PT, R120, 0x1, PT ;  /* 0x000000017800780c */ /* 0x000fe20003f65270 */
[----:B------:R-:W-:Y:S01]  /*ec80*/  FFMA.FTZ R108, R108, R101, 1.1641532182693481445e-10 ;  /* 0x2f0000006c6c7423 */ /* 0x000fe20000010065 */
[----:B------:R-:W-:Y:S01]  /*ec90*/  PRMT R93, R93, 0x7632, R93 ;  /* 0x000076325d5d7816 */ /* 0x000fe2000000005d */
[----:B------:R-:W-:-:S03]  /*eca0*/  FMUL.FTZ R110, R110, UR5 ;  /* 0x000000056e6e7c20 */ /* 0x000fc60008410000 */
[----:B------:R-:W-:Y:S01]  /*ecb0*/  FSETP.GTU.FTZ.AND P2, PT, R108, UR4, PT ;  /* 0x000000046c007c0b */ /* 0x000fe2000bf5c000 */
[----:B------:R-:W-:-:S03]  /*ecc0*/  @P1 IMAD.U32 R108, R53, 0x10000, RZ ;  /* 0x00010000356c1824 */ /* 0x000fc600078e00ff */
        /* <DEDUP_REMOVED lines=15> */
.L_x_1603:
        /* <DEDUP_REMOVED lines=12> */
.L_x_1604:
[----:B------:R-:W-:Y:S01]  /*ee80*/  IMAD.WIDE.U32 R124, R3, -0x326172a9, RZ ;  /* 0xcd9e8d57037c7825 */ /* 0x000fe200078e00ff */
[----:B------:R-:W-:Y:S02]  /*ee90*/  LOP3.LUT R130, R5, R123, R155, 0x96, !PT ;  /* 0x0000007b05827212 */ /* 0x000fe400078e969b */
        /* <DEDUP_REMOVED lines=44> */
[----:B------:R-:W-:Y:S02]  /*f160*/  HFMA2 R122, -RZ, RZ, 0, 0 ;  /* 0x00000000ff7a7431 */ /* 0x000fe400000001ff */
[----:B------:R-:W-:Y:S01]  /*f170*/  IMAD.MOV.U32 R106, RZ, RZ, R134 ;  /* 0x000000ffff6a7224 */ /* 0x000fe200078e0086 */
[----:B------:R-:W-:-:S07]  /*f180*/  LOP3.LUT R128, R123, R124, R131, 0x96, !PT ;  /* 0x0000007c7b807212 */ /* 0x000fce00078e9683 */
.L_x_1602:
[----:B------:R-:W-:Y:S01]  /*f190*/  I2FP.F32.U32 R110, R110 ;  /* 0x0000006e006e7245 */ /* 0x000fe20000201000 */
[----:B------:R-:W-:Y:S01]  /*f1a0*/  IMAD.U32 R93, R93, 0x10000, RZ ;  /* 0x000100005d5d7824 */ /* 0x000fe200078e00ff */
[----:B------:R-:W-:Y:S02]  /*f1b0*/  ISETP.NE.AND P2, PT, R122, 0x1, PT ;  /* 0x000000017a00780c */ /* 0x000fe40003f45270 */
[----:B------:R-:W-:Y:S01]  /*f1c0*/  @P1 PRMT R112, R53, 0x7632, R112 ;  /* 0x0000763235701816 */ /* 0x000fe20000000070 */
[----:B------:R-:W-:Y:S01]  /*f1d0*/  FFMA.FTZ R110, R110, R101, 1.1641532182693481445e-10 ;  /* 0x2f0000006e6e7423 */ /* 0x000fe20000010065 */
[----:B------:R-:W-:Y:S01]  /*f1e0*/  FMUL.FTZ R93, R93, UR5 ;  /* 0x000000055d5d7c20 */ /* 0x000fe20008410000 */
[----:B------:R-:W-:Y:S02]  /*f1f0*/  MOV R124, 0x2 ;  /* 0x00000002007c7802 */ /* 0x000fe40000000f00 */
[----:B------:R-:W-:Y:S01]  /*f200*/  @P1 IMAD.U32 R112, R112, 0x10000, RZ ;  /* 0x0001000070701824 */ /* 0x000fe200078e00ff */
        /* <DEDUP_REMOVED lines=16> */
.L_x_1606:
        /* <DEDUP_REMOVED lines=12> */
.L_x_1607:
        /* <DEDUP_REMOVED lines=44> */
[----:B------:R-:W-:Y:S02]  /*f690*/  LOP3.LUT R169, R97, R124, R135, 0x96, !PT ;  /* 0x0000007c61a97212 */ /* 0x000fe400078e9687 */
[----:B------:R-:W-:Y:S01]  /*f6a0*/  MOV R106, R134 ;  /* 0x00000086006a7202 */ /* 0x000fe20000000f00 */
[----:B------:R-:W-:Y:S02]  /*f6b0*/  VIADD R125, R154, 0x8ff34781 ;  /* 0x8ff347819a7d7836 */ /* 0x000fe40000000000 */
[----:B------:R-:W-:-:S03]  /*f6c0*/  IMAD.MOV.U32 R124, RZ, RZ, RZ ;  /* 0x000000ffff7c7224 */ /* 0x000fc600078e00ff */
[----:B------:R-:W-:-:S07]  /*f6d0*/  LOP3.LUT R128, R125, R128, R131, 0x96, !PT ;  /* 0x000000807d807212 */ /* 0x000fce00078e9683 */
.L_x_1605:
[----:B------:R-:W-:Y:S01]  /*f6e0*/  I2FP.F32.U32 R110, R110 ;  /* 0x0000006e006e7245 */ /* 0x000fe20000201000 */
[----:B------:R-:W-:Y:S01]  /*f6f0*/  IMAD.U32 R112, R94, 0x10000, RZ ;  /* 0x000100005e707824 */ /* 0x000fe200078e00ff */
[----:B------:R-:W-:Y:S01]  /*f700*/  ISETP.NE.AND P3, PT, R124, 0x1, PT ;  /* 0x000000017c00780c */ /* 0x000fe20003f65270 */
[----:B------:R-:W-:Y:S02]  /*f710*/  IMAD.MOV.U32 R129, RZ, RZ, 0x2 ;  /* 0x00000002ff817424 */ /* 0x000fe400078e00ff */
[----:B------:R-:W-:Y:S01]  /*f720*/  FFMA.FTZ R110, R110, R101, 1.1641532182693481445e-10 ;  /* 0x2f0000006e6e7423 */ /* 0x000fe20000010065 */
[----:B------:R-:W-:-:S04]  /*f730*/  FMUL.FTZ R112, R112, UR5 ;  /* 0x0000000570707c20 */ /* 0x000fc80008410000 */
[----:B------:R-:W-:Y:S02]  /*f740*/  FSETP.GTU.FTZ.AND P2, PT, R110, UR4, PT ;  /* 0x000000046e007c0b */ /* 0x000fe4000bf5c000 */
[----:B------:R-:W-:Y:S02]  /*f750*/  @P1 SHF.L.U32 R110, R54, 0x10, RZ ;  /* 0x00000010366e1819 */ /* 0x000fe400000006ff */
[----:B------:R-:W-:Y:S01]  /*f760*/  FSEL R125, R112, RZ, !P2 ;  /* 0x000000ff707d7208 */ /* 0x000fe20005000000 */
[----:B------:R-:W-:Y:S01]  /*f770*/  IMAD.MOV.U32 R112, RZ, RZ, R130 ;  /* 0x000000ffff707224 */ /* 0x000fe200078e0082 */
        /* <DEDUP_REMOVED lines=13> */
.L_x_1609:
        /* <DEDUP_REMOVED lines=12> */
.L_x_1610:
[----:B------:R-:W-:Y:S01]  /*f910*/  IMAD.WIDE.U32 R130, R3, -0x326172a9, RZ ;  /* 0xcd9e8d5703827825 */ /* 0x000fe200078e00ff */
[----:B------:R-:W-:Y:S02]  /*f920*/  LOP3.LUT R136, R5, R129, R155, 0x96, !PT ;  /* 0x0000008105887212 */ /* 0x000fe400078e969b */
[----:B------:R-:W-:Y:S01]  /*f930*/  MOV R112, R106 ;  /* 0x0000006a00707202 */ /* 0x000fe20000000f00 */
        /* <DEDUP_REMOVED lines=43> */
[----:B------:R-:W-:Y:S01]  /*fbf0*/  IMAD.MOV.U32 R106, RZ, RZ, R134 ;  /* 0x000000ffff6a7224 */ /* 0x000fe200078e0086 */
[----:B------:R-:W-:Y:S01]  /*fc00*/  LOP3.LUT R169, R97, R138, R135, 0x96, !PT ;  /* 0x0000008a61a97212 */ /* 0x000fe200078e9687 */
[----:B------:R-:W-:-:S07]  /*fc10*/  IMAD.MOV.U32 R129, RZ, RZ, RZ ;  /* 0x000000ffff817224 */ /* 0x000fce00078e00ff */
.L_x_1608:
        /* <DEDUP_REMOVED lines=23> */
.L_x_1612:
        /* <DEDUP_REMOVED lines=12> */
.L_x_1613:
        /* <DEDUP_REMOVED lines=49> */
.L_x_1611:
[----:B------:R-:W-:Y:S01]  /*10160*/  I2FP.F32.U32 R112, R112 ;  /* 0x0000007000707245 */ /* 0x000fe20000201000 */
[----:B------:R-:W-:Y:S01]  /*10170*/  IMAD.U32 R122, R95, 0x10000, RZ ;  /* 0x000100005f7a7824 */ /* 0x000fe200078e00ff */
[----:B------:R-:W-:Y:S01]  /*10180*/  ISETP.NE.AND P5, PT, R131, 0x1, PT ;  /* 0x000000018300780c */ /* 0x000fe20003fa5270 */
[----:B------:R-:W-:Y:S01]  /*10190*/  @P1 IMAD.U32 R124, R55, 0x10000, RZ ;  /* 0x00010000377c1824 */ /* 0x000fe200078e00ff */
[----:B------:R-:W-:Y:S01]  /*101a0*/  PRMT R95, R95, 0x7632, R95 ;  /* 0x000076325f5f7816 */ /* 0x000fe2000000005f */
[----:B------:R-:W-:Y:S01]  /*101b0*/  FFMA.FTZ R112, R112, R101, 1.1641532182693481445e-10 ;  /* 0x2f00000070707423 */ /* 0x000fe20000010065 */
[----:B------:R-:W-:Y:S01]  /*101c0*/  FMUL.FTZ R122, R122, UR5 ;  /* 0x000000057a7a7c20 */ /* 0x000fe20008410000 */
[----:B------:R-:W-:-:S03]  /*101d0*/  MOV R144, 0x2 ;  /* 0x0000000200907802 */ /* 0x000fc60000000f00 */
        /* <DEDUP_REMOVED lines=15> */
.L_x_1615:
        /* <DEDUP_REMOVED lines=12> */
.L_x_1616:
        /* <DEDUP_REMOVED lines=46> */
[----:B------:R-:W-:-:S03]  /*10670*/  LOP3.LUT R128, R131, R130, R139, 0x96, !PT ;  /* 0x0000008283807212 */ /* 0x000fc600078e968b */
[----:B------:R-:W-:Y:S01]  /*10680*/  IMAD.MOV.U32 R130, RZ, RZ, R138 ;  /* 0x000000ffff827224 */ /* 0x000fe200078e008a */
[----:B------:R-:W-:Y:S01]  /*10690*/  LOP3.LUT R169, R97, R134, R137, 0x96, !PT ;  /* 0x0000008661a97212 */ /* 0x000fe200078e9689 */
[----:B------:R-:W-:-:S07]  /*106a0*/  IMAD.MOV.U32 R106, RZ, RZ, R136 ;  /* 0x000000ffff6a7224 */ /* 0x000fce00078e0088 */
.L_x_1614:
[----:B------:R-:W-:Y:S02]  /*106b0*/  I2FP.F32.U32 R112, R112 ;  /* 0x0000007000707245 */ /* 0x000fe40000201000 */
[----:B------:R-:W-:Y:S02]  /*106c0*/  SHF.L.U32 R95, R95, 0x10, RZ ;  /* 0x000000105f5f7819 */ /* 0x000fe400000006ff */
[----:B------:R-:W-:Y:S01]  /*106d0*/  @P1 PRMT R122, R55, 0x7632, R122 ;  /* 0x00007632377a1816 */ /* 0x000fe2000000007a */
[----:B------:R-:W-:Y:S01]  /*106e0*/  FFMA.FTZ R112, R112, R101, 1.1641532182693481445e-10 ;  /* 0x2f00000070707423 */ /* 0x000fe20000010065 */
[----:B------:R-:W-:Y:S01]  /*106f0*/  PRMT R94, R94, 0x5410, R110 ;  /* 0x000054105e5e7816 */ /* 0x000fe2000000006e */
[----:B------:R-:W-:Y:S01]  /*10700*/  FMUL.FTZ R95, R95, UR5 ;  /* 0x000000055f5f7c20 */ /* 0x000fe20008410000 */
[----:B------:R-:W-:Y:S01]  /*10710*/  PRMT R93, R108, 0x5410, R93 ;  /* 0x000054106c5d7816 */ /* 0x000fe2000000005d */
[----:B------:R-:W-:Y:S01]  /*10720*/  @P1 IMAD.U32 R122, R122, 0x10000, RZ ;  /* 0x000100007a7a1824 */ /* 0x000fe200078e00ff */
[----:B------:R-:W-:-:S02]  /*10730*/  FSETP.GTU.FTZ.AND P5, PT, R112, UR4, PT ;  /* 0x0000000470007c0b */ /* 0x000fc4000bfbc000 */
[----:B------:R-:W-:Y:S02]  /*10740*/  PRMT R92, R104, 0x5410, R92 ;  /* 0x00005410685c7816 */ /* 0x000fe4000000005c */
[----:B------:R-:W-:Y:S02]  /*10750*/  FSEL R131, R95, RZ, !P5 ;  /* 0x000000ff5f837208 */ /* 0x000fe40006800000 */
[----:B------:R-:W-:-:S03]  /*10760*/  PLOP3.LUT P5, PT, P5, PT, PT, 0x8, 0x80 ;  /* 0x000000000080781c */ /* 0x000fc60002fae170 */
[----:B------:R-:W-:-:S05]  /*10770*/  @P1 FADD.FTZ R131, R131, R122 ;  /* 0x0000007a83831221 */ /* 0x000fca0000010000 */
[----:B------:R-:W-:-:S04]  /*10780*/  F2FP.BF16.F32.PACK_AB R95, RZ, R131 ;  /* 0x00000083ff5f723e */ /* 0x000fc800000010ff */
[----:B------:R-:W-:-:S07]  /*10790*/  PRMT R95, R124, 0x5410, R95 ;  /* 0x000054107c5f7816 */ /* 0x000fce000000005f */
.L_x_1592:
[----:B------:R-:W-:Y:S01]  /*107a0*/  SEL R112, RZ, 0x1000000, !P5 ;  /* 0x01000000ff707807 */ /* 0x000fe20006800000 */
[C---:B------:R-:W-:Y:S01]  /*107b0*/  IMAD.WIDE.U32 R138, R102.reuse, 0x10, R158 ;  /* 0x00000010668a7825 */ /* 0x040fe200078e009e */
[----:B------:R-:W-:Y:S01]  /*107c0*/  SEL R110, RZ, 0x10000, !P4 ;  /* 0x00010000ff6e7807 */ /* 0x000fe20006000000 */
[----:B------:R-:W0:Y:S01]  /*107d0*/  @P0 LDC.64 R134, c[0x0][0x398] ;  /* 0x0000e600ff860b82 */ /* 0x000e220000000a00 */
[----:B------:R-:W-:Y:S01]  /*107e0*/  SEL R143, RZ, 0x100, !P3 ;  /* 0x00000100ff8f7807 */ /* 0x000fe20005800000 */
[----:B------:R-:W-:Y:S01]  /*107f0*/  IMAD.WIDE.U32 R140, R102, 0x8, R156 ;  /* 0x00000008668c7825 */ /* 0x000fe200078e009c */
[----:B------:R-:W-:Y:S01]  /*10800*/  ISETP.NE.AND P5, PT, R116, RZ, PT ;  /* 0x000000ff7400720c */ /* 0x000fe20003fa5270 */
[----:B------:R1:W-:Y:S01]  /*10810*/  STG.E.128 desc[UR8][R138.64], R92 ;  /* 0x0000005c8a007986 */ /* 0x0003e2000c101d08 */
[----:B------:R-:W-:Y:S02]  /*10820*/  ISETP.NE.AND P4, PT, R132, RZ, PT ;  /* 0x000000ff8400720c */ /* 0x000fe40003f85270 */
[----:B------:R-:W-:Y:S01]  /*10830*/  ISETP.NE.AND P3, PT, R120, RZ, PT ;  /* 0x000000ff7800720c */ /* 0x000fe20003f65270 */
[----:B------:R-:W2:Y:S01]  /*10840*/  @P1 LDC.64 R136, c[0x0][0x3a0] ;  /* 0x0000e800ff881b82 */ /* 0x000ea20000000a00 */
[----:B------:R-:W-:-:S02]  /*10850*/  SEL R133, RZ, 0x10000, !P4 ;  /* 0x00010000ff857807 */ /* 0x000fc40006000000 */
[----:B------:R-:W-:Y:S02]  /*10860*/  SEL R104, RZ, 0x1000000, !P3 ;  /* 0x01000000ff687807 */ /* 0x000fe40005800000 */
[----:B------:R-:W-:Y:S02]  /*10870*/  SEL R108, RZ, 0x100, !P5 ;  /* 0x00000100ff6c7807 */ /* 0x000fe40006800000 */
[----:B------:R-:W-:Y:S02]  /*10880*/  ISETP.NE.AND P6, PT, R114, RZ, PT ;  /* 0x000000ff7200720c */ /* 0x000fe40003fc5270 */
[----:B------:R-:W-:Y:S02]  /*10890*/  LOP3.LUT R143, R143, R112, R110, 0xfe, !PT ;  /* 0x000000708f8f7212 */ /* 0x000fe400078efe6e */
[----:B------:R-:W-:Y:S01]  /*108a0*/  LOP3.LUT R108, R108, R104, R133, 0xfe, !PT ;  /* 0x000000686c6c7212 */ /* 0x000fe200078efe85 */
[----:B------:R-:W-:Y:S01]  /*108b0*/  VIADD R104, R38, 0x200 ;  /* 0x0000020026687836 */ /* 0x000fe20000000000 */
[----:B------:R-:W-:-:S02]  /*108c0*/  SEL R142, RZ, 0x1, !P2 ;  /* 0x00000001ff8e7807 */ /* 0x000fc40005000000 */
[----:B------:R-:W-:Y:S01]  /*108d0*/  SEL R133, RZ, 0x1, !P6 ;  /* 0x00000001ff857807 */ /* 0x000fe20007000000 */
[----:B0-----:R-:W-:Y:S01]  /*108e0*/  @P0 IMAD.WIDE.U32 R134, R104, 0x10, R134 ;  /* 0x0000001068860825 */ /* 0x001fe200078e0086 */
[----:B------:R-:W-:Y:S02]  /*108f0*/  LOP3.LUT R143, R143, R142, RZ, 0xfc, !PT ;  /* 0x0000008e8f8f7212 */ /* 0x000fe400078efcff */
[----:B------:R-:W-:Y:S01]  /*10900*/  LOP3.LUT R142, R108, R133, RZ, 0xfc, !PT ;  /* 0x000000856c8e7212 */ /* 0x000fe200078efcff */
[----:B------:R-:W-:-:S04]  /*10910*/  IMAD.WIDE.U32 R132, R104, 0x10, R148 ;  /* 0x0000001068847825 */ /* 0x000fc800078e0094 */
[----:B------:R1:W-:Y:S01]  /*10920*/  STG.E.64 desc[UR8][R140.64], R142 ;  /* 0x0000008e8c007986 */ /* 0x0003e2000c101b08 */
[----:B--2---:R-:W-:Y:S01]  /*10930*/  @P1 IMAD.WIDE.U32 R136, R104, 0x10, R136 ;  /* 0x0000001068881825 */ /* 0x004fe200078e0088 */
[----:B------:R-:W-:Y:S06]  /*10940*/  @!P0 BRA `(.L_x_1617) ;  /* 0x0000000000508947 */ /* 0x000fec0003800000 */
[----:B-1----:R-:W-:Y:S01]  /*10950*/  SHF.L.U32 R93, R126, 0x10, RZ ;  /* 0x000000107e5d7819 */ /* 0x002fe200000006ff */
        /* <DEDUP_REMOVED lines=13> */
[----:B------:R-:W-:Y:S02]  /*10a30*/  LOP3.LUT R143, R95, R143, R93, 0xfe, !PT ;  /* 0x0000008f5f8f7212 */ /* 0x000fe400078efe5d */
[----:B------:R-:W-:Y:S01]  /*10a40*/  LOP3.LUT R145, R138, R92, R94, 0xfe, !PT ;  /* 0x0000005c8a917212 */ /* 0x000fe200078efe5e */
[----:B0-----:R-:W-:Y:S01]  /*10a50*/  IMAD.WIDE.U32 R92, R102, 0x8, R140 ;  /* 0x00000008665c7825 */ /* 0x001fe200078e008c */
[----:B------:R-:W-:Y:S02]  /*10a60*/  LOP3.LUT R95, R143, R139, RZ, 0xfc, !PT ;  /* 0x0000008b8f5f7212 */ /* 0x000fe400078efcff */
[----:B------:R-:W-:-:S05]  /*10a70*/  LOP3.LUT R94, R145, 0xff, R40, 0xf8, !PT ;  /* 0x000000ff915e7812 */ /* 0x000fca00078ef828 */
[----:B------:R0:W-:Y:S02]  /*10a80*/  STG.E.64 desc[UR8][R92.64], R94 ;  /* 0x0000005e5c007986 */ /* 0x0001e4000c101b08 */
.L_x_1617:
        /* <DEDUP_REMOVED lines=19> */
.L_x_1620:
        /* <DEDUP_REMOVED lines=12> */
.L_x_1621:
        /* <DEDUP_REMOVED lines=44> */
[----:B------:R-:W-:Y:S02]  /*10f40*/  LOP3.LUT R128, R41, R44, R133, 0x96, !PT ;  /* 0x0000002c29807212 */ /* 0x000fe400078e9685 */
[----:B------:R-:W-:Y:S01]  /*10f50*/  MOV R130, R132 ;  /* 0x0000008400827202 */ /* 0x000fe20000000f00 */
[----:B------:R-:W-:Y:S01]  /*10f60*/  IMAD.MOV.U32 R110, RZ, RZ, R42 ;  /* 0x000000ffff6e7224 */ /* 0x000fe200078e002a */
[----:B------:R-:W-:Y:S01]  /*10f70*/  LOP3.LUT R169, R97, R40, R43, 0x96, !PT ;  /* 0x0000002861a97212 */ /* 0x000fe200078e962b */
[----:B------:R-:W-:Y:S02]  /*10f80*/  HFMA2 R43, -RZ, RZ, 0, 0 ;  /* 0x00000000ff2b7431 */ /* 0x000fe400000001ff */
[----:B------:R-:W-:-:S07]  /*10f90*/  IMAD.MOV.U32 R40, RZ, RZ, R106 ;  /* 0x000000ffff287224 */ /* 0x000fce00078e006a */
.L_x_1619:
        /* <DEDUP_REMOVED lines=21> */
.L_x_1623:
        /* <DEDUP_REMOVED lines=12> */
.L_x_1624:
[----:B------:R-:W-:Y:S01]  /*111b0*/  IMAD.WIDE.U32 R44, R3, -0x326172a9, RZ ;  /* 0xcd9e8d57032c7825 */ /* 0x000fe200078e00ff */
[----:B--2---:R-:W-:Y:S02]  /*111c0*/  LOP3.LUT R134, R5, R43, R155, 0x96, !PT ;  /* 0x0000002b05867212 */ /* 0x004fe400078e969b */
        /* <DEDUP_REMOVED lines=48> */
.L_x_1622:
[----:B------:R-:W-:Y:S01]  /*114d0*/  I2FP.F32.U32 R40, R42 ;  /* 0x0000002a00287245 */ /* 0x000fe20000201000 */
[----:B------:R-:W-:Y:S01]  /*114e0*/  IMAD.U32 R42, R56, 0x10000, RZ ;  /* 0x00010000382a7824 */ /* 0x000fe200078e00ff */
[----:B------:R-:W-:Y:S02]  /*114f0*/  ISETP.NE.AND P3, PT, R44, 0x1, PT ;  /* 0x000000012c00780c */ /* 0x000fe40003f65270 */
[----:B--2---:R-:W-:Y:S01]  /*11500*/  @P1 SHF.L.U32 R133, R52, 0x10, RZ ;  /* 0x0000001034851819 */ /* 0x004fe200000006ff */
[----:B------:R-:W-:Y:S01]  /*11510*/  FFMA.FTZ R40, R40, R101, 1.1641532182693481445e-10 ;  /* 0x2f00000028287423 */ /* 0x000fe20000010065 */
[----:B------:R-:W-:-:S04]  /*11520*/  FMUL.FTZ R42, R42, UR5 ;  /* 0x000000052a2a7c20 */ /* 0x000fc80008410000 */
[----:B------:R-:W-:-:S04]  /*11530*/  FSETP.GTU.FTZ.AND P2, PT, R40, UR4, PT ;  /* 0x0000000428007c0b */ /* 0x000fc8000bf5c000 */
[----:B------:R-:W-:Y:S02]  /*11540*/  FSEL R43, R42, RZ, !P2 ;  /* 0x000000ff2a2b7208 */ /* 0x000fe40005000000 */
[----:B------:R-:W-:-:S03]  /*11550*/  MOV R42, R130 ;  /* 0x00000082002a7202 */ /* 0x000fc60000000f00 */
[----:B------:R-:W-:Y:S01]  /*11560*/  FADD.FTZ R40, R92, R43 ;  /* 0x0000002b5c287221 */ /* 0x000fe20000010000 */
[----:B------:R-:W-:-:S03]  /*11570*/  IMAD.MOV.U32 R43, RZ, RZ, 0x2 ;  /* 0x00000002ff2b7424 */ /* 0x000fc600078e00ff */
        /* <DEDUP_REMOVED lines=13> */
.L_x_1626:
        /* <DEDUP_REMOVED lines=12> */
.L_x_1627:
        /* <DEDUP_REMOVED lines=50> */
.L_x_1625:
[----:B------:R-:W-:Y:S01]  /*11a30*/  I2FP.F32.U32 R42, R42 ;  /* 0x0000002a002a7245 */ /* 0x000fe20000201000 */
[----:B------:R-:W-:Y:S01]  /*11a40*/  IMAD.U32 R41, R41, 0x10000, RZ ;  /* 0x0001000029297824 */ /* 0x000fe200078e00ff */
[----:B------:R-:W-:Y:S01]  /*11a50*/  ISETP.NE.AND P3, PT, R43, 0x1, PT ;  /* 0x000000012b00780c */ /* 0x000fe20003f65270 */
[----:B------:R-:W-:Y:S02]  /*11a60*/  HFMA2 R44, -RZ, RZ, 0, 1.1920928955078125e-07 ;  /* 0x00000002ff2c7431 */ /* 0x000fe400000001ff */
[----:B------:R-:W-:Y:S01]  /*11a70*/  FFMA.FTZ R42, R42, R101, 1.1641532182693481445e-10 ;  /* 0x2f0000002a2a7423 */ /* 0x000fe20000010065 */
[----:B------:R-:W-:-:S04]  /*11a80*/  FMUL.FTZ R41, R41, UR5 ;  /* 0x0000000529297c20 */ /* 0x000fc80008410000 */
        /* <DEDUP_REMOVED lines=14> */
.L_x_1629:
        /* <DEDUP_REMOVED lines=12> */
.L_x_1630:
        /* <DEDUP_REMOVED lines=50> */
.L_x_1628:
[----:B------:R-:W-:Y:S02]  /*11f50*/  I2FP.F32.U32 R42, R42 ;  /* 0x0000002a002a7245 */ /* 0x000fe40000201000 */
[----:B------:R-:W-:Y:S02]  /*11f60*/  PRMT R41, R56, 0x7632, R41 ;  /* 0x0000763238297816 */ /* 0x000fe40000000029 */
[----:B------:R-:W-:Y:S01]  /*11f70*/  ISETP.NE.AND P3, PT, R44, 0x1, PT ;  /* 0x000000012c00780c */ /* 0x000fe20003f65270 */
[----:B------:R-:W-:Y:S01]  /*11f80*/  FFMA.FTZ R42, R42, R101, 1.1641532182693481445e-10 ;  /* 0x2f0000002a2a7423 */ /* 0x000fe20000010065 */
[----:B------:R-:W-:Y:S02]  /*11f90*/  SHF.L.U32 R41, R41, 0x10, RZ ;  /* 0x0000001029297819 */ /* 0x000fe400000006ff */
[----:B------:R-:W-:Y:S02]  /*11fa0*/  MOV R45, 0x2 ;  /* 0x00000002002d7802 */ /* 0x000fe40000000f00 */
        /* <DEDUP_REMOVED lines=20> */
.L_x_1632:
        /* <DEDUP_REMOVED lines=12> */
.L_x_1633:
        /* <DEDUP_REMOVED lines=50> */
.L_x_1631:
[----:B------:R-:W-:Y:S01]  /*124d0*/  I2FP.F32.U32 R42, R42 ;  /* 0x0000002a002a7245 */ /* 0x000fe20000201000 */
[----:B------:R-:W-:Y:S01]  /*124e0*/  IMAD.MOV.U32 R108, RZ, RZ, 0x2 ;  /* 0x00000002ff6c7424 */ /* 0x000fe200078e00ff */
[----:B------:R-:W-:Y:S01]  /*124f0*/  ISETP.NE.AND P3, PT, R45, 0x1, PT ;  /* 0x000000012d00780c */ /* 0x000fe20003f65270 */
[----:B------:R-:W-:Y:S01]  /*12500*/  IMAD.MOV.U32 R44, RZ, RZ, R130 ;  /* 0x000000ffff2c7224 */ /* 0x000fe200078e0082 */
[----:B------:R-:W-:Y:S01]  /*12510*/  SHF.L.U32 R43, R93, 0x10, RZ ;  /* 0x000000105d2b7819 */ /* 0x000fe200000006ff */
        /* <DEDUP_REMOVED lines=16> */
.L_x_1635:
        /* <DEDUP_REMOVED lines=12> */
.L_x_1636:
[----:B------:R-:W-:Y:S01]  /*126e0*/  IMAD.WIDE.U32 R136, R3, -0x326172a9, RZ ;  /* 0xcd9e8d5703887825 */ /* 0x000fe200078e00ff */
[----:B------:R-:W-:-:S03]  /*126f0*/  LOP3.LUT R140, R5, R45, R155, 0x96, !PT ;  /* 0x0000002d058c7212 */ /* 0x000fc600078e969b */
[----:B------:R-:W-:Y:S02]  /*12700*/  HFMA2 R108, -RZ, RZ, 0, 0 ;  /* 0x00000000ff6c7431 */ /* 0x000fe400000001ff */
        /* <DEDUP_REMOVED lines=47> */
.L_x_1634:
        /* <DEDUP_REMOVED lines=8> */
[----:B------:R-:W-:Y:S01]  /*12a80*/  FSEL R42, R44, RZ, !P2 ;  /* 0x000000ff2c2a7208 */ /* 0x000fe20005000000 */
[----:B------:R-:W-:-:S04]  /*12a90*/  IMAD.MOV.U32 R44, RZ, RZ, R130 ;  /* 0x000000ffff2c7224 */ /* 0x000fc800078e0082 */
[----:B------:R-:W-:-:S04]  /*12aa0*/  FADD.FTZ R42, R93, R42 ;  /* 0x0000002a5d2a7221 */ /* 0x000fc80000010000 */
        /* <DEDUP_REMOVED lines=13> */
.L_x_1638:
        /* <DEDUP_REMOVED lines=12> */
.L_x_1639:
        /* <DEDUP_REMOVED lines=50> */
.L_x_1637:
        /* <DEDUP_REMOVED lines=20> */
.L_x_1641:
        /* <DEDUP_REMOVED lines=12> */
.L_x_1642:
[----:B------:R-:W-:Y:S01]  /*13160*/  IMAD.WIDE.U32 R138, R3, -0x326172a9, RZ ;  /* 0xcd9e8d57038a7825 */ /* 0x000fe200078e00ff */
[----:B------:R-:W-:Y:S02]  /*13170*/  LOP3.LUT R142, R5, R45, R155, 0x96, !PT ;  /* 0x0000002d058e7212 */ /* 0x000fe400078e969b */
[----:B------:R-:W-:Y:S01]  /*13180*/  IADD3 R43, PT, PT, R154, -0x61c88647, RZ ;  /* 0x9e3779b99a2b7810 */ /* 0x000fe20007ffe0ff */
        /* <DEDUP_REMOVED lines=44> */
[----:B------:R-:W-:Y:S01]  /*13450*/  LOP3.LUT R169, R97, R44, R141, 0x96, !PT ;  /* 0x0000002c61a97212 */ /* 0x000fe200078e968d */
[----:B------:R-:W-:Y:S01]  /*13460*/  IMAD.MOV.U32 R130, RZ, RZ, R142 ;  /* 0x000000ffff827224 */ /* 0x000fe200078e008e */
[----:B------:R-:W-:-:S07]  /*13470*/  MOV R110, R140 ;  /* 0x0000008c006e7202 */ /* 0x000fce0000000f00 */
.L_x_1640:
        /* <DEDUP_REMOVED lines=8> */
[----:B------:R-:W-:Y:S02]  /*13500*/  FSEL R43, R43, RZ, !P2 ;  /* 0x000000ff2b2b7208 */ /* 0x000fe40005000000 */
[----:B------:R-:W-:-:S03]  /*13510*/  @P1 SHF.L.U32 R139, R44, 0x10, RZ ;  /* 0x000000102c8b1819 */ /* 0x000fc600000006ff */
        /* <DEDUP_REMOVED lines=16> */
.L_x_1644:
        /* <DEDUP_REMOVED lines=12> */
.L_x_1645:
        /* <DEDUP_REMOVED lines=50> */
.L_x_1643:
[----:B------:R-:W-:Y:S01]  /*13a00*/  I2FP.F32.U32 R44, R44 ;  /* 0x0000002c002c7245 */ /* 0x000fe20000201000 */
[----:B------:R-:W-:Y:S01]  /*13a10*/  IMAD.U32 R45, R94, 0x10000, RZ ;  /* 0x000100005e2d7824 */ /* 0x000fe200078e00ff */
[----:B------:R-:W-:Y:S01]  /*13a20*/  ISETP.NE.AND P3, PT, R114, 0x1, PT ;  /* 0x000000017200780c */ /* 0x000fe20003f65270 */
[----:B------:R-:W-:Y:S02]  /*13a30*/  HFMA2 R118, -RZ, RZ, 0, 1.1920928955078125e-07 ;  /* 0x00000002ff767431 */ /* 0x000fe400000001ff */
[----:B------:R-:W-:Y:S01]  /*13a40*/  FFMA.FTZ R44, R44, R101, 1.1641532182693481445e-10 ;  /* 0x2f0000002c2c7423 */ /* 0x000fe20000010065 */
[----:B------:R-:W-:Y:S01]  /*13a50*/  FMUL.FTZ R112, R45, UR5 ;  /* 0x000000052d707c20 */ /* 0x000fe20008410000 */
[----:B------:R-:W-:-:S03]  /*13a60*/  PRMT R45, R94, 0x7632, R45 ;  /* 0x000076325e2d7816 */ /* 0x000fc6000000002d */
        /* <DEDUP_REMOVED lines=13> */
.L_x_1647:
        /* <DEDUP_REMOVED lines=12> */
.L_x_1648:
        /* <DEDUP_REMOVED lines=49> */
[----:B------:R-:W-:-:S07]  /*13f10*/  IMAD.MOV.U32 R110, RZ, RZ, R144 ;  /* 0x000000ffff6e7224 */ /* 0x000fce00078e0090 */
.L_x_1646:
[----:B------:R-:W-:Y:S01]  /*13f20*/  I2FP.F32.U32 R44, R44 ;  /* 0x0000002c002c7245 */ /* 0x000fe20000201000 */
[----:B------:R-:W-:Y:S01]  /*13f30*/  @P1 IMAD.U32 R143, R54, 0x10000, RZ ;  /* 0x00010000368f1824 */ /* 0x000fe200078e00ff */
[----:B------:R-:W-:Y:S02]  /*13f40*/  SHF.L.U32 R112, R58, 0x10, RZ ;  /* 0x000000103a707819 */ /* 0x000fe400000006ff */
[----:B------:R-:W-:Y:S01]  /*13f50*/  MOV R126, 0x2 ;  /* 0x00000002007e7802 */ /* 0x000fe20000000f00 */
        /* <DEDUP_REMOVED lines=20> */
.L_x_1650:
        /* <DEDUP_REMOVED lines=12> */
.L_x_1651:
        /* <DEDUP_REMOVED lines=49> */
[----:B------:R-:W-:-:S07]  /*14470*/  IMAD.MOV.U32 R110, RZ, RZ, R144 ;  /* 0x000000ffff6e7224 */ /* 0x000fce00078e0090 */
.L_x_1649:
        /* <DEDUP_REMOVED lines=19> */
.L_x_1653:
        /* <DEDUP_REMOVED lines=12> */
.L_x_1654:
[----:B------:R-:W-:Y:S01]  /*14670*/  IMAD.WIDE.U32 R146, R3, -0x326172a9, RZ ;  /* 0xcd9e8d5703927825 */ /* 0x000fe200078e00ff */
[----:B------:R-:W-:-:S03]  /*14680*/  LOP3.LUT R142, R5, R145, R155, 0x96, !PT ;  /* 0x00000091058e7212 */ /* 0x000fc600078e969b */
[----:B------:R-:W-:Y:S02]  /*14690*/  HFMA2 R132, -RZ, RZ, 0, 0 ;  /* 0x00000000ff847431 */ /* 0x000fe400000001ff */
[----:B------:R-:W-:Y:S01]  /*146a0*/  VIADD R45, R154, 0x9e3779b9 ;  /* 0x9e3779b99a2d7836 */ /* 0x000fe20000000000 */
[----:B------:R-:W-:Y:S01]  /*146b0*/  LOP3.LUT R150, R4, R147, R154, 0x96, !PT ;  /* 0x0000009304967212 */ /* 0x000fe200078e969a */
        /* <DEDUP_REMOVED lines=39> */
[----:B------:R-:W-:Y:S01]  /*14930*/  VIADD R45, R154, 0x8ff34781 ;  /* 0x8ff347819a2d7836 */ /* 0x000fe20000000000 */
[----:B------:R-:W-:Y:S01]  /*14940*/  MOV R130, R150 ;  /* 0x0000009600827202 */ /* 0x000fe20000000f00 */
[----:B------:R-:W-:-:S03]  /*14950*/  IMAD.WIDE.U32 R144, R144, -0x2daee0ad, RZ ;  /* 0xd2511f5390907825 */ /* 0x000fc600078e00ff */
[----:B------:R-:W-:Y:S01]  /*14960*/  LOP3.LUT R128, R45, R146, R151, 0x96, !PT ;  /* 0x000000922d807212 */ /* 0x000fe200078e9697 */
[----:B------:R-:W-:Y:S01]  /*14970*/  IMAD.MOV.U32 R110, RZ, RZ, R144 ;  /* 0x000000ffff6e7224 */ /* 0x000fe200078e0090 */
[----:B------:R-:W-:-:S07]  /*14980*/  LOP3.LUT R169, R97, R142, R145, 0x96, !PT ;  /* 0x0000008e61a97212 */ /* 0x000fce00078e9691 */
.L_x_1652:
[----:B------:R-:W-:Y:S01]  /*14990*/  I2FP.F32.U32 R112, R114 ;  /* 0x0000007200707245 */ /* 0x000fe20000201000 */
[----:B------:R-:W-:Y:S01]  /*149a0*/  IMAD.MOV.U32 R134, RZ, RZ, 0x2 ;  /* 0x00000002ff867424 */ /* 0x000fe200078e00ff */
[----:B------:R-:W-:Y:S01]  /*149b0*/  PRMT R45, R58, 0x7632, R45 ;  /* 0x000076323a2d7816 */ /* 0x000fe2000000002d */
[----:B------:R-:W-:Y:S02]  /*149c0*/  IMAD.MOV.U32 R114, RZ, RZ, R130 ;  /* 0x000000ffff727224 */ /* 0x000fe400078e0082 */
[----:B------:R-:W-:Y:S02]  /*149d0*/  FFMA.FTZ R112, R112, R101, 1.1641532182693481445e-10 ;  /* 0x2f00000070707423 */ /* 0x000fe40000010065 */
[----:B------:R-:W-:-:S03]  /*149e0*/  IMAD.U32 R45, R45, 0x10000, RZ ;  /* 0x000100002d2d7824 */ /* 0x000fc600078e00ff */
[----:B------:R-:W-:Y:S01]  /*149f0*/  FSETP.GTU.FTZ.AND P4, PT, R112, UR4, PT ;  /* 0x0000000470007c0b */ /* 0x000fe2000bf9c000 */
[----:B------:R-:W-:Y:S01]  /*14a00*/  FMUL.FTZ R45, R45, UR5 ;  /* 0x000000052d2d7c20 */ /* 0x000fe20008410000 */
[----:B------:R-:W-:-:S04]  /*14a10*/  @P1 PRMT R112, R54, 0x7632, R112 ;  /* 0x0000763236701816 */ /* 0x000fc80000000070 */
[----:B------:R-:W-:Y:S01]  /*14a20*/  FSEL R145, R45, RZ, !P4 ;  /* 0x000000ff2d917208 */ /* 0x000fe20006000000 */
[----:B------:R-:W-:Y:S01]  /*14a30*/  @P1 IMAD.U32 R143, R112, 0x10000, RZ ;  /* 0x00010000708f1824 */ /* 0x000fe200078e00ff */
[----:B------:R-:W-:Y:S02]  /*14a40*/  SEL R45, RZ, 0x1, P4 ;  /* 0x00000001ff2d7807 */ /* 0x000fe40002000000 */
[----:B------:R-:W-:Y:S01]  /*14a50*/  ISETP.NE.AND P4, PT, R132, 0x1, PT ;  /* 0x000000018400780c */ /* 0x000fe20003f85270 */
[----:B------:R-:W-:-:S04]  /*14a60*/  FADD.FTZ R112, R118, R145 ;  /* 0x0000009176707221 */ /* 0x000fc80000010000 */
        /* <DEDUP_REMOVED lines=12> */
.L_x_1656:
        /* <DEDUP_REMOVED lines=12> */
.L_x_1657:
[----:B------:R-:W-:Y:S01]  /*14bf0*/  IMAD.WIDE.U32 R152, R3, -0x326172a9, RZ ;  /* 0xcd9e8d5703987825 */ /* 0x000fe200078e00ff */
[----:B------:R-:W-:-:S03]  /*14c00*/  LOP3.LUT R144, R5, R151, R155, 0x96, !PT ;  /* 0x0000009705907212 */ /* 0x000fc600078e969b */
[----:B------:R-:W-:Y:S02]  /*14c10*/  HFMA2 R134, -RZ, RZ, 0, 0 ;  /* 0x00000000ff867431 */ /* 0x000fe400000001ff */
        /* <DEDUP_REMOVED lines=45> */
[----:B------:R-:W-:Y:S01]  /*14ef0*/  IMAD.MOV.U32 R110, RZ, RZ, R144 ;  /* 0x000000ffff6e7224 */ /* 0x000fe200078e0090 */
[----:B------:R-:W-:-:S07]  /*14f00*/  LOP3.LUT R169, R97, R146, R145, 0x96, !PT ;  /* 0x0000009261a97212 */ /* 0x000fce00078e9691 */
.L_x_1655:
        /* <DEDUP_REMOVED lines=20> */
.L_x_1659:
        /* <DEDUP_REMOVED lines=12> */
.L_x_1660:
[----:B------:R-:W-:Y:S01]  /*15110*/  IMAD.WIDE.U32 R152, R3, -0x326172a9, RZ ;  /* 0xcd9e8d5703987825 */ /* 0x000fe200078e00ff */
[----:B------:R-:W-:Y:S02]  /*15120*/  LOP3.LUT R144, R5, R151, R155, 0x96, !PT ;  /* 0x0000009705907212 */ /* 0x000fe400078e969b */
[----:B------:R-:W-:Y:S01]  /*15130*/  IADD3 R151, PT, PT, R154, -0x61c88647, RZ ;  /* 0x9e3779b99a977810 */ /* 0x000fe20007ffe0ff */
[----:B------:R-:W-:Y:S01]  /*15140*/  IMAD.MOV.U32 R126, RZ, RZ, R110 ;  /* 0x000000ffff7e7224 */ /* 0x000fe200078e006e */
        /* <DEDUP_REMOVED lines=41> */
[----:B------:R-:W-:Y:S01]  /*153e0*/  IMAD.MOV.U32 R130, RZ, RZ, R152 ;  /* 0x000000ffff827224 */ /* 0x000fe200078e0098 */
[----:B------:R-:W-:-:S03]  /*153f0*/  LOP3.LUT R128, R147, R150, R153, 0x96, !PT ;  /* 0x0000009693807212 */ /* 0x000fc600078e9699 */
[----:B------:R-:W-:-:S05]  /*15400*/  IMAD.WIDE.U32 R144, R145, -0x2daee0ad, RZ ;  /* 0xd2511f5391907825 */ /* 0x000fca00078e00ff */
[----:B------:R-:W-:Y:S02]  /*15410*/  LOP3.LUT R169, R97, R146, R145, 0x96, !PT ;  /* 0x0000009261a97212 */ /* 0x000fe400078e9691 */
[----:B------:R-:W-:-:S07]  /*15420*/  MOV R110, R144 ;  /* 0x00000090006e7202 */ /* 0x000fce0000000f00 */
.L_x_1658:
[----:B------:R-:W-:Y:S01]  /*15430*/  I2FP.F32.U32 R114, R126 ;  /* 0x0000007e00727245 */ /* 0x000fe20000201000 */
[----:B------:R-:W-:Y:S01]  /*15440*/  IMAD.U32 R126, R59, 0x10000, RZ ;  /* 0x000100003b7e7824 */ /* 0x000fe200078e00ff */
[----:B------:R-:W-:Y:S01]  /*15450*/  @P1 SHF.L.U32 R147, R55, 0x10, RZ ;  /* 0x0000001037931819 */ /* 0x000fe200000006ff */
[----:B------:R-:W-:Y:S02]  /*15460*/  IMAD.MOV.U32 R136, RZ, RZ, 0x2 ;  /* 0x00000002ff887424 */ /* 0x000fe400078e00ff */
        /* <DEDUP_REMOVED lines=20> */
.L_x_1662:
        /* <DEDUP_REMOVED lines=12> */
.L_x_1663:
[----:B------:R-:W-:Y:S01]  /*15670*/  IMAD.WIDE.U32 R150, R3, -0x326172a9, RZ ;  /* 0xcd9e8d5703967825 */ /* 0x000fe200078e00ff */
[----:B------:R-:W-:-:S03]  /*15680*/  LOP3.LUT R146, R5, R153, R155, 0x96, !PT ;  /* 0x0000009905927212 */ /* 0x000fc600078e969b */
[----:B------:R-:W-:Y:S01]  /*15690*/  IMAD.MOV.U32 R118, RZ, RZ, R110 ;  /* 0x000000ffff767224 */ /* 0x000fe200078e006e */
        /* <DEDUP_REMOVED lines=45> */
[----:B------:R-:W-:Y:S02]  /*15970*/  LOP3.LUT R169, R97, R146, R151, 0x96, !PT ;  /* 0x0000009261a97212 */ /* 0x000fe400078e9697 */
[----:B------:R-:W-:-:S07]  /*15980*/  MOV R110, R150 ;  /* 0x00000096006e7202 */ /* 0x000fce0000000f00 */
.L_x_1661:
[----:B------:R-:W-:Y:S01]  /*15990*/  I2FP.F32.U32 R118, R118 ;  /* 0x0000007600767245 */ /* 0x000fe20000201000 */
[----:B------:R-:W-:Y:S01]  /*159a0*/  IMAD.U32 R95, R95, 0x10000, RZ ;  /* 0x000100005f5f7824 */ /* 0x000fe200078e00ff */
[----:B------:R-:W-:Y:S01]  /*159b0*/  ISETP.NE.AND P6, PT, R136, 0x1, PT ;  /* 0x000000018800780c */ /* 0x000fe20003fc5270 */
[----:B------:R-:W-:Y:S02]  /*159c0*/  HFMA2 R138, -RZ, RZ, 0, 1.1920928955078125e-07 ;  /* 0x00000002ff8a7431 */ /* 0x000fe400000001ff */
[----:B------:R-:W-:Y:S02]  /*159d0*/  IMAD.MOV.U32 R132, RZ, RZ, R130 ;  /* 0x000000ffff847224 */ /* 0x000fe400078e0082 */
        /* <DEDUP_REMOVED lines=14> */
.L_x_1665:
[----:B------:R-:W-:-:S04]  /*15ac0*/  IADD3 R2, PT, PT, R2, 0x1, RZ ;  /* 0x0000000102027810 */ /* 0x000fc80007ffe0ff */
        /* <DEDUP_REMOVED lines=13> */
.L_x_1666:
        /* <DEDUP_REMOVED lines=50> */
.L_x_1664:
        /* <DEDUP_REMOVED lines=17> */
[----:B------:R-:W-:Y:S01]  /*15fd0*/  PRMT R95, R114, 0x5410, R95 ;  /* 0x00005410725f7816 */ /* 0x000fe2000000005f */
[----:B------:R-:W-:Y:S06]  /*15fe0*/  BRA `(.L_x_1667) ;  /* 0x0000002800cc7947 */ /* 0x000fec0003800000 */
.L_x_1618:
        /* <DEDUP_REMOVED lines=9> */
[--C-:B------:R-:W-:Y:S01]  /*16080*/  @!P2 IMAD.MOV.U32 R110, RZ, RZ, R106.reuse ;  /* 0x000000ffff6ea224 */ /* 0x100fe200078e006a */
[----:B------:R-:W-:Y:S01]  /*16090*/  @P2 IADD3 R112, PT, PT, R144, 0x1, RZ ;  /* 0x0000000190702810 */ /* 0x000fe20007ffe0ff */
[----:B------:R-:W-:Y:S02]  /*160a0*/  @!P2 IMAD.MOV.U32 R108, RZ, RZ, R169 ;  /* 0x000000ffff6ca224 */ /* 0x000fe400078e00a9 */
[----:B------:R-:W-:Y:S02]  /*160b0*/  @P2 IMAD.MOV.U32 R110, RZ, RZ, R106 ;  /* 0x000000ffff6e2224 */ /* 0x000fe400078e006a */
[----:B------:R-:W-:Y:S01]  /*160c0*/  @P2 IMAD.MOV.U32 R108, RZ, RZ, R128 ;  /* 0x000000ffff6c2224 */ /* 0x000fe200078e0080 */
[----:B------:R-:W-:Y:S06]  /*160d0*/  BRA `(.L_x_1668) ;  /* 0x0000000000f87947 */ /* 0x000fec0003800000 */
.L_x_1669:
[----:B------:R-:W-:-:S04]  /*160e0*/  IADD3 R2, PT, PT, R2, 0x1, RZ ;  /* 0x0000000102027810 */ /* 0x000fc80007ffe0ff */
[C---:B------:R-:W-:Y:S01]  /*160f0*/  ISETP.NE.AND P2, PT, R2.reuse, RZ, PT ;  /* 0x000000ff0200720c */ /* 0x040fe20003f45270 */
[----:B--2---:R-:W-:-:S12]  /*16100*/  IMAD.WIDE.U32 R132, R2, -0x2daee0ad, RZ ;  /* 0xd2511f5302847825 */ /* 0x004fd800078e00ff */
        /* <DEDUP_REMOVED lines=9> */
.L_x_1670:
        /* <DEDUP_REMOVED lines=48> */
[----:B------:R-:W-:Y:S02]  /*164a0*/  LOP3.LUT R169, R97, R132, R137, 0x96, !PT ;  /* 0x0000008461a97212 */ /* 0x000fe400078e9689 */
[----:B------:R-:W-:-:S07]  /*164b0*/  MOV R110, R136 ;  /* 0x00000088006e7202 */ /* 0x000fce0000000f00 */
.L_x_1668:
[----:B------:R-:W-:Y:S01]  /*164c0*/  I2FP.F32.U32 R106, R108 ;  /* 0x0000006c006a7245 */ /* 0x000fe20000201000 */
[----:B------:R-:W-:Y:S01]  /*164d0*/  IMAD.MOV.U32 R114, RZ, RZ, 0x2 ;  /* 0x00000002ff727424 */ /* 0x000fe200078e00ff */
[----:B-----5:R-:W-:Y:S02]  /*164e0*/  SHF.L.U32 R108, R92, 0x10, RZ ;  /* 0x000000105c6c7819 */ /* 0x020fe400000006ff */
[----:B------:R-:W-:Y:S01]  /*164f0*/  ISETP.NE.AND P3, PT, R112, 0x1, PT ;  /* 0x000000017000780c */ /* 0x000fe20003f65270 */
[----:B------:R-:W-:Y:S01]  /*16500*/  FFMA.FTZ R106, R106, R101, 1.1641532182693481445e-10 ;  /* 0x2f0000006a6a7423 */ /* 0x000fe20000010065 */
[----:B------:R-:W-:Y:S01]  /*16510*/  PRMT R92, R92, 0x7632, R92 ;  /* 0x000076325c5c7816 */ /* 0x000fe2000000005c */
[----:B------:R-:W-:-:S03]  /*16520*/  FMUL.FTZ R108, R108, UR5 ;  /* 0x000000056c6c7c20 */ /* 0x000fc60008410000 */
[----:B------:R-:W-:Y:S01]  /*16530*/  FSETP.GTU.FTZ.AND P2, PT, R106, UR4, PT ;  /* 0x000000046a007c0b */ /* 0x000fe2000bf5c000 */
[----:B------:R-:W-:-:S03]  /*16540*/  @P1 IMAD.U32 R106, R52, 0x10000, RZ ;  /* 0x00010000346a1824 */ /* 0x000fc600078e00ff */
[----:B--2---:R-:W-:Y:S02]  /*16550*/  FSEL R133, R108, RZ, !P2 ;  /* 0x000000ff6c857208 */ /* 0x004fe40005000000 */
        /* <DEDUP_REMOVED lines=14> */
.L_x_1672:
        /* <DEDUP_REMOVED lines=12> */
.L_x_1673:
        /* <DEDUP_REMOVED lines=47> */
[----:B------:R-:W-:Y:S01]  /*169f0*/  IMAD.MOV.U32 R130, RZ, RZ, R140 ;  /* 0x000000ffff827224 */ /* 0x000fe200078e008c */
[----:B------:R-:W-:Y:S02]  /*16a00*/  LOP3.LUT R169, R97, R134, R139, 0x96, !PT ;  /* 0x0000008661a97212 */ /* 0x000fe400078e968b */
[----:B------:R-:W-:-:S07]  /*16a10*/  MOV R110, R138 ;  /* 0x0000008a006e7202 */ /* 0x000fce0000000f00 */
.L_x_1671:
        /* <DEDUP_REMOVED lines=24> */
.L_x_1675:
        /* <DEDUP_REMOVED lines=12> */
.L_x_1676:
        /* <DEDUP_REMOVED lines=49> */
[----:B------:R-:W-:-:S07]  /*16f70*/  LOP3.LUT R169, R97, R136, R141, 0x96, !PT ;  /* 0x0000008861a97212 */ /* 0x000fce00078e968d */
.L_x_1674:
[----:B------:R-:W-:Y:S01]  /*16f80*/  I2FP.F32.U32 R108, R108 ;  /* 0x0000006c006c7245 */ /* 0x000fe20000201000 */
[C---:B------:R-:W-:Y:S01]  /*16f90*/  IMAD.U32 R112, R93.reuse, 0x10000, RZ ;  /* 0x000100005d707824 */ /* 0x040fe200078e00ff */
        /* <DEDUP_REMOVED lines=22> */
.L_x_1678:
        /* <DEDUP_REMOVED lines=12> */
.L_x_1679:
        /* <DEDUP_REMOVED lines=50> */
.L_x_1677:
        /* <DEDUP_REMOVED lines=24> */
.L_x_1681:
        /* <DEDUP_REMOVED lines=12> */
.L_x_1682:
        /* <DEDUP_REMOVED lines=48> */
[----:B------:R-:W-:Y:S02]  /*17a20*/  LOP3.LUT R169, R97, R140, R143, 0x96, !PT ;  /* 0x0000008c61a97212 */ /* 0x000fe400078e968f */
[----:B------:R-:W-:-:S07]  /*17a30*/  MOV R110, R142 ;  /* 0x0000008e006e7202 */ /* 0x000fce0000000f00 */
.L_x_1680:
        /* <DEDUP_REMOVED lines=23> */
.L_x_1684:
        /* <DEDUP_REMOVED lines=12> */
.L_x_1685:
        /* <DEDUP_REMOVED lines=50> */
.L_x_1683:
        /* <DEDUP_REMOVED lines=23> */
.L_x_1687:
        /* <DEDUP_REMOVED lines=12> */
.L_x_1688:
        /* <DEDUP_REMOVED lines=50> */
.L_x_1686:
[----:B------:R-:W-:Y:S01]  /*184e0*/  I2FP.F32.U32 R114, R114 ;  /* 0x0000007200727245 */ /* 0x000fe20000201000 */
[----:B------:R-:W-:Y:S01]  /*184f0*/  @P1 IMAD.U32 R134, R55, 0x10000, RZ ;  /* 0x0001000037861824 */ /* 0x000fe200078e00ff */
[C---:B------:R-:W-:Y:S01]  /*18500*/  SHF.L.U32 R132, R95.reuse, 0x10, RZ ;  /* 0x000000105f847819 */ /* 0x040fe200000006ff */
        /* <DEDUP_REMOVED lines=20> */
.L_x_1690:
        /* <DEDUP_REMOVED lines=12> */
.L_x_1691:
        /* <DEDUP_REMOVED lines=50> */
.L_x_1689:
[----:B------:R-:W-:Y:S01]  /*18a30*/  I2FP.F32.U32 R114, R114 ;  /* 0x0000007200727245 */ /* 0x000fe20000201000 */
[----:B------:R-:W-:Y:S01]  /*18a40*/  IMAD.U32 R95, R95, 0x10000, RZ ;  /* 0x000100005f5f7824 */ /* 0x000fe200078e00ff */
[----:B------:R-:W-:Y:S02]  /*18a50*/  @P1 PRMT R132, R55, 0x7632, R132 ;  /* 0x0000763237841816 */ /* 0x000fe40000000084 */
[----:B------:R-:W-:Y:S01]  /*18a60*/  PRMT R94, R94, 0x5410, R112 ;  /* 0x000054105e5e7816 */ /* 0x000fe20000000070 */
[----:B------:R-:W-:Y:S01]  /*18a70*/  FFMA.FTZ R114, R114, R101, 1.1641532182693481445e-10 ;  /* 0x2f00000072727423 */ /* 0x000fe20000010065 */
[----:B------:R-:W-:Y:S01]  /*18a80*/  FMUL.FTZ R95, R95, UR5 ;  /* 0x000000055f5f7c20 */ /* 0x000fe20008410000 */
[----:B------:R-:W-:Y:S02]  /*18a90*/  @P1 SHF.L.U32 R132, R132, 0x10, RZ ;  /* 0x0000001084841819 */ /* 0x000fe400000006ff */
[----:B------:R-:W-:Y:S02]  /*18aa0*/  PRMT R93, R108, 0x5410, R93 ;  /* 0x000054106c5d7816 */ /* 0x000fe4000000005d */
[----:B------:R-:W-:-:S02]  /*18ab0*/  FSETP.GTU.FTZ.AND P5, PT, R114, UR4, PT ;  /* 0x0000000472007c0b */ /* 0x000fc4000bfbc000 */
[----:B------:R-:W-:Y:S02]  /*18ac0*/  PRMT R92, R106, 0x5410, R92 ;  /* 0x000054106a5c7816 */ /* 0x000fe4000000005c */
[----:B------:R-:W-:Y:S02]  /*18ad0*/  FSEL R147, R95, RZ, !P5 ;  /* 0x000000ff5f937208 */ /* 0x000fe40006800000 */
[----:B------:R-:W-:-:S03]  /*18ae0*/  PLOP3.LUT P5, PT, P5, PT, PT, 0x8, 0x80 ;  /* 0x000000000080781c */ /* 0x000fc60002fae170 */
[----:B------:R-:W-:-:S05]  /*18af0*/  @P1 FADD.FTZ R147, R147, R132 ;  /* 0x0000008493931221 */ /* 0x000fca0000010000 */
[----:B------:R-:W-:-:S04]  /*18b00*/  F2FP.BF16.F32.PACK_AB R95, RZ, R147 ;  /* 0x00000093ff5f723e */ /* 0x000fc800000010ff */
[----:B------:R-:W-:-:S07]  /*18b10*/  PRMT R95, R134, 0x5410, R95 ;  /* 0x00005410865f7816 */ /* 0x000fce000000005f */
.L_x_1667:
[----:B------:R-:W-:Y:S01]  /*18b20*/  SEL R114, RZ, 0x1000000, !P5 ;  /* 0x01000000ff727807 */ /* 0x000fe20006800000 */
[----:B------:R-:W-:Y:S01]  /*18b30*/  IMAD.WIDE.U32 R160, R104, 0x10, R158 ;  /* 0x0000001068a07825 */ /* 0x000fe200078e009e */
[----:B------:R-:W-:Y:S01]  /*18b40*/  SEL R112, RZ, 0x10000, !P4 ;  /* 0x00010000ff707807 */ /* 0x000fe20006000000 */
[----:B------:R-:W0:Y:S01]  /*18b50*/  @P0 LDC.64 R152, c[0x0][0x398] ;  /* 0x0000e600ff980b82 */ /* 0x000e220000000a00 */
[----:B------:R-:W-:Y:S02]  /*18b60*/  SEL R167, RZ, 0x100, !P3 ;  /* 0x00000100ffa77807 */ /* 0x000fe40005800000 */
[----:B------:R-:W-:Y:S01]  /*18b70*/  ISETP.NE.AND P5, PT, R120, RZ, PT ;  /* 0x000000ff7800720c */ /* 0x000fe20003fa5270 */
[----:B------:R1:W-:Y:S01]  /*18b80*/  STG.E.128 desc[UR8][R160.64], R92 ;  /* 0x0000005ca0007986 */ /* 0x0003e2000c101d08 */
[----:B------:R-:W-:Y:S02]  /*18b90*/  ISETP.NE.AND P4, PT, R122, RZ, PT ;  /* 0x000000ff7a00720c */ /* 0x000fe40003f85270 */
[----:B------:R-:W-:Y:S01]  /*18ba0*/  ISETP.NE.AND P3, PT, R124, RZ, PT ;  /* 0x000000ff7c00720c */ /* 0x000fe20003f65270 */
[----:B------:R-:W2:Y:S01]  /*18bb0*/  @P1 LDC.64 R150, c[0x0][0x3a0] ;  /* 0x0000e800ff961b82 */ /* 0x000ea20000000a00 */
[----:B------:R-:W-:-:S02]  /*18bc0*/  ISETP.NE.AND P6, PT, R116, RZ, PT ;  /* 0x000000ff7400720c */ /* 0x000fc40003fc5270 */
[----:B------:R-:W-:Y:S02]  /*18bd0*/  SEL R108, RZ, 0x1000000, !P3 ;  /* 0x01000000ff6c7807 */ /* 0x000fe40005800000 */
[----:B------:R-:W-:Y:S02]  /*18be0*/  SEL R163, RZ, 0x10000, !P4 ;  /* 0x00010000ffa37807 */ /* 0x000fe40006000000 */
[----:B------:R-:W-:Y:S02]  /*18bf0*/  SEL R106, RZ, 0x100, !P5 ;  /* 0x00000100ff6a7807 */ /* 0x000fe40006800000 */
[----:B------:R-:W-:Y:S02]  /*18c00*/  LOP3.LUT R167, R167, R114, R112, 0xfe, !PT ;  /* 0x00000072a7a77212 */ /* 0x000fe400078efe70 */
[----:B------:R-:W-:Y:S02]  /*18c10*/  SEL R162, RZ, 0x1, !P2 ;  /* 0x00000001ffa27807 */ /* 0x000fe40005000000 */
[----:B------:R-:W-:Y:S01]  /*18c20*/  LOP3.LUT R106, R106, R108, R163, 0xfe, !PT ;  /* 0x0000006c6a6a7212 */ /* 0x000fe200078efea3 */
[----:B-1----:R-:W-:Y:S01]  /*18c30*/  IMAD.WIDE.U32 R94, R104, 0x8, R156 ;  /* 0x00000008685e7825 */ /* 0x002fe200078e009c */
[----:B------:R-:W-:-:S02]  /*18c40*/  SEL R165, RZ, 0x1, !P6 ;  /* 0x00000001ffa57807 */ /* 0x000fc40007000000 */
[----:B------:R-:W-:Y:S01]  /*18c50*/  LOP3.LUT R163, R167, R162, RZ, 0xfc, !PT ;  /* 0x000000a2a7a37212 */ /* 0x000fe200078efcff */
[----:B------:R-:W-:Y:S01]  /*18c60*/  VIADD R108, R38, 0x300 ;  /* 0x00000300266c7836 */ /* 0x000fe20000000000 */
[----:B------:R-:W-:-:S03]  /*18c70*/  LOP3.LUT R162, R106, R165, RZ, 0xfc, !PT ;  /* 0x000000a56aa27212 */ /* 0x000fc600078efcff */
[C---:B------:R-:W-:Y:S02]  /*18c80*/  IMAD.WIDE.U32 R92, R108.reuse, 0x10, R148 ;  /* 0x000000106c5c7825 */ /* 0x040fe400078e0094 */
[----:B------:R1:W-:Y:S02]  /*18c90*/  STG.E.64 desc[UR8][R94.64], R162 ;  /* 0x000000a25e007986 */ /* 0x0003e4000c101b08 */
[----:B0-----:R-:W-:-:S04]  /*18ca0*/  @P0 IMAD.WIDE.U32 R152, R108, 0x10, R152 ;  /* 0x000000106c980825 */ /* 0x001fc800078e0098 */
[----:B--2---:R-:W-:Y:S01]  /*18cb0*/  @P1 IMAD.WIDE.U32 R150, R108, 0x10, R150 ;  /* 0x000000106c961825 */ /* 0x004fe200078e0096 */
[----:B-1----:R-:W-:Y:S06]  /*18cc0*/  @!P0 BRA `(.L_x_1692) ;  /* 0x0000000000508947 */ /* 0x002fec0003800000 */
[----:B------:R-:W-:Y:S01]  /*18cd0*/  IMAD.U32 R94, R126, 0x10000, RZ ;  /* 0x000100007e5e7824 */ /* 0x000fe200078e00ff */
[----:B------:R-:W-:Y:S02]  /*18ce0*/  LOP3.LUT R106, R118, 0xffff, RZ, 0xc0, !PT ;  /* 0x0000ffff766a7812 */ /* 0x000fe400078ec0ff */
[----:B------:R-:W-:Y:S02]  /*18cf0*/  PRMT R161, R45, 0x7104, RZ ;  /* 0x000071042da17816 */ /* 0x000fe400000000ff */
[----:B------:R-:W-:Y:S02]  /*18d00*/  LOP3.LUT R149, R94, 0xff0000, RZ, 0xc0, !PT ;  /* 0x00ff00005e957812 */ /* 0x000fe400078ec0ff */
[----:B------:R-:W0:Y:S01]  /*18d10*/  LDC.64 R94, c[0x0][0x3b8] ;  /* 0x0000ee00ff5e7b82 */ /* 0x000e220000000a00 */
[----:B------:R-:W-:Y:S02]  /*18d20*/  LOP3.LUT R148, R43, 0xff, RZ, 0xc0, !PT ;  /* 0x000000ff2b947812 */ /* 0x000fe400078ec0ff */
[----:B------:R-:W-:-:S02]  /*18d30*/  PRMT R106, R149, 0x4210, R106 ;  /* 0x00004210956a7816 */ /* 0x000fc4000000006a */
[----:B------:R-:W-:Y:S01]  /*18d40*/  LOP3.LUT R160, R42, 0xff, RZ, 0xc0, !PT ;  /* 0x000000ff2aa07812 */ /* 0x000fe200078ec0ff */
[----:B------:R-:W-:Y:S01]  /*18d50*/  IMAD.WIDE.U32 R148, R148, 0x1000000, RZ ;  /* 0x0100000094947825 */ /* 0x000fe200078e00ff */
[----:B------:R-:W-:Y:S02]  /*18d60*/  LOP3.LUT R161, R106, 0xff00, R161, 0xf8, !PT ;  /* 0x0000ff006aa17812 */ /* 0x000fe400078ef8a1 */
[----:B------:R-:W-:Y:S02]  /*18d70*/  LOP3.LUT R162, R41, 0xff, RZ, 0xc0, !PT ;  /* 0x000000ff29a27812 */ /* 0x000fe400078ec0ff */
[----:B------:R-:W-:Y:S01]  /*18d80*/  LOP3.LUT R165, R161, 0xff, R44, 0xf8, !PT ;  /* 0x000000ffa1a57812 */ /* 0x000fe200078ef82c */
[----:B------:R-:W-:-:S04]  /*18d90*/  IMAD.WIDE.U32 R160, R160, 0x10000, RZ ;  /* 0x00010000a0a07825 */ /* 0x000fc800078e00ff */
[----:B------:R-:W-:Y:S01]  /*18da0*/  IMAD.WIDE.U32 R162, R162, 0x100, RZ ;  /* 0x00000100a2a27825 */ /* 0x000fe200078e00ff */
[----:B------:R-:W-:Y:S02]  /*18db0*/  LOP3.LUT R165, R161, R165, R149, 0xfe, !PT ;  /* 0x000000a5a1a57212 */ /* 0x000fe400078efe95 */
[----:B------:R-:W-:Y:S01]  /*18dc0*/  LOP3.LUT R149, R162, R148, R160, 0xfe, !PT ;  /* 0x00000094a2957212 */ /* 0x000fe200078efea0 */
[----:B0-----:R-:W-:-:S03]  /*18dd0*/  IMAD.WIDE.U32 R94, R104, 0x8, R94 ;  /* 0x00000008685e7825 */ /* 0x001fc600078e005e */
[----:B------:R-:W-:Y:S02]  /*18de0*/  LOP3.LUT R148, R149, 0xff, R40, 0xf8, !PT ;  /* 0x000000ff95947812 */ /* 0x000fe400078ef828 */
[----:B------:R-:W-:-:S05]  /*18df0*/  LOP3.LUT R149, R165, R163, RZ, 0xfc, !PT ;  /* 0x000000a3a5957212 */ /* 0x000fca00078efcff */
[----:B------:R0:W-:Y:S02]  /*18e00*/  STG.E.64 desc[UR8][R94.64], R148 ;  /* 0x000000945e007986 */ /* 0x0001e4000c101b08 */
.L_x_1692:
[----:B------:R1:W5:Y:S04]  /*18e10*/  @P0 LDG.E.128 R56, desc[UR8][R152.64] ;  /* 0x0000000898380981 */ /* 0x000368000c1e1d00 */
[----:B------:R1:W5:Y:S04]  /*18e20*/  @P1 LDG.E.128 R52, desc[UR8][R150.64] ;  /* 0x0000000896341981 */ /* 0x000368000c1e1d00 */
[----:B0-----:R-:W5:Y:S01]  /*18e30*/  LDG.E.128 R92, desc[UR8][R92.64] ;  /* 0x000000085c5c7981 */ /* 0x001f62000c1e1d00 */
[----:B------:R-:W-:Y:S05]  /*18e40*/  @!P0 BRA `(.L_x_1693) ;  /* 0x00000054004c8947 */ /* 0x000fea0003800000 */
        /* <DEDUP_REMOVED lines=15> */
.L_x_1695:
        /* <DEDUP_REMOVED lines=12> */
.L_x_1696:
        /* <DEDUP_REMOVED lines=50> */
.L_x_1694:
[----:B------:R-:W-:Y:S01]  /*19320*/  I2FP.F32.U32 R40, R40 ;  /* 0x0000002800287245 */ /* 0x000fe20000201000 */
[----:B------:R-:W-:Y:S01]  /*19330*/  IMAD.MOV.U32 R43, RZ, RZ, 0x2 ;  /* 0x00000002ff2b7424 */ /* 0x000fe200078e00ff */
[----:B------:R-:W-:Y:S02]  /*19340*/  ISETP.NE.AND P3, PT, R42, 0x1, PT ;  /* 0x000000012a00780c */ /* 0x000fe40003f65270 */
[----:B-----5:R-:W-:Y:S01]  /*19350*/  SHF.L.U32 R41, R92, 0x10, RZ ;  /* 0x000000105c297819 */ /* 0x020fe200000006ff */
[----:B------:R-:W-:Y:S01]  /*19360*/  FFMA.FTZ R40, R40, R101, 1.1641532182693481445e-10 ;  /* 0x2f00000028287423 */ /* 0x000fe20000010065 */
[----:B------:R-:W-:-:S03]  /*19370*/  PRMT R92, R92, 0x7632, R92 ;  /* 0x000076325c5c7816 */ /* 0x000fc6000000005c */
        /* <DEDUP_REMOVED lines=15> */
.L_x_1698:
        /* <DEDUP_REMOVED lines=12> */
.L_x_1699:
        /* <DEDUP_REMOVED lines=43> */
[----:B------:R-:W-:Y:S02]  /*197e0*/  HFMA2 R43, -RZ, RZ, 0, 0 ;  /* 0x00000000ff2b7431 */ /* 0x000fe400000001ff */
[----:B------:R-:W-:Y:S01]  /*197f0*/  IMAD.WIDE.U32 R44, R45, -0x2daee0ad, RZ ;  /* 0xd2511f532d2c7825 */ /* 0x000fe200078e00ff */
[----:B------:R-:W-:Y:S02]  /*19800*/  LOP3.LUT R128, R41, R42, R149, 0x96, !PT ;  /* 0x0000002a29807212 */ /* 0x000fe400078e9695 */
[----:B------:R-:W-:Y:S02]  /*19810*/  MOV R130, R148 ;  /* 0x0000009400827202 */ /* 0x000fe40000000f00 */
[----:B------:R-:W-:Y:S01]  /*19820*/  LOP3.LUT R169, R97, R40, R45, 0x96, !PT ;  /* 0x0000002861a97212 */ /* 0x000fe200078e962d */
[----:B------:R-:W-:Y:S02]  /*19830*/  IMAD.MOV.U32 R40, RZ, RZ, R106 ;  /* 0x000000ffff287224 */ /* 0x000fe400078e006a */
[----:B------:R-:W-:-:S07]  /*19840*/  IMAD.MOV.U32 R106, RZ, RZ, R44 ;  /* 0x000000ffff6a7224 */ /* 0x000fce00078e002c */
.L_x_1697:
        /* <DEDUP_REMOVED lines=8> */
[----:B------:R-:W-:-:S05]  /*198d0*/  FSEL R41, R41, RZ, !P2 ;  /* 0x000000ff29297208 */ /* 0x000fca0005000000 */
[----:B------:R-:W-:Y:S01]  /*198e0*/  FADD.FTZ R40, R112, R41 ;  /* 0x0000002970287221 */ /* 0x000fe20000010000 */
[----:B------:R-:W-:-:S03]  /*198f0*/  IMAD.MOV.U32 R41, RZ, RZ, R130 ;  /* 0x000000ffff297224 */ /* 0x000fc600078e0082 */
        /* <DEDUP_REMOVED lines=13> */
.L_x_1701:
        /* <DEDUP_REMOVED lines=12> */
.L_x_1702:
[----:B------:R-:W-:Y:S01]  /*19a90*/  IMAD.WIDE.U32 R44, R3, -0x326172a9, RZ ;  /* 0xcd9e8d57032c7825 */ /* 0x000fe200078e00ff */
[----:B-1----:R-:W-:-:S03]  /*19aa0*/  LOP3.LUT R152, R5, R43, R155, 0x96, !PT ;  /* 0x0000002b05987212 */ /* 0x002fc600078e969b */
        /* <DEDUP_REMOVED lines=48> */
.L_x_1700:
        /* <DEDUP_REMOVED lines=20> */
.L_x_1704:
        /* <DEDUP_REMOVED lines=12> */
.L_x_1705:
[----:B------:R-:W-:Y:S01]  /*19fb0*/  IMAD.WIDE.U32 R44, R3, -0x326172a9, RZ ;  /* 0xcd9e8d57032c7825 */ /* 0x000fe200078e00ff */
[----:B-1----:R-:W-:Y:S02]  /*19fc0*/  LOP3.LUT R152, R5, R43, R155, 0x96, !PT ;  /* 0x0000002b05987212 */ /* 0x002fe400078e969b */
        /* <DEDUP_REMOVED lines=48> */
.L_x_1703:
[----:B------:R-:W-:Y:S01]  /*1a2d0*/  I2FP.F32.U32 R42, R42 ;  /* 0x0000002a002a7245 */ /* 0x000fe20000201000 */
[----:B------:R-:W-:Y:S01]  /*1a2e0*/  IMAD.MOV.U32 R44, RZ, RZ, 0x2 ;  /* 0x00000002ff2c7424 */ /* 0x000fe200078e00ff */
[----:B------:R-:W-:Y:S02]  /*1a2f0*/  PRMT R41, R56, 0x7632, R41 ;  /* 0x0000763238297816 */ /* 0x000fe40000000029 */
[----:B------:R-:W-:Y:S01]  /*1a300*/  ISETP.NE.AND P3, PT, R43, 0x1, PT ;  /* 0x000000012b00780c */ /* 0x000fe20003f65270 */
[----:B------:R-:W-:Y:S02]  /*1a310*/  FFMA.FTZ R42, R42, R101, 1.1641532182693481445e-10 ;  /* 0x2f0000002a2a7423 */ /* 0x000fe40000010065 */
[----:B------:R-:W-:-:S03]  /*1a320*/  IMAD.U32 R41, R41, 0x10000, RZ ;  /* 0x0001000029297824 */ /* 0x000fc600078e00ff */
[----:B------:R-:W-:Y:S01]  /*1a330*/  FSETP.GTU.FTZ.AND P2, PT, R42, UR4, PT ;  /* 0x000000042a007c0b */ /* 0x000fe2000bf5c000 */
[----:B------:R-:W-:Y:S01]  /*1a340*/  FMUL.FTZ R41, R41, UR5 ;  /* 0x0000000529297c20 */ /* 0x000fe20008410000 */
[----:B------:R-:W-:-:S04]  /*1a350*/  @P1 PRMT R42, R52, 0x7632, R42 ;  /* 0x00007632342a1816 */ /* 0x000fc8000000002a */
[----:B------:R-:W-:Y:S02]  /*1a360*/  FSEL R41, R41, RZ, !P2 ;  /* 0x000000ff29297208 */ /* 0x000fe40005000000 */
[----:B------:R-:W-:-:S03]  /*1a370*/  @P1 SHF.L.U32 R42, R42, 0x10, RZ ;  /* 0x000000102a2a1819 */ /* 0x000fc600000006ff */
[----:B------:R-:W-:-:S04]  /*1a380*/  FADD.FTZ R41, R112, R41 ;  /* 0x0000002970297221 */ /* 0x000fc80000010000 */
[----:B-1----:R-:W-:Y:S01]  /*1a390*/  @P1 FADD.FTZ R151, R41, R42 ;  /* 0x0000002a29971221 */ /* 0x002fe20000010000 */
[----:B------:R-:W-:Y:S01]  /*1a3a0*/  @!P1 IMAD.MOV.U32 R151, RZ, RZ, R41 ;  /* 0x000000ffff979224 */ /* 0x000fe200078e0029 */
[----:B------:R-:W-:Y:S02]  /*1a3b0*/  SEL R41, RZ, 0x1, P2 ;  /* 0x00000001ff297807 */ /* 0x000fe40001000000 */
[----:B------:R-:W-:Y:S02]  /*1a3c0*/  MOV R42, R130 ;  /* 0x00000082002a7202 */ /* 0x000fe40000000f00 */
        /* <DEDUP_REMOVED lines=10> */
.L_x_1707:
        /* <DEDUP_REMOVED lines=12> */
.L_x_1708:
        /* <DEDUP_REMOVED lines=50> */
.L_x_1706:
[----:B------:R-:W-:Y:S01]  /*1a850*/  I2FP.F32.U32 R42, R42 ;  /* 0x0000002a002a7245 */ /* 0x000fe20000201000 */
[C---:B------:R-:W-:Y:S01]  /*1a860*/  IMAD.U32 R43, R93.reuse, 0x10000, RZ ;  /* 0x000100005d2b7824 */ /* 0x040fe200078e00ff */
[----:B------:R-:W-:Y:S01]  /*1a870*/  ISETP.NE.AND P3, PT, R44, 0x1, PT ;  /* 0x000000012c00780c */ /* 0x000fe20003f65270 */
[----:B------:R-:W-:Y:S01]  /*1a880*/  HFMA2 R45, -RZ, RZ, 0, 1.1920928955078125e-07 ;  /* 0x00000002ff2d7431 */ /* 0x000fe200000001ff */
[----:B------:R-:W-:Y:S01]  /*1a890*/  PRMT R93, R93, 0x7632, R93 ;  /* 0x000076325d5d7816 */ /* 0x000fe2000000005d */
        /* <DEDUP_REMOVED lines=16> */
.L_x_1710:
        /* <DEDUP_REMOVED lines=12> */
.L_x_1711:
        /* <DEDUP_REMOVED lines=50> */
.L_x_1709:
[----:B------:R-:W-:Y:S01]  /*1ad80*/  I2FP.F32.U32 R42, R42 ;  /* 0x0000002a002a7245 */ /* 0x000fe20000201000 */
[----:B------:R-:W-:Y:S01]  /*1ad90*/  @P1 IMAD.U32 R153, R53, 0x10000, RZ ;  /* 0x0001000035991824 */ /* 0x000fe200078e00ff */
[----:B------:R-:W-:Y:S02]  /*1ada0*/  SHF.L.U32 R43, R57, 0x10, RZ ;  /* 0x00000010392b7819 */ /* 0x000fe400000006ff */
[----:B------:R-:W-:Y:S01]  /*1adb0*/  ISETP.NE.AND P3, PT, R45, 0x1, PT ;  /* 0x000000012d00780c */ /* 0x000fe20003f65270 */
[----:B------:R-:W-:Y:S01]  /*1adc0*/  FFMA.FTZ R42, R42, R101, 1.1641532182693481445e-10 ;  /* 0x2f0000002a2a7423 */ /* 0x000fe20000010065 */
[----:B------:R-:W-:Y:S01]  /*1add0*/  MOV R122, 0x2 ;  /* 0x00000002007a7802 */ /* 0x000fe20000000f00 */
[----:B------:R-:W-:-:S03]  /*1ade0*/  FMUL.FTZ R43, R43, UR5 ;  /* 0x000000052b2b7c20 */ /* 0x000fc60008410000 */
[----:B------:R-:W-:-:S04]  /*1adf0*/  FSETP.GTU.FTZ.AND P2, PT, R42, UR4, PT ;  /* 0x000000042a007c0b */ /* 0x000fc8000bf5c000 */
[----:B------:R-:W-:-:S05]  /*1ae00*/  FSEL R43, R43, RZ, !P2 ;  /* 0x000000ff2b2b7208 */ /* 0x000fca0005000000 */
[----:B------:R-:W-:Y:S01]  /*1ae10*/  FADD.FTZ R42, R118, R43 ;  /* 0x0000002b762a7221 */ /* 0x000fe20000010000 */
[----:B------:R-:W-:-:S03]  /*1ae20*/  IMAD.MOV.U32 R43, RZ, RZ, R130 ;  /* 0x000000ffff2b7224 */ /* 0x000fc600078e0082 */
        /* <DEDUP_REMOVED lines=13> */
.L_x_1713:
        /* <DEDUP_REMOVED lines=12> */
.L_x_1714:
        /* <DEDUP_REMOVED lines=50> */
.L_x_1712:
[----:B------:R-:W-:Y:S01]  /*1b2e0*/  I2FP.F32.U32 R44, R43 ;  /* 0x0000002b002c7245 */ /* 0x000fe20000201000 */
[----:B------:R-:W-:Y:S01]  /*1b2f0*/  IMAD.MOV.U32 R45, RZ, RZ, 0x2 ;  /* 0x00000002ff2d7424 */ /* 0x000fe200078e00ff */
[----:B------:R-:W-:Y:S01]  /*1b300*/  SHF.L.U32 R93, R93, 0x10, RZ ;  /* 0x000000105d5d7819 */ /* 0x000fe200000006ff */
[----:B------:R-:W-:Y:S01]  /*1b310*/  IMAD.MOV.U32 R43, RZ, RZ, R130 ;  /* 0x000000ffff2b7224 */ /* 0x000fe200078e0082 */
[----:B------:R-:W-:Y:S01]  /*1b320*/  ISETP.NE.AND P2, PT, R122, 0x1, PT ;  /* 0x000000017a00780c */ /* 0x000fe20003f45270 */
[----:B------:R-:W-:Y:S02]  /*1b330*/  FFMA.FTZ R44, R44, R101, 1.1641532182693481445e-10 ;  /* 0x2f0000002c2c7423 */ /* 0x000fe40000010065 */
[----:B------:R-:W-:-:S03]  /*1b340*/  FMUL.FTZ R93, R93, UR5 ;  /* 0x000000055d5d7c20 */ /* 0x000fc60008410000 */
[----:B------:R-:W-:-:S04]  /*1b350*/  FSETP.GTU.FTZ.AND P3, PT, R44, UR4, PT ;  /* 0x000000042c007c0b */ /* 0x000fc8000bf7c000 */
[----:B------:R-:W-:Y:S02]  /*1b360*/  FSEL R120, R93, RZ, !P3 ;  /* 0x000000ff5d787208 */ /* 0x000fe40005800000 */
[----:B------:R-:W-:-:S04]  /*1b370*/  PLOP3.LUT P3, PT, P3, PT, PT, 0x8, 0x80 ;  /* 0x000000000080781c */ /* 0x000fc80001f6e170 */
        /* <DEDUP_REMOVED lines=10> */
.L_x_1716:
        /* <DEDUP_REMOVED lines=12> */
.L_x_1717:
        /* <DEDUP_REMOVED lines=50> */
.L_x_1715:
        /* <DEDUP_REMOVED lines=26> */
.L_x_1719:
        /* <DEDUP_REMOVED lines=12> */
.L_x_1720:
        /* <DEDUP_REMOVED lines=50> */
.L_x_1718:
[----:B------:R-:W-:Y:S01]  /*1bd80*/  I2FP.F32.U32 R44, R44 ;  /* 0x0000002c002c7245 */ /* 0x000fe20000201000 */
[----:B------:R-:W-:Y:S01]  /*1bd90*/  IMAD.U32 R45, R94, 0x10000, RZ ;  /* 0x000100005e2d7824 */ /* 0x000fe200078e00ff */
[----:B------:R-:W-:Y:S01]  /*1bda0*/  ISETP.NE.AND P3, PT, R124, 0x1, PT ;  /* 0x000000017c00780c */ /* 0x000fe20003f65270 */
[----:B------:R-:W-:Y:S01]  /*1bdb0*/  IMAD.MOV.U32 R126, RZ, RZ, 0x2 ;  /* 0x00000002ff7e7424 */ /* 0x000fe200078e00ff */
[----:B------:R-:W-:Y:S01]  /*1bdc0*/  PRMT R94, R94, 0x7632, R94 ;  /* 0x000076325e5e7816 */ /* 0x000fe2000000005e */
        /* <DEDUP_REMOVED lines=15> */
.L_x_1722:
        /* <DEDUP_REMOVED lines=12> */
.L_x_1723:
[----:B------:R-:W-:Y:S01]  /*1bf80*/  IMAD.WIDE.U32 R164, R3, -0x326172a9, RZ ;  /* 0xcd9e8d5703a47825 */ /* 0x000fe200078e00ff */
[----:B------:R-:W-:-:S03]  /*1bf90*/  LOP3.LUT R44, R5, R167, R155, 0x96, !PT ;  /* 0x000000a7052c7212 */ /* 0x000fc600078e969b */
[----:B------:R-:W-:Y:S01]  /*1bfa0*/  IMAD.MOV.U32 R126, RZ, RZ, RZ ;  /* 0x000000ffff7e7224 */ /* 0x000fe200078e00ff */
        /* <DEDUP_REMOVED lines=47> */
.L_x_1721:
        /* <DEDUP_REMOVED lines=24> */
.L_x_1725:
        /* <DEDUP_REMOVED lines=12> */
.L_x_1726:
        /* <DEDUP_REMOVED lines=50> */
.L_x_1724:
        /* <DEDUP_REMOVED lines=19> */
.L_x_1728:
        /* <DEDUP_REMOVED lines=12> */
.L_x_1729:
        /* <DEDUP_REMOVED lines=48> */
[----:B------:R-:W-:Y:S01]  /*1ccf0*/  LOP3.LUT R169, R97, R164, R171, 0x96, !PT ;  /* 0x000000a461a97212 */ /* 0x000fe200078e96ab */
[----:B------:R-:W-:-:S07]  /*1cd00*/  IMAD.MOV.U32 R106, RZ, RZ, R170 ;  /* 0x000000ffff6a7224 */ /* 0x000fce00078e00aa */
.L_x_1727:
[----:B------:R-:W-:Y:S02]  /*1cd10*/  I2FP.F32.U32 R94, R45 ;  /* 0x0000002d005e7245 */ /* 0x000fe40000201000 */
[----:B------:R-:W-:Y:S02]  /*1cd20*/  PRMT R45, R58, 0x7632, R45 ;  /* 0x000076323a2d7816 */ /* 0x000fe4000000002d */
[----:B------:R-:W-:Y:S01]  /*1cd30*/  MOV R136, 0x2 ;  /* 0x0000000200887802 */ /* 0x000fe20000000f00 */
[----:B------:R-:W-:Y:S01]  /*1cd40*/  FFMA.FTZ R94, R94, R101, 1.1641532182693481445e-10 ;  /* 0x2f0000005e5e7423 */ /* 0x000fe20000010065 */
[----:B------:R-:W-:-:S04]  /*1cd50*/  SHF.L.U32 R45, R45, 0x10, RZ ;  /* 0x000000102d2d7819 */ /* 0x000fc800000006ff */
        /* <DEDUP_REMOVED lines=21> */
.L_x_1731:
        /* <DEDUP_REMOVED lines=12> */
.L_x_1732:
        /* <DEDUP_REMOVED lines=50> */
.L_x_1730:
[----:B------:R-:W-:Y:S01]  /*1d290*/  I2FP.F32.U32 R94, R94 ;  /* 0x0000005e005e7245 */ /* 0x000fe20000201000 */
[----:B------:R-:W-:Y:S01]  /*1d2a0*/  IMAD.MOV.U32 R138, RZ, RZ, 0x2 ;  /* 0x00000002ff8a7424 */ /* 0x000fe200078e00ff */
[----:B------:R-:W-:Y:S02]  /*1d2b0*/  ISETP.NE.AND P5, PT, R136, 0x1, PT ;  /* 0x000000018800780c */ /* 0x000fe40003fa5270 */
[C---:B------:R-:W-:Y:S01]  /*1d2c0*/  SHF.L.U32 R126, R95.reuse, 0x10, RZ ;  /* 0x000000105f7e7819 */ /* 0x040fe200000006ff */
[----:B------:R-:W-:Y:S01]  /*1d2d0*/  FFMA.FTZ R94, R94, R101, 1.1641532182693481445e-10 ;  /* 0x2f0000005e5e7423 */ /* 0x000fe20000010065 */
[----:B------:R-:W-:Y:S01]  /*1d2e0*/  PRMT R132, R95, 0x7632, R132 ;  /* 0x000076325f847816 */ /* 0x000fe20000000084 */
[----:B------:R-:W-:Y:S02]  /*1d2f0*/  IMAD.MOV.U32 R95, RZ, RZ, R130 ;  /* 0x000000ffff5f7224 */ /* 0x000fe400078e0082 */
        /* <DEDUP_REMOVED lines=13> */
.L_x_1734:
        /* <DEDUP_REMOVED lines=12> */
.L_x_1735:
[----:B------:R-:W-:Y:S01]  /*1d490*/  LOP3.LUT R168, R5, R95, R155, 0x96, !PT ;  /* 0x0000005f05a87212 */ /* 0x000fe200078e969b */
[----:B------:R-:W-:-:S04]  /*1d4a0*/  IMAD.WIDE.U32 R166, R3, -0x326172a9, RZ ;  /* 0xcd9e8d5703a67825 */ /* 0x000fc800078e00ff */
[----:B------:R-:W-:Y:S02]  /*1d4b0*/  HFMA2 R138, -RZ, RZ, 0, 0 ;  /* 0x00000000ff8a7431 */ /* 0x000fe400000001ff */
[----:B------:R-:W-:Y:S01]  /*1d4c0*/  VIADD R95, R154, 0x9e3779b9 ;  /* 0x9e3779b99a5f7836 */ /* 0x000fe20000000000 */
[----:B------:R-:W-:Y:S01]  /*1d4d0*/  LOP3.LUT R170, R4, R167, R154, 0x96, !PT ;  /* 0x000000a704aa7212 */ /* 0x000fe200078e969a */
[----:B------:R-:W-:-:S04]  /*1d4e0*/  IMAD.WIDE.U32 R168, R168, -0x326172a9, RZ ;  /* 0xcd9e8d57a8a87825 */ /* 0x000fc800078e00ff */
[----:B------:R-:W-:Y:S01]  /*1d4f0*/  IMAD.WIDE.U32 R170, R170, -0x2daee0ad, RZ ;  /* 0xd2511f53aaaa7825 */ /* 0x000fe200078e00ff */
[----:B------:R-:W-:-:S04]  /*1d500*/  LOP3.LUT R166, R95, R166, R169, 0x96, !PT ;  /* 0x000000a65fa67212 */ /* 0x000fc800078e96a9 */
[----:B------:R-:W-:Y:S01]  /*1d510*/  LOP3.LUT R171, R51, R94, R171, 0x96, !PT ;  /* 0x0000005e33ab7212 */ /* 0x000fe200078e96ab */
[----:B------:R-:W-:-:S05]  /*1d520*/  IMAD.WIDE.U32 R166, R166, -0x2daee0ad, RZ ;  /* 0xd2511f53a6a67825 */ /* 0x000fca00078e00ff */
        /* <DEDUP_REMOVED lines=11> */
[----:B------:R-:W-:-:S05]  /*1d5e0*/  IMAD.WIDE.U32 R170, R171, -0x326172a9, RZ ;  /* 0xcd9e8d57abaa7825 */ /* 0x000fca00078e00ff */
        /* <DEDUP_REMOVED lines=15> */
[----:B------:R-:W-:-:S05]  /*1d6e0*/  IMAD.WIDE.U32 R168, R169, -0x2daee0ad, RZ ;  /* 0xd2511f53a9a87825 */ /* 0x000fca00078e00ff */
[----:B------:R-:W-:Y:S01]  /*1d6f0*/  LOP3.LUT R126, R95, R166, R169, 0x96, !PT ;  /* 0x000000a65f7e7212 */ /* 0x000fe200078e96a9 */
[----:B------:R-:W-:-:S04]  /*1d700*/  IMAD.WIDE.U32 R166, R167, -0x326172a9, RZ ;  /* 0xcd9e8d57a7a67825 */ /* 0x000fc800078e00ff */
[----:B------:R-:W-:-:S05]  /*1d710*/  VIADD R95, R154, 0xf1bbcdc8 ;  /* 0xf1bbcdc89a5f7836 */ /* 0x000fca0000000000 */
[----:B------:R-:W-:Y:S01]  /*1d720*/  LOP3.LUT R170, R95, R94, R167, 0x96, !PT ;  /* 0x0000005e5faa7212 */ /* 0x000fe200078e96a7 */
        /* <DEDUP_REMOVED lines=8> */
.L_x_1733:
        /* <DEDUP_REMOVED lines=24> */
.L_x_1737:
        /* <DEDUP_REMOVED lines=12> */
.L_x_1738:
[----:B------:R-:W-:Y:S01]  /*1d9f0*/  LOP3.LUT R94, R5, R169, R155, 0x96, !PT ;  /* 0x000000a9055e7212 */ /* 0x000fe200078e969b */
[----:B------:R-:W-:-:S04]  /*1da00*/  IMAD.WIDE.U32 R166, R3, -0x326172a9, RZ ;  /* 0xcd9e8d5703a67825 */ /* 0x000fc800078e00ff */
[----:B------:R-:W-:Y:S02]  /*1da10*/  HFMA2 R140, -RZ, RZ, 0, 0 ;  /* 0x00000000ff8c7431 */ /* 0x000fe400000001ff */
[----:B------:R-:W-:Y:S01]  /*1da20*/  VIADD R169, R154, 0x9e3779b9 ;  /* 0x9e3779b99aa97836 */ /* 0x000fe20000000000 */
[----:B------:R-:W-:Y:S01]  /*1da30*/  LOP3.LUT R167, R4, R167, R154, 0x96, !PT ;  /* 0x000000a704a77212 */ /* 0x000fe200078e969a */
[----:B------:R-:W-:-:S05]  /*1da40*/  IMAD.WIDE.U32 R94, R94, -0x326172a9, RZ ;  /* 0xcd9e8d575e5e7825 */ /* 0x000fca00078e00ff */
[----:B------:R-:W-:Y:S01]  /*1da50*/  LOP3.LUT R169, R169, R166, R95, 0x96, !PT ;  /* 0x000000a6a9a97212 */ /* 0x000fe200078e965f */
[----:B------:R-:W-:Y:S01]  /*1da60*/  IMAD.WIDE.U32 R166, R167, -0x2daee0ad, RZ ;  /* 0xd2511f53a7a67825 */ /* 0x000fe200078e00ff */
[----:B------:R-:W-:-:S04]  /*1da70*/  IADD3 R95, PT, PT, R154, 0x3c6ef372, RZ ;  /* 0x3c6ef3729a5f7810 */ /* 0x000fc80007ffe0ff */
[----:B------:R-:W-:Y:S01]  /*1da80*/  LOP3.LUT R167, R51, R168, R167, 0x96, !PT ;  /* 0x000000a833a77212 */ /* 0x000fe200078e96a7 */
[----:B------:R-:W-:-:S05]  /*1da90*/  IMAD.WIDE.U32 R168, R169, -0x2daee0ad, RZ ;  /* 0xd2511f53a9a87825 */ /* 0x000fca00078e00ff */
[----:B------:R-:W-:Y:S01]  /*1daa0*/  LOP3.LUT R128, R100, R166, R169, 0x96, !PT ;  /* 0x000000a664807212 */ /* 0x000fe200078e96a9 */
[----:B------:R-:W-:-:S05]  /*1dab0*/  IMAD.WIDE.U32 R166, R167, -0x326172a9, RZ ;  /* 0xcd9e8d57a7a67825 */ /* 0x000fca00078e00ff */
[----:B------:R-:W-:Y:S01]  /*1dac0*/  LOP3.LUT R167, R95, R94, R167, 0x96, !PT ;  /* 0x0000005e5fa77212 */ /* 0x000fe200078e96a7 */
[----:B------:R-:W-:-:S05]  /*1dad0*/  IMAD.WIDE.U32 R94, R128, -0x326172a9, RZ ;  /* 0xcd9e8d57805e7825 */ /* 0x000fca00078e00ff */
[----:B------:R-:W-:Y:S01]  /*1dae0*/  LOP3.LUT R169, R47, R166, R95, 0x96, !PT ;  /* 0x000000a62fa97212 */ /* 0x000fe200078e965f */
[----:B------:R-:W-:-:S04]  /*1daf0*/  IMAD.WIDE.U32 R166, R167, -0x2daee0ad, RZ ;  /* 0xd2511f53a7a67825 */ /* 0x000fc800078e00ff */
[----:B------:R-:W-:Y:S01]  /*1db00*/  VIADD R95, R154, 0x78dde6e4 ;  /* 0x78dde6e49a5f7836 */ /* 0x000fe20000000000 */
        /* <DEDUP_REMOVED lines=16> */
[----:B------:R-:W-:Y:S01]  /*1dc10*/  IMAD.WIDE.U32 R166, R167, -0x2daee0ad, RZ ;  /* 0xd2511f53a7a67825 */ /* 0x000fe200078e00ff */
[----:B------:R-:W-:-:S04]  /*1dc20*/  IADD3 R95, PT, PT, R155, -0x24c28bd8, RZ ;  /* 0xdb3d74289b5f7810 */ /* 0x000fc80007ffe0ff */
[----:B------:R-:W-:Y:S01]  /*1dc30*/  LOP3.LUT R167, R46, R168, R167, 0x96, !PT ;  /* 0x000000a82ea77212 */ /* 0x000fe200078e96a7 */
[----:B------:R-:W-:-:S05]  /*1dc40*/  IMAD.WIDE.U32 R168, R169, -0x2daee0ad, RZ ;  /* 0xd2511f53a9a87825 */ /* 0x000fca00078e00ff */
[----:B------:R-:W-:Y:S01]  /*1dc50*/  LOP3.LUT R128, R95, R166, R169, 0x96, !PT ;  /* 0x000000a65f807212 */ /* 0x000fe200078e96a9 */
[----:B------:R-:W-:-:S04]  /*1dc60*/  IMAD.WIDE.U32 R166, R167, -0x326172a9, RZ ;  /* 0xcd9e8d57a7a67825 */ /* 0x000fc800078e00ff */
[C---:B------:R-:W-:Y:S02]  /*1dc70*/  VIADD R95, R154.reuse, 0xf1bbcdc8 ;  /* 0xf1bbcdc89a5f7836 */ /* 0x040fe40000000000 */
[----:B------:R-:W-:-:S03]  /*1dc80*/  VIADD R169, R154, 0x8ff34781 ;  /* 0x8ff347819aa97836 */ /* 0x000fc60000000000 */
[----:B------:R-:W-:Y:S01]  /*1dc90*/  LOP3.LUT R167, R95, R94, R167, 0x96, !PT ;  /* 0x0000005e5fa77212 */ /* 0x000fe200078e96a7 */
[----:B------:R-:W-:-:S05]  /*1dca0*/  IMAD.WIDE.U32 R94, R128, -0x326172a9, RZ ;  /* 0xcd9e8d57805e7825 */ /* 0x000fca00078e00ff */
[----:B------:R-:W-:Y:S01]  /*1dcb0*/  LOP3.LUT R128, R169, R166, R95, 0x96, !PT ;  /* 0x000000a6a9807212 */ /* 0x000fe200078e965f */
[----:B------:R-:W-:Y:S01]  /*1dcc0*/  IMAD.WIDE.U32 R166, R167, -0x2daee0ad, RZ ;  /* 0xd2511f53a7a67825 */ /* 0x000fe200078e00ff */
[----:B------:R-:W-:-:S03]  /*1dcd0*/  MOV R130, R94 ;  /* 0x0000005e00827202 */ /* 0x000fc60000000f00 */
[----:B------:R-:W-:Y:S01]  /*1dce0*/  IMAD.MOV.U32 R94, RZ, RZ, R106 ;  /* 0x000000ffff5e7224 */ /* 0x000fe200078e006a */
[----:B------:R-:W-:Y:S01]  /*1dcf0*/  LOP3.LUT R169, R97, R168, R167, 0x96, !PT ;  /* 0x000000a861a97212 */ /* 0x000fe200078e96a7 */
[----:B------:R-:W-:-:S07]  /*1dd00*/  IMAD.MOV.U32 R106, RZ, RZ, R166 ;  /* 0x000000ffff6a7224 */ /* 0x000fce00078e00a6 */
.L_x_1736:
        /* <DEDUP_REMOVED lines=19> */
.L_x_1740:
        /* <DEDUP_REMOVED lines=14> */
.L_x_1741:
[----:B------:R-:W-:Y:S01]  /*1df20*/  LOP3.LUT R94, R5, R167, R155, 0x96, !PT ;  /* 0x000000a7055e7212 */ /* 0x000fe200078e969b */
[----:B------:R-:W-:Y:S01]  /*1df30*/  IMAD.WIDE.U32 R168, R3, -0x326172a9, RZ ;  /* 0xcd9e8d5703a87825 */ /* 0x000fe200078e00ff */
[----:B------:R-:W-:-:S03]  /*1df40*/  IADD3 R167, PT, PT, R154, -0x61c88647, RZ ;  /* 0x9e3779b99aa77810 */ /* 0x000fc60007ffe0ff */
[----:B------:R-:W-:Y:S01]  /*1df50*/  IMAD.WIDE.U32 R94, R94, -0x326172a9, RZ ;  /* 0xcd9e8d575e5e7825 */ /* 0x000fe200078e00ff */
[----:B------:R-:W-:-:S03]  /*1df60*/  LOP3.LUT R169, R4, R169, R154, 0x96, !PT ;  /* 0x000000a904a97212 */ /* 0x000fc600078e969a */
[----:B------:R-:W-:Y:S01]  /*1df70*/  IMAD.MOV.U32 R136, RZ, RZ, R106 ;  /* 0x000000ffff887224 */ /* 0x000fe200078e006a */
[----:B------:R-:W-:Y:S01]  /*1df80*/  LOP3.LUT R167, R167, R168, R95, 0x96, !PT ;  /* 0x000000a8a7a77212 */ /* 0x000fe200078e965f */
[----:B------:R-:W-:-:S04]  /*1df90*/  IMAD.WIDE.U32 R168, R169, -0x2daee0ad, RZ ;  /* 0xd2511f53a9a87825 */ /* 0x000fc800078e00ff */
[----:B------:R-:W-:Y:S01]  /*1dfa0*/  IMAD.MOV.U32 R132, RZ, RZ, RZ ;  /* 0x000000ffff847224 */ /* 0x000fe200078e00ff */
[----:B------:R-:W-:Y:S01]  /*1dfb0*/  LOP3.LUT R169, R51, R166, R169, 0x96, !PT ;  /* 0x000000a633a97212 */ /* 0x000fe200078e96a9 */
[----:B------:R-:W-:-:S04]  /*1dfc0*/  IMAD.WIDE.U32 R166, R167, -0x2daee0ad, RZ ;  /* 0xd2511f53a7a67825 */ /* 0x000fc800078e00ff */
        /* <DEDUP_REMOVED lines=39> */
.L_x_1739:
[----:B------:R-:W-:Y:S02]  /*1e240*/  I2FP.F32.U32 R46, R136 ;  /* 0x00000088002e7245 */ /* 0x000fe40000201000 */
[----:B------:R-:W-:Y:S02]  /*1e250*/  PRMT R47, R59, 0x7632, R47 ;  /* 0x000076323b2f7816 */ /* 0x000fe4000000002f */
[----:B------:R-:W-:Y:S01]  /*1e260*/  @P1 PRMT R48, R55, 0x7632, R48 ;  /* 0x0000763237301816 */ /* 0x000fe20000000030 */
[----:B------:R-:W-:Y:S01]  /*1e270*/  FFMA.FTZ R46, R46, R101, 1.1641532182693481445e-10 ;  /* 0x2f0000002e2e7423 */ /* 0x000fe20000010065 */
[----:B------:R-:W-:Y:S01]  /*1e280*/  PRMT R49, R118, 0x5410, R120 ;  /* 0x0000541076317816 */ /* 0x000fe20000000078 */
[----:B------:R-:W-:Y:S01]  /*1e290*/  IMAD.U32 R47, R47, 0x10000, RZ ;  /* 0x000100002f2f7824 */ /* 0x000fe200078e00ff */
[----:B------:R-:W-:Y:S02]  /*1e2a0*/  @P1 SHF.L.U32 R95, R48, 0x10, RZ ;  /* 0x00000010305f1819 */ /* 0x000fe400000006ff */
[----:B------:R-:W-:Y:S01]  /*1e2b0*/  FSETP.GTU.FTZ.AND P6, PT, R46, UR4, PT ;  /* 0x000000042e007c0b */ /* 0x000fe2000bfdc000 */
[----:B------:R-:W-:Y:S01]  /*1e2c0*/  FMUL.FTZ R47, R47, UR5 ;  /* 0x000000052f2f7c20 */ /* 0x000fe20008410000 */
[----:B------:R-:W-:-:S02]  /*1e2d0*/  PRMT R50, R122, 0x5410, R124 ;  /* 0x000054107a327816 */ /* 0x000fc4000000007c */
[----:B------:R-:W-:Y:S02]  /*1e2e0*/  PRMT R48, R114, 0x5410, R116 ;  /* 0x0000541072307816 */ /* 0x000fe40000000074 */
[----:B------:R-:W-:-:S05]  /*1e2f0*/  FSEL R47, R47, RZ, !P6 ;  /* 0x000000ff2f2f7208 */ /* 0x000fca0007000000 */
        /* <DEDUP_REMOVED lines=8> */
.L_x_1693:
        /* <DEDUP_REMOVED lines=15> */
.L_x_1744:
        /* <DEDUP_REMOVED lines=12> */
.L_x_1745:
[----:B-1----:R-:W-:Y:S01]  /*1e530*/  IMAD.WIDE.U32 R150, R3, -0x326172a9, RZ ;  /* 0xcd9e8d5703967825 */ /* 0x002fe200078e00ff */
[----:B------:R-:W-:Y:S02]  /*1e540*/  LOP3.LUT R160, R5, R149, R155, 0x96, !PT ;  /* 0x0000009505a07212 */ /* 0x000fe400078e969b */
[----:B------:R-:W-:Y:S01]  /*1e550*/  IADD3 R149, PT, PT, R154, -0x61c88647, RZ ;  /* 0x9e3779b99a957810 */ /* 0x000fe20007ffe0ff */
[----:B------:R-:W-:Y:S01]  /*1e560*/  IMAD.MOV.U32 R116, RZ, RZ, RZ ;  /* 0x000000ffff747224 */ /* 0x000fe200078e00ff */
[----:B------:R-:W-:Y:S01]  /*1e570*/  LOP3.LUT R152, R4, R151, R154, 0x96, !PT ;  /* 0x0000009704987212 */ /* 0x000fe200078e969a */
[----:B------:R-:W-:Y:S01]  /*1e580*/  IMAD.WIDE.U32 R160, R160, -0x326172a9, RZ ;  /* 0xcd9e8d57a0a07825 */ /* 0x000fe200078e00ff */
[----:B------:R-:W-:-:S03]  /*1e590*/  MOV R112, R110 ;  /* 0x0000006e00707202 */ /* 0x000fc60000000f00 */
        /* <DEDUP_REMOVED lines=42> */
[----:B------:R-:W-:-:S07]  /*1e840*/  IMAD.MOV.U32 R106, RZ, RZ, R152 ;  /* 0x000000ffff6a7224 */ /* 0x000fce00078e0098 */
.L_x_1743:
[----:B------:R-:W-:Y:S01]  /*1e850*/  I2FP.F32.U32 R110, R112 ;  /* 0x00000070006e7245 */ /* 0x000fe20000201000 */
[----:B-----5:R-:W-:Y:S01]  /*1e860*/  IMAD.U32 R112, R92, 0x10000, RZ ;  /* 0x000100005c707824 */ /* 0x020fe200078e00ff */
[----:B------:R-:W-:Y:S01]  /*1e870*/  ISETP.NE.AND P3, PT, R116, 0x1, PT ;  /* 0x000000017400780c */ /* 0x000fe20003f65270 */
[----:B------:R-:W-:Y:S01]  /*1e880*/  IMAD.MOV.U32 R120, RZ, RZ, 0x2 ;  /* 0x00000002ff787424 */ /* 0x000fe200078e00ff */
[----:B------:R-:W-:Y:S01]  /*1e890*/  PRMT R92, R92, 0x7632, R92 ;  /* 0x000076325c5c7816 */ /* 0x000fe2000000005c */
        /* <DEDUP_REMOVED lines=19> */
.L_x_1747:
[----:B------:R-:W-:-:S04]  /*1e9d0*/  VIADD R2, R2, 0x1 ;  /* 0x0000000102027836 */ /* 0x000fc80000000000 */
[C---:B-1----:R-:W-:Y:S01]  /*1e9e0*/  IMAD.WIDE.U32 R152, R2.reuse, -0x2daee0ad, RZ ;  /* 0xd2511f5302987825 */ /* 0x042fe200078e00ff */
        /* <DEDUP_REMOVED lines=10> */
.L_x_1748:
        /* <DEDUP_REMOVED lines=50> */
.L_x_1746:
        /* <DEDUP_REMOVED lines=10> */
[----:B-1----:R-:W-:Y:S02]  /*1ee50*/  FSEL R151, R92, RZ, !P2 ;  /* 0x000000ff5c977208 */ /* 0x002fe40005000000 */
        /* <DEDUP_REMOVED lines=13> */
.L_x_1750:
        /* <DEDUP_REMOVED lines=12> */
.L_x_1751:
        /* <DEDUP_REMOVED lines=50> */
.L_x_1749:
[----:B------:R-:W-:Y:S01]  /*1f310*/  I2FP.F32.U32 R112, R112 ;  /* 0x0000007000707245 */ /* 0x000fe20000201000 */
[----:B------:R-:W-:Y:S01]  /*1f320*/  IMAD.MOV.U32 R132, RZ, RZ, 0x2 ;  /* 0x00000002ff847424 */ /* 0x000fe200078e00ff */
[C---:B------:R-:W-:Y:S02]  /*1f330*/  SHF.L.U32 R120, R93.reuse, 0x10, RZ ;  /* 0x000000105d787819 */ /* 0x040fe400000006ff */
[----:B------:R-:W-:Y:S01]  /*1f340*/  ISETP.NE.AND P3, PT, R124, 0x1, PT ;  /* 0x000000017c00780c */ /* 0x000fe20003f65270 */
[----:B------:R-:W-:Y:S01]  /*1f350*/  FFMA.FTZ R112, R112, R101, 1.1641532182693481445e-10 ;  /* 0x2f00000070707423 */ /* 0x000fe20000010065 */
[----:B------:R-:W-:Y:S01]  /*1f360*/  PRMT R93, R93, 0x7632, R93 ;  /* 0x000076325d5d7816 */ /* 0x000fe2000000005d */
[----:B------:R-:W-:Y:S01]  /*1f370*/  FMUL.FTZ R120, R120, UR5 ;  /* 0x0000000578787c20 */ /* 0x000fe20008410000 */
        /* <DEDUP_REMOVED lines=17> */
.L_x_1753:
        /* <DEDUP_REMOVED lines=12> */
.L_x_1754:
        /* <DEDUP_REMOVED lines=50> */
.L_x_1752:
        /* <DEDUP_REMOVED lines=8> */
[----:B------:R-:W-:-:S04]  /*1f8f0*/  FSETP.GTU.FTZ.AND P3, PT, R122, UR4, PT ;  /* 0x000000047a007c0b */ /* 0x000fc8000bf7c000 */
        /* <DEDUP_REMOVED lines=15> */
.L_x_1756:
        /* <DEDUP_REMOVED lines=12> */
.L_x_1757:
[----:B------:R-:W-:Y:S01]  /*1fab0*/  IMAD.WIDE.U32 R162, R3, -0x326172a9, RZ ;  /* 0xcd9e8d5703a27825 */ /* 0x000fe200078e00ff */
[----:B------:R-:W-:-:S03]  /*1fac0*/  LOP3.LUT R166, R5, R165, R155, 0x96, !PT ;  /* 0x000000a505a67212 */ /* 0x000fc600078e969b */
[----:B------:R-:W-:Y:S02]  /*1fad0*/  HFMA2 R134, -RZ, RZ, 0, 0 ;  /* 0x00000000ff867431 */ /* 0x000fe400000001ff */
[----:B------:R-:W-:Y:S01]  /*1fae0*/  IMAD.MOV.U32 R124, RZ, RZ, R106 ;  /* 0x000000ffff7c7224 */ /* 0x000fe200078e006a */
        /* <DEDUP_REMOVED lines=46> */
.L_x_1755:
[----:B------:R-:W-:Y:S01]  /*1fdd0*/  I2FP.F32.U32 R124, R124 ;  /* 0x0000007c007c7245 */ /* 0x000fe20000201000 */
[----:B------:R-:W-:Y:S01]  /*1fde0*/  IMAD.U32 R132, R94, 0x10000, RZ ;  /* 0x000100005e847824 */ /* 0x000fe200078e00ff */
        /* <DEDUP_REMOVED lines=21> */
.L_x_1759:
        /* <DEDUP_REMOVED lines=12> */
.L_x_1760:
        /* <DEDUP_REMOVED lines=20> */
[----:B------:R-:W-:-:S05]  /*20140*/  IMAD.WIDE.U32 R168, R168, -0x2daee0ad, RZ ;  /* 0xd2511f53a8a87825 */ /* 0x000fca00078e00ff */
        /* <DEDUP_REMOVED lines=21> */
[----:B------:R-:W-:-:S03]  /*202a0*/  VIADD R167, R154, 0x8ff34781 ;  /* 0x8ff347819aa77836 */ /* 0x000fc60000000000 */
[----:B------:R-:W-:Y:S01]  /*202b0*/  LOP3.LUT R170, R165, R164, R169, 0x96, !PT ;  /* 0x000000a4a5aa7212 */ /* 0x000fe200078e96a9 */
[----:B------:R-:W-:-:S04]  /*202c0*/  IMAD.WIDE.U32 R164, R171, -0x326172a9, RZ ;  /* 0xcd9e8d57aba47825 */ /* 0x000fc800078e00ff */
[----:B------:R-:W-:Y:S01]  /*202d0*/  IMAD.WIDE.U32 R170, R170, -0x2daee0ad, RZ ;  /* 0xd2511f53aaaa7825 */ /* 0x000fe200078e00ff */
[----:B------:R-:W-:-:S03]  /*202e0*/  LOP3.LUT R128, R167, R168, R165, 0x96, !PT ;  /* 0x000000a8a7807212 */ /* 0x000fc600078e96a5 */
[----:B------:R-:W-:Y:S01]  /*202f0*/  IMAD.MOV.U32 R130, RZ, RZ, R164 ;  /* 0x000000ffff827224 */ /* 0x000fe200078e00a4 */
[----:B------:R-:W-:Y:S01]  /*20300*/  LOP3.LUT R169, R97, R166, R171, 0x96, !PT ;  /* 0x000000a661a97212 */ /* 0x000fe200078e96ab */
[----:B------:R-:W-:-:S07]  /*20310*/  IMAD.MOV.U32 R106, RZ, RZ, R170 ;  /* 0x000000ffff6a7224 */ /* 0x000fce00078e00aa */
.L_x_1758:
        /* <DEDUP_REMOVED lines=8> */
[----:B------:R-:W-:-:S03]  /*203a0*/  @P1 IMAD.U32 R134, R134, 0x10000, RZ ;  /* 0x0001000086861824 */ /* 0x000fc600078e00ff */
[----:B------:R-:W-:Y:S02]  /*203b0*/  FSEL R165, R94, RZ, !P3 ;  /* 0x000000ff5ea57208 */ /* 0x000fe40005800000 */
[----:B------:R-:W-:Y:S02]  /*203c0*/  MOV R94, R130 ;  /* 0x00000082005e7202 */ /* 0x000fe40000000f00 */
        /* <DEDUP_REMOVED lines=12> */
.L_x_1762:
        /* <DEDUP_REMOVED lines=12> */
.L_x_1763:
[----:B------:R-:W-:Y:S01]  /*20550*/  IMAD.WIDE.U32 R168, R3, -0x326172a9, RZ ;  /* 0xcd9e8d5703a87825 */ /* 0x000fe200078e00ff */
[----:B------:R-:W-:-:S03]  /*20560*/  LOP3.LUT R166, R5, R171, R155, 0x96, !PT ;  /* 0x000000ab05a67212 */ /* 0x000fc600078e969b */
[----:B------:R-:W-:Y:S01]  /*20570*/  HFMA2 R140, -RZ, RZ, 0, 0 ;  /* 0x00000000ff8c7431 */ /* 0x000fe200000001ff */
        /* <DEDUP_REMOVED lines=20> */
[----:B------:R-:W-:Y:S01]  /*206c0*/  IMAD.WIDE.U32 R166, R94, -0x326172a9, RZ ;  /* 0xcd9e8d575ea67825 */ /* 0x000fe200078e00ff */
[----:B------:R-:W-:-:S03]  /*206d0*/  MOV R94, R106 ;  /* 0x0000006a005e7202 */ /* 0x000fc60000000f00 */
        /* <DEDUP_REMOVED lines=25> */
.L_x_1761:
[----:B------:R-:W-:Y:S01]  /*20870*/  I2FP.F32.U32 R94, R94 ;  /* 0x0000005e005e7245 */ /* 0x000fe20000201000 */
[----:B------:R-:W-:Y:S01]  /*20880*/  IMAD.U32 R132, R95, 0x10000, RZ ;  /* 0x000100005f847824 */ /* 0x000fe200078e00ff */
[----:B------:R-:W-:Y:S02]  /*20890*/  ISETP.NE.AND P5, PT, R140, 0x1, PT ;  /* 0x000000018c00780c */ /* 0x000fe40003fa5270 */
[----:B------:R-:W-:Y:S01]  /*208a0*/  @P1 SHF.L.U32 R136, R55, 0x10, RZ ;  /* 0x0000001037881819 */ /* 0x000fe200000006ff */
[----:B------:R-:W-:Y:S01]  /*208b0*/  FFMA.FTZ R94, R94, R101, 1.1641532182693481445e-10 ;  /* 0x2f0000005e5e7423 */ /* 0x000fe20000010065 */
[----:B------:R-:W-:-:S04]  /*208c0*/  FMUL.FTZ R132, R132, UR5 ;  /* 0x0000000584847c20 */ /* 0x000fc80008410000 */
[----:B------:R-:W-:Y:S02]  /*208d0*/  FSETP.GTU.FTZ.AND P4, PT, R94, UR4, PT ;  /* 0x000000045e007c0b */ /* 0x000fe4000bf9c000 */
[----:B------:R-:W-:Y:S02]  /*208e0*/  MOV R94, R130 ;  /* 0x00000082005e7202 */ /* 0x000fe40000000f00 */
[----:B------:R-:W-:Y:S01]  /*208f0*/  FSEL R173, R132, RZ, !P4 ;  /* 0x000000ff84ad7208 */ /* 0x000fe20006000000 */
[----:B------:R-:W-:Y:S01]  /*20900*/  IMAD.MOV.U32 R132, RZ, RZ, 0x2 ;  /* 0x00000002ff847424 */ /* 0x000fe200078e00ff */
        /* <DEDUP_REMOVED lines=13> */
.L_x_1765:
[----:B------:R-:W-:-:S04]  /*209e0*/  VIADD R2, R2, 0x1 ;  /* 0x0000000102027836 */ /* 0x000fc80000000000 */
        /* <DEDUP_REMOVED lines=11> */
.L_x_1766:
[----:B------:R-:W-:Y:S01]  /*20aa0*/  LOP3.LUT R94, R5, R167, R155, 0x96, !PT ;  /* 0x000000a7055e7212 */ /* 0x000fe200078e969b */
[----:B------:R-:W-:Y:S01]  /*20ab0*/  IMAD.WIDE.U32 R168, R3, -0x326172a9, RZ ;  /* 0xcd9e8d5703a87825 */ /* 0x000fe200078e00ff */
[----:B------:R-:W-:-:S03]  /*20ac0*/  IADD3 R167, PT, PT, R154, -0x61c88647, RZ ;  /* 0x9e3779b99aa77810 */ /* 0x000fc60007ffe0ff */
[----:B------:R-:W-:Y:S02]  /*20ad0*/  HFMA2 R132, -RZ, RZ, 0, 0 ;  /* 0x00000000ff847431 */ /* 0x000fe400000001ff */
[----:B------:R-:W-:Y:S01]  /*20ae0*/  IMAD.WIDE.U32 R94, R94, -0x326172a9, RZ ;  /* 0xcd9e8d575e5e7825 */ /* 0x000fe200078e00ff */
[----:B------:R-:W-:-:S04]  /*20af0*/  LOP3.LUT R169, R4, R169, R154, 0x96, !PT ;  /* 0x000000a904a97212 */ /* 0x000fc800078e969a */
        /* <DEDUP_REMOVED lines=44> */
.L_x_1764:
        /* <DEDUP_REMOVED lines=8> */
[----:B------:R-:W-:-:S04]  /*20e40*/  FSETP.GTU.FTZ.AND P5, PT, R46, UR4, PT ;  /* 0x000000042e007c0b */ /* 0x000fc8000bfbc000 */
[----:B------:R-:W-:Y:S02]  /*20e50*/  FSEL R95, R136, RZ, !P5 ;  /* 0x000000ff885f7208 */ /* 0x000fe40006800000 */
[----:B------:R-:W-:-:S03]  /*20e60*/  PLOP3.LUT P5, PT, P5, PT, PT, 0x8, 0x80 ;  /* 0x000000000080781c */ /* 0x000fc60002fae170 */
[----:B------:R-:W-:Y:S01]  /*20e70*/  @P1 FADD.FTZ R95, R95, R48 ;  /* 0x000000305f5f1221 */ /* 0x000fe20000010000 */
[----:B------:R-:W-:-:S04]  /*20e80*/  PRMT R48, R114, 0x5410, R116 ;  /* 0x0000541072307816 */ /* 0x000fc80000000074 */
[----:B------:R-:W-:-:S04]  /*20e90*/  F2FP.BF16.F32.PACK_AB R51, RZ, R95 ;  /* 0x0000005fff33723e */ /* 0x000fc800000010ff */
[----:B------:R-:W-:-:S07]  /*20ea0*/  PRMT R51, R138, 0x5410, R51 ;  /* 0x000054108a337816 */ /* 0x000fce0000000033 */
.L_x_1742:
[----:B------:R-:W-:Y:S01]  /*20eb0*/  FADD.FTZ R46, RZ, R39 ;  /* 0x00000027ff2e7221 */ /* 0x000fe20000010000 */
[----:B------:R-:W-:Y:S01]  /*20ec0*/  SEL R96, RZ, 0x1000000, !P5 ;  /* 0x01000000ff607807 */ /* 0x000fe20006800000 */
[----:B------:R-:W-:Y:S01]  /*20ed0*/  IMAD.WIDE.U32 R158, R108, 0x10, R158 ;  /* 0x000000106c9e7825 */ /* 0x000fe200078e009e */
[----:B------:R-:W-:-:S03]  /*20ee0*/  SEL R94, RZ, 0x10000, !P4 ;  /* 0x00010000ff5e7807 */ /* 0x000fc60006000000 */
[----:B------:R-:W-:Y:S01]  /*20ef0*/  FADD.FTZ R46, R46, R103 ;  /* 0x000000672e2e7221 */ /* 0x000fe20000010000 */
[----:B------:R-:W-:Y:S01]  /*20f00*/  ISETP.NE.AND P6, PT, R92, RZ, PT ;  /* 0x000000ff5c00720c */ /* 0x000fe20003fc5270 */
[----:B------:R-:W-:Y:S01]  /*20f10*/  IMAD.WIDE.U32 R156, R108, 0x8, R156 ;  /* 0x000000086c9c7825 */ /* 0x000fe200078e009c */
[----:B------:R-:W-:-:S03]  /*20f20*/  ISETP.NE.AND P5, PT, R112, RZ, PT ;  /* 0x000000ff7000720c */ /* 0x000fc60003fa5270 */
[----:B------:R-:W-:Y:S01]  /*20f30*/  FADD.FTZ R46, R46, R105 ;  /* 0x000000692e2e7221 */ /* 0x000fe20000010000 */
[----:B------:R-:W-:Y:S01]  /*20f40*/  ISETP.NE.AND P4, PT, R93, RZ, PT ;  /* 0x000000ff5d00720c */ /* 0x000fe20003f85270 */
[----:B------:R0:W-:Y:S01]  /*20f50*/  STG.E.128 desc[UR8][R158.64], R48 ;  /* 0x000000309e007986 */ /* 0x0001e2000c101d08 */
[----:B------:R-:W-:Y:S01]  /*20f60*/  SEL R97, RZ, 0x100, !P3 ;  /* 0x00000100ff617807 */ /* 0x000fe20005800000 */
[----:B------:R-:W-:Y:S01]  /*20f70*/  FADD.FTZ R46, R46, R109 ;  /* 0x0000006d2e2e7221 */ /* 0x000fe20000010000 */
[----:B------:R-:W-:Y:S02]  /*20f80*/  ISETP.NE.AND P1, PT, R110, RZ, PT ;  /* 0x000000ff6e00720c */ /* 0x000fe40003f25270 */
[----:B------:R-:W-:Y:S01]  /*20f90*/  SEL R47, RZ, 0x1000000, !P4 ;  /* 0x01000000ff2f7807 */ /* 0x000fe20006000000 */
[----:B------:R-:W-:Y:S01]  /*20fa0*/  FADD.FTZ R46, R46, R107 ;  /* 0x0000006b2e2e7221 */ /* 0x000fe20000010000 */
[----:B------:R-:W-:Y:S02]  /*20fb0*/  SEL R92, RZ, 0x10000, !P5 ;  /* 0x00010000ff5c7807 */ /* 0x000fe40006800000 */
[----:B------:R-:W-:Y:S01]  /*20fc0*/  SEL R93, RZ, 0x100, !P6 ;  /* 0x00000100ff5d7807 */ /* 0x000fe20007000000 */
[----:B------:R-:W-:Y:S01]  /*20fd0*/  FADD.FTZ R46, R46, R111 ;  /* 0x0000006f2e2e7221 */ /* 0x000fe20000010000 */
[----:B------:R-:W-:-:S02]  /*20fe0*/  LOP3.LUT R97, R97, R96, R94, 0xfe, !PT ;  /* 0x0000006061617212 */ /* 0x000fc400078efe5e */
[----:B------:R-:W-:Y:S01]  /*20ff0*/  SEL R96, RZ, 0x1, !P2 ;  /* 0x00000001ff607807 */ /* 0x000fe20005000000 */
[----:B------:R-:W-:Y:S01]  /*21000*/  FADD.FTZ R46, R46, R113 ;  /* 0x000000712e2e7221 */ /* 0x000fe20000010000 */
[----:B------:R-:W-:Y:S02]  /*21010*/  LOP3.LUT R93, R93, R47, R92, 0xfe, !PT ;  /* 0x0000002f5d5d7212 */ /* 0x000fe400078efe5c */
[----:B------:R-:W-:Y:S01]  /*21020*/  SEL R94, RZ, 0x1, !P1 ;  /* 0x00000001ff5e7807 */ /* 0x000fe20004800000 */
[----:B------:R-:W-:Y:S01]  /*21030*/  FADD.FTZ R46, R46, R115 ;  /* 0x000000732e2e7221 */ /* 0x000fe20000010000 */
[----:B------:R-:W-:-:S03]  /*21040*/  LOP3.LUT R47, R97, R96, RZ, 0xfc, !PT ;  /* 0x00000060612f7212 */ /* 0x000fc600078efcff */
        /* <DEDUP_REMOVED lines=21> */
[----:B------:R-:W-:Y:S01]  /*211a0*/  FADD.FTZ R92, R46, R165 ;  /* 0x000000a52e5c7221 */ /* 0x000fe20000010000 */
[----:B------:R-:W-:-:S03]  /*211b0*/  LOP3.LUT R46, R93, R94, RZ, 0xfc, !PT ;  /* 0x0000005e5d2e7212 */ /* 0x000fc600078efcff */
[----:B------:R-:W-:Y:S02]  /*211c0*/  FADD.FTZ R92, R92, R173 ;  /* 0x000000ad5c5c7221 */ /* 0x000fe40000010000 */
[----:B------:R0:W-:Y:S02]  /*211d0*/  STG.E.64 desc[UR8][R156.64], R46 ;  /* 0x0000002e9c007986 */ /* 0x0001e4000c101b08 */
[----:B------:R-:W-:Y:S01]  /*211e0*/  FADD.FTZ R94, R92, R95 ;  /* 0x0000005f5c5e7221 */ /* 0x000fe20000010000 */
[----:B------:R-:W-:Y:S06]  /*211f0*/  @!P0 BRA `(.L_x_1767) ;  /* 0x0000000000508947 */ /* 0x000fec0003800000 */
        /* <DEDUP_REMOVED lines=20> */
.L_x_1767:
[----:B01----:R-:W0:Y:S01]  /*21340*/  SHFL.BFLY PT, R47, R94, 0x1, 0x1f ;  /* 0x0c201f005e2f7f89 */ /* 0x003e2200000e0000 */
[----:B------:R-:W-:Y:S01]  /*21350*/  BSSY.RECONVERGENT B0, `(.L_x_1768) ;  /* 0x000005f000007945 */ /* 0x000fe20003800200 */
        /* <DEDUP_REMOVED lines=77> */
[----:B0-----:R-:W-:Y:S02]  /*21830*/  FADD.FTZ R51, R50, R47 ;  /* 0x0000002f32337221 */ /* 0x001fe40000010000 */
[----:B------:R-:W0:Y:S03]  /*21840*/  S2R R47, SR_TID.X ;  /* 0x00000000002f7919 */ /* 0x000e260000002100 */
[----:B------:R-:W1:Y:S02]  /*21850*/  SHFL.BFLY PT, R92, R51, 0x4, 0x1f ;  /* 0x0c801f00335c7f89 */ /* 0x000e6400000e0000 */
[----:B-1----:R-:W-:Y:S01]  /*21860*/  FADD.FTZ R92, R51, R92 ;  /* 0x0000005c335c7221 */ /* 0x002fe20000010000 */
[----:B0-----:R-:W-:-:S04]  /*21870*/  LOP3.LUT P1, RZ, R47, 0x1f, RZ, 0xc0, !PT ;  /* 0x0000001f2fff7812 */ /* 0x001fc8000782c0ff */
        /* <DEDUP_REMOVED lines=12> */
.L_x_1769:
[----:B------:R-:W-:Y:S05]  /*21940*/  BSYNC.RECONVERGENT B0 ;  /* 0x0000000000007941 */ /* 0x000fea0003800200 */
.L_x_1768:
[----:B0-----:R-:W-:Y:S01]  /*21950*/  LOP3.LUT R46, R47, 0x1f, RZ, 0xc0, !PT ;  /* 0x0000001f2f2e7812 */ /* 0x001fe200078ec0ff */
[----:B------:R-:W-:Y:S01]  /*21960*/  BAR.SYNC.DEFER_BLOCKING 0x0 ;  /* 0x0000000000007b1d */ /* 0x000fe20000010000 */
[----:B------:R-:W-:Y:S02]  /*21970*/  CS2R R48, SRZ ;  /* 0x0000000000307805 */ /* 0x000fe4000001ff00 */
[----:B------:R-:W-:Y:S02]  /*21980*/  ISETP.GT.U32.AND P1, PT, R46, 0x7, PT ;  /* 0x000000072e00780c */ /* 0x000fe40003f24070 */
[----:B------:R-:W-:Y:S01]  /*21990*/  MOV R46, RZ ;  /* 0x000000ff002e7202 */ /* 0x000fe20000000f00 */
[----:B------:R-:W-:Y:S10]  /*219a0*/  BSSY.RECONVERGENT B0, `(.L_x_1770) ;  /* 0x000000a000007945 */ /* 0x000ff40003800200 */
[----:B------:R-:W-:Y:S05]  /*219b0*/  @P1 BRA `(.L_x_1771) ;  /* 0x0000000000201947 */ /* 0x000fea0003800000 */
[----:B------:R-:W0:Y:S01]  /*219c0*/  S2UR UR5, SR_CgaCtaId ;  /* 0x00000000000579c3 */ /* 0x000e220000008800 */
[----:B------:R-:W-:Y:S01]  /*219d0*/  UMOV UR4, 0x400 ;  /* 0x0000040000047882 */ /* 0x000fe20000000000 */
[----:B------:R-:W-:-:S05]  /*219e0*/  IMAD.SHL.U32 R46, R47, 0x8, RZ ;  /* 0x000000082f2e7824 */ /* 0x000fca00078e00ff */
[----:B------:R-:W-:Y:S01]  /*219f0*/  LOP3.LUT R48, R46, 0xf8, RZ, 0xc0, !PT ;  /* 0x000000f82e307812 */ /* 0x000fe200078ec0ff */
[----:B------:R-:W-:Y:S01]  /*21a00*/  HFMA2 R46, -RZ, RZ, 0, 6.103515625e-05 ;  /* 0x00000400ff2e7431 */ /* 0x000fe200000001ff */
[----:B0-----:R-:W-:-:S04]  /*21a10*/  ULEA UR4, UR5, UR4, 0x18 ;  /* 0x0000000405047291 */ /* 0x001fc8000f8ec0ff */
[----:B------:R-:W-:-:S09]  /*21a20*/  @UP1 UIADD3 UR4, UPT, UPT, UR4, 0x40, URZ ;  /* 0x0000004004041890 */ /* 0x000fd2000fffe0ff */
[----:B------:R-:W0:Y:S03]  /*21a30*/  LDS.64 R48, [R48+UR4] ;  /* 0x0000000430307984 */ /* 0x000e260008000a00 */
.L_x_1771:
[----:B------:R-:W-:Y:S05]  /*21a40*/  BSYNC.RECONVERGENT B0 ;  /* 0x0000000000007941 */ /* 0x000fea0003800200 */
.L_x_1770:
[----:B------:R-:W1:Y:S01]  /*21a50*/  SHFL.DOWN PT, R51, R46, 0x4, 0x1f ;  /* 0x08801f002e337f89 */ /* 0x000e6200000e0000 */
[----:B------:R-:W-:Y:S01]  /*21a60*/  ISETP.NE.AND P1, PT, R47, RZ, PT ;  /* 0x000000ff2f00720c */ /* 0x000fe20003f25270 */
[----:B------:R-:W-:Y:S01]  /*21a70*/  UPLOP3.LUT UP1, UPT, UPT, UPT, UP1, 0x40, 0x4 ;  /* 0x000000000004789c */ /* 0x000fe20003f2e810 */
[----:B------:R-:W-:Y:S01]  /*21a80*/  ISETP.NE.AND P2, PT, RZ, UR11, PT ;  /* 0x0000000bff007c0c */ /* 0x000fe2000bf45270 */
[----:B0-----:R-:W0:Y:S04]  /*21a90*/  SHFL.DOWN PT, R93, R48, 0x4, 0x1f ;  /* 0x08801f00305d7f89 */ /* 0x001e2800000e0000 */
[----:B------:R-:W2:Y:S01]  /*21aa0*/  SHFL.DOWN PT, R50, R49, 0x4, 0x1f ;  /* 0x08801f0031327f89 */ /* 0x000ea200000e0000 */
[----:B-1----:R-:W-:Y:S01]  /*21ab0*/  IMAD.IADD R92, R51, 0x1, R46 ;  /* 0x00000001335c7824 */ /* 0x002fe200078e022e */
[----:B------:R-:W-:-:S02]  /*21ac0*/  I2FP.F32.S32 R98, R51 ;  /* 0x0000003300627245 */ /* 0x000fc40000201400 */
[----:B------:R-:W-:Y:S02]  /*21ad0*/  I2FP.F32.U32 R51, R46 ;  /* 0x0000002e00337245 */ /* 0x000fe40000201000 */
        /* <DEDUP_REMOVED lines=8> */
[----:B------:R-:W-:-:S03]  /*21b60*/  IMAD.U32 R100, R72, 0x10000, RZ ;  /* 0x0001000048647824 */ /* 0x000fc600078e00ff */
[----:B------:R-:W-:-:S04]  /*21b70*/  FMUL.FTZ R93, R93, R51 ;  /* 0x000000335d5d7220 */ /* 0x000fc80000410000 */
[----:B------:R-:W-:Y:S01]  /*21b80*/  FMUL.FTZ R93, R93, R98 ;  /* 0x000000625d5d7220 */ /* 0x000fe20000410000 */
[----:B------:R-:W-:Y:S01]  /*21b90*/  SHF.L.U32 R98, R88, 0x10, RZ ;  /* 0x0000001058627819 */ /* 0x000fe200000006ff */
[C---:B0-----:R-:W-:Y:S02]  /*21ba0*/  FMUL.FTZ R97, R96.reuse, R97 ;  /* 0x0000006160617220 */ /* 0x041fe40000410000 */
[----:B------:R-:W-:Y:S01]  /*21bb0*/  FFMA.FTZ R49, R96, R93, R49 ;  /* 0x0000005d60317223 */ /* 0x000fe20000010031 */
[-C--:B-1----:R-:W-:Y:S02]  /*21bc0*/  IADD3 R92, PT, PT, R92, R99.reuse, RZ ;  /* 0x000000635c5c7210 */ /* 0x082fe40007ffe0ff */
        /* <DEDUP_REMOVED lines=13> */
[----:B---3--:R-:W-:Y:S01]  /*21ca0*/  IMAD.IADD R92, R92, 0x1, R101 ;  /* 0x000000015c5c7824 */ /* 0x008fe200078e0265 */
[----:B------:R-:W-:Y:S02]  /*21cb0*/  I2FP.F32.S32 R101, R101 ;  /* 0x0000006500657245 */ /* 0x000fe40000201400 */
[----:B------:R-:W0:Y:S01]  /*21cc0*/  SHFL.DOWN PT, R46, R97, 0x1, 0x1f ;  /* 0x08201f00612e7f89 */ /* 0x000e2200000e0000 */
[----:B------:R-:W-:Y:S01]  /*21cd0*/  FMUL.FTZ R93, R93, R99 ;  /* 0x000000635d5d7220 */ /* 0x000fe20000410000 */
[----:B------:R-:W-:Y:S01]  /*21ce0*/  I2FP.F32.S32 R92, R92 ;  /* 0x0000005c005c7245 */ /* 0x000fe20000201400 */
[----:B------:R-:W-:-:S02]  /*21cf0*/  IMAD.U32 R99, R73, 0x10000, RZ ;  /* 0x0001000049637824 */ /* 0x000fc400078e00ff */
        /* <DEDUP_REMOVED lines=11> */
[----:B------:R-:W-:Y:S01]  /*21db0*/  FMUL.FTZ R51, R51, R101 ;  /* 0x0000006533337220 */ /* 0x000fe20000410000 */
[----:B------:R-:W-:Y:S01]  /*21dc0*/  SHF.L.U32 R101, R8, 0x10, RZ ;  /* 0x0000001008657819 */ /* 0x000fe200000006ff */
[----:B------:R-:W1:Y:S02]  /*21dd0*/  SHFL.IDX PT, R157, R93, RZ, 0x1f ;  /* 0x00001fff5d9d7589 */ /* 0x000e6400000e0000 */
[----:B------:R-:W-:-:S03]  /*21de0*/  FFMA.FTZ R51, R92, R51, R49 ;  /* 0x000000335c337223 */ /* 0x000fc60000010031 */
[----:B------:R-:W2:Y:S03]  /*21df0*/  @!P1 LDC.64 R48, c[0x0][0x3c0] ;  /* 0x0000f000ff309b82 */ /* 0x000ea60000000a00 */
[----:B------:R-:W0:Y:S01]  /*21e00*/  SHFL.IDX PT, R51, R51, RZ, 0x1f ;  /* 0x00001fff33337589 */ /* 0x000e2200000e0000 */
[C---:B-1----:R-:W-:Y:S01]  /*21e10*/  FMUL.FTZ R46, R157.reuse, R157 ;  /* 0x0000009d9d2e7220 */ /* 0x042fe20000410000 */
[----:B------:R-:W-:-:S04]  /*21e20*/  FSEL R96, R157, RZ, !P2 ;  /* 0x000000ff9d607208 */ /* 0x000fc80005000000 */
[----:B------:R-:W-:Y:S01]  /*21e30*/  FSEL R97, R46, RZ, P2 ;  /* 0x000000ff2e617208 */ /* 0x000fe20001000000 */
[C---:B------:R-:W-:Y:S01]  /*21e40*/  FADD.FTZ R94, -R96.reuse, R39 ;  /* 0x00000027605e7221 */ /* 0x040fe20000010100 */
[C---:B------:R-:W-:Y:S01]  /*21e50*/  FADD.FTZ R110, -R96.reuse, R103 ;  /* 0x00000067606e7221 */ /* 0x040fe20000010100 */
[----:B0-----:R-:W-:Y:S01]  /*21e60*/  FFMA.FTZ R46, R51, UR14, R50 ;  /* 0x0000000e332e7c23 */ /* 0x001fe20008010032 */
[C---:B------:R-:W-:Y:S01]  /*21e70*/  FADD.FTZ R112, -R96.reuse, R105 ;  /* 0x0000006960707221 */ /* 0x040fe20000010100 */
[C---:B------:R-:W-:Y:S01]  /*21e80*/  FADD.FTZ R114, -R96.reuse, R109 ;  /* 0x0000006d60727221 */ /* 0x040fe20000010100 */
[----:B------:R-:W-:Y:S01]  /*21e90*/  FADD.FTZ R116, -R96, R107 ;  /* 0x0000006b60747221 */ /* 0x000fe20000010100 */
[----:B------:R-:W-:Y:S01]  /*21ea0*/  FADD.FTZ R39, R46, R97 ;  /* 0x000000612e277221 */ /* 0x000fe20000010000 */
[C---:B------:R-:W-:Y:S01]  /*21eb0*/  FADD.FTZ R120, -R96.reuse, R111 ;  /* 0x0000006f60787221 */ /* 0x040fe20000010100 */
[C---:B------:R-:W-:Y:S01]  /*21ec0*/  FADD.FTZ R122, -R96.reuse, R113 ;  /* 0x00000071607a7221 */ /* 0x040fe20000010100 */
[C---:B------:R-:W-:Y:S01]  /*21ed0*/  FADD.FTZ R124, -R96.reuse, R115 ;  /* 0x00000073607c7221 */ /* 0x040fe20000010100 */
[C---:B------:R-:W-:Y:S01]  /*21ee0*/  FADD.FTZ R134, -R96.reuse, R117 ;  /* 0x0000007560867221 */ /* 0x040fe20000010100 */
[C---:B------:R-:W-:Y:S01]  /*21ef0*/  FADD.FTZ R136, -R96.reuse, R119 ;  /* 0x0000007760887221 */ /* 0x040fe20000010100 */
[----:B------:R-:W0:Y:S01]  /*21f00*/  MUFU.RSQ R39, R39 ;  /* 0x0000002700277308 */ /* 0x000e220000001400 */
[C---:B------:R-:W-:Y:S01]  /*21f10*/  FADD.FTZ R138, -R96.reuse, R121 ;  /* 0x00000079608a7221 */ /* 0x040fe20000010100 */
        /* <DEDUP_REMOVED lines=19> */
[----:B------:R-:W-:Y:S01]  /*22050*/  FADD.FTZ R92, -R96, R173 ;  /* 0x000000ad605c7221 */ /* 0x000fe20000010100 */
[----:B--2---:R-:W-:-:S04]  /*22060*/  @!P1 IMAD.WIDE R48, R0, 0x4, R48 ;  /* 0x0000000400309825 */ /* 0x004fc800078e0230 */
[----:B------:R-:W-:Y:S01]  /*22070*/  FADD.FTZ R96, -R96, R95 ;  /* 0x0000005f60607221 */ /* 0x000fe20000010100 */
[----:B------:R-:W-:Y:S01]  /*22080*/  SHF.L.U32 R51, R9, 0x10, RZ ;  /* 0x0000001009337819 */ /* 0x000fe200000006ff */
[----:B0-----:R-:W-:Y:S01]  /*22090*/  FMUL.FTZ R93, R39, R94 ;  /* 0x0000005e275d7220 */ /* 0x001fe20000410000 */
[----:B------:R-:W-:Y:S01]  /*220a0*/  IMAD.U32 R95, R25, 0x10000, RZ ;  /* 0x00010000195f7824 */ /* 0x000fe200078e00ff */
[----:B------:R-:W-:Y:S01]  /*220b0*/  SHF.L.U32 R97, R89, 0x10, RZ ;  /* 0x0000001059617819 */ /* 0x000fe200000006ff */
[C---:B------:R-:W-:Y:S01]  /*220c0*/  FMUL.FTZ R94, R39.reuse, R110 ;  /* 0x0000006e275e7220 */ /* 0x040fe20000410000 */
[----:B------:R-:W-:Y:S02]  /*220d0*/  IMAD.U32 R103, R24, 0x10000, RZ ;  /* 0x0001000018677824 */ /* 0x000fe400078e00ff */
[C---:B------:R-:W-:Y:S01]  /*220e0*/  FMUL.FTZ R112, R39.reuse, R112 ;  /* 0x0000007027707220 */ /* 0x040fe20000410000 */
[----:B------:R-:W-:Y:S01]  /*220f0*/  FMUL.FTZ R114, R39, R114 ;  /* 0x0000007227727220 */ /* 0x000fe20000410000 */
[----:B------:R0:W-:Y:S01]  /*22100*/  @!P1 STG.E desc[UR8][R48.64], R157 ;  /* 0x0000009d30009986 */ /* 0x0001e2000c101908 */
[----:B------:R-:W-:Y:S01]  /*22110*/  FFMA.FTZ R93, R93, R98, R100 ;  /* 0x000000625d5d7223 */ /* 0x000fe20000010064 */
[----:B------:R-:W-:Y:S01]  /*22120*/  FFMA.FTZ R94, R94, R51, R95 ;  /* 0x000000335e5e7223 */ /* 0x000fe2000001005f */
[----:B------:R-:W-:Y:S01]  /*22130*/  FFMA.FTZ R95, R112, R97, R99 ;  /* 0x00000061705f7223 */ /* 0x000fe20000010063 */
[----:B------:R-:W-:Y:S01]  /*22140*/  FFMA.FTZ R98, R114, R101, R103 ;  /* 0x0000006572627223 */ /* 0x000fe20000010067 */
[----:B------:R-:W-:Y:S01]  /*22150*/  IMAD.U32 R51, R74, 0x10000, RZ ;  /* 0x000100004a337824 */ /* 0x000fe200078e00ff */
[----:B------:R-:W-:Y:S01]  /*22160*/  SHF.L.U32 R97, R7, 0x10, RZ ;  /* 0x0000001007617819 */ /* 0x000fe200000006ff */
[----:B------:R-:W-:Y:S01]  /*22170*/  FMUL.FTZ R116, R39, R116 ;  /* 0x0000007427747220 */ /* 0x000fe20000410000 */
[----:B------:R-:W-:Y:S01]  /*22180*/  SHF.L.U32 R101, R91, 0x10, RZ ;  /* 0x000000105b657819 */ /* 0x000fe200000006ff */
[----:B------:R-:W-:-:S02]  /*22190*/  IMAD.U32 R99, R23, 0x10000, RZ ;  /* 0x0001000017637824 */ /* 0x000fc400078e00ff */
[----:B------:R-:W-:Y:S01]  /*221a0*/  FMUL.FTZ R120, R39, R120 ;  /* 0x0000007827787220 */ /* 0x000fe20000410000 */
[----:B------:R-:W-:Y:S01]  /*221b0*/  IMAD.U32 R103, R75, 0x10000, RZ ;  /* 0x000100004b677824 */ /* 0x000fe200078e00ff */
[----:B0-----:R-:W-:Y:S01]  /*221c0*/  SHF.L.U32 R49, R90, 0x10, RZ ;  /* 0x000000105a317819 */ /* 0x001fe200000006ff */
[C---:B------:R-:W-:Y:S01]  /*221d0*/  FMUL.FTZ R122, R39.reuse, R122 ;  /* 0x0000007a277a7220 */ /* 0x040fe20000410000 */
[----:B------:R-:W-:Y:S01]  /*221e0*/  FFMA.FTZ R97, R120, R97, R99 ;  /* 0x0000006178617223 */ /* 0x000fe20000010063 */
[----:B------:R-:W-:Y:S01]  /*221f0*/  IMAD.U32 R99, R68, 0x10000, RZ ;  /* 0x0001000044637824 */ /* 0x000fe200078e00ff */
[----:B------:R-:W-:Y:S01]  /*22200*/  SHF.L.U32 R109, R12, 0x10, RZ ;  /* 0x000000100c6d7819 */ /* 0x000fe200000006ff */
[----:B------:R-:W-:Y:S01]  /*22210*/  FFMA.FTZ R116, R116, R49, R51 ;  /* 0x0000003174747223 */ /* 0x000fe20000010033 */
[----:B------:R-:W-:Y:S01]  /*22220*/  FFMA.FTZ R51, R122, R101, R103 ;  /* 0x000000657a337223 */ /* 0x000fe20000010067 */
[----:B------:R-:W-:Y:S01]  /*22230*/  SHF.L.U32 R49, R84, 0x10, RZ ;  /* 0x0000001054317819 */ /* 0x000fe200000006ff */
[----:B------:R-:W-:Y:S01]  /*22240*/  FMUL.FTZ R134, R39, R134 ;  /* 0x0000008627867220 */ /* 0x000fe20000410000 */
[----:B------:R-:W-:Y:S01]  /*22250*/  SHF.L.U32 R101, R13, 0x10, RZ ;  /* 0x000000100d657819 */ /* 0x000fe200000006ff */
[----:B------:R-:W-:-:S02]  /*22260*/  IMAD.U32 R103, R29, 0x10000, RZ ;  /* 0x000100001d677824 */ /* 0x000fc400078e00ff */
[C---:B------:R-:W-:Y:S01]  /*22270*/  FMUL.FTZ R136, R39.reuse, R136 ;  /* 0x0000008827887220 */ /* 0x040fe20000410000 */
[----:B------:R-:W-:Y:S02]  /*22280*/  IMAD.U32 R111, R28, 0x10000, RZ ;  /* 0x000100001c6f7824 */ /* 0x000fe400078e00ff */
[----:B------:R-:W-:Y:S01]  /*22290*/  FMUL.FTZ R140, R39, R140 ;  /* 0x0000008c278c7220 */ /* 0x000fe20000410000 */
[----:B------:R-:W-:Y:S01]  /*222a0*/  FFMA.FTZ R99, R134, R49, R99 ;  /* 0x0000003186637223 */ /* 0x000fe20000010063 */
[----:B------:R-:W-:Y:S01]  /*222b0*/  FFMA.FTZ R136, R136, R101, R103 ;  /* 0x0000006588887223 */ /* 0x000fe20000010067 */
[----:B------:R-:W-:Y:S01]  /*222c0*/  SHF.L.U32 R49, R86, 0x10, RZ ;  /* 0x0000001056317819 */ /* 0x000fe200000006ff */
[----:B------:R-:W-:Y:S01]  /*222d0*/  FFMA.FTZ R140, R140, R109, R111 ;  /* 0x0000006d8c8c7223 */ /* 0x000fe2000001006f */
[----:B------:R-:W-:Y:S01]  /*222e0*/  IMAD.U32 R101, R70, 0x10000, RZ ;  /* 0x0001000046657824 */ /* 0x000fe200078e00ff */
[----:B------:R-:W-:Y:S01]  /*222f0*/  SHF.L.U32 R109, R87, 0x10, RZ ;  /* 0x00000010576d7819 */ /* 0x000fe200000006ff */
[----:B------:R-:W-:Y:S01]  /*22300*/  FMUL.FTZ R142, R39, R142 ;  /* 0x0000008e278e7220 */ /* 0x000fe20000410000 */
[----:B------:R-:W-:-:S02]  /*22310*/  IMAD.U32 R111, R71, 0x10000, RZ ;  /* 0x00010000476f7824 */ /* 0x000fc400078e00ff */
[C---:B------:R-:W-:Y:S01]  /*22320*/  FMUL.FTZ R146, R39.reuse, R146 ;  /* 0x0000009227927220 */ /* 0x040fe20000410000 */
[----:B------:R-:W-:Y:S01]  /*22330*/  SHF.L.U32 R105, R6, 0x10, RZ ;  /* 0x0000001006697819 */ /* 0x000fe200000006ff */
[----:B------:R-:W-:Y:S02]  /*22340*/  IMAD.U32 R107, R22, 0x10000, RZ ;  /* 0x00010000166b7824 */ /* 0x000fe400078e00ff */
[----:B------:R-:W-:Y:S01]  /*22350*/  FMUL.FTZ R124, R39, R124 ;  /* 0x0000007c277c7220 */ /* 0x000fe20000410000 */
[----:B------:R-:W-:Y:S01]  /*22360*/  FFMA.FTZ R142, R142, R49, R101 ;  /* 0x000000318e8e7223 */ /* 0x000fe20000010065 */
[----:B------:R-:W-:Y:S01]  /*22370*/  FFMA.FTZ R146, R146, R109, R111 ;  /* 0x0000006d92927223 */ /* 0x000fe2000001006f */
[----:B------:R-:W-:Y:S01]  /*22380*/  SHF.L.U32 R49, R80, 0x10, RZ ;  /* 0x0000001050317819 */ /* 0x000fe200000006ff */
[----:B------:R-:W-:Y:S01]  /*22390*/  IMAD.U32 R101, R64, 0x10000, RZ ;  /* 0x0001000040657824 */ /* 0x000fe200078e00ff */
[----:B------:R-:W-:Y:S01]  /*223a0*/  SHF.L.U32 R109, R17, 0x10, RZ ;  /* 0x00000010116d7819 */ /* 0x000fe200000006ff */
[----:B------:R-:W-:Y:S01]  /*223b0*/  FMUL.FTZ R150, R39, R150 ;  /* 0x0000009627967220 */ /* 0x000fe20000410000 */
[----:B------:R-:W-:-:S02]  /*223c0*/  IMAD.U32 R111, R33, 0x10000, RZ ;  /* 0x00010000216f7824 */ /* 0x000fc400078e00ff */
[----:B------:R-:W-:Y:S01]  /*223d0*/  FMUL.FTZ R152, R39, R152 ;  /* 0x0000009827987220 */ /* 0x000fe20000410000 */
[----:B------:R-:W-:Y:S01]  /*223e0*/  FFMA.FTZ R124, R124, R105, R107 ;  /* 0x000000697c7c7223 */ /* 0x000fe2000001006b */
[----:B------:R-:W-:Y:S01]  /*223f0*/  SHF.L.U32 R105, R85, 0x10, RZ ;  /* 0x0000001055697819 */ /* 0x000fe200000006ff */
[----:B------:R-:W-:Y:S02]  /*22400*/  IMAD.U32 R107, R69, 0x10000, RZ ;  /* 0x00010000456b7824 */ /* 0x000fe400078e00ff */
[----:B------:R-:W-:Y:S01]  /*22410*/  FMUL.FTZ R138, R39, R138 ;  /* 0x0000008a278a7220 */ /* 0x000fe20000410000 */
[----:B------:R-:W-:Y:S01]  /*22420*/  FFMA.FTZ R150, R150, R49, R101 ;  /* 0x0000003196967223 */ /* 0x000fe20000010065 */
[----:B------:R-:W-:Y:S01]  /*22430*/  SHF.L.U32 R119, R16, 0x10, RZ ;  /* 0x0000001010777819 */ /* 0x000fe200000006ff */
[----:B------:R-:W-:Y:S01]  /*22440*/  FFMA.FTZ R117, R152, R109, R111 ;  /* 0x0000006d98757223 */ /* 0x000fe2000001006f */
[----:B------:R-:W-:Y:S01]  /*22450*/  SHF.L.U32 R49, R82, 0x10, RZ ;  /* 0x0000001052317819 */ /* 0x000fe200000006ff */
[----:B------:R-:W-:-:S02]  /*22460*/  IMAD.U32 R121, R32, 0x10000, RZ ;  /* 0x0001000020797824 */ /* 0x000fc400078e00ff */
[----:B------:R-:W-:Y:S01]  /*22470*/  FMUL.FTZ R158, R39, R158 ;  /* 0x0000009e279e7220 */ /* 0x000fe20000410000 */
[----:B------:R-:W-:Y:S01]  /*22480*/  IMAD.U32 R101, R66, 0x10000, RZ ;  /* 0x0001000042657824 */ /* 0x000fe200078e00ff */
[----:B------:R-:W-:Y:S01]  /*22490*/  SHF.L.U32 R109, R15, 0x10, RZ ;  /* 0x000000100f6d7819 */ /* 0x000fe200000006ff */
[----:B------:R-:W-:Y:S01]  /*224a0*/  FMUL.FTZ R160, R39, R160 ;  /* 0x000000a027a07220 */ /* 0x000fe20000410000 */
[----:B------:R-:W-:Y:S02]  /*224b0*/  IMAD.U32 R111, R31, 0x10000, RZ ;  /* 0x000100001f6f7824 */ /* 0x000fe400078e00ff */
[----:B------:R-:W-:Y:S01]  /*224c0*/  FMUL.FTZ R162, R39, R162 ;  /* 0x000000a227a27220 */ /* 0x000fe20000410000 */
[----:B------:R-:W-:Y:S01]  /*224d0*/  FFMA.FTZ R105, R138, R105, R107 ;  /* 0x000000698a697223 */ /* 0x000fe2000001006b */
[----:B------:R-:W-:Y:S01]  /*224e0*/  SHF.L.U32 R103, R11, 0x10, RZ ;  /* 0x000000100b677819 */ /* 0x000fe200000006ff */
[----:B------:R-:W-:Y:S01]  /*224f0*/  IMAD.U32 R107, R27, 0x10000, RZ ;  /* 0x000100001b6b7824 */ /* 0x000fe200078e00ff */
[----:B------:R-:W-:Y:S01]  /*22500*/  SHF.L.U32 R113, R10, 0x10, RZ ;  /* 0x000000100a717819 */ /* 0x000fe200000006ff */
[----:B------:R-:W-:Y:S01]  /*22510*/  FMUL.FTZ R144, R39, R144 ;  /* 0x0000009027907220 */ /* 0x000fe20000410000 */
[----:B------:R-:W-:-:S02]  /*22520*/  IMAD.U32 R115, R26, 0x10000, RZ ;  /* 0x000100001a737824 */ /* 0x000fc400078e00ff */
[C---:B------:R-:W-:Y:S01]  /*22530*/  FMUL.FTZ R148, R39.reuse, R148 ;  /* 0x0000009427947220 */ /* 0x040fe20000410000 */
[----:B------:R-:W-:Y:S01]  /*22540*/  FFMA.FTZ R119, R158, R119, R121 ;  /* 0x000000779e777223 */ /* 0x000fe20000010079 */
[----:B------:R-:W-:Y:S01]  /*22550*/  FFMA.FTZ R160, R160, R49, R101 ;  /* 0x00000031a0a07223 */ /* 0x000fe20000010065 */
[----:B------:R-:W-:Y:S01]  /*22560*/  FFMA.FTZ R121, R162, R109, R111 ;  /* 0x0000006da2797223 */ /* 0x000fe2000001006f */
[----:B------:R-:W-:Y:S01]  /*22570*/  SHF.L.U32 R101, R76, 0x10, RZ ;  /* 0x000000104c657819 */ /* 0x000fe200000006ff */
[----:B------:R-:W-:Y:S02]  /*22580*/  IMAD.U32 R109, R60, 0x10000, RZ ;  /* 0x000100003c6d7824 */ /* 0x000fe400078e00ff */
[----:B------:R-:W-:Y:S01]  /*22590*/  FMUL.FTZ R168, R39, R168 ;  /* 0x000000a827a87220 */ /* 0x000fe20000410000 */
[----:B------:R-:W-:Y:S01]  /*225a0*/  FFMA.FTZ R103, R144, R103, R107 ;  /* 0x0000006790677223 */ /* 0x000fe2000001006b */
[----:B------:R-:W-:Y:S01]  /*225b0*/  FFMA.FTZ R107, R148, R113, R115 ;  /* 0x00000071946b7223 */ /* 0x000fe20000010073 */
[----:B------:R-:W0:Y:S01]  /*225c0*/  LDC.64 R48, c[0x0][0x428] ;  /* 0x00010a00ff307b82 */ /* 0x000e220000000a00 */
[----:B------:R-:W-:Y:S01]  /*225d0*/  SHF.L.U32 R113, R81, 0x10, RZ ;  /* 0x0000001051717819 */ /* 0x000fe200000006ff */
[----:B------:R-:W-:-:S02]  /*225e0*/  IMAD.U32 R115, R65, 0x10000, RZ ;  /* 0x0001000041737824 */ /* 0x000fc400078e00ff */
[C---:B------:R-:W-:Y:S01]  /*225f0*/  FMUL.FTZ R156, R39.reuse, R156 ;  /* 0x0000009c279c7220 */ /* 0x040fe20000410000 */
[----:B------:R-:W-:Y:S01]  /*22600*/  FFMA.FTZ R168, R168, R101, R109 ;  /* 0x00000065a8a87223 */ /* 0x000fe2000001006d */
[----:B------:R-:W-:Y:S01]  /*22610*/  SHF.L.U32 R135, R18, 0x10, RZ ;  /* 0x0000001012877819 */ /* 0x000fe200000006ff */
[----:B------:R-:W-:Y:S01]  /*22620*/  FMUL.FTZ R164, R39, R164 ;  /* 0x000000a427a47220 */ /* 0x000fe20000410000 */
[----:B------:R-:W-:Y:S01]  /*22630*/  FFMA.FTZ R156, R156, R113, R115 ;  /* 0x000000719c9c7223 */ /* 0x000fe20000010073 */
[----:B------:R-:W1:Y:S01]  /*22640*/  @!P1 LDC.64 R100, c[0x0][0x3c8] ;  /* 0x0000f200ff649b82 */ /* 0x000e620000000a00 */
[----:B------:R-:W-:Y:S01]  /*22650*/  SHF.L.U32 R113, R83, 0x10, RZ ;  /* 0x0000001053717819 */ /* 0x000fe200000006ff */
[----:B------:R-:W-:Y:S02]  /*22660*/  IMAD.U32 R115, R67, 0x10000, RZ ;  /* 0x0001000043737824 */ /* 0x000fe400078e00ff */
[----:B------:R-:W-:Y:S01]  /*22670*/  FMUL.FTZ R96, R39, R96 ;  /* 0x0000006027607220 */ /* 0x000fe20000410000 */
[----:B------:R-:W-:Y:S01]  /*22680*/  IMAD.U32 R137, R34, 0x10000, RZ ;  /* 0x0001000022897824 */ /* 0x000fe200078e00ff */
[----:B------:R-:W-:Y:S01]  /*22690*/  SHF.L.U32 R123, R14, 0x10, RZ ;  /* 0x000000100e7b7819 */ /* 0x000fe200000006ff */
[----:B------:R-:W-:-:S02]  /*226a0*/  IMAD.U32 R125, R30, 0x10000, RZ ;  /* 0x000100001e7d7824 */ /* 0x000fc400078e00ff */
[----:B------:R-:W-:Y:S01]  /*226b0*/  FMUL.FTZ R166, R39, R166 ;  /* 0x000000a627a67220 */ /* 0x000fe20000410000 */
[----:B------:R-:W-:Y:S01]  /*226c0*/  FFMA.FTZ R164, R164, R113, R115 ;  /* 0x00000071a4a47223 */ /* 0x000fe20000010073 */
[----:B------:R-:W-:Y:S01]  /*226d0*/  SHF.L.U32 R111, R21, 0x10, RZ ;  /* 0x00000010156f7819 */ /* 0x000fe200000006ff */
[----:B------:R-:W-:Y:S01]  /*226e0*/  FFMA.FTZ R120, R96, R135, R137 ;  /* 0x0000008760787223 */ /* 0x000fe20000010089 */
[----:B------:R-:W-:Y:S01]  /*226f0*/  IMAD.U32 R113, R37, 0x10000, RZ ;  /* 0x0001000025717824 */ /* 0x000fe200078e00ff */
[----:B------:R-:W-:Y:S01]  /*22700*/  SHF.L.U32 R115, R77, 0x10, RZ ;  /* 0x000000104d737819 */ /* 0x000fe200000006ff */
[----:B------:R-:W-:Y:S01]  /*22710*/  FMUL.FTZ R170, R39, R170 ;  /* 0x000000aa27aa7220 */ /* 0x000fe20000410000 */
[----:B------:R-:W2:Y:S01]  /*22720*/  LDC.64 R134, c[0x0][0x380] ;  /* 0x0000e000ff867b82 */ /* 0x000ea20000000a00 */
[----:B------:R-:W-:Y:S02]  /*22730*/  IMAD.U32 R127, R61, 0x10000, RZ ;  /* 0x000100003d7f7824 */ /* 0x000fe400078e00ff */
[----:B------:R-:W-:Y:S01]  /*22740*/  FMUL.FTZ R172, R39, R172 ;  /* 0x000000ac27ac7220 */ /* 0x000fe20000410000 */
[----:B------:R-:W-:Y:S01]  /*22750*/  SHF.L.U32 R129, R20, 0x10, RZ ;  /* 0x0000001014817819 */ /* 0x000fe200000006ff */
[----:B------:R-:W-:Y:S01]  /*22760*/  FFMA.FTZ R123, R166, R123, R125 ;  /* 0x0000007ba67b7223 */ /* 0x000fe2000001007d */
[----:B------:R-:W-:-:S02]  /*22770*/  IMAD.U32 R131, R36, 0x10000, RZ ;  /* 0x0001000024837824 */ /* 0x000fc400078e00ff */
[----:B------:R-:W-:Y:S01]  /*22780*/  FMUL.FTZ R174, R39, R174 ;  /* 0x000000ae27ae7220 */ /* 0x000fe20000410000 */
[----:B------:R-:W-:Y:S01]  /*22790*/  FFMA.FTZ R125, R170, R111, R113 ;  /* 0x0000006faa7d7223 */ /* 0x000fe20000010071 */
[----:B------:R-:W-:Y:S01]  /*227a0*/  FFMA.FTZ R127, R172, R115, R127 ;  /* 0x00000073ac7f7223 */ /* 0x000fe2000001007f */
[----:B------:R-:W-:Y:S01]  /*227b0*/  SHF.L.U32 R109, R78, 0x10, RZ ;  /* 0x000000104e6d7819 */ /* 0x000fe200000006ff */
[----:B------:R-:W-:Y:S01]  /*227c0*/  IMAD.U32 R111, R62, 0x10000, RZ ;  /* 0x000100003e6f7824 */ /* 0x000fe200078e00ff */
[----:B------:R-:W-:Y:S01]  /*227d0*/  SHF.L.U32 R113, R19, 0x10, RZ ;  /* 0x0000001013717819 */ /* 0x000fe200000006ff */
[----:B------:R-:W-:Y:S02]  /*227e0*/  IMAD.U32 R115, R35, 0x10000, RZ ;  /* 0x0001000023737824 */ /* 0x000fe400078e00ff */
[C---:B------:R-:W-:Y:S01]  /*227f0*/  FMUL.FTZ R46, R39.reuse, R46 ;  /* 0x0000002e272e7220 */ /* 0x040fe20000410000 */
[----:B------:R-:W-:Y:S01]  /*22800*/  FMUL.FTZ R50, R39, R50 ;  /* 0x0000003227327220 */ /* 0x000fe20000410000 */
[----:B------:R-:W-:Y:S01]  /*22810*/  FFMA.FTZ R174, R174, R129, R131 ;  /* 0x00000081aeae7223 */ /* 0x000fe20000010083 */
[----:B------:R-:W-:Y:S01]  /*22820*/  SHF.L.U32 R131, R79, 0x10, RZ ;  /* 0x000000104f837819 */ /* 0x000fe200000006ff */
[----:B------:R-:W-:-:S02]  /*22830*/  IMAD.U32 R133, R63, 0x10000, RZ ;  /* 0x000100003f857824 */ /* 0x000fc400078e00ff */
[----:B------:R-:W-:Y:S01]  /*22840*/  FMUL.FTZ R92, R39, R92 ;  /* 0x0000005c275c7220 */ /* 0x000fe20000410000 */
[----:B------:R-:W-:Y:S01]  /*22850*/  FFMA.FTZ R46, R46, R109, R111 ;  /* 0x0000006d2e2e7223 */ /* 0x000fe2000001006f */
[----:B------:R-:W-:Y:S01]  /*22860*/  FFMA.FTZ R129, R50, R113, R115 ;  /* 0x0000007132817223 */ /* 0x000fe20000010073 */
[----:B0-----:R-:W-:-:S04]  /*22870*/  IMAD.WIDE.U32 R110, R38, 0x10, R48 ;  /* 0x00000010266e7825 */ /* 0x001fc800078e0030 */
[----:B------:R-:W-:Y:S01]  /*22880*/  FFMA.FTZ R131, R92, R131, R133 ;  /* 0x000000835c837223 */ /* 0x000fe20000010085 */
[----:B------:R-:W-:Y:S01]  /*22890*/  F2FP.BF16.F32.PACK_AB R51, R124, R51 ;  /* 0x000000337c33723e */ /* 0x000fe200000010ff */
[--C-:B------:R-:W-:Y:S01]  /*228a0*/  IMAD.WIDE.U32 R112, R102, 0x10, R48.reuse ;  /* 0x0000001066707825 */ /* 0x100fe200078e0030 */
[----:B------:R-:W-:Y:S02]  /*228b0*/  F2FP.BF16.F32.PACK_AB R50, R97, R116 ;  /* 0x000000746132723e */ /* 0x000fe400000010ff */
[----:B------:R-:W-:Y:S01]  /*228c0*/  F2FP.BF16.F32.PACK_AB R92, R136, R99 ;  /* 0x00000063885c723e */ /* 0x000fe200000010ff */
[--C-:B------:R-:W-:Y:S01]  /*228d0*/  IMAD.WIDE.U32 R114, R104, 0x10, R48.reuse ;  /* 0x0000001068727825 */ /* 0x100fe200078e0030 */
[----:B------:R-:W-:Y:S02]  /*228e0*/  F2FP.BF16.F32.PACK_AB R99, R123, R164 ;  /* 0x000000a47b63723e */ /* 0x000fe400000010ff */
[----:B------:R-:W-:Y:S01]  /*228f0*/  F2FP.BF16.F32.PACK_AB R97, R119, R156 ;  /* 0x0000009c7761723e */ /* 0x000fe200000010ff */
[----:B------:R-:W-:Y:S01]  /*22900*/  IMAD.WIDE.U32 R108, R108, 0x10, R48 ;  /* 0x000000106c6c7825 */ /* 0x000fe200078e0030 */
[----:B------:R-:W-:-:S02]  /*22910*/  F2FP.BF16.F32.PACK_AB R48, R94, R93 ;  /* 0x0000005d5e30723e */ /* 0x000fc400000010ff */
[----:B------:R-:W-:Y:S01]  /*22920*/  F2FP.BF16.F32.PACK_AB R93, R140, R105 ;  /* 0x000000698c5d723e */ /* 0x000fe200000010ff */
[----:B-1----:R-:W-:Y:S01]  /*22930*/  @!P1 IMAD.WIDE R104, R0, 0x4, R100 ;  /* 0x0000000400689825 */ /* 0x002fe200078e0264 */
[----:B------:R-:W-:Y:S02]  /*22940*/  F2FP.BF16.F32.PACK_AB R49, R98, R95 ;  /* 0x0000005f6231723e */ /* 0x000fe400000010ff */
[----:B------:R-:W-:Y:S02]  /*22950*/  F2FP.BF16.F32.PACK_AB R95, R107, R146 ;  /* 0x000000926b5f723e */ /* 0x000fe400000010ff */
[----:B------:R-:W-:Y:S01]  /*22960*/  F2FP.BF16.F32.PACK_AB R94, R103, R142 ;  /* 0x0000008e675e723e */ /* 0x000fe200000010ff */
[----:B------:R0:W-:Y:S01]  /*22970*/  @!P1 STG.E desc[UR8][R104.64], R39 ;  /* 0x0000002768009986 */ /* 0x0001e2000c101908 */
[----:B------:R-:W-:Y:S02]  /*22980*/  F2FP.BF16.F32.PACK_AB R98, R121, R160 ;  /* 0x000000a07962723e */ /* 0x000fe400000010ff */
[----:B------:R-:W-:Y:S01]  /*22990*/  F2FP.BF16.F32.PACK_AB R96, R117, R150 ;  /* 0x000000967560723e */ /* 0x000fe200000010ff */
[----:B------:R0:W-:Y:S01]  /*229a0*/  STG.E.128 desc[UR8][R110.64], R48 ;  /* 0x000000306e007986 */ /* 0x0001e2000c101d08 */
[----:B------:R-:W-:-:S02]  /*229b0*/  F2FP.BF16.F32.PACK_AB R103, R120, R131 ;  /* 0x000000837867723e */ /* 0x000fc400000010ff */
[----:B------:R-:W-:Y:S01]  /*229c0*/  F2FP.BF16.F32.PACK_AB R102, R129, R46 ;  /* 0x0000002e8166723e */ /* 0x000fe200000010ff */
[----:B------:R0:W-:Y:S01]  /*229d0*/  STG.E.128 desc[UR8][R112.64], R92 ;  /* 0x0000005c70007986 */ /* 0x0001e2000c101d08 */
[----:B------:R-:W-:Y:S02]  /*229e0*/  F2FP.BF16.F32.PACK_AB R101, R174, R127 ;  /* 0x0000007fae65723e */ /* 0x000fe400000010ff */
[----:B------:R-:W-:Y:S01]  /*229f0*/  F2FP.BF16.F32.PACK_AB R100, R125, R168 ;  /* 0x000000a87d64723e */ /* 0x000fe200000010ff */
[----:B------:R0:W-:Y:S01]  /*22a00*/  STG.E.128 desc[UR8][R114.64], R96 ;  /* 0x0000006072007986 */ /* 0x0001e2000c101d08 */
[----:B--2---:R-:W-:-:S03]  /*22a10*/  IADD3 R0, PT, PT, R0, R134, RZ ;  /* 0x0000008600007210 */ /* 0x004fc60007ffe0ff */
[----:B------:R0:W-:Y:S01]  /*22a20*/  STG.E.128 desc[UR8][R108.64], R100 ;  /* 0x000000646c007986 */ /* 0x0001e2000c101d08 */
[----:B------:R-:W-:-:S13]  /*22a30*/  ISETP.GE.AND P1, PT, R0, R135, PT ;  /* 0x000000870000720c */ /* 0x000fda0003f26270 */
[----:B------:R-:W-:Y:S05]  /*22a40*/  @!P1 BRA `(.L_x_1772) ;  /* 0xfffffde000309947 */ /* 0x000fea000383ffff */
[----:B------:R-:W-:Y:S05]  /*22a50*/  EXIT ;  /* 0x000000000000794d */ /* 0x000fea0003800000 */
.L_x_1773:
        /* <DEDUP_REMOVED lines=10> */
.L_x_18011:


//--------------------- .text._ZN10layer_norm31ln_parallel_residual_fwd_kernelINS_13Kernel_traitsI6__halfS2_S2_S2_fjLj8192ELj1ELj1ELj8ELj16ENS_18Kernel_traits_baseILj8192ES2_S2_S2_S2_fjLj256EEEEELb0ELb0ELb0EEEvNS_9FwdParamsE --------------------------
	.section	.text._ZN10layer_norm31ln_parallel_residual_fwd_kernelINS_13Kernel_traitsI6__halfS2_S2_S2_fjLj8192ELj1ELj1ELj8ELj16ENS_18Kernel_traits_baseILj8192ES2_S2_S2_S2_fjLj256EEEEELb0ELb0ELb0EEEvNS_9FwdParamsE,"ax",@progbits
	.align	128
        .global         _ZN10layer_norm31ln_parallel_residual_fwd_kernelINS_13Kernel_traitsI6__halfS2_S2_S2_fjLj8192ELj1ELj1ELj8ELj16ENS_18Kernel_traits_baseILj8192ES2_S2_S2_S2_fjLj256EEEEELb0ELb0ELb0EEEvNS_9FwdParamsE
        .type           _ZN10layer_norm31ln_parallel_residual_fwd_kernelINS_13Kernel_traitsI6__halfS2_S2_S2_fjLj8192ELj1ELj1ELj8ELj16ENS_18Kernel_traits_baseILj8192ES2_S2_S2_S2_fjLj256EEEEELb0ELb0ELb0EEEvNS_9FwdParamsE,@function
        .size           _ZN10layer_norm31ln_parallel_residual_fwd_kernelINS_13Kernel_traitsI6__halfS2_S2_S2_fjLj8192ELj1ELj1ELj8ELj16ENS_18Kernel_traits_baseILj8192ES2_S2_S2_S2_fjLj256EEEEELb0ELb0ELb0EEEvNS_9FwdParamsE,(.L_x_18012 - _ZN10layer_norm31ln_parallel_residual_fwd_kernelINS_13Kernel_traitsI6__halfS2_S2_S2_fjLj8192ELj1ELj1ELj8ELj16ENS_18Kernel_traits_baseILj8192ES2_S2_S2_S2_fjLj256EEEEELb0ELb0ELb0EEEvNS_9FwdParamsE)
        .other          _ZN10layer_norm31ln_parallel_residual_fwd_kernelINS_13Kernel_traitsI6__halfS2_S2_S2_fjLj8192ELj1ELj1ELj8ELj16ENS_18Kernel_traits_baseILj8192ES2_S2_S2_S2_fjLj256EEEEELb0ELb0ELb0EEEvNS_9FwdParamsE,@"STO_CUDA_ENTRY STV_DEFAULT"
_ZN10layer_norm31ln_parallel_residual_fwd_kernelINS_13Kernel_traitsI6__halfS2_S2_S2_fjLj8192ELj1ELj1ELj8ELj16ENS_18Kernel_traits_baseILj8192ES2_S2_S2_S2_fjLj256EEEEELb0ELb0ELb0EEEvNS_9FwdParamsE:
.text._ZN10layer_norm31ln_parallel_residual_fwd_kernelINS_13Kernel_traitsI6__halfS2_S2_S2_fjLj8192ELj1ELj1ELj8ELj16ENS_18Kernel_traits_baseILj8192ES2_S2_S2_S2_fjLj256EEEEELb0ELb0ELb0EEEvNS_9FwdParamsE:
        /* <DEDUP_REMOVED lines=38> */
[C---:B---3--:R-:W-:Y:S01]  /*0260*/  @P2 IMAD.WIDE.U32 R10, R64.reuse, 0x10, R10 ;  /* 0x00000010400a2825 */ /* 0x048fe200078e000a */
[----:B------:R-:W-:-:S04]  /*0270*/  @P2 IADD3 R64, PT, PT, R64, 0x100, RZ ;  /* 0x0000010040402810 */ /* 0x000fc80007ffe0ff */
[----:B------:R0:W5:Y:S01]  /*0280*/  @P2 LDG.E.128 R52, desc[UR6][R10.64] ;  /* 0x000000060a342981 */ /* 0x000162000c1e1d00 */
[----:B----4-:R-:W-:-:S05]  /*0290*/  @P3 IMAD.WIDE.U32 R12, R64, 0x10, R12 ;  /* 0x00000010400c3825 */ /* 0x010fca00078e000c */
[----:B------:R0:W5:Y:S01]  /*02a0*/  @P3 LDG.E.128 R48, desc[UR6][R12.64] ;  /* 0x000000060c303981 */ /* 0x000162000c1e1d00 */
[----:B-1----:R-:W-:-:S05]  /*02b0*/  @P3 IMAD.WIDE.U32 R14, R64, 0x10, R14 ;  /* 0x00000010400e3825 */ /* 0x002fca00078e000e */
[----:B------:R0:W5:Y:S01]  /*02c0*/  @P3 LDG.E.128 R44, desc[UR6][R14.64] ;  /* 0x000000060e2c3981 */ /* 0x000162000c1e1d00 */
[----:B------:R-:W-:Y:S01]  /*02d0*/  ISETP.GE.U32.AND P4, PT, R2, 0x400, PT ;  /* 0x000004000200780c */ /* 0x000fe20003f86070 */
[----:B------:R-:W-:Y:S02]  /*02e0*/  HFMA2 R42, -RZ, RZ, 0, 0 ;  /* 0x00000000ff2a7431 */ /* 0x000fe400000001ff */
[----:B------:R-:W-:Y:S01]  /*02f0*/  HFMA2 R34, -RZ, RZ, 0, 0 ;  /* 0x00000000ff227431 */ /* 0x000fe200000001ff */
        /* <DEDUP_REMOVED lines=10> */
[----:B------:R-:W-:Y:S02]  /*03a0*/  @P1 MOV R35, RZ ;  /* 0x000000ff00231202 */ /* 0x000fe40000000f00 */
[----:B------:R-:W-:Y:S02]  /*03b0*/  @P2 MOV R39, RZ ;  /* 0x000000ff00272202 */ /* 0x000fe40000000f00 */
[----:B------:R-:W-:Y:S02]  /*03c0*/  @P3 MOV R43, RZ ;  /* 0x000000ff002b3202 */ /* 0x000fe40000000f00 */
        /* <DEDUP_REMOVED lines=9> */
[----:B------:R-:W-:Y:S02]  /*0460*/  CS2R R8, SRZ ;  /* 0x0000000000087805 */ /* 0x000fe4000001ff00 */
[----:B------:R-:W-:Y:S02]  /*0470*/  MOV R42, RZ ;  /* 0x000000ff002a7202 */ /* 0x000fe40000000f00 */
[----:B------:R-:W-:Y:S02]  /*0480*/  CS2R R40, SRZ ;  /* 0x0000000000287805 */ /* 0x000fe4000001ff00 */
[----:B------:R-:W-:Y:S02]  /*0490*/  MOV R38, RZ ;  /* 0x000000ff00267202 */ /* 0x000fe40000000f00 */
[----:B------:R-:W-:-:S02]  /*04a0*/  CS2R R36, SRZ ;  /* 0x0000000000247805 */ /* 0x000fc4000001ff00 */
[----:B------:R-:W-:Y:S02]  /*04b0*/  MOV R34, RZ ;  /* 0x000000ff00227202 */ /* 0x000fe40000000f00 */
        /* <DEDUP_REMOVED lines=8> */
[----:B------:R-:W-:Y:S01]  /*0540*/  CS2R R20, SRZ ;  /* 0x0000000000147805 */ /* 0x000fe2000001ff00 */
[----:B------:R-:W-:Y:S06]  /*0550*/  BRA `(.L_x_1777) ;  /* 0x0000000800c47947 */ /* 0x000fec0003800000 */
.L_x_1776:
        /* <DEDUP_REMOVED lines=34> */
[----:B------:R-:W-:Y:S01]  /*0780*/  HFMA2 R34, -RZ, RZ, 0, 0 ;  /* 0x00000000ff227431 */ /* 0x000fe200000001ff */
[----:B------:R-:W-:Y:S02]  /*0790*/  CS2R R40, SRZ ;  /* 0x0000000000287805 */ /* 0x000fe4000001ff00 */
[----:B------:R-:W-:Y:S02]  /*07a0*/  MOV R38, RZ ;  /* 0x000000ff00267202 */ /* 0x000fe40000000f00 */
        /* <DEDUP_REMOVED lines=19> */
[----:B------:R-:W-:Y:S02]  /*08e0*/  CS2R R40, SRZ ;  /* 0x0000000000287805 */ /* 0x000fe4000001ff00 */
[----:B------:R-:W-:Y:S02]  /*08f0*/  MOV R38, RZ ;  /* 0x000000ff00267202 */ /* 0x000fe40000000f00 */
[----:B------:R-:W-:-:S02]  /*0900*/  CS2R R36, SRZ ;  /* 0x0000000000247805 */ /* 0x000fc4000001ff00 */
[----:B------:R-:W-:Y:S02]  /*0910*/  MOV R34, RZ ;  /* 0x000000ff00227202 */ /* 0x000fe40000000f00 */
[----:B------:R-:W-:Y:S01]  /*0920*/  CS2R R32, SRZ ;  /* 0x0000000000207805 */ /* 0x000fe2000001ff00 */
[----:B------:R-:W-:Y:S06]  /*0930*/  BRA `(.L_x_1777) ;  /* 0x0000000400cc7947 */ /* 0x000fec0003800000 */
.L_x_1775:
        /* <DEDUP_REMOVED lines=34> */
[----:B------:R-:W-:Y:S01]  /*0b60*/  @P2 IADD3 R64, PT, PT, R64, 0x100, RZ ;  /* 0x0000010040402810 */ /* 0x000fe20007ffe0ff */
[----:B------:R1:W5:Y:S04]  /*0b70*/  @P2 LDG.E.128 R52, desc[UR6][R16.64] ;  /* 0x0000000610342981 */ /* 0x000368000c1e1d00 */
[C---:B0-----:R-:W-:Y:S01]  /*0b80*/  @P3 IMAD.WIDE.U32 R66, R64.reuse, 0x10, R66 ;  /* 0x0000001040423825 */ /* 0x041fe200078e0042 */
[----:B------:R1:W5:Y:S03]  /*0b90*/  @P2 LD.E.128 R24, desc[UR6][R18.64] ;  /* 0x0000000612182980 */ /* 0x000366000c101d00 */
        /* <DEDUP_REMOVED lines=23> */
.L_x_1778:
        /* <DEDUP_REMOVED lines=8> */
[----:B0-----:R-:W-:-:S07]  /*0d90*/  @P1 IMAD.WIDE.U32 R20, R64, 0x10, R20 ;  /* 0x0000001040141825 */ /* 0x001fce00078e0014 */
[----:B------:R-:W0:Y:S01]  /*0da0*/  @P2 LDC.64 R68, c[0x0][0x438] ;  /* 0x00010e00ff442b82 */ /* 0x000e220000000a00 */
[----:B-1----:R-:W-:-:S07]  /*0db0*/  @P1 IMAD.WIDE.U32 R28, R64, 0x10, R28 ;  /* 0x00000010401c1825 */ /* 0x002fce00078e001c */
[----:B------:R-:W1:Y:S01]  /*0dc0*/  LDC.64 R74, c[0x0][0x3d8] ;  /* 0x0000f600ff4a7b82 */ /* 0x000e620000000a00 */
[C---:B--2---:R-:W-:Y:S01]  /*0dd0*/  @P1 IMAD.WIDE.U32 R24, R64.reuse, 0x10, R24 ;  /* 0x0000001040181825 */ /* 0x044fe200078e0018 */
[----:B------:R-:W-:-:S06]  /*0de0*/  @P1 LOP3.LUT R64, R64, 0x100, RZ, 0xfc, !PT ;  /* 0x0000010040401812 */ /* 0x000fcc00078efcff */
[----:B------:R-:W2:Y:S01]  /*0df0*/  LDC.64 R76, c[0x0][0x3d0] ;  /* 0x0000f400ff4c7b82 */ /* 0x000ea20000000a00 */
[----:B---3--:R-:W-:-:S07]  /*0e00*/  @P2 IMAD.WIDE.U32 R70, R64, 0x10, R66 ;  /* 0x0000001040462825 */ /* 0x008fce00078e0042 */
[----:B------:R-:W3:Y:S01]  /*0e10*/  LDC.64 R80, c[0x0][0x3d8] ;  /* 0x0000f600ff507b82 */ /* 0x000ee20000000a00 */
[C---:B0-----:R-:W-:Y:S01]  /*0e20*/  @P2 IMAD.WIDE.U32 R72, R64.reuse, 0x10, R68 ;  /* 0x0000001040482825 */ /* 0x041fe200078e0044 */
[----:B------:R-:W5:Y:S04]  /*0e30*/  @P2 LDG.E.128 R56, desc[UR6][R70.64] ;  /* 0x0000000646382981 */ /* 0x000f68000c1e1d00 */
[----:B------:R-:W5:Y:S02]  /*0e40*/  @P2 LD.E.128 R36, desc[UR6][R72.64] ;  /* 0x0000000648242980 */ /* 0x000f64000c101d00 */
[----:B------:R-:W0:Y:S01]  /*0e50*/  @P3 LDC.64 R78, c[0x0][0x438] ;  /* 0x00010e00ff4e3b82 */ /* 0x000e220000000a00 */
[C---:B-1----:R-:W-:Y:S01]  /*0e60*/  @P2 IMAD.WIDE.U32 R74, R64.reuse, 0x10, R74 ;  /* 0x00000010404a2825 */ /* 0x042fe200078e004a */
[----:B------:R-:W-:-:S06]  /*0e70*/  @P2 IADD3 R64, PT, PT, R64, 0x100, RZ ;  /* 0x0000010040402810 */ /* 0x000fcc0007ffe0ff */
[----:B------:R-:W1:Y:S01]  /*0e80*/  LDC.64 R82, c[0x0][0x3d0] ;  /* 0x0000f400ff527b82 */ /* 0x000e620000000a00 */
[C---:B--2---:R-:W-:Y:S01]  /*0e90*/  @P3 IMAD.WIDE.U32 R76, R64.reuse, 0x10, R76 ;  /* 0x00000010404c3825 */ /* 0x044fe200078e004c */
[----:B------:R-:W5:Y:S04]  /*0ea0*/  @P2 LDG.E.128 R52, desc[UR6][R74.64] ;  /* 0x000000064a342981 */ /* 0x000f68000c1e1d00 */
[----:B------:R-:W5:Y:S02]  /*0eb0*/  @P3 LDG.E.128 R48, desc[UR6][R76.64] ;  /* 0x000000064c303981 */ /* 0x000f64000c1e1d00 */
[----:B------:R-:W2:Y:S01]  /*0ec0*/  @P4 LDC.64 R84, c[0x0][0x438] ;  /* 0x00010e00ff544b82 */ /* 0x000ea20000000a00 */
[----:B---3--:R-:W-:-:S07]  /*0ed0*/  @P3 IMAD.WIDE.U32 R80, R64, 0x10, R80 ;  /* 0x0000001040503825 */ /* 0x008fce00078e0050 */
[----:B------:R-:W3:Y:S01]  /*0ee0*/  LDC.64 R86, c[0x0][0x3d8] ;  /* 0x0000f600ff567b82 */ /* 0x000ee20000000a00 */
[C---:B0-----:R-:W-:Y:S01]  /*0ef0*/  @P3 IMAD.WIDE.U32 R78, R64.reuse, 0x10, R78 ;  /* 0x00000010404e3825 */ /* 0x041fe200078e004e */
[----:B------:R-:W-:Y:S01]  /*0f00*/  @P3 IADD3 R64, PT, PT, R64, 0x100, RZ ;  /* 0x0000010040403810 */ /* 0x000fe20007ffe0ff */
[----:B------:R-:W5:Y:S04]  /*0f10*/  @P3 LDG.E.128 R44, desc[UR6][R80.64] ;  /* 0x00000006502c3981 */ /* 0x000f68000c1e1d00 */
[----:B------:R-:W5:Y:S01]  /*0f20*/  @P3 LD.E.128 R40, desc[UR6][R78.64] ;  /* 0x000000064e283980 */ /* 0x000f62000c101d00 */
[----:B-1----:R-:W-:-:S04]  /*0f30*/  @P4 IMAD.WIDE.U32 R66, R64, 0x10, R82 ;  /* 0x0000001040424825 */ /* 0x002fc800078e0052 */
[----:B------:R-:W-:Y:S02]  /*0f40*/  HFMA2 R30, -RZ, RZ, 0, 0 ;  /* 0x00000000ff1e7431 */ /* 0x000fe400000001ff */
[----:B------:R-:W-:Y:S01]  /*0f50*/  HFMA2 R22, -RZ, RZ, 0, 0 ;  /* 0x00000000ff167431 */ /* 0x000fe200000001ff */
[----:B------:R0:W5:Y:S01]  /*0f60*/  @P1 LDG.E.128 R120, desc[UR6][R20.64] ;  /* 0x0000000614781981 */ /* 0x000162000c1e1d00 */
[----:B--2---:R-:W-:-:S03]  /*0f70*/  @P4 IMAD.WIDE.U32 R68, R64, 0x10, R84 ;  /* 0x0000001040444825 */ /* 0x004fc600078e0054 */
[----:B------:R-:W5:Y:S04]  /*0f80*/  @P4 LDG.E.128 R16, desc[UR6][R66.64] ;  /* 0x0000000642104981 */ /* 0x000f68000c1e1d00 */
[----:B------:R-:W5:Y:S01]  /*0f90*/  @P4 LD.E.128 R8, desc[UR6][R68.64] ;  /* 0x0000000644084980 */ /* 0x000f62000c101d00 */
[----:B---3--:R-:W-:-:S03]  /*0fa0*/  @P4 IMAD.WIDE.U32 R64, R64, 0x10, R86 ;  /* 0x0000001040404825 */ /* 0x008fc600078e0056 */
[----:B------:R1:W5:Y:S04]  /*0fb0*/  @P1 LD.E.128 R32, desc[UR6][R24.64] ;  /* 0x0000000618201980 */ /* 0x000368000c101d00 */
[----:B------:R-:W5:Y:S01]  /*0fc0*/  @P4 LDG.E.128 R12, desc[UR6][R64.64] ;  /* 0x00000006400c4981 */ /* 0x000f62000c1e1d00 */
[----:B------:R-:W-:Y:S02]  /*0fd0*/  MOV R26, RZ ;  /* 0x000000ff001a7202 */ /* 0x000fe40000000f00 */
[----:B0-----:R-:W-:Y:S02]  /*0fe0*/  CS2R R20, SRZ ;  /* 0x0000000000147805 */ /* 0x001fe4000001ff00 */
[----:B------:R-:W-:Y:S01]  /*0ff0*/  @P1 MOV R23, RZ ;  /* 0x000000ff00171202 */ /* 0x000fe20000000f00 */
[----:B------:R0:W5:Y:S01]  /*1000*/  @P1 LDG.E.128 R60, desc[UR6][R28.64] ;  /* 0x000000061c3c1981 */ /* 0x000162000c1e1d00 */
[----:B------:R-:W-:-:S02]  /*1010*/  @P4 CS2R R6, SRZ ;  /* 0x0000000000064805 */ /* 0x000fc4000001ff00 */
[----:B-1----:R-:W-:Y:S02]  /*1020*/  CS2R R24, SRZ ;  /* 0x0000000000187805 */ /* 0x002fe4000001ff00 */
[----:B------:R-:W-:Y:S02]  /*1030*/  @P4 CS2R R4, SRZ ;  /* 0x0000000000044805 */ /* 0x000fe4000001ff00 */
[----:B------:R-:W-:Y:S02]  /*1040*/  @P2 MOV R27, RZ ;  /* 0x000000ff001b2202 */ /* 0x000fe40000000f00 */
[----:B------:R-:W-:Y:S02]  /*1050*/  @P3 MOV R31, RZ ;  /* 0x000000ff001f3202 */ /* 0x000fe40000000f00 */
[----:B0-----:R-:W-:-:S07]  /*1060*/  CS2R R28, SRZ ;  /* 0x00000000001c7805 */ /* 0x001fce000001ff00 */
.L_x_1777:
[----:B------:R-:W-:Y:S05]  /*1070*/  BSYNC.RECONVERGENT B0 ;  /* 0x0000000000007941 */ /* 0x000fea0003800200 */
.L_x_1774:
[----:B------:R-:W0:Y:S08]  /*1080*/  S2UR UR4, SR_CTAID.X ;  /* 0x00000000000479c3 */ /* 0x000e300000002500 */
[----:B------:R-:W0:Y:S02]  /*1090*/  LDC R64, c[0x0][0x384] ;  /* 0x0000e100ff407b82 */ /* 0x000e240000000800 */
[----:B0-----:R-:W-:-:S13]  /*10a0*/  ISETP.LE.AND P2, PT, R64, UR4, PT ;  /* 0x0000000440007c0c */ /* 0x001fda000bf43270 */
[----:B------:R-:W-:Y:S05]  /*10b0*/  @P2 EXIT ;  /* 0x000000000000294d */ /* 0x000fea0003800000 */
[----:B------:R-:W-:Y:S01]  /*10c0*/  SHF.R.S32.HI R3, RZ, 0x3, R3 ;  /* 0x00000003ff037819 */ /* 0x000fe20000011403 */
[----:B------:R-:W0:Y:S01]  /*10d0*/  LDCU UR10, c[0x0][0x388] ;  /* 0x00007100ff0a77ac */ /* 0x000e220008000800 */
[----:B------:R-:W-:Y:S02]  /*10e0*/  LOP3.LUT R65, R0, 0xe0, RZ, 0xc0, !PT ;  /* 0x000000e000417812 */ /* 0x000fe400078ec0ff */
[C---:B------:R-:W-:Y:S01]  /*10f0*/  LOP3.LUT R64, R3.reuse, 0xff, RZ, 0xc0, !PT ;  /* 0x000000ff03407812 */ /* 0x040fe200078ec0ff */
[----:B------:R-:W1:Y:S01]  /*1100*/  LDCU.U8 UR8, c[0x0][0x410] ;  /* 0x00008200ff0877ac */ /* 0x000e620008000000 */
[----:B------:R-:W-:Y:S02]  /*1110*/  LOP3.LUT R84, R3, 0xffffff00, RZ, 0xc0, !PT ;  /* 0xffffff0003547812 */ /* 0x000fe400078ec0ff */
[----:B------:R-:W-:Y:S01]  /*1120*/  VIADDMNMX R65, R64, -R65, RZ, !PT ;  /* 0x8000004140417246 */ /* 0x000fe200078001ff */
[----:B------:R-:W2:Y:S01]  /*1130*/  LDCU UR9, c[0x0][0x400] ;  /* 0x00008000ff0977ac */ /* 0x000ea20008000800 */
[----:B------:R-:W-:-:S02]  /*1140*/  SHF.L.U32 R66, R0, 0x5, RZ ;  /* 0x0000000500427819 */ /* 0x000fc400000006ff */
[----:B------:R-:W-:Y:S01]  /*1150*/  VIMNMX R65, PT, PT, R65, 0x20, PT ;  /* 0x0000002041417848 */ /* 0x000fe20003fe0100 */
[----:B------:R-:W3:Y:S01]  /*1160*/  LDCU.64 UR12, c[0x0][0x398] ;  /* 0x00007300ff0c77ac */ /* 0x000ee20008000a00 */
[----:B------:R-:W-:Y:S02]  /*1170*/  MOV R85, UR4 ;  /* 0x0000000400557c02 */ /* 0x000fe40008000f00 */
[----:B------:R-:W-:Y:S01]  /*1180*/  LEA R65, R65, R84, 0x3 ;  /* 0x0000005441417211 */ /* 0x000fe200078e18ff */
[----:B------:R-:W4:Y:S03]  /*1190*/  LDCU.64 UR14, c[0x0][0x3a0] ;  /* 0x00007400ff0e77ac */ /* 0x000f260008000a00 */
[----:B------:R-:W-:Y:S01]  /*11a0*/  I2FP.F32.U32 R3, R65 ;  /* 0x0000004100037245 */ /* 0x000fe20000201000 */
[----:B------:R-:W-:Y:S01]  /*11b0*/  UPLOP3.LUT UP1, UPT, UPT, UPT, UPT, 0x40, 0x4 ;  /* 0x000000000004789c */ /* 0x000fe20003f2e870 */
[----:B------:R-:W-:-:S04]  /*11c0*/  LOP3.LUT R65, R66, 0x3e0, RZ, 0xc0, !PT ;  /* 0x000003e042417812 */ /* 0x000fc800078ec0ff */
[----:B------:R-:W0:Y:S01]  /*11d0*/  MUFU.RCP R3, R3 ;  /* 0x0000000300037308 */ /* 0x000e220000001000 */
[----:B------:R-:W-:-:S04]  /*11e0*/  VIADDMNMX R65, R64, -R65, RZ, !PT ;  /* 0x8000004140417246 */ /* 0x000fc800078001ff */
[----:B------:R-:W-:-:S04]  /*11f0*/  VIMNMX R65, PT, PT, R65, 0x20, PT ;  /* 0x0000002041417848 */ /* 0x000fc80003fe0100 */
[----:B-1234-:R-:W-:-:S07]  /*1200*/  LEA R84, R65, R84, 0x3 ;  /* 0x0000005441547211 */ /* 0x01efce00078e18ff */
.L_x_1815:
[----:B0-----:R-:W-:Y:S01]  /*1210*/  IMAD R76, R85, UR10, RZ ;  /* 0x0000000a554c7c24 */ /* 0x001fe2000f8e02ff */
[----:B------:R-:W-:Y:S04]  /*1220*/  BSSY.RECONVERGENT B0, `(.L_x_1779) ;  /* 0x0000089000007945 */ /* 0x000fe80003800200 */
[----:B------:R-:W-:-:S04]  /*1230*/  SHF.R.S32.HI R77, RZ, 0x1f, R76 ;  /* 0x0000001fff4d7819 */ /* 0x000fc8000001144c */
[----:B------:R-:W-:-:S04]  /*1240*/  LEA.HI R77, R77, R76, RZ, 0x3 ;  /* 0x0000004c4d4d7211 */ /* 0x000fc800078f18ff */
[----:B------:R-:W-:-:S04]  /*1250*/  LEA.HI.SX32 R86, R77, R0, 0x1d ;  /* 0x000000004d567211 */ /* 0x000fc800078feaff */
[----:B------:R-:W-:Y:S01]  /*1260*/  MOV R0, R86 ;  /* 0x0000005600007202 */ /* 0x000fe20000000f00 */
        /* <DEDUP_REMOVED lines=16> */
[----:B-----5:R-:W-:Y:S02]  /*1370*/  HADD2.F32 R0, -RZ, R76.H0_H0 ;  /* 0x2000004cff007230 */ /* 0x020fe40000004100 */
[----:B------:R-:W-:Y:S02]  /*1380*/  HADD2.F32 R65, -RZ, R72.H0_H0 ;  /* 0x20000048ff417230 */ /* 0x000fe40000004100 */
[----:B------:R-:W-:Y:S02]  /*1390*/  HADD2.F32 R76, -RZ, R76.H1_H1 ;  /* 0x3000004cff4c7230 */ /* 0x000fe40000004100 */
[----:B------:R-:W-:Y:S02]  /*13a0*/  HADD2.F32 R64, -RZ, R77.H0_H0 ;  /* 0x2000004dff407230 */ /* 0x000fe40000004100 */
[----:B------:R-:W-:Y:S01]  /*13b0*/  FADD.FTZ R0, R0, R65 ;  /* 0x0000004100007221 */ /* 0x000fe20000010000 */
[----:B------:R-:W-:Y:S02]  /*13c0*/  HADD2.F32 R65, -RZ, R72.H1_H1 ;  /* 0x30000048ff417230 */ /* 0x000fe40000004100 */
[----:B------:R-:W-:-:S02]  /*13d0*/  HADD2.F32 R67, -RZ, R73.H0_H0 ;  /* 0x20000049ff437230 */ /* 0x000fc40000004100 */
[--C-:B0-----:R-:W-:Y:S02]  /*13e0*/  HADD2.F32 R82, -RZ, R79.reuse.H0_H0 ;  /* 0x2000004fff527230 */ /* 0x101fe40000004100 */
[----:B------:R-:W-:Y:S01]  /*13f0*/  FADD.FTZ R65, R76, R65 ;  /* 0x000000414c417221 */ /* 0x000fe20000010000 */
[----:B------:R-:W-:Y:S02]  /*1400*/  HADD2.F32 R83, -RZ, R79.H1_H1 ;  /* 0x3000004fff537230 */ /* 0x000fe40000004100 */
[----:B------:R-:W-:Y:S01]  /*1410*/  FADD.FTZ R64, R64, R67 ;  /* 0x0000004340407221 */ /* 0x000fe20000010000 */
[----:B------:R-:W-:Y:S02]  /*1420*/  HADD2.F32 R80, -RZ, R78.H0_H0 ;  /* 0x2000004eff507230 */ /* 0x000fe40000004100 */
[----:B------:R-:W-:Y:S02]  /*1430*/  HADD2.F32 R79, -RZ, R74.H0_H0 ;  /* 0x2000004aff4f7230 */ /* 0x000fe40000004100 */
[----:B------:R-:W-:-:S02]  /*1440*/  HADD2.F32 R77, -RZ, R77.H1_H1 ;  /* 0x3000004dff4d7230 */ /* 0x000fc40000004100 */
[----:B------:R-:W-:Y:S02]  /*1450*/  HADD2.F32 R66, -RZ, R73.H1_H1 ;  /* 0x30000049ff427230 */ /* 0x000fe40000004100 */
[----:B------:R-:W-:Y:S01]  /*1460*/  FADD.FTZ R79, R80, R79 ;  /* 0x0000004f504f7221 */ /* 0x000fe20000010000 */
[----:B------:R-:W-:Y:S02]  /*1470*/  HADD2.F32 R67, -RZ, R75.H0_H0 ;  /* 0x2000004bff437230 */ /* 0x000fe40000004100 */
[----:B------:R-:W-:Y:S02]  /*1480*/  HADD2.F32 R76, -RZ, R70.H0_H0 ;  /* 0x20000046ff4c7230 */ /* 0x000fe40000004100 */
[----:B------:R-:W-:Y:S01]  /*1490*/  FADD.FTZ R66, R77, R66 ;  /* 0x000000424d427221 */ /* 0x000fe20000010000 */
[----:B------:R-:W-:Y:S02]  /*14a0*/  HADD2.F32 R78, -RZ, R78.H1_H1 ;  /* 0x3000004eff4e7230 */ /* 0x000fe40000004100 */
[----:B------:R-:W-:Y:S01]  /*14b0*/  FADD.FTZ R82, R82, R67 ;  /* 0x0000004352527221 */ /* 0x000fe20000010000 */
[----:B------:R-:W-:-:S02]  /*14c0*/  HADD2.F32 R81, -RZ, R74.H1_H1 ;  /* 0x3000004aff517230 */ /* 0x000fc40000004100 */
[----:B------:R-:W-:Y:S01]  /*14d0*/  FADD.FTZ R103, R79, R76 ;  /* 0x0000004c4f677221 */ /* 0x000fe20000010000 */
[----:B------:R-:W-:Y:S02]  /*14e0*/  HADD2.F32 R80, -RZ, R75.H1_H1 ;  /* 0x3000004bff507230 */ /* 0x000fe40000004100 */
[----:B------:R-:W-:Y:S02]  /*14f0*/  HADD2.F32 R87, -RZ, R68.H0_H0 ;  /* 0x20000044ff577230 */ /* 0x000fe40000004100 */
[----:B------:R-:W-:Y:S01]  /*1500*/  FADD.FTZ R78, R78, R81 ;  /* 0x000000514e4e7221 */ /* 0x000fe20000010000 */
[----:B------:R-:W-:Y:S02]  /*1510*/  HADD2.F32 R89, -RZ, R69.H0_H0 ;  /* 0x20000045ff597230 */ /* 0x000fe40000004100 */
[----:B------:R-:W-:Y:S01]  /*1520*/  FADD.FTZ R80, R83, R80 ;  /* 0x0000005053507221 */ /* 0x000fe20000010000 */
[--C-:B------:R-:W-:Y:S02]  /*1530*/  HADD2.F32 R105, -RZ, R71.reuse.H0_H0 ;  /* 0x20000047ff697230 */ /* 0x100fe40000004100 */
[----:B------:R-:W-:Y:S01]  /*1540*/  FADD.FTZ R87, R0, R87 ;  /* 0x0000005700577221 */ /* 0x000fe20000010000 */
[----:B------:R-:W-:-:S02]  /*1550*/  HADD2.F32 R79, -RZ, R71.H1_H1 ;  /* 0x30000047ff4f7230 */ /* 0x000fc40000004100 */
[----:B------:R-:W-:Y:S01]  /*1560*/  FADD.FTZ R89, R64, R89 ;  /* 0x0000005940597221 */ /* 0x000fe20000010000 */
[----:B------:R-:W-:Y:S02]  /*1570*/  HADD2.F32 R77, -RZ, R70.H1_H1 ;  /* 0x30000046ff4d7230 */ /* 0x000fe40000004100 */
[----:B------:R-:W-:Y:S01]  /*1580*/  FADD.FTZ R105, R82, R105 ;  /* 0x0000006952697221 */ /* 0x000fe20000010000 */
[----:B------:R-:W-:Y:S02]  /*1590*/  HADD2.F32 R67, -RZ, R69.H1_H1 ;  /* 0x30000045ff437230 */ /* 0x000fe40000004100 */
[----:B------:R-:W-:Y:S01]  /*15a0*/  FADD.FTZ R112, R80, R79 ;  /* 0x0000004f50707221 */ /* 0x000fe20000010000 */
[----:B------:R-:W-:Y:S02]  /*15b0*/  HADD2.F32 R88, -RZ, R68.H1_H1 ;  /* 0x30000044ff587230 */ /* 0x000fe40000004100 */
[----:B------:R-:W-:Y:S01]  /*15c0*/  FADD.FTZ R96, R78, R77 ;  /* 0x0000004d4e607221 */ /* 0x000fe20000010000 */
[----:B------:R-:W-:Y:S01]  /*15d0*/  FADD.FTZ R98, R66, R67 ;  /* 0x0000004342627221 */ /* 0x000fe20000010000 */
[----:B------:R-:W-:Y:S01]  /*15e0*/  F2FP.F16.F32.PACK_AB R67, R112, R105 ;  /* 0x000000697043723e */ /* 0x000fe200000000ff */
[----:B------:R-:W-:-:S02]  /*15f0*/  FADD.FTZ R88, R65, R88 ;  /* 0x0000005841587221 */ /* 0x000fc40000010000 */
[----:B------:R-:W-:Y:S02]  /*1600*/  F2FP.F16.F32.PACK_AB R66, R96, R103 ;  /* 0x000000676042723e */ /* 0x000fe400000000ff */
[----:B------:R-:W-:Y:S02]  /*1610*/  F2FP.F16.F32.PACK_AB R65, R98, R89 ;  /* 0x000000596241723e */ /* 0x000fe400000000ff */
[----:B------:R-:W-:Y:S01]  /*1620*/  F2FP.F16.F32.PACK_AB R64, R88, R87 ;  /* 0x000000575840723e */ /* 0x000fe200000000ff */
[----:B------:R-:W-:Y:S06]  /*1630*/  BRA `(.L_x_1783) ;  /* 0x00000004000c7947 */ /* 0x000fec0003800000 */
.L_x_1782:
[----:B-----5:R-:W-:Y:S02]  /*1640*/  HADD2.F32 R87, -RZ, R76.H0_H0 ;  /* 0x2000004cff577230 */ /* 0x020fe40000004100 */
[----:B------:R-:W-:Y:S02]  /*1650*/  HADD2.F32 R0, -RZ, R72.H0_H0 ;  /* 0x20000048ff007230 */ /* 0x000fe40000004100 */
[----:B------:R-:W-:Y:S02]  /*1660*/  HADD2.F32 R89, -RZ, R77.H0_H0 ;  /* 0x2000004dff597230 */ /* 0x000fe40000004100 */
[----:B------:R-:W-:Y:S02]  /*1670*/  HADD2.F32 R103, -RZ, R78.H0_H0 ;  /* 0x2000004eff677230 */ /* 0x000fe40000004100 */
[----:B------:R-:W-:Y:S01]  /*1680*/  FADD.FTZ R87, R87, R0 ;  /* 0x0000000057577221 */ /* 0x000fe20000010000 */
[----:B------:R-:W-:Y:S02]  /*1690*/  HADD2.F32 R105, -RZ, R79.H0_H0 ;  /* 0x2000004fff697230 */ /* 0x000fe40000004100 */
[----:B------:R-:W-:-:S02]  /*16a0*/  HADD2.F32 R76, -RZ, R76.H1_H1 ;  /* 0x3000004cff4c7230 */ /* 0x000fc40000004100 */
[----:B------:R-:W-:Y:S02]  /*16b0*/  HADD2.F32 R77, -RZ, R77.H1_H1 ;  /* 0x3000004dff4d7230 */ /* 0x000fe40000004100 */
[----:B------:R-:W-:Y:S02]  /*16c0*/  HADD2.F32 R78, -RZ, R78.H1_H1 ;  /* 0x3000004eff4e7230 */ /* 0x000fe40000004100 */
[----:B------:R-:W-:Y:S02]  /*16d0*/  HADD2.F32 R64, -RZ, R73.H0_H0 ;  /* 0x20000049ff407230 */ /* 0x000fe40000004100 */
[----:B------:R-:W-:Y:S02]  /*16e0*/  HADD2.F32 R66, -RZ, R74.H0_H0 ;  /* 0x2000004aff427230 */ /* 0x000fe40000004100 */
[----:B------:R-:W-:Y:S02]  /*16f0*/  HADD2.F32 R79, -RZ, R79.H1_H1 ;  /* 0x3000004fff4f7230 */ /* 0x000fe40000004100 */
[----:B------:R-:W-:Y:S01]  /*1700*/  FADD.FTZ R89, R89, R64 ;  /* 0x0000004059597221 */ /* 0x000fe20000010000 */
[----:B------:R-:W-:-:S02]  /*1710*/  HADD2.F32 R0, -RZ, R75.H0_H0 ;  /* 0x2000004bff007230 */ /* 0x000fc40000004100 */
[----:B------:R-:W-:Y:S01]  /*1720*/  FADD.FTZ R103, R103, R66 ;  /* 0x0000004267677221 */ /* 0x000fe20000010000 */
[----:B------:R-:W-:Y:S02]  /*1730*/  HADD2.F32 R112, -RZ, R75.H1_H1 ;  /* 0x3000004bff707230 */ /* 0x000fe40000004100 */
        /* <DEDUP_REMOVED lines=13> */
.L_x_1781:
[----:B------:R-:W-:Y:S05]  /*1810*/  @!P2 BRA `(.L_x_1784) ;  /* 0x000000000074a947 */ /* 0x000fea0003800000 */
        /* <DEDUP_REMOVED lines=29> */
.L_x_1784:
[--C-:B-----5:R-:W-:Y:S02]  /*19f0*/  HADD2.F32 R87, -RZ, R76.reuse.H0_H0 ;  /* 0x2000004cff577230 */ /* 0x120fe40000004100 */
[----:B------:R-:W-:Y:S02]  /*1a00*/  HADD2.F32 R88, -RZ, R76.H1_H1 ;  /* 0x3000004cff587230 */ /* 0x000fe40000004100 */
[--C-:B------:R-:W-:Y:S02]  /*1a10*/  HADD2.F32 R89, -RZ, R77.reuse.H0_H0 ;  /* 0x2000004dff597230 */ /* 0x100fe40000004100 */
[----:B------:R-:W-:Y:S02]  /*1a20*/  HADD2.F32 R98, -RZ, R77.H1_H1 ;  /* 0x3000004dff627230 */ /* 0x000fe40000004100 */
[--C-:B------:R-:W-:Y:S02]  /*1a30*/  HADD2.F32 R103, -RZ, R78.reuse.H0_H0 ;  /* 0x2000004eff677230 */ /* 0x100fe40000004100 */
[----:B------:R-:W-:-:S02]  /*1a40*/  HADD2.F32 R96, -RZ, R78.H1_H1 ;  /* 0x3000004eff607230 */ /* 0x000fc40000004100 */
[--C-:B------:R-:W-:Y:S02]  /*1a50*/  HADD2.F32 R105, -RZ, R79.reuse.H0_H0 ;  /* 0x2000004fff697230 */ /* 0x100fe40000004100 */
[----:B------:R-:W-:-:S07]  /*1a60*/  HADD2.F32 R112, -RZ, R79.H1_H1 ;  /* 0x3000004fff707230 */ /* 0x000fce0000004100 */
.L_x_1783:
[----:B------:R-:W1:Y:S01]  /*1a70*/  @P0 LDC.64 R76, c[0x0][0x3a8] ;  /* 0x0000ea00ff4c0b82 */ /* 0x000e620000000a00 */
[C---:B------:R-:W-:Y:S01]  /*1a80*/  IADD3 R0, PT, PT, R86.reuse, 0x100, RZ ;  /* 0x0000010056007810 */ /* 0x040fe20007ffe0ff */
[----:B-1----:R-:W-:-:S05]  /*1a90*/  @P0 IMAD.WIDE.U32 R76, R86, 0x10, R76 ;  /* 0x00000010564c0825 */ /* 0x002fca00078e004c */
[----:B------:R1:W-:Y:S02]  /*1aa0*/  @P0 STG.E.128 desc[UR6][R76.64], R64 ;  /* 0x000000404c000986 */ /* 0x0003e4000c101d06 */
.L_x_1780:
[----:B------:R-:W-:Y:S05]  /*1ab0*/  BSYNC.RECONVERGENT B0 ;  /* 0x0000000000007941 */ /* 0x000fea0003800200 */
.L_x_1779:
        /* <DEDUP_REMOVED lines=22> */
[--C-:B-----5:R-:W-:Y:S02]  /*1c20*/  HADD2.F32 R91, -RZ, R76.reuse.H0_H0 ;  /* 0x2000004cff5b7230 */ /* 0x120fe40000004100 */
[----:B------:R-:W-:Y:S02]  /*1c30*/  HADD2.F32 R90, -RZ, R76.H1_H1 ;  /* 0x3000004cff5a7230 */ /* 0x000fe40000004100 */
[--C-:B------:R-:W-:Y:S02]  /*1c40*/  HADD2.F32 R93, -RZ, R77.reuse.H0_H0 ;  /* 0x2000004dff5d7230 */ /* 0x100fe40000004100 */
[----:B------:R-:W-:Y:S02]  /*1c50*/  HADD2.F32 R100, -RZ, R77.H1_H1 ;  /* 0x3000004dff647230 */ /* 0x000fe40000004100 */
[--C-:B------:R-:W-:Y:S02]  /*1c60*/  HADD2.F32 R107, -RZ, R78.reuse.H0_H0 ;  /* 0x2000004eff6b7230 */ /* 0x100fe40000004100 */
[----:B------:R-:W-:-:S02]  /*1c70*/  HADD2.F32 R102, -RZ, R78.H1_H1 ;  /* 0x3000004eff667230 */ /* 0x000fc40000004100 */
[--C-:B------:R-:W-:Y:S02]  /*1c80*/  HADD2.F32 R109, -RZ, R79.reuse.H0_H0 ;  /* 0x2000004fff6d7230 */ /* 0x100fe40000004100 */
[----:B------:R-:W-:Y:S01]  /*1c90*/  HADD2.F32 R114, -RZ, R79.H1_H1 ;  /* 0x3000004fff727230 */ /* 0x000fe20000004100 */
[----:B------:R-:W-:Y:S06]  /*1ca0*/  BRA `(.L_x_1789) ;  /* 0x0000000400a47947 */ /* 0x000fec0003800000 */
.L_x_1788:
[----:B-----5:R-:W-:Y:S02]  /*1cb0*/  HADD2.F32 R91, -RZ, R76.H0_H0 ;  /* 0x2000004cff5b7230 */ /* 0x020fe40000004100 */
[----:B------:R-:W-:Y:S02]  /*1cc0*/  HADD2.F32 R64, -RZ, R68.H0_H0 ;  /* 0x20000044ff407230 */ /* 0x000fe40000004100 */
[----:B------:R-:W-:Y:S02]  /*1cd0*/  HADD2.F32 R93, -RZ, R77.H0_H0 ;  /* 0x2000004dff5d7230 */ /* 0x000fe40000004100 */
[--C-:B------:R-:W-:Y:S02]  /*1ce0*/  HADD2.F32 R107, -RZ, R78.reuse.H0_H0 ;  /* 0x2000004eff6b7230 */ /* 0x100fe40000004100 */
[----:B------:R-:W-:Y:S01]  /*1cf0*/  FADD.FTZ R91, R64, R91 ;  /* 0x0000005b405b7221 */ /* 0x000fe20000010000 */
[----:B------:R-:W-:Y:S02]  /*1d00*/  HADD2.F32 R102, -RZ, R78.H1_H1 ;  /* 0x3000004eff667230 */ /* 0x000fe40000004100 */
[----:B------:R-:W-:-:S02]  /*1d10*/  HADD2.F32 R109, -RZ, R79.H0_H0 ;  /* 0x2000004fff6d7230 */ /* 0x000fc40000004100 */
        /* <DEDUP_REMOVED lines=22> */
.L_x_1787:
[----:B------:R-:W-:-:S04]  /*1e80*/  UISETP.NE.U32.AND UP0, UPT, UR14, URZ, UPT ;  /* 0x000000ff0e00728c */ /* 0x000fc8000bf05070 */
[----:B------:R-:W-:-:S09]  /*1e90*/  UISETP.NE.AND.EX UP0, UPT, UR15, URZ, UPT, UP0 ;  /* 0x000000ff0f00728c */ /* 0x000fd2000bf05300 */
[----:B------:R-:W-:Y:S05]  /*1ea0*/  BRA.U UP0, `(.L_x_1790) ;  /* 0x0000000100747547 */ /* 0x000fea000b800000 */
        /* <DEDUP_REMOVED lines=29> */
.L_x_1790:
[----:B-----5:R-:W-:Y:S02]  /*2080*/  HADD2.F32 R64, -RZ, R76.H0_H0 ;  /* 0x2000004cff407230 */ /* 0x020fe40000004100 */
[----:B------:R-:W-:Y:S02]  /*2090*/  HADD2.F32 R66, -RZ, R77.H0_H0 ;  /* 0x2000004dff427230 */ /* 0x000fe40000004100 */
[----:B------:R-:W-:Y:S02]  /*20a0*/  HADD2.F32 R65, -RZ, R72.H0_H0 ;  /* 0x20000048ff417230 */ /* 0x000fe40000004100 */
[----:B------:R-:W-:Y:S02]  /*20b0*/  HADD2.F32 R67, -RZ, R73.H0_H0 ;  /* 0x20000049ff437230 */ /* 0x000fe40000004100 */
[--C-:B------:R-:W-:Y:S02]  /*20c0*/  HADD2.F32 R80, -RZ, R78.reuse.H0_H0 ;  /* 0x2000004eff507230 */ /* 0x100fe40000004100 */
[----:B------:R-:W-:Y:S01]  /*20d0*/  FADD.FTZ R64, R65, R64 ;  /* 0x0000004041407221 */ /* 0x000fe20000010000 */
[----:B------:R-:W-:-:S02]  /*20e0*/  HADD2.F32 R81, -RZ, R78.H1_H1 ;  /* 0x3000004eff517230 */ /* 0x000fc40000004100 */
[----:B------:R-:W-:Y:S01]  /*20f0*/  FADD.FTZ R66, R67, R66 ;  /* 0x0000004243427221 */ /* 0x000fe20000010000 */
[----:B------:R-:W-:Y:S02]  /*2100*/  HADD2.F32 R77, -RZ, R77.H1_H1 ;  /* 0x3000004dff4d7230 */ /* 0x000fe40000004100 */
[----:B------:R-:W-:Y:S02]  /*2110*/  HADD2.F32 R78, -RZ, R73.H1_H1 ;  /* 0x30000049ff4e7230 */ /* 0x000fe40000004100 */
[----:B------:R-:W-:Y:S02]  /*2120*/  HADD2.F32 R76, -RZ, R76.H1_H1 ;  /* 0x3000004cff4c7230 */ /* 0x000fe40000004100 */
[----:B------:R-:W-:Y:S02]  /*2130*/  HADD2.F32 R90, -RZ, R79.H1_H1 ;  /* 0x3000004fff5a7230 */ /* 0x000fe40000004100 */
[----:B------:R-:W-:Y:S01]  /*2140*/  FADD.FTZ R77, R78, R77 ;  /* 0x0000004d4e4d7221 */ /* 0x000fe20000010000 */
[----:B------:R-:W-:-:S02]  /*2150*/  HADD2.F32 R65, -RZ, R72.H1_H1 ;  /* 0x30000048ff417230 */ /* 0x000fc40000004100 */
[----:B------:R-:W-:Y:S02]  /*2160*/  HADD2.F32 R67, -RZ, R75.H1_H1 ;  /* 0x3000004bff437230 */ /* 0x000fe40000004100 */
[----:B------:R-:W-:Y:S02]  /*2170*/  HADD2.F32 R83, -RZ, R79.H0_H0 ;  /* 0x2000004fff537230 */ /* 0x000fe40000004100 */
[----:B------:R-:W-:Y:S01]  /*2180*/  FADD.FTZ R65, R65, R76 ;  /* 0x0000004c41417221 */ /* 0x000fe20000010000 */
[--C-:B------:R-:W-:Y:S02]  /*2190*/  HADD2.F32 R79, -RZ, R74.reuse.H0_H0 ;  /* 0x2000004aff4f7230 */ /* 0x100fe40000004100 */
[----:B------:R-:W-:Y:S01]  /*21a0*/  FADD.FTZ R67, R67, R90 ;  /* 0x0000005a43437221 */ /* 0x000fe20000010000 */
[----:B------:R-:W-:Y:S02]  /*21b0*/  HADD2.F32 R82, -RZ, R74.H1_H1 ;  /* 0x3000004aff527230 */ /* 0x000fe40000004100 */
[----:B------:R-:W-:-:S02]  /*21c0*/  HADD2.F32 R78, -RZ, R75.H0_H0 ;  /* 0x2000004bff4e7230 */ /* 0x000fc40000004100 */
[----:B------:R-:W-:Y:S01]  /*21d0*/  FADD.FTZ R79, R79, R80 ;  /* 0x000000504f4f7221 */ /* 0x000fe20000010000 */
[----:B------:R-:W-:Y:S02]  /*21e0*/  HADD2.F32 R91, -RZ, R68.H0_H0 ;  /* 0x20000044ff5b7230 */ /* 0x000fe40000004100 */
[----:B------:R-:W-:Y:S01]  /*21f0*/  FADD.FTZ R81, R82, R81 ;  /* 0x0000005152517221 */ /* 0x000fe20000010000 */
[----:B------:R-:W-:Y:S02]  /*2200*/  HADD2.F32 R93, -RZ, R69.H0_H0 ;  /* 0x20000045ff5d7230 */ /* 0x000fe40000004100 */
[----:B------:R-:W-:Y:S01]  /*2210*/  FADD.FTZ R78, R78, R83 ;  /* 0x000000534e4e7221 */ /* 0x000fe20000010000 */
[----:B------:R-:W-:Y:S02]  /*2220*/  HADD2.F32 R76, -RZ, R70.H0_H0 ;  /* 0x20000046ff4c7230 */ /* 0x000fe40000004100 */
[----:B------:R-:W-:Y:S01]  /*2230*/  FADD.FTZ R91, R91, R64 ;  /* 0x000000405b5b7221 */ /* 0x000fe20000010000 */
[----:B------:R-:W-:-:S02]  /*2240*/  HADD2.F32 R109, -RZ, R71.H0_H0 ;  /* 0x20000047ff6d7230 */ /* 0x000fc40000004100 */
[----:B------:R-:W-:Y:S01]  /*2250*/  FADD.FTZ R93, R93, R66 ;  /* 0x000000425d5d7221 */ /* 0x000fe20000010000 */
[----:B------:R-:W-:Y:S02]  /*2260*/  HADD2.F32 R114, -RZ, R71.H1_H1 ;  /* 0x30000047ff727230 */ /* 0x000fe40000004100 */
[----:B------:R-:W-:Y:S01]  /*2270*/  FADD.FTZ R107, R76, R79 ;  /* 0x0000004f4c6b7221 */ /* 0x000fe20000010000 */
[----:B------:R-:W-:Y:S02]  /*2280*/  HADD2.F32 R102, -RZ, R70.H1_H1 ;  /* 0x30000046ff667230 */ /* 0x000fe40000004100 */
[----:B------:R-:W-:Y:S01]  /*2290*/  FADD.FTZ R109, R109, R78 ;  /* 0x0000004e6d6d7221 */ /* 0x000fe20000010000 */
[----:B------:R-:W-:Y:S02]  /*22a0*/  HADD2.F32 R100, -RZ, R69.H1_H1 ;  /* 0x30000045ff647230 */ /* 0x000fe40000004100 */
[----:B------:R-:W-:Y:S01]  /*22b0*/  FADD.FTZ R114, R114, R67 ;  /* 0x0000004372727221 */ /* 0x000fe20000010000 */
[----:B------:R-:W-:-:S02]  /*22c0*/  HADD2.F32 R90, -RZ, R68.H1_H1 ;  /* 0x30000044ff5a7230 */ /* 0x000fc40000004100 */
[----:B------:R-:W-:Y:S01]  /*22d0*/  FADD.FTZ R102, R102, R81 ;  /* 0x0000005166667221 */ /* 0x000fe20000010000 */
[----:B------:R-:W-:Y:S01]  /*22e0*/  FADD.FTZ R100, R100, R77 ;  /* 0x0000004d64647221 */ /* 0x000fe20000010000 */
[----:B------:R-:W-:Y:S01]  /*22f0*/  F2FP.F16.F32.PACK_AB R67, R114, R109 ;  /* 0x0000006d7243723e */ /* 0x000fe200000000ff */
[----:B------:R-:W-:Y:S02]  /*2300*/  FADD.FTZ R90, R90, R65 ;  /* 0x000000415a5a7221 */ /* 0x000fe40000010000 */
[----:B------:R-:W-:Y:S02]  /*2310*/  F2FP.F16.F32.PACK_AB R66, R102, R107 ;  /* 0x0000006b6642723e */ /* 0x000fe400000000ff */
[----:B------:R-:W-:Y:S02]  /*2320*/  F2FP.F16.F32.PACK_AB R65, R100, R93 ;  /* 0x0000005d6441723e */ /* 0x000fe400000000ff */
[----:B------:R-:W-:-:S07]  /*2330*/  F2FP.F16.F32.PACK_AB R64, R90, R91 ;  /* 0x0000005b5a40723e */ /* 0x000fce00000000ff */
.L_x_1789:
[----:B------:R-:W0:Y:S02]  /*2340*/  @P0 LDC.64 R76, c[0x0][0x3a8] ;  /* 0x0000ea00ff4c0b82 */ /* 0x000e240000000a00 */
[C---:B0-----:R-:W-:Y:S01]  /*2350*/  @P0 IMAD.WIDE.U32 R76, R0.reuse, 0x10, R76 ;  /* 0x00000010004c0825 */ /* 0x041fe200078e004c */
[----:B------:R-:W-:-:S04]  /*2360*/  IADD3 R0, PT, PT, R0, 0x100, RZ ;  /* 0x0000010000007810 */ /* 0x000fc80007ffe0ff */
[----:B------:R2:W-:Y:S03]  /*2370*/  @P0 STG.E.128 desc[UR6][R76.64], R64 ;  /* 0x000000404c000986 */ /* 0x0005e6000c101d06 */
.L_x_1786:
[----:B------:R-:W-:Y:S05]  /*2380*/  BSYNC.RECONVERGENT B0 ;  /* 0x0000000000007941 */ /* 0x000fea0003800200 */
.L_x_1785:
        /* <DEDUP_REMOVED lines=8> */
[----:B------:R-:W2:Y:S08]  /*2410*/  @P1 LDC.64 R78, c[0x0][0x398] ;  /* 0x0000e600ff4e1b82 */ /* 0x000eb00000000a00 */
[----:B0-----:R-:W0:Y:S01]  /*2420*/  @P4 LDC.64 R82, c[0x0][0x3a0] ;  /* 0x0000e800ff524b82 */ /* 0x001e220000000a00 */
[----:B-1----:R-:W-:-:S04]  /*2430*/  IMAD.WIDE.U32 R76, R0, 0x10, R76 ;  /* 0x00000010004c7825 */ /* 0x002fc800078e004c */
[C---:B--2---:R-:W-:Y:S02]  /*2440*/  @P1 IMAD.WIDE.U32 R80, R0.reuse, 0x10, R78 ;  /* 0x0000001000501825 */ /* 0x044fe400078e004e */
[----:B------:R-:W5:Y:S04]  /*2450*/  LDG.E.128 R76, desc[UR6][R76.64] ;  /* 0x000000064c4c7981 */ /* 0x000f68000c1e1d00 */
[----:B------:R1:W5:Y:S01]  /*2460*/  @P1 LDG.E.128 R72, desc[UR6][R80.64] ;  /* 0x0000000650481981 */ /* 0x000362000c1e1d00 */
[----:B0-----:R-:W-:-:S05]  /*2470*/  @P4 IMAD.WIDE.U32 R82, R0, 0x10, R82 ;  /* 0x0000001000524825 */ /* 0x001fca00078e0052 */
[----:B------:R1:W5:Y:S01]  /*2480*/  @P4 LDG.E.128 R68, desc[UR6][R82.64] ;  /* 0x0000000652444981 */ /* 0x000362000c1e1d00 */
[----:B------:R-:W-:-:S04]  /*2490*/  UISETP.NE.U32.AND UP0, UPT, UR12, URZ, UPT ;  /* 0x000000ff0c00728c */ /* 0x000fc8000bf05070 */
[----:B------:R-:W-:-:S09]  /*24a0*/  UISETP.NE.AND.EX UP0, UPT, UR13, URZ, UPT, UP0 ;  /* 0x000000ff0d00728c */ /* 0x000fd2000bf05300 */
[----:B-1----:R-:W-:Y:S05]  /*24b0*/  BRA.U UP0, `(.L_x_1793) ;  /* 0x0000000100a47547 */ /* 0x002fea000b800000 */
        /* <DEDUP_REMOVED lines=12> */
.L_x_1794:
        /* <DEDUP_REMOVED lines=29> */
.L_x_1793:
        /* <DEDUP_REMOVED lines=32> */
.L_x_1796:
        /* <DEDUP_REMOVED lines=44> */
.L_x_1795:
[----:B------:R-:W0:Y:S02]  /*2c10*/  @P0 LDC.64 R76, c[0x0][0x3a8] ;  /* 0x0000ea00ff4c0b82 */ /* 0x000e240000000a00 */
[C---:B0-----:R-:W-:Y:S01]  /*2c20*/  @P0 IMAD.WIDE.U32 R76, R0.reuse, 0x10, R76 ;  /* 0x00000010004c0825 */ /* 0x041fe200078e004c */
[----:B------:R-:W-:-:S04]  /*2c30*/  IADD3 R0, PT, PT, R0, 0x100, RZ ;  /* 0x0000010000007810 */ /* 0x000fc80007ffe0ff */
[----:B------:R3:W-:Y:S03]  /*2c40*/  @P0 STG.E.128 desc[UR6][R76.64], R64 ;  /* 0x000000404c000986 */ /* 0x0007e6000c101d06 */
.L_x_1792:
[----:B------:R-:W-:Y:S05]  /*2c50*/  BSYNC.RECONVERGENT B0 ;  /* 0x0000000000007941 */ /* 0x000fea0003800200 */
.L_x_1791:
        /* <DEDUP_REMOVED lines=31> */
.L_x_1800:
        /* <DEDUP_REMOVED lines=29> */
.L_x_1799:
        /* <DEDUP_REMOVED lines=32> */
.L_x_1802:
        /* <DEDUP_REMOVED lines=44> */
.L_x_1801:
[----:B------:R-:W0:Y:S02]  /*34e0*/  @P0 LDC.64 R76, c[0x0][0x3a8] ;  /* 0x0000ea00ff4c0b82 */ /* 0x000e240000000a00 */
[----:B0-----:R-:W-:-:S05]  /*34f0*/  @P0 IMAD.WIDE.U32 R76, R0, 0x10, R76 ;  /* 0x00000010004c0825 */ /* 0x001fca00078e004c */
[----:B------:R4:W-:Y:S02]  /*3500*/  @P0 STG.E.128 desc[UR6][R76.64], R64 ;  /* 0x000000404c000986 */ /* 0x0009e4000c101d06 */
.L_x_1798:
[----:B------:R-:W-:Y:S05]  /*3510*/  BSYNC.RECONVERGENT B0 ;  /* 0x0000000000007941 */ /* 0x000fea0003800200 */
.L_x_1797:
[----:B-1234-:R-:W-:Y:S01]  /*3520*/  FADD.FTZ R77, RZ, R87 ;  /* 0x00000057ff4d7221 */ /* 0x01efe20000010000 */
[C---:B------:R-:W-:Y:S01]  /*3530*/  ISETP.GE.U32.AND P1, PT, R2.reuse, 0x100, PT ;  /* 0x000001000200780c */ /* 0x040fe20003f26070 */
[----:B------:R-:W-:Y:S01]  /*3540*/  BSSY.RECONVERGENT B0, `(.L_x_1803) ;  /* 0x000008a000007945 */ /* 0x000fe20003800200 */
[----:B------:R-:W-:Y:S01]  /*3550*/  ISETP.GT.U32.AND P6, PT, R2, 0x1ff, PT ;  /* 0x000001ff0200780c */ /* 0x000fe20003fc4070 */
[----:B------:R-:W-:Y:S01]  /*3560*/  FADD.FTZ R0, R88, R77 ;  /* 0x0000004d58007221 */ /* 0x000fe20000010000 */
[C---:B------:R-:W-:Y:S02]  /*3570*/  ISETP.GT.U32.AND P5, PT, R2.reuse, 0x2ff, PT ;  /* 0x000002ff0200780c */ /* 0x040fe40003fa4070 */
        /* <DEDUP_REMOVED lines=34> */
[----:B------:R-:W1:Y:S02]  /*37a0*/  SHFL.BFLY PT, R77, R0, 0x1, 0x1f ;  /* 0x0c201f00004d7f89 */ /* 0x000e6400000e0000 */
[----:B-1----:R-:W-:-:S05]  /*37b0*/  FADD.FTZ R77, R0, R77 ;  /* 0x0000004d004d7221 */ /* 0x002fca0000010000 */
[----:B------:R-:W1:Y:S02]  /*37c0*/  SHFL.BFLY PT, R76, R77, 0x2, 0x1f ;  /* 0x0c401f004d4c7f89 */ /* 0x000e6400000e0000 */
[----:B-1----:R-:W-:-:S05]  /*37d0*/  FADD.FTZ R78, R77, R76 ;  /* 0x0000004c4d4e7221 */ /* 0x002fca0000010000 */
[----:B------:R-:W1:Y:S02]  /*37e0*/  SHFL.BFLY PT, R79, R78, 0x4, 0x1f ;  /* 0x0c801f004e4f7f89 */ /* 0x000e6400000e0000 */
[----:B-1----:R-:W-:-:S05]  /*37f0*/  FADD.FTZ R79, R78, R79 ;  /* 0x0000004f4e4f7221 */ /* 0x002fca0000010000 */
        /* <DEDUP_REMOVED lines=23> */
[----:B------:R-:W-:-:S04]  /*3970*/  FADD.FTZ R79, R90, -R76 ;  /* 0x8000004c5a4f7221 */ /* 0x000fc80000010000 */
[----:B------:R-:W-:Y:S01]  /*3980*/  FSEL R77, R0, RZ, P1 ;  /* 0x000000ff004d7208 */ /* 0x000fe20000800000 */
[----:B------:R-:W-:-:S04]  /*3990*/  FADD.FTZ R0, R91, -R76 ;  /* 0x8000004c5b007221 */ /* 0x000fc80000010000 */
        /* <DEDUP_REMOVED lines=55> */
[----:B------:R-:W0:Y:S01]  /*3d10*/  SHFL.BFLY PT, R82, R81, 0x10, 0x1f ;  /* 0x0e001f0051527f89 */ /* 0x000e2200000e0000 */
[----:B------:R-:W-:-:S04]  /*3d20*/  LOP3.LUT R83, R0, 0x1f, RZ, 0xc0, !PT ;  /* 0x0000001f00537812 */ /* 0x000fc800078ec0ff */
[----:B------:R-:W-:Y:S01]  /*3d30*/  ISETP.GT.U32.AND P6, PT, R83, 0x7, PT ;  /* 0x000000075300780c */ /* 0x000fe20003fc4070 */
[----:B------:R-:W-:Y:S02]  /*3d40*/  HFMA2 R83, -RZ, RZ, 0, 0 ;  /* 0x00000000ff537431 */ /* 0x000fe400000001ff */
[----:B0-----:R-:W-:Y:S01]  /*3d50*/  FADD.FTZ R77, R81, R82 ;  /* 0x00000052514d7221 */ /* 0x001fe20000010000 */
[----:B------:R-:W-:Y:S09]  /*3d60*/  @P5 BRA `(.L_x_1804) ;  /* 0x00000000001c5947 */ /* 0x000ff20003800000 */
[----:B------:R-:W0:Y:S01]  /*3d70*/  S2UR UR5, SR_CgaCtaId ;  /* 0x00000000000579c3 */ /* 0x000e220000008800 */
[----:B------:R-:W-:Y:S01]  /*3d80*/  UMOV UR4, 0x400 ;  /* 0x0000040000047882 */ /* 0x000fe20000000000 */
[----:B------:R-:W-:-:S04]  /*3d90*/  SHF.R.U32.HI R78, RZ, 0x2, R0 ;  /* 0x00000002ff4e7819 */ /* 0x000fc80000011600 */
[----:B------:R-:W-:Y:S01]  /*3da0*/  LOP3.LUT R78, R78, 0x38, RZ, 0xc0, !PT ;  /* 0x000000384e4e7812 */ /* 0x000fe200078ec0ff */
[----:B0-----:R-:W-:-:S04]  /*3db0*/  ULEA UR4, UR5, UR4, 0x18 ;  /* 0x0000000405047291 */ /* 0x001fc8000f8ec0ff */
[----:B------:R-:W-:-:S09]  /*3dc0*/  @UP1 UIADD3 UR4, UPT, UPT, UR4, 0x40, URZ ;  /* 0x0000004004041890 */ /* 0x000fd2000fffe0ff */
[----:B------:R0:W-:Y:S03]  /*3dd0*/  STS.64 [R78+UR4], R76 ;  /* 0x0000004c4e007988 */ /* 0x0001e60008000a04 */
.L_x_1804:
[----:B------:R-:W-:Y:S05]  /*3de0*/  BSYNC.RECONVERGENT B0 ;  /* 0x0000000000007941 */ /* 0x000fea0003800200 */
.L_x_1803:
        /* <DEDUP_REMOVED lines=12> */
.L_x_1806:
[----:B------:R-:W-:Y:S05]  /*3eb0*/  BSYNC.RECONVERGENT B0 ;  /* 0x0000000000007941 */ /* 0x000fea0003800200 */
.L_x_1805:
[----:B------:R-:W1:Y:S01]  /*3ec0*/  SHFL.DOWN PT, R78, R83, 0x4, 0x1f ;  /* 0x08801f00534e7f89 */ /* 0x000e6200000e0000 */
[----:B------:R-:W-:Y:S01]  /*3ed0*/  ISETP.NE.AND P5, PT, R0, RZ, PT ;  /* 0x000000ff0000720c */ /* 0x000fe20003fa5270 */
[----:B------:R-:W-:Y:S01]  /*3ee0*/  BSSY.RECONVERGENT B0, `(.L_x_1807) ;  /* 0x0000091000007945 */ /* 0x000fe20003800200 */
[----:B------:R-:W-:Y:S01]  /*3ef0*/  ISETP.NE.AND P6, PT, RZ, UR8, PT ;  /* 0x00000008ff007c0c */ /* 0x000fe2000bfc5270 */
[----:B0-----:R-:W0:Y:S04]  /*3f00*/  SHFL.DOWN PT, R79, R76, 0x4, 0x1f ;  /* 0x08801f004c4f7f89 */ /* 0x001e2800000e0000 */
[----:B------:R-:W2:Y:S01]  /*3f10*/  SHFL.DOWN PT, R80, R77, 0x4, 0x1f ;  /* 0x08801f004d507f89 */ /* 0x000ea200000e0000 */
[----:B-1----:R-:W-:Y:S02]  /*3f20*/  IADD3 R81, PT, PT, R78, R83, RZ ;  /* 0x000000534e517210 */ /* 0x002fe40007ffe0ff */
[----:B------:R-:W-:-:S02]  /*3f30*/  I2FP.F32.S32 R124, R78 ;  /* 0x0000004e007c7245 */ /* 0x000fc40000201400 */
[----:B------:R-:W-:Y:S01]  /*3f40*/  I2FP.F32.S32 R82, R81 ;  /* 0x0000005100527245 */ /* 0x000fe20000201400 */
[----:B------:R-:W1:Y:S01]  /*3f50*/  SHFL.DOWN PT, R128, R81, 0x2, 0x1f ;  /* 0x08401f0051807f89 */ /* 0x000e6200000e0000 */
[----:B------:R-:W-:Y:S01]  /*3f60*/  I2FP.F32.S32 R78, R83 ;  /* 0x00000053004e7245 */ /* 0x000fe20000201400 */
[C---:B0-----:R-:W-:Y:S01]  /*3f70*/  FMUL.FTZ R125, R79.reuse, R124 ;  /* 0x0000007c4f7d7220 */ /* 0x041fe20000410000 */
[----:B------:R-:W0:Y:S01]  /*3f80*/  MUFU.RCP R119, R82 ;  /* 0x0000005200777308 */ /* 0x000e220000001000 */
[----:B------:R-:W-:Y:S01]  /*3f90*/  FADD.FTZ R79, -R79, R76 ;  /* 0x0000004c4f4f7221 */ /* 0x000fe20000010100 */
[----:B--2---:R-:W-:Y:S01]  /*3fa0*/  FADD.FTZ R80, R80, R77 ;  /* 0x0000004d50507221 */ /* 0x004fe20000010000 */
[----:B------:R-:W-:Y:S02]  /*3fb0*/  FFMA.FTZ R126, R78, R76, R125 ;  /* 0x0000004c4e7e7223 */ /* 0x000fe4000001007d */
        /* <DEDUP_REMOVED lines=34> */
[----:B---3--:R-:W-:Y:S01]  /*41e0*/  FADD.FTZ R78, R79, R78 ;  /* 0x0000004e4f4e7221 */ /* 0x008fe20000010000 */
[----:B------:R-:W0:Y:S01]  /*41f0*/  @!P5 LDC.64 R76, c[0x0][0x3c0] ;  /* 0x0000f000ff4cdb82 */ /* 0x000e220000000a00 */
[----:B------:R-:W-:Y:S02]  /*4200*/  FMUL.FTZ R80, R80, R124 ;  /* 0x0000007c50507220 */ /* 0x000fe40000410000 */
[----:B------:R-:W2:Y:S02]  /*4210*/  SHFL.IDX PT, R125, R82, RZ, 0x1f ;  /* 0x00001fff527d7589 */ /* 0x000ea400000e0000 */
[----:B------:R-:W-:-:S03]  /*4220*/  FFMA.FTZ R80, R81, R80, R78 ;  /* 0x0000005051507223 */ /* 0x000fc6000001004e */
[----:B------:R-:W3:Y:S03]  /*4230*/  @!P5 LDC.64 R78, c[0x0][0x3c8] ;  /* 0x0000f200ff4edb82 */ /* 0x000ee60000000a00 */
[----:B------:R-:W1:Y:S01]  /*4240*/  SHFL.IDX PT, R80, R80, RZ, 0x1f ;  /* 0x00001fff50507589 */ /* 0x000e6200000e0000 */
[----:B0-----:R-:W-:-:S04]  /*4250*/  @!P5 IMAD.WIDE R76, R85, 0x4, R76 ;  /* 0x00000004554cd825 */ /* 0x001fc800078e024c */
[----:B--2---:R-:W-:Y:S01]  /*4260*/  FMUL.FTZ R81, R125, R125 ;  /* 0x0000007d7d517220 */ /* 0x004fe20000410000 */
[----:B------:R0:W-:Y:S04]  /*4270*/  @!P5 STG.E desc[UR6][R76.64], R125 ;  /* 0x0000007d4c00d986 */ /* 0x0001e8000c101906 */
[----:B------:R-:W-:Y:S01]  /*4280*/  FSEL R124, R81, RZ, P6 ;  /* 0x000000ff517c7208 */ /* 0x000fe20003000000 */
[----:B---3--:R-:W-:-:S04]  /*4290*/  @!P5 IMAD.WIDE R78, R85, 0x4, R78 ;  /* 0x00000004554ed825 */ /* 0x008fc800078e024e */
[----:B-1----:R-:W-:-:S04]  /*42a0*/  FFMA.FTZ R81, R80, UR9, R83 ;  /* 0x0000000950517c23 */ /* 0x002fc80008010053 */
[----:B------:R-:W-:Y:S01]  /*42b0*/  FADD.FTZ R81, R81, R124 ;  /* 0x0000007c51517221 */ /* 0x000fe20000010000 */
[----:B------:R-:W-:-:S03]  /*42c0*/  FSEL R124, R125, RZ, !P6 ;  /* 0x000000ff7d7c7208 */ /* 0x000fc60007000000 */
[----:B------:R-:W1:Y:S02]  /*42d0*/  MUFU.RSQ R119, R81 ;  /* 0x0000005100777308 */ /* 0x000e640000001400 */
[----:B-1----:R0:W-:Y:S01]  /*42e0*/  @!P5 STG.E desc[UR6][R78.64], R119 ;  /* 0x000000774e00d986 */ /* 0x0021e2000c101906 */
[----:B------:R-:W-:Y:S05]  /*42f0*/  @!P1 BRA `(.L_x_1808) ;  /* 0x00000004003c9947 */ /* 0x000fea0003800000 */
[--C-:B------:R-:W-:Y:S01]  /*4300*/  FADD.FTZ R80, R112, -R124.reuse ;  /* 0x8000007c70507221 */ /* 0x100fe20000010000 */
[--C-:B0-----:R-:W-:Y:S01]  /*4310*/  FADD.FTZ R76, R105, -R124.reuse ;  /* 0x8000007c694c7221 */ /* 0x101fe20000010000 */
[----:B-----5:R-:W-:Y:S02]  /*4320*/  HADD2.F32 R82, -RZ, R123.H1_H1 ;  /* 0x3000007bff527230 */ /* 0x020fe40000004100 */
[----:B------:R-:W-:Y:S02]  /*4330*/  HADD2.F32 R126, -RZ, R35.H1_H1 ;  /* 0x30000023ff7e7230 */ /* 0x000fe40000004100 */
[----:B------:R-:W-:Y:S01]  /*4340*/  FMUL.FTZ R125, R119, R80 ;  /* 0x00000050777d7220 */ /* 0x000fe20000410000 */
[----:B------:R-:W-:Y:S02]  /*4350*/  HADD2.F32 R77, -RZ, R123.H0_H0 ;  /* 0x2000007bff4d7230 */ /* 0x000fe40000004100 */
[----:B------:R-:W-:Y:S01]  /*4360*/  FADD.FTZ R80, R96, -R124 ;  /* 0x8000007c60507221 */ /* 0x000fe20000010000 */
[----:B------:R-:W-:-:S02]  /*4370*/  HADD2.F32 R79, -RZ, R35.H0_H0 ;  /* 0x20000023ff4f7230 */ /* 0x000fc40000004100 */
[----:B------:R-:W-:Y:S01]  /*4380*/  FMUL.FTZ R76, R119, R76 ;  /* 0x0000004c774c7220 */ /* 0x000fe20000410000 */
[----:B------:R-:W-:Y:S02]  /*4390*/  HADD2.F32 R81, -RZ, R63.H0_H0 ;  /* 0x2000003fff517230 */ /* 0x000fe40000004100 */
[----:B------:R-:W-:Y:S01]  /*43a0*/  FFMA.FTZ R144, R125, R82, R126 ;  /* 0x000000527d907223 */ /* 0x000fe2000001007e */
[----:B------:R-:W-:Y:S02]  /*43b0*/  HADD2.F32 R78, -RZ, R23.H0_H0 ;  /* 0x20000017ff4e7230 */ /* 0x000fe40000004100 */
[----:B------:R-:W-:Y:S01]  /*43c0*/  FMUL.FTZ R83, R119, R80 ;  /* 0x0000005077537220 */ /* 0x000fe20000410000 */
[----:B------:R-:W-:Y:S02]  /*43d0*/  HADD2.F32 R82, -RZ, R122.H1_H1 ;  /* 0x3000007aff527230 */ /* 0x000fe40000004100 */
[----:B------:R-:W-:Y:S01]  /*43e0*/  FFMA.FTZ R141, R76, R77, R79 ;  /* 0x0000004d4c8d7223 */ /* 0x000fe2000001004f */
[----:B------:R-:W-:-:S02]  /*43f0*/  HADD2.F32 R126, -RZ, R34.H1_H1 ;  /* 0x30000022ff7e7230 */ /* 0x000fc40000004100 */
[----:B------:R-:W-:Y:S01]  /*4400*/  FFMA.FTZ R142, R76, R81, R78 ;  /* 0x000000514c8e7223 */ /* 0x000fe2000001004e */
[----:B------:R-:W-:Y:S02]  /*4410*/  HADD2.F32 R128, -RZ, R63.H1_H1 ;  /* 0x3000003fff807230 */ /* 0x000fe40000004100 */
[--C-:B------:R-:W-:Y:S01]  /*4420*/  FADD.FTZ R76, R103, -R124.reuse ;  /* 0x8000007c674c7221 */ /* 0x100fe20000010000 */
[----:B------:R-:W-:Y:S02]  /*4430*/  HADD2.F32 R130, -RZ, R23.H1_H1 ;  /* 0x30000017ff827230 */ /* 0x000fe40000004100 */
[----:B------:R-:W-:Y:S01]  /*4440*/  FADD.FTZ R80, R98, -R124 ;  /* 0x8000007c62507221 */ /* 0x000fe20000010000 */
[----:B------:R-:W-:Y:S01]  /*4450*/  FFMA.FTZ R140, R83, R82, R126 ;  /* 0x00000052538c7223 */ /* 0x000fe2000001007e */
[----:B------:R-:W-:Y:S02]  /*4460*/  HADD2.F32 R77, -RZ, R122.H0_H0 ;  /* 0x2000007aff4d7230 */ /* 0x000fe40000004100 */
[----:B------:R-:W-:Y:S01]  /*4470*/  FMUL.FTZ R76, R119, R76 ;  /* 0x0000004c774c7220 */ /* 0x000fe20000410000 */
[----:B------:R-:W-:-:S02]  /*4480*/  HADD2.F32 R79, -RZ, R34.H0_H0 ;  /* 0x20000022ff4f7230 */ /* 0x000fc40000004100 */
[----:B------:R-:W-:Y:S01]  /*4490*/  FFMA.FTZ R143, R125, R128, R130 ;  /* 0x000000807d8f7223 */ /* 0x000fe20000010082 */
[----:B------:R-:W-:Y:S02]  /*44a0*/  HADD2.F32 R81, -RZ, R62.H0_H0 ;  /* 0x2000003eff517230 */ /* 0x000fe40000004100 */
[----:B------:R-:W-:Y:S01]  /*44b0*/  FMUL.FTZ R133, R119, R80 ;  /* 0x0000005077857220 */ /* 0x000fe20000410000 */
[----:B------:R-:W-:Y:S02]  /*44c0*/  HADD2.F32 R78, -RZ, R22.H0_H0 ;  /* 0x20000016ff4e7230 */ /* 0x000fe40000004100 */
[----:B------:R-:W-:Y:S01]  /*44d0*/  FFMA.FTZ R137, R76, R77, R79 ;  /* 0x0000004d4c897223 */ /* 0x000fe2000001004f */
[----:B------:R-:W-:Y:S02]  /*44e0*/  HADD2.F32 R82, -RZ, R121.H1_H1 ;  /* 0x30000079ff527230 */ /* 0x000fe40000004100 */
[----:B------:R-:W-:Y:S01]  /*44f0*/  FADD.FTZ R80, R88, -R124 ;  /* 0x8000007c58507221 */ /* 0x000fe20000010000 */
[----:B------:R-:W-:-:S02]  /*4500*/  HADD2.F32 R126, -RZ, R33.H1_H1 ;  /* 0x30000021ff7e7230 */ /* 0x000fc40000004100 */
[----:B------:R-:W-:Y:S01]  /*4510*/  FFMA.FTZ R138, R76, R81, R78 ;  /* 0x000000514c8a7223 */ /* 0x000fe2000001004e */
[----:B------:R-:W-:Y:S02]  /*4520*/  HADD2.F32 R128, -RZ, R62.H1_H1 ;  /* 0x3000003eff807230 */ /* 0x000fe40000004100 */
[----:B------:R-:W-:Y:S01]  /*4530*/  FADD.FTZ R76, R89, -R124 ;  /* 0x8000007c594c7221 */ /* 0x000fe20000010000 */
[----:B------:R-:W-:Y:S02]  /*4540*/  HADD2.F32 R130, -RZ, R22.H1_H1 ;  /* 0x30000016ff827230 */ /* 0x000fe40000004100 */
[----:B------:R-:W-:Y:S01]  /*4550*/  FFMA.FTZ R135, R133, R82, R126 ;  /* 0x0000005285877223 */ /* 0x000fe2000001007e */
[----:B------:R-:W-:Y:S01]  /*4560*/  HADD2.F32 R77, -RZ, R121.H0_H0 ;  /* 0x20000079ff4d7230 */ /* 0x000fe20000004100 */
[----:B------:R-:W0:Y:S01]  /*4570*/  LDC.64 R126, c[0x0][0x428] ;  /* 0x00010a00ff7e7b82 */ /* 0x000e220000000a00 */
[----:B------:R-:W-:Y:S02]  /*4580*/  HADD2.F32 R79, -RZ, R33.H0_H0 ;  /* 0x20000021ff4f7230 */ /* 0x000fe40000004100 */
[----:B------:R-:W-:Y:S01]  /*4590*/  FFMA.FTZ R139, R83, R128, R130 ;  /* 0x00000080538b7223 */ /* 0x000fe20000010082 */
[----:B------:R-:W-:-:S02]  /*45a0*/  HADD2.F32 R81, -RZ, R61.H0_H0 ;  /* 0x2000003dff517230 */ /* 0x000fc40000004100 */
[C---:B------:R-:W-:Y:S01]  /*45b0*/  FMUL.FTZ R76, R119.reuse, R76 ;  /* 0x0000004c774c7220 */ /* 0x040fe20000410000 */
[----:B------:R-:W-:Y:S02]  /*45c0*/  HADD2.F32 R78, -RZ, R21.H0_H0 ;  /* 0x20000015ff4e7230 */ /* 0x000fe40000004100 */
[----:B------:R-:W-:Y:S01]  /*45d0*/  FMUL.FTZ R80, R119, R80 ;  /* 0x0000005077507220 */ /* 0x000fe20000410000 */
[--C-:B------:R-:W-:Y:S01]  /*45e0*/  HADD2.F32 R83, -RZ, R120.reuse.H1_H1 ;  /* 0x30000078ff537230 */ /* 0x100fe20000004100 */
[----:B------:R-:W1:Y:S01]  /*45f0*/  LDC.64 R128, c[0x0][0x430] ;  /* 0x00010c00ff807b82 */ /* 0x000e620000000a00 */
[C---:B------:R-:W-:Y:S01]  /*4600*/  FFMA.FTZ R130, R76.reuse, R77, R79 ;  /* 0x0000004d4c827223 */ /* 0x040fe2000001004f */
[----:B------:R-:W-:Y:S01]  /*4610*/  FFMA.FTZ R132, R76, R81, R78 ;  /* 0x000000514c847223 */ /* 0x000fe2000001004e */
[----:B------:R-:W-:Y:S01]  /*4620*/  FADD.FTZ R76, R87, -R124 ;  /* 0x8000007c574c7221 */ /* 0x000fe20000010000 */
[----:B------:R-:W-:Y:S02]  /*4630*/  HADD2.F32 R77, -RZ, R120.H0_H0 ;  /* 0x20000078ff4d7230 */ /* 0x000fe40000004100 */
[----:B------:R-:W-:-:S02]  /*4640*/  HADD2.F32 R79, -RZ, R32.H0_H0 ;  /* 0x20000020ff4f7230 */ /* 0x000fc40000004100 */
[----:B------:R-:W-:Y:S01]  /*4650*/  FMUL.FTZ R76, R119, R76 ;  /* 0x0000004c774c7220 */ /* 0x000fe20000410000 */
[----:B------:R-:W-:Y:S02]  /*4660*/  HADD2.F32 R81, -RZ, R60.H0_H0 ;  /* 0x2000003cff517230 */ /* 0x000fe40000004100 */
[----:B------:R-:W-:Y:S02]  /*4670*/  HADD2.F32 R78, -RZ, R20.H0_H0 ;  /* 0x20000014ff4e7230 */ /* 0x000fe40000004100 */
[C---:B------:R-:W-:Y:S01]  /*4680*/  FFMA.FTZ R77, R76.reuse, R77, R79 ;  /* 0x0000004d4c4d7223 */ /* 0x040fe2000001004f */
[----:B------:R-:W-:Y:S01]  /*4690*/  HADD2.F32 R125, -RZ, R32.H1_H1 ;  /* 0x30000020ff7d7230 */ /* 0x000fe20000004100 */
[----:B------:R-:W-:Y:S01]  /*46a0*/  F2FP.F16.F32.PACK_AB R79, R143, R142 ;  /* 0x0000008e8f4f723e */ /* 0x000fe200000000ff */
[----:B------:R-:W-:Y:S02]  /*46b0*/  HADD2.F32 R134, -RZ, R61.H1_H1 ;  /* 0x3000003dff867230 */ /* 0x000fe40000004100 */
[----:B------:R-:W-:Y:S01]  /*46c0*/  FFMA.FTZ R76, R76, R81, R78 ;  /* 0x000000514c4c7223 */ /* 0x000fe2000001004e */
[----:B------:R-:W-:-:S02]  /*46d0*/  HADD2.F32 R136, -RZ, R21.H1_H1 ;  /* 0x30000015ff887230 */ /* 0x000fc40000004100 */
[----:B------:R-:W-:Y:S01]  /*46e0*/  FFMA.FTZ R78, R80, R83, R125 ;  /* 0x00000053504e7223 */ /* 0x000fe2000001007d */
[----:B------:R-:W-:Y:S01]  /*46f0*/  HADD2.F32 R131, -RZ, R60.H1_H1 ;  /* 0x3000003cff837230 */ /* 0x000fe20000004100 */
[----:B------:R-:W-:Y:S01]  /*4700*/  F2FP.F16.F32.PACK_AB R83, R144, R141 ;  /* 0x0000008d9053723e */ /* 0x000fe200000000ff */
[----:B------:R-:W-:Y:S02]  /*4710*/  HADD2.F32 R82, -RZ, R20.H1_H1 ;  /* 0x30000014ff527230 */ /* 0x000fe40000004100 */
[----:B------:R-:W-:Y:S01]  /*4720*/  FFMA.FTZ R133, R133, R134, R136 ;  /* 0x0000008685857223 */ /* 0x000fe20000010088 */
[----:B------:R-:W-:Y:S01]  /*4730*/  F2FP.F16.F32.PACK_AB R81, R135, R130 ;  /* 0x000000828751723e */ /* 0x000fe200000000ff */
[----:B0-----:R-:W-:-:S04]  /*4740*/  IMAD.WIDE.U32 R126, R86, 0x10, R126 ;  /* 0x00000010567e7825 */ /* 0x001fc800078e007e */
[----:B------:R-:W-:Y:S01]  /*4750*/  FFMA.FTZ R131, R80, R131, R82 ;  /* 0x0000008350837223 */ /* 0x000fe20000010052 */
[----:B------:R-:W-:Y:S01]  /*4760*/  F2FP.F16.F32.PACK_AB R82, R140, R137 ;  /* 0x000000898c52723e */ /* 0x000fe200000000ff */
[----:B-1----:R-:W-:Y:S01]  /*4770*/  IMAD.WIDE.U32 R128, R86, 0x10, R128 ;  /* 0x0000001056807825 */ /* 0x002fe200078e0080 */
[----:B------:R-:W-:Y:S02]  /*4780*/  F2FP.F16.F32.PACK_AB R80, R78, R77 ;  /* 0x0000004d4e50723e */ /* 0x000fe400000000ff */
[----:B------:R-:W-:Y:S02]  /*4790*/  F2FP.F16.F32.PACK_AB R78, R139, R138 ;  /* 0x0000008a8b4e723e */ /* 0x000fe400000000ff */
[----:B------:R-:W-:Y:S01]  /*47a0*/  F2FP.F16.F32.PACK_AB R77, R133, R132 ;  /* 0x00000084854d723e */ /* 0x000fe200000000ff */
[----:B------:R1:W-:Y:S01]  /*47b0*/  STG.E.128 desc[UR6][R126.64], R80 ;  /* 0x000000507e007986 */ /* 0x0003e2000c101d06 */
[----:B------:R-:W-:Y:S02]  /*47c0*/  F2FP.F16.F32.PACK_AB R76, R131, R76 ;  /* 0x0000004c834c723e */ /* 0x000fe400000000ff */
[----:B------:R-:W-:-:S03]  /*47d0*/  IADD3 R86, PT, PT, R86, 0x100, RZ ;  /* 0x0000010056567810 */ /* 0x000fc60007ffe0ff */
[----:B------:R1:W-:Y:S04]  /*47e0*/  STG.E.128 desc[UR6][R128.64], R76 ;  /* 0x0000004c80007986 */ /* 0x0003e8000c101d06 */
.L_x_1808:
[----:B------:R-:W-:Y:S05]  /*47f0*/  BSYNC.RECONVERGENT B0 ;  /* 0x0000000000007941 */ /* 0x000fea0003800200 */
.L_x_1807:
[----:B------:R-:W-:Y:S04]  /*4800*/  BSSY.RECONVERGENT B0, `(.L_x_1809) ;  /* 0x0000051000007945 */ /* 0x000fe80003800200 */
[----:B------:R-:W-:Y:S05]  /*4810*/  @!P2 BRA `(.L_x_1810) ;  /* 0x00000004003ca947 */ /* 0x000fea0003800000 */
[--C-:B-1----:R-:W-:Y:S01]  /*4820*/  FADD.FTZ R80, R114, -R124.reuse ;  /* 0x8000007c72507221 */ /* 0x102fe20000010000 */
        /* <DEDUP_REMOVED lines=78> */
.L_x_1810:
[----:B------:R-:W-:Y:S05]  /*4d10*/  BSYNC.RECONVERGENT B0 ;  /* 0x0000000000007941 */ /* 0x000fea0003800200 */
.L_x_1809:
[----:B------:R-:W-:Y:S04]  /*4d20*/  BSSY.RECONVERGENT B0, `(.L_x_1811) ;  /* 0x0000051000007945 */ /* 0x000fe80003800200 */
[----:B------:R-:W-:Y:S05]  /*4d30*/  @!P3 BRA `(.L_x_1812) ;  /* 0x00000004003cb947 */ /* 0x000fea0003800000 */
[--C-:B-12---:R-:W-:Y:S01]  /*4d40*/  FADD.FTZ R80, R116, -R124.reuse ;  /* 0x8000007c74507221 */ /* 0x106fe20000010000 */
        /* <DEDUP_REMOVED lines=78> */
.L_x_1812:
[----:B------:R-:W-:Y:S05]  /*5230*/  BSYNC.RECONVERGENT B0 ;  /* 0x0000000000007941 */ /* 0x000fea0003800200 */
.L_x_1811:
[----:B------:R-:W-:Y:S04]  /*5240*/  BSSY.RECONVERGENT B0, `(.L_x_1813) ;  /* 0x0000050000007945 */ /* 0x000fe80003800200 */
[----:B------:R-:W-:Y:S05]  /*5250*/  @!P4 BRA `(.L_x_1814) ;  /* 0x000000040038c947 */ /* 0x000fea0003800000 */
[--C-:B0123--:R-:W-:Y:S01]  /*5260*/  FADD.FTZ R76, R99, -R124.reuse ;  /* 0x8000007c634c7221 */ /* 0x10ffe20000010000 */
[----:B-----5:R-:W-:Y:S02]  /*5270*/  HADD2.F32 R77, -RZ, R16.H0_H0 ;  /* 0x20000010ff4d7230 */ /* 0x020fe40000004100 */
[--C-:B------:R-:W-:Y:S01]  /*5280*/  FADD.FTZ R78, R94, -R124.reuse ;  /* 0x8000007c5e4e7221 */ /* 0x100fe20000010000 */
[----:B------:R-:W-:Y:S02]  /*5290*/  HADD2.F32 R79, -RZ, R8.H0_H0 ;  /* 0x20000008ff4f7230 */ /* 0x000fe40000004100 */
[----:B------:R-:W-:Y:S01]  /*52a0*/  FMUL.FTZ R76, R119, R76 ;  /* 0x0000004c774c7220 */ /* 0x000fe20000410000 */
[--C-:B------:R-:W-:Y:S01]  /*52b0*/  FADD.FTZ R80, R101, -R124.reuse ;  /* 0x8000007c65507221 */ /* 0x100fe20000010000 */
[--C-:B------:R-:W-:Y:S01]  /*52c0*/  FADD.FTZ R82, R108, -R124.reuse ;  /* 0x8000007c6c527221 */ /* 0x100fe20000010000 */
[--C-:B------:R-:W-:Y:S01]  /*52d0*/  FADD.FTZ R126, R115, -R124.reuse ;  /* 0x8000007c737e7221 */ /* 0x100fe20000010000 */
[--C-:B------:R-:W-:Y:S01]  /*52e0*/  FADD.FTZ R132, R110, -R124.reuse ;  /* 0x8000007c6e847221 */ /* 0x100fe20000010000 */
[--C-:B------:R-:W-:Y:S01]  /*52f0*/  FADD.FTZ R136, R117, -R124.reuse ;  /* 0x8000007c75887221 */ /* 0x100fe20000010000 */
[----:B------:R-:W-:Y:S01]  /*5300*/  FADD.FTZ R138, R118, -R124 ;  /* 0x8000007c768a7221 */ /* 0x000fe20000010000 */
[----:B------:R-:W-:Y:S01]  /*5310*/  FFMA.FTZ R79, R76, R77, R79 ;  /* 0x0000004d4c4f7223 */ /* 0x000fe2000001004f */
[C---:B------:R-:W-:Y:S01]  /*5320*/  FMUL.FTZ R78, R119.reuse, R78 ;  /* 0x0000004e774e7220 */ /* 0x040fe20000410000 */
[C---:B------:R-:W-:Y:S01]  /*5330*/  FMUL.FTZ R124, R119.reuse, R80 ;  /* 0x00000050777c7220 */ /* 0x040fe20000410000 */
[C---:B------:R-:W-:Y:S01]  /*5340*/  FMUL.FTZ R128, R119.reuse, R82 ;  /* 0x0000005277807220 */ /* 0x040fe20000410000 */
[C---:B------:R-:W-:Y:S01]  /*5350*/  FMUL.FTZ R130, R119.reuse, R126 ;  /* 0x0000007e77827220 */ /* 0x040fe20000410000 */
[C---:B------:R-:W-:Y:S01]  /*5360*/  FMUL.FTZ R134, R119.reuse, R132 ;  /* 0x0000008477867220 */ /* 0x040fe20000410000 */
[C---:B------:R-:W-:Y:S01]  /*5370*/  FMUL.FTZ R136, R119.reuse, R136 ;  /* 0x0000008877887220 */ /* 0x040fe20000410000 */
[----:B------:R-:W-:Y:S01]  /*5380*/  FMUL.FTZ R138, R119, R138 ;  /* 0x0000008a778a7220 */ /* 0x000fe20000410000 */
[----:B------:R-:W-:-:S02]  /*5390*/  HADD2.F32 R77, -RZ, R12.H0_H0 ;  /* 0x2000000cff4d7230 */ /* 0x000fc40000004100 */
[----:B------:R-:W-:Y:S02]  /*53a0*/  HADD2.F32 R81, -RZ, R4.H0_H0 ;  /* 0x20000004ff517230 */ /* 0x000fe40000004100 */
[----:B------:R-:W-:Y:S02]  /*53b0*/  HADD2.F32 R83, -RZ, R16.H1_H1 ;  /* 0x30000010ff537230 */ /* 0x000fe40000004100 */
[----:B------:R-:W-:Y:S02]  /*53c0*/  HADD2.F32 R119, -RZ, R8.H1_H1 ;  /* 0x30000008ff777230 */ /* 0x000fe40000004100 */
[----:B------:R-:W-:Y:S01]  /*53d0*/  FFMA.FTZ R80, R76, R77, R81 ;  /* 0x0000004d4c507223 */ /* 0x000fe20000010051 */
[----:B------:R-:W-:Y:S02]  /*53e0*/  HADD2.F32 R125, -RZ, R12.H1_H1 ;  /* 0x3000000cff7d7230 */ /* 0x000fe40000004100 */
[----:B------:R-:W-:Y:S02]  /*53f0*/  HADD2.F32 R82, -RZ, R4.H1_H1 ;  /* 0x30000004ff527230 */ /* 0x000fe40000004100 */
[----:B------:R-:W-:Y:S01]  /*5400*/  FFMA.FTZ R76, R78, R83, R119 ;  /* 0x000000534e4c7223 */ /* 0x000fe20000010077 */
[----:B------:R-:W-:-:S02]  /*5410*/  HADD2.F32 R127, -RZ, R17.H0_H0 ;  /* 0x20000011ff7f7230 */ /* 0x000fc40000004100 */
[----:B------:R-:W-:Y:S02]  /*5420*/  HADD2.F32 R129, -RZ, R9.H0_H0 ;  /* 0x20000009ff817230 */ /* 0x000fe40000004100 */
[----:B------:R-:W-:Y:S01]  /*5430*/  FFMA.FTZ R119, R78, R125, R82 ;  /* 0x0000007d4e777223 */ /* 0x000fe20000010052 */
[----:B------:R-:W-:Y:S01]  /*5440*/  HADD2.F32 R131, -RZ, R13.H0_H0 ;  /* 0x2000000dff837230 */ /* 0x000fe20000004100 */
[----:B------:R-:W-:Y:S01]  /*5450*/  F2FP.F16.F32.PACK_AB R76, R76, R79 ;  /* 0x0000004f4c4c723e */ /* 0x000fe200000000ff */
[----:B------:R-:W-:Y:S02]  /*5460*/  HADD2.F32 R126, -RZ, R5.H0_H0 ;  /* 0x20000005ff7e7230 */ /* 0x000fe40000004100 */
[----:B------:R-:W-:Y:S01]  /*5470*/  FFMA.FTZ R77, R124, R127, R129 ;  /* 0x0000007f7c4d7223 */ /* 0x000fe20000010081 */
[----:B------:R-:W-:Y:S01]  /*5480*/  HADD2.F32 R83, -RZ, R17.H1_H1 ;  /* 0x30000011ff537230 */ /* 0x000fe20000004100 */
[----:B------:R-:W-:Y:S01]  /*5490*/  F2FP.F16.F32.PACK_AB R80, R119, R80 ;  /* 0x000000507750723e */ /* 0x000fe200000000ff */
[----:B------:R-:W-:-:S02]  /*54a0*/  HADD2.F32 R129, -RZ, R9.H1_H1 ;  /* 0x30000009ff817230 */ /* 0x000fc40000004100 */
[----:B------:R-:W-:Y:S01]  /*54b0*/  FFMA.FTZ R81, R124, R131, R126 ;  /* 0x000000837c517223 */ /* 0x000fe2000001007e */
[----:B------:R-:W-:Y:S01]  /*54c0*/  HADD2.F32 R131, -RZ, R13.H1_H1 ;  /* 0x3000000dff837230 */ /* 0x000fe20000004100 */
[----:B------:R-:W0:Y:S01]  /*54d0*/  LDC.64 R124, c[0x0][0x428] ;  /* 0x00010a00ff7c7b82 */ /* 0x000e220000000a00 */
[----:B------:R-:W-:Y:S02]  /*54e0*/  HADD2.F32 R78, -RZ, R5.H1_H1 ;  /* 0x30000005ff4e7230 */ /* 0x000fe40000004100 */
[C---:B------:R-:W-:Y:S01]  /*54f0*/  FFMA.FTZ R82, R128.reuse, R83, R129 ;  /* 0x0000005380527223 */ /* 0x040fe20000010081 */
[----:B------:R-:W-:Y:S02]  /*5500*/  HADD2.F32 R133, -RZ, R18.H0_H0 ;  /* 0x20000012ff857230 */ /* 0x000fe40000004100 */
[----:B------:R-:W-:Y:S02]  /*5510*/  HADD2.F32 R135, -RZ, R10.H0_H0 ;  /* 0x2000000aff877230 */ /* 0x000fe40000004100 */
[----:B------:R-:W-:Y:S01]  /*5520*/  FFMA.FTZ R128, R128, R131, R78 ;  /* 0x0000008380807223 */ /* 0x000fe2000001004e */
[----:B------:R-:W-:Y:S01]  /*5530*/  HADD2.F32 R137, -RZ, R14.H0_H0 ;  /* 0x2000000eff897230 */ /* 0x000fe20000004100 */
[----:B------:R-:W1:Y:S01]  /*5540*/  LDC.64 R126, c[0x0][0x430] ;  /* 0x00010c00ff7e7b82 */ /* 0x000e620000000a00 */
[----:B------:R-:W-:-:S02]  /*5550*/  HADD2.F32 R132, -RZ, R6.H0_H0 ;  /* 0x20000006ff847230 */ /* 0x000fc40000004100 */
[----:B------:R-:W-:Y:S01]  /*5560*/  FFMA.FTZ R78, R130, R133, R135 ;  /* 0x00000085824e7223 */ /* 0x000fe20000010087 */
[----:B------:R-:W-:Y:S01]  /*5570*/  HADD2.F32 R139, -RZ, R18.H1_H1 ;  /* 0x30000012ff8b7230 */ /* 0x000fe20000004100 */
[----:B------:R-:W-:Y:S01]  /*5580*/  F2FP.F16.F32.PACK_AB R77, R82, R77 ;  /* 0x0000004d524d723e */ /* 0x000fe200000000ff */
[----:B------:R-:W-:Y:S02]  /*5590*/  HADD2.F32 R141, -RZ, R10.H1_H1 ;  /* 0x3000000aff8d7230 */ /* 0x000fe40000004100 */
[----:B------:R-:W-:Y:S01]  /*55a0*/  FFMA.FTZ R132, R130, R137, R132 ;  /* 0x0000008982847223 */ /* 0x000fe20000010084 */
[----:B------:R-:W-:Y:S01]  /*55b0*/  HADD2.F32 R83, -RZ, R14.H1_H1 ;  /* 0x3000000eff537230 */ /* 0x000fe20000004100 */
[----:B------:R-:W-:Y:S01]  /*55c0*/  F2FP.F16.F32.PACK_AB R81, R128, R81 ;  /* 0x000000518051723e */ /* 0x000fe200000000ff */
        /* <DEDUP_REMOVED lines=13> */
[----:B------:R-:W-:Y:S02]  /*56a0*/  HADD2.F32 R143, -RZ, R15.H1_H1 ;  /* 0x3000000fff8f7230 */ /* 0x000fe40000004100 */
[----:B------:R-:W-:Y:S02]  /*56b0*/  HADD2.F32 R140, -RZ, R7.H1_H1 ;  /* 0x30000007ff8c7230 */ /* 0x000fe40000004100 */
[----:B------:R-:W-:Y:S01]  /*56c0*/  FFMA.FTZ R130, R138, R137, R141 ;  /* 0x000000898a827223 */ /* 0x000fe2000001008d */
[----:B0-----:R-:W-:-:S04]  /*56d0*/  IMAD.WIDE.U32 R124, R86, 0x10, R124 ;  /* 0x00000010567c7825 */ /* 0x001fc800078e007c */
[----:B------:R-:W-:Y:S01]  /*56e0*/  FFMA.FTZ R140, R138, R143, R140 ;  /* 0x0000008f8a8c7223 */ /* 0x000fe2000001008c */
[----:B------:R-:W-:Y:S01]  /*56f0*/  F2FP.F16.F32.PACK_AB R79, R130, R131 ;  /* 0x00000083824f723e */ /* 0x000fe200000000ff */
[----:B-1----:R-:W-:-:S03]  /*5700*/  IMAD.WIDE.U32 R126, R86, 0x10, R126 ;  /* 0x00000010567e7825 */ /* 0x002fc600078e007e */
[----:B------:R-:W-:Y:S01]  /*5710*/  F2FP.F16.F32.PACK_AB R83, R140, R83 ;  /* 0x000000538c53723e */ /* 0x000fe200000000ff */
[----:B------:R4:W-:Y:S04]  /*5720*/  STG.E.128 desc[UR6][R124.64], R76 ;  /* 0x0000004c7c007986 */ /* 0x0009e8000c101d06 */
[----:B------:R4:W-:Y:S02]  /*5730*/  STG.E.128 desc[UR6][R126.64], R80 ;  /* 0x000000507e007986 */ /* 0x0009e4000c101d06 */
.L_x_1814:
[----:B------:R-:W-:Y:S05]  /*5740*/  BSYNC.RECONVERGENT B0 ;  /* 0x0000000000007941 */ /* 0x000fea0003800200 */
.L_x_1813:
[----:B01234-:R-:W0:Y:S01]  /*5750*/  LDC.64 R76, c[0x0][0x380] ;  /* 0x0000e000ff4c7b82 */ /* 0x01fe220000000a00 */
[----:B------:R-:W-:Y:S01]  /*5760*/  UPLOP3.LUT UP1, UPT, UPT, UPT, UP1, 0x40, 0x4 ;  /* 0x000000000004789c */ /* 0x000fe20003f2e810 */
[----:B0-----:R-:W-:-:S04]  /*5770*/  IADD3 R85, PT, PT, R85, R76, RZ ;  /* 0x0000004c55557210 */ /* 0x001fc80007ffe0ff */
[----:B------:R-:W-:-:S13]  /*5780*/  ISETP.GE.AND P2, PT, R85, R77, PT ;  /* 0x0000004d5500720c */ /* 0x000fda0003f46270 */
[----:B------:R-:W-:Y:S05]  /*5790*/  @!P2 BRA `(.L_x_1815) ;  /* 0xffffffb8009ca947 */ /* 0x000fea000383ffff */
[----:B------:R-:W-:Y:S05]  /*57a0*/  EXIT ;  /* 0x000000000000794d */ /* 0x000fea0003800000 */
.L_x_1816:
        /* <DEDUP_REMOVED lines=13> */
.L_x_18012:


//--------------------- .text._ZN10layer_norm31ln_parallel_residual_fwd_kernelINS_13Kernel_traitsI6__halfS2_S2_S2_fjLj8192ELj1ELj1ELj8ELj16ENS_18Kernel_traits_baseILj8192ES2_S2_S2_S2_fjLj256EEEEELb0ELb0ELb1EEEvNS_9FwdParamsE --------------------------
	.section	.text._ZN10layer_norm31ln_parallel_residual_fwd_kernelINS_13Kernel_traitsI6__halfS2_S2_S2_fjLj8192ELj1ELj1ELj8ELj16ENS_18Kernel_traits_baseILj8192ES2_S2_S2_S2_fjLj256EEEEELb0ELb0ELb1EEEvNS_9FwdParamsE,"ax",@progbits
	.align	128
        .global         _ZN10layer_norm31ln_parallel_residual_fwd_kernelINS_13Kernel_traitsI6__halfS2_S2_S2_fjLj8192ELj1ELj1ELj8ELj16ENS_18Kernel_traits_baseILj8192ES2_S2_S2_S2_fjLj256EEEEELb0ELb0ELb1EEEvNS_9FwdParamsE
        .type           _ZN10layer_norm31ln_parallel_residual_fwd_kernelINS_13Kernel_traitsI6__halfS2_S2_S2_fjLj8192ELj1ELj1ELj8ELj16ENS_18Kernel_traits_baseILj8192ES2_S2_S2_S2_fjLj256EEEEELb0ELb0ELb1EEEvNS_9FwdParamsE,@function
        .size           _ZN10layer_norm31ln_parallel_residual_fwd_kernelINS_13Kernel_traitsI6__halfS2_S2_S2_fjLj8192ELj1ELj1ELj8ELj16ENS_18Kernel_traits_baseILj8192ES2_S2_S2_S2_fjLj256EEEEELb0ELb0ELb1EEEvNS_9FwdParamsE,(.L_x_18013 - _ZN10layer_norm31ln_parallel_residual_fwd_kernelINS_13Kernel_traitsI6__halfS2_S2_S2_fjLj8192ELj1ELj1ELj8ELj16ENS_18Kernel_traits_baseILj8192ES2_S2_S2_S2_fjLj256EEEEELb0ELb0ELb1EEEvNS_9FwdParamsE)
        .other          _ZN10layer_norm31ln_parallel_residual_fwd_kernelINS_13Kernel_traitsI6__halfS2_S2_S2_fjLj8192ELj1ELj1ELj8ELj16ENS_18Kernel_traits_baseILj8192ES2_S2_S2_S2_fjLj256EEEEELb0ELb0ELb1EEEvNS_9FwdParamsE,@"STO_CUDA_ENTRY STV_DEFAULT"
_ZN10layer_norm31ln_parallel_residual_fwd_kernelINS_13Kernel_traitsI6__halfS2_S2_S2_fjLj8192ELj1ELj1ELj8ELj16ENS_18Kernel_traits_baseILj8192ES2_S2_S2_S2_fjLj256EEEEELb0ELb0ELb1EEEvNS_9FwdParamsE:
.text._ZN10layer_norm31ln_parallel_residual_fwd_kernelINS_13Kernel_traitsI6__halfS2_S2_S2_fjLj8192ELj1ELj1ELj8ELj16ENS_18Kernel_traits_baseILj8192ES2_S2_S2_S2_fjLj256EEEEELb0ELb0ELb1EEEvNS_9FwdParamsE:
        /* <DEDUP_REMOVED lines=44> */
.L_x_1818:
        /* <DEDUP_REMOVED lines=27> */
.L_x_1817:
        /* <DEDUP_REMOVED lines=29> */
.L_x_1820:
        /* <DEDUP_REMOVED lines=26> */
.L_x_1819:
[----:B------:R-:W1:Y:S08]  /*07e0*/  S2UR UR4, SR_CTAID.X ;  /* 0x00000000000479c3 */ /* 0x000e700000002500 */
[----:B0-----:R-:W1:Y:S02]  /*07f0*/  LDC R2, c[0x0][0x384] ;  /* 0x0000e100ff027b82 */ /* 0x001e640000000800 */
[----:B-1----:R-:W-:-:S13]  /*0800*/  ISETP.LE.AND P1, PT, R2, UR4, PT ;  /* 0x0000000402007c0c */ /* 0x002fda000bf23270 */
[----:B------:R-:W-:Y:S05]  /*0810*/  @P1 EXIT ;  /* 0x000000000000194d */ /* 0x000fea0003800000 */
[----:B------:R-:W-:Y:S01]  /*0820*/  ISETP.NE.U32.AND P1, PT, R74, RZ, PT ;  /* 0x000000ff4a00720c */ /* 0x000fe20003f25070 */
[----:B------:R-:W0:Y:S03]  /*0830*/  LDCU UR7, c[0x0][0x388] ;  /* 0x00007100ff0777ac */ /* 0x000e260008000800 */
[----:B------:R-:W-:Y:S01]  /*0840*/  ISETP.NE.AND.EX P1, PT, R75, RZ, PT, P1 ;  /* 0x000000ff4b00720c */ /* 0x000fe20003f25310 */
[----:B------:R-:W1:Y:S01]  /*0850*/  LDCU.U8 UR10, c[0x0][0x410] ;  /* 0x00008200ff0a77ac */ /* 0x000e620008000000 */
[----:B------:R-:W2:Y:S01]  /*0860*/  LDCU UR11, c[0x0][0x400] ;  /* 0x00008000ff0b77ac */ /* 0x000ea20008000800 */
[----:B------:R-:W3:Y:S01]  /*0870*/  LDCU.64 UR14, c[0x0][0x3a0] ;  /* 0x00007400ff0e77ac */ /* 0x000ee20008000a00 */
[----:B------:R-:W4:Y:S01]  /*0880*/  LDCU.64 UR16, c[0x0][0x398] ;  /* 0x00007300ff1077ac */ /* 0x000f220008000a00 */
[----:B------:R-:W0:Y:S01]  /*0890*/  LDCU.64 UR12, c[0x0][0x380] ;  /* 0x00007000ff0c77ac */ /* 0x000e220008000a00 */
[----:B------:R-:W-:-:S11]  /*08a0*/  UPLOP3.LUT UP2, UPT, UPT, UPT, UPT, 0x40, 0x4 ;  /* 0x000000000004789c */ /* 0x000fd60003f4e870 */
.L_x_1841:
[----:B---3--:R-:W-:Y:S01]  /*08b0*/  ISETP.NE.U32.AND P2, PT, RZ, UR14, PT ;  /* 0x0000000eff007c0c */ /* 0x008fe2000bf45070 */
[----:B------:R-:W3:Y:S01]  /*08c0*/  LDC.64 R2, c[0x0][0x390] ;  /* 0x0000e400ff027b82 */ /* 0x000ee20000000a00 */
[----:B0-----:R-:W-:Y:S02]  /*08d0*/  UIMAD UR5, UR4, UR7, URZ ;  /* 0x00000007040572a4 */ /* 0x001fe4000f8e02ff */
[----:B------:R-:W-:Y:S02]  /*08e0*/  ISETP.NE.AND.EX P2, PT, RZ, UR15, PT, P2 ;  /* 0x0000000fff007c0c */ /* 0x000fe4000bf45320 */
[----:B------:R-:W-:-:S03]  /*08f0*/  USHF.R.S32.HI UR6, URZ, 0x1f, UR5 ;  /* 0x0000001fff067899 */ /* 0x000fc60008011405 */
[----:B------:R-:W0:Y:S01]  /*0900*/  @P1 LDC.64 R86, c[0x0][0x398] ;  /* 0x0000e600ff561b82 */ /* 0x000e220000000a00 */
[----:B------:R-:W-:-:S06]  /*0910*/  ULEA.HI UR6, UR6, UR5, URZ, 0x3 ;  /* 0x0000000506067291 */ /* 0x000fcc000f8f18ff */
[----:B------:R-:W-:Y:S01]  /*0920*/  MOV R5, UR6 ;  /* 0x0000000600057c02 */ /* 0x000fe20008000f00 */
[----:B------:R-:W1:Y:S03]  /*0930*/  @P2 LDC.64 R88, c[0x0][0x3a0] ;  /* 0x0000e800ff582b82 */ /* 0x000e660000000a00 */
[----:B------:R-:W-:-:S05]  /*0940*/  LEA.HI.SX32 R84, R5, R0, 0x1d ;  /* 0x0000000005547211 */ /* 0x000fca00078feaff */
[----:B---3--:R-:W-:-:S06]  /*0950*/  IMAD.WIDE.U32 R4, R84, 0x10, R2 ;  /* 0x0000001054047825 */ /* 0x008fcc00078e0002 */
[----:B-----5:R-:W5:Y:S01]  /*0960*/  LDG.E.128 R4, desc[UR8][R4.64] ;  /* 0x0000000804047981 */ /* 0x020f62000c1e1d00 */
[----:B0-----:R-:W-:-:S05]  /*0970*/  @P1 IMAD.WIDE.U32 R86, R84, 0x10, R86 ;  /* 0x0000001054561825 */ /* 0x001fca00078e0056 */
[----:B------:R0:W5:Y:S01]  /*0980*/  @P1 LDG.E.128 R72, desc[UR8][R86.64] ;  /* 0x0000000856481981 */ /* 0x000162000c1e1d00 */
[----:B-1----:R-:W-:-:S05]  /*0990*/  @P2 IMAD.WIDE.U32 R88, R84, 0x10, R88 ;  /* 0x0000001054582825 */ /* 0x002fca00078e0058 */
[----:B------:R0:W5:Y:S01]  /*09a0*/  @P2 LDG.E.128 R76, desc[UR8][R88.64] ;  /* 0x00000008584c2981 */ /* 0x000162000c1e1d00 */
[----:B----4-:R-:W-:-:S04]  /*09b0*/  ISETP.NE.U32.AND P1, PT, RZ, UR16, PT ;  /* 0x00000010ff007c0c */ /* 0x010fc8000bf25070 */
[----:B------:R-:W-:-:S13]  /*09c0*/  ISETP.NE.AND.EX P1, PT, RZ, UR17, PT, P1 ;  /* 0x00000011ff007c0c */ /* 0x000fda000bf25310 */
[----:B0-----:R-:W-:Y:S05]  /*09d0*/  @!P1 BRA `(.L_x_1821) ;  /* 0x00000004002c9947 */ /* 0x001fea0003800000 */
[----:B------:R-:W-:Y:S05]  /*09e0*/  @!P2 BRA `(.L_x_1822) ;  /* 0x0000000000b4a947 */ /* 0x000fea0003800000 */
[--C-:B-----5:R-:W-:Y:S02]  /*09f0*/  HADD2.F32 R80, -RZ, R5.reuse.H0_H0 ;  /* 0x20000005ff507230 */ /* 0x120fe40000004100 */
[----:B------:R-:W-:Y:S02]  /*0a00*/  HADD2.F32 R81, -RZ, R5.H1_H1 ;  /* 0x30000005ff517230 */ /* 0x000fe40000004100 */
[----:B------:R-:W-:Y:S02]  /*0a10*/  HADD2.F32 R0, -RZ, R4.H0_H0 ;  /* 0x20000004ff007230 */ /* 0x000fe40000004100 */
[----:B------:R-:W-:Y:S02]  /*0a20*/  HADD2.F32 R5, -RZ, R72.H0_H0 ;  /* 0x20000048ff057230 */ /* 0x000fe40000004100 */
[--C-:B------:R-:W-:Y:S02]  /*0a30*/  HADD2.F32 R82, -RZ, R6.reuse.H0_H0 ;  /* 0x20000006ff527230 */ /* 0x100fe40000004100 */
[----:B------:R-:W-:-:S02]  /*0a40*/  HADD2.F32 R85, -RZ, R6.H1_H1 ;  /* 0x30000006ff557230 */ /* 0x000fc40000004100 */
[----:B------:R-:W-:Y:S01]  /*0a50*/  FADD.FTZ R0, R0, R5 ;  /* 0x0000000500007221 */ /* 0x000fe20000010000 */
[----:B------:R-:W-:Y:S02]  /*0a60*/  HADD2.F32 R4, -RZ, R4.H1_H1 ;  /* 0x30000004ff047230 */ /* 0x000fe40000004100 */
[----:B------:R-:W-:Y:S02]  /*0a70*/  HADD2.F32 R5, -RZ, R72.H1_H1 ;  /* 0x30000048ff057230 */ /* 0x000fe40000004100 */
[----:B------:R-:W-:Y:S02]  /*0a80*/  HADD2.F32 R6, -RZ, R73.H1_H1 ;  /* 0x30000049ff067230 */ /* 0x000fe40000004100 */
[--C-:B------:R-:W-:Y:S02]  /*0a90*/  HADD2.F32 R87, -RZ, R7.reuse.H0_H0 ;  /* 0x20000007ff577230 */ /* 0x100fe40000004100 */
[----:B------:R-:W-:Y:S01]  /*0aa0*/  FADD.FTZ R4, R4, R5 ;  /* 0x0000000504047221 */ /* 0x000fe20000010000 */
[----:B------:R-:W-:-:S02]  /*0ab0*/  HADD2.F32 R88, -RZ, R7.H1_H1 ;  /* 0x30000007ff587230 */ /* 0x000fc40000004100 */
[----:B------:R-:W-:Y:S01]  /*0ac0*/  FADD.FTZ R6, R81, R6 ;  /* 0x0000000651067221 */ /* 0x000fe20000010000 */
[----:B------:R-:W-:Y:S02]  /*0ad0*/  HADD2.F32 R7, -RZ, R73.H0_H0 ;  /* 0x20000049ff077230 */ /* 0x000fe40000004100 */
[----:B------:R-:W-:Y:S02]  /*0ae0*/  HADD2.F32 R83, -RZ, R74.H0_H0 ;  /* 0x2000004aff537230 */ /* 0x000fe40000004100 */
[----:B------:R-:W-:Y:S02]  /*0af0*/  HADD2.F32 R5, -RZ, R76.H0_H0 ;  /* 0x2000004cff057230 */ /* 0x000fe40000004100 */
[----:B------:R-:W-:Y:S01]  /*0b00*/  FADD.FTZ R7, R80, R7 ;  /* 0x0000000750077221 */ /* 0x000fe20000010000 */
[----:B------:R-:W-:Y:S02]  /*0b10*/  HADD2.F32 R81, -RZ, R78.H0_H0 ;  /* 0x2000004eff517230 */ /* 0x000fe40000004100 */
[----:B------:R-:W-:Y:S01]  /*0b20*/  FADD.FTZ R82, R82, R83 ;  /* 0x0000005352527221 */ /* 0x000fe20000010000 */
[----:B------:R-:W-:-:S02]  /*0b30*/  HADD2.F32 R86, -RZ, R74.H1_H1 ;  /* 0x3000004aff567230 */ /* 0x000fc40000004100 */
[----:B------:R-:W-:Y:S01]  /*0b40*/  FADD.FTZ R122, R0, R5 ;  /* 0x00000005007a7221 */ /* 0x000fe20000010000 */
[--C-:B------:R-:W-:Y:S02]  /*0b50*/  HADD2.F32 R80, -RZ, R75.reuse.H0_H0 ;  /* 0x2000004bff507230 */ /* 0x100fe40000004100 */
[----:B------:R-:W-:Y:S01]  /*0b60*/  FADD.FTZ R94, R82, R81 ;  /* 0x00000051525e7221 */ /* 0x000fe20000010000 */
[----:B------:R-:W-:Y:S02]  /*0b70*/  HADD2.F32 R83, -RZ, R75.H1_H1 ;  /* 0x3000004bff537230 */ /* 0x000fe40000004100 */
        /* <DEDUP_REMOVED lines=18> */
[----:B------:R-:W-:Y:S01]  /*0ca0*/  F2FP.F16.F32.PACK_AB R80, R121, R122 ;  /* 0x0000007a7950723e */ /* 0x000fe200000000ff */
[----:B------:R-:W-:Y:S06]  /*0cb0*/  BRA `(.L_x_1823) ;  /* 0x00000004000c7947 */ /* 0x000fec0003800000 */
.L_x_1822:
[--C-:B-----5:R-:W-:Y:S02]  /*0cc0*/  HADD2.F32 R120, -RZ, R5.reuse.H0_H0 ;  /* 0x20000005ff787230 */ /* 0x120fe40000004100 */
[----:B------:R-:W-:Y:S02]  /*0cd0*/  HADD2.F32 R115, -RZ, R5.H1_H1 ;  /* 0x30000005ff737230 */ /* 0x000fe40000004100 */
[----:B------:R-:W-:Y:S02]  /*0ce0*/  HADD2.F32 R122, -RZ, R4.H0_H0 ;  /* 0x20000004ff7a7230 */ /* 0x000fe40000004100 */
[----:B------:R-:W-:Y:S02]  /*0cf0*/  HADD2.F32 R5, -RZ, R72.H0_H0 ;  /* 0x20000048ff057230 */ /* 0x000fe40000004100 */
[----:B------:R-:W-:Y:S02]  /*0d00*/  HADD2.F32 R94, -RZ, R6.H0_H0 ;  /* 0x20000006ff5e7230 */ /* 0x000fe40000004100 */
[----:B------:R-:W-:-:S02]  /*0d10*/  HADD2.F32 R92, -RZ, R7.H0_H0 ;  /* 0x20000007ff5c7230 */ /* 0x000fc40000004100 */
[----:B------:R-:W-:Y:S01]  /*0d20*/  FADD.FTZ R122, R122, R5 ;  /* 0x000000057a7a7221 */ /* 0x000fe20000010000 */
        /* <DEDUP_REMOVED lines=22> */
.L_x_1821:
[----:B------:R-:W-:Y:S05]  /*0e90*/  @!P2 BRA `(.L_x_1824) ;  /* 0x000000000074a947 */ /* 0x000fea0003800000 */
        /* <DEDUP_REMOVED lines=29> */
.L_x_1824:
        /* <DEDUP_REMOVED lines=8> */
.L_x_1823:
[----:B------:R-:W0:Y:S01]  /*10f0*/  @P0 LDC.64 R4, c[0x0][0x3a8] ;  /* 0x0000ea00ff040b82 */ /* 0x000e220000000a00 */
[----:B------:R-:W-:-:S05]  /*1100*/  IADD3 R106, PT, PT, R84, 0x100, RZ ;  /* 0x00000100546a7810 */ /* 0x000fca0007ffe0ff */
[----:B------:R-:W-:Y:S02]  /*1110*/  IMAD.WIDE.U32 R116, R106, 0x10, R2 ;  /* 0x000000106a747825 */ /* 0x000fe400078e0002 */
[----:B------:R-:W1:Y:S08]  /*1120*/  @P1 LDC.64 R6, c[0x0][0x398] ;  /* 0x0000e600ff061b82 */ /* 0x000e700000000a00 */
[----:B------:R-:W3:Y:S01]  /*1130*/  @P2 LDC.64 R86, c[0x0][0x3a0] ;  /* 0x0000e800ff562b82 */ /* 0x000ee20000000a00 */
[----:B0-----:R-:W-:-:S05]  /*1140*/  @P0 IMAD.WIDE.U32 R4, R84, 0x10, R4 ;  /* 0x0000001054040825 */ /* 0x001fca00078e0004 */
[----:B------:R0:W-:Y:S01]  /*1150*/  @P0 STG.E.128 desc[UR8][R4.64], R80 ;  /* 0x0000005004000986 */ /* 0x0001e2000c101d08 */
[----:B-1----:R-:W-:-:S03]  /*1160*/  @P1 IMAD.WIDE.U32 R6, R106, 0x10, R6 ;  /* 0x000000106a061825 */ /* 0x002fc600078e0006 */
[----:B------:R-:W5:Y:S04]  /*1170*/  LDG.E.128 R116, desc[UR8][R116.64] ;  /* 0x0000000874747981 */ /* 0x000f68000c1e1d00 */
[----:B------:R0:W5:Y:S01]  /*1180*/  @P1 LDG.E.128 R72, desc[UR8][R6.64] ;  /* 0x0000000806481981 */ /* 0x000162000c1e1d00 */
[----:B---3--:R-:W-:-:S05]  /*1190*/  @P2 IMAD.WIDE.U32 R86, R106, 0x10, R86 ;  /* 0x000000106a562825 */ /* 0x008fca00078e0056 */
        /* <DEDUP_REMOVED lines=16> */
.L_x_1826:
[----:B-----5:R-:W-:Y:S02]  /*12a0*/  HADD2.F32 R91, -RZ, R116.H0_H0 ;  /* 0x20000074ff5b7230 */ /* 0x020fe40000004100 */
[----:B------:R-:W-:Y:S02]  /*12b0*/  HADD2.F32 R112, -RZ, R117.H0_H0 ;  /* 0x20000075ff707230 */ /* 0x000fe40000004100 */
[----:B------:R-:W-:Y:S02]  /*12c0*/  HADD2.F32 R114, -RZ, R118.H0_H0 ;  /* 0x20000076ff727230 */ /* 0x000fe40000004100 */
[----:B------:R-:W-:Y:S02]  /*12d0*/  HADD2.F32 R0, -RZ, R76.H0_H0 ;  /* 0x2000004cff007230 */ /* 0x000fe40000004100 */
[----:B------:R-:W-:Y:S02]  /*12e0*/  HADD2.F32 R5, -RZ, R77.H0_H0 ;  /* 0x2000004dff057230 */ /* 0x000fe40000004100 */
[----:B------:R-:W-:-:S02]  /*12f0*/  HADD2.F32 R7, -RZ, R78.H0_H0 ;  /* 0x2000004eff077230 */ /* 0x000fc40000004100 */
[----:B------:R-:W-:Y:S01]  /*1300*/  FADD.FTZ R91, R0, R91 ;  /* 0x0000005b005b7221 */ /* 0x000fe20000010000 */
[----:B------:R-:W-:Y:S02]  /*1310*/  HADD2.F32 R116, -RZ, R116.H1_H1 ;  /* 0x30000074ff747230 */ /* 0x000fe40000004100 */
[----:B------:R-:W-:Y:S01]  /*1320*/  FADD.FTZ R112, R5, R112 ;  /* 0x0000007005707221 */ /* 0x000fe20000010000 */
[----:B------:R-:W-:Y:S02]  /*1330*/  HADD2.F32 R113, -RZ, R117.H1_H1 ;  /* 0x30000075ff717230 */ /* 0x000fe40000004100 */
[----:B------:R-:W-:Y:S01]  /*1340*/  FADD.FTZ R114, R7, R114 ;  /* 0x0000007207727221 */ /* 0x000fe20000010000 */
[----:B------:R-:W-:Y:S02]  /*1350*/  HADD2.F32 R105, -RZ, R118.H1_H1 ;  /* 0x30000076ff697230 */ /* 0x000fe40000004100 */
[--C-:B------:R-:W-:Y:S02]  /*1360*/  HADD2.F32 R110, -RZ, R119.reuse.H0_H0 ;  /* 0x20000077ff6e7230 */ /* 0x100fe40000004100 */
[----:B------:R-:W-:-:S02]  /*1370*/  HADD2.F32 R109, -RZ, R119.H1_H1 ;  /* 0x30000077ff6d7230 */ /* 0x000fc40000004100 */
[--C-:B------:R-:W-:Y:S02]  /*1380*/  HADD2.F32 R7, -RZ, R79.reuse.H0_H0 ;  /* 0x2000004fff077230 */ /* 0x100fe40000004100 */
[----:B------:R-:W-:Y:S02]  /*1390*/  HADD2.F32 R6, -RZ, R79.H1_H1 ;  /* 0x3000004fff067230 */ /* 0x000fe40000004100 */
        /* <DEDUP_REMOVED lines=13> */
.L_x_1825:
[----:B------:R-:W-:-:S04]  /*1470*/  UISETP.NE.U32.AND UP1, UPT, UR14, URZ, UPT ;  /* 0x000000ff0e00728c */ /* 0x000fc8000bf25070 */
[----:B------:R-:W-:-:S09]  /*1480*/  UISETP.NE.AND.EX UP1, UPT, UR15, URZ, UPT, UP1 ;  /* 0x000000ff0f00728c */ /* 0x000fd2000bf25310 */
[----:B------:R-:W-:Y:S05]  /*1490*/  BRA.U UP1, `(.L_x_1828) ;  /* 0x0000000101747547 */ /* 0x000fea000b800000 */
        /* <DEDUP_REMOVED lines=29> */
.L_x_1828:
[----:B-----5:R-:W-:Y:S02]  /*1670*/  HADD2.F32 R0, -RZ, R116.H0_H0 ;  /* 0x20000074ff007230 */ /* 0x020fe40000004100 */
[----:B------:R-:W-:Y:S02]  /*1680*/  HADD2.F32 R5, -RZ, R72.H0_H0 ;  /* 0x20000048ff057230 */ /* 0x000fe40000004100 */
[----:B------:R-:W-:Y:S02]  /*1690*/  HADD2.F32 R116, -RZ, R116.H1_H1 ;  /* 0x30000074ff747230 */ /* 0x000fe40000004100 */
[----:B------:R-:W-:Y:S02]  /*16a0*/  HADD2.F32 R4, -RZ, R117.H0_H0 ;  /* 0x20000075ff047230 */ /* 0x000fe40000004100 */
[----:B------:R-:W-:Y:S01]  /*16b0*/  FADD.FTZ R0, R5, R0 ;  /* 0x0000000005007221 */ /* 0x000fe20000010000 */
[----:B------:R-:W-:Y:S02]  /*16c0*/  HADD2.F32 R5, -RZ, R72.H1_H1 ;  /* 0x30000048ff057230 */ /* 0x000fe40000004100 */
[----:B------:R-:W-:-:S02]  /*16d0*/  HADD2.F32 R80, -RZ, R118.H0_H0 ;  /* 0x20000076ff507230 */ /* 0x000fc40000004100 */
[----:B------:R-:W-:Y:S02]  /*16e0*/  HADD2.F32 R7, -RZ, R73.H0_H0 ;  /* 0x20000049ff077230 */ /* 0x000fe40000004100 */
[----:B------:R-:W-:Y:S01]  /*16f0*/  FADD.FTZ R116, R5, R116 ;  /* 0x0000007405747221 */ /* 0x000fe20000010000 */
[----:B------:R-:W-:Y:S02]  /*1700*/  HADD2.F32 R81, -RZ, R74.H0_H0 ;  /* 0x2000004aff517230 */ /* 0x000fe40000004100 */
        /* <DEDUP_REMOVED lines=9> */
[----:B------:R-:W-:Y:S02]  /*17a0*/  HADD2.F32 R119, -RZ, R119.H1_H1 ;  /* 0x30000077ff777230 */ /* 0x000fe40000004100 */
[----:B------:R-:W-:Y:S02]  /*17b0*/  HADD2.F32 R6, -RZ, R73.H1_H1 ;  /* 0x30000049ff067230 */ /* 0x000fe40000004100 */
[----:B------:R-:W-:-:S02]  /*17c0*/  HADD2.F32 R83, -RZ, R74.H1_H1 ;  /* 0x3000004aff537230 */ /* 0x000fc40000004100 */
[--C-:B------:R-:W-:Y:S02]  /*17d0*/  HADD2.F32 R81, -RZ, R75.reuse.H0_H0 ;  /* 0x2000004bff517230 */ /* 0x100fe40000004100 */
[----:B------:R-:W-:Y:S01]  /*17e0*/  FADD.FTZ R6, R6, R117 ;  /* 0x0000007506067221 */ /* 0x000fe20000010000 */
[----:B------:R-:W-:Y:S02]  /*17f0*/  HADD2.F32 R86, -RZ, R75.H1_H1 ;  /* 0x3000004bff567230 */ /* 0x000fe40000004100 */
        /* <DEDUP_REMOVED lines=18> */
[----:B------:R-:W-:-:S07]  /*1920*/  F2FP.F16.F32.PACK_AB R80, R116, R91 ;  /* 0x0000005b7450723e */ /* 0x000fce00000000ff */
.L_x_1827:
[----:B------:R-:W0:Y:S01]  /*1930*/  @P2 LDC.64 R4, c[0x0][0x3a0] ;  /* 0x0000e800ff042b82 */ /* 0x000e220000000a00 */
[----:B------:R-:W-:-:S07]  /*1940*/  IADD3 R89, PT, PT, R84, 0x200, RZ ;  /* 0x0000020054597810 */ /* 0x000fce0007ffe0ff */
[----:B------:R-:W1:Y:S08]  /*1950*/  @P0 LDC.64 R86, c[0x0][0x3a8] ;  /* 0x0000ea00ff560b82 */ /* 0x000e700000000a00 */
[----:B------:R-:W3:Y:S01]  /*1960*/  @P1 LDC.64 R96, c[0x0][0x398] ;  /* 0x0000e600ff601b82 */ /* 0x000ee20000000a00 */
[----:B0-----:R-:W-:-:S04]  /*1970*/  @P2 IMAD.WIDE.U32 R98, R89, 0x10, R4 ;  /* 0x0000001059622825 */ /* 0x001fc800078e0004 */
[----:B------:R-:W-:-:S04]  /*1980*/  IMAD.WIDE.U32 R4, R89, 0x10, R2 ;  /* 0x0000001059047825 */ /* 0x000fc800078e0002 */
[----:B-1----:R-:W-:-:S05]  /*1990*/  @P0 IMAD.WIDE.U32 R86, R106, 0x10, R86 ;  /* 0x000000106a560825 */ /* 0x002fca00078e0056 */
[----:B------:R0:W-:Y:S01]  /*19a0*/  @P0 STG.E.128 desc[UR8][R86.64], R80 ;  /* 0x0000005056000986 */ /* 0x0001e2000c101d08 */
[----:B---3--:R-:W-:-:S03]  /*19b0*/  @P1 IMAD.WIDE.U32 R96, R89, 0x10, R96 ;  /* 0x0000001059601825 */ /* 0x008fc600078e0060 */
[----:B------:R0:W5:Y:S04]  /*19c0*/  @P2 LDG.E.128 R76, desc[UR8][R98.64] ;  /* 0x00000008624c2981 */ /* 0x000168000c1e1d00 */
[----:B------:R0:W5:Y:S04]  /*19d0*/  @P1 LDG.E.128 R72, desc[UR8][R96.64] ;  /* 0x0000000860481981 */ /* 0x000168000c1e1d00 */
[----:B------:R-:W5:Y:S01]  /*19e0*/  LDG.E.128 R4, desc[UR8][R4.64] ;  /* 0x0000000804047981 */ /* 0x000f62000c1e1d00 */
[----:B------:R-:W-:Y:S05]  /*19f0*/  BRA.U UP0, `(.L_x_1829) ;  /* 0x00000001009c7547 */ /* 0x000fea000b800000 */
[----:B------:R-:W-:Y:S05]  /*1a00*/  BRA.U UP1, `(.L_x_1830) ;  /* 0x0000000101247547 */ /* 0x000fea000b800000 */
[--C-:B0----5:R-:W-:Y:S02]  /*1a10*/  HADD2.F32 R99, -RZ, R4.reuse.H0_H0 ;  /* 0x20000004ff637230 */ /* 0x121fe40000004100 */
        /* <DEDUP_REMOVED lines=8> */
.L_x_1830:
[--C-:B-----5:R-:W-:Y:S02]  /*1aa0*/  HADD2.F32 R104, -RZ, R5.reuse.H0_H0 ;  /* 0x20000005ff687230 */ /* 0x120fe40000004100 */
[----:B------:R-:W-:Y:S02]  /*1ab0*/  HADD2.F32 R111, -RZ, R5.H1_H1 ;  /* 0x30000005ff6f7230 */ /* 0x000fe40000004100 */
[----:B0-----:R-:W-:Y:S02]  /*1ac0*/  HADD2.F32 R99, -RZ, R4.H0_H0 ;  /* 0x20000004ff637230 */ /* 0x001fe40000004100 */
[----:B------:R-:W-:Y:S02]  /*1ad0*/  HADD2.F32 R0, -RZ, R76.H0_H0 ;  /* 0x2000004cff007230 */ /* 0x000fe40000004100 */
[----:B------:R-:W-:Y:S02]  /*1ae0*/  HADD2.F32 R5, -RZ, R77.H0_H0 ;  /* 0x2000004dff057230 */ /* 0x000fe40000004100 */
[----:B------:R-:W-:-:S02]  /*1af0*/  HADD2.F32 R90, -RZ, R6.H0_H0 ;  /* 0x20000006ff5a7230 */ /* 0x000fc40000004100 */
[----:B------:R-:W-:Y:S01]  /*1b00*/  FADD.FTZ R99, R0, R99 ;  /* 0x0000006300637221 */ /* 0x000fe20000010000 */
[--C-:B------:R-:W-:Y:S02]  /*1b10*/  HADD2.F32 R96, -RZ, R7.reuse.H0_H0 ;  /* 0x20000007ff607230 */ /* 0x100fe40000004100 */
[----:B------:R-:W-:Y:S01]  /*1b20*/  FADD.FTZ R104, R5, R104 ;  /* 0x0000006805687221 */ /* 0x000fe20000010000 */
[----:B------:R-:W-:Y:S02]  /*1b30*/  HADD2.F32 R97, -RZ, R7.H1_H1 ;  /* 0x30000007ff617230 */ /* 0x000fe40000004100 */
[----:B------:R-:W-:Y:S02]  /*1b40*/  HADD2.F32 R4, -RZ, R4.H1_H1 ;  /* 0x30000004ff047230 */ /* 0x000fe40000004100 */
[----:B------:R-:W-:Y:S02]  /*1b50*/  HADD2.F32 R6, -RZ, R6.H1_H1 ;  /* 0x30000006ff067230 */ /* 0x000fe40000004100 */
[----:B------:R-:W-:-:S02]  /*1b60*/  HADD2.F32 R81, -RZ, R78.H0_H0 ;  /* 0x2000004eff517230 */ /* 0x000fc40000004100 */
[--C-:B------:R-:W-:Y:S02]  /*1b70*/  HADD2.F32 R7, -RZ, R79.reuse.H0_H0 ;  /* 0x2000004fff077230 */ /* 0x100fe40000004100 */
        /* <DEDUP_REMOVED lines=15> */
.L_x_1829:
[----:B------:R-:W-:Y:S05]  /*1c70*/  BRA.U UP1, `(.L_x_1832) ;  /* 0x0000000101747547 */ /* 0x000fea000b800000 */
        /* <DEDUP_REMOVED lines=29> */
.L_x_1832:
[--C-:B-----5:R-:W-:Y:S02]  /*1e50*/  HADD2.F32 R0, -RZ, R4.reuse.H0_H0 ;  /* 0x20000004ff007230 */ /* 0x120fe40000004100 */
[----:B------:R-:W-:Y:S02]  /*1e60*/  HADD2.F32 R88, -RZ, R4.H1_H1 ;  /* 0x30000004ff587230 */ /* 0x000fe40000004100 */
[--C-:B------:R-:W-:Y:S02]  /*1e70*/  HADD2.F32 R4, -RZ, R5.reuse.H0_H0 ;  /* 0x20000005ff047230 */ /* 0x100fe40000004100 */
[----:B0-----:R-:W-:Y:S02]  /*1e80*/  HADD2.F32 R80, -RZ, R5.H1_H1 ;  /* 0x30000005ff507230 */ /* 0x001fe40000004100 */
[----:B------:R-:W-:Y:S02]  /*1e90*/  HADD2.F32 R5, -RZ, R72.H0_H0 ;  /* 0x20000048ff057230 */ /* 0x000fe40000004100 */
[----:B------:R-:W-:-:S02]  /*1ea0*/  HADD2.F32 R86, -RZ, R7.H0_H0 ;  /* 0x20000007ff567230 */ /* 0x000fc40000004100 */
[----:B------:R-:W-:Y:S02]  /*1eb0*/  HADD2.F32 R87, -RZ, R7.H1_H1 ;  /* 0x30000007ff577230 */ /* 0x000fe40000004100 */
[----:B------:R-:W-:Y:S01]  /*1ec0*/  FADD.FTZ R0, R5, R0 ;  /* 0x0000000005007221 */ /* 0x000fe20000010000 */
[----:B------:R-:W-:Y:S02]  /*1ed0*/  HADD2.F32 R5, -RZ, R72.H1_H1 ;  /* 0x30000048ff057230 */ /* 0x000fe40000004100 */
[--C-:B------:R-:W-:Y:S02]  /*1ee0*/  HADD2.F32 R7, -RZ, R73.reuse.H0_H0 ;  /* 0x20000049ff077230 */ /* 0x100fe40000004100 */
[----:B------:R-:W-:Y:S02]  /*1ef0*/  HADD2.F32 R81, -RZ, R73.H1_H1 ;  /* 0x30000049ff517230 */ /* 0x000fe40000004100 */
[----:B------:R-:W-:Y:S01]  /*1f00*/  FADD.FTZ R88, R5, R88 ;  /* 0x0000005805587221 */ /* 0x000fe20000010000 */
[----:B------:R-:W-:-:S02]  /*1f10*/  HADD2.F32 R99, -RZ, R76.H0_H0 ;  /* 0x2000004cff637230 */ /* 0x000fc40000004100 */
[----:B------:R-:W-:Y:S01]  /*1f20*/  FADD.FTZ R4, R7, R4 ;  /* 0x0000000407047221 */ /* 0x000fe20000010000 */
[----:B------:R-:W-:Y:S02]  /*1f30*/  HADD2.F32 R5, -RZ, R77.H0_H0 ;  /* 0x2000004dff057230 */ /* 0x000fe40000004100 */
[----:B------:R-:W-:Y:S01]  /*1f40*/  FADD.FTZ R80, R81, R80 ;  /* 0x0000005051507221 */ /* 0x000fe20000010000 */
[--C-:B------:R-:W-:Y:S02]  /*1f50*/  HADD2.F32 R82, -RZ, R6.reuse.H0_H0 ;  /* 0x20000006ff527230 */ /* 0x100fe40000004100 */
[----:B------:R-:W-:Y:S01]  /*1f60*/  FADD.FTZ R99, R99, R0 ;  /* 0x0000000063637221 */ /* 0x000fe20000010000 */
[----:B------:R-:W-:Y:S02]  /*1f70*/  HADD2.F32 R6, -RZ, R6.H1_H1 ;  /* 0x30000006ff067230 */ /* 0x000fe40000004100 */
[----:B------:R-:W-:Y:S01]  /*1f80*/  FADD.FTZ R104, R5, R4 ;  /* 0x0000000405687221 */ /* 0x000fe20000010000 */
[----:B------:R-:W-:-:S02]  /*1f90*/  HADD2.F32 R83, -RZ, R74.H0_H0 ;  /* 0x2000004aff537230 */ /* 0x000fc40000004100 */
[----:B------:R-:W-:Y:S02]  /*1fa0*/  HADD2.F32 R85, -RZ, R74.H1_H1 ;  /* 0x3000004aff557230 */ /* 0x000fe40000004100 */
        /* <DEDUP_REMOVED lines=22> */
.L_x_1831:
        /* <DEDUP_REMOVED lines=12> */
[----:B------:R-:W-:Y:S05]  /*21d0*/  BRA.U UP0, `(.L_x_1833) ;  /* 0x00000001009c7547 */ /* 0x000fea000b800000 */
[----:B------:R-:W-:Y:S05]  /*21e0*/  BRA.U UP1, `(.L_x_1834) ;  /* 0x0000000101247547 */ /* 0x000fea000b800000 */
[--C-:B-----5:R-:W-:Y:S02]  /*21f0*/  HADD2.F32 R2, -RZ, R100.reuse.H0_H0 ;  /* 0x20000064ff027230 */ /* 0x120fe40000004100 */
[----:B------:R-:W-:Y:S02]  /*2200*/  HADD2.F32 R3, -RZ, R100.H1_H1 ;  /* 0x30000064ff037230 */ /* 0x000fe40000004100 */
[--C-:B------:R-:W-:Y:S02]  /*2210*/  HADD2.F32 R100, -RZ, R101.reuse.H0_H0 ;  /* 0x20000065ff647230 */ /* 0x100fe40000004100 */
[----:B------:R-:W-:Y:S02]  /*2220*/  HADD2.F32 R101, -RZ, R101.H1_H1 ;  /* 0x30000065ff657230 */ /* 0x000fe40000004100 */
[--C-:B------:R-:W-:Y:S02]  /*2230*/  HADD2.F32 R98, -RZ, R102.reuse.H0_H0 ;  /* 0x20000066ff627230 */ /* 0x100fe40000004100 */
[----:B0-----:R-:W-:-:S02]  /*2240*/  HADD2.F32 R87, -RZ, R102.H1_H1 ;  /* 0x30000066ff577230 */ /* 0x001fc40000004100 */
[--C-:B------:R-:W-:Y:S02]  /*2250*/  HADD2.F32 R86, -RZ, R103.reuse.H0_H0 ;  /* 0x20000067ff567230 */ /* 0x100fe40000004100 */
[----:B------:R-:W-:Y:S01]  /*2260*/  HADD2.F32 R85, -RZ, R103.H1_H1 ;  /* 0x30000067ff557230 */ /* 0x000fe20000004100 */
[----:B------:R-:W-:Y:S06]  /*2270*/  BRA `(.L_x_1835) ;  /* 0x00000004009c7947 */ /* 0x000fec0003800000 */
.L_x_1834:
[----:B-----5:R-:W-:Y:S02]  /*2280*/  HADD2.F32 R2, -RZ, R100.H0_H0 ;  /* 0x20000064ff027230 */ /* 0x020fe40000004100 */
[----:B0-----:R-:W-:Y:S02]  /*2290*/  HADD2.F32 R5, -RZ, R76.H0_H0 ;  /* 0x2000004cff057230 */ /* 0x001fe40000004100 */
[----:B------:R-:W-:Y:S02]  /*22a0*/  HADD2.F32 R3, -RZ, R100.H1_H1 ;  /* 0x30000064ff037230 */ /* 0x000fe40000004100 */
[--C-:B------:R-:W-:Y:S02]  /*22b0*/  HADD2.F32 R100, -RZ, R101.reuse.H0_H0 ;  /* 0x20000065ff647230 */ /* 0x100fe40000004100 */
[----:B------:R-:W-:Y:S01]  /*22c0*/  FADD.FTZ R2, R5, R2 ;  /* 0x0000000205027221 */ /* 0x000fe20000010000 */
[----:B------:R-:W-:Y:S02]  /*22d0*/  HADD2.F32 R101, -RZ, R101.H1_H1 ;  /* 0x30000065ff657230 */ /* 0x000fe40000004100 */
[----:B------:R-:W-:-:S02]  /*22e0*/  HADD2.F32 R98, -RZ, R102.H0_H0 ;  /* 0x20000066ff627230 */ /* 0x000fc40000004100 */
[----:B------:R-:W-:Y:S02]  /*22f0*/  HADD2.F32 R87, -RZ, R102.H1_H1 ;  /* 0x30000066ff577230 */ /* 0x000fe40000004100 */
[----:B------:R-:W-:Y:S02]  /*2300*/  HADD2.F32 R7, -RZ, R77.H0_H0 ;  /* 0x2000004dff077230 */ /* 0x000fe40000004100 */
[----:B------:R-:W-:Y:S02]  /*2310*/  HADD2.F32 R81, -RZ, R78.H0_H0 ;  /* 0x2000004eff517230 */ /* 0x000fe40000004100 */
[--C-:B------:R-:W-:Y:S02]  /*2320*/  HADD2.F32 R86, -RZ, R103.reuse.H0_H0 ;  /* 0x20000067ff567230 */ /* 0x100fe40000004100 */
[----:B------:R-:W-:Y:S01]  /*2330*/  FADD.FTZ R100, R7, R100 ;  /* 0x0000006407647221 */ /* 0x000fe20000010000 */
[----:B------:R-:W-:Y:S02]  /*2340*/  HADD2.F32 R85, -RZ, R103.H1_H1 ;  /* 0x30000067ff557230 */ /* 0x000fe40000004100 */
[----:B------:R-:W-:Y:S01]  /*2350*/  FADD.FTZ R98, R81, R98 ;  /* 0x0000006251627221 */ /* 0x000fe20000010000 */
[----:B------:R-:W-:-:S02]  /*2360*/  HADD2.F32 R5, -RZ, R79.H0_H0 ;  /* 0x2000004fff057230 */ /* 0x000fc40000004100 */
        /* <DEDUP_REMOVED lines=14> */
.L_x_1833:
[----:B------:R-:W-:Y:S05]  /*2450*/  BRA.U UP1, `(.L_x_1836) ;  /* 0x0000000101747547 */ /* 0x000fea000b800000 */
        /* <DEDUP_REMOVED lines=29> */
.L_x_1836:
[----:B-----5:R-:W-:Y:S02]  /*2630*/  HADD2.F32 R2, -RZ, R100.H0_H0 ;  /* 0x20000064ff027230 */ /* 0x020fe40000004100 */
[----:B------:R-:W-:Y:S02]  /*2640*/  HADD2.F32 R3, -RZ, R72.H0_H0 ;  /* 0x20000048ff037230 */ /* 0x000fe40000004100 */
[----:B0-----:R-:W-:Y:S02]  /*2650*/  HADD2.F32 R7, -RZ, R102.H0_H0 ;  /* 0x20000066ff077230 */ /* 0x001fe40000004100 */
[----:B------:R-:W-:Y:S02]  /*2660*/  HADD2.F32 R80, -RZ, R74.H0_H0 ;  /* 0x2000004aff507230 */ /* 0x000fe40000004100 */
[----:B------:R-:W-:Y:S01]  /*2670*/  FADD.FTZ R2, R3, R2 ;  /* 0x0000000203027221 */ /* 0x000fe20000010000 */
[--C-:B------:R-:W-:Y:S02]  /*2680*/  HADD2.F32 R4, -RZ, R101.reuse.H0_H0 ;  /* 0x20000065ff047230 */ /* 0x100fe40000004100 */
[----:B------:R-:W-:-:S02]  /*2690*/  HADD2.F32 R101, -RZ, R101.H1_H1 ;  /* 0x30000065ff657230 */ /* 0x000fc40000004100 */
[----:B------:R-:W-:Y:S01]  /*26a0*/  FADD.FTZ R80, R80, R7 ;  /* 0x0000000750507221 */ /* 0x000fe20000010000 */
[--C-:B------:R-:W-:Y:S02]  /*26b0*/  HADD2.F32 R5, -RZ, R73.reuse.H0_H0 ;  /* 0x20000049ff057230 */ /* 0x100fe40000004100 */
[----:B------:R-:W-:Y:S02]  /*26c0*/  HADD2.F32 R6, -RZ, R73.H1_H1 ;  /* 0x30000049ff067230 */ /* 0x000fe40000004100 */
[----:B------:R-:W-:Y:S02]  /*26d0*/  HADD2.F32 R100, -RZ, R100.H1_H1 ;  /* 0x30000064ff647230 */ /* 0x000fe40000004100 */
[----:B------:R-:W-:Y:S01]  /*26e0*/  FADD.FTZ R4, R5, R4 ;  /* 0x0000000405047221 */ /* 0x000fe20000010000 */
[----:B------:R-:W-:Y:S02]  /*26f0*/  HADD2.F32 R3, -RZ, R72.H1_H1 ;  /* 0x30000048ff037230 */ /* 0x000fe40000004100 */
[----:B------:R-:W-:Y:S01]  /*2700*/  FADD.FTZ R101, R6, R101 ;  /* 0x0000006506657221 */ /* 0x000fe20000010000 */
[----:B------:R-:W-:-:S02]  /*2710*/  HADD2.F32 R102, -RZ, R102.H1_H1 ;  /* 0x30000066ff667230 */ /* 0x000fc40000004100 */
[----:B------:R-:W-:Y:S02]  /*2720*/  HADD2.F32 R0, -RZ, R103.H0_H0 ;  /* 0x20000067ff007230 */ /* 0x000fe40000004100 */
[----:B------:R-:W-:Y:S01]  /*2730*/  FADD.FTZ R3, R3, R100 ;  /* 0x0000006403037221 */ /* 0x000fe20000010000 */
[----:B------:R-:W-:Y:S02]  /*2740*/  HADD2.F32 R81, -RZ, R74.H1_H1 ;  /* 0x3000004aff517230 */ /* 0x000fe40000004100 */
[----:B------:R-:W-:Y:S02]  /*2750*/  HADD2.F32 R83, -RZ, R75.H0_H0 ;  /* 0x2000004bff537230 */ /* 0x000fe40000004100 */
[----:B------:R-:W-:Y:S02]  /*2760*/  HADD2.F32 R7, -RZ, R77.H0_H0 ;  /* 0x2000004dff077230 */ /* 0x000fe40000004100 */
[----:B------:R-:W-:Y:S01]  /*2770*/  FADD.FTZ R102, R81, R102 ;  /* 0x0000006651667221 */ /* 0x000fe20000010000 */
[----:B------:R-:W-:-:S02]  /*2780*/  HADD2.F32 R103, -RZ, R103.H1_H1 ;  /* 0x30000067ff677230 */ /* 0x000fc40000004100 */
[----:B------:R-:W-:Y:S01]  /*2790*/  FADD.FTZ R83, R83, R0 ;  /* 0x0000000053537221 */ /* 0x000fe20000010000 */
[----:B------:R-:W-:Y:S02]  /*27a0*/  HADD2.F32 R6, -RZ, R75.H1_H1 ;  /* 0x3000004bff067230 */ /* 0x000fe40000004100 */
[----:B------:R-:W-:Y:S01]  /*27b0*/  FADD.FTZ R100, R7, R4 ;  /* 0x0000000407647221 */ /* 0x000fe20000010000 */
[----:B------:R-:W-:Y:S02]  /*27c0*/  HADD2.F32 R5, -RZ, R76.H0_H0 ;  /* 0x2000004cff057230 */ /* 0x000fe40000004100 */
        /* <DEDUP_REMOVED lines=18> */
.L_x_1835:
        /* <DEDUP_REMOVED lines=111> */
[----:B0-----:R-:W-:Y:S02]  /*2fe0*/  FADD.FTZ R103, R102, R7 ;  /* 0x0000000766677221 */ /* 0x001fe40000010000 */
[----:B------:R-:W0:Y:S03]  /*2ff0*/  @P0 LDC.64 R6, c[0x0][0x3a8] ;  /* 0x0000ea00ff060b82 */ /* 0x000e260000000a00 */
[----:B------:R-:W1:Y:S01]  /*3000*/  SHFL.BFLY PT, R0, R103, 0x4, 0x1f ;  /* 0x0c801f0067007f89 */ /* 0x000e6200000e0000 */
[----:B0-----:R-:W-:-:S04]  /*3010*/  @P0 IMAD.WIDE.U32 R6, R108, 0x10, R6 ;  /* 0x000000106c060825 */ /* 0x001fc800078e0006 */
[----:B-1----:R-:W-:Y:S02]  /*3020*/  FADD.FTZ R117, R103, R0 ;  /* 0x0000000067757221 */ /* 0x002fe40000010000 */
[----:B------:R-:W0:Y:S03]  /*3030*/  S2R R0, SR_TID.X ;  /* 0x0000000000007919 */ /* 0x000e260000002100 */
[----:B------:R-:W1:Y:S04]  /*3040*/  SHFL.BFLY PT, R118, R117, 0x8, 0x1f ;  /* 0x0d001f0075767f89 */ /* 0x000e6800000e0000 */
[----:B------:R-:W-:Y:S01]  /*3050*/  @P0 STG.E.128 desc[UR8][R6.64], R80 ;  /* 0x0000005006000986 */ /* 0x000fe2000c101d08 */
[----:B-1----:R-:W-:Y:S01]  /*3060*/  FADD.FTZ R118, R117, R118 ;  /* 0x0000007675767221 */ /* 0x002fe20000010000 */
[----:B0-----:R-:W-:-:S04]  /*3070*/  LOP3.LUT P2, RZ, R0, 0x1f, RZ, 0xc0, !PT ;  /* 0x0000001f00ff7812 */ /* 0x001fc8000784c0ff */
[----:B------:R-:W0:Y:S02]  /*3080*/  SHFL.BFLY PT, R5, R118, 0x10, 0x1f ;  /* 0x0e001f0076057f89 */ /* 0x000e2400000e0000 */
[----:B0-----:R-:W-:-:S07]  /*3090*/  FADD.FTZ R5, R118, R5 ;  /* 0x0000000576057221 */ /* 0x001fce0000010000 */
[----:B------:R-:W-:Y:S05]  /*30a0*/  @P2 BRA `(.L_x_1838) ;  /* 0x00000000001c2947 */ /* 0x000fea0003800000 */
[----:B------:R-:W0:Y:S01]  /*30b0*/  S2UR UR6, SR_CgaCtaId ;  /* 0x00000000000679c3 */ /* 0x000e220000008800 */
[----:B------:R-:W-:Y:S01]  /*30c0*/  UMOV UR5, 0x400 ;  /* 0x0000040000057882 */ /* 0x000fe20000000000 */
[----:B------:R-:W-:-:S04]  /*30d0*/  SHF.R.U32.HI R6, RZ, 0x2, R0 ;  /* 0x00000002ff067819 */ /* 0x000fc80000011600 */
[----:B------:R-:W-:Y:S01]  /*30e0*/  LOP3.LUT R6, R6, 0x38, RZ, 0xc0, !PT ;  /* 0x0000003806067812 */ /* 0x000fe200078ec0ff */
[----:B0-----:R-:W-:-:S04]  /*30f0*/  ULEA UR5, UR6, UR5, 0x18 ;  /* 0x0000000506057291 */ /* 0x001fc8000f8ec0ff */
[----:B------:R-:W-:-:S09]  /*3100*/  @UP2 UIADD3 UR5, UPT, UPT, UR5, 0x40, URZ ;  /* 0x0000004005052890 */ /* 0x000fd2000fffe0ff */
[----:B------:R0:W-:Y:S03]  /*3110*/  STS.64 [R6+UR5], R4 ;  /* 0x0000000406007988 */ /* 0x0001e60008000a05 */
.L_x_1838:
[----:B--2---:R-:W-:Y:S05]  /*3120*/  BSYNC.RECONVERGENT B0 ;  /* 0x0000000000007941 */ /* 0x004fea0003800200 */
.L_x_1837:
        /* <DEDUP_REMOVED lines=9> */
[----:B------:R-:W-:Y:S02]  /*31c0*/  SHF.L.U32 R4, R0, 0x3, RZ ;  /* 0x0000000300047819 */ /* 0x000fe400000006ff */
[----:B------:R-:W-:Y:S02]  /*31d0*/  MOV R102, 0x400 ;  /* 0x0000040000667802 */ /* 0x000fe40000000f00 */
[----:B------:R-:W-:Y:S01]  /*31e0*/  LOP3.LUT R4, R4, 0xf8, RZ, 0xc0, !PT ;  /* 0x000000f804047812 */ /* 0x000fe200078ec0ff */
[----:B0-----:R-:W-:-:S04]  /*31f0*/  ULEA UR5, UR6, UR5, 0x18 ;  /* 0x0000000506057291 */ /* 0x001fc8000f8ec0ff */
[----:B------:R-:W-:-:S09]  /*3200*/  @UP2 UIADD3 UR5, UPT, UPT, UR5, 0x40, URZ ;  /* 0x0000004005052890 */ /* 0x000fd2000fffe0ff */
[----:B------:R-:W0:Y:S03]  /*3210*/  LDS.64 R4, [R4+UR5] ;  /* 0x0000000504047984 */ /* 0x000e260008000a00 */
.L_x_1840:
[----:B------:R-:W-:Y:S05]  /*3220*/  BSYNC.RECONVERGENT B0 ;  /* 0x0000000000007941 */ /* 0x000fea0003800200 */
.L_x_1839:
[----:B------:R-:W1:Y:S01]  /*3230*/  SHFL.DOWN PT, R103, R102, 0x4, 0x1f ;  /* 0x08801f0066677f89 */ /* 0x000e6200000e0000 */
[-C--:B------:R-:W-:Y:S01]  /*3240*/  I2FP.F32.U32 R118, R102.reuse ;  /* 0x0000006600767245 */ /* 0x080fe20000201000 */
[----:B------:R-:W-:Y:S01]  /*3250*/  HADD2.F32 R125, -RZ, R59.H1_H1 ;  /* 0x3000003bff7d7230 */ /* 0x000fe20000004100 */
[----:B------:R-:W-:Y:S01]  /*3260*/  ISETP.NE.AND P3, PT, RZ, UR10, PT ;  /* 0x0000000aff007c0c */ /* 0x000fe2000bf65270 */
[----:B0-----:R-:W0:Y:S01]  /*3270*/  SHFL.DOWN PT, R117, R4, 0x4, 0x1f ;  /* 0x08801f0004757f89 */ /* 0x001e2200000e0000 */
[----:B------:R-:W-:Y:S01]  /*3280*/  ISETP.NE.AND P2, PT, R0, RZ, PT ;  /* 0x000000ff0000720c */ /* 0x000fe20003f45270 */
[----:B------:R-:W-:Y:S01]  /*3290*/  UPLOP3.LUT UP2, UPT, UPT, UPT, UP2, 0x40, 0x4 ;  /* 0x000000000004789c */ /* 0x000fe20003f4e820 */
[----:B-1----:R-:W-:Y:S02]  /*32a0*/  I2FP.F32.S32 R7, R103 ;  /* 0x0000006700077245 */ /* 0x002fe40000201400 */
[----:B------:R-:W-:Y:S01]  /*32b0*/  IADD3 R6, PT, PT, R103, R102, RZ ;  /* 0x0000006667067210 */ /* 0x000fe20007ffe0ff */
[----:B0-----:R-:W-:-:S02]  /*32c0*/  FADD.FTZ R103, -R117, R4 ;  /* 0x0000000475677221 */ /* 0x001fc40000010100 */
[----:B------:R-:W-:Y:S01]  /*32d0*/  FMUL.FTZ R117, R117, R7 ;  /* 0x0000000775757220 */ /* 0x000fe20000410000 */
[----:B------:R-:W-:Y:S01]  /*32e0*/  I2FP.F32.S32 R102, R6 ;  /* 0x0000000600667245 */ /* 0x000fe20000201400 */
[----:B------:R-:W-:Y:S02]  /*32f0*/  FMUL.FTZ R103, R103, R103 ;  /* 0x0000006767677220 */ /* 0x000fe40000410000 */
[----:B------:R-:W-:Y:S02]  /*3300*/  FFMA.FTZ R117, R118, R4, R117 ;  /* 0x0000000476757223 */ /* 0x000fe40000010075 */
[----:B------:R-:W0:Y:S01]  /*3310*/  MUFU.RCP R4, R102 ;  /* 0x0000006600047308 */ /* 0x000e220000001000 */
[----:B------:R-:W-:Y:S02]  /*3320*/  FMUL.FTZ R124, R103, R118 ;  /* 0x00000076677c7220 */ /* 0x000fe40000410000 */
[----:B------:R-:W1:Y:S02]  /*3330*/  SHFL.DOWN PT, R118, R5, 0x4, 0x1f ;  /* 0x08801f0005767f89 */ /* 0x000e6400000e0000 */
[----:B------:R-:W-:Y:S01]  /*3340*/  FMUL.FTZ R124, R124, R7 ;  /* 0x000000077c7c7220 */ /* 0x000fe20000410000 */
[----:B0-----:R-:W-:-:S02]  /*3350*/  FMUL.FTZ R103, R4, R117 ;  /* 0x0000007504677220 */ /* 0x001fc40000410000 */
[----:B------:R-:W0:Y:S01]  /*3360*/  SHFL.DOWN PT, R117, R6, 0x2, 0x1f ;  /* 0x08401f0006757f89 */ /* 0x000e2200000e0000 */
[----:B-1----:R-:W-:-:S03]  /*3370*/  FADD.FTZ R7, R118, R5 ;  /* 0x0000000576077221 */ /* 0x002fc60000010000 */
[----:B------:R-:W1:Y:S01]  /*3380*/  SHFL.DOWN PT, R118, R103, 0x2, 0x1f ;  /* 0x08401f0067767f89 */ /* 0x000e6200000e0000 */
[----:B------:R-:W-:Y:S01]  /*3390*/  FFMA.FTZ R7, R4, R124, R7 ;  /* 0x0000007c04077223 */ /* 0x000fe20000010007 */
[-C--:B0-----:R-:W-:Y:S02]  /*33a0*/  IADD3 R4, PT, PT, R6, R117.reuse, RZ ;  /* 0x0000007506047210 */ /* 0x081fe40007ffe0ff */
[----:B------:R-:W-:Y:S01]  /*33b0*/  I2FP.F32.S32 R117, R117 ;  /* 0x0000007500757245 */ /* 0x000fe20000201400 */
[----:B-1----:R-:W-:-:S04]  /*33c0*/  FADD.FTZ R5, R103, -R118 ;  /* 0x8000007667057221 */ /* 0x002fc80000010000 */
[----:B------:R-:W-:Y:S02]  /*33d0*/  FMUL.FTZ R119, R118, R117 ;  /* 0x0000007576777220 */ /* 0x000fe40000410000 */
[----:B------:R-:W0:Y:S01]  /*33e0*/  SHFL.DOWN PT, R118, R7, 0x2, 0x1f ;  /* 0x08401f0007767f89 */ /* 0x000e2200000e0000 */
[----:B------:R-:W-:Y:S01]  /*33f0*/  FMUL.FTZ R5, R5, R5 ;  /* 0x0000000505057220 */ /* 0x000fe20000410000 */
[C---:B------:R-:W-:Y:S02]  /*3400*/  FFMA.FTZ R119, R102.reuse, R103, R119 ;  /* 0x0000006766777223 */ /* 0x040fe40000010077 */
[----:B------:R-:W1:Y:S01]  /*3410*/  SHFL.DOWN PT, R103, R4, 0x1, 0x1f ;  /* 0x08201f0004677f89 */ /* 0x000e6200000e0000 */
[----:B------:R-:W-:Y:S01]  /*3420*/  FMUL.FTZ R124, R102, R5 ;  /* 0x00000005667c7220 */ /* 0x000fe20000410000 */
[----:B------:R-:W-:-:S03]  /*3430*/  I2FP.F32.S32 R5, R4 ;  /* 0x0000000400057245 */ /* 0x000fc60000201400 */
[----:B------:R-:W-:Y:S01]  /*3440*/  FMUL.FTZ R124, R124, R117 ;  /* 0x000000757c7c7220 */ /* 0x000fe20000410000 */
[----:B------:R-:W2:Y:S02]  /*3450*/  MUFU.RCP R102, R5 ;  /* 0x0000000500667308 */ /* 0x000ea40000001000 */
[----:B--2---:R-:W-:Y:S01]  /*3460*/  FMUL.FTZ R6, R102, R119 ;  /* 0x0000007766067220 */ /* 0x004fe20000410000 */
[----:B0-----:R-:W-:Y:S01]  /*3470*/  FADD.FTZ R119, R7, R118 ;  /* 0x0000007607777221 */ /* 0x001fe20000010000 */
[-C--:B-1----:R-:W-:Y:S02]  /*3480*/  IADD3 R118, PT, PT, R4, R103.reuse, RZ ;  /* 0x0000006704767210 */ /* 0x082fe40007ffe0ff */
[----:B------:R-:W-:Y:S01]  /*3490*/  I2FP.F32.S32 R103, R103 ;  /* 0x0000006700677245 */ /* 0x000fe20000201400 */
[----:B------:R-:W0:Y:S01]  /*34a0*/  SHFL.DOWN PT, R117, R6, 0x1, 0x1f ;  /* 0x08201f0006757f89 */ /* 0x000e2200000e0000 */
[----:B------:R-:W-:Y:S01]  /*34b0*/  FFMA.FTZ R119, R102, R124, R119 ;  /* 0x0000007c66777223 */ /* 0x000fe20000010077 */
[----:B------:R-:W-:-:S04]  /*34c0*/  I2FP.F32.S32 R118, R118 ;  /* 0x0000007600767245 */ /* 0x000fc80000201400 */
[----:B------:R-:W1:Y:S01]  /*34d0*/  SHFL.DOWN PT, R102, R119, 0x1, 0x1f ;  /* 0x08201f0077667f89 */ /* 0x000e6200000e0000 */
[----:B------:R-:W2:Y:S01]  /*34e0*/  MUFU.RCP R7, R118 ;  /* 0x0000007600077308 */ /* 0x000ea20000001000 */
[----:B0-----:R-:W-:Y:S01]  /*34f0*/  FADD.FTZ R123, R6, -R117 ;  /* 0x80000075067b7221 */ /* 0x001fe20000010000 */
[----:B------:R-:W-:-:S03]  /*3500*/  FMUL.FTZ R4, R117, R103 ;  /* 0x0000006775047220 */ /* 0x000fc60000410000 */
[----:B------:R-:W-:Y:S01]  /*3510*/  FMUL.FTZ R124, R123, R123 ;  /* 0x0000007b7b7c7220 */ /* 0x000fe20000410000 */
[----:B------:R-:W-:Y:S01]  /*3520*/  FFMA.FTZ R4, R5, R6, R4 ;  /* 0x0000000605047223 */ /* 0x000fe20000010004 */
[----:B-1----:R-:W-:Y:S01]  /*3530*/  FADD.FTZ R102, R119, R102 ;  /* 0x0000006677667221 */ /* 0x002fe20000010000 */
[----:B------:R-:W-:Y:S01]  /*3540*/  MOV R119, UR4 ;  /* 0x0000000400777c02 */ /* 0x000fe20008000f00 */
[----:B------:R-:W-:Y:S01]  /*3550*/  FMUL.FTZ R124, R5, R124 ;  /* 0x0000007c057c7220 */ /* 0x000fe20000410000 */
[----:B------:R-:W-:-:S03]  /*3560*/  UIADD3 UR4, UPT, UPT, UR4, UR12, URZ ;  /* 0x0000000c04047290 */ /* 0x000fc6000fffe0ff */
[----:B------:R-:W-:Y:S01]  /*3570*/  FMUL.FTZ R124, R124, R103 ;  /* 0x000000677c7c7220 */ /* 0x000fe20000410000 */
[C---:B--2---:R-:W-:Y:S01]  /*3580*/  FMUL.FTZ R103, R7.reuse, R4 ;  /* 0x0000000407677220 */ /* 0x044fe20000410000 */
[----:B------:R-:W-:Y:S01]  /*3590*/  UISETP.GE.AND UP0, UPT, UR4, UR13, UPT ;  /* 0x0000000d0400728c */ /* 0x000fe2000bf06270 */
[----:B------:R-:W0:Y:S01]  /*35a0*/  LDC R4, c[0x0][0x448] ;  /* 0x00011200ff047b82 */ /* 0x000e220000000800 */
[----:B------:R-:W-:Y:S01]  /*35b0*/  FFMA.FTZ R102, R7, R124, R102 ;  /* 0x0000007c07667223 */ /* 0x000fe20000010066 */
[----:B------:R-:W-:Y:S02]  /*35c0*/  HADD2.F32 R124, -RZ, R25.H1_H1 ;  /* 0x30000019ff7c7230 */ /* 0x000fe40000004100 */
[----:B------:R-:W1:Y:S04]  /*35d0*/  SHFL.IDX PT, R103, R103, RZ, 0x1f ;  /* 0x00001fff67677589 */ /* 0x000e6800000e0000 */
[----:B------:R1:W0:Y:S01]  /*35e0*/  SHFL.IDX PT, R5, R102, RZ, 0x1f ;  /* 0x00001fff66057589 */ /* 0x00022200000e0000 */
[----:B------:R-:W2:Y:S01]  /*35f0*/  @!P2 LDC.64 R6, c[0x0][0x3c0] ;  /* 0x0000f000ff06ab82 */ /* 0x000ea20000000a00 */
[----:B-1----:R-:W-:Y:S01]  /*3600*/  FSEL R102, R103, RZ, !P3 ;  /* 0x000000ff67667208 */ /* 0x002fe20005800000 */
[----:B0-----:R-:W-:Y:S01]  /*3610*/  FFMA.FTZ R4, R5, UR11, R4 ;  /* 0x0000000b05047c23 */ /* 0x001fe20008010004 */
[----:B------:R-:W-:-:S02]  /*3620*/  FMUL.FTZ R5, R103, R103 ;  /* 0x0000006767057220 */ /* 0x000fc40000410000 */
[----:B------:R-:W-:Y:S01]  /*3630*/  R2UR UR5, R102 ;  /* 0x00000000660572ca */ /* 0x000fe200000e0000 */
[----:B--2---:R-:W-:Y:S02]  /*3640*/  @!P2 IMAD.WIDE R6, R119, 0x4, R6 ;  /* 0x000000047706a825 */ /* 0x004fe400078e0206 */
[----:B------:R-:W-:Y:S02]  /*3650*/  FSEL R5, R5, RZ, P3 ;  /* 0x000000ff05057208 */ /* 0x000fe40001800000 */
[----:B------:R-:W-:Y:S01]  /*3660*/  HADD2.F32 R102, -RZ, R68.H0_H0 ;  /* 0x20000044ff667230 */ /* 0x000fe20000004100 */
[----:B------:R0:W-:Y:S02]  /*3670*/  @!P2 STG.E desc[UR8][R6.64], R103 ;  /* 0x000000670600a986 */ /* 0x0001e4000c101908 */
[----:B------:R-:W-:Y:S02]  /*3680*/  FADD.FTZ R117, R4, R5 ;  /* 0x0000000504757221 */ /* 0x000fe40000010000 */
[----:B------:R-:W1:Y:S03]  /*3690*/  @!P2 LDC.64 R4, c[0x0][0x3c8] ;  /* 0x0000f200ff04ab82 */ /* 0x000e660000000a00 */
[----:B------:R-:W-:Y:S01]  /*36a0*/  FADD.FTZ R122, R122, -UR5 ;  /* 0x800000057a7a7e21 */ /* 0x000fe20008010000 */
[----:B------:R-:W-:Y:S01]  /*36b0*/  FADD.FTZ R121, R121, -UR5 ;  /* 0x8000000579797e21 */ /* 0x000fe20008010000 */
[----:B------:R-:W2:Y:S01]  /*36c0*/  MUFU.RSQ R117, R117 ;  /* 0x0000007500757308 */ /* 0x000ea20000001400 */
[----:B------:R-:W-:Y:S01]  /*36d0*/  FADD.FTZ R120, R120, -UR5 ;  /* 0x8000000578787e21 */ /* 0x000fe20008010000 */
[----:B------:R-:W-:Y:S01]  /*36e0*/  FADD.FTZ R115, R115, -UR5 ;  /* 0x8000000573737e21 */ /* 0x000fe20008010000 */
[----:B0-----:R-:W-:-:S02]  /*36f0*/  HADD2.F32 R7, -RZ, R52.H0_H0 ;  /* 0x20000034ff077230 */ /* 0x001fc40000004100 */
[----:B------:R-:W-:Y:S01]  /*3700*/  FADD.FTZ R94, R94, -UR5 ;  /* 0x800000055e5e7e21 */ /* 0x000fe20008010000 */
[----:B------:R-:W-:Y:S02]  /*3710*/  HADD2.F32 R6, -RZ, R52.H1_H1 ;  /* 0x30000034ff067230 */ /* 0x000fe40000004100 */
[----:B------:R-:W-:Y:S01]  /*3720*/  FADD.FTZ R93, R93, -UR5 ;  /* 0x800000055d5d7e21 */ /* 0x000fe20008010000 */
[----:B------:R-:W-:Y:S02]  /*3730*/  HADD2.F32 R103, -RZ, R24.H0_H0 ;  /* 0x20000018ff677230 */ /* 0x000fe40000004100 */
[----:B------:R-:W-:Y:S01]  /*3740*/  FADD.FTZ R92, R92, -UR5 ;  /* 0x800000055c5c7e21 */ /* 0x000fe20008010000 */
        /* <DEDUP_REMOVED lines=8> */
[----:B--2---:R-:W-:Y:S01]  /*37d0*/  R2UR UR6, R117 ;  /* 0x00000000750672ca */ /* 0x004fe200000e0000 */
[----:B------:R-:W-:-:S02]  /*37e0*/  HADD2.F32 R117, -RZ, R8.H0_H0 ;  /* 0x20000008ff757230 */ /* 0x000fc40000004100 */
[----:B------:R-:W-:Y:S01]  /*37f0*/  FADD.FTZ R99, R99, -UR5 ;  /* 0x8000000563637e21 */ /* 0x000fe20008010000 */
[----:B-1----:R-:W-:-:S04]  /*3800*/  @!P2 IMAD.WIDE R4, R119, 0x4, R4 ;  /* 0x000000047704a825 */ /* 0x002fc800078e0204 */
        /* <DEDUP_REMOVED lines=9> */
[----:B------:R-:W-:Y:S01]  /*38a0*/  MOV R119, UR6 ;  /* 0x0000000600777c02 */ /* 0x000fe20008000f00 */
[----:B------:R-:W-:Y:S01]  /*38b0*/  FMUL.FTZ R122, R122, UR6 ;  /* 0x000000067a7a7c20 */ /* 0x000fe20008410000 */
[----:B------:R-:W-:Y:S01]  /*38c0*/  FMUL.FTZ R121, R121, UR6 ;  /* 0x0000000679797c20 */ /* 0x000fe20008410000 */
[----:B------:R-:W-:Y:S01]  /*38d0*/  FMUL.FTZ R120, R120, UR6 ;  /* 0x0000000678787c20 */ /* 0x000fe20008410000 */
[----:B------:R-:W-:Y:S01]  /*38e0*/  FMUL.FTZ R115, R115, UR6 ;  /* 0x0000000673737c20 */ /* 0x000fe20008410000 */
[----:B------:R0:W-:Y:S01]  /*38f0*/  @!P2 STG.E desc[UR8][R4.64], R119 ;  /* 0x000000770400a986 */ /* 0x0001e2000c101908 */
[----:B------:R-:W-:Y:S01]  /*3900*/  FFMA.FTZ R118, R122, R117, R7 ;  /* 0x000000757a767223 */ /* 0x000fe20000010007 */
[----:B------:R-:W-:-:S02]  /*3910*/  HADD2.F32 R7, -RZ, R53.H0_H0 ;  /* 0x20000035ff077230 */ /* 0x000fc40000004100 */
[----:B------:R-:W-:Y:S01]  /*3920*/  FFMA.FTZ R102, R122, R103, R102 ;  /* 0x000000677a667223 */ /* 0x000fe20000010066 */
[----:B------:R-:W-:Y:S02]  /*3930*/  HADD2.F32 R117, -RZ, R25.H0_H0 ;  /* 0x20000019ff757230 */ /* 0x000fe40000004100 */
[----:B------:R-:W-:Y:S01]  /*3940*/  FMUL.FTZ R94, R94, UR6 ;  /* 0x000000065e5e7c20 */ /* 0x000fe20008410000 */
[----:B------:R-:W-:Y:S02]  /*3950*/  HADD2.F32 R122, -RZ, R24.H1_H1 ;  /* 0x30000018ff7a7230 */ /* 0x000fe40000004100 */
[----:B------:R-:W-:Y:S01]  /*3960*/  FMUL.FTZ R93, R93, UR6 ;  /* 0x000000065d5d7c20 */ /* 0x000fe20008410000 */
[----:B------:R-:W-:Y:S02]  /*3970*/  HADD2.F32 R103, -RZ, R68.H1_H1 ;  /* 0x30000044ff677230 */ /* 0x000fe40000004100 */
[----:B------:R-:W-:Y:S01]  /*3980*/  FMUL.FTZ R92, R92, UR6 ;  /* 0x000000065c5c7c20 */ /* 0x000fe20008410000 */
[----:B------:R-:W-:Y:S01]  /*3990*/  FMUL.FTZ R95, R95, UR6 ;  /* 0x000000065f5f7c20 */ /* 0x000fe20008410000 */
[----:B------:R-:W-:Y:S01]  /*39a0*/  FMUL.FTZ R91, R91, UR6 ;  /* 0x000000065b5b7c20 */ /* 0x000fe20008410000 */
[----:B0-----:R-:W-:-:S02]  /*39b0*/  HADD2.F32 R4, -RZ, R8.H1_H1 ;  /* 0x30000008ff047230 */ /* 0x001fc40000004100 */
[C---:B------:R-:W-:Y:S01]  /*39c0*/  FFMA.FTZ R103, R121.reuse, R122, R103 ;  /* 0x0000007a79677223 */ /* 0x040fe20000010067 */
[----:B------:R-:W-:Y:S02]  /*39d0*/  HADD2.F32 R5, -RZ, R9.H0_H0 ;  /* 0x20000009ff057230 */ /* 0x000fe40000004100 */
[----:B------:R-:W-:Y:S01]  /*39e0*/  FMUL.FTZ R116, R116, UR6 ;  /* 0x0000000674747c20 */ /* 0x000fe20008410000 */
[----:B------:R-:W-:Y:S02]  /*39f0*/  HADD2.F32 R122, -RZ, R54.H1_H1 ;  /* 0x30000036ff7a7230 */ /* 0x000fe40000004100 */
[----:B------:R-:W-:Y:S01]  /*3a00*/  FFMA.FTZ R119, R121, R4, R6 ;  /* 0x0000000479777223 */ /* 0x000fe20000010006 */
[----:B------:R-:W-:Y:S02]  /*3a10*/  HADD2.F32 R4, -RZ, R69.H0_H0 ;  /* 0x20000045ff047230 */ /* 0x000fe40000004100 */
[----:B------:R-:W-:Y:S01]  /*3a20*/  FFMA.FTZ R5, R120, R5, R7 ;  /* 0x0000000578057223 */ /* 0x000fe20000010007 */
[----:B------:R-:W-:-:S02]  /*3a30*/  HADD2.F32 R6, -RZ, R53.H1_H1 ;  /* 0x30000035ff067230 */ /* 0x000fc40000004100 */
[----:B------:R-:W-:Y:S01]  /*3a40*/  FMUL.FTZ R112, R112, UR6 ;  /* 0x0000000670707c20 */ /* 0x000fe20008410000 */
[----:B------:R-:W-:Y:S02]  /*3a50*/  HADD2.F32 R7, -RZ, R69.H1_H1 ;  /* 0x30000045ff077230 */ /* 0x000fe40000004100 */
[----:B------:R-:W-:Y:S01]  /*3a60*/  FFMA.FTZ R117, R120, R117, R4 ;  /* 0x0000007578757223 */ /* 0x000fe20000010004 */
[----:B------:R-:W-:Y:S02]  /*3a70*/  HADD2.F32 R4, -RZ, R9.H1_H1 ;  /* 0x30000009ff047230 */ /* 0x000fe40000004100 */
[----:B------:R-:W-:Y:S01]  /*3a80*/  FMUL.FTZ R113, R113, UR6 ;  /* 0x0000000671717c20 */ /* 0x000fe20008410000 */
[----:B------:R-:W-:Y:S02]  /*3a90*/  HADD2.F32 R121, -RZ, R26.H0_H0 ;  /* 0x2000001aff797230 */ /* 0x000fe40000004100 */
[----:B------:R-:W-:Y:S01]  /*3aa0*/  FFMA.FTZ R124, R115, R124, R7 ;  /* 0x0000007c737c7223 */ /* 0x000fe20000010007 */
[----:B------:R-:W-:-:S02]  /*3ab0*/  HADD2.F32 R7, -RZ, R10.H0_H0 ;  /* 0x2000000aff077230 */ /* 0x000fc40000004100 */
[----:B------:R-:W-:Y:S01]  /*3ac0*/  FFMA.FTZ R4, R115, R4, R6 ;  /* 0x0000000473047223 */ /* 0x000fe20000010006 */
[----:B------:R-:W-:Y:S02]  /*3ad0*/  HADD2.F32 R115, -RZ, R54.H0_H0 ;  /* 0x20000036ff737230 */ /* 0x000fe40000004100 */
[----:B------:R-:W-:Y:S01]  /*3ae0*/  FMUL.FTZ R114, R114, UR6 ;  /* 0x0000000672727c20 */ /* 0x000fe20008410000 */
[--C-:B------:R-:W-:Y:S02]  /*3af0*/  HADD2.F32 R120, -RZ, R70.reuse.H0_H0 ;  /* 0x20000046ff787230 */ /* 0x100fe40000004100 */
[----:B------:R-:W-:Y:S01]  /*3b00*/  FMUL.FTZ R105, R105, UR6 ;  /* 0x0000000669697c20 */ /* 0x000fe20008410000 */
[----:B------:R-:W-:Y:S01]  /*3b10*/  F2FP.F16.F32.PACK_AB R5, R4, R5 ;  /* 0x000000050405723e */ /* 0x000fe200000000ff */
[C---:B------:R-:W-:Y:S01]  /*3b20*/  FFMA.FTZ R6, R94.reuse, R7, R115 ;  /* 0x000000075e067223 */ /* 0x040fe20000010073 */
[----:B------:R-:W-:Y:S02]  /*3b30*/  HADD2.F32 R7, -RZ, R70.H1_H1 ;  /* 0x30000046ff077230 */ /* 0x000fe40000004100 */
[----:B------:R-:W-:Y:S01]  /*3b40*/  FFMA.FTZ R94, R94, R121, R120 ;  /* 0x000000795e5e7223 */ /* 0x000fe20000010078 */
[----:B------:R-:W-:Y:S01]  /*3b50*/  HADD2.F32 R120, -RZ, R10.H1_H1 ;  /* 0x3000000aff787230 */ /* 0x000fe20000004100 */
[----:B------:R-:W-:Y:S01]  /*3b60*/  F2FP.F16.F32.PACK_AB R4, R119, R118 ;  /* 0x000000767704723e */ /* 0x000fe200000000ff */
[----:B------:R-:W-:-:S02]  /*3b70*/  HADD2.F32 R121, -RZ, R55.H0_H0 ;  /* 0x20000037ff797230 */ /* 0x000fc40000004100 */
[----:B------:R-:W-:Y:S01]  /*3b80*/  FMUL.FTZ R110, R110, UR6 ;  /* 0x000000066e6e7c20 */ /* 0x000fe20008410000 */
[----:B------:R-:W-:Y:S01]  /*3b90*/  FMUL.FTZ R99, R99, UR6 ;  /* 0x0000000663637c20 */ /* 0x000fe20008410000 */
[----:B------:R-:W-:Y:S01]  /*3ba0*/  FFMA.FTZ R115, R93, R120, R122 ;  /* 0x000000785d737223 */ /* 0x000fe2000001007a */
[----:B------:R-:W-:Y:S02]  /*3bb0*/  HADD2.F32 R120, -RZ, R26.H1_H1 ;  /* 0x3000001aff787230 */ /* 0x000fe40000004100 */
[----:B------:R-:W-:Y:S01]  /*3bc0*/  FMUL.FTZ R104, R104, UR6 ;  /* 0x0000000668687c20 */ /* 0x000fe20008410000 */
[----:B------:R-:W-:Y:S02]  /*3bd0*/  HADD2.F32 R122, -RZ, R55.H1_H1 ;  /* 0x30000037ff7a7230 */ /* 0x000fe40000004100 */
[----:B------:R-:W-:Y:S01]  /*3be0*/  FMUL.FTZ R96, R96, UR6 ;  /* 0x0000000660607c20 */ /* 0x000fe20008410000 */
[----:B------:R-:W-:Y:S01]  /*3bf0*/  F2FP.F16.F32.PACK_AB R6, R115, R6 ;  /* 0x000000067306723e */ /* 0x000fe200000000ff */
[----:B------:R-:W-:Y:S01]  /*3c00*/  FFMA.FTZ R93, R93, R120, R7 ;  /* 0x000000785d5d7223 */ /* 0x000fe20000010007 */
[----:B------:R-:W-:-:S02]  /*3c10*/  HADD2.F32 R7, -RZ, R11.H0_H0 ;  /* 0x2000000bff077230 */ /* 0x000fc40000004100 */
[----:B------:R-:W-:Y:S01]  /*3c20*/  FMUL.FTZ R97, R97, UR6 ;  /* 0x0000000661617c20 */ /* 0x000fe20008410000 */
[----:B------:R-:W-:Y:S02]  /*3c30*/  HADD2.F32 R120, -RZ, R71.H0_H0 ;  /* 0x20000047ff787230 */ /* 0x000fe40000004100 */
[----:B------:R-:W-:Y:S01]  /*3c40*/  FMUL.FTZ R2, R2, UR6 ;  /* 0x0000000602027c20 */ /* 0x000fe20008410000 */
[----:B------:R-:W-:Y:S01]  /*3c50*/  F2FP.F16.F32.PACK_AB R94, R93, R94 ;  /* 0x0000005e5d5e723e */ /* 0x000fe200000000ff */
[----:B------:R-:W-:Y:S01]  /*3c60*/  FFMA.FTZ R7, R92, R7, R121 ;  /* 0x000000075c077223 */ /* 0x000fe20000010079 */
[----:B------:R-:W-:Y:S01]  /*3c70*/  HADD2.F32 R121, -RZ, R27.H0_H0 ;  /* 0x2000001bff797230 */ /* 0x000fe20000004100 */
[----:B------:R-:W-:Y:S01]  /*3c80*/  F2FP.F16.F32.PACK_AB R93, R124, R117 ;  /* 0x000000757c5d723e */ /* 0x000fe200000000ff */
[----:B------:R-:W-:Y:S02]  /*3c90*/  HADD2.F32 R124, -RZ, R48.H0_H0 ;  /* 0x20000030ff7c7230 */ /* 0x000fe40000004100 */
[----:B------:R-:W-:Y:S01]  /*3ca0*/  FMUL.FTZ R3, R3, UR6 ;  /* 0x0000000603037c20 */ /* 0x000fe20008410000 */
[----:B------:R-:W-:-:S02]  /*3cb0*/  HADD2.F32 R115, -RZ, R28.H0_H0 ;  /* 0x2000001cff737230 */ /* 0x000fc40000004100 */
[----:B------:R-:W-:Y:S01]  /*3cc0*/  FFMA.FTZ R92, R92, R121, R120 ;  /* 0x000000795c5c7223 */ /* 0x000fe20000010078 */
[----:B------:R-:W-:Y:S02]  /*3cd0*/  HADD2.F32 R120, -RZ, R11.H1_H1 ;  /* 0x3000000bff787230 */ /* 0x000fe40000004100 */
[----:B------:R-:W-:Y:S01]  /*3ce0*/  FMUL.FTZ R100, R100, UR6 ;  /* 0x0000000664647c20 */ /* 0x000fe20008410000 */
[----:B------:R-:W-:Y:S02]  /*3cf0*/  HADD2.F32 R121, -RZ, R71.H1_H1 ;  /* 0x30000047ff797230 */ /* 0x000fe40000004100 */
[----:B------:R-:W-:Y:S01]  /*3d00*/  FADD.FTZ R101, R101, -UR5 ;  /* 0x8000000565657e21 */ /* 0x000fe20008010000 */
[----:B------:R-:W-:Y:S02]  /*3d10*/  HADD2.F32 R117, -RZ, R66.H1_H1 ;  /* 0x30000042ff757230 */ /* 0x000fe40000004100 */
[----:B------:R-:W-:Y:S01]  /*3d20*/  FFMA.FTZ R120, R95, R120, R122 ;  /* 0x000000785f787223 */ /* 0x000fe2000001007a */
[----:B------:R-:W-:-:S02]  /*3d30*/  HADD2.F32 R122, -RZ, R27.H1_H1 ;  /* 0x3000001bff7a7230 */ /* 0x000fc40000004100 */
[----:B------:R-:W-:Y:S01]  /*3d40*/  FMUL.FTZ R101, R101, UR6 ;  /* 0x0000000665657c20 */ /* 0x000fe20008410000 */
[----:B------:R-:W-:Y:S01]  /*3d50*/  FADD.FTZ R98, R98, -UR5 ;  /* 0x8000000562627e21 */ /* 0x000fe20008010000 */
[----:B------:R-:W-:Y:S01]  /*3d60*/  F2FP.F16.F32.PACK_AB R7, R120, R7 ;  /* 0x000000077807723e */ /* 0x000fe200000000ff */
[----:B------:R-:W-:Y:S02]  /*3d70*/  FFMA.FTZ R95, R95, R122, R121 ;  /* 0x0000007a5f5f7223 */ /* 0x000fe40000010079 */
[----:B------:R-:W0:Y:S03]  /*3d80*/  LDC.64 R120, c[0x0][0x428] ;  /* 0x00010a00ff787b82 */ /* 0x000e260000000a00 */
[----:B------:R-:W-:Y:S02]  /*3d90*/  F2FP.F16.F32.PACK_AB R95, R95, R92 ;  /* 0x0000005c5f5f723e */ /* 0x000fe400000000ff */
[----:B------:R-:W-:-:S03]  /*3da0*/  F2FP.F16.F32.PACK_AB R92, R103, R102 ;  /* 0x00000066675c723e */ /* 0x000fc600000000ff */
[----:B------:R-:W1:Y:S01]  /*3db0*/  LDC.64 R122, c[0x0][0x430] ;  /* 0x00010c00ff7a7b82 */ /* 0x000e620000000a00 */
[----:B0-----:R-:W-:-:S05]  /*3dc0*/  IMAD.WIDE.U32 R118, R84, 0x10, R120 ;  /* 0x0000001054767825 */ /* 0x001fca00078e0078 */
[----:B------:R0:W-:Y:S01]  /*3dd0*/  STG.E.128 desc[UR8][R118.64], R4 ;  /* 0x0000000476007986 */ /* 0x0001e2000c101d08 */
[----:B-1----:R-:W-:-:S04]  /*3de0*/  IMAD.WIDE.U32 R102, R84, 0x10, R122 ;  /* 0x0000001054667825 */ /* 0x002fc800078e007a */
[----:B------:R-:W-:Y:S01]  /*3df0*/  HADD2.F32 R84, -RZ, R12.H0_H0 ;  /* 0x2000000cff547230 */ /* 0x000fe20000004100 */
[----:B------:R1:W-:Y:S01]  /*3e00*/  STG.E.128 desc[UR8][R102.64], R92 ;  /* 0x0000005c66007986 */ /* 0x0003e2000c101d08 */
[----:B0-----:R-:W-:-:S03]  /*3e10*/  HADD2.F32 R6, -RZ, R64.H0_H0 ;  /* 0x20000040ff067230 */ /* 0x001fc60000004100 */
[----:B------:R-:W-:Y:S01]  /*3e20*/  FFMA.FTZ R4, R91, R84, R124 ;  /* 0x000000545b047223 */ /* 0x000fe2000001007c */
[----:B------:R-:W-:Y:S02]  /*3e30*/  HADD2.F32 R5, -RZ, R12.H1_H1 ;  /* 0x3000000cff057230 */ /* 0x000fe40000004100 */
[----:B------:R-:W-:Y:S01]  /*3e40*/  FADD.FTZ R118, R109, -UR5 ;  /* 0x800000056d767e21 */ /* 0x000fe20008010000 */
[----:B------:R-:W-:Y:S02]  /*3e50*/  HADD2.F32 R7, -RZ, R48.H1_H1 ;  /* 0x30000030ff077230 */ /* 0x000fe40000004100 */
[----:B------:R-:W-:Y:S01]  /*3e60*/  FFMA.FTZ R84, R91, R115, R6 ;  /* 0x000000735b547223 */ /* 0x000fe20000010006 */
[----:B------:R-:W-:Y:S02]  /*3e70*/  HADD2.F32 R91, -RZ, R28.H1_H1 ;  /* 0x3000001cff5b7230 */ /* 0x000fe40000004100 */
[----:B------:R-:W-:Y:S01]  /*3e80*/  FMUL.FTZ R118, R118, UR6 ;  /* 0x0000000676767c20 */ /* 0x000fe20008410000 */
[----:B-1----:R-:W-:-:S02]  /*3e90*/  HADD2.F32 R95, -RZ, R49.H0_H0 ;  /* 0x20000031ff5f7230 */ /* 0x002fc40000004100 */
[C---:B------:R-:W-:Y:S01]  /*3ea0*/  FFMA.FTZ R93, R116.reuse, R5, R7 ;  /* 0x00000005745d7223 */ /* 0x040fe20000010007 */
[----:B------:R-:W-:Y:S02]  /*3eb0*/  HADD2.F32 R5, -RZ, R64.H1_H1 ;  /* 0x30000040ff057230 */ /* 0x000fe40000004100 */
[--C-:B------:R-:W-:Y:S02]  /*3ec0*/  HADD2.F32 R7, -RZ, R13.reuse.H0_H0 ;  /* 0x2000000dff077230 */ /* 0x100fe40000004100 */
[----:B------:R-:W-:Y:S02]  /*3ed0*/  HADD2.F32 R92, -RZ, R13.H1_H1 ;  /* 0x3000000dff5c7230 */ /* 0x000fe40000004100 */
[----:B------:R-:W-:Y:S01]  /*3ee0*/  FFMA.FTZ R91, R116, R91, R5 ;  /* 0x0000005b745b7223 */ /* 0x000fe20000010005 */
[----:B------:R-:W-:Y:S02]  /*3ef0*/  HADD2.F32 R6, -RZ, R49.H1_H1 ;  /* 0x30000031ff067230 */ /* 0x000fe40000004100 */
[----:B------:R-:W-:Y:S01]  /*3f00*/  FFMA.FTZ R5, R112, R7, R95 ;  /* 0x0000000770057223 */ /* 0x000fe2000001005f */
[----:B------:R-:W-:Y:S01]  /*3f10*/  HADD2.F32 R7, -RZ, R29.H0_H0 ;  /* 0x2000001dff077230 */ /* 0x000fe20000004100 */
[----:B------:R-:W-:Y:S01]  /*3f20*/  F2FP.F16.F32.PACK_AB R4, R93, R4 ;  /* 0x000000045d04723e */ /* 0x000fe200000000ff */
[----:B------:R-:W-:-:S02]  /*3f30*/  HADD2.F32 R95, -RZ, R65.H0_H0 ;  /* 0x20000041ff5f7230 */ /* 0x000fc40000004100 */
[----:B------:R-:W-:Y:S01]  /*3f40*/  FFMA.FTZ R92, R113, R92, R6 ;  /* 0x0000005c715c7223 */ /* 0x000fe20000010006 */
[----:B------:R-:W-:Y:S01]  /*3f50*/  HADD2.F32 R6, -RZ, R29.H1_H1 ;  /* 0x3000001dff067230 */ /* 0x000fe20000004100 */
[----:B------:R-:W-:Y:S01]  /*3f60*/  F2FP.F16.F32.PACK_AB R84, R91, R84 ;  /* 0x000000545b54723e */ /* 0x000fe200000000ff */
[----:B------:R-:W-:Y:S02]  /*3f70*/  HADD2.F32 R94, -RZ, R65.H1_H1 ;  /* 0x30000041ff5e7230 */ /* 0x000fe40000004100 */
[----:B------:R-:W-:Y:S01]  /*3f80*/  FFMA.FTZ R112, R112, R7, R95 ;  /* 0x0000000770707223 */ /* 0x000fe2000001005f */
[----:B------:R-:W-:Y:S01]  /*3f90*/  HADD2.F32 R7, -RZ, R14.H0_H0 ;  /* 0x2000000eff077230 */ /* 0x000fe20000004100 */
[----:B------:R-:W-:Y:S01]  /*3fa0*/  F2FP.F16.F32.PACK_AB R5, R92, R5 ;  /* 0x000000055c05723e */ /* 0x000fe200000000ff */
[----:B------:R-:W-:Y:S02]  /*3fb0*/  HADD2.F32 R95, -RZ, R50.H0_H0 ;  /* 0x20000032ff5f7230 */ /* 0x000fe40000004100 */
[----:B------:R-:W-:Y:S01]  /*3fc0*/  FFMA.FTZ R115, R113, R6, R94 ;  /* 0x0000000671737223 */ /* 0x000fe2000001005e */
[----:B------:R-:W-:-:S02]  /*3fd0*/  HADD2.F32 R103, -RZ, R30.H0_H0 ;  /* 0x2000001eff677230 */ /* 0x000fc40000004100 */
[----:B------:R-:W-:Y:S02]  /*3fe0*/  HADD2.F32 R94, -RZ, R66.H0_H0 ;  /* 0x20000042ff5e7230 */ /* 0x000fe40000004100 */
[C---:B------:R-:W-:Y:S01]  /*3ff0*/  FFMA.FTZ R6, R114.reuse, R7, R95 ;  /* 0x0000000772067223 */ /* 0x040fe2000001005f */
[----:B------:R-:W-:Y:S02]  /*4000*/  HADD2.F32 R102, -RZ, R50.H1_H1 ;  /* 0x30000032ff667230 */ /* 0x000fe40000004100 */
[----:B------:R-:W-:Y:S02]  /*4010*/  HADD2.F32 R116, -RZ, R30.H1_H1 ;  /* 0x3000001eff747230 */ /* 0x000fe40000004100 */
[----:B------:R-:W-:Y:S01]  /*4020*/  FFMA.FTZ R114, R114, R103, R94 ;  /* 0x0000006772727223 */ /* 0x000fe2000001005e */
[----:B------:R-:W-:Y:S02]  /*4030*/  HADD2.F32 R94, -RZ, R14.H1_H1 ;  /* 0x3000000eff5e7230 */ /* 0x000fe40000004100 */
[----:B------:R-:W-:-:S02]  /*4040*/  HADD2.F32 R7, -RZ, R15.H0_H0 ;  /* 0x2000000fff077230 */ /* 0x000fc40000004100 */
[C---:B------:R-:W-:Y:S01]  /*4050*/  FFMA.FTZ R117, R105.reuse, R116, R117 ;  /* 0x0000007469757223 */ /* 0x040fe20000010075 */
[----:B------:R-:W-:Y:S02]  /*4060*/  HADD2.F32 R103, -RZ, R51.H0_H0 ;  /* 0x20000033ff677230 */ /* 0x000fe40000004100 */
[----:B------:R-:W-:Y:S01]  /*4070*/  FFMA.FTZ R95, R105, R94, R102 ;  /* 0x0000005e695f7223 */ /* 0x000fe20000010066 */
[----:B------:R-:W-:Y:S02]  /*4080*/  HADD2.F32 R105, -RZ, R31.H0_H0 ;  /* 0x2000001fff697230 */ /* 0x000fe40000004100 */
[----:B------:R-:W-:Y:S02]  /*4090*/  HADD2.F32 R94, -RZ, R67.H0_H0 ;  /* 0x20000043ff5e7230 */ /* 0x000fe40000004100 */
[----:B------:R-:W-:Y:S01]  /*40a0*/  FFMA.FTZ R7, R110, R7, R103 ;  /* 0x000000076e077223 */ /* 0x000fe20000010067 */
[----:B------:R-:W-:Y:S01]  /*40b0*/  HADD2.F32 R103, -RZ, R15.H1_H1 ;  /* 0x3000000fff677230 */ /* 0x000fe20000004100 */
[----:B------:R-:W-:Y:S01]  /*40c0*/  F2FP.F16.F32.PACK_AB R6, R95, R6 ;  /* 0x000000065f06723e */ /* 0x000fe200000000ff */
[----:B------:R-:W-:-:S02]  /*40d0*/  HADD2.F32 R109, -RZ, R51.H1_H1 ;  /* 0x30000033ff6d7230 */ /* 0x000fc40000004100 */
[----:B------:R-:W-:Y:S01]  /*40e0*/  FFMA.FTZ R105, R110, R105, R94 ;  /* 0x000000696e697223 */ /* 0x000fe2000001005e */
[----:B------:R-:W-:-:S04]  /*40f0*/  IMAD.WIDE.U32 R92, R106, 0x10, R120 ;  /* 0x000000106a5c7825 */ /* 0x000fc800078e0078 */
[----:B------:R-:W-:Y:S01]  /*4100*/  FFMA.FTZ R94, R118, R103, R109 ;  /* 0x00000067765e7223 */ /* 0x000fe2000001006d */
[----:B------:R-:W-:Y:S02]  /*4110*/  HADD2.F32 R95, -RZ, R31.H1_H1 ;  /* 0x3000001fff5f7230 */ /* 0x000fe40000004100 */
[----:B------:R-:W-:Y:S02]  /*4120*/  HADD2.F32 R103, -RZ, R67.H1_H1 ;  /* 0x30000043ff677230 */ /* 0x000fe40000004100 */
[----:B------:R-:W-:Y:S01]  /*4130*/  F2FP.F16.F32.PACK_AB R7, R94, R7 ;  /* 0x000000075e07723e */ /* 0x000fe200000000ff */
[----:B------:R-:W-:Y:S02]  /*4140*/  HADD2.F32 R94, -RZ, R16.H0_H0 ;  /* 0x20000010ff5e7230 */ /* 0x000fe40000004100 */
[----:B------:R-:W-:Y:S01]  /*4150*/  FFMA.FTZ R118, R118, R95, R103 ;  /* 0x0000005f76767223 */ /* 0x000fe20000010067 */
[----:B------:R-:W-:Y:S01]  /*4160*/  HADD2.F32 R102, -RZ, R44.H0_H0 ;  /* 0x2000002cff667230 */ /* 0x000fe20000004100 */
[----:B------:R0:W-:Y:S01]  /*4170*/  STG.E.128 desc[UR8][R92.64], R4 ;  /* 0x000000045c007986 */ /* 0x0001e2000c101d08 */
[----:B------:R-:W-:-:S02]  /*4180*/  HADD2.F32 R110, -RZ, R32.H0_H0 ;  /* 0x20000020ff6e7230 */ /* 0x000fc40000004100 */
[----:B------:R-:W-:Y:S02]  /*4190*/  HADD2.F32 R95, -RZ, R60.H0_H0 ;  /* 0x2000003cff5f7230 */ /* 0x000fe40000004100 */
[----:B------:R-:W-:Y:S02]  /*41a0*/  HADD2.F32 R109, -RZ, R16.H1_H1 ;  /* 0x30000010ff6d7230 */ /* 0x000fe40000004100 */
[----:B------:R-:W-:Y:S02]  /*41b0*/  HADD2.F32 R113, -RZ, R18.H1_H1 ;  /* 0x30000012ff717230 */ /* 0x000fe40000004100 */
[----:B------:R-:W-:Y:S02]  /*41c0*/  HADD2.F32 R124, -RZ, R36.H1_H1 ;  /* 0x30000024ff7c7230 */ /* 0x000fe40000004100 */
[----:B0-----:R-:W-:Y:S02]  /*41d0*/  HADD2.F32 R5, -RZ, R44.H1_H1 ;  /* 0x3000002cff057230 */ /* 0x001fe40000004100 */
[----:B------:R-:W-:Y:S01]  /*41e0*/  FMUL.FTZ R4, R88, UR6 ;  /* 0x0000000658047c20 */ /* 0x000fe20008410000 */
[C---:B------:R-:W-:Y:S01]  /*41f0*/  FFMA.FTZ R88, R99.reuse, R94, R102 ;  /* 0x0000005e63587223 */ /* 0x040fe20000010066 */
[----:B------:R-:W-:Y:S01]  /*4200*/  FFMA.FTZ R92, R99, R110, R95 ;  /* 0x0000006e635c7223 */ /* 0x000fe2000001005f */
[----:B------:R-:W-:-:S02]  /*4210*/  HADD2.F32 R99, -RZ, R32.H1_H1 ;  /* 0x30000020ff637230 */ /* 0x000fc40000004100 */
[C---:B------:R-:W-:Y:S01]  /*4220*/  FFMA.FTZ R109, R4.reuse, R109, R5 ;  /* 0x0000006d046d7223 */ /* 0x040fe20000010005 */
[----:B------:R-:W-:Y:S02]  /*4230*/  HADD2.F32 R5, -RZ, R60.H1_H1 ;  /* 0x3000003cff057230 */ /* 0x000fe40000004100 */
[----:B------:R-:W-:Y:S01]  /*4240*/  FADD.FTZ R94, R107, -UR5 ;  /* 0x800000056b5e7e21 */ /* 0x000fe20008010000 */
[----:B------:R-:W-:Y:S02]  /*4250*/  HADD2.F32 R7, -RZ, R17.H0_H0 ;  /* 0x20000011ff077230 */ /* 0x000fe40000004100 */
[----:B------:R-:W-:Y:S02]  /*4260*/  HADD2.F32 R93, -RZ, R45.H0_H0 ;  /* 0x2000002dff5d7230 */ /* 0x000fe40000004100 */
[----:B------:R-:W-:Y:S01]  /*4270*/  FFMA.FTZ R99, R4, R99, R5 ;  /* 0x0000006304637223 */ /* 0x000fe20000010005 */
[----:B------:R-:W-:Y:S02]  /*4280*/  HADD2.F32 R4, -RZ, R17.H1_H1 ;  /* 0x30000011ff047230 */ /* 0x000fe40000004100 */
[----:B------:R-:W-:Y:S01]  /*4290*/  FMUL.FTZ R94, R94, UR6 ;  /* 0x000000065e5e7c20 */ /* 0x000fe20008410000 */
[----:B------:R-:W-:-:S02]  /*42a0*/  HADD2.F32 R6, -RZ, R45.H1_H1 ;  /* 0x3000002dff067230 */ /* 0x000fc40000004100 */
[C---:B------:R-:W-:Y:S01]  /*42b0*/  FFMA.FTZ R110, R104.reuse, R7, R93 ;  /* 0x00000007686e7223 */ /* 0x040fe2000001005d */
[----:B------:R-:W-:Y:S01]  /*42c0*/  FMUL.FTZ R93, R111, UR6 ;  /* 0x000000066f5d7c20 */ /* 0x000fe20008410000 */
[----:B------:R-:W-:Y:S01]  /*42d0*/  HADD2.F32 R5, -RZ, R33.H0_H0 ;  /* 0x20000021ff057230 */ /* 0x000fe20000004100 */
[----:B------:R-:W-:Y:S01]  /*42e0*/  F2FP.F16.F32.PACK_AB R88, R109, R88 ;  /* 0x000000586d58723e */ /* 0x000fe200000000ff */
[----:B------:R-:W-:Y:S02]  /*42f0*/  HADD2.F32 R7, -RZ, R61.H0_H0 ;  /* 0x2000003dff077230 */ /* 0x000fe40000004100 */
        /* <DEDUP_REMOVED lines=8> */
[----:B------:R-:W-:Y:S01]  /*4380*/  FMUL.FTZ R4, R90, UR6 ;  /* 0x000000065a047c20 */ /* 0x000fe20008410000 */
[----:B------:R-:W-:Y:S02]  /*4390*/  HADD2.F32 R95, -RZ, R34.H0_H0 ;  /* 0x20000022ff5f7230 */ /* 0x000fe40000004100 */
[----:B------:R-:W-:Y:S02]  /*43a0*/  HADD2.F32 R6, -RZ, R62.H0_H0 ;  /* 0x2000003eff067230 */ /* 0x000fe40000004100 */
[----:B------:R-:W-:Y:S01]  /*43b0*/  FFMA.FTZ R90, R4, R5, R7 ;  /* 0x00000005045a7223 */ /* 0x000fe20000010007 */
[----:B------:R-:W-:Y:S01]  /*43c0*/  HADD2.F32 R5, -RZ, R46.H1_H1 ;  /* 0x3000002eff057230 */ /* 0x000fe20000004100 */
[----:B------:R-:W-:Y:S01]  /*43d0*/  F2FP.F16.F32.PACK_AB R93, R93, R102 ;  /* 0x000000665d5d723e */ /* 0x000fe200000000ff */
[----:B------:R-:W-:-:S02]  /*43e0*/  HADD2.F32 R7, -RZ, R34.H1_H1 ;  /* 0x30000022ff077230 */ /* 0x000fc40000004100 */
[----:B------:R-:W-:Y:S01]  /*43f0*/  FFMA.FTZ R107, R4, R95, R6 ;  /* 0x0000005f046b7223 */ /* 0x000fe20000010006 */
[----:B------:R-:W-:Y:S02]  /*4400*/  HADD2.F32 R4, -RZ, R62.H1_H1 ;  /* 0x3000003eff047230 */ /* 0x000fe40000004100 */
[C---:B------:R-:W-:Y:S01]  /*4410*/  FFMA.FTZ R113, R94.reuse, R113, R5 ;  /* 0x000000715e717223 */ /* 0x040fe20000010005 */
[----:B------:R-:W-:Y:S02]  /*4420*/  HADD2.F32 R5, -RZ, R19.H0_H0 ;  /* 0x20000013ff057230 */ /* 0x000fe40000004100 */
[----:B------:R-:W-:Y:S02]  /*4430*/  HADD2.F32 R95, -RZ, R35.H0_H0 ;  /* 0x20000023ff5f7230 */ /* 0x000fe40000004100 */
[----:B------:R-:W-:Y:S01]  /*4440*/  FFMA.FTZ R94, R94, R7, R4 ;  /* 0x000000075e5e7223 */ /* 0x000fe20000010004 */
[----:B------:R-:W-:Y:S01]  /*4450*/  HADD2.F32 R7, -RZ, R47.H0_H0 ;  /* 0x2000002fff077230 */ /* 0x000fe20000004100 */
[----:B------:R-:W-:Y:S01]  /*4460*/  F2FP.F16.F32.PACK_AB R90, R113, R90 ;  /* 0x0000005a715a723e */ /* 0x000fe200000000ff */
[----:B------:R-:W-:-:S02]  /*4470*/  HADD2.F32 R4, -RZ, R63.H0_H0 ;  /* 0x2000003fff047230 */ /* 0x000fc40000004100 */
[----:B------:R-:W-:Y:S02]  /*4480*/  HADD2.F32 R104, -RZ, R35.H1_H1 ;  /* 0x30000023ff687230 */ /* 0x000fe40000004100 */
[C---:B------:R-:W-:Y:S01]  /*4490*/  FFMA.FTZ R116, R96.reuse, R5, R7 ;  /* 0x0000000560747223 */ /* 0x040fe20000010007 */
        /* <DEDUP_REMOVED lines=18> */
[----:B------:R-:W-:Y:S02]  /*45c0*/  HADD2.F32 R97, -RZ, R21.H0_H0 ;  /* 0x20000015ff617230 */ /* 0x000fe40000004100 */
[----:B------:R-:W-:Y:S02]  /*45d0*/  HADD2.F32 R7, -RZ, R22.H0_H0 ;  /* 0x20000016ff077230 */ /* 0x000fe40000004100 */
[C---:B------:R-:W-:Y:S01]  /*45e0*/  FFMA.FTZ R103, R3.reuse, R4, R6 ;  /* 0x0000000403677223 */ /* 0x040fe20000010006 */
[----:B------:R-:W-:Y:S01]  /*45f0*/  FFMA.FTZ R3, R3, R124, R5 ;  /* 0x0000007c03037223 */ /* 0x000fe20000010005 */
[----:B------:R-:W-:Y:S02]  /*4600*/  HADD2.F32 R5, -RZ, R41.H0_H0 ;  /* 0x20000029ff057230 */ /* 0x000fe40000004100 */
[----:B------:R-:W-:Y:S01]  /*4610*/  HADD2.F32 R4, -RZ, R57.H0_H0 ;  /* 0x20000039ff047230 */ /* 0x000fe20000004100 */
[----:B------:R-:W-:Y:S01]  /*4620*/  F2FP.F16.F32.PACK_AB R96, R103, R96 ;  /* 0x000000606760723e */ /* 0x000fe200000000ff */
[----:B------:R-:W-:-:S02]  /*4630*/  HADD2.F32 R6, -RZ, R41.H1_H1 ;  /* 0x30000029ff067230 */ /* 0x000fc40000004100 */
[----:B------:R-:W-:Y:S01]  /*4640*/  FFMA.FTZ R97, R100, R97, R5 ;  /* 0x0000006164617223 */ /* 0x000fe20000010005 */
[----:B------:R-:W-:Y:S02]  /*4650*/  HADD2.F32 R5, -RZ, R37.H0_H0 ;  /* 0x20000025ff057230 */ /* 0x000fe40000004100 */
[----:B------:R-:W-:-:S03]  /*4660*/  HADD2.F32 R124, -RZ, R58.H0_H0 ;  /* 0x2000003aff7c7230 */ /* 0x000fc60000004100 */
[----:B------:R-:W-:Y:S01]  /*4670*/  FFMA.FTZ R4, R100, R5, R4 ;  /* 0x0000000564047223 */ /* 0x000fe20000010004 */
[----:B------:R-:W-:Y:S02]  /*4680*/  HADD2.F32 R100, -RZ, R21.H1_H1 ;  /* 0x30000015ff647230 */ /* 0x000fe40000004100 */
[----:B------:R-:W-:-:S03]  /*4690*/  HADD2.F32 R5, -RZ, R57.H1_H1 ;  /* 0x30000039ff057230 */ /* 0x000fc60000004100 */
[----:B------:R-:W-:Y:S01]  /*46a0*/  FFMA.FTZ R100, R101, R100, R6 ;  /* 0x0000006465647223 */ /* 0x000fe20000010006 */
[----:B------:R-:W-:-:S04]  /*46b0*/  HADD2.F32 R6, -RZ, R37.H1_H1 ;  /* 0x30000025ff067230 */ /* 0x000fc80000004100 */
[----:B------:R-:W-:Y:S01]  /*46c0*/  F2FP.F16.F32.PACK_AB R97, R100, R97 ;  /* 0x000000616461723e */ /* 0x000fe200000000ff */
[----:B------:R-:W-:Y:S01]  /*46d0*/  FFMA.FTZ R5, R101, R6, R5 ;  /* 0x0000000665057223 */ /* 0x000fe20000010005 */
[----:B------:R-:W-:Y:S02]  /*46e0*/  HADD2.F32 R101, -RZ, R42.H0_H0 ;  /* 0x2000002aff657230 */ /* 0x000fe40000004100 */
[----:B------:R-:W-:Y:S02]  /*46f0*/  FMUL.FTZ R6, R98, UR6 ;  /* 0x0000000662067c20 */ /* 0x000fe40008410000 */
[----:B------:R-:W-:Y:S02]  /*4700*/  F2FP.F16.F32.PACK_AB R5, R5, R4 ;  /* 0x000000040505723e */ /* 0x000fe400000000ff */
[----:B------:R-:W-:Y:S01]  /*4710*/  FFMA.FTZ R98, R6, R7, R101 ;  /* 0x0000000706627223 */ /* 0x000fe20000010065 */
[----:B------:R-:W-:Y:S01]  /*4720*/  HADD2.F32 R7, -RZ, R38.H0_H0 ;  /* 0x20000026ff077230 */ /* 0x000fe20000004100 */
[----:B------:R-:W-:Y:S01]  /*4730*/  F2FP.F16.F32.PACK_AB R4, R3, R2 ;  /* 0x000000020304723e */ /* 0x000fe200000000ff */
[----:B------:R-:W-:-:S03]  /*4740*/  HADD2.F32 R101, -RZ, R58.H1_H1 ;  /* 0x3000003aff657230 */ /* 0x000fc60000004100 */
[----:B------:R-:W-:Y:S01]  /*4750*/  FFMA.FTZ R6, R6, R7, R124 ;  /* 0x0000000706067223 */ /* 0x000fe2000001007c */
[----:B------:R-:W-:Y:S01]  /*4760*/  FADD.FTZ R7, R87, -UR5 ;  /* 0x8000000557077e21 */ /* 0x000fe20008010000 */
[----:B------:R-:W-:Y:S01]  /*4770*/  F2FP.F16.F32.PACK_AB R87, R118, R105 ;  /* 0x000000697657723e */ /* 0x000fe200000000ff */
[----:B------:R-:W-:Y:S02]  /*4780*/  HADD2.F32 R118, -RZ, R22.H1_H1 ;  /* 0x30000016ff767230 */ /* 0x000fe40000004100 */
[----:B------:R-:W-:Y:S02]  /*4790*/  HADD2.F32 R124, -RZ, R42.H1_H1 ;  /* 0x3000002aff7c7230 */ /* 0x000fe40000004100 */
[----:B------:R-:W-:-:S04]  /*47a0*/  FMUL.FTZ R7, R7, UR6 ;  /* 0x0000000607077c20 */ /* 0x000fc80008410000 */
[----:B------:R-:W-:Y:S01]  /*47b0*/  FFMA.FTZ R105, R7, R118, R124 ;  /* 0x0000007607697223 */ /* 0x000fe2000001007c */
[----:B------:R-:W-:-:S04]  /*47c0*/  HADD2.F32 R118, -RZ, R38.H1_H1 ;  /* 0x30000026ff767230 */ /* 0x000fc80000004100 */
[----:B------:R-:W-:Y:S01]  /*47d0*/  F2FP.F16.F32.PACK_AB R98, R105, R98 ;  /* 0x000000626962723e */ /* 0x000fe200000000ff */
[----:B------:R-:W-:Y:S01]  /*47e0*/  FFMA.FTZ R101, R7, R118, R101 ;  /* 0x0000007607657223 */ /* 0x000fe20000010065 */
[----:B------:R-:W-:Y:S01]  /*47f0*/  FADD.FTZ R7, R86, -UR5 ;  /* 0x8000000556077e21 */ /* 0x000fe20008010000 */
[----:B------:R-:W-:Y:S01]  /*4800*/  F2FP.F16.F32.PACK_AB R86, R117, R114 ;  /* 0x000000727556723e */ /* 0x000fe200000000ff */
[----:B------:R-:W-:Y:S02]  /*4810*/  HADD2.F32 R114, -RZ, R23.H0_H0 ;  /* 0x20000017ff727230 */ /* 0x000fe40000004100 */
[----:B------:R-:W-:Y:S02]  /*4820*/  HADD2.F32 R118, -RZ, R43.H0_H0 ;  /* 0x2000002bff767230 */ /* 0x000fe40000004100 */
[----:B------:R-:W-:Y:S01]  /*4830*/  FMUL.FTZ R7, R7, UR6 ;  /* 0x0000000607077c20 */ /* 0x000fe20008410000 */
[----:B------:R-:W-:Y:S01]  /*4840*/  HADD2.F32 R117, -RZ, R59.H0_H0 ;  /* 0x2000003bff757230 */ /* 0x000fe20000004100 */
[----:B------:R-:W-:-:S02]  /*4850*/  F2FP.F16.F32.PACK_AB R6, R101, R6 ;  /* 0x000000066506723e */ /* 0x000fc400000000ff */
[----:B------:R-:W-:Y:S01]  /*4860*/  FFMA.FTZ R114, R7, R114, R118 ;  /* 0x0000007207727223 */ /* 0x000fe20000010076 */
[----:B------:R-:W-:-:S05]  /*4870*/  HADD2.F32 R118, -RZ, R39.H0_H0 ;  /* 0x20000027ff767230 */ /* 0x000fca0000004100 */
[----:B------:R-:W-:Y:S01]  /*4880*/  FFMA.FTZ R7, R7, R118, R117 ;  /* 0x0000007607077223 */ /* 0x000fe20000010075 */
[----:B------:R-:W-:Y:S01]  /*4890*/  FADD.FTZ R117, R85, -UR5 ;  /* 0x8000000555757e21 */ /* 0x000fe20008010000 */
[----:B------:R-:W-:Y:S01]  /*48a0*/  F2FP.F16.F32.PACK_AB R85, R115, R112 ;  /* 0x000000707355723e */ /* 0x000fe200000000ff */
[----:B------:R-:W-:Y:S02]  /*48b0*/  HADD2.F32 R112, -RZ, R23.H1_H1 ;  /* 0x30000017ff707230 */ /* 0x000fe40000004100 */
[----:B------:R-:W-:Y:S02]  /*48c0*/  HADD2.F32 R118, -RZ, R43.H1_H1 ;  /* 0x3000002bff767230 */ /* 0x000fe40000004100 */
[----:B------:R-:W-:-:S04]  /*48d0*/  FMUL.FTZ R117, R117, UR6 ;  /* 0x0000000675757c20 */ /* 0x000fc80008410000 */
[----:B------:R-:W-:Y:S01]  /*48e0*/  FFMA.FTZ R115, R117, R112, R118 ;  /* 0x0000007075737223 */ /* 0x000fe20000010076 */
[----:B------:R-:W-:Y:S02]  /*48f0*/  HADD2.F32 R112, -RZ, R39.H1_H1 ;  /* 0x30000027ff707230 */ /* 0x000fe40000004100 */
[----:B------:R-:W-:Y:S02]  /*4900*/  IMAD.WIDE.U32 R118, R106, 0x10, R122 ;  /* 0x000000106a767825 */ /* 0x000fe400078e007a */
[----:B------:R-:W-:Y:S02]  /*4910*/  F2FP.F16.F32.PACK_AB R99, R115, R114 ;  /* 0x000000727363723e */ /* 0x000fe400000000ff */
[----:B------:R-:W-:Y:S01]  /*4920*/  FFMA.FTZ R112, R117, R112, R125 ;  /* 0x0000007075707223 */ /* 0x000fe2000001007d */
[C---:B------:R-:W-:Y:S01]  /*4930*/  IMAD.WIDE.U32 R116, R89.reuse, 0x10, R120 ;  /* 0x0000001059747825 */ /* 0x040fe200078e0078 */
[----:B------:R0:W-:Y:S03]  /*4940*/  STG.E.128 desc[UR8][R118.64], R84 ;  /* 0x0000005476007986 */ /* 0x0001e6000c101d08 */
[----:B------:R-:W-:Y:S01]  /*4950*/  IMAD.WIDE.U32 R124, R89, 0x10, R122 ;  /* 0x00000010597c7825 */ /* 0x000fe200078e007a */
[----:B------:R-:W-:-:S02]  /*4960*/  F2FP.F16.F32.PACK_AB R89, R111, R110 ;  /* 0x0000006e6f59723e */ /* 0x000fc400000000ff */
[----:B------:R-:W-:Y:S01]  /*4970*/  F2FP.F16.F32.PACK_AB R7, R112, R7 ;  /* 0x000000077007723e */ /* 0x000fe200000000ff */
[C---:B------:R-:W-:Y:S02]  /*4980*/  IMAD.WIDE.U32 R120, R108.reuse, 0x10, R120 ;  /* 0x000000106c787825 */ /* 0x040fe400078e0078 */
[----:B------:R0:W-:Y:S02]  /*4990*/  STG.E.128 desc[UR8][R116.64], R88 ;  /* 0x0000005874007986 */ /* 0x0001e4000c101d08 */
[----:B------:R-:W-:Y:S02]  /*49a0*/  IMAD.WIDE.U32 R122, R108, 0x10, R122 ;  /* 0x000000106c7a7825 */ /* 0x000fe400078e007a */
[----:B------:R0:W-:Y:S04]  /*49b0*/  STG.E.128 desc[UR8][R124.64], R92 ;  /* 0x0000005c7c007986 */ /* 0x0001e8000c101d08 */
[----:B------:R0:W-:Y:S04]  /*49c0*/  STG.E.128 desc[UR8][R120.64], R96 ;  /* 0x0000006078007986 */ /* 0x0001e8000c101d08 */
[----:B------:R0:W-:Y:S01]  /*49d0*/  STG.E.128 desc[UR8][R122.64], R4 ;  /* 0x000000047a007986 */ /* 0x0001e2000c101d08 */
[----:B------:R-:W-:Y:S05]  /*49e0*/  BRA.U !UP0, `(.L_x_1841) ;  /* 0xffffffbd08b07547 */ /* 0x000fea000b83ffff */
[----:B------:R-:W-:Y:S05]  /*49f0*/  EXIT ;  /* 0x000000000000794d */ /* 0x000fea0003800000 */
.L_x_1842:
        /* <DEDUP_REMOVED lines=16> */
.L_x_18013:


//--------------------- .text._ZN10layer_norm31ln_parallel_residual_fwd_kernelINS_13Kernel_traitsI6__halfS2_S2_S2_fjLj8192ELj1ELj1ELj8ELj16ENS_18Kernel_traits_baseILj8192ES2_S2_S2_S2_fjLj256EEEEELb0ELb1ELb0EEEvNS_9FwdParamsE --------------------------
	.section	.text._ZN10layer_norm31ln_parallel_residual_fwd_kernelINS_13Kernel_traitsI6__halfS2_S2_S2_fjLj8192ELj1ELj1ELj8ELj16ENS_18Kernel_traits_baseILj8192ES2_S2_S2_S2_fjLj256EEEEELb0ELb1ELb0EEEvNS_9FwdParamsE,"ax",@progbits
	.align	128
        .global         _ZN10layer_norm31ln_parallel_residual_fwd_kernelINS_13Kernel_traitsI6__halfS2_S2_S2_fjLj8192ELj1ELj1ELj8ELj16ENS_18Kernel_traits_baseILj8192ES2_S2_S2_S2_fjLj256EEEEELb0ELb1ELb0EEEvNS_9FwdParamsE
        .type           _ZN10layer_norm31ln_parallel_residual_fwd_kernelINS_13Kernel_traitsI6__halfS2_S2_S2_fjLj8192ELj1ELj1ELj8ELj16ENS_18Kernel_traits_baseILj8192ES2_S2_S2_S2_fjLj256EEEEELb0ELb1ELb0EEEvNS_9FwdParamsE,@function
        .size           _ZN10layer_norm31ln_parallel_residual_fwd_kernelINS_13Kernel_traitsI6__halfS2_S2_S2_fjLj8192ELj1ELj1ELj8ELj16ENS_18Kernel_traits_baseILj8192ES2_S2_S2_S2_fjLj256EEEEELb0ELb1ELb0EEEvNS_9FwdParamsE,(.L_x_18014 - _ZN10layer_norm31ln_parallel_residual_fwd_kernelINS_13Kernel_traitsI6__halfS2_S2_S2_fjLj8192ELj1ELj1ELj8ELj16ENS_18Kernel_traits_baseILj8192ES2_S2_S2_S2_fjLj256EEEEELb0ELb1ELb0EEEvNS_9FwdParamsE)
        .other          _ZN10layer_norm31ln_parallel_residual_fwd_kernelINS_13Kernel_traitsI6__halfS2_S2_S2_fjLj8192ELj1ELj1ELj8ELj16ENS_18Kernel_traits_baseILj8192ES2_S2_S2_S2_fjLj256EEEEELb0ELb1ELb0EEEvNS_9FwdParamsE,@"STO_CUDA_ENTRY STV_DEFAULT"
_ZN10layer_norm31ln_parallel_residual_fwd_kernelINS_13Kernel_traitsI6__halfS2_S2_S2_fjLj8192ELj1ELj1ELj8ELj16ENS_18Kernel_traits_baseILj8192ES2_S2_S2_S2_fjLj256EEEEELb0ELb1ELb0EEEvNS_9FwdParamsE:
.text._ZN10layer_norm31ln_parallel_residual_fwd_kernelINS_13Kernel_traitsI6__halfS2_S2_S2_fjLj8192ELj1ELj1ELj8ELj16ENS_18Kernel_traits_baseILj8192ES2_S2_S2_S2_fjLj256EEEEELb0ELb1ELb0EEEvNS_9FwdParamsE:
[----:B------:R-:W-:Y:S01]  /*0000*/  LDC R1, c[0x0][0x37c] ;  /* 0x0000df00ff017b82 */ /* 0x000fe20000000800 */
[----:B------:R-:W0:Y:S07]  /*0010*/  S2R R0, SR_TID.X ;  /* 0x0000000000007919 */ /* 0x000e2e0000002100 */
[----:B------:R-:W1:Y:S01]  /*0020*/  LDC R3, c[0x0][0x388] ;  /* 0x0000e200ff037b82 */ /* 0x000e620000000800 */
[----:B------:R-:W2:Y:S01]  /*0030*/  LDCU.64 UR10, c[0x0][0x438] ;  /* 0x00008700ff0a77ac */ /* 0x000ea20008000a00 */
[----:B------:R-:W-:Y:S01]  /*0040*/  BSSY.RECONVERGENT B0, `(.L_x_1843) ;  /* 0x0000051000007945 */ /* 0x000fe20003800200 */
[----:B------:R-:W3:Y:S05]  /*0050*/  LDCU.64 UR8, c[0x0][0x3a0] ;  /* 0x00007400ff0877ac */ /* 0x000eea0008000a00 */
[----:B------:R-:W3:Y:S01]  /*0060*/  LDC.64 R4, c[0x0][0x398] ;  /* 0x0000e600ff047b82 */ /* 0x000ee20000000a00 */
[----:B------:R-:W4:Y:S07]  /*0070*/  LDCU.64 UR6, c[0x0][0x358] ;  /* 0x00006b00ff0677ac */ /* 0x000f2e0008000a00 */
[----:B------:R-:W5:Y:S01]  /*0080*/  S2UR UR4, SR_CTAID.X ;  /* 0x00000000000479c3 */ /* 0x000f620000002500 */
[----:B--2---:R-:W-:-:S04]  /*0090*/  UISETP.NE.U32.AND UP0, UPT, UR10, URZ, UPT ;  /* 0x000000ff0a00728c */ /* 0x004fc8000bf05070 */
[----:B------:R-:W-:Y:S01]  /*00a0*/  UISETP.NE.AND.EX UP0, UPT, UR11, URZ, UPT, UP0 ;  /* 0x000000ff0b00728c */ /* 0x000fe2000bf05300 */
[----:B-1----:R-:W-:-:S04]  /*00b0*/  SHF.R.S32.HI R2, RZ, 0x1f, R3 ;  /* 0x0000001fff027819 */ /* 0x002fc80000011403 */
[----:B------:R-:W-:Y:S02]  /*00c0*/  LEA.HI R42, R2, R3, RZ, 0x3 ;  /* 0x00000003022a7211 */ /* 0x000fe400078f18ff */
[C---:B0-----:R-:W-:Y:S02]  /*00d0*/  LOP3.LUT R40, R0.reuse, 0x1f, RZ, 0xc0, !PT ;  /* 0x0000001f00287812 */ /* 0x041fe400078ec0ff */
[----:B------:R-:W-:Y:S02]  /*00e0*/  LOP3.LUT R41, R0, 0xe0, RZ, 0xc0, !PT ;  /* 0x000000e000297812 */ /* 0x000fe400078ec0ff */
[----:B---3--:R-:W-:Y:S02]  /*00f0*/  LOP3.LUT P0, RZ, R4, UR8, RZ, 0xfc, !PT ;  /* 0x0000000804ff7c12 */ /* 0x008fe4000f80fcff */
[----:B------:R-:W-:Y:S02]  /*0100*/  LOP3.LUT R3, R41, 0xff, R40, 0x36, !PT ;  /* 0x000000ff29037812 */ /* 0x000fe400078e3628 */
[----:B------:R-:W-:-:S02]  /*0110*/  LOP3.LUT P0, RZ, R5, UR9, RZ, 0xfc, P0 ;  /* 0x0000000905ff7c12 */ /* 0x000fc4000800fcff */
[----:B-----5:R-:W-:Y:S02]  /*0120*/  MOV R2, UR4 ;  /* 0x0000000400027c02 */ /* 0x020fe40008000f00 */
        /* <DEDUP_REMOVED lines=26> */
[----:B------:R-:W-:Y:S02]  /*02d0*/  ISETP.GE.U32.AND P2, PT, R3, 0x400, PT ;  /* 0x000004000300780c */ /* 0x000fe40003f46070 */
[----:B------:R-:W-:-:S11]  /*02e0*/  @P3 IADD3 R43, PT, PT, R43, 0x100, RZ ;  /* 0x000001002b2b3810 */ /* 0x000fd60007ffe0ff */
        /* <DEDUP_REMOVED lines=8> */
.L_x_1844:
        /* <DEDUP_REMOVED lines=14> */
[C---:B--2---:R-:W-:Y:S01]  /*0450*/  @P3 IMAD.WIDE.U32 R10, R43.reuse, 0x10, R10 ;  /* 0x000000102b0a3825 */ /* 0x044fe200078e000a */
[----:B------:R-:W-:-:S04]  /*0460*/  @P3 IADD3 R43, PT, PT, R43, 0x100, RZ ;  /* 0x000001002b2b3810 */ /* 0x000fc80007ffe0ff */
[----:B------:R0:W5:Y:S01]  /*0470*/  @P3 LDG.E.128 R24, desc[UR6][R10.64] ;  /* 0x000000060a183981 */ /* 0x000162000c1e1d00 */
[----:B---3--:R-:W-:-:S05]  /*0480*/  @P4 IMAD.WIDE.U32 R4, R43, 0x10, R20 ;  /* 0x000000102b044825 */ /* 0x008fca00078e0014 */
[----:B------:R0:W5:Y:S01]  /*0490*/  @P4 LDG.E.128 R16, desc[UR6][R4.64] ;  /* 0x0000000604104981 */ /* 0x000162000c1e1d00 */
[----:B------:R-:W-:Y:S02]  /*04a0*/  HFMA2 R22, -RZ, RZ, 0, 0 ;  /* 0x00000000ff167431 */ /* 0x000fe400000001ff */
[----:B------:R-:W-:Y:S01]  /*04b0*/  HFMA2 R38, -RZ, RZ, 0, 0 ;  /* 0x00000000ff267431 */ /* 0x000fe200000001ff */
[----:B------:R-:W-:Y:S02]  /*04c0*/  CS2R R20, SRZ ;  /* 0x0000000000147805 */ /* 0x000fe4000001ff00 */
[----:B------:R-:W-:Y:S02]  /*04d0*/  MOV R30, RZ ;  /* 0x000000ff001e7202 */ /* 0x000fe40000000f00 */
[----:B------:R-:W-:Y:S02]  /*04e0*/  CS2R R28, SRZ ;  /* 0x00000000001c7805 */ /* 0x000fe4000001ff00 */
[----:B------:R-:W-:-:S02]  /*04f0*/  CS2R R36, SRZ ;  /* 0x0000000000247805 */ /* 0x000fc4000001ff00 */
[----:B------:R-:W-:Y:S02]  /*0500*/  @P1 MOV R39, RZ ;  /* 0x000000ff00271202 */ /* 0x000fe40000000f00 */
[----:B------:R-:W-:Y:S02]  /*0510*/  @P4 CS2R R14, SRZ ;  /* 0x00000000000e4805 */ /* 0x000fe4000001ff00 */
[----:B------:R-:W-:Y:S02]  /*0520*/  @P4 CS2R R12, SRZ ;  /* 0x00000000000c4805 */ /* 0x000fe4000001ff00 */
[----:B------:R-:W-:Y:S02]  /*0530*/  @P2 MOV R31, RZ ;  /* 0x000000ff001f2202 */ /* 0x000fe40000000f00 */
[----:B0-----:R-:W-:-:S07]  /*0540*/  @P3 MOV R23, RZ ;  /* 0x000000ff00173202 */ /* 0x001fce0000000f00 */
.L_x_1845:
[----:B------:R-:W-:Y:S05]  /*0550*/  BSYNC.RECONVERGENT B0 ;  /* 0x0000000000007941 */ /* 0x000fea0003800200 */
.L_x_1843:
[----:B------:R-:W0:Y:S02]  /*0560*/  LDCU UR4, c[0x0][0x384] ;  /* 0x00007080ff0477ac */ /* 0x000e240008000800 */
[----:B0-----:R-:W-:-:S13]  /*0570*/  ISETP.GE.AND P2, PT, R2, UR4, PT ;  /* 0x0000000402007c0c */ /* 0x001fda000bf46270 */
[----:B------:R-:W-:Y:S05]  /*0580*/  @P2 EXIT ;  /* 0x000000000000294d */ /* 0x000fea0003800000 */
[----:B------:R-:W-:Y:S01]  /*0590*/  SHF.R.S32.HI R42, RZ, 0x3, R42 ;  /* 0x00000003ff2a7819 */ /* 0x000fe2000001142a */
[----:B------:R-:W0:Y:S03]  /*05a0*/  LDCU UR10, c[0x0][0x388] ;  /* 0x00007100ff0a77ac */ /* 0x000e260008000800 */
[C---:B------:R-:W-:Y:S01]  /*05b0*/  LOP3.LUT R4, R42.reuse, 0xff, RZ, 0xc0, !PT ;  /* 0x000000ff2a047812 */ /* 0x040fe200078ec0ff */
[----:B------:R-:W1:Y:S01]  /*05c0*/  LDCU.U8 UR8, c[0x0][0x410] ;  /* 0x00008200ff0877ac */ /* 0x000e620008000000 */
[----:B------:R-:W-:Y:S02]  /*05d0*/  LOP3.LUT R42, R42, 0xffffff00, RZ, 0xc0, !PT ;  /* 0xffffff002a2a7812 */ /* 0x000fe400078ec0ff */
[----:B------:R-:W-:Y:S01]  /*05e0*/  VIADDMNMX R41, R4, -R41, RZ, !PT ;  /* 0x8000002904297246 */ /* 0x000fe200078001ff */
[----:B------:R-:W-:Y:S01]  /*05f0*/  IMAD R4, R40, -0x20, R4 ;  /* 0xffffffe028047824 */ /* 0x000fe200078e0204 */
[----:B------:R-:W2:Y:S02]  /*0600*/  LDCU UR9, c[0x0][0x400] ;  /* 0x00008000ff0977ac */ /* 0x000ea40008000800 */
[----:B------:R-:W-:-:S02]  /*0610*/  VIMNMX R41, PT, PT, R41, 0x20, PT ;  /* 0x0000002029297848 */ /* 0x000fc40003fe0100 */
[----:B------:R-:W-:Y:S01]  /*0620*/  VIMNMX R4, PT, PT, RZ, R4, !PT ;  /* 0x00000004ff047248 */ /* 0x000fe20007fe0100 */
[----:B------:R-:W3:Y:S01]  /*0630*/  LDCU.64 UR12, c[0x0][0x398] ;  /* 0x00007300ff0c77ac */ /* 0x000ee20008000a00 */
[-C--:B------:R-:W-:Y:S02]  /*0640*/  LEA R41, R41, R42.reuse, 0x3 ;  /* 0x0000002a29297211 */ /* 0x080fe400078e18ff */
[----:B------:R-:W-:Y:S01]  /*0650*/  VIMNMX R49, PT, PT, R4, 0x20, PT ;  /* 0x0000002004317848 */ /* 0x000fe20003fe0100 */
[----:B------:R-:W4:Y:S01]  /*0660*/  LDCU.64 UR14, c[0x0][0x3a0] ;  /* 0x00007400ff0e77ac */ /* 0x000f220008000a00 */
[----:B------:R-:W-:Y:S02]  /*0670*/  I2FP.F32.U32 R41, R41 ;  /* 0x0000002900297245 */ /* 0x000fe40000201000 */
[----:B------:R-:W-:Y:S01]  /*0680*/  LEA R49, R49, R42, 0x3 ;  /* 0x0000002a31317211 */ /* 0x000fe200078e18ff */
[----:B------:R-:W-:Y:S01]  /*0690*/  UPLOP3.LUT UP1, UPT, UPT, UPT, UPT, 0x40, 0x4 ;  /* 0x000000000004789c */ /* 0x000fe20003f2e870 */
[----:B-1----:R0:W0:Y:S10]  /*06a0*/  MUFU.RCP R48, R41 ;  /* 0x0000002900307308 */ /* 0x0020340000001000 */
.L_x_1882:
[----:B0-----:R-:W-:Y:S01]  /*06b0*/  IMAD R44, R2, UR10, RZ ;  /* 0x0000000a022c7c24 */ /* 0x001fe2000f8e02ff */
[----:B------:R-:W-:Y:S04]  /*06c0*/  BSSY.RECONVERGENT B0, `(.L_x_1846) ;  /* 0x0000089000007945 */ /* 0x000fe80003800200 */
[----:B------:R-:W-:-:S04]  /*06d0*/  SHF.R.S32.HI R45, RZ, 0x1f, R44 ;  /* 0x0000001fff2d7819 */ /* 0x000fc8000001142c */
[----:B------:R-:W-:-:S04]  /*06e0*/  LEA.HI R45, R45, R44, RZ, 0x3 ;  /* 0x0000002c2d2d7211 */ /* 0x000fc800078f18ff */
[----:B------:R-:W-:-:S04]  /*06f0*/  LEA.HI.SX32 R86, R45, R0, 0x1d ;  /* 0x000000002d567211 */ /* 0x000fc800078feaff */
[----:B------:R-:W-:Y:S01]  /*0700*/  MOV R0, R86 ;  /* 0x0000005600007202 */ /* 0x000fe20000000f00 */
[----:B------:R-:W-:Y:S06]  /*0710*/  @!P1 BRA `(.L_x_1847) ;  /* 0x00000008000c9947 */ /* 0x000fec0003800000 */
[----:B---3--:R-:W-:Y:S01]  /*0720*/  ISETP.NE.U32.AND P1, PT, RZ, UR12, PT ;  /* 0x0000000cff007c0c */ /* 0x008fe2000bf25070 */
[----:B------:R-:W0:Y:S01]  /*0730*/  LDC.64 R44, c[0x0][0x390] ;  /* 0x0000e400ff2c7b82 */ /* 0x000e220000000a00 */
[----:B----4-:R-:W-:Y:S02]  /*0740*/  ISETP.NE.U32.AND P2, PT, RZ, UR14, PT ;  /* 0x0000000eff007c0c */ /* 0x010fe4000bf45070 */
[----:B------:R-:W-:Y:S02]  /*0750*/  ISETP.NE.AND.EX P1, PT, RZ, UR13, PT, P1 ;  /* 0x0000000dff007c0c */ /* 0x000fe4000bf25310 */
[----:B------:R-:W-:-:S11]  /*0760*/  ISETP.NE.AND.EX P2, PT, RZ, UR15, PT, P2 ;  /* 0x0000000fff007c0c */ /* 0x000fd6000bf45320 */
[----:B------:R-:W1:Y:S08]  /*0770*/  @P1 LDC.64 R50, c[0x0][0x398] ;  /* 0x0000e600ff321b82 */ /* 0x000e700000000a00 */
[----:B------:R-:W3:Y:S01]  /*0780*/  @P2 LDC.64 R88, c[0x0][0x3a0] ;  /* 0x0000e800ff582b82 */ /* 0x000ee20000000a00 */
[----:B0-----:R-:W-:-:S06]  /*0790*/  IMAD.WIDE.U32 R44, R86, 0x10, R44 ;  /* 0x00000010562c7825 */ /* 0x001fcc00078e002c */
[----:B------:R-:W5:Y:S01]  /*07a0*/  LDG.E.128 R44, desc[UR6][R44.64] ;  /* 0x000000062c2c7981 */ /* 0x000f62000c1e1d00 */
[----:B-1----:R-:W-:-:S05]  /*07b0*/  @P1 IMAD.WIDE.U32 R50, R86, 0x10, R50 ;  /* 0x0000001056321825 */ /* 0x002fca00078e0032 */
[----:B------:R0:W5:Y:S01]  /*07c0*/  @P1 LDG.E.128 R8, desc[UR6][R50.64] ;  /* 0x0000000632081981 */ /* 0x000162000c1e1d00 */
[----:B---3--:R-:W-:-:S05]  /*07d0*/  @P2 IMAD.WIDE.U32 R88, R86, 0x10, R88 ;  /* 0x0000001056582825 */ /* 0x008fca00078e0058 */
[----:B------:R0:W5:Y:S01]  /*07e0*/  @P2 LDG.E.128 R4, desc[UR6][R88.64] ;  /* 0x0000000658042981 */ /* 0x000162000c1e1d00 */
[----:B------:R-:W-:Y:S05]  /*07f0*/  @!P1 BRA `(.L_x_1848) ;  /* 0x00000004002c9947 */ /* 0x000fea0003800000 */
[----:B------:R-:W-:Y:S05]  /*0800*/  @!P2 BRA `(.L_x_1849) ;  /* 0x0000000000b4a947 */ /* 0x000fea0003800000 */
[----:B-----5:R-:W-:Y:S02]  /*0810*/  HADD2.F32 R0, -RZ, R44.H0_H0 ;  /* 0x2000002cff007230 */ /* 0x020fe40000004100 */
[----:B------:R-:W-:Y:S02]  /*0820*/  HADD2.F32 R41, -RZ, R8.H0_H0 ;  /* 0x20000008ff297230 */ /* 0x000fe40000004100 */
[--C-:B------:R-:W-:Y:S02]  /*0830*/  HADD2.F32 R52, -RZ, R47.reuse.H0_H0 ;  /* 0x2000002fff347230 */ /* 0x100fe40000004100 */
[----:B------:R-:W-:Y:S02]  /*0840*/  HADD2.F32 R61, -RZ, R47.H1_H1 ;  /* 0x3000002fff3d7230 */ /* 0x000fe40000004100 */
[----:B------:R-:W-:Y:S01]  /*0850*/  FADD.FTZ R0, R0, R41 ;  /* 0x0000002900007221 */ /* 0x000fe20000010000 */
[----:B0-----:R-:W-:Y:S02]  /*0860*/  HADD2.F32 R50, -RZ, R46.H0_H0 ;  /* 0x2000002eff327230 */ /* 0x001fe40000004100 */
[----:B------:R-:W-:-:S02]  /*0870*/  HADD2.F32 R47, -RZ, R10.H0_H0 ;  /* 0x2000000aff2f7230 */ /* 0x000fc40000004100 */
[----:B------:R-:W-:Y:S02]  /*0880*/  HADD2.F32 R44, -RZ, R44.H1_H1 ;  /* 0x3000002cff2c7230 */ /* 0x000fe40000004100 */
[----:B------:R-:W-:Y:S02]  /*0890*/  HADD2.F32 R41, -RZ, R8.H1_H1 ;  /* 0x30000008ff297230 */ /* 0x000fe40000004100 */
[----:B------:R-:W-:Y:S01]  /*08a0*/  FADD.FTZ R47, R50, R47 ;  /* 0x0000002f322f7221 */ /* 0x000fe20000010000 */
[----:B------:R-:W-:Y:S02]  /*08b0*/  HADD2.F32 R40, -RZ, R45.H0_H0 ;  /* 0x2000002dff287230 */ /* 0x000fe40000004100 */
[----:B------:R-:W-:Y:S02]  /*08c0*/  HADD2.F32 R46, -RZ, R46.H1_H1 ;  /* 0x3000002eff2e7230 */ /* 0x000fe40000004100 */
[----:B------:R-:W-:Y:S01]  /*08d0*/  FADD.FTZ R41, R44, R41 ;  /* 0x000000292c297221 */ /* 0x000fe20000010000 */
[----:B------:R-:W-:-:S02]  /*08e0*/  HADD2.F32 R43, -RZ, R9.H0_H0 ;  /* 0x20000009ff2b7230 */ /* 0x000fc40000004100 */
[----:B------:R-:W-:Y:S02]  /*08f0*/  HADD2.F32 R51, -RZ, R10.H1_H1 ;  /* 0x3000000aff337230 */ /* 0x000fe40000004100 */
[----:B------:R-:W-:Y:S02]  /*0900*/  HADD2.F32 R50, -RZ, R11.H1_H1 ;  /* 0x3000000bff327230 */ /* 0x000fe40000004100 */
[----:B------:R-:W-:Y:S01]  /*0910*/  FADD.FTZ R40, R40, R43 ;  /* 0x0000002b28287221 */ /* 0x000fe20000010000 */
[----:B------:R-:W-:Y:S02]  /*0920*/  HADD2.F32 R44, -RZ, R6.H0_H0 ;  /* 0x20000006ff2c7230 */ /* 0x000fe40000004100 */
[----:B------:R-:W-:Y:S01]  /*0930*/  FADD.FTZ R46, R46, R51 ;  /* 0x000000332e2e7221 */ /* 0x000fe20000010000 */
[----:B------:R-:W-:Y:S02]  /*0940*/  HADD2.F32 R45, -RZ, R45.H1_H1 ;  /* 0x3000002dff2d7230 */ /* 0x000fe40000004100 */
[----:B------:R-:W-:Y:S01]  /*0950*/  FADD.FTZ R50, R61, R50 ;  /* 0x000000323d327221 */ /* 0x000fe20000010000 */
[----:B------:R-:W-:-:S02]  /*0960*/  HADD2.F32 R42, -RZ, R9.H1_H1 ;  /* 0x30000009ff2a7230 */ /* 0x000fc40000004100 */
[----:B------:R-:W-:Y:S01]  /*0970*/  FADD.FTZ R61, R47, R44 ;  /* 0x0000002c2f3d7221 */ /* 0x000fe20000010000 */
[----:B------:R-:W-:Y:S02]  /*0980*/  HADD2.F32 R43, -RZ, R11.H0_H0 ;  /* 0x2000000bff2b7230 */ /* 0x000fe40000004100 */
[----:B------:R-:W-:Y:S02]  /*0990*/  HADD2.F32 R51, -RZ, R4.H0_H0 ;  /* 0x20000004ff337230 */ /* 0x000fe40000004100 */
        /* <DEDUP_REMOVED lines=20> */
.L_x_1849:
[----:B0----5:R-:W-:Y:S02]  /*0ae0*/  HADD2.F32 R51, -RZ, R44.H0_H0 ;  /* 0x2000002cff337230 */ /* 0x021fe40000004100 */
        /* <DEDUP_REMOVED lines=28> */
.L_x_1848:
[----:B------:R-:W-:Y:S05]  /*0cb0*/  @!P2 BRA `(.L_x_1851) ;  /* 0x000000000074a947 */ /* 0x000fea0003800000 */
        /* <DEDUP_REMOVED lines=29> */
.L_x_1851:
[--C-:B0----5:R-:W-:Y:S02]  /*0e90*/  HADD2.F32 R51, -RZ, R44.reuse.H0_H0 ;  /* 0x2000002cff337230 */ /* 0x121fe40000004100 */
[----:B------:R-:W-:Y:S02]  /*0ea0*/  HADD2.F32 R52, -RZ, R44.H1_H1 ;  /* 0x3000002cff347230 */ /* 0x000fe40000004100 */
[--C-:B------:R-:W-:Y:S02]  /*0eb0*/  HADD2.F32 R59, -RZ, R45.reuse.H0_H0 ;  /* 0x2000002dff3b7230 */ /* 0x100fe40000004100 */
[----:B------:R-:W-:Y:S02]  /*0ec0*/  HADD2.F32 R50, -RZ, R45.H1_H1 ;  /* 0x3000002dff327230 */ /* 0x000fe40000004100 */
[--C-:B------:R-:W-:Y:S02]  /*0ed0*/  HADD2.F32 R61, -RZ, R46.reuse.H0_H0 ;  /* 0x2000002eff3d7230 */ /* 0x100fe40000004100 */
[----:B------:R-:W-:-:S02]  /*0ee0*/  HADD2.F32 R72, -RZ, R46.H1_H1 ;  /* 0x3000002eff487230 */ /* 0x000fc40000004100 */
[--C-:B------:R-:W-:Y:S02]  /*0ef0*/  HADD2.F32 R79, -RZ, R47.reuse.H0_H0 ;  /* 0x2000002fff4f7230 */ /* 0x100fe40000004100 */
[----:B------:R-:W-:-:S07]  /*0f00*/  HADD2.F32 R70, -RZ, R47.H1_H1 ;  /* 0x3000002fff467230 */ /* 0x000fce0000004100 */
.L_x_1850:
[----:B------:R-:W0:Y:S01]  /*0f10*/  @P0 LDC.64 R44, c[0x0][0x3a8] ;  /* 0x0000ea00ff2c0b82 */ /* 0x000e220000000a00 */
[C---:B------:R-:W-:Y:S01]  /*0f20*/  IADD3 R0, PT, PT, R86.reuse, 0x100, RZ ;  /* 0x0000010056007810 */ /* 0x040fe20007ffe0ff */
[----:B0-----:R-:W-:-:S05]  /*0f30*/  @P0 IMAD.WIDE.U32 R44, R86, 0x10, R44 ;  /* 0x00000010562c0825 */ /* 0x001fca00078e002c */
[----:B------:R0:W-:Y:S02]  /*0f40*/  @P0 STG.E.128 desc[UR6][R44.64], R40 ;  /* 0x000000282c000986 */ /* 0x0001e4000c101d06 */
.L_x_1847:
[----:B--234-:R-:W-:Y:S05]  /*0f50*/  BSYNC.RECONVERGENT B0 ;  /* 0x0000000000007941 */ /* 0x01cfea0003800200 */
.L_x_1846:
        /* <DEDUP_REMOVED lines=31> */
.L_x_1855:
        /* <DEDUP_REMOVED lines=29> */
.L_x_1854:
        /* <DEDUP_REMOVED lines=32> */
.L_x_1857:
[----:B-----5:R-:W-:Y:S02]  /*1520*/  HADD2.F32 R42, -RZ, R45.H0_H0 ;  /* 0x2000002dff2a7230 */ /* 0x020fe40000004100 */
[----:B------:R-:W-:Y:S02]  /*1530*/  HADD2.F32 R53, -RZ, R46.H0_H0 ;  /* 0x2000002eff357230 */ /* 0x000fe40000004100 */
[----:B------:R-:W-:Y:S02]  /*1540*/  HADD2.F32 R43, -RZ, R9.H0_H0 ;  /* 0x20000009ff2b7230 */ /* 0x000fe40000004100 */
[----:B------:R-:W-:Y:S02]  /*1550*/  HADD2.F32 R54, -RZ, R10.H0_H0 ;  /* 0x2000000aff367230 */ /* 0x000fe40000004100 */
[----:B------:R-:W-:Y:S02]  /*1560*/  HADD2.F32 R40, -RZ, R44.H0_H0 ;  /* 0x2000002cff287230 */ /* 0x000fe40000004100 */
[----:B------:R-:W-:Y:S01]  /*1570*/  FADD.FTZ R42, R43, R42 ;  /* 0x0000002a2b2a7221 */ /* 0x000fe20000010000 */
[----:B------:R-:W-:-:S02]  /*1580*/  HADD2.F32 R41, -RZ, R8.H0_H0 ;  /* 0x20000008ff297230 */ /* 0x000fc40000004100 */
[----:B------:R-:W-:Y:S01]  /*1590*/  FADD.FTZ R54, R54, R53 ;  /* 0x0000003536367221 */ /* 0x000fe20000010000 */
[--C-:B------:R-:W-:Y:S02]  /*15a0*/  HADD2.F32 R74, -RZ, R47.reuse.H0_H0 ;  /* 0x2000002fff4a7230 */ /* 0x100fe40000004100 */
[----:B------:R-:W-:Y:S02]  /*15b0*/  HADD2.F32 R76, -RZ, R47.H1_H1 ;  /* 0x3000002fff4c7230 */ /* 0x000fe40000004100 */
[----:B------:R-:W-:Y:S01]  /*15c0*/  FADD.FTZ R40, R41, R40 ;  /* 0x0000002829287221 */ /* 0x000fe20000010000 */
[----:B------:R-:W-:Y:S02]  /*15d0*/  HADD2.F32 R56, -RZ, R46.H1_H1 ;  /* 0x3000002eff387230 */ /* 0x000fe40000004100 */
[----:B------:R-:W-:Y:S02]  /*15e0*/  HADD2.F32 R47, -RZ, R10.H1_H1 ;  /* 0x3000000aff2f7230 */ /* 0x000fe40000004100 */
[----:B------:R-:W-:-:S02]  /*15f0*/  HADD2.F32 R43, -RZ, R11.H0_H0 ;  /* 0x2000000bff2b7230 */ /* 0x000fc40000004100 */
[----:B------:R-:W-:Y:S02]  /*1600*/  HADD2.F32 R53, -RZ, R4.H0_H0 ;  /* 0x20000004ff357230 */ /* 0x000fe40000004100 */
[----:B------:R-:W-:Y:S01]  /*1610*/  FADD.FTZ R47, R47, R56 ;  /* 0x000000382f2f7221 */ /* 0x000fe20000010000 */
[----:B------:R-:W-:Y:S02]  /*1620*/  HADD2.F32 R69, -RZ, R6.H0_H0 ;  /* 0x20000006ff457230 */ /* 0x000fe40000004100 */
[----:B------:R-:W-:Y:S01]  /*1630*/  FADD.FTZ R43, R43, R74 ;  /* 0x0000004a2b2b7221 */ /* 0x000fe20000010000 */
[----:B------:R-:W-:Y:S02]  /*1640*/  HADD2.F32 R44, -RZ, R44.H1_H1 ;  /* 0x3000002cff2c7230 */ /* 0x000fe40000004100 */
[----:B------:R-:W-:Y:S01]  /*1650*/  FADD.FTZ R53, R53, R40 ;  /* 0x0000002835357221 */ /* 0x000fe20000010000 */
[----:B------:R-:W-:Y:S02]  /*1660*/  HADD2.F32 R45, -RZ, R45.H1_H1 ;  /* 0x3000002dff2d7230 */ /* 0x000fe40000004100 */
[----:B------:R-:W-:Y:S01]  /*1670*/  FADD.FTZ R69, R69, R54 ;  /* 0x0000003645457221 */ /* 0x000fe20000010000 */
[----:B------:R-:W-:-:S02]  /*1680*/  HADD2.F32 R41, -RZ, R8.H1_H1 ;  /* 0x30000008ff297230 */ /* 0x000fc40000004100 */
[----:B------:R-:W-:Y:S02]  /*1690*/  HADD2.F32 R46, -RZ, R9.H1_H1 ;  /* 0x30000009ff2e7230 */ /* 0x000fe40000004100 */
        /* <DEDUP_REMOVED lines=20> */
.L_x_1856:
[----:B------:R-:W0:Y:S02]  /*17e0*/  @P0 LDC.64 R44, c[0x0][0x3a8] ;  /* 0x0000ea00ff2c0b82 */ /* 0x000e240000000a00 */
[C---:B0-----:R-:W-:Y:S01]  /*17f0*/  @P0 IMAD.WIDE.U32 R44, R0.reuse, 0x10, R44 ;  /* 0x00000010002c0825 */ /* 0x041fe200078e002c */
[----:B------:R-:W-:-:S04]  /*1800*/  IADD3 R0, PT, PT, R0, 0x100, RZ ;  /* 0x0000010000007810 */ /* 0x000fc80007ffe0ff */
[----:B------:R1:W-:Y:S03]  /*1810*/  @P0 STG.E.128 desc[UR6][R44.64], R40 ;  /* 0x000000282c000986 */ /* 0x0003e6000c101d06 */
.L_x_1853:
[----:B------:R-:W-:Y:S05]  /*1820*/  BSYNC.RECONVERGENT B0 ;  /* 0x0000000000007941 */ /* 0x000fea0003800200 */
.L_x_1852:
        /* <DEDUP_REMOVED lines=31> */
.L_x_1861:
        /* <DEDUP_REMOVED lines=29> */
.L_x_1860:
        /* <DEDUP_REMOVED lines=32> */
.L_x_1863:
        /* <DEDUP_REMOVED lines=44> */
.L_x_1862:
[----:B------:R-:W0:Y:S02]  /*20b0*/  @P0 LDC.64 R44, c[0x0][0x3a8] ;  /* 0x0000ea00ff2c0b82 */ /* 0x000e240000000a00 */
[C---:B0-----:R-:W-:Y:S01]  /*20c0*/  @P0 IMAD.WIDE.U32 R44, R0.reuse, 0x10, R44 ;  /* 0x00000010002c0825 */ /* 0x041fe200078e002c */
[----:B------:R-:W-:-:S04]  /*20d0*/  IADD3 R0, PT, PT, R0, 0x100, RZ ;  /* 0x0000010000007810 */ /* 0x000fc80007ffe0ff */
[----:B------:R2:W-:Y:S03]  /*20e0*/  @P0 STG.E.128 desc[UR6][R44.64], R40 ;  /* 0x000000282c000986 */ /* 0x0005e6000c101d06 */
.L_x_1859:
[----:B------:R-:W-:Y:S05]  /*20f0*/  BSYNC.RECONVERGENT B0 ;  /* 0x0000000000007941 */ /* 0x000fea0003800200 */
.L_x_1858:
        /* <DEDUP_REMOVED lines=31> */
.L_x_1867:
        /* <DEDUP_REMOVED lines=29> */
.L_x_1866:
        /* <DEDUP_REMOVED lines=32> */
.L_x_1869:
        /* <DEDUP_REMOVED lines=44> */
.L_x_1868:
[----:B------:R-:W0:Y:S02]  /*2980*/  @P0 LDC.64 R44, c[0x0][0x3a8] ;  /* 0x0000ea00ff2c0b82 */ /* 0x000e240000000a00 */
[----:B0-----:R-:W-:-:S05]  /*2990*/  @P0 IMAD.WIDE.U32 R44, R0, 0x10, R44 ;  /* 0x00000010002c0825 */ /* 0x001fca00078e002c */
[----:B------:R3:W-:Y:S02]  /*29a0*/  @P0 STG.E.128 desc[UR6][R44.64], R40 ;  /* 0x000000282c000986 */ /* 0x0007e4000c101d06 */
.L_x_1865:
[----:B------:R-:W-:Y:S05]  /*29b0*/  BSYNC.RECONVERGENT B0 ;  /* 0x0000000000007941 */ /* 0x000fea0003800200 */
.L_x_1864:
[----:B0123--:R-:W-:Y:S01]  /*29c0*/  FADD.FTZ R45, RZ, R51 ;  /* 0x00000033ff2d7221 */ /* 0x00ffe20000010000 */
[C---:B------:R-:W-:Y:S01]  /*29d0*/  ISETP.GE.U32.AND P1, PT, R3.reuse, 0x100, PT ;  /* 0x000001000300780c */ /* 0x040fe20003f26070 */
[----:B------:R-:W-:Y:S01]  /*29e0*/  BSSY.RECONVERGENT B0, `(.L_x_1870) ;  /* 0x000008a000007945 */ /* 0x000fe20003800200 */
[C---:B------:R-:W-:Y:S01]  /*29f0*/  ISETP.GT.U32.AND P6, PT, R3.reuse, 0x1ff, PT ;  /* 0x000001ff0300780c */ /* 0x040fe20003fc4070 */
[----:B------:R-:W-:Y:S01]  /*2a00*/  FADD.FTZ R0, R52, R45 ;  /* 0x0000002d34007221 */ /* 0x000fe20000010000 */
[----:B------:R-:W-:Y:S02]  /*2a10*/  ISETP.GT.U32.AND P5, PT, R3, 0x2ff, PT ;  /* 0x000002ff0300780c */ /* 0x000fe40003fa4070 */
        /* <DEDUP_REMOVED lines=134> */
.L_x_1871:
[----:B------:R-:W-:Y:S05]  /*3280*/  BSYNC.RECONVERGENT B0 ;  /* 0x0000000000007941 */ /* 0x000fea0003800200 */
.L_x_1870:
        /* <DEDUP_REMOVED lines=12> */
.L_x_1873:
[----:B------:R-:W-:Y:S05]  /*3350*/  BSYNC.RECONVERGENT B0 ;  /* 0x0000000000007941 */ /* 0x000fea0003800200 */
.L_x_1872:
        /* <DEDUP_REMOVED lines=50> */
[----:B------:R-:W-:Y:S02]  /*3680*/  FMUL.FTZ R47, R47, R91 ;  /* 0x0000005b2f2f7220 */ /* 0x000fe40000410000 */
[----:B------:R-:W0:Y:S01]  /*3690*/  LDC R91, c[0x0][0x448] ;  /* 0x00011200ff5b7b82 */ /* 0x000e220000000800 */
[----:B------:R-:W1:Y:S01]  /*36a0*/  SHFL.IDX PT, R89, R89, RZ, 0x1f ;  /* 0x00001fff59597589 */ /* 0x000e6200000e0000 */
[----:B------:R-:W-:-:S06]  /*36b0*/  FFMA.FTZ R88, R88, R47, R45 ;  /* 0x0000002f58587223 */ /* 0x000fcc000001002d */
[----:B------:R-:W0:Y:S01]  /*36c0*/  SHFL.IDX PT, R88, R88, RZ, 0x1f ;  /* 0x00001fff58587589 */ /* 0x000e2200000e0000 */
[----:B------:R-:W2:Y:S08]  /*36d0*/  @!P5 LDC.64 R46, c[0x0][0x3c0] ;  /* 0x0000f000ff2edb82 */ /* 0x000eb00000000a00 */
[----:B------:R-:W3:Y:S01]  /*36e0*/  @!P5 LDC.64 R44, c[0x0][0x3c8] ;  /* 0x0000f200ff2cdb82 */ /* 0x000ee20000000a00 */
[----:B-1----:R-:W-:-:S05]  /*36f0*/  FMUL.FTZ R87, R89, R89 ;  /* 0x0000005959577220 */ /* 0x002fca0000410000 */
[----:B------:R-:W-:Y:S01]  /*3700*/  FSEL R90, R87, RZ, P6 ;  /* 0x000000ff575a7208 */ /* 0x000fe20003000000 */
[----:B0-----:R-:W-:Y:S01]  /*3710*/  FFMA.FTZ R87, R88, UR9, R91 ;  /* 0x0000000958577c23 */ /* 0x001fe2000801005b */
[----:B--2---:R-:W-:-:S04]  /*3720*/  @!P5 IMAD.WIDE R46, R2, 0x4, R46 ;  /* 0x00000004022ed825 */ /* 0x004fc800078e022e */
[----:B------:R-:W-:Y:S01]  /*3730*/  FADD.FTZ R87, R87, R90 ;  /* 0x0000005a57577221 */ /* 0x000fe20000010000 */
[----:B------:R-:W-:Y:S01]  /*3740*/  FSEL R90, R89, RZ, !P6 ;  /* 0x000000ff595a7208 */ /* 0x000fe20007000000 */
[----:B------:R0:W-:Y:S01]  /*3750*/  @!P5 STG.E desc[UR6][R46.64], R89 ;  /* 0x000000592e00d986 */ /* 0x0001e2000c101906 */
[----:B---3--:R-:W-:-:S03]  /*3760*/  @!P5 IMAD.WIDE R44, R2, 0x4, R44 ;  /* 0x00000004022cd825 */ /* 0x008fc600078e022c */
[----:B------:R-:W1:Y:S02]  /*3770*/  MUFU.RSQ R87, R87 ;  /* 0x0000005700577308 */ /* 0x000e640000001400 */
[----:B-1----:R0:W-:Y:S01]  /*3780*/  @!P5 STG.E desc[UR6][R44.64], R87 ;  /* 0x000000572c00d986 */ /* 0x0021e2000c101906 */
[----:B------:R-:W-:Y:S05]  /*3790*/  @!P1 BRA `(.L_x_1875) ;  /* 0x0000000000c09947 */ /* 0x000fea0003800000 */
[--C-:B------:R-:W-:Y:S01]  /*37a0*/  FADD.FTZ R88, R61, -R90.reuse ;  /* 0x8000005a3d587221 */ /* 0x100fe20000010000 */
[--C-:B0-----:R-:W-:Y:S01]  /*37b0*/  FADD.FTZ R46, R59, -R90.reuse ;  /* 0x8000005a3b2e7221 */ /* 0x101fe20000010000 */
[----:B-----5:R-:W-:Y:S02]  /*37c0*/  HADD2.F32 R89, -RZ, R65.H0_H0 ;  /* 0x20000041ff597230 */ /* 0x020fe40000004100 */
[----:B------:R-:W-:Y:S01]  /*37d0*/  FADD.FTZ R92, R79, -R90 ;  /* 0x8000005a4f5c7221 */ /* 0x000fe20000010000 */
[----:B------:R-:W-:Y:S02]  /*37e0*/  HADD2.F32 R91, -RZ, R37.H0_H0 ;  /* 0x20000025ff5b7230 */ /* 0x000fe40000004100 */
[C---:B------:R-:W-:Y:S01]  /*37f0*/  FMUL.FTZ R88, R87.reuse, R88 ;  /* 0x0000005857587220 */ /* 0x040fe20000410000 */
[----:B------:R-:W-:Y:S02]  /*3800*/  HADD2.F32 R93, -RZ, R66.H0_H0 ;  /* 0x20000042ff5d7230 */ /* 0x000fe40000004100 */
[----:B------:R-:W-:Y:S01]  /*3810*/  FMUL.FTZ R46, R87, R46 ;  /* 0x0000002e572e7220 */ /* 0x000fe20000410000 */
[----:B------:R-:W-:-:S02]  /*3820*/  HADD2.F32 R95, -RZ, R38.H0_H0 ;  /* 0x20000026ff5f7230 */ /* 0x000fc40000004100 */
[----:B------:R-:W-:Y:S01]  /*3830*/  FMUL.FTZ R94, R87, R92 ;  /* 0x0000005c575e7220 */ /* 0x000fe20000410000 */
[----:B------:R-:W-:Y:S02]  /*3840*/  HADD2.F32 R97, -RZ, R67.H0_H0 ;  /* 0x20000043ff617230 */ /* 0x000fe40000004100 */
[----:B------:R-:W-:Y:S01]  /*3850*/  FFMA.FTZ R92, R46, R89, R91 ;  /* 0x000000592e5c7223 */ /* 0x000fe2000001005b */
[----:B------:R-:W-:Y:S02]  /*3860*/  HADD2.F32 R99, -RZ, R39.H0_H0 ;  /* 0x20000027ff637230 */ /* 0x000fe40000004100 */
[----:B------:R-:W-:Y:S01]  /*3870*/  FFMA.FTZ R95, R88, R93, R95 ;  /* 0x0000005d585f7223 */ /* 0x000fe2000001005f */
[----:B------:R-:W-:Y:S01]  /*3880*/  FADD.FTZ R44, R51, -R90 ;  /* 0x8000005a332c7221 */ /* 0x000fe20000010000 */
[----:B------:R-:W0:Y:S01]  /*3890*/  LDC.64 R88, c[0x0][0x428] ;  /* 0x00010a00ff587b82 */ /* 0x000e220000000a00 */
[----:B------:R-:W-:Y:S02]  /*38a0*/  HADD2.F32 R45, -RZ, R64.H0_H0 ;  /* 0x20000040ff2d7230 */ /* 0x000fe40000004100 */
[----:B------:R-:W-:Y:S01]  /*38b0*/  FFMA.FTZ R98, R94, R97, R99 ;  /* 0x000000615e627223 */ /* 0x000fe20000010063 */
[----:B------:R-:W-:-:S02]  /*38c0*/  HADD2.F32 R47, -RZ, R36.H0_H0 ;  /* 0x20000024ff2f7230 */ /* 0x000fc40000004100 */
[C---:B------:R-:W-:Y:S01]  /*38d0*/  FMUL.FTZ R44, R87.reuse, R44 ;  /* 0x0000002c572c7220 */ /* 0x040fe20000410000 */
[--C-:B------:R-:W-:Y:S01]  /*38e0*/  FADD.FTZ R94, R50, -R90.reuse ;  /* 0x8000005a325e7221 */ /* 0x100fe20000010000 */
[--C-:B------:R-:W-:Y:S01]  /*38f0*/  FADD.FTZ R46, R52, -R90.reuse ;  /* 0x8000005a342e7221 */ /* 0x100fe20000010000 */
[--C-:B------:R-:W-:Y:S01]  /*3900*/  FADD.FTZ R96, R72, -R90.reuse ;  /* 0x8000005a48607221 */ /* 0x100fe20000010000 */
[----:B------:R-:W-:Y:S01]  /*3910*/  FADD.FTZ R100, R70, -R90 ;  /* 0x8000005a46647221 */ /* 0x000fe20000010000 */
[----:B------:R-:W-:Y:S01]  /*3920*/  FFMA.FTZ R44, R44, R45, R47 ;  /* 0x0000002d2c2c7223 */ /* 0x000fe2000001002f */
[----:B------:R-:W-:Y:S02]  /*3930*/  HADD2.F32 R91, -RZ, R65.H1_H1 ;  /* 0x30000041ff5b7230 */ /* 0x000fe40000004100 */
[C---:B------:R-:W-:Y:S01]  /*3940*/  FMUL.FTZ R94, R87.reuse, R94 ;  /* 0x0000005e575e7220 */ /* 0x040fe20000410000 */
[----:B------:R-:W-:Y:S02]  /*3950*/  HADD2.F32 R93, -RZ, R37.H1_H1 ;  /* 0x30000025ff5d7230 */ /* 0x000fe40000004100 */
[----:B------:R-:W-:Y:S01]  /*3960*/  FMUL.FTZ R100, R87, R100 ;  /* 0x0000006457647220 */ /* 0x000fe20000410000 */
[----:B------:R-:W-:-:S02]  /*3970*/  HADD2.F32 R45, -RZ, R64.H1_H1 ;  /* 0x30000040ff2d7230 */ /* 0x000fc40000004100 */
[C---:B------:R-:W-:Y:S01]  /*3980*/  FMUL.FTZ R96, R87.reuse, R96 ;  /* 0x0000006057607220 */ /* 0x040fe20000410000 */
[----:B------:R-:W-:Y:S02]  /*3990*/  HADD2.F32 R47, -RZ, R36.H1_H1 ;  /* 0x30000024ff2f7230 */ /* 0x000fe40000004100 */
[----:B------:R-:W-:Y:S01]  /*39a0*/  FMUL.FTZ R46, R87, R46 ;  /* 0x0000002e572e7220 */ /* 0x000fe20000410000 */
[----:B------:R-:W-:Y:S02]  /*39b0*/  HADD2.F32 R97, -RZ, R66.H1_H1 ;  /* 0x30000042ff617230 */ /* 0x000fe40000004100 */
[----:B------:R-:W-:Y:S01]  /*39c0*/  FFMA.FTZ R93, R94, R91, R93 ;  /* 0x0000005b5e5d7223 */ /* 0x000fe2000001005d */
[----:B------:R-:W-:Y:S02]  /*39d0*/  HADD2.F32 R99, -RZ, R38.H1_H1 ;  /* 0x30000026ff637230 */ /* 0x000fe40000004100 */
[----:B------:R-:W-:Y:S01]  /*39e0*/  FFMA.FTZ R91, R46, R45, R47 ;  /* 0x0000002d2e5b7223 */ /* 0x000fe2000001002f */
[----:B------:R-:W-:-:S02]  /*39f0*/  HADD2.F32 R101, -RZ, R67.H1_H1 ;  /* 0x30000043ff657230 */ /* 0x000fc40000004100 */
[----:B------:R-:W-:Y:S02]  /*3a00*/  HADD2.F32 R103, -RZ, R39.H1_H1 ;  /* 0x30000027ff677230 */ /* 0x000fe40000004100 */
[----:B------:R-:W-:Y:S01]  /*3a10*/  FFMA.FTZ R96, R96, R97, R99 ;  /* 0x0000006160607223 */ /* 0x000fe20000010063 */
[----:B------:R-:W-:Y:S01]  /*3a20*/  F2FP.F16.F32.PACK_AB R45, R93, R92 ;  /* 0x0000005c5d2d723e */ /* 0x000fe200000000ff */
[----:B0-----:R-:W-:Y:S01]  /*3a30*/  IMAD.WIDE.U32 R88, R86, 0x10, R88 ;  /* 0x0000001056587825 */ /* 0x001fe200078e0058 */
[----:B------:R-:W-:-:S03]  /*3a40*/  F2FP.F16.F32.PACK_AB R44, R91, R44 ;  /* 0x0000002c5b2c723e */ /* 0x000fc600000000ff */
[----:B------:R-:W-:Y:S01]  /*3a50*/  FFMA.FTZ R101, R100, R101, R103 ;  /* 0x0000006564657223 */ /* 0x000fe20000010067 */
[----:B------:R-:W-:Y:S02]  /*3a60*/  F2FP.F16.F32.PACK_AB R46, R96, R95 ;  /* 0x0000005f602e723e */ /* 0x000fe400000000ff */
[----:B------:R-:W-:Y:S02]  /*3a70*/  IADD3 R86, PT, PT, R86, 0x100, RZ ;  /* 0x0000010056567810 */ /* 0x000fe40007ffe0ff */
[----:B------:R-:W-:-:S05]  /*3a80*/  F2FP.F16.F32.PACK_AB R47, R101, R98 ;  /* 0x00000062652f723e */ /* 0x000fca00000000ff */
[----:B------:R1:W-:Y:S02]  /*3a90*/  STG.E.128 desc[UR6][R88.64], R44 ;  /* 0x0000002c58007986 */ /* 0x0003e4000c101d06 */
.L_x_1875:
[----:B------:R-:W-:Y:S05]  /*3aa0*/  BSYNC.RECONVERGENT B0 ;  /* 0x0000000000007941 */ /* 0x000fea0003800200 */
.L_x_1874:
[----:B------:R-:W-:Y:S04]  /*3ab0*/  BSSY.RECONVERGENT B0, `(.L_x_1876) ;  /* 0x0000032000007945 */ /* 0x000fe80003800200 */
[----:B------:R-:W-:Y:S05]  /*3ac0*/  @!P2 BRA `(.L_x_1877) ;  /* 0x0000000000c0a947 */ /* 0x000fea0003800000 */
[--C-:B-1----:R-:W-:Y:S01]  /*3ad0*/  FADD.FTZ R88, R69, -R90.reuse ;  /* 0x8000005a45587221 */ /* 0x102fe20000010000 */
        /* <DEDUP_REMOVED lines=47> */
.L_x_1877:
[----:B------:R-:W-:Y:S05]  /*3dd0*/  BSYNC.RECONVERGENT B0 ;  /* 0x0000000000007941 */ /* 0x000fea0003800200 */
.L_x_1876:
[----:B------:R-:W-:Y:S04]  /*3de0*/  BSSY.RECONVERGENT B0, `(.L_x_1878) ;  /* 0x0000032000007945 */ /* 0x000fe80003800200 */
[----:B------:R-:W-:Y:S05]  /*3df0*/  @!P3 BRA `(.L_x_1879) ;  /* 0x0000000000c0b947 */ /* 0x000fea0003800000 */
[--C-:B-12---:R-:W-:Y:S01]  /*3e00*/  FADD.FTZ R88, R73, -R90.reuse ;  /* 0x8000005a49587221 */ /* 0x106fe20000010000 */
        /* <DEDUP_REMOVED lines=47> */
.L_x_1879:
[----:B------:R-:W-:Y:S05]  /*4100*/  BSYNC.RECONVERGENT B0 ;  /* 0x0000000000007941 */ /* 0x000fea0003800200 */
.L_x_1878:
[----:B------:R-:W-:Y:S04]  /*4110*/  BSSY.RECONVERGENT B0, `(.L_x_1880) ;  /* 0x0000031000007945 */ /* 0x000fe80003800200 */
[----:B------:R-:W-:Y:S05]  /*4120*/  @!P4 BRA `(.L_x_1881) ;  /* 0x0000000000bcc947 */ /* 0x000fea0003800000 */
[----:B0123--:R-:W0:Y:S01]  /*4130*/  LDC.64 R44, c[0x0][0x428] ;  /* 0x00010a00ff2c7b82 */ /* 0x00fe220000000a00 */
[--C-:B------:R-:W-:Y:S01]  /*4140*/  FADD.FTZ R46, R57, -R90.reuse ;  /* 0x8000005a392e7221 */ /* 0x100fe20000010000 */
[--C-:B------:R-:W-:Y:S01]  /*4150*/  FADD.FTZ R92, R75, -R90.reuse ;  /* 0x8000005a4b5c7221 */ /* 0x100fe20000010000 */
[--C-:B------:R-:W-:Y:S01]  /*4160*/  FADD.FTZ R96, R77, -R90.reuse ;  /* 0x8000005a4d607221 */ /* 0x100fe20000010000 */
[----:B-----5:R-:W-:Y:S02]  /*4170*/  HADD2.F32 R47, -RZ, R16.H0_H0 ;  /* 0x20000010ff2f7230 */ /* 0x020fe40000004100 */
[--C-:B------:R-:W-:Y:S01]  /*4180*/  FADD.FTZ R88, R62, -R90.reuse ;  /* 0x8000005a3e587221 */ /* 0x100fe20000010000 */
[----:B------:R-:W-:Y:S02]  /*4190*/  HADD2.F32 R89, -RZ, R12.H0_H0 ;  /* 0x2000000cff597230 */ /* 0x000fe40000004100 */
[--C-:B------:R-:W-:Y:S01]  /*41a0*/  FADD.FTZ R94, R68, -R90.reuse ;  /* 0x8000005a445e7221 */ /* 0x100fe20000010000 */
[--C-:B------:R-:W-:Y:S01]  /*41b0*/  FADD.FTZ R98, R82, -R90.reuse ;  /* 0x8000005a52627221 */ /* 0x100fe20000010000 */
[----:B------:R-:W-:Y:S01]  /*41c0*/  FADD.FTZ R100, R85, -R90 ;  /* 0x8000005a55647221 */ /* 0x000fe20000010000 */
[----:B------:R-:W-:-:S02]  /*41d0*/  HADD2.F32 R91, -RZ, R17.H0_H0 ;  /* 0x20000011ff5b7230 */ /* 0x000fc40000004100 */
[C---:B------:R-:W-:Y:S01]  /*41e0*/  FMUL.FTZ R46, R87.reuse, R46 ;  /* 0x0000002e572e7220 */ /* 0x040fe20000410000 */
[----:B------:R-:W-:Y:S02]  /*41f0*/  HADD2.F32 R93, -RZ, R13.H0_H0 ;  /* 0x2000000dff5d7230 */ /* 0x000fe40000004100 */
[----:B------:R-:W-:Y:S01]  /*4200*/  FADD.FTZ R90, R84, -R90 ;  /* 0x8000005a545a7221 */ /* 0x000fe20000010000 */
[----:B------:R-:W-:Y:S02]  /*4210*/  HADD2.F32 R95, -RZ, R18.H0_H0 ;  /* 0x20000012ff5f7230 */ /* 0x000fe40000004100 */
[C---:B------:R-:W-:Y:S01]  /*4220*/  FMUL.FTZ R92, R87.reuse, R92 ;  /* 0x0000005c575c7220 */ /* 0x040fe20000410000 */
[----:B------:R-:W-:Y:S02]  /*4230*/  HADD2.F32 R97, -RZ, R14.H0_H0 ;  /* 0x2000000eff617230 */ /* 0x000fe40000004100 */
[C---:B------:R-:W-:Y:S01]  /*4240*/  FMUL.FTZ R96, R87.reuse, R96 ;  /* 0x0000006057607220 */ /* 0x040fe20000410000 */
[----:B------:R-:W-:Y:S01]  /*4250*/  FFMA.FTZ R89, R46, R47, R89 ;  /* 0x0000002f2e597223 */ /* 0x000fe20000010059 */
[C---:B------:R-:W-:Y:S01]  /*4260*/  FMUL.FTZ R88, R87.reuse, R88 ;  /* 0x0000005857587220 */ /* 0x040fe20000410000 */
[C---:B------:R-:W-:Y:S01]  /*4270*/  FMUL.FTZ R94, R87.reuse, R94 ;  /* 0x0000005e575e7220 */ /* 0x040fe20000410000 */
[C---:B------:R-:W-:Y:S01]  /*4280*/  FMUL.FTZ R98, R87.reuse, R98 ;  /* 0x0000006257627220 */ /* 0x040fe20000410000 */
[C---:B------:R-:W-:Y:S01]  /*4290*/  FMUL.FTZ R100, R87.reuse, R100 ;  /* 0x0000006457647220 */ /* 0x040fe20000410000 */
[----:B------:R-:W-:Y:S01]  /*42a0*/  FMUL.FTZ R90, R87, R90 ;  /* 0x0000005a575a7220 */ /* 0x000fe20000410000 */
[----:B------:R-:W-:Y:S01]  /*42b0*/  FFMA.FTZ R91, R92, R91, R93 ;  /* 0x0000005b5c5b7223 */ /* 0x000fe2000001005d */
[----:B------:R-:W-:Y:S01]  /*42c0*/  FFMA.FTZ R46, R96, R95, R97 ;  /* 0x0000005f602e7223 */ /* 0x000fe20000010061 */
[----:B------:R-:W-:-:S02]  /*42d0*/  HADD2.F32 R47, -RZ, R16.H1_H1 ;  /* 0x30000010ff2f7230 */ /* 0x000fc40000004100 */
[----:B------:R-:W-:Y:S02]  /*42e0*/  HADD2.F32 R93, -RZ, R17.H1_H1 ;  /* 0x30000011ff5d7230 */ /* 0x000fe40000004100 */
[----:B------:R-:W-:Y:S02]  /*42f0*/  HADD2.F32 R97, -RZ, R18.H1_H1 ;  /* 0x30000012ff617230 */ /* 0x000fe40000004100 */
[----:B------:R-:W-:Y:S02]  /*4300*/  HADD2.F32 R101, -RZ, R19.H0_H0 ;  /* 0x20000013ff657230 */ /* 0x000fe40000004100 */
[----:B------:R-:W-:Y:S02]  /*4310*/  HADD2.F32 R103, -RZ, R15.H0_H0 ;  /* 0x2000000fff677230 */ /* 0x000fe40000004100 */
[----:B------:R-:W-:Y:S02]  /*4320*/  HADD2.F32 R105, -RZ, R19.H1_H1 ;  /* 0x30000013ff697230 */ /* 0x000fe40000004100 */
[----:B------:R-:W-:-:S02]  /*4330*/  HADD2.F32 R107, -RZ, R15.H1_H1 ;  /* 0x3000000fff6b7230 */ /* 0x000fc40000004100 */
[----:B------:R-:W-:Y:S01]  /*4340*/  FFMA.FTZ R100, R100, R101, R103 ;  /* 0x0000006564647223 */ /* 0x000fe20000010067 */
[----:B------:R-:W-:Y:S02]  /*4350*/  HADD2.F32 R99, -RZ, R14.H1_H1 ;  /* 0x3000000eff637230 */ /* 0x000fe40000004100 */
[----:B------:R-:W-:Y:S02]  /*4360*/  HADD2.F32 R95, -RZ, R13.H1_H1 ;  /* 0x3000000dff5f7230 */ /* 0x000fe40000004100 */
[----:B------:R-:W-:Y:S01]  /*4370*/  FFMA.FTZ R105, R90, R105, R107 ;  /* 0x000000695a697223 */ /* 0x000fe2000001006b */
[----:B------:R-:W-:Y:S02]  /*4380*/  HADD2.F32 R87, -RZ, R12.H1_H1 ;  /* 0x3000000cff577230 */ /* 0x000fe40000004100 */
[----:B------:R-:W-:Y:S01]  /*4390*/  FFMA.FTZ R97, R98, R97, R99 ;  /* 0x0000006162617223 */ /* 0x000fe20000010063 */
[----:B------:R-:W-:Y:S02]  /*43a0*/  FFMA.FTZ R94, R94, R93, R95 ;  /* 0x0000005d5e5e7223 */ /* 0x000fe4000001005f */
[----:B------:R-:W-:Y:S01]  /*43b0*/  FFMA.FTZ R88, R88, R47, R87 ;  /* 0x0000002f58587223 */ /* 0x000fe20000010057 */
[----:B0-----:R-:W-:Y:S01]  /*43c0*/  IMAD.WIDE.U32 R86, R86, 0x10, R44 ;  /* 0x0000001056567825 */ /* 0x001fe200078e002c */
[----:B------:R-:W-:-:S02]  /*43d0*/  F2FP.F16.F32.PACK_AB R47, R105, R100 ;  /* 0x00000064692f723e */ /* 0x000fc400000000ff */
[----:B------:R-:W-:Y:S02]  /*43e0*/  F2FP.F16.F32.PACK_AB R46, R97, R46 ;  /* 0x0000002e612e723e */ /* 0x000fe400000000ff */
[----:B------:R-:W-:Y:S02]  /*43f0*/  F2FP.F16.F32.PACK_AB R45, R94, R91 ;  /* 0x0000005b5e2d723e */ /* 0x000fe400000000ff */
[----:B------:R-:W-:-:S05]  /*4400*/  F2FP.F16.F32.PACK_AB R44, R88, R89 ;  /* 0x00000059582c723e */ /* 0x000fca00000000ff */
[----:B------:R4:W-:Y:S02]  /*4410*/  STG.E.128 desc[UR6][R86.64], R44 ;  /* 0x0000002c56007986 */ /* 0x0009e4000c101d06 */
.L_x_1881:
[----:B------:R-:W-:Y:S05]  /*4420*/  BSYNC.RECONVERGENT B0 ;  /* 0x0000000000007941 */ /* 0x000fea0003800200 */
.L_x_1880:
[----:B01234-:R-:W0:Y:S01]  /*4430*/  LDC.64 R44, c[0x0][0x380] ;  /* 0x0000e000ff2c7b82 */ /* 0x01fe220000000a00 */
[----:B------:R-:W-:Y:S01]  /*4440*/  UPLOP3.LUT UP1, UPT, UPT, UPT, UP1, 0x40, 0x4 ;  /* 0x000000000004789c */ /* 0x000fe20003f2e810 */
[----:B0-----:R-:W-:-:S04]  /*4450*/  IADD3 R2, PT, PT, R2, R44, RZ ;  /* 0x0000002c02027210 */ /* 0x001fc80007ffe0ff */
[----:B------:R-:W-:-:S13]  /*4460*/  ISETP.GE.AND P2, PT, R2, R45, PT ;  /* 0x0000002d0200720c */ /* 0x000fda0003f46270 */
[----:B------:R-:W-:Y:S05]  /*4470*/  @!P2 BRA `(.L_x_1882) ;  /* 0xffffffc0008ca947 */ /* 0x000fea000383ffff */
[----:B------:R-:W-:Y:S05]  /*4480*/  EXIT ;  /* 0x000000000000794d */ /* 0x000fea0003800000 */
.L_x_1883:
        /* <DEDUP_REMOVED lines=15> */
.L_x_18014:


//--------------------- .text._ZN10layer_norm31ln_parallel_residual_fwd_kernelINS_13Kernel_traitsI6__halfS2_S2_S2_fjLj8192ELj1ELj1ELj8ELj16ENS_18Kernel_traits_baseILj8192ES2_S2_S2_S2_fjLj256EEEEELb0ELb1ELb1EEEvNS_9FwdParamsE --------------------------
	.section	.text._ZN10layer_norm31ln_parallel_residual_fwd_kernelINS_13Kernel_traitsI6__halfS2_S2_S2_fjLj8192ELj1ELj1ELj8ELj16ENS_18Kernel_traits_baseILj8192ES2_S2_S2_S2_fjLj256EEEEELb0ELb1ELb1EEEvNS_9FwdParamsE,"ax",@progbits
	.align	128
        .global         _ZN10layer_norm31ln_parallel_residual_fwd_kernelINS_13Kernel_traitsI6__halfS2_S2_S2_fjLj8192ELj1ELj1ELj8ELj16ENS_18Kernel_traits_baseILj8192ES2_S2_S2_S2_fjLj256EEEEELb0ELb1ELb1EEEvNS_9FwdParamsE
        .type           _ZN10layer_norm31ln_parallel_residual_fwd_kernelINS_13Kernel_traitsI6__halfS2_S2_S2_fjLj8192ELj1ELj1ELj8ELj16ENS_18Kernel_traits_baseILj8192ES2_S2_S2_S2_fjLj256EEEEELb0ELb1ELb1EEEvNS_9FwdParamsE,@function
        .size           _ZN10layer_norm31ln_parallel_residual_fwd_kernelINS_13Kernel_traitsI6__halfS2_S2_S2_fjLj8192ELj1ELj1ELj8ELj16ENS_18Kernel_traits_baseILj8192ES2_S2_S2_S2_fjLj256EEEEELb0ELb1ELb1EEEvNS_9FwdParamsE,(.L_x_18015 - _ZN10layer_norm31ln_parallel_residual_fwd_kernelINS_13Kernel_traitsI6__halfS2_S2_S2_fjLj8192ELj1ELj1ELj8ELj16ENS_18Kernel_traits_baseILj8192ES2_S2_S2_S2_fjLj256EEEEELb0ELb1ELb1EEEvNS_9FwdParamsE)
        .other          _ZN10layer_norm31ln_parallel_residual_fwd_kernelINS_13Kernel_traitsI6__halfS2_S2_S2_fjLj8192ELj1ELj1ELj8ELj16ENS_18Kernel_traits_baseILj8192ES2_S2_S2_S2_fjLj256EEEEELb0ELb1ELb1EEEvNS_9FwdParamsE,@"STO_CUDA_ENTRY STV_DEFAULT"
_ZN10layer_norm31ln_parallel_residual_fwd_kernelINS_13Kernel_traitsI6__halfS2_S2_S2_fjLj8192ELj1ELj1ELj8ELj16ENS_18Kernel_traits_baseILj8192ES2_S2_S2_S2_fjLj256EEEEELb0ELb1ELb1EEEvNS_9FwdParamsE:
.text._ZN10layer_norm31ln_parallel_residual_fwd_kernelINS_13Kernel_traitsI6__halfS2_S2_S2_fjLj8192ELj1ELj1ELj8ELj16ENS_18Kernel_traits_baseILj8192ES2_S2_S2_S2_fjLj256EEEEELb0ELb1ELb1EEEvNS_9FwdParamsE:
[----:B------:R-:W-:Y:S01]  /*0000*/  LDC R1, c[0x0][0x37c] ;  /* 0x0000df00ff017b82 */ /* 0x000fe20000000800 */
[----:B------:R-:W0:Y:S01]  /*0010*/  LDCU.64 UR4, c[0x0][0x438] ;  /* 0x00008700ff0477ac */ /* 0x000e220008000a00 */
[----:B------:R-:W1:Y:S06]  /*0020*/  S2R R53, SR_TID.X ;  /* 0x0000000000357919 */ /* 0x000e6c0000002100 */
[----:B------:R-:W1:Y:S01]  /*0030*/  LDC.64 R2, c[0x0][0x3d0] ;  /* 0x0000f400ff027b82 */ /* 0x000e620000000a00 */
[----:B------:R-:W2:Y:S01]  /*0040*/  LDCU.64 UR6, c[0x0][0x358] ;  /* 0x00006b00ff0677ac */ /* 0x000ea20008000a00 */
[----:B0-----:R-:W-:-:S04]  /*0050*/  ISETP.NE.U32.AND P1, PT, RZ, UR4, PT ;  /* 0x00000004ff007c0c */ /* 0x001fc8000bf25070 */
[----:B------:R-:W-:Y:S01]  /*0060*/  ISETP.NE.AND.EX P1, PT, RZ, UR5, PT, P1 ;  /* 0x00000005ff007c0c */ /* 0x000fe2000bf25310 */
[C---:B-1----:R-:W-:Y:S01]  /*0070*/  IMAD.WIDE.U32 R2, R53.reuse, 0x10, R2 ;  /* 0x0000001035027825 */ /* 0x042fe200078e0002 */
[----:B------:R-:W0:Y:S01]  /*0080*/  S2UR UR4, SR_CTAID.X ;  /* 0x00000000000479c3 */ /* 0x000e220000002500 */
[----:B------:R-:W1:Y:S03]  /*0090*/  LDCU UR5, c[0x0][0x384] ;  /* 0x00007080ff0577ac */ /* 0x000e660008000800 */
[----:B--2---:R-:W2:Y:S07]  /*00a0*/  LDG.E.128 R24, desc[UR6][R2.64] ;  /* 0x0000000602187981 */ /* 0x004eae000c1e1d00 */
[----:B------:R-:W3:Y:S01]  /*00b0*/  @P1 LDC.64 R20, c[0x0][0x438] ;  /* 0x00010e00ff141b82 */ /* 0x000ee20000000a00 */
[----:B------:R-:W4:Y:S04]  /*00c0*/  LDG.E.128 R28, desc[UR6][R2.64+0x1000] ;  /* 0x00100006021c7981 */ /* 0x000f28000c1e1d00 */
[----:B------:R-:W4:Y:S04]  /*00d0*/  LDG.E.128 R32, desc[UR6][R2.64+0x2000] ;  /* 0x0020000602207981 */ /* 0x000f28000c1e1d00 */
[----:B------:R1:W5:Y:S01]  /*00e0*/  LDG.E.128 R56, desc[UR6][R2.64+0x3000] ;  /* 0x0030000602387981 */ /* 0x000362000c1e1d00 */
[----:B0-----:R-:W-:Y:S01]  /*00f0*/  MOV R46, UR4 ;  /* 0x00000004002e7c02 */ /* 0x001fe20008000f00 */
[----:B-1----:R-:W0:Y:S01]  /*0100*/  LDC.64 R2, c[0x0][0x398] ;  /* 0x0000e600ff027b82 */ /* 0x002e220000000a00 */
[----:B---3--:R-:W-:-:S05]  /*0110*/  @P1 IMAD.WIDE.U32 R20, R53, 0x10, R20 ;  /* 0x0000001035141825 */ /* 0x008fca00078e0014 */
[----:B------:R1:W5:Y:S04]  /*0120*/  @P1 LDG.E.128 R4, desc[UR6][R20.64] ;  /* 0x0000000614041981 */ /* 0x000368000c1e1d00 */
[----:B------:R1:W5:Y:S04]  /*0130*/  @P1 LDG.E.128 R8, desc[UR6][R20.64+0x1000] ;  /* 0x0010000614081981 */ /* 0x000368000c1e1d00 */
[----:B------:R1:W5:Y:S04]  /*0140*/  @P1 LDG.E.128 R12, desc[UR6][R20.64+0x2000] ;  /* 0x00200006140c1981 */ /* 0x000368000c1e1d00 */
[----:B------:R1:W5:Y:S01]  /*0150*/  @P1 LDG.E.128 R16, desc[UR6][R20.64+0x3000] ;  /* 0x0030000614101981 */ /* 0x000362000c1e1d00 */
[----:B------:R-:W-:Y:S01]  /*0160*/  ISETP.GE.AND P0, PT, R46, UR5, PT ;  /* 0x000000052e007c0c */ /* 0x000fe2000bf06270 */
[----:B------:R-:W3:Y:S01]  /*0170*/  LDCU.64 UR4, c[0x0][0x3a0] ;  /* 0x00007400ff0477ac */ /* 0x000ee20008000a00 */
[----:B--2---:R-:W-:-:S02]  /*0180*/  @P1 MOV R52, R24 ;  /* 0x0000001800341202 */ /* 0x004fc40000000f00 */
[----:B------:R-:W-:Y:S02]  /*0190*/  @P1 MOV R51, R25 ;  /* 0x0000001900331202 */ /* 0x000fe40000000f00 */
[----:B------:R-:W-:Y:S02]  /*01a0*/  @P1 MOV R50, R26 ;  /* 0x0000001a00321202 */ /* 0x000fe40000000f00 */
[----:B------:R-:W-:Y:S02]  /*01b0*/  @P1 MOV R49, R27 ;  /* 0x0000001b00311202 */ /* 0x000fe40000000f00 */
[----:B----4-:R-:W-:Y:S02]  /*01c0*/  @P1 MOV R48, R28 ;  /* 0x0000001c00301202 */ /* 0x010fe40000000f00 */
[----:B------:R-:W-:Y:S02]  /*01d0*/  @P1 MOV R47, R29 ;  /* 0x0000001d002f1202 */ /* 0x000fe40000000f00 */
[----:B------:R-:W-:-:S02]  /*01e0*/  @P1 MOV R45, R30 ;  /* 0x0000001e002d1202 */ /* 0x000fc40000000f00 */
[----:B------:R-:W-:Y:S02]  /*01f0*/  @P1 MOV R44, R31 ;  /* 0x0000001f002c1202 */ /* 0x000fe40000000f00 */
[----:B------:R-:W-:Y:S02]  /*0200*/  @P1 MOV R43, R32 ;  /* 0x00000020002b1202 */ /* 0x000fe40000000f00 */
[----:B------:R-:W-:Y:S02]  /*0210*/  @!P1 MOV R52, R24 ;  /* 0x0000001800349202 */ /* 0x000fe40000000f00 */
[----:B------:R-:W-:Y:S02]  /*0220*/  @!P1 MOV R51, R25 ;  /* 0x0000001900339202 */ /* 0x000fe40000000f00 */
[----:B------:R-:W-:Y:S02]  /*0230*/  @!P1 MOV R50, R26 ;  /* 0x0000001a00329202 */ /* 0x000fe40000000f00 */
[----:B------:R-:W-:-:S02]  /*0240*/  @!P1 MOV R49, R27 ;  /* 0x0000001b00319202 */ /* 0x000fc40000000f00 */
[----:B------:R-:W-:Y:S02]  /*0250*/  @!P1 MOV R48, R28 ;  /* 0x0000001c00309202 */ /* 0x000fe40000000f00 */
[----:B------:R-:W-:Y:S02]  /*0260*/  @!P1 MOV R47, R29 ;  /* 0x0000001d002f9202 */ /* 0x000fe40000000f00 */
[----:B------:R-:W-:Y:S02]  /*0270*/  @!P1 MOV R45, R30 ;  /* 0x0000001e002d9202 */ /* 0x000fe40000000f00 */
[----:B------:R-:W-:Y:S02]  /*0280*/  @!P1 MOV R44, R31 ;  /* 0x0000001f002c9202 */ /* 0x000fe40000000f00 */
[----:B------:R-:W-:Y:S02]  /*0290*/  @!P1 MOV R43, R32 ;  /* 0x00000020002b9202 */ /* 0x000fe40000000f00 */
[----:B------:R-:W-:-:S02]  /*02a0*/  @P1 MOV R42, R33 ;  /* 0x00000021002a1202 */ /* 0x000fc40000000f00 */
[----:B------:R-:W-:Y:S02]  /*02b0*/  @P1 MOV R41, R34 ;  /* 0x0000002200291202 */ /* 0x000fe40000000f00 */
[----:B------:R-:W-:Y:S01]  /*02c0*/  @P1 MOV R40, R35 ;  /* 0x0000002300281202 */ /* 0x000fe20000000f00 */
[----:B01-3--:R-:W-:Y:S06]  /*02d0*/  @P0 EXIT ;  /* 0x000000000000094d */ /* 0x00bfec0003800000 */
[C---:B------:R-:W-:Y:S02]  /*02e0*/  LOP3.LUT P0, RZ, R2.reuse, UR4, RZ, 0xfc, !PT ;  /* 0x0000000402ff7c12 */ /* 0x040fe4000f80fcff */
[----:B-----5:R-:W-:Y:S02]  /*02f0*/  @!P1 CS2R R6, SRZ ;  /* 0x0000000000069805 */ /* 0x020fe4000001ff00 */
[----:B------:R-:W-:Y:S02]  /*0300*/  ISETP.NE.U32.AND P2, PT, R2, RZ, PT ;  /* 0x000000ff0200720c */ /* 0x000fe40003f45070 */
[----:B------:R-:W-:Y:S02]  /*0310*/  @!P1 CS2R R4, SRZ ;  /* 0x0000000000049805 */ /* 0x000fe4000001ff00 */
[----:B------:R-:W-:Y:S02]  /*0320*/  @P1 MOV R39, R56 ;  /* 0x0000003800271202 */ /* 0x000fe40000000f00 */
[----:B------:R-:W-:-:S02]  /*0330*/  @!P1 CS2R R10, SRZ ;  /* 0x00000000000a9805 */ /* 0x000fc4000001ff00 */
[----:B------:R-:W-:Y:S02]  /*0340*/  @P1 MOV R38, R57 ;  /* 0x0000003900261202 */ /* 0x000fe40000000f00 */
[----:B------:R-:W-:Y:S02]  /*0350*/  @!P1 CS2R R8, SRZ ;  /* 0x0000000000089805 */ /* 0x000fe4000001ff00 */
[----:B------:R-:W-:Y:S02]  /*0360*/  @P1 MOV R37, R58 ;  /* 0x0000003a00251202 */ /* 0x000fe40000000f00 */
[----:B------:R-:W-:Y:S02]  /*0370*/  @!P1 CS2R R14, SRZ ;  /* 0x00000000000e9805 */ /* 0x000fe4000001ff00 */
[----:B------:R-:W-:Y:S02]  /*0380*/  @P1 MOV R36, R59 ;  /* 0x0000003b00241202 */ /* 0x000fe40000000f00 */
[----:B------:R-:W-:-:S02]  /*0390*/  @!P1 CS2R R12, SRZ ;  /* 0x00000000000c9805 */ /* 0x000fc4000001ff00 */
[----:B------:R-:W-:Y:S02]  /*03a0*/  @!P1 MOV R42, R33 ;  /* 0x00000021002a9202 */ /* 0x000fe40000000f00 */
[----:B------:R-:W-:Y:S02]  /*03b0*/  @!P1 CS2R R18, SRZ ;  /* 0x0000000000129805 */ /* 0x000fe4000001ff00 */
[----:B------:R-:W-:Y:S02]  /*03c0*/  @!P1 MOV R41, R34 ;  /* 0x0000002200299202 */ /* 0x000fe40000000f00 */
[----:B------:R-:W-:Y:S02]  /*03d0*/  @!P1 CS2R R16, SRZ ;  /* 0x0000000000109805 */ /* 0x000fe4000001ff00 */
[----:B------:R-:W-:Y:S01]  /*03e0*/  @!P1 MOV R40, R35 ;  /* 0x0000002300289202 */ /* 0x000fe20000000f00 */
[----:B------:R-:W-:Y:S01]  /*03f0*/  UPLOP3.LUT UP2, UPT, UPT, UPT, UPT, 0x40, 0x4 ;  /* 0x000000000004789c */ /* 0x000fe20003f4e870 */
[----:B------:R-:W-:Y:S01]  /*0400*/  @!P1 MOV R39, R56 ;  /* 0x0000003800279202 */ /* 0x000fe20000000f00 */
[----:B------:R-:W0:Y:S01]  /*0410*/  LDCU UR8, c[0x0][0x388] ;  /* 0x00007100ff0877ac */ /* 0x000e220008000800 */
[----:B------:R-:W-:-:S02]  /*0420*/  @!P1 MOV R38, R57 ;  /* 0x0000003900269202 */ /* 0x000fc40000000f00 */
[----:B------:R-:W-:Y:S01]  /*0430*/  @!P1 MOV R37, R58 ;  /* 0x0000003a00259202 */ /* 0x000fe20000000f00 */
[----:B------:R-:W1:Y:S01]  /*0440*/  LDCU.U8 UR9, c[0x0][0x410] ;  /* 0x00008200ff0977ac */ /* 0x000e620008000000 */
[----:B------:R-:W-:Y:S02]  /*0450*/  @!P1 MOV R36, R59 ;  /* 0x0000003b00249202 */ /* 0x000fe40000000f00 */
[C---:B------:R-:W-:Y:S01]  /*0460*/  LOP3.LUT P0, RZ, R3.reuse, UR5, RZ, 0xfc, P0 ;  /* 0x0000000503ff7c12 */ /* 0x040fe2000800fcff */
[----:B------:R-:W2:Y:S01]  /*0470*/  LDCU UR10, c[0x0][0x400] ;  /* 0x00008000ff0a77ac */ /* 0x000ea20008000800 */
[----:B------:R-:W-:Y:S01]  /*0480*/  ISETP.NE.AND.EX P2, PT, R3, RZ, PT, P2 ;  /* 0x000000ff0300720c */ /* 0x000fe20003f45320 */
[----:B------:R-:W3:Y:S01]  /*0490*/  LDCU.64 UR12, c[0x0][0x3a0] ;  /* 0x00007400ff0c77ac */ /* 0x000ee20008000a00 */
[----:B------:R-:W4:Y:S11]  /*04a0*/  LDCU.64 UR14, c[0x0][0x398] ;  /* 0x00007300ff0e77ac */ /* 0x000f360008000a00 */
.L_x_1904:
[----:B---3--:R-:W-:Y:S01]  /*04b0*/  ISETP.NE.U32.AND P1, PT, RZ, UR12, PT ;  /* 0x0000000cff007c0c */ /* 0x008fe2000bf25070 */
[----:B0-----:R-:W3:Y:S01]  /*04c0*/  LDC.64 R2, c[0x0][0x390] ;  /* 0x0000e400ff027b82 */ /* 0x001ee20000000a00 */
[----:B0-----:R-:W-:Y:S02]  /*04d0*/  IMAD R0, R46, UR8, RZ ;  /* 0x000000082e007c24 */ /* 0x001fe4000f8e02ff */
[----:B------:R-:W-:-:S03]  /*04e0*/  ISETP.NE.AND.EX P1, PT, RZ, UR13, PT, P1 ;  /* 0x0000000dff007c0c */ /* 0x000fc6000bf25310 */
[----:B------:R-:W-:Y:S02]  /*04f0*/  SHF.R.S32.HI R33, RZ, 0x1f, R0 ;  /* 0x0000001fff217819 */ /* 0x000fe40000011400 */
[----:B------:R-:W0:Y:S02]  /*0500*/  @P2 LDC.64 R54, c[0x0][0x398] ;  /* 0x0000e600ff362b82 */ /* 0x000e240000000a00 */
[----:B------:R-:W-:-:S04]  /*0510*/  LEA.HI R0, R33, R0, RZ, 0x3 ;  /* 0x0000000021007211 */ /* 0x000fc800078f18ff */
[----:B------:R-:W-:Y:S02]  /*0520*/  LEA.HI.SX32 R61, R0, R53, 0x1d ;  /* 0x00000035003d7211 */ /* 0x000fe400078feaff */
[----:B------:R-:W1:Y:S03]  /*0530*/  @P1 LDC.64 R56, c[0x0][0x3a0] ;  /* 0x0000e800ff381b82 */ /* 0x000e660000000a00 */
[----:B---3--:R-:W-:-:S06]  /*0540*/  IMAD.WIDE.U32 R32, R61, 0x10, R2 ;  /* 0x000000103d207825 */ /* 0x008fcc00078e0002 */
[----:B------:R-:W5:Y:S01]  /*0550*/  LDG.E.128 R32, desc[UR6][R32.64] ;  /* 0x0000000620207981 */ /* 0x000f62000c1e1d00 */
[----:B0-----:R-:W-:-:S05]  /*0560*/  @P2 IMAD.WIDE.U32 R54, R61, 0x10, R54 ;  /* 0x000000103d362825 */ /* 0x001fca00078e0036 */
[----:B------:R0:W5:Y:S01]  /*0570*/  @P2 LDG.E.128 R20, desc[UR6][R54.64] ;  /* 0x0000000636142981 */ /* 0x000162000c1e1d00 */
[----:B-1----:R-:W-:-:S05]  /*0580*/  @P1 IMAD.WIDE.U32 R56, R61, 0x10, R56 ;  /* 0x000000103d381825 */ /* 0x002fca00078e0038 */
[----:B------:R0:W5:Y:S01]  /*0590*/  @P1 LDG.E.128 R24, desc[UR6][R56.64] ;  /* 0x0000000638181981 */ /* 0x000162000c1e1d00 */
[----:B------:R-:W-:Y:S05]  /*05a0*/  @!P2 BRA `(.L_x_1884) ;  /* 0x00000004002ca947 */ /* 0x000fea0003800000 */
[----:B------:R-:W-:Y:S05]  /*05b0*/  @!P1 BRA `(.L_x_1885) ;  /* 0x0000000000b49947 */ /* 0x000fea0003800000 */
[----:B-----5:R-:W-:Y:S02]  /*05c0*/  HADD2.F32 R0, -RZ, R32.H0_H0 ;  /* 0x20000020ff007230 */ /* 0x020fe40000004100 */
[----:B------:R-:W-:Y:S02]  /*05d0*/  HADD2.F32 R29, -RZ, R20.H0_H0 ;  /* 0x20000014ff1d7230 */ /* 0x000fe40000004100 */
[----:B------:R-:W-:Y:S02]  /*05e0*/  HADD2.F32 R32, -RZ, R32.H1_H1 ;  /* 0x30000020ff207230 */ /* 0x000fe40000004100 */
[--C-:B0-----:R-:W-:Y:S02]  /*05f0*/  HADD2.F32 R56, -RZ, R35.reuse.H0_H0 ;  /* 0x20000023ff387230 */ /* 0x101fe40000004100 */
[----:B------:R-:W-:Y:S01]  /*0600*/  FADD.FTZ R0, R0, R29 ;  /* 0x0000001d00007221 */ /* 0x000fe20000010000 */
[----:B------:R-:W-:Y:S02]  /*0610*/  HADD2.F32 R29, -RZ, R20.H1_H1 ;  /* 0x30000014ff1d7230 */ /* 0x000fe40000004100 */
[----:B------:R-:W-:-:S02]  /*0620*/  HADD2.F32 R57, -RZ, R35.H1_H1 ;  /* 0x30000023ff397230 */ /* 0x000fc40000004100 */
[----:B------:R-:W-:Y:S02]  /*0630*/  HADD2.F32 R28, -RZ, R33.H0_H0 ;  /* 0x20000021ff1c7230 */ /* 0x000fe40000004100 */
[----:B------:R-:W-:Y:S01]  /*0640*/  FADD.FTZ R32, R32, R29 ;  /* 0x0000001d20207221 */ /* 0x000fe20000010000 */
[----:B------:R-:W-:Y:S02]  /*0650*/  HADD2.F32 R54, -RZ, R34.H0_H0 ;  /* 0x20000022ff367230 */ /* 0x000fe40000004100 */
[----:B------:R-:W-:Y:S02]  /*0660*/  HADD2.F32 R31, -RZ, R21.H0_H0 ;  /* 0x20000015ff1f7230 */ /* 0x000fe40000004100 */
[----:B------:R-:W-:Y:S02]  /*0670*/  HADD2.F32 R35, -RZ, R22.H0_H0 ;  /* 0x20000016ff237230 */ /* 0x000fe40000004100 */
[----:B------:R-:W-:Y:S02]  /*0680*/  HADD2.F32 R33, -RZ, R33.H1_H1 ;  /* 0x30000021ff217230 */ /* 0x000fe40000004100 */
[----:B------:R-:W-:Y:S01]  /*0690*/  FADD.FTZ R28, R28, R31 ;  /* 0x0000001f1c1c7221 */ /* 0x000fe20000010000 */
[----:B------:R-:W-:-:S02]  /*06a0*/  HADD2.F32 R34, -RZ, R34.H1_H1 ;  /* 0x30000022ff227230 */ /* 0x000fc40000004100 */
[----:B------:R-:W-:Y:S01]  /*06b0*/  FADD.FTZ R35, R54, R35 ;  /* 0x0000002336237221 */ /* 0x000fe20000010000 */
[----:B------:R-:W-:Y:S02]  /*06c0*/  HADD2.F32 R30, -RZ, R21.H1_H1 ;  /* 0x30000015ff1e7230 */ /* 0x000fe40000004100 */
[----:B------:R-:W-:Y:S02]  /*06d0*/  HADD2.F32 R55, -RZ, R22.H1_H1 ;  /* 0x30000016ff377230 */ /* 0x000fe40000004100 */
[----:B------:R-:W-:Y:S02]  /*06e0*/  HADD2.F32 R29, -RZ, R24.H0_H0 ;  /* 0x20000018ff1d7230 */ /* 0x000fe40000004100 */
[----:B------:R-:W-:Y:S01]  /*06f0*/  FADD.FTZ R30, R33, R30 ;  /* 0x0000001e211e7221 */ /* 0x000fe20000010000 */
[--C-:B------:R-:W-:Y:S02]  /*0700*/  HADD2.F32 R31, -RZ, R23.reuse.H0_H0 ;  /* 0x20000017ff1f7230 */ /* 0x100fe40000004100 */
[----:B------:R-:W-:Y:S01]  /*0710*/  FADD.FTZ R55, R34, R55 ;  /* 0x0000003722377221 */ /* 0x000fe20000010000 */
[----:B------:R-:W-:-:S02]  /*0720*/  HADD2.F32 R54, -RZ, R23.H1_H1 ;  /* 0x30000017ff367230 */ /* 0x000fc40000004100 */
[----:B------:R-:W-:Y:S01]  /*0730*/  FADD.FTZ R60, R0, R29 ;  /* 0x0000001d003c7221 */ /* 0x000fe20000010000 */
        /* <DEDUP_REMOVED lines=21> */
.L_x_1885:
        /* <DEDUP_REMOVED lines=8> */
[----:B------:R-:W-:Y:S02]  /*0910*/  HADD2.F32 R32, -RZ, R32.H1_H1 ;  /* 0x30000020ff207230 */ /* 0x000fe40000004100 */
[----:B------:R-:W-:Y:S02]  /*0920*/  HADD2.F32 R33, -RZ, R33.H1_H1 ;  /* 0x30000021ff217230 */ /* 0x000fe40000004100 */
[----:B------:R-:W-:Y:S02]  /*0930*/  HADD2.F32 R34, -RZ, R34.H1_H1 ;  /* 0x30000022ff227230 */ /* 0x000fe40000004100 */
[----:B------:R-:W-:Y:S02]  /*0940*/  HADD2.F32 R28, -RZ, R22.H0_H0 ;  /* 0x20000016ff1c7230 */ /* 0x000fe40000004100 */
[----:B------:R-:W-:Y:S02]  /*0950*/  HADD2.F32 R35, -RZ, R35.H1_H1 ;  /* 0x30000023ff237230 */ /* 0x000fe40000004100 */
        /* <DEDUP_REMOVED lines=16> */
.L_x_1884:
[----:B------:R-:W-:Y:S05]  /*0a60*/  @!P1 BRA `(.L_x_1887) ;  /* 0x0000000000749947 */ /* 0x000fea0003800000 */
        /* <DEDUP_REMOVED lines=29> */
.L_x_1887:
        /* <DEDUP_REMOVED lines=8> */
.L_x_1886:
[----:B0-----:R-:W0:Y:S01]  /*0cc0*/  @P0 LDC.64 R54, c[0x0][0x3a8] ;  /* 0x0000ea00ff360b82 */ /* 0x001e220000000a00 */
        /* <DEDUP_REMOVED lines=11> */
[----:B----4-:R-:W-:-:S04]  /*0d80*/  UISETP.NE.U32.AND UP0, UPT, UR14, URZ, UPT ;  /* 0x000000ff0e00728c */ /* 0x010fc8000bf05070 */
        /* <DEDUP_REMOVED lines=14> */
.L_x_1889:
        /* <DEDUP_REMOVED lines=29> */
.L_x_1888:
[----:B------:R-:W-:-:S04]  /*1040*/  UISETP.NE.U32.AND UP1, UPT, UR12, URZ, UPT ;  /* 0x000000ff0c00728c */ /* 0x000fc8000bf25070 */
[----:B------:R-:W-:-:S09]  /*1050*/  UISETP.NE.AND.EX UP1, UPT, UR13, URZ, UPT, UP1 ;  /* 0x000000ff0d00728c */ /* 0x000fd2000bf25310 */
[----:B------:R-:W-:Y:S05]  /*1060*/  BRA.U UP1, `(.L_x_1891) ;  /* 0x0000000101747547 */ /* 0x000fea000b800000 */
        /* <DEDUP_REMOVED lines=29> */
.L_x_1891:
[----:B-----5:R-:W-:Y:S02]  /*1240*/  HADD2.F32 R0, -RZ, R32.H0_H0 ;  /* 0x20000020ff007230 */ /* 0x020fe40000004100 */
[----:B------:R-:W-:Y:S02]  /*1250*/  HADD2.F32 R29, -RZ, R20.H0_H0 ;  /* 0x20000014ff1d7230 */ /* 0x000fe40000004100 */
[----:B------:R-:W-:Y:S02]  /*1260*/  HADD2.F32 R32, -RZ, R32.H1_H1 ;  /* 0x30000020ff207230 */ /* 0x000fe40000004100 */
[----:B------:R-:W-:Y:S02]  /*1270*/  HADD2.F32 R28, -RZ, R33.H0_H0 ;  /* 0x20000021ff1c7230 */ /* 0x000fe40000004100 */
[----:B------:R-:W-:Y:S01]  /*1280*/  FADD.FTZ R0, R29, R0 ;  /* 0x000000001d007221 */ /* 0x000fe20000010000 */
[----:B------:R-:W-:Y:S02]  /*1290*/  HADD2.F32 R29, -RZ, R20.H1_H1 ;  /* 0x30000014ff1d7230 */ /* 0x000fe40000004100 */
[----:B------:R-:W-:-:S02]  /*12a0*/  HADD2.F32 R31, -RZ, R21.H0_H0 ;  /* 0x20000015ff1f7230 */ /* 0x000fc40000004100 */
[--C-:B------:R-:W-:Y:S02]  /*12b0*/  HADD2.F32 R56, -RZ, R35.reuse.H0_H0 ;  /* 0x20000023ff387230 */ /* 0x100fe40000004100 */
        /* <DEDUP_REMOVED lines=36> */
.L_x_1890:
        /* <DEDUP_REMOVED lines=23> */
.L_x_1893:
        /* <DEDUP_REMOVED lines=9> */
[----:B0-----:R-:W-:Y:S02]  /*1700*/  HADD2.F32 R28, -RZ, R25.H0_H0 ;  /* 0x20000019ff1c7230 */ /* 0x001fe40000004100 */
        /* <DEDUP_REMOVED lines=19> */
.L_x_1892:
        /* <DEDUP_REMOVED lines=30> */
.L_x_1895:
[----:B-----5:R-:W-:Y:S02]  /*1a20*/  HADD2.F32 R0, -RZ, R32.H0_H0 ;  /* 0x20000020ff007230 */ /* 0x020fe40000004100 */
[----:B0-----:R-:W-:Y:S02]  /*1a30*/  HADD2.F32 R29, -RZ, R20.H0_H0 ;  /* 0x20000014ff1d7230 */ /* 0x001fe40000004100 */
        /* <DEDUP_REMOVED lines=42> */
.L_x_1894:
[----:B------:R-:W1:Y:S01]  /*1ce0*/  @P1 LDC.64 R32, c[0x0][0x3a0] ;  /* 0x0000e800ff201b82 */ /* 0x000e620000000a00 */
[----:B------:R-:W-:-:S07]  /*1cf0*/  IADD3 R71, PT, PT, R61, 0x300, RZ ;  /* 0x000003003d477810 */ /* 0x000fce0007ffe0ff */
[----:B0-----:R-:W0:Y:S08]  /*1d00*/  @P0 LDC.64 R54, c[0x0][0x3a8] ;  /* 0x0000ea00ff360b82 */ /* 0x001e300000000a00 */
[----:B------:R-:W3:Y:S01]  /*1d10*/  @P2 LDC.64 R56, c[0x0][0x398] ;  /* 0x0000e600ff382b82 */ /* 0x000ee20000000a00 */
[----:B-1----:R-:W-:-:S04]  /*1d20*/  @P1 IMAD.WIDE.U32 R58, R71, 0x10, R32 ;  /* 0x00000010473a1825 */ /* 0x002fc800078e0020 */
[----:B------:R-:W-:-:S04]  /*1d30*/  IMAD.WIDE.U32 R32, R71, 0x10, R2 ;  /* 0x0000001047207825 */ /* 0x000fc800078e0002 */
[----:B0-----:R-:W-:-:S05]  /*1d40*/  @P0 IMAD.WIDE.U32 R54, R65, 0x10, R54 ;  /* 0x0000001041360825 */ /* 0x001fca00078e0036 */
[----:B------:R0:W-:Y:S01]  /*1d50*/  @P0 STG.E.128 desc[UR6][R54.64], R28 ;  /* 0x0000001c36000986 */ /* 0x0001e2000c101d06 */
[----:B---3--:R-:W-:-:S03]  /*1d60*/  @P2 IMAD.WIDE.U32 R56, R71, 0x10, R56 ;  /* 0x0000001047382825 */ /* 0x008fc600078e0038 */
[----:B------:R0:W5:Y:S04]  /*1d70*/  @P1 LDG.E.128 R24, desc[UR6][R58.64] ;  /* 0x000000063a181981 */ /* 0x000168000c1e1d00 */
[----:B------:R0:W5:Y:S04]  /*1d80*/  @P2 LDG.E.128 R20, desc[UR6][R56.64] ;  /* 0x0000000638142981 */ /* 0x000168000c1e1d00 */
[----:B------:R-:W5:Y:S01]  /*1d90*/  LDG.E.128 R32, desc[UR6][R32.64] ;  /* 0x0000000620207981 */ /* 0x000f62000c1e1d00 */
[----:B------:R-:W-:Y:S05]  /*1da0*/  BRA.U UP0, `(.L_x_1896) ;  /* 0x00000001009c7547 */ /* 0x000fea000b800000 */
[----:B------:R-:W-:Y:S05]  /*1db0*/  BRA.U UP1, `(.L_x_1897) ;  /* 0x0000000101247547 */ /* 0x000fea000b800000 */
[----:B0----5:R-:W-:Y:S02]  /*1dc0*/  HADD2.F32 R57, -RZ, R34.H0_H0 ;  /* 0x20000022ff397230 */ /* 0x021fe40000004100 */
[--C-:B------:R-:W-:Y:S02]  /*1dd0*/  HADD2.F32 R93, -RZ, R32.reuse.H0_H0 ;  /* 0x20000020ff5d7230 */ /* 0x100fe40000004100 */
[----:B------:R-:W-:Y:S02]  /*1de0*/  HADD2.F32 R84, -RZ, R32.H1_H1 ;  /* 0x30000020ff547230 */ /* 0x000fe40000004100 */
[--C-:B------:R-:W-:Y:S02]  /*1df0*/  HADD2.F32 R55, -RZ, R33.reuse.H0_H0 ;  /* 0x20000021ff377230 */ /* 0x100fe40000004100 */
[----:B------:R-:W-:Y:S02]  /*1e00*/  HADD2.F32 R54, -RZ, R33.H1_H1 ;  /* 0x30000021ff367230 */ /* 0x000fe40000004100 */
[----:B------:R-:W-:-:S02]  /*1e10*/  HADD2.F32 R34, -RZ, R34.H1_H1 ;  /* 0x30000022ff227230 */ /* 0x000fc40000004100 */
[--C-:B------:R-:W-:Y:S02]  /*1e20*/  HADD2.F32 R59, -RZ, R35.reuse.H0_H0 ;  /* 0x20000023ff3b7230 */ /* 0x100fe40000004100 */
[----:B------:R-:W-:Y:S01]  /*1e30*/  HADD2.F32 R58, -RZ, R35.H1_H1 ;  /* 0x30000023ff3a7230 */ /* 0x000fe20000004100 */
[----:B------:R-:W-:Y:S06]  /*1e40*/  BRA `(.L_x_1898) ;  /* 0x00000004009c7947 */ /* 0x000fec0003800000 */
.L_x_1897:
[----:B-----5:R-:W-:Y:S02]  /*1e50*/  HADD2.F32 R93, -RZ, R32.H0_H0 ;  /* 0x20000020ff5d7230 */ /* 0x020fe40000004100 */
[----:B------:R-:W-:Y:S02]  /*1e60*/  HADD2.F32 R0, -RZ, R24.H0_H0 ;  /* 0x20000018ff007230 */ /* 0x000fe40000004100 */
[----:B0-----:R-:W-:Y:S02]  /*1e70*/  HADD2.F32 R55, -RZ, R33.H0_H0 ;  /* 0x20000021ff377230 */ /* 0x001fe40000004100 */
        /* <DEDUP_REMOVED lines=26> */
.L_x_1896:
[----:B------:R-:W-:Y:S05]  /*2020*/  BRA.U UP1, `(.L_x_1899) ;  /* 0x0000000101747547 */ /* 0x000fea000b800000 */
        /* <DEDUP_REMOVED lines=29> */
.L_x_1899:
[----:B-----5:R-:W-:Y:S02]  /*2200*/  HADD2.F32 R2, -RZ, R33.H0_H0 ;  /* 0x20000021ff027230 */ /* 0x020fe40000004100 */
[----:B0-----:R-:W-:Y:S02]  /*2210*/  HADD2.F32 R30, -RZ, R34.H0_H0 ;  /* 0x20000022ff1e7230 */ /* 0x001fe40000004100 */
[----:B------:R-:W-:Y:S02]  /*2220*/  HADD2.F32 R29, -RZ, R21.H0_H0 ;  /* 0x20000015ff1d7230 */ /* 0x000fe40000004100 */
[----:B------:R-:W-:Y:S02]  /*2230*/  HADD2.F32 R31, -RZ, R22.H0_H0 ;  /* 0x20000016ff1f7230 */ /* 0x000fe40000004100 */
[----:B------:R-:W-:Y:S02]  /*2240*/  HADD2.F32 R0, -RZ, R32.H0_H0 ;  /* 0x20000020ff007230 */ /* 0x000fe40000004100 */
[----:B------:R-:W-:Y:S01]  /*2250*/  FADD.FTZ R2, R29, R2 ;  /* 0x000000021d027221 */ /* 0x000fe20000010000 */
[----:B------:R-:W-:-:S02]  /*2260*/  HADD2.F32 R3, -RZ, R20.H0_H0 ;  /* 0x20000014ff037230 */ /* 0x000fc40000004100 */
[----:B------:R-:W-:Y:S01]  /*2270*/  FADD.FTZ R30, R31, R30 ;  /* 0x0000001e1f1e7221 */ /* 0x000fe20000010000 */
[----:B------:R-:W-:Y:S02]  /*2280*/  HADD2.F32 R33, -RZ, R33.H1_H1 ;  /* 0x30000021ff217230 */ /* 0x000fe40000004100 */
[--C-:B------:R-:W-:Y:S02]  /*2290*/  HADD2.F32 R54, -RZ, R35.reuse.H0_H0 ;  /* 0x20000023ff367230 */ /* 0x100fe40000004100 */
[----:B------:R-:W-:Y:S01]  /*22a0*/  FADD.FTZ R0, R3, R0 ;  /* 0x0000000003007221 */ /* 0x000fe20000010000 */
[----:B------:R-:W-:Y:S02]  /*22b0*/  HADD2.F32 R56, -RZ, R35.H1_H1 ;  /* 0x30000023ff387230 */ /* 0x000fe40000004100 */
[----:B------:R-:W-:Y:S02]  /*22c0*/  HADD2.F32 R28, -RZ, R21.H1_H1 ;  /* 0x30000015ff1c7230 */ /* 0x000fe40000004100 */
[----:B------:R-:W-:-:S02]  /*22d0*/  HADD2.F32 R29, -RZ, R23.H0_H0 ;  /* 0x20000017ff1d7230 */ /* 0x000fc40000004100 */
[----:B------:R-:W-:Y:S02]  /*22e0*/  HADD2.F32 R31, -RZ, R23.H1_H1 ;  /* 0x30000017ff1f7230 */ /* 0x000fe40000004100 */
[----:B------:R-:W-:Y:S01]  /*22f0*/  FADD.FTZ R28, R28, R33 ;  /* 0x000000211c1c7221 */ /* 0x000fe20000010000 */
[----:B------:R-:W-:Y:S02]  /*2300*/  HADD2.F32 R32, -RZ, R32.H1_H1 ;  /* 0x30000020ff207230 */ /* 0x000fe40000004100 */
[----:B------:R-:W-:Y:S01]  /*2310*/  FADD.FTZ R54, R29, R54 ;  /* 0x000000361d367221 */ /* 0x000fe20000010000 */
[----:B------:R-:W-:Y:S02]  /*2320*/  HADD2.F32 R34, -RZ, R34.H1_H1 ;  /* 0x30000022ff227230 */ /* 0x000fe40000004100 */
[----:B------:R-:W-:Y:S01]  /*2330*/  FADD.FTZ R56, R31, R56 ;  /* 0x000000381f387221 */ /* 0x000fe20000010000 */
[----:B------:R-:W-:Y:S02]  /*2340*/  HADD2.F32 R3, -RZ, R20.H1_H1 ;  /* 0x30000014ff037230 */ /* 0x000fe40000004100 */
[----:B------:R-:W-:-:S02]  /*2350*/  HADD2.F32 R35, -RZ, R22.H1_H1 ;  /* 0x30000016ff237230 */ /* 0x000fc40000004100 */
[----:B------:R-:W-:Y:S02]  /*2360*/  HADD2.F32 R59, -RZ, R27.H0_H0 ;  /* 0x2000001bff3b7230 */ /* 0x000fe40000004100 */
[----:B------:R-:W-:Y:S01]  /*2370*/  FADD.FTZ R3, R3, R32 ;  /* 0x0000002003037221 */ /* 0x000fe20000010000 */
[----:B------:R-:W-:Y:S02]  /*2380*/  HADD2.F32 R93, -RZ, R24.H0_H0 ;  /* 0x20000018ff5d7230 */ /* 0x000fe40000004100 */
[----:B------:R-:W-:Y:S01]  /*2390*/  FADD.FTZ R34, R35, R34 ;  /* 0x0000002223227221 */ /* 0x000fe20000010000 */
[----:B------:R-:W-:Y:S02]  /*23a0*/  HADD2.F32 R55, -RZ, R25.H0_H0 ;  /* 0x20000019ff377230 */ /* 0x000fe40000004100 */
[----:B------:R-:W-:Y:S01]  /*23b0*/  FADD.FTZ R59, R59, R54 ;  /* 0x000000363b3b7221 */ /* 0x000fe20000010000 */
[----:B------:R-:W-:Y:S02]  /*23c0*/  HADD2.F32 R57, -RZ, R26.H0_H0 ;  /* 0x2000001aff397230 */ /* 0x000fe40000004100 */
        /* <DEDUP_REMOVED lines=15> */
.L_x_1898:
        /* <DEDUP_REMOVED lines=130> */
.L_x_1901:
[----:B--2---:R-:W-:Y:S05]  /*2ce0*/  BSYNC.RECONVERGENT B0 ;  /* 0x0000000000007941 */ /* 0x004fea0003800200 */
.L_x_1900:
[----:B0-----:R-:W-:Y:S01]  /*2cf0*/  LOP3.LUT R0, R53, 0x1f, RZ, 0xc0, !PT ;  /* 0x0000001f35007812 */ /* 0x001fe200078ec0ff */
[----:B------:R-:W-:Y:S01]  /*2d00*/  BAR.SYNC.DEFER_BLOCKING 0x0 ;  /* 0x0000000000007b1d */ /* 0x000fe20000010000 */
[----:B------:R-:W-:Y:S02]  /*2d10*/  CS2R R2, SRZ ;  /* 0x0000000000027805 */ /* 0x000fe4000001ff00 */
[----:B------:R-:W-:Y:S01]  /*2d20*/  ISETP.GT.U32.AND P1, PT, R0, 0x7, PT ;  /* 0x000000070000780c */ /* 0x000fe20003f24070 */
[----:B------:R-:W-:Y:S02]  /*2d30*/  HFMA2 R0, -RZ, RZ, 0, 0 ;  /* 0x00000000ff007431 */ /* 0x000fe400000001ff */
[----:B------:R-:W-:Y:S10]  /*2d40*/  BSSY.RECONVERGENT B0, `(.L_x_1902) ;  /* 0x000000a000007945 */ /* 0x000ff40003800200 */
[----:B------:R-:W-:Y:S05]  /*2d50*/  @P1 BRA `(.L_x_1903) ;  /* 0x0000000000201947 */ /* 0x000fea0003800000 */
[----:B------:R-:W0:Y:S01]  /*2d60*/  S2UR UR5, SR_CgaCtaId ;  /* 0x00000000000579c3 */ /* 0x000e220000008800 */
[----:B------:R-:W-:Y:S01]  /*2d70*/  UMOV UR4, 0x400 ;  /* 0x0000040000047882 */ /* 0x000fe20000000000 */
[----:B------:R-:W-:-:S04]  /*2d80*/  SHF.L.U32 R0, R53, 0x3, RZ ;  /* 0x0000000335007819 */ /* 0x000fc800000006ff */
[----:B------:R-:W-:Y:S02]  /*2d90*/  LOP3.LUT R2, R0, 0xf8, RZ, 0xc0, !PT ;  /* 0x000000f800027812 */ /* 0x000fe400078ec0ff */
[----:B------:R-:W-:Y:S01]  /*2da0*/  MOV R0, 0x400 ;  /* 0x0000040000007802 */ /* 0x000fe20000000f00 */
[----:B0-----:R-:W-:-:S04]  /*2db0*/  ULEA UR4, UR5, UR4, 0x18 ;  /* 0x0000000405047291 */ /* 0x001fc8000f8ec0ff */
[----:B------:R-:W-:-:S09]  /*2dc0*/  @UP2 UIADD3 UR4, UPT, UPT, UR4, 0x40, URZ ;  /* 0x0000004004042890 */ /* 0x000fd2000fffe0ff */
[----:B------:R-:W0:Y:S03]  /*2dd0*/  LDS.64 R2, [R2+UR4] ;  /* 0x0000000402027984 */ /* 0x000e260008000a00 */
.L_x_1903:
[----:B------:R-:W-:Y:S05]  /*2de0*/  BSYNC.RECONVERGENT B0 ;  /* 0x0000000000007941 */ /* 0x000fea0003800200 */
.L_x_1902:
[----:B------:R-:W1:Y:S01]  /*2df0*/  SHFL.DOWN PT, R33, R0, 0x4, 0x1f ;  /* 0x08801f0000217f89 */ /* 0x000e6200000e0000 */
[-C--:B------:R-:W-:Y:S01]  /*2e00*/  I2FP.F32.U32 R95, R0.reuse ;  /* 0x00000000005f7245 */ /* 0x080fe20000201000 */
[----:B------:R-:W-:Y:S01]  /*2e10*/  HADD2.F32 R90, -RZ, R40.H1_H1 ;  /* 0x30000028ff5a7230 */ /* 0x000fe20000004100 */
[----:B------:R-:W-:Y:S01]  /*2e20*/  ISETP.NE.AND P3, PT, R53, RZ, PT ;  /* 0x000000ff3500720c */ /* 0x000fe20003f65270 */
[----:B0-----:R-:W0:Y:S01]  /*2e30*/  SHFL.DOWN PT, R35, R2, 0x4, 0x1f ;  /* 0x08801f0002237f89 */ /* 0x001e2200000e0000 */
[----:B------:R-:W-:Y:S01]  /*2e40*/  ISETP.NE.AND P1, PT, RZ, UR9, PT ;  /* 0x00000009ff007c0c */ /* 0x000fe2000bf25270 */
[----:B------:R-:W-:Y:S01]  /*2e50*/  HADD2.F32 R92, -RZ, R37.H0_H0 ;  /* 0x20000025ff5c7230 */ /* 0x000fe20000004100 */
        /* <DEDUP_REMOVED lines=12> */
[----:B0-----:R-:W-:Y:S01]  /*2f20*/  FMUL.FTZ R97, R2, R97 ;  /* 0x0000006102617220 */ /* 0x001fe20000410000 */
[----:B-1----:R-:W-:-:S04]  /*2f30*/  FADD.FTZ R35, R32, R3 ;  /* 0x0000000320237221 */ /* 0x002fc80000010000 */
[----:B------:R-:W-:Y:S01]  /*2f40*/  SHFL.DOWN PT, R32, R97, 0x2, 0x1f ;  /* 0x08401f0061207f89 */ /* 0x000fe200000e0000 */
[----:B------:R-:W-:-:S03]  /*2f50*/  FFMA.FTZ R35, R2, R95, R35 ;  /* 0x0000005f02237223 */ /* 0x000fc60000010023 */
[----:B------:R-:W0:Y:S02]  /*2f60*/  SHFL.DOWN PT, R2, R33, 0x2, 0x1f ;  /* 0x08401f0021027f89 */ /* 0x000e2400000e0000 */
[-C--:B0-----:R-:W-:Y:S02]  /*2f70*/  IADD3 R56, PT, PT, R33, R2.reuse, RZ ;  /* 0x0000000221387210 */ /* 0x081fe40007ffe0ff */
[----:B------:R-:W-:Y:S01]  /*2f80*/  I2FP.F32.S32 R86, R2 ;  /* 0x0000000200567245 */ /* 0x000fe20000201400 */
[----:B------:R-:W-:Y:S02]  /*2f90*/  FADD.FTZ R2, R97, -R32 ;  /* 0x8000002061027221 */ /* 0x000fe40000010000 */
[----:B------:R-:W0:Y:S02]  /*2fa0*/  SHFL.DOWN PT, R33, R56, 0x1, 0x1f ;  /* 0x08201f0038217f89 */ /* 0x000e2400000e0000 */
[----:B------:R-:W-:Y:S01]  /*2fb0*/  FMUL.FTZ R95, R32, R86 ;  /* 0x00000056205f7220 */ /* 0x000fe20000410000 */
[----:B------:R-:W-:Y:S01]  /*2fc0*/  FMUL.FTZ R3, R2, R2 ;  /* 0x0000000202037220 */ /* 0x000fe20000410000 */
[----:B------:R-:W-:-:S02]  /*2fd0*/  I2FP.F32.S32 R2, R56 ;  /* 0x0000003800027245 */ /* 0x000fc40000201400 */
[C---:B------:R-:W-:Y:S01]  /*2fe0*/  FFMA.FTZ R32, R0.reuse, R97, R95 ;  /* 0x0000006100207223 */ /* 0x040fe2000001005f */
[----:B------:R-:W-:Y:S02]  /*2ff0*/  FMUL.FTZ R3, R0, R3 ;  /* 0x0000000300037220 */ /* 0x000fe40000410000 */
[----:B------:R-:W1:Y:S02]  /*3000*/  SHFL.DOWN PT, R0, R35, 0x2, 0x1f ;  /* 0x08401f0023007f89 */ /* 0x000e6400000e0000 */
[----:B------:R-:W-:Y:S02]  /*3010*/  FMUL.FTZ R86, R3, R86 ;  /* 0x0000005603567220 */ /* 0x000fe40000410000 */
[----:B------:R-:W2:Y:S01]  /*3020*/  MUFU.RCP R3, R2 ;  /* 0x0000000200037308 */ /* 0x000ea20000001000 */
[----:B0-----:R-:W-:Y:S01]  /*3030*/  I2FP.F32.S32 R88, R33 ;  /* 0x0000002100587245 */ /* 0x001fe20000201400 */
[----:B-1----:R-:W-:-:S04]  /*3040*/  FADD.FTZ R0, R35, R0 ;  /* 0x0000000023007221 */ /* 0x002fc80000010000 */
[C---:B--2---:R-:W-:Y:S01]  /*3050*/  FFMA.FTZ R0, R3.reuse, R86, R0 ;  /* 0x0000005603007223 */ /* 0x044fe20000010000 */
[----:B------:R-:W-:Y:S01]  /*3060*/  FMUL.FTZ R3, R3, R32 ;  /* 0x0000002003037220 */ /* 0x000fe20000410000 */
[----:B------:R-:W-:Y:S01]  /*3070*/  IADD3 R86, PT, PT, R56, R33, RZ ;  /* 0x0000002138567210 */ /* 0x000fe20007ffe0ff */
[----:B------:R-:W-:-:S03]  /*3080*/  HADD2.F32 R56, -RZ, R52.H0_H0 ;  /* 0x20000034ff387230 */ /* 0x000fc60000004100 */
[----:B------:R-:W0:Y:S01]  /*3090*/  SHFL.DOWN PT, R32, R3, 0x1, 0x1f ;  /* 0x08201f0003207f89 */ /* 0x000e2200000e0000 */
[----:B------:R-:W-:-:S06]  /*30a0*/  I2FP.F32.S32 R86, R86 ;  /* 0x0000005600567245 */ /* 0x000fcc0000201400 */
[----:B------:R-:W1:Y:S01]  /*30b0*/  MUFU.RCP R86, R86 ;  /* 0x0000005600567308 */ /* 0x000e620000001000 */
[----:B0-----:R-:W-:Y:S01]  /*30c0*/  FMUL.FTZ R33, R32, R88 ;  /* 0x0000005820217220 */ /* 0x001fe20000410000 */
[----:B------:R-:W-:-:S03]  /*30d0*/  FADD.FTZ R32, R3, -R32 ;  /* 0x8000002003207221 */ /* 0x000fc60000010000 */
[----:B------:R-:W-:Y:S01]  /*30e0*/  FFMA.FTZ R95, R2, R3, R33 ;  /* 0x00000003025f7223 */ /* 0x000fe20000010021 */
[----:B------:R-:W-:Y:S01]  /*30f0*/  FMUL.FTZ R35, R32, R32 ;  /* 0x0000002020237220 */ /* 0x000fe20000410000 */
[----:B------:R-:W0:Y:S02]  /*3100*/  SHFL.DOWN PT, R33, R0, 0x1, 0x1f ;  /* 0x08201f0000217f89 */ /* 0x000e2400000e0000 */
[----:B-1----:R-:W-:Y:S01]  /*3110*/  FMUL.FTZ R95, R86, R95 ;  /* 0x0000005f565f7220 */ /* 0x002fe20000410000 */
[----:B------:R-:W-:Y:S02]  /*3120*/  FMUL.FTZ R35, R2, R35 ;  /* 0x0000002302237220 */ /* 0x000fe40000410000 */
[----:B------:R-:W1:Y:S02]  /*3130*/  @!P3 LDC.64 R2, c[0x0][0x3c0] ;  /* 0x0000f000ff02bb82 */ /* 0x000e640000000a00 */
[----:B------:R-:W-:Y:S01]  /*3140*/  FMUL.FTZ R35, R35, R88 ;  /* 0x0000005823237220 */ /* 0x000fe20000410000 */
[----:B------:R-:W2:Y:S01]  /*3150*/  SHFL.IDX PT, R95, R95, RZ, 0x1f ;  /* 0x00001fff5f5f7589 */ /* 0x000ea200000e0000 */
[----:B------:R-:W-:-:S02]  /*3160*/  HADD2.F32 R88, -RZ, R45.H1_H1 ;  /* 0x3000002dff587230 */ /* 0x000fc40000004100 */
[----:B0-----:R-:W-:Y:S02]  /*3170*/  FADD.FTZ R33, R0, R33 ;  /* 0x0000002100217221 */ /* 0x001fe40000010000 */
[----:B------:R-:W0:Y:S02]  /*3180*/  LDC R0, c[0x0][0x448] ;  /* 0x00011200ff007b82 */ /* 0x000e240000000800 */
[----:B------:R-:W-:Y:S01]  /*3190*/  FFMA.FTZ R33, R86, R35, R33 ;  /* 0x0000002356217223 */ /* 0x000fe20000010021 */
[----:B-1----:R-:W-:-:S04]  /*31a0*/  @!P3 IMAD.WIDE R2, R46, 0x4, R2 ;  /* 0x000000042e02b825 */ /* 0x002fc800078e0202 */
[C---:B--2---:R-:W-:Y:S01]  /*31b0*/  FMUL.FTZ R32, R95.reuse, R95 ;  /* 0x0000005f5f207220 */ /* 0x044fe20000410000 */
[----:B------:R-:W-:Y:S01]  /*31c0*/  HADD2.F32 R86, -RZ, R4.H1_H1 ;  /* 0x30000004ff567230 */ /* 0x000fe20000004100 */
[----:B------:R-:W0:Y:S03]  /*31d0*/  SHFL.IDX PT, R33, R33, RZ, 0x1f ;  /* 0x00001fff21217589 */ /* 0x000e2600000e0000 */
[----:B------:R-:W-:Y:S01]  /*31e0*/  FSEL R35, R32, RZ, P1 ;  /* 0x000000ff20237208 */ /* 0x000fe20000800000 */
[----:B------:R1:W-:Y:S01]  /*31f0*/  @!P3 STG.E desc[UR6][R2.64], R95 ;  /* 0x0000005f0200b986 */ /* 0x0003e2000c101906 */
[----:B------:R-:W-:-:S05]  /*3200*/  FSEL R32, R95, RZ, !P1 ;  /* 0x000000ff5f207208 */ /* 0x000fca0004800000 */
[C---:B------:R-:W-:Y:S01]  /*3210*/  FADD.FTZ R67, -R32.reuse, R67 ;  /* 0x0000004320437221 */ /* 0x040fe20000010100 */
[C---:B------:R-:W-:Y:S01]  /*3220*/  FADD.FTZ R69, -R32.reuse, R69 ;  /* 0x0000004520457221 */ /* 0x040fe20000010100 */
[C---:B------:R-:W-:Y:S01]  /*3230*/  FADD.FTZ R73, -R32.reuse, R73 ;  /* 0x0000004920497221 */ /* 0x040fe20000010100 */
[C---:B------:R-:W-:Y:S01]  /*3240*/  FADD.FTZ R75, -R32.reuse, R75 ;  /* 0x0000004b204b7221 */ /* 0x040fe20000010100 */
[C---:B------:R-:W-:Y:S01]  /*3250*/  FADD.FTZ R77, -R32.reuse, R77 ;  /* 0x0000004d204d7221 */ /* 0x040fe20000010100 */
[C---:B------:R-:W-:Y:S01]  /*3260*/  FADD.FTZ R79, -R32.reuse, R79 ;  /* 0x0000004f204f7221 */ /* 0x040fe20000010100 */
[--C-:B-1----:R-:W-:Y:S02]  /*3270*/  HADD2.F32 R3, -RZ, R51.reuse.H0_H0 ;  /* 0x20000033ff037230 */ /* 0x102fe40000004100 */
[C---:B------:R-:W-:Y:S01]  /*3280*/  FADD.FTZ R81, -R32.reuse, R81 ;  /* 0x0000005120517221 */ /* 0x040fe20000010100 */
[----:B------:R-:W-:Y:S02]  /*3290*/  HADD2.F32 R2, -RZ, R51.H1_H1 ;  /* 0x30000033ff027230 */ /* 0x000fe40000004100 */
[C---:B------:R-:W-:Y:S01]  /*32a0*/  FADD.FTZ R83, -R32.reuse, R83 ;  /* 0x0000005320537221 */ /* 0x040fe20000010100 */
[C---:B------:R-:W-:Y:S01]  /*32b0*/  FADD.FTZ R85, -R32.reuse, R85 ;  /* 0x0000005520557221 */ /* 0x040fe20000010100 */
[C---:B------:R-:W-:Y:S01]  /*32c0*/  FADD.FTZ R87, -R32.reuse, R87 ;  /* 0x0000005720577221 */ /* 0x040fe20000010100 */
[C---:B------:R-:W-:Y:S01]  /*32d0*/  FADD.FTZ R89, -R32.reuse, R89 ;  /* 0x0000005920597221 */ /* 0x040fe20000010100 */
[C---:B------:R-:W-:Y:S01]  /*32e0*/  FADD.FTZ R91, -R32.reuse, R91 ;  /* 0x0000005b205b7221 */ /* 0x040fe20000010100 */
[----:B0-----:R-:W-:Y:S01]  /*32f0*/  FFMA.FTZ R0, R33, UR10, R0 ;  /* 0x0000000a21007c23 */ /* 0x001fe20008010000 */
[----:B------:R-:W-:Y:S01]  /*3300*/  FADD.FTZ R33, -R32, R60 ;  /* 0x0000003c20217221 */ /* 0x000fe20000010100 */
[----:B------:R-:W-:-:S02]  /*3310*/  HADD2.F32 R60, -RZ, R4.H0_H0 ;  /* 0x20000004ff3c7230 */ /* 0x000fc40000004100 */
[----:B------:R-:W-:Y:S01]  /*3320*/  FADD.FTZ R93, -R32, R93 ;  /* 0x0000005d205d7221 */ /* 0x000fe20000010100 */
[----:B------:R-:W-:Y:S01]  /*3330*/  FADD.FTZ R0, R0, R35 ;  /* 0x0000002300007221 */ /* 0x000fe20000010000 */
[C---:B------:R-:W-:Y:S01]  /*3340*/  FADD.FTZ R55, -R32.reuse, R55 ;  /* 0x0000003720377221 */ /* 0x040fe20000010100 */
[C---:B------:R-:W-:Y:S01]  /*3350*/  FADD.FTZ R57, -R32.reuse, R57 ;  /* 0x0000003920397221 */ /* 0x040fe20000010100 */
[----:B------:R-:W-:-:S03]  /*3360*/  FADD.FTZ R59, -R32, R59 ;  /* 0x0000003b203b7221 */ /* 0x000fc60000010100 */
[----:B------:R-:W0:Y:S02]  /*3370*/  MUFU.RSQ R0, R0 ;  /* 0x0000000000007308 */ /* 0x000e240000001400 */
[C---:B0-----:R-:W-:Y:S01]  /*3380*/  FMUL.FTZ R33, R0.reuse, R33 ;  /* 0x0000002100217220 */ /* 0x041fe20000410000 */
[C---:B------:R-:W-:Y:S01]  /*3390*/  FMUL.FTZ R67, R0.reuse, R67 ;  /* 0x0000004300437220 */ /* 0x040fe20000410000 */
[C---:B------:R-:W-:Y:S01]  /*33a0*/  FMUL.FTZ R35, R0.reuse, R75 ;  /* 0x0000004b00237220 */ /* 0x040fe20000410000 */
[C---:B------:R-:W-:Y:S01]  /*33b0*/  FMUL.FTZ R75, R0.reuse, R79 ;  /* 0x0000004f004b7220 */ /* 0x040fe20000410000 */
[----:B------:R-:W-:Y:S01]  /*33c0*/  FFMA.FTZ R56, R33, R56, R60 ;  /* 0x0000003821387223 */ /* 0x000fe2000001003c */
[----:B------:R-:W-:Y:S02]  /*33d0*/  HADD2.F32 R60, -RZ, R52.H1_H1 ;  /* 0x30000034ff3c7230 */ /* 0x000fe40000004100 */
[----:B------:R-:W-:Y:S01]  /*33e0*/  FMUL.FTZ R79, R0, R81 ;  /* 0x00000051004f7220 */ /* 0x000fe20000410000 */
[----:B------:R-:W-:-:S02]  /*33f0*/  HADD2.F32 R33, -RZ, R5.H0_H0 ;  /* 0x20000005ff217230 */ /* 0x000fc40000004100 */
[C---:B------:R-:W-:Y:S01]  /*3400*/  FMUL.FTZ R81, R0.reuse, R83 ;  /* 0x0000005300517220 */ /* 0x040fe20000410000 */
[C---:B------:R-:W-:Y:S01]  /*3410*/  FMUL.FTZ R83, R0.reuse, R85 ;  /* 0x0000005500537220 */ /* 0x040fe20000410000 */
[----:B------:R-:W-:Y:S01]  /*3420*/  FFMA.FTZ R67, R67, R60, R86 ;  /* 0x0000003c43437223 */ /* 0x000fe20000010056 */
[C---:B------:R-:W-:Y:S01]  /*3430*/  FMUL.FTZ R60, R0.reuse, R69 ;  /* 0x00000045003c7220 */ /* 0x040fe20000410000 */
[----:B------:R-:W-:Y:S02]  /*3440*/  HADD2.F32 R86, -RZ, R47.H1_H1 ;  /* 0x3000002fff567230 */ /* 0x000fe40000004100 */
[C---:B------:R-:W-:Y:S01]  /*3450*/  FMUL.FTZ R85, R0.reuse, R87 ;  /* 0x0000005700557220 */ /* 0x040fe20000410000 */
[----:B------:R-:W-:Y:S01]  /*3460*/  FMUL.FTZ R87, R0, R89 ;  /* 0x0000005900577220 */ /* 0x000fe20000410000 */
[----:B------:R-:W-:Y:S01]  /*3470*/  FFMA.FTZ R60, R60, R3, R33 ;  /* 0x000000033c3c7223 */ /* 0x000fe20000010021 */
[----:B------:R-:W-:Y:S01]  /*3480*/  FADD.FTZ R3, -R32, R62 ;  /* 0x0000003e20037221 */ /* 0x000fe20000010100 */
[----:B------:R-:W-:-:S02]  /*3490*/  HADD2.F32 R62, -RZ, R5.H1_H1 ;  /* 0x30000005ff3e7230 */ /* 0x000fc40000004100 */
[C---:B------:R-:W-:Y:S01]  /*34a0*/  FMUL.FTZ R89, R0.reuse, R91 ;  /* 0x0000005b00597220 */ /* 0x040fe20000410000 */
[----:B------:R-:W-:Y:S02]  /*34b0*/  HADD2.F32 R33, -RZ, R6.H0_H0 ;  /* 0x20000006ff217230 */ /* 0x000fe40000004100 */
[C---:B------:R-:W-:Y:S01]  /*34c0*/  FMUL.FTZ R3, R0.reuse, R3 ;  /* 0x0000000300037220 */ /* 0x040fe20000410000 */
[C---:B------:R-:W-:Y:S01]  /*34d0*/  FMUL.FTZ R55, R0.reuse, R55 ;  /* 0x0000003700377220 */ /* 0x040fe20000410000 */
[C---:B------:R-:W-:Y:S01]  /*34e0*/  FMUL.FTZ R57, R0.reuse, R57 ;  /* 0x0000003900397220 */ /* 0x040fe20000410000 */
[C---:B------:R-:W-:Y:S01]  /*34f0*/  FMUL.FTZ R59, R0.reuse, R59 ;  /* 0x0000003b003b7220 */ /* 0x040fe20000410000 */
[----:B------:R-:W-:Y:S01]  /*3500*/  FFMA.FTZ R95, R3, R2, R62 ;  /* 0x00000002035f7223 */ /* 0x000fe2000001003e */
[--C-:B------:R-:W-:Y:S02]  /*3510*/  HADD2.F32 R3, -RZ, R50.reuse.H0_H0 ;  /* 0x20000032ff037230 */ /* 0x100fe40000004100 */
[----:B------:R-:W-:Y:S01]  /*3520*/  FMUL.FTZ R62, R0, R73 ;  /* 0x00000049003e7220 */ /* 0x000fe20000410000 */
[----:B------:R-:W-:-:S03]  /*3530*/  HADD2.F32 R2, -RZ, R50.H1_H1 ;  /* 0x30000032ff027230 */ /* 0x000fc60000004100 */
[----:B------:R-:W-:Y:S01]  /*3540*/  FFMA.FTZ R62, R62, R3, R33 ;  /* 0x000000033e3e7223 */ /* 0x000fe20000010021 */
[----:B------:R-:W-:Y:S01]  /*3550*/  FADD.FTZ R3, -R32, R64 ;  /* 0x0000004020037221 */ /* 0x000fe20000010100 */
[----:B------:R-:W-:Y:S02]  /*3560*/  HADD2.F32 R64, -RZ, R6.H1_H1 ;  /* 0x30000006ff407230 */ /* 0x000fe40000004100 */
[----:B------:R-:W-:Y:S02]  /*3570*/  HADD2.F32 R33, -RZ, R8.H0_H0 ;  /* 0x20000008ff217230 */ /* 0x000fe40000004100 */
[----:B------:R-:W-:-:S04]  /*3580*/  FMUL.FTZ R3, R0, R3 ;  /* 0x0000000300037220 */ /* 0x000fc80000410000 */
[----:B------:R-:W-:Y:S01]  /*3590*/  FFMA.FTZ R97, R3, R2, R64 ;  /* 0x0000000203617223 */ /* 0x000fe20000010040 */
[----:B------:R-:W-:Y:S02]  /*35a0*/  HADD2.F32 R2, -RZ, R49.H0_H0 ;  /* 0x20000031ff027230 */ /* 0x000fe40000004100 */
[----:B------:R-:W-:Y:S01]  /*35b0*/  FADD.FTZ R3, -R32, R66 ;  /* 0x0000004220037221 */ /* 0x000fe20000010100 */
[----:B------:R-:W-:Y:S02]  /*35c0*/  HADD2.F32 R64, -RZ, R7.H0_H0 ;  /* 0x20000007ff407230 */ /* 0x000fe40000004100 */
[----:B------:R-:W-:Y:S02]  /*35d0*/  HADD2.F32 R66, -RZ, R49.H1_H1 ;  /* 0x30000031ff427230 */ /* 0x000fe40000004100 */
[----:B------:R-:W-:Y:S01]  /*35e0*/  FMUL.FTZ R3, R0, R3 ;  /* 0x0000000300037220 */ /* 0x000fe20000410000 */
[----:B------:R-:W-:Y:S01]  /*35f0*/  FFMA.FTZ R35, R35, R2, R64 ;  /* 0x0000000223237223 */ /* 0x000fe20000010040 */
[----:B------:R-:W-:-:S02]  /*3600*/  HADD2.F32 R2, -RZ, R7.H1_H1 ;  /* 0x30000007ff027230 */ /* 0x000fc40000004100 */
[----:B------:R-:W-:-:S03]  /*3610*/  FMUL.FTZ R64, R0, R77 ;  /* 0x0000004d00407220 */ /* 0x000fc60000410000 */
[----:B------:R-:W-:Y:S01]  /*3620*/  FFMA.FTZ R66, R3, R66, R2 ;  /* 0x0000004203427223 */ /* 0x000fe20000010002 */
[--C-:B------:R-:W-:Y:S02]  /*3630*/  HADD2.F32 R3, -RZ, R48.reuse.H0_H0 ;  /* 0x20000030ff037230 */ /* 0x100fe40000004100 */
[----:B------:R-:W-:Y:S02]  /*3640*/  HADD2.F32 R2, -RZ, R48.H1_H1 ;  /* 0x30000030ff027230 */ /* 0x000fe40000004100 */
[----:B------:R-:W-:Y:S01]  /*3650*/  F2FP.F16.F32.PACK_AB R35, R66, R35 ;  /* 0x000000234223723e */ /* 0x000fe200000000ff */
[----:B------:R-:W-:Y:S01]  /*3660*/  FFMA.FTZ R64, R64, R3, R33 ;  /* 0x0000000340407223 */ /* 0x000fe20000010021 */
[----:B------:R-:W-:Y:S01]  /*3670*/  FADD.FTZ R3, -R32, R68 ;  /* 0x0000004420037221 */ /* 0x000fe20000010100 */
[----:B------:R-:W-:Y:S02]  /*3680*/  HADD2.F32 R68, -RZ, R8.H1_H1 ;  /* 0x30000008ff447230 */ /* 0x000fe40000004100 */
[----:B------:R-:W-:-:S02]  /*3690*/  HADD2.F32 R33, -RZ, R16.H0_H0 ;  /* 0x20000010ff217230 */ /* 0x000fc40000004100 */
[----:B------:R-:W-:-:S04]  /*36a0*/  FMUL.FTZ R3, R0, R3 ;  /* 0x0000000300037220 */ /* 0x000fc80000410000 */
[----:B------:R-:W-:Y:S01]  /*36b0*/  FFMA.FTZ R77, R3, R2, R68 ;  /* 0x00000002034d7223 */ /* 0x000fe20000010044 */
[----:B------:R-:W-:Y:S02]  /*36c0*/  HADD2.F32 R2, -RZ, R47.H0_H0 ;  /* 0x2000002fff027230 */ /* 0x000fe40000004100 */
[----:B------:R-:W-:Y:S01]  /*36d0*/  FADD.FTZ R3, -R32, R70 ;  /* 0x0000004620037221 */ /* 0x000fe20000010100 */
[----:B------:R-:W-:-:S03]  /*36e0*/  HADD2.F32 R68, -RZ, R9.H0_H0 ;  /* 0x20000009ff447230 */ /* 0x000fc60000004100 */
[----:B------:R-:W-:Y:S02]  /*36f0*/  FMUL.FTZ R3, R0, R3 ;  /* 0x0000000300037220 */ /* 0x000fe40000410000 */
[----:B------:R-:W-:Y:S01]  /*3700*/  FFMA.FTZ R75, R75, R2, R68 ;  /* 0x000000024b4b7223 */ /* 0x000fe20000010044 */
[----:B------:R-:W-:Y:S02]  /*3710*/  HADD2.F32 R2, -RZ, R9.H1_H1 ;  /* 0x30000009ff027230 */ /* 0x000fe40000004100 */
[----:B------:R-:W-:-:S03]  /*3720*/  HADD2.F32 R68, -RZ, R10.H0_H0 ;  /* 0x2000000aff447230 */ /* 0x000fc60000004100 */
[----:B------:R-:W-:Y:S01]  /*3730*/  FFMA.FTZ R86, R3, R86, R2 ;  /* 0x0000005603567223 */ /* 0x000fe20000010002 */
[----:B------:R-:W-:Y:S02]  /*3740*/  HADD2.F32 R2, -RZ, R45.H0_H0 ;  /* 0x2000002dff027230 */ /* 0x000fe40000004100 */
[----:B------:R-:W-:-:S03]  /*3750*/  FADD.FTZ R3, -R32, R72 ;  /* 0x0000004820037221 */ /* 0x000fc60000010100 */
[----:B------:R-:W-:Y:S01]  /*3760*/  FFMA.FTZ R79, R79, R2, R68 ;  /* 0x000000024f4f7223 */ /* 0x000fe20000010044 */
[----:B------:R-:W-:Y:S02]  /*3770*/  HADD2.F32 R2, -RZ, R10.H1_H1 ;  /* 0x3000000aff027230 */ /* 0x000fe40000004100 */
[----:B------:R-:W-:Y:S01]  /*3780*/  FMUL.FTZ R3, R0, R3 ;  /* 0x0000000300037220 */ /* 0x000fe20000410000 */
[----:B------:R-:W-:-:S03]  /*3790*/  HADD2.F32 R68, -RZ, R11.H0_H0 ;  /* 0x2000000bff447230 */ /* 0x000fc60000004100 */
[----:B------:R-:W-:Y:S01]  /*37a0*/  FFMA.FTZ R88, R3, R88, R2 ;  /* 0x0000005803587223 */ /* 0x000fe20000010002 */
[--C-:B------:R-:W-:Y:S02]  /*37b0*/  HADD2.F32 R2, -RZ, R44.reuse.H0_H0 ;  /* 0x2000002cff027230 */ /* 0x100fe40000004100 */
[----:B------:R-:W-:Y:S01]  /*37c0*/  FADD.FTZ R3, -R32, R74 ;  /* 0x0000004a20037221 */ /* 0x000fe20000010100 */
[----:B------:R-:W-:Y:S02]  /*37d0*/  HADD2.F32 R74, -RZ, R44.H1_H1 ;  /* 0x3000002cff4a7230 */ /* 0x000fe40000004100 */
        /* <DEDUP_REMOVED lines=29> */
[----:B------:R-:W-:Y:S02]  /*39b0*/  HADD2.F32 R2, -RZ, R40.H0_H0 ;  /* 0x20000028ff027230 */ /* 0x000fe40000004100 */
[----:B------:R-:W-:Y:S01]  /*39c0*/  FADD.FTZ R3, -R32, R82 ;  /* 0x0000005220037221 */ /* 0x000fe20000010100 */
[C---:B------:R-:W-:Y:S02]  /*39d0*/  FMUL.FTZ R82, R0.reuse, R93 ;  /* 0x0000005d00527220 */ /* 0x040fe40000410000 */
[----:B------:R-:W-:Y:S01]  /*39e0*/  FFMA.FTZ R89, R89, R2, R68 ;  /* 0x0000000259597223 */ /* 0x000fe20000010044 */
[----:B------:R-:W-:Y:S02]  /*39f0*/  HADD2.F32 R2, -RZ, R15.H1_H1 ;  /* 0x3000000fff027230 */ /* 0x000fe40000004100 */
[----:B------:R-:W-:Y:S01]  /*3a00*/  FMUL.FTZ R3, R0, R3 ;  /* 0x0000000300037220 */ /* 0x000fe20000410000 */
[----:B------:R-:W-:-:S03]  /*3a10*/  HADD2.F32 R68, -RZ, R16.H1_H1 ;  /* 0x30000010ff447230 */ /* 0x000fc60000004100 */
[----:B------:R-:W-:Y:S01]  /*3a20*/  FFMA.FTZ R90, R3, R90, R2 ;  /* 0x0000005a035a7223 */ /* 0x000fe20000010002 */
[--C-:B------:R-:W-:Y:S02]  /*3a30*/  HADD2.F32 R3, -RZ, R39.reuse.H0_H0 ;  /* 0x20000027ff037230 */ /* 0x100fe40000004100 */
[----:B------:R-:W-:-:S03]  /*3a40*/  HADD2.F32 R2, -RZ, R39.H1_H1 ;  /* 0x30000027ff027230 */ /* 0x000fc60000004100 */
[----:B------:R-:W-:Y:S01]  /*3a50*/  FFMA.FTZ R82, R82, R3, R33 ;  /* 0x0000000352527223 */ /* 0x000fe20000010021 */
[----:B------:R-:W-:Y:S01]  /*3a60*/  FADD.FTZ R3, -R32, R84 ;  /* 0x0000005420037221 */ /* 0x000fe20000010100 */
[----:B------:R-:W-:-:S03]  /*3a70*/  HADD2.F32 R84, -RZ, R38.H0_H0 ;  /* 0x20000026ff547230 */ /* 0x000fc60000004100 */
[----:B------:R-:W-:-:S04]  /*3a80*/  FMUL.FTZ R3, R0, R3 ;  /* 0x0000000300037220 */ /* 0x000fc80000410000 */
[----:B------:R-:W-:Y:S01]  /*3a90*/  FFMA.FTZ R91, R3, R2, R68 ;  /* 0x00000002035b7223 */ /* 0x000fe20000010044 */
[--C-:B------:R-:W-:Y:S02]  /*3aa0*/  HADD2.F32 R2, -RZ, R17.reuse.H0_H0 ;  /* 0x20000011ff027230 */ /* 0x100fe40000004100 */
[----:B------:R-:W-:Y:S01]  /*3ab0*/  FADD.FTZ R3, -R32, R54 ;  /* 0x0000003620037221 */ /* 0x000fe20000010100 */
[----:B------:R-:W-:Y:S02]  /*3ac0*/  HADD2.F32 R54, -RZ, R17.H1_H1 ;  /* 0x30000011ff367230 */ /* 0x000fe40000004100 */
[----:B------:R-:W-:Y:S01]  /*3ad0*/  FFMA.FTZ R84, R55, R84, R2 ;  /* 0x0000005437547223 */ /* 0x000fe20000010002 */
[----:B------:R-:W-:Y:S02]  /*3ae0*/  HADD2.F32 R2, -RZ, R38.H1_H1 ;  /* 0x30000026ff027230 */ /* 0x000fe40000004100 */
[----:B------:R-:W-:-:S04]  /*3af0*/  FMUL.FTZ R3, R0, R3 ;  /* 0x0000000300037220 */ /* 0x000fc80000410000 */
[----:B------:R-:W-:Y:S01]  /*3b00*/  FFMA.FTZ R93, R3, R2, R54 ;  /* 0x00000002035d7223 */ /* 0x000fe20000010036 */
[--C-:B------:R-:W-:Y:S02]  /*3b10*/  HADD2.F32 R2, -RZ, R18.reuse.H0_H0 ;  /* 0x20000012ff027230 */ /* 0x100fe40000004100 */
[----:B------:R-:W-:Y:S01]  /*3b20*/  FADD.FTZ R3, -R32, R34 ;  /* 0x0000002220037221 */ /* 0x000fe20000010100 */
[----:B------:R-:W-:Y:S01]  /*3b30*/  HADD2.F32 R34, -RZ, R18.H1_H1 ;  /* 0x30000012ff227230 */ /* 0x000fe20000004100 */
[----:B------:R-:W0:Y:S01]  /*3b40*/  @!P3 LDC.64 R54, c[0x0][0x3c8] ;  /* 0x0000f200ff36bb82 */ /* 0x000e220000000a00 */
[----:B------:R-:W-:Y:S01]  /*3b50*/  FFMA.FTZ R92, R57, R92, R2 ;  /* 0x0000005c395c7223 */ /* 0x000fe20000010002 */
[----:B------:R-:W-:Y:S02]  /*3b60*/  HADD2.F32 R2, -RZ, R37.H1_H1 ;  /* 0x30000025ff027230 */ /* 0x000fe40000004100 */
[----:B------:R-:W-:Y:S01]  /*3b70*/  FMUL.FTZ R3, R0, R3 ;  /* 0x0000000300037220 */ /* 0x000fe20000410000 */
[----:B------:R-:W-:-:S03]  /*3b80*/  F2FP.F16.F32.PACK_AB R57, R86, R75 ;  /* 0x0000004b5639723e */ /* 0x000fc600000000ff */
[----:B------:R-:W-:Y:S01]  /*3b90*/  FFMA.FTZ R99, R3, R2, R34 ;  /* 0x0000000203637223 */ /* 0x000fe20000010022 */
[----:B------:R-:W-:Y:S01]  /*3ba0*/  FADD.FTZ R3, -R32, R58 ;  /* 0x0000003a20037221 */ /* 0x000fe20000010100 */
[--C-:B------:R-:W-:Y:S01]  /*3bb0*/  HADD2.F32 R2, -RZ, R36.reuse.H0_H0 ;  /* 0x20000024ff027230 */ /* 0x100fe20000004100 */
[----:B------:R-:W1:Y:S01]  /*3bc0*/  LDC.64 R32, c[0x0][0x428] ;  /* 0x00010a00ff207b82 */ /* 0x000e620000000a00 */
[--C-:B------:R-:W-:Y:S02]  /*3bd0*/  HADD2.F32 R34, -RZ, R19.reuse.H0_H0 ;  /* 0x20000013ff227230 */ /* 0x100fe40000004100 */
[----:B------:R-:W-:Y:S01]  /*3be0*/  FMUL.FTZ R3, R0, R3 ;  /* 0x0000000300037220 */ /* 0x000fe20000410000 */
[----:B------:R-:W-:Y:S02]  /*3bf0*/  F2FP.F16.F32.PACK_AB R58, R88, R79 ;  /* 0x0000004f583a723e */ /* 0x000fe400000000ff */
[----:B------:R-:W-:Y:S01]  /*3c00*/  F2FP.F16.F32.PACK_AB R66, R99, R92 ;  /* 0x0000005c6342723e */ /* 0x000fe200000000ff */
[----:B------:R-:W-:Y:S01]  /*3c10*/  FFMA.FTZ R94, R59, R2, R34 ;  /* 0x000000023b5e7223 */ /* 0x000fe20000010022 */
[----:B------:R-:W-:Y:S01]  /*3c20*/  F2FP.F16.F32.PACK_AB R59, R74, R81 ;  /* 0x000000514a3b723e */ /* 0x000fe200000000ff */
[----:B------:R-:W-:Y:S01]  /*3c30*/  HADD2.F32 R2, -RZ, R36.H1_H1 ;  /* 0x30000024ff027230 */ /* 0x000fe20000004100 */
[----:B------:R-:W2:Y:S01]  /*3c40*/  LDC.64 R74, c[0x0][0x380] ;  /* 0x0000e000ff4a7b82 */ /* 0x000ea20000000a00 */
[----:B------:R-:W-:-:S02]  /*3c50*/  HADD2.F32 R34, -RZ, R19.H1_H1 ;  /* 0x30000013ff227230 */ /* 0x000fc40000004100 */
[----:B0-----:R-:W-:-:S04]  /*3c60*/  @!P3 IMAD.WIDE R54, R46, 0x4, R54 ;  /* 0x000000042e36b825 */ /* 0x001fc800078e0236 */
[----:B------:R-:W-:Y:S01]  /*3c70*/  FFMA.FTZ R101, R3, R2, R34 ;  /* 0x0000000203657223 */ /* 0x000fe20000010022 */
[----:B------:R-:W-:Y:S02]  /*3c80*/  F2FP.F16.F32.PACK_AB R34, R97, R62 ;  /* 0x0000003e6122723e */ /* 0x000fe400000000ff */
[----:B------:R-:W-:Y:S01]  /*3c90*/  F2FP.F16.F32.PACK_AB R62, R80, R87 ;  /* 0x00000057503e723e */ /* 0x000fe200000000ff */
[----:B------:R0:W-:Y:S01]  /*3ca0*/  @!P3 STG.E desc[UR6][R54.64], R0 ;  /* 0x000000003600b986 */ /* 0x0001e2000c101906 */
[----:B-1----:R-:W-:Y:S01]  /*3cb0*/  IMAD.WIDE.U32 R2, R61, 0x10, R32 ;  /* 0x000000103d027825 */ /* 0x002fe200078e0020 */
[----:B------:R-:W-:-:S03]  /*3cc0*/  F2FP.F16.F32.PACK_AB R61, R78, R85 ;  /* 0x000000554e3d723e */ /* 0x000fc600000000ff */
[----:B------:R-:W-:Y:S01]  /*3cd0*/  IMAD.WIDE.U32 R68, R63, 0x10, R32 ;  /* 0x000000103f447825 */ /* 0x000fe200078e0020 */
[----:B------:R-:W-:-:S03]  /*3ce0*/  F2FP.F16.F32.PACK_AB R63, R90, R89 ;  /* 0x000000595a3f723e */ /* 0x000fc600000000ff */
[--C-:B------:R-:W-:Y:S01]  /*3cf0*/  IMAD.WIDE.U32 R72, R65, 0x10, R32.reuse ;  /* 0x0000001041487825 */ /* 0x100fe200078e0020 */
[----:B------:R-:W-:Y:S02]  /*3d00*/  F2FP.F16.F32.PACK_AB R65, R93, R84 ;  /* 0x000000545d41723e */ /* 0x000fe400000000ff */
[----:B--2---:R-:W-:Y:S01]  /*3d10*/  IADD3 R46, PT, PT, R46, R74, RZ ;  /* 0x0000004a2e2e7210 */ /* 0x004fe20007ffe0ff */
[----:B------:R-:W-:Y:S01]  /*3d20*/  IMAD.WIDE.U32 R70, R71, 0x10, R32 ;  /* 0x0000001047467825 */ /* 0x000fe200078e0020 */
[----:B------:R-:W-:Y:S02]  /*3d30*/  F2FP.F16.F32.PACK_AB R33, R95, R60 ;  /* 0x0000003c5f21723e */ /* 0x000fe400000000ff */
[----:B------:R-:W-:Y:S02]  /*3d40*/  F2FP.F16.F32.PACK_AB R32, R67, R56 ;  /* 0x000000384320723e */ /* 0x000fe400000000ff */
[----:B------:R-:W-:Y:S02]  /*3d50*/  F2FP.F16.F32.PACK_AB R56, R77, R64 ;  /* 0x000000404d38723e */ /* 0x000fe400000000ff */
[----:B------:R-:W-:Y:S01]  /*3d60*/  F2FP.F16.F32.PACK_AB R60, R76, R83 ;  /* 0x000000534c3c723e */ /* 0x000fe200000000ff */
[----:B------:R0:W-:Y:S01]  /*3d70*/  STG.E.128 desc[UR6][R2.64], R32 ;  /* 0x0000002002007986 */ /* 0x0001e2000c101d06 */
[----:B------:R-:W-:-:S02]  /*3d80*/  F2FP.F16.F32.PACK_AB R67, R101, R94 ;  /* 0x0000005e6543723e */ /* 0x000fc400000000ff */
[----:B------:R-:W-:Y:S01]  /*3d90*/  F2FP.F16.F32.PACK_AB R64, R91, R82 ;  /* 0x000000525b40723e */ /* 0x000fe200000000ff */
[----:B------:R0:W-:Y:S01]  /*3da0*/  STG.E.128 desc[UR6][R68.64], R56 ;  /* 0x0000003844007986 */ /* 0x0001e2000c101d06 */
[----:B------:R-:W-:-:S03]  /*3db0*/  ISETP.GE.AND P1, PT, R46, R75, PT ;  /* 0x0000004b2e00720c */ /* 0x000fc60003f26270 */
[----:B------:R0:W-:Y:S04]  /*3dc0*/  STG.E.128 desc[UR6][R72.64], R60 ;  /* 0x0000003c48007986 */ /* 0x0001e8000c101d06 */
[----:B------:R0:W-:Y:S06]  /*3dd0*/  STG.E.128 desc[UR6][R70.64], R64 ;  /* 0x0000004046007986 */ /* 0x0001ec000c101d06 */
[----:B------:R-:W-:Y:S05]  /*3de0*/  @!P1 BRA `(.L_x_1904) ;  /* 0xffffffc400b09947 */ /* 0x000fea000383ffff */
[----:B------:R-:W-:Y:S05]  /*3df0*/  EXIT ;  /* 0x000000000000794d */ /* 0x000fea0003800000 */
.L_x_1905:
        /* <DEDUP_REMOVED lines=16> */
.L_x_18015:


//--------------------- .text._ZN10layer_norm31ln_parallel_residual_fwd_kernelINS_13Kernel_traitsI6__halfS2_S2_S2_fjLj8192ELj1ELj1ELj8ELj16ENS_18Kernel_traits_baseILj8192ES2_S2_S2_S2_fjLj256EEEEELb1ELb0ELb0EEEvNS_9FwdParamsE --------------------------
	.section	.text._ZN10layer_norm31ln_parallel_residual_fwd_kernelINS_13Kernel_traitsI6__halfS2_S2_S2_fjLj8192ELj1ELj1ELj8ELj16ENS_18Kernel_traits_baseILj8192ES2_S2_S2_S2_fjLj256EEEEELb1ELb0ELb0EEEvNS_9FwdParamsE,"ax",@progbits
	.align	128
        .global         _ZN10layer_norm31ln_parallel_residual_fwd_kernelINS_13Kernel_traitsI6__halfS2_S2_S2_fjLj8192ELj1ELj1ELj8ELj16ENS_18Kernel_traits_baseILj8192ES2_S2_S2_S2_fjLj256EEEEELb1ELb0ELb0EEEvNS_9FwdParamsE
        .type           _ZN10layer_norm31ln_parallel_residual_fwd_kernelINS_13Kernel_traitsI6__halfS2_S2_S2_fjLj8192ELj1ELj1ELj8ELj16ENS_18Kernel_traits_baseILj8192ES2_S2_S2_S2_fjLj256EEEEELb1ELb0ELb0EEEvNS_9FwdParamsE,@function
        .size           _ZN10layer_norm31ln_parallel_residual_fwd_kernelINS_13Kernel_traitsI6__halfS2_S2_S2_fjLj8192ELj1ELj1ELj8ELj16ENS_18Kernel_traits_baseILj8192ES2_S2_S2_S2_fjLj256EEEEELb1ELb0ELb0EEEvNS_9FwdParamsE,(.L_x_18016 - _ZN10layer_norm31ln_parallel_residual_fwd_kernelINS_13Kernel_traitsI6__halfS2_S2_S2_fjLj8192ELj1ELj1ELj8ELj16ENS_18Kernel_traits_baseILj8192ES2_S2_S2_S2_fjLj256EEEEELb1ELb0ELb0EEEvNS_9FwdParamsE)
        .other          _ZN10layer_norm31ln_parallel_residual_fwd_kernelINS_13Kernel_traitsI6__halfS2_S2_S2_fjLj8192ELj1ELj1ELj8ELj16ENS_18Kernel_traits_baseILj8192ES2_S2_S2_S2_fjLj256EEEEELb1ELb0ELb0EEEvNS_9FwdParamsE,@"STO_CUDA_ENTRY STV_DEFAULT"
_ZN10layer_norm31ln_parallel_residual_fwd_kernelINS_13Kernel_traitsI6__halfS2_S2_S2_fjLj8192ELj1ELj1ELj8ELj16ENS_18Kernel_traits_baseILj8192ES2_S2_S2_S2_fjLj256EEEEELb1ELb0ELb0EEEvNS_9FwdParamsE:
.text._ZN10layer_norm31ln_parallel_residual_fwd_kernelINS_13Kernel_traitsI6__halfS2_S2_S2_fjLj8192ELj1ELj1ELj8ELj16ENS_18Kernel_traits_baseILj8192ES2_S2_S2_S2_fjLj256EEEEELb1ELb0ELb0EEEvNS_9FwdParamsE:
[----:B------:R-:W-:Y:S01]  /*0000*/  LDC R1, c[0x0][0x37c] ;  /* 0x0000df00ff017b82 */ /* 0x000fe20000000800 */
[----:B------:R-:W0:Y:S07]  /*0010*/  LDCU.U8 UR4, c[0x0][0x464] ;  /* 0x00008c80ff0477ac */ /* 0x000e2e0008000000 */
[----:B------:R-:W1:Y:S01]  /*0020*/  LDC R128, c[0x0][0x458] ;  /* 0x00011600ff807b82 */ /* 0x000e620000000800 */
[----:B------:R-:W2:Y:S07]  /*0030*/  LDCU.64 UR6, c[0x0][0x358] ;  /* 0x00006b00ff0677ac */ /* 0x000eae0008000a00 */
[----:B------:R-:W3:Y:S01]  /*0040*/  LDC R129, c[0x0][0x45c] ;  /* 0x00011700ff817b82 */ /* 0x000ee20000000800 */
[----:B------:R-:W4:Y:S01]  /*0050*/  S2R R122, SR_TID.X ;  /* 0x00000000007a7919 */ /* 0x000f220000002100 */
[----:B------:R-:W5:Y:S06]  /*0060*/  LDCU.64 UR8, c[0x0][0x438] ;  /* 0x00008700ff0877ac */ /* 0x000f6c0008000a00 */
[----:B------:R-:W5:Y:S01]  /*0070*/  LDC R9, c[0x0][0x388] ;  /* 0x0000e200ff097b82 */ /* 0x000f620000000800 */
[----:B0-----:R-:W-:Y:S01]  /*0080*/  ISETP.NE.AND P0, PT, RZ, UR4, PT ;  /* 0x00000004ff007c0c */ /* 0x001fe2000bf05270 */
[----:B------:R-:W0:-:S12]  /*0090*/  LDCU.64 UR4, c[0x0][0x450] ;  /* 0x00008a00ff0477ac */ /* 0x000e180008000a00 */
[----:B-1----:R-:W-:Y:S01]  /*00a0*/  @P0 IMAD.MOV.U32 R4, RZ, RZ, R128 ;  /* 0x000000ffff040224 */ /* 0x002fe200078e0080 */
[----:B------:R-:W1:Y:S01]  /*00b0*/  @P0 LDC R7, c[0x0][0x460] ;  /* 0x00011800ff070b82 */ /* 0x000e620000000800 */
[----:B---3--:R-:W-:-:S06]  /*00c0*/  @P0 IMAD.MOV.U32 R5, RZ, RZ, R129 ;  /* 0x000000ffff050224 */ /* 0x008fcc00078e0081 */
[----:B--2---:R-:W1:Y:S01]  /*00d0*/  @P0 LDG.E.64 R4, desc[UR6][R4.64] ;  /* 0x0000000604040981 */ /* 0x004e62000c1e1b00 */
[----:B0-----:R-:W-:Y:S01]  /*00e0*/  MOV R2, UR4 ;  /* 0x0000000400027c02 */ /* 0x001fe20008000f00 */
[----:B------:R-:W-:-:S06]  /*00f0*/  IMAD.U32 R3, RZ, RZ, UR5 ;  /* 0x00000005ff037e24 */ /* 0x000fcc000f8e00ff */
[----:B------:R-:W2:Y:S01]  /*0100*/  @P0 LDG.E.64 R2, desc[UR6][R2.64] ;  /* 0x0000000602020981 */ /* 0x000ea2000c1e1b00 */
[----:B------:R-:W0:Y:S01]  /*0110*/  S2UR UR4, SR_CTAID.X ;  /* 0x00000000000479c3 */ /* 0x000e220000002500 */
[----:B------:R-:W3:Y:S01]  /*0120*/  LDCU UR5, c[0x0][0x360] ;  /* 0x00006c00ff0577ac */ /* 0x000ee20008000800 */
[----:B----4-:R-:W-:Y:S01]  /*0130*/  LOP3.LUT R69, R122, 0xe0, RZ, 0xc0, !PT ;  /* 0x000000e07a457812 */ /* 0x010fe200078ec0ff */
[----:B------:R-:W-:Y:S01]  /*0140*/  BSSY.RECONVERGENT B0, `(.L_x_1906) ;  /* 0x000011b000007945 */ /* 0x000fe20003800200 */
[----:B-----5:R-:W-:Y:S01]  /*0150*/  SHF.R.S32.HI R0, RZ, 0x1f, R9 ;  /* 0x0000001fff007819 */ /* 0x020fe20000011409 */
[----:B------:R-:W-:Y:S01]  /*0160*/  UISETP.NE.U32.AND UP0, UPT, UR8, URZ, UPT ;  /* 0x000000ff0800728c */ /* 0x000fe2000bf05070 */
[----:B------:R-:W-:Y:S02]  /*0170*/  LOP3.LUT R120, R69, 0x1f, R122, 0xf8, !PT ;  /* 0x0000001f45787812 */ /* 0x000fe400078ef87a */
[----:B------:R-:W-:Y:S01]  /*0180*/  LEA.HI R0, R0, R9, RZ, 0x3 ;  /* 0x0000000900007211 */ /* 0x000fe200078f18ff */
[----:B------:R-:W-:Y:S01]  /*0190*/  UISETP.NE.AND.EX UP0, UPT, UR9, URZ, UPT, UP0 ;  /* 0x000000ff0900728c */ /* 0x000fe2000bf05300 */
[----:B------:R-:W-:-:S02]  /*01a0*/  LOP3.LUT R119, R122, 0x1f, RZ, 0xc0, !PT ;  /* 0x0000001f7a777812 */ /* 0x000fc400078ec0ff */
[----:B0-----:R-:W-:-:S05]  /*01b0*/  MOV R121, UR4 ;  /* 0x0000000400797c02 */ /* 0x001fca0008000f00 */
[----:B---3--:R-:W-:Y:S01]  /*01c0*/  IMAD R146, R121, UR5, R122 ;  /* 0x0000000579927c24 */ /* 0x008fe2000f8e027a */
[----:B-1----:R-:W-:-:S05]  /*01d0*/  @P0 IADD3 R128, P1, PT, R4, R7, RZ ;  /* 0x0000000704800210 */ /* 0x002fca0007f3e0ff */
[----:B------:R-:W-:Y:S01]  /*01e0*/  @P0 IMAD.X R129, RZ, RZ, R5, P1 ;  /* 0x000000ffff810224 */ /* 0x000fe200008e0605 */
[----:B------:R-:W-:Y:S01]  /*01f0*/  LOP3.LUT R5, R120, 0xff, RZ, 0x3c, !PT ;  /* 0x000000ff78057812 */ /* 0x000fe200078e3cff */
[C---:B--2---:R-:W-:Y:S01]  /*0200*/  VIADD R118, R2.reuse, 0x9e3779b9 ;  /* 0x9e3779b902767836 */ /* 0x044fe20000000000 */
[C---:B------:R-:W-:Y:S01]  /*0210*/  IADD3 R116, PT, PT, R2.reuse, 0x3c6ef372, RZ ;  /* 0x3c6ef37202747810 */ /* 0x040fe20007ffe0ff */
[C---:B------:R-:W-:Y:S01]  /*0220*/  VIADD R117, R3.reuse, 0xbb67ae85 ;  /* 0xbb67ae8503757836 */ /* 0x040fe20000000000 */
[C---:B------:R-:W-:Y:S01]  /*0230*/  IADD3 R113, PT, PT, R3.reuse, 0x32370b8f, RZ ;  /* 0x32370b8f03717810 */ /* 0x040fe20007ffe0ff */
[C---:B------:R-:W-:Y:S01]  /*0240*/  VIADD R115, R3.reuse, 0x76cf5d0a ;  /* 0x76cf5d0a03737836 */ /* 0x040fe20000000000 */
[C---:B------:R-:W-:Y:S01]  /*0250*/  IADD3 R110, PT, PT, R2.reuse, 0x1715609d, RZ ;  /* 0x1715609d026e7810 */ /* 0x040fe20007ffe0ff */
[C---:B------:R-:W-:Y:S01]  /*0260*/  VIADD R114, R2.reuse, 0xdaa66d2b ;  /* 0xdaa66d2b02727836 */ /* 0x040fe20000000000 */
[C---:B------:R-:W-:Y:S01]  /*0270*/  IADD3 R107, PT, PT, R3.reuse, 0x646e171e, RZ ;  /* 0x646e171e036b7810 */ /* 0x040fe20007ffe0ff */
[C---:B------:R-:W-:Y:S01]  /*0280*/  VIADD R112, R2.reuse, 0x78dde6e4 ;  /* 0x78dde6e402707836 */ /* 0x040fe20000000000 */
[----:B------:R-:W-:Y:S01]  /*0290*/  IADD3 R104, PT, PT, R2, -0xe443238, RZ ;  /* 0xf1bbcdc802687810 */ /* 0x000fe20007ffe0ff */
[C---:B------:R-:W-:Y:S01]  /*02a0*/  VIADD R111, R3.reuse, 0xed9eba14 ;  /* 0xed9eba14036f7836 */ /* 0x040fe20000000000 */
[C---:B------:R-:W-:Y:S01]  /*02b0*/  IADD3 R101, PT, PT, R3.reuse, -0x695add53, RZ ;  /* 0x96a522ad03657810 */ /* 0x040fe20007ffe0ff */
[C---:B------:R-:W-:Y:S01]  /*02c0*/  VIADD R109, R3.reuse, 0xa9066899 ;  /* 0xa9066899036d7836 */ /* 0x040fe20000000000 */
[----:B------:R-:W-:Y:S01]  /*02d0*/  LEA.HI.SX32 R100, R0, R5, 0x1d ;  /* 0x0000000500647211 */ /* 0x000fe200078feaff */
[----:B------:R-:W-:Y:S01]  /*02e0*/  VIADD R108, R2, 0xb54cda56 ;  /* 0xb54cda56026c7836 */ /* 0x000fe20000000000 */
[--C-:B------:R-:W-:Y:S01]  /*02f0*/  SHF.R.U64 R144, R128, 0x2, R129.reuse ;  /* 0x0000000280907819 */ /* 0x100fe20000001281 */
[----:B------:R-:W-:Y:S01]  /*0300*/  VIADD R106, R2, 0x5384540f ;  /* 0x5384540f026a7836 */ /* 0x000fe20000000000 */
[----:B------:R-:W-:Y:S01]  /*0310*/  SHF.R.U32.HI R99, RZ, 0x2, R129 ;  /* 0x00000002ff637819 */ /* 0x000fe20000011681 */
[----:B------:R-:W-:-:S02]  /*0320*/  VIADD R105, R3, 0x1fd5c5a3 ;  /* 0x1fd5c5a303697836 */ /* 0x000fc40000000000 */
[----:B------:R-:W-:Y:S02]  /*0330*/  VIADD R103, R3, 0xdb3d7428 ;  /* 0xdb3d742803677836 */ /* 0x000fe40000000000 */
[----:B------:R-:W-:Y:S01]  /*0340*/  VIADD R102, R2, 0x8ff34781 ;  /* 0x8ff3478102667836 */ /* 0x000fe20000000000 */
[----:B------:R-:W-:Y:S06]  /*0350*/  BRA.U UP0, `(.L_x_1907) ;  /* 0x0000000900107547 */ /* 0x000fec000b800000 */
[----:B------:R-:W0:Y:S02]  /*0360*/  LDCU.64 UR4, c[0x0][0x440] ;  /* 0x00008800ff0477ac */ /* 0x000e240008000a00 */
[----:B0-----:R-:W-:-:S04]  /*0370*/  UISETP.NE.U32.AND UP0, UPT, UR4, URZ, UPT ;  /* 0x000000ff0400728c */ /* 0x001fc8000bf05070 */
[----:B------:R-:W-:-:S09]  /*0380*/  UISETP.NE.AND.EX UP0, UPT, UR5, URZ, UPT, UP0 ;  /* 0x000000ff0500728c */ /* 0x000fd2000bf05300 */
[----:B------:R-:W-:Y:S05]  /*0390*/  BRA.U UP0, `(.L_x_1908) ;  /* 0x0000000500047547 */ /* 0x000fea000b800000 */
[----:B------:R-:W0:Y:S01]  /*03a0*/  LDC.64 R32, c[0x0][0x3d0] ;  /* 0x0000f400ff207b82 */ /* 0x000e220000000a00 */
[C---:B------:R-:W-:Y:S01]  /*03b0*/  ISETP.GE.U32.AND P1, PT, R100.reuse, 0x100, PT ;  /* 0x000001006400780c */ /* 0x040fe20003f26070 */
[----:B------:R-:W-:Y:S01]  /*03c0*/  IMAD.MOV.U32 R55, RZ, RZ, R120 ;  /* 0x000000ffff377224 */ /* 0x000fe200078e0078 */
[C---:B------:R-:W-:Y:S02]  /*03d0*/  ISETP.GE.U32.AND P0, PT, R100.reuse, 0x200, PT ;  /* 0x000002006400780c */ /* 0x040fe40003f06070 */
[----:B------:R-:W-:-:S03]  /*03e0*/  ISETP.GE.U32.AND P2, PT, R100, 0x300, PT ;  /* 0x000003006400780c */ /* 0x000fc60003f46070 */
[----:B------:R-:W1:Y:S08]  /*03f0*/  LDC.64 R34, c[0x0][0x3d8] ;  /* 0x0000f600ff227b82 */ /* 0x000e700000000a00 */
[----:B------:R-:W2:Y:S01]  /*0400*/  LDC.64 R28, c[0x0][0x3d0] ;  /* 0x0000f400ff1c7b82 */ /* 0x000ea20000000a00 */
[----:B------:R-:W-:-:S07]  /*0410*/  @P1 LOP3.LUT R55, R120, 0x100, RZ, 0xfc, !PT ;  /* 0x0000010078371812 */ /* 0x000fce00078efcff */
[----:B------:R-:W3:Y:S08]  /*0420*/  LDC.64 R30, c[0x0][0x3d8] ;  /* 0x0000f600ff1e7b82 */ /* 0x000ef00000000a00 */
[----:B------:R-:W4:Y:S08]  /*0430*/  LDC.64 R36, c[0x0][0x3d0] ;  /* 0x0000f400ff247b82 */ /* 0x000f300000000a00 */
[----:B------:R-:W4:Y:S01]  /*0440*/  LDC.64 R38, c[0x0][0x3d8] ;  /* 0x0000f600ff267b82 */ /* 0x000f220000000a00 */
[----:B------:R-:W-:Y:S01]  /*0450*/  ISETP.GE.U32.AND P3, PT, R100, 0x400, PT ;  /* 0x000004006400780c */ /* 0x000fe20003f66070 */
[----:B0-----:R-:W-:-:S04]  /*0460*/  @P0 IMAD.WIDE.U32 R32, R55, 0x10, R32 ;  /* 0x0000001037200825 */ /* 0x001fc800078e0020 */
[----:B-1----:R-:W-:-:S04]  /*0470*/  @P0 IMAD.WIDE.U32 R34, R55, 0x10, R34 ;  /* 0x0000001037220825 */ /* 0x002fc800078e0022 */
[----:B------:R-:W-:Y:S01]  /*0480*/  HFMA2 R50, -RZ, RZ, 0, 0 ;  /* 0x00000000ff327431 */ /* 0x000fe200000001ff */
[----:B------:R-:W5:Y:S01]  /*0490*/  @P0 LDG.E.128 R12, desc[UR6][R32.64] ;  /* 0x00000006200c0981 */ /* 0x000f62000c1e1d00 */
[----:B------:R-:W-:Y:S02]  /*04a0*/  @P0 VIADD R55, R55, 0x100 ;  /* 0x0000010037370836 */ /* 0x000fe40000000000 */
[C---:B--2---:R-:W-:Y:S01]  /*04b0*/  @P1 IMAD.WIDE.U32 R28, R120.reuse, 0x10, R28 ;  /* 0x00000010781c1825 */ /* 0x044fe200078e001c */
[----:B------:R-:W5:Y:S03]  /*04c0*/  @P0 LDG.E.128 R16, desc[UR6][R34.64] ;  /* 0x0000000622100981 */ /* 0x000f66000c1e1d00 */
[----:B---3--:R-:W-:Y:S01]  /*04d0*/  @P1 IMAD.WIDE.U32 R30, R120, 0x10, R30 ;  /* 0x00000010781e1825 */ /* 0x008fe200078e001e */
[----:B------:R-:W5:Y:S03]  /*04e0*/  @P1 LDG.E.128 R4, desc[UR6][R28.64] ;  /* 0x000000061c041981 */ /* 0x000f66000c1e1d00 */
[C---:B----4-:R-:W-:Y:S01]  /*04f0*/  @P2 IMAD.WIDE.U32 R36, R55.reuse, 0x10, R36 ;  /* 0x0000001037242825 */ /* 0x050fe200078e0024 */
[----:B------:R0:W5:Y:S03]  /*0500*/  @P1 LDG.E.128 R8, desc[UR6][R30.64] ;  /* 0x000000061e081981 */ /* 0x000166000c1e1d00 */
[----:B------:R-:W-:Y:S01]  /*0510*/  @P2 IMAD.WIDE.U32 R38, R55, 0x10, R38 ;  /* 0x0000001037262825 */ /* 0x000fe200078e0026 */
[----:B------:R1:W5:Y:S01]  /*0520*/  @P2 LDG.E.128 R20, desc[UR6][R36.64] ;  /* 0x0000000624142981 */ /* 0x000362000c1e1d00 */
[----:B------:R-:W-:-:S02]  /*0530*/  CS2R R48, SRZ ;  /* 0x0000000000307805 */ /* 0x000fc4000001ff00 */
[----:B------:R-:W-:Y:S01]  /*0540*/  CS2R R44, SRZ ;  /* 0x00000000002c7805 */ /* 0x000fe2000001ff00 */
[----:B------:R-:W-:Y:S01]  /*0550*/  IMAD.MOV.U32 R46, RZ, RZ, RZ ;  /* 0x000000ffff2e7224 */ /* 0x000fe200078e00ff */
[----:B------:R2:W5:Y:S01]  /*0560*/  @P2 LDG.E.128 R24, desc[UR6][R38.64] ;  /* 0x0000000626182981 */ /* 0x000562000c1e1d00 */
[----:B------:R-:W-:Y:S01]  /*0570*/  IMAD.MOV.U32 R42, RZ, RZ, RZ ;  /* 0x000000ffff2a7224 */ /* 0x000fe200078e00ff */
[----:B------:R-:W-:Y:S02]  /*0580*/  CS2R R40, SRZ ;  /* 0x0000000000287805 */ /* 0x000fe4000001ff00 */
[----:B0-----:R-:W-:Y:S02]  /*0590*/  CS2R R30, SRZ ;  /* 0x00000000001e7805 */ /* 0x001fe4000001ff00 */
[----:B------:R-:W-:Y:S02]  /*05a0*/  CS2R R28, SRZ ;  /* 0x00000000001c7805 */ /* 0x000fe4000001ff00 */
[----:B------:R-:W-:-:S02]  /*05b0*/  CS2R R34, SRZ ;  /* 0x0000000000227805 */ /* 0x000fc4000001ff00 */
[----:B------:R-:W-:Y:S02]  /*05c0*/  CS2R R32, SRZ ;  /* 0x0000000000207805 */ /* 0x000fe4000001ff00 */
[----:B-1----:R-:W-:Y:S02]  /*05d0*/  CS2R R36, SRZ ;  /* 0x0000000000247805 */ /* 0x002fe4000001ff00 */
[----:B------:R-:W-:Y:S01]  /*05e0*/  @P1 MOV R43, RZ ;  /* 0x000000ff002b1202 */ /* 0x000fe20000000f00 */
[----:B------:R-:W-:Y:S01]  /*05f0*/  @P0 IMAD.MOV.U32 R47, RZ, RZ, RZ ;  /* 0x000000ffff2f0224 */ /* 0x000fe200078e00ff */
[----:B--2---:R-:W-:Y:S01]  /*0600*/  CS2R R38, SRZ ;  /* 0x0000000000267805 */ /* 0x004fe2000001ff00 */
[----:B------:R-:W-:Y:S01]  /*0610*/  @P2 IMAD.MOV.U32 R51, RZ, RZ, RZ ;  /* 0x000000ffff332224 */ /* 0x000fe200078e00ff */
[----:B------:R-:W-:Y:S01]  /*0620*/  @P2 IADD3 R55, PT, PT, R55, 0x100, RZ ;  /* 0x0000010037372810 */ /* 0x000fe20007ffe0ff */
[----:B------:R-:W-:Y:S06]  /*0630*/  @!P3 BRA `(.L_x_1909) ;  /* 0x0000000c002cb947 */ /* 0x000fec0003800000 */
[----:B------:R-:W0:Y:S08]  /*0640*/  LDC.64 R52, c[0x0][0x3d0] ;  /* 0x0000f400ff347b82 */ /* 0x000e300000000a00 */
[----:B------:R-:W1:Y:S01]  /*0650*/  LDC.64 R56, c[0x0][0x3d8] ;  /* 0x0000f600ff387b82 */ /* 0x000e620000000a00 */
[----:B0-----:R-:W-:-:S04]  /*0660*/  IMAD.WIDE.U32 R52, R55, 0x10, R52 ;  /* 0x0000001037347825 */ /* 0x001fc800078e0034 */
[----:B-1----:R-:W-:Y:S02]  /*0670*/  IMAD.WIDE.U32 R56, R55, 0x10, R56 ;  /* 0x0000001037387825 */ /* 0x002fe400078e0038 */
[----:B------:R-:W5:Y:S04]  /*0680*/  LDG.E.128 R52, desc[UR6][R52.64] ;  /* 0x0000000634347981 */ /* 0x000f68000c1e1d00 */
[----:B------:R-:W5:Y:S01]  /*0690*/  LDG.E.128 R56, desc[UR6][R56.64] ;  /* 0x0000000638387981 */ /* 0x000f62000c1e1d00 */
[----:B------:R-:W-:Y:S02]  /*06a0*/  CS2R R62, SRZ ;  /* 0x00000000003e7805 */ /* 0x000fe4000001ff00 */
[----:B------:R-:W-:Y:S01]  /*06b0*/  CS2R R60, SRZ ;  /* 0x00000000003c7805 */ /* 0x000fe2000001ff00 */
[----:B------:R-:W-:Y:S01]  /*06c0*/  IMAD.MOV.U32 R50, RZ, RZ, RZ ;  /* 0x000000ffff327224 */ /* 0x000fe200078e00ff */
[----:B------:R-:W-:Y:S01]  /*06d0*/  CS2R R48, SRZ ;  /* 0x0000000000307805 */ /* 0x000fe2000001ff00 */
[----:B------:R-:W-:Y:S01]  /*06e0*/  IMAD.MOV.U32 R46, RZ, RZ, RZ ;  /* 0x000000ffff2e7224 */ /* 0x000fe200078e00ff */
        /* <DEDUP_REMOVED lines=12> */
.L_x_1908:
[C---:B------:R-:W-:Y:S01]  /*07b0*/  ISETP.GE.U32.AND P0, PT, R100.reuse, 0x200, PT ;  /* 0x000002006400780c */ /* 0x040fe20003f06070 */
[----:B------:R-:W0:Y:S01]  /*07c0*/  LDC.64 R44, c[0x0][0x3d0] ;  /* 0x0000f400ff2c7b82 */ /* 0x000e220000000a00 */
[C---:B------:R-:W-:Y:S01]  /*07d0*/  ISETP.GE.U32.AND P2, PT, R100.reuse, 0x300, PT ;  /* 0x000003006400780c */ /* 0x040fe20003f46070 */
[----:B------:R-:W-:Y:S01]  /*07e0*/  IMAD.MOV.U32 R71, RZ, RZ, R120 ;  /* 0x000000ffff477224 */ /* 0x000fe200078e0078 */
[----:B------:R-:W-:-:S05]  /*07f0*/  ISETP.GE.U32.AND P1, PT, R100, 0x100, PT ;  /* 0x000001006400780c */ /* 0x000fca0003f26070 */
[----:B------:R-:W1:Y:S08]  /*0800*/  LDC.64 R52, c[0x0][0x3d8] ;  /* 0x0000f600ff347b82 */ /* 0x000e700000000a00 */
[----:B------:R-:W2:Y:S01]  /*0810*/  LDC.64 R54, c[0x0][0x3d0] ;  /* 0x0000f400ff367b82 */ /* 0x000ea20000000a00 */
[----:B------:R-:W-:-:S07]  /*0820*/  @P1 LOP3.LUT R71, R120, 0x100, RZ, 0xfc, !PT ;  /* 0x0000010078471812 */ /* 0x000fce00078efcff */
[----:B------:R-:W3:Y:S01]  /*0830*/  LDC.64 R58, c[0x0][0x3d8] ;  /* 0x0000f600ff3a7b82 */ /* 0x000ee20000000a00 */
[----:B0-----:R-:W-:-:S07]  /*0840*/  @P1 IMAD.WIDE.U32 R48, R120, 0x10, R44 ;  /* 0x0000001078301825 */ /* 0x001fce00078e002c */
[----:B------:R-:W0:Y:S01]  /*0850*/  @P0 LDC.64 R60, c[0x0][0x440] ;  /* 0x00011000ff3c0b82 */ /* 0x000e220000000a00 */
[----:B-1----:R-:W-:-:S07]  /*0860*/  @P1 IMAD.WIDE.U32 R56, R120, 0x10, R52 ;  /* 0x0000001078381825 */ /* 0x002fce00078e0034 */
[----:B------:R-:W1:Y:S01]  /*0870*/  LDC.64 R62, c[0x0][0x3d0] ;  /* 0x0000f400ff3e7b82 */ /* 0x000e620000000a00 */
[C---:B--2---:R-:W-:Y:S01]  /*0880*/  @P0 IMAD.WIDE.U32 R44, R71.reuse, 0x10, R54 ;  /* 0x00000010472c0825 */ /* 0x044fe200078e0036 */
[----:B------:R-:W5:Y:S06]  /*0890*/  @P1 LDG.E.128 R8, desc[UR6][R56.64] ;  /* 0x0000000638081981 */ /* 0x000f6c000c1e1d00 */
[----:B------:R-:W2:Y:S01]  /*08a0*/  LDC.64 R64, c[0x0][0x3d8] ;  /* 0x0000f600ff407b82 */ /* 0x000ea20000000a00 */
[----:B---3--:R-:W-:Y:S01]  /*08b0*/  @P0 IMAD.WIDE.U32 R52, R71, 0x10, R58 ;  /* 0x0000001047340825 */ /* 0x008fe200078e003a */
[----:B------:R-:W-:-:S03]  /*08c0*/  ISETP.GE.U32.AND P3, PT, R100, 0x400, PT ;  /* 0x000004006400780c */ /* 0x000fc60003f66070 */
[----:B------:R-:W-:Y:S01]  /*08d0*/  HFMA2 R50, -RZ, RZ, 0, 0 ;  /* 0x00000000ff327431 */ /* 0x000fe200000001ff */
[----:B------:R3:W5:Y:S02]  /*08e0*/  @P1 LDG.E.128 R4, desc[UR6][R48.64] ;  /* 0x0000000630041981 */ /* 0x000764000c1e1d00 */
[----:B------:R-:W4:Y:S01]  /*08f0*/  @P2 LDC.64 R66, c[0x0][0x440] ;  /* 0x00011000ff422b82 */ /* 0x000f220000000a00 */
[C---:B0-----:R-:W-:Y:S01]  /*0900*/  @P0 IMAD.WIDE.U32 R54, R71.reuse, 0x10, R60 ;  /* 0x0000001047360825 */ /* 0x041fe200078e003c */
[----:B------:R-:W5:Y:S03]  /*0910*/  @P0 LDG.E.128 R16, desc[UR6][R52.64] ;  /* 0x0000000634100981 */ /* 0x000f66000c1e1d00 */
[----:B------:R-:W-:Y:S01]  /*0920*/  @P0 VIADD R71, R71, 0x100 ;  /* 0x0000010047470836 */ /* 0x000fe20000000000 */
[----:B------:R-:W5:Y:S02]  /*0930*/  @P0 LD.E.128 R32, desc[UR6][R54.64] ;  /* 0x0000000636200980 */ /* 0x000f64000c101d00 */
[----:B------:R-:W0:Y:S01]  /*0940*/  @P1 LDC.64 R40, c[0x0][0x440] ;  /* 0x00011000ff281b82 */ /* 0x000e220000000a00 */
[C---:B-1----:R-:W-:Y:S01]  /*0950*/  @P2 IMAD.WIDE.U32 R62, R71.reuse, 0x10, R62 ;  /* 0x00000010473e2825 */ /* 0x042fe200078e003e */
[----:B------:R1:W5:Y:S04]  /*0960*/  @P0 LDG.E.128 R12, desc[UR6][R44.64] ;  /* 0x000000062c0c0981 */ /* 0x000368000c1e1d00 */
[----:B------:R-:W5:Y:S01]  /*0970*/  @P2 LDG.E.128 R20, desc[UR6][R62.64] ;  /* 0x000000063e142981 */ /* 0x000f62000c1e1d00 */
[----:B--2---:R-:W-:-:S05]  /*0980*/  @P2 IMAD.WIDE.U32 R64, R71, 0x10, R64 ;  /* 0x0000001047402825 */ /* 0x004fca00078e0040 */
[----:B------:R-:W5:Y:S01]  /*0990*/  @P2 LDG.E.128 R24, desc[UR6][R64.64] ;  /* 0x0000000640182981 */ /* 0x000f62000c1e1d00 */
[----:B----4-:R-:W-:-:S05]  /*09a0*/  @P2 IMAD.WIDE.U32 R66, R71, 0x10, R66 ;  /* 0x0000001047422825 */ /* 0x010fca00078e0042 */
[----:B------:R-:W5:Y:S01]  /*09b0*/  @P2 LD.E.128 R28, desc[UR6][R66.64] ;  /* 0x00000006421c2980 */ /* 0x000f62000c101d00 */
[----:B0-----:R-:W-:Y:S01]  /*09c0*/  @P1 IMAD.WIDE.U32 R40, R120, 0x10, R40 ;  /* 0x0000001078281825 */ /* 0x001fe200078e0028 */
[----:B---3--:R-:W-:Y:S02]  /*09d0*/  CS2R R48, SRZ ;  /* 0x0000000000307805 */ /* 0x008fe4000001ff00 */
[----:B-1----:R-:W-:Y:S02]  /*09e0*/  CS2R R44, SRZ ;  /* 0x00000000002c7805 */ /* 0x002fe4000001ff00 */
[----:B------:R-:W-:Y:S01]  /*09f0*/  @P1 MOV R43, RZ ;  /* 0x000000ff002b1202 */ /* 0x000fe20000000f00 */
[----:B------:R-:W-:Y:S01]  /*0a00*/  IMAD.MOV.U32 R46, RZ, RZ, RZ ;  /* 0x000000ffff2e7224 */ /* 0x000fe200078e00ff */
[----:B------:R0:W5:Y:S01]  /*0a10*/  @P1 LD.E.128 R36, desc[UR6][R40.64] ;  /* 0x0000000628241980 */ /* 0x000162000c101d00 */
[----:B------:R-:W-:Y:S01]  /*0a20*/  IMAD.MOV.U32 R42, RZ, RZ, RZ ;  /* 0x000000ffff2a7224 */ /* 0x000fe200078e00ff */
[----:B------:R-:W-:Y:S01]  /*0a30*/  @P2 IADD3 R71, PT, PT, R71, 0x100, RZ ;  /* 0x0000010047472810 */ /* 0x000fe20007ffe0ff */
[----:B------:R-:W-:-:S02]  /*0a40*/  @P0 IMAD.MOV.U32 R47, RZ, RZ, RZ ;  /* 0x000000ffff2f0224 */ /* 0x000fc400078e00ff */
[----:B------:R-:W-:Y:S01]  /*0a50*/  @P2 IMAD.MOV.U32 R51, RZ, RZ, RZ ;  /* 0x000000ffff332224 */ /* 0x000fe200078e00ff */
[----:B0-----:R-:W-:Y:S01]  /*0a60*/  CS2R R40, SRZ ;  /* 0x0000000000287805 */ /* 0x001fe2000001ff00 */
[----:B------:R-:W-:Y:S06]  /*0a70*/  @!P3 BRA `(.L_x_1909) ;  /* 0x00000008001cb947 */ /* 0x000fec0003800000 */
        /* <DEDUP_REMOVED lines=14> */
[----:B------:R-:W-:Y:S02]  /*0b60*/  CS2R R44, SRZ ;  /* 0x00000000002c7805 */ /* 0x000fe4000001ff00 */
[----:B------:R-:W-:Y:S02]  /*0b70*/  MOV R42, RZ ;  /* 0x000000ff002a7202 */ /* 0x000fe40000000f00 */
[----:B------:R-:W-:Y:S01]  /*0b80*/  CS2R R40, SRZ ;  /* 0x0000000000287805 */ /* 0x000fe2000001ff00 */
[----:B------:R-:W-:Y:S06]  /*0b90*/  BRA `(.L_x_1909) ;  /* 0x0000000400d47947 */ /* 0x000fec0003800000 */
.L_x_1907:
[----:B------:R-:W0:Y:S02]  /*0ba0*/  LDCU.64 UR4, c[0x0][0x440] ;  /* 0x00008800ff0477ac */ /* 0x000e240008000a00 */
[----:B0-----:R-:W-:-:S04]  /*0bb0*/  UISETP.NE.U32.AND UP0, UPT, UR4, URZ, UPT ;  /* 0x000000ff0400728c */ /* 0x001fc8000bf05070 */
[----:B------:R-:W-:-:S09]  /*0bc0*/  UISETP.NE.AND.EX UP0, UPT, UR5, URZ, UPT, UP0 ;  /* 0x000000ff0500728c */ /* 0x000fd2000bf05300 */
[----:B------:R-:W-:Y:S05]  /*0bd0*/  BRA.U !UP0, `(.L_x_1910) ;  /* 0x0000000108e87547 */ /* 0x000fea000b800000 */
[C---:B------:R-:W-:Y:S01]  /*0be0*/  ISETP.GE.U32.AND P1, PT, R100.reuse, 0x100, PT ;  /* 0x000001006400780c */ /* 0x040fe20003f26070 */
[----:B------:R-:W0:Y:S01]  /*0bf0*/  LDC.64 R54, c[0x0][0x3d0] ;  /* 0x0000f400ff367b82 */ /* 0x000e220000000a00 */
[C---:B------:R-:W-:Y:S01]  /*0c00*/  ISETP.GE.U32.AND P0, PT, R100.reuse, 0x200, PT ;  /* 0x000002006400780c */ /* 0x040fe20003f06070 */
[----:B------:R-:W-:Y:S01]  /*0c10*/  IMAD.MOV.U32 R85, RZ, RZ, R120 ;  /* 0x000000ffff557224 */ /* 0x000fe200078e0078 */
[----:B------:R-:W-:-:S05]  /*0c20*/  ISETP.GE.U32.AND P2, PT, R100, 0x300, PT ;  /* 0x000003006400780c */ /* 0x000fca0003f46070 */
        /* <DEDUP_REMOVED lines=53> */
.L_x_1910:
        /* <DEDUP_REMOVED lines=10> */
[----:B0-----:R-:W-:-:S07]  /*1020*/  @P0 IMAD.WIDE.U32 R28, R95, 0x10, R28 ;  /* 0x000000105f1c0825 */ /* 0x001fce00078e001c */
[----:B------:R-:W0:Y:S01]  /*1030*/  @P2 LDC.64 R72, c[0x0][0x438] ;  /* 0x00010e00ff482b82 */ /* 0x000e220000000a00 */
[----:B-1----:R-:W-:-:S07]  /*1040*/  @P0 IMAD.WIDE.U32 R36, R95, 0x10, R36 ;  /* 0x000000105f240825 */ /* 0x002fce00078e0024 */
[----:B------:R-:W1:Y:S01]  /*1050*/  LDC.64 R74, c[0x0][0x3d8] ;  /* 0x0000f600ff4a7b82 */ /* 0x000e620000000a00 */
[----:B--2---:R-:W-:-:S07]  /*1060*/  @P0 IMAD.WIDE.U32 R32, R95, 0x10, R32 ;  /* 0x000000105f200825 */ /* 0x004fce00078e0020 */
[----:B------:R-:W2:Y:S01]  /*1070*/  LDC.64 R88, c[0x0][0x3d0] ;  /* 0x0000f400ff587b82 */ /* 0x000ea20000000a00 */
[----:B------:R-:W-:-:S07]  /*1080*/  @P0 VIADD R95, R95, 0x100 ;  /* 0x000001005f5f0836 */ /* 0x000fce0000000000 */
[----:B------:R-:W4:Y:S01]  /*1090*/  LDC.64 R92, c[0x0][0x3d8] ;  /* 0x0000f600ff5c7b82 */ /* 0x000f220000000a00 */
[----:B---3--:R-:W-:-:S07]  /*10a0*/  @P2 IMAD.WIDE.U32 R82, R95, 0x10, R70 ;  /* 0x000000105f522825 */ /* 0x008fce00078e0046 */
[----:B------:R-:W3:Y:S01]  /*10b0*/  LDC.64 R76, c[0x0][0x3d0] ;  /* 0x0000f400ff4c7b82 */ /* 0x000ee20000000a00 */
[C---:B0-----:R-:W-:Y:S01]  /*10c0*/  @P2 IMAD.WIDE.U32 R84, R95.reuse, 0x10, R72 ;  /* 0x000000105f542825 */ /* 0x041fe200078e0048 */
[----:B------:R-:W5:Y:S03]  /*10d0*/  @P2 LDG.E.128 R20, desc[UR6][R82.64] ;  /* 0x0000000652142981 */ /* 0x000f66000c1e1d00 */
[C---:B-1----:R-:W-:Y:S01]  /*10e0*/  @P2 IMAD.WIDE.U32 R86, R95.reuse, 0x10, R74 ;  /* 0x000000105f562825 */ /* 0x042fe200078e004a */
[----:B------:R-:W-:Y:S01]  /*10f0*/  @P2 IADD3 R95, PT, PT, R95, 0x100, RZ ;  /* 0x000001005f5f2810 */ /* 0x000fe20007ffe0ff */
[----:B------:R-:W5:Y:S01]  /*1100*/  @P2 LD.E.128 R48, desc[UR6][R84.64] ;  /* 0x0000000654302980 */ /* 0x000f62000c101d00 */
[----:B------:R-:W0:Y:S03]  /*1110*/  @P3 LDC.64 R90, c[0x0][0x438] ;  /* 0x00010e00ff5a3b82 */ /* 0x000e260000000a00 */
[C---:B--2---:R-:W-:Y:S01]  /*1120*/  @P3 IMAD.WIDE.U32 R70, R95.reuse, 0x10, R88 ;  /* 0x000000105f463825 */ /* 0x044fe200078e0058 */
[----:B------:R-:W5:Y:S04]  /*1130*/  @P2 LDG.E.128 R24, desc[UR6][R86.64] ;  /* 0x0000000656182981 */ /* 0x000f68000c1e1d00 */
[----:B------:R-:W1:Y:S01]  /*1140*/  @P1 LDC.64 R78, c[0x0][0x438] ;  /* 0x00010e00ff4e1b82 */ /* 0x000e620000000a00 */
[----:B----4-:R-:W-:Y:S01]  /*1150*/  @P3 IMAD.WIDE.U32 R74, R95, 0x10, R92 ;  /* 0x000000105f4a3825 */ /* 0x010fe200078e005c */
[----:B------:R-:W5:Y:S04]  /*1160*/  @P3 LDG.E.128 R52, desc[UR6][R70.64] ;  /* 0x0000000646343981 */ /* 0x000f68000c1e1d00 */
[----:B------:R-:W5:Y:S02]  /*1170*/  @P3 LDG.E.128 R56, desc[UR6][R74.64] ;  /* 0x000000064a383981 */ /* 0x000f64000c1e1d00 */
[----:B------:R-:W2:Y:S01]  /*1180*/  LDC.64 R80, c[0x0][0x3d8] ;  /* 0x0000f600ff507b82 */ /* 0x000ea20000000a00 */
[----:B---3--:R-:W-:-:S04]  /*1190*/  @P1 IMAD.WIDE.U32 R76, R120, 0x10, R76 ;  /* 0x00000010784c1825 */ /* 0x008fc800078e004c */
[----:B------:R-:W-:Y:S01]  /*11a0*/  HFMA2 R38, -RZ, RZ, 0, 0 ;  /* 0x00000000ff267431 */ /* 0x000fe200000001ff */
[----:B------:R3:W5:Y:S04]  /*11b0*/  @P0 LDG.E.128 R12, desc[UR6][R28.64] ;  /* 0x000000061c0c0981 */ /* 0x000768000c1e1d00 */
[----:B------:R-:W5:Y:S01]  /*11c0*/  @P1 LDG.E.128 R4, desc[UR6][R76.64] ;  /* 0x000000064c041981 */ /* 0x000f62000c1e1d00 */
[----:B0-----:R-:W-:Y:S01]  /*11d0*/  @P3 IMAD.WIDE.U32 R72, R95, 0x10, R90 ;  /* 0x000000105f483825 */ /* 0x001fe200078e005a */
[----:B------:R-:W-:Y:S02]  /*11e0*/  @P3 CS2R R66, SRZ ;  /* 0x0000000000423805 */ /* 0x000fe4000001ff00 */
[----:B------:R-:W-:Y:S01]  /*11f0*/  @P3 CS2R R64, SRZ ;  /* 0x0000000000403805 */ /* 0x000fe2000001ff00 */
[----:B------:R0:W5:Y:S04]  /*1200*/  @P0 LD.E.128 R44, desc[UR6][R32.64] ;  /* 0x00000006202c0980 */ /* 0x000168000c101d00 */
[----:B------:R-:W5:Y:S01]  /*1210*/  @P3 LD.E.128 R60, desc[UR6][R72.64] ;  /* 0x00000006483c3980 */ /* 0x000f62000c101d00 */
[----:B-1----:R-:W-:Y:S01]  /*1220*/  @P1 IMAD.WIDE.U32 R78, R120, 0x10, R78 ;  /* 0x00000010784e1825 */ /* 0x002fe200078e004e */
[----:B------:R-:W-:-:S02]  /*1230*/  @P2 MOV R31, RZ ;  /* 0x000000ff001f2202 */ /* 0x000fc40000000f00 */
[----:B------:R1:W5:Y:S04]  /*1240*/  @P0 LDG.E.128 R16, desc[UR6][R36.64] ;  /* 0x0000000624100981 */ /* 0x000368000c1e1d00 */
[----:B------:R4:W5:Y:S01]  /*1250*/  @P1 LD.E.128 R40, desc[UR6][R78.64] ;  /* 0x000000064e281980 */ /* 0x000962000c101d00 */
[----:B--2---:R-:W-:-:S05]  /*1260*/  @P1 IMAD.WIDE.U32 R80, R120, 0x10, R80 ;  /* 0x0000001078501825 */ /* 0x004fca00078e0050 */
[----:B------:R4:W5:Y:S01]  /*1270*/  @P1 LDG.E.128 R8, desc[UR6][R80.64] ;  /* 0x0000000650081981 */ /* 0x000962000c1e1d00 */
[----:B------:R-:W-:Y:S01]  /*1280*/  IMAD.MOV.U32 R30, RZ, RZ, RZ ;  /* 0x000000ffff1e7224 */ /* 0x000fe200078e00ff */
[----:B---3--:R-:W-:Y:S01]  /*1290*/  CS2R R28, SRZ ;  /* 0x00000000001c7805 */ /* 0x008fe2000001ff00 */
[----:B------:R-:W-:Y:S01]  /*12a0*/  IMAD.MOV.U32 R34, RZ, RZ, RZ ;  /* 0x000000ffff227224 */ /* 0x000fe200078e00ff */
[----:B0-----:R-:W-:Y:S02]  /*12b0*/  CS2R R32, SRZ ;  /* 0x0000000000207805 */ /* 0x001fe4000001ff00 */
[----:B-1----:R-:W-:Y:S01]  /*12c0*/  CS2R R36, SRZ ;  /* 0x0000000000247805 */ /* 0x002fe2000001ff00 */
[----:B------:R-:W-:Y:S02]  /*12d0*/  @P1 IMAD.MOV.U32 R39, RZ, RZ, RZ ;  /* 0x000000ffff271224 */ /* 0x000fe400078e00ff */
[----:B------:R-:W-:-:S07]  /*12e0*/  @P0 IMAD.MOV.U32 R35, RZ, RZ, RZ ;  /* 0x000000ffff230224 */ /* 0x000fce00078e00ff */
.L_x_1909:
[----:B------:R-:W-:Y:S05]  /*12f0*/  BSYNC.RECONVERGENT B0 ;  /* 0x0000000000007941 */ /* 0x000fea0003800200 */
.L_x_1906:
[----:B------:R-:W0:Y:S02]  /*1300*/  LDCU UR4, c[0x0][0x384] ;  /* 0x00007080ff0477ac */ /* 0x000e240008000800 */
[----:B0-----:R-:W-:-:S13]  /*1310*/  ISETP.GE.AND P0, PT, R121, UR4, PT ;  /* 0x0000000479007c0c */ /* 0x001fda000bf06270 */
[----:B------:R-:W-:Y:S05]  /*1320*/  @P0 EXIT ;  /* 0x000000000000094d */ /* 0x000fea0003800000 */
[----:B------:R-:W-:Y:S01]  /*1330*/  IMAD.HI.U32 R68, R146, -0x326172a9, RZ ;  /* 0xcd9e8d5792447827 */ /* 0x000fe200078e00ff */
[----:B------:R-:W-:Y:S01]  /*1340*/  SHF.R.S32.HI R75, RZ, 0x3, R0 ;  /* 0x00000003ff4b7819 */ /* 0x000fe20000011400 */
[----:B------:R-:W0:Y:S01]  /*1350*/  LDCU.U8 UR4, c[0x0][0x410] ;  /* 0x00008200ff0477ac */ /* 0x000e220008000000 */
[----:B------:R-:W-:Y:S01]  /*1360*/  LOP3.LUT R142, R142, 0xfffffeff, RZ, 0xc0, !PT ;  /* 0xfffffeff8e8e7812 */ /* 0x000fe200078ec0ff */
[----:B------:R-:W-:Y:S01]  /*1370*/  IMAD.HI.U32 R71, R144, -0x2daee0ad, RZ ;  /* 0xd2511f5390477827 */ /* 0x000fe200078e00ff */
[----:B------:R-:W-:-:S03]  /*1380*/  LOP3.LUT R68, R99, R68, R2, 0x96, !PT ;  /* 0x0000004463447212 */ /* 0x000fc600078e9602 */
[----:B------:R-:W-:Y:S01]  /*1390*/  HFMA2 R95, -RZ, RZ, 0, 0 ;  /* 0x00000000ff5f7431 */ /* 0x000fe200000001ff */
[----:B------:R-:W-:Y:S01]  /*13a0*/  LOP3.LUT R128, R128, 0x3, RZ, 0xc0, !PT ;  /* 0x0000000380807812 */ /* 0x000fe200078ec0ff */
[----:B------:R-:W-:Y:S01]  /*13b0*/  IMAD R74, R144, -0x2daee0ad, RZ ;  /* 0xd2511f53904a7824 */ /* 0x000fe200078e02ff */
[----:B------:R-:W-:Y:S01]  /*13c0*/  LOP3.LUT R71, R71, R3, RZ, 0x3c, !PT ;  /* 0x0000000347477212 */ /* 0x000fe200078e3cff */
[----:B------:R-:W-:Y:S01]  /*13d0*/  IMAD.HI.U32 R72, R68, -0x2daee0ad, RZ ;  /* 0xd2511f5344487827 */ /* 0x000fe200078e00ff */
[----:B------:R-:W1:Y:S03]  /*13e0*/  LDCU UR13, c[0x0][0x388] ;  /* 0x00007100ff0d77ac */ /* 0x000e660008000800 */
[----:B------:R-:W-:Y:S01]  /*13f0*/  IMAD R70, R146, -0x326172a9, RZ ;  /* 0xcd9e8d5792467824 */ /* 0x000fe200078e02ff */
[----:B------:R-:W-:Y:S01]  /*1400*/  LOP3.LUT R72, R117, R74, R72, 0x96, !PT ;  /* 0x0000004a75487212 */ /* 0x000fe200078e9648 */
[C---:B------:R-:W-:Y:S01]  /*1410*/  IMAD.HI.U32 R73, R71.reuse, -0x326172a9, RZ ;  /* 0xcd9e8d5747497827 */ /* 0x040fe200078e00ff */
[----:B------:R-:W2:Y:S03]  /*1420*/  LDCU UR12, c[0x0][0x400] ;  /* 0x00008000ff0c77ac */ /* 0x000ea60008000800 */
[----:B------:R-:W-:Y:S01]  /*1430*/  IMAD R74, R68, -0x2daee0ad, RZ ;  /* 0xd2511f53444a7824 */ /* 0x000fe200078e02ff */
[----:B------:R-:W-:Y:S01]  /*1440*/  LOP3.LUT R70, R118, R70, R73, 0x96, !PT ;  /* 0x0000004676467212 */ /* 0x000fe200078e9649 */
[----:B------:R-:W-:Y:S01]  /*1450*/  IMAD R73, R71, -0x326172a9, RZ ;  /* 0xcd9e8d5747497824 */ /* 0x000fe200078e02ff */
[----:B0-----:R-:W-:Y:S01]  /*1460*/  ISETP.NE.AND P0, PT, RZ, UR4, PT ;  /* 0x00000004ff007c0c */ /* 0x001fe2000bf05270 */
[----:B------:R-:W-:Y:S01]  /*1470*/  IMAD.HI.U32 R71, R72, -0x326172a9, RZ ;  /* 0xcd9e8d5748477827 */ /* 0x000fe200078e00ff */
[----:B------:R-:W0:Y:S03]  /*1480*/  LDCU.64 UR8, c[0x0][0x398] ;  /* 0x00007300ff0877ac */ /* 0x000e260008000a00 */
[----:B------:R-:W-:Y:S01]  /*1490*/  IMAD.HI.U32 R68, R70, -0x2daee0ad, RZ ;  /* 0xd2511f5346447827 */ /* 0x000fe200078e00ff */
[----:B------:R-:W-:Y:S01]  /*14a0*/  LOP3.LUT R71, R116, R73, R71, 0x96, !PT ;  /* 0x0000004974477212 */ /* 0x000fe200078e9647 */
[----:B------:R-:W3:Y:S02]  /*14b0*/  LDCU.64 UR10, c[0x0][0x3a0] ;  /* 0x00007400ff0a77ac */ /* 0x000ee40008000a00 */
[----:B------:R-:W-:Y:S01]  /*14c0*/  IMAD R72, R72, -0x326172a9, RZ ;  /* 0xcd9e8d5748487824 */ /* 0x000fe200078e02ff */
[----:B------:R-:W-:Y:S01]  /*14d0*/  LOP3.LUT R68, R115, R74, R68, 0x96, !PT ;  /* 0x0000004a73447212 */ /* 0x000fe200078e9644 */
[----:B------:R-:W-:Y:S01]  /*14e0*/  IMAD R74, R70, -0x2daee0ad, RZ ;  /* 0xd2511f53464a7824 */ /* 0x000fe200078e02ff */
[----:B------:R-:W-:Y:S01]  /*14f0*/  UPLOP3.LUT UP1, UPT, UPT, UPT, UPT, 0x40, 0x4 ;  /* 0x000000000004789c */ /* 0x000fe20003f2e870 */
[----:B------:R-:W-:Y:S01]  /*1500*/  IMAD.HI.U32 R70, R71, -0x2daee0ad, RZ ;  /* 0xd2511f5347467827 */ /* 0x000fe200078e00ff */
[----:B------:R-:W-:-:S03]  /*1510*/  @P0 LOP3.LUT R142, R142, 0x100, RZ, 0xfc, !PT ;  /* 0x000001008e8e0812 */ /* 0x000fc600078efcff */
[----:B------:R-:W-:Y:S01]  /*1520*/  IMAD.HI.U32 R73, R68, -0x326172a9, RZ ;  /* 0xcd9e8d5744497827 */ /* 0x000fe200078e00ff */
[----:B------:R-:W-:-:S03]  /*1530*/  LOP3.LUT R70, R113, R74, R70, 0x96, !PT ;  /* 0x0000004a71467212 */ /* 0x000fc600078e9646 */
        /* <DEDUP_REMOVED lines=14> */
[----:B------:R-:W-:-:S04]  /*1620*/  IMAD.HI.U32 R71, R72, -0x326172a9, RZ ;  /* 0xcd9e8d5748477827 */ /* 0x000fc800078e00ff */
[----:B------:R-:W-:Y:S01]  /*1630*/  IMAD R74, R68, -0x2daee0ad, RZ ;  /* 0xd2511f53444a7824 */ /* 0x000fe200078e02ff */
[----:B------:R-:W-:Y:S01]  /*1640*/  LOP3.LUT R71, R108, R73, R71, 0x96, !PT ;  /* 0x000000496c477212 */ /* 0x000fe200078e9647 */
[----:B------:R-:W-:-:S04]  /*1650*/  IMAD.HI.U32 R68, R70, -0x2daee0ad, RZ ;  /* 0xd2511f5346447827 */ /* 0x000fc800078e00ff */
[----:B------:R-:W-:Y:S01]  /*1660*/  IMAD R70, R70, -0x2daee0ad, RZ ;  /* 0xd2511f5346467824 */ /* 0x000fe200078e02ff */
[----:B------:R-:W-:Y:S01]  /*1670*/  LOP3.LUT R68, R107, R74, R68, 0x96, !PT ;  /* 0x0000004a6b447212 */ /* 0x000fe200078e9644 */
[----:B------:R-:W-:Y:S01]  /*1680*/  IMAD.HI.U32 R0, R71, -0x2daee0ad, RZ ;  /* 0xd2511f5347007827 */ /* 0x000fe200078e00ff */
[C---:B------:R-:W-:Y:S02]  /*1690*/  LOP3.LUT R74, R75.reuse, 0xff, RZ, 0xc0, !PT ;  /* 0x000000ff4b4a7812 */ /* 0x040fe400078ec0ff */
[----:B------:R-:W-:Y:S01]  /*16a0*/  LOP3.LUT R75, R75, 0xffffff00, RZ, 0xc0, !PT ;  /* 0xffffff004b4b7812 */ /* 0x000fe200078ec0ff */
[----:B------:R-:W-:Y:S01]  /*16b0*/  IMAD R72, R72, -0x326172a9, RZ ;  /* 0xcd9e8d5748487824 */ /* 0x000fe200078e02ff */
[----:B------:R-:W-:Y:S01]  /*16c0*/  VIADDMNMX R69, R74, -R69, RZ, !PT ;  /* 0x800000454a457246 */ /* 0x000fe200078001ff */
[C---:B------:R-:W-:Y:S01]  /*16d0*/  IMAD.HI.U32 R73, R68.reuse, -0x326172a9, RZ ;  /* 0xcd9e8d5744497827 */ /* 0x040fe200078e00ff */
[----:B------:R-:W-:Y:S02]  /*16e0*/  LOP3.LUT R0, R105, R70, R0, 0x96, !PT ;  /* 0x0000004669007212 */ /* 0x000fe400078e9600 */
[----:B------:R-:W-:Y:S01]  /*16f0*/  VIMNMX R70, PT, PT, R69, 0x20, PT ;  /* 0x0000002045467848 */ /* 0x000fe20003fe0100 */
[----:B------:R-:W-:Y:S01]  /*1700*/  IMAD R68, R68, -0x326172a9, RZ ;  /* 0xcd9e8d5744447824 */ /* 0x000fe200078e02ff */
[----:B------:R-:W-:Y:S01]  /*1710*/  LOP3.LUT R72, R106, R72, R73, 0x96, !PT ;  /* 0x000000486a487212 */ /* 0x000fe200078e9649 */
[----:B------:R-:W-:-:S04]  /*1720*/  IMAD.HI.U32 R69, R0, -0x326172a9, RZ ;  /* 0xcd9e8d5700457827 */ /* 0x000fc800078e00ff */
[----:B------:R-:W-:Y:S01]  /*1730*/  IMAD R73, R70, 0x8, R75 ;  /* 0x0000000846497824 */ /* 0x000fe200078e024b */
[----:B------:R-:W-:Y:S01]  /*1740*/  LOP3.LUT R68, R104, R68, R69, 0x96, !PT ;  /* 0x0000004468447212 */ /* 0x000fe200078e9645 */
[----:B------:R-:W-:Y:S02]  /*1750*/  IMAD R71, R71, -0x2daee0ad, RZ ;  /* 0xd2511f5347477824 */ /* 0x000fe400078e02ff */
[----:B------:R-:W-:Y:S01]  /*1760*/  IMAD.HI.U32 R70, R72, -0x2daee0ad, RZ ;  /* 0xd2511f5348467827 */ /* 0x000fe200078e00ff */
[----:B------:R-:W-:-:S03]  /*1770*/  I2FP.F32.U32 R73, R73 ;  /* 0x0000004900497245 */ /* 0x000fc60000201000 */
[----:B------:R-:W-:Y:S01]  /*1780*/  IMAD R74, R119, -0x20, R74 ;  /* 0xffffffe0774a7824 */ /* 0x000fe200078e024a */
[----:B------:R0:W0:Y:S01]  /*1790*/  MUFU.RCP R98, R73 ;  /* 0x0000004900627308 */ /* 0x0000220000001000 */
[----:B------:R-:W-:Y:S01]  /*17a0*/  LOP3.LUT R70, R103, R71, R70, 0x96, !PT ;  /* 0x0000004767467212 */ /* 0x000fe200078e9646 */
[----:B------:R-:W-:Y:S02]  /*17b0*/  IMAD R72, R72, -0x2daee0ad, RZ ;  /* 0xd2511f5348487824 */ /* 0x000fe400078e02ff */
[----:B------:R-:W-:Y:S01]  /*17c0*/  VIMNMX R74, PT, PT, RZ, R74, !PT ;  /* 0x0000004aff4a7248 */ /* 0x000fe20007fe0100 */
[----:B------:R-:W-:-:S03]  /*17d0*/  IMAD.HI.U32 R126, R68, -0x2daee0ad, RZ ;  /* 0xd2511f53447e7827 */ /* 0x000fc600078e00ff */
[----:B------:R-:W-:Y:S01]  /*17e0*/  VIMNMX R74, PT, PT, R74, 0x20, PT ;  /* 0x000000204a4a7848 */ /* 0x000fe20003fe0100 */
[----:B------:R-:W-:Y:S01]  /*17f0*/  IMAD R0, R0, -0x326172a9, RZ ;  /* 0xcd9e8d5700007824 */ /* 0x000fe200078e02ff */
[----:B------:R-:W-:Y:S01]  /*1800*/  LOP3.LUT R126, R101, R72, R126, 0x96, !PT ;  /* 0x00000048657e7212 */ /* 0x000fe200078e967e */
[----:B------:R-:W-:-:S04]  /*1810*/  IMAD.HI.U32 R69, R70, -0x326172a9, RZ ;  /* 0xcd9e8d5746457827 */ /* 0x000fc800078e00ff */
[----:B------:R-:W-:Y:S01]  /*1820*/  IMAD R97, R74, 0x8, R75 ;  /* 0x000000084a617824 */ /* 0x000fe200078e024b */
[----:B------:R-:W-:Y:S01]  /*1830*/  LOP3.LUT R96, R102, R0, R69, 0x96, !PT ;  /* 0x0000000066607212 */ /* 0x000fe200078e9645 */
[----:B------:R-:W-:Y:S02]  /*1840*/  IMAD R134, R68, -0x2daee0ad, RZ ;  /* 0xd2511f5344867824 */ /* 0x000fe400078e02ff */
[----:B0123--:R-:W-:-:S07]  /*1850*/  IMAD R94, R70, -0x326172a9, RZ ;  /* 0xcd9e8d57465e7824 */ /* 0x00ffce00078e02ff */
.L_x_2418:
        /* <DEDUP_REMOVED lines=12> */
[----:B----4-:R-:W1:Y:S08]  /*1920*/  @P0 LDC.64 R80, c[0x0][0x398] ;  /* 0x0000e600ff500b82 */ /* 0x010e700000000a00 */
        /* <DEDUP_REMOVED lines=26> */
.L_x_1916:
        /* <DEDUP_REMOVED lines=13> */
.L_x_1918:
[----:B------:R-:W-:Y:S05]  /*1ba0*/  BSYNC.RECONVERGENT B2 ;  /* 0x0000000000027941 */ /* 0x000fea0003800200 */
.L_x_1917:
        /* <DEDUP_REMOVED lines=43> */
.L_x_1915:
[----:B------:R-:W-:Y:S05]  /*1e60*/  BSYNC.RECONVERGENT B1 ;  /* 0x0000000000017941 */ /* 0x000fea0003800200 */
.L_x_1914:
[----:B------:R-:W0:Y:S01]  /*1e70*/  LDC R81, c[0x0][0x408] ;  /* 0x00010200ff517b82 */ /* 0x000e220000000800 */
[----:B------:R-:W-:Y:S01]  /*1e80*/  I2FP.F32.U32 R80, R80 ;  /* 0x0000005000507245 */ /* 0x000fe20000201000 */
[----:B------:R-:W-:Y:S01]  /*1e90*/  IMAD.MOV.U32 R83, RZ, RZ, 0x2f800000 ;  /* 0x2f800000ff537424 */ /* 0x000fe200078e00ff */
[----:B------:R-:W-:Y:S01]  /*1ea0*/  ISETP.NE.AND P3, PT, R127, 0x1, PT ;  /* 0x000000017f00780c */ /* 0x000fe20003f65270 */
[----:B-----5:R-:W-:Y:S01]  /*1eb0*/  HADD2.F32 R128, -RZ, R76.H0_H0 ;  /* 0x2000004cff807230 */ /* 0x020fe20000004100 */
[----:B------:R-:W-:Y:S01]  /*1ec0*/  LOP3.LUT R142, R142, 0xffffffef, RZ, 0xc0, !PT ;  /* 0xffffffef8e8e7812 */ /* 0x000fe200078ec0ff */
[----:B------:R-:W-:Y:S01]  /*1ed0*/  FFMA.FTZ R93, R80, R83, 1.1641532182693481445e-10 ;  /* 0x2f000000505d7423 */ /* 0x000fe20000010053 */
[----:B------:R-:W-:Y:S01]  /*1ee0*/  @P1 HADD2.F32 R80, -RZ, R72.H0_H0 ;  /* 0x20000048ff501230 */ /* 0x000fe20000004100 */
[----:B------:R-:W1:Y:S01]  /*1ef0*/  LDC R82, c[0x0][0x404] ;  /* 0x00010100ff527b82 */ /* 0x000e620000000800 */
[----:B------:R-:W-:Y:S01]  /*1f00*/  BSSY.RECONVERGENT B1, `(.L_x_1919) ;  /* 0x000004c000017945 */ /* 0x000fe20003800200 */
[----:B------:R-:W-:Y:S01]  /*1f10*/  IMAD.MOV.U32 R129, RZ, RZ, 0x2 ;  /* 0x00000002ff817424 */ /* 0x000fe200078e00ff */
[----:B------:R-:W-:Y:S01]  /*1f20*/  MOV R125, R94 ;  /* 0x0000005e007d7202 */ /* 0x000fe20000000f00 */
[----:B0-----:R-:W-:Y:S01]  /*1f30*/  FMUL.FTZ R128, R128, R81 ;  /* 0x0000005180807220 */ /* 0x001fe20000410000 */
[----:B-1----:R-:W-:-:S04]  /*1f40*/  FSETP.GTU.FTZ.AND P2, PT, R93, R82, PT ;  /* 0x000000525d00720b */ /* 0x002fc80003f5c000 */
[----:B------:R-:W-:Y:S02]  /*1f50*/  FSEL R93, R128, RZ, !P2 ;  /* 0x000000ff805d7208 */ /* 0x000fe40005000000 */
[----:B------:R-:W-:-:S03]  /*1f60*/  PLOP3.LUT P2, PT, P2, PT, PT, 0x8, 0x80 ;  /* 0x000000000080781c */ /* 0x000fc6000174e170 */
[----:B------:R-:W-:-:S05]  /*1f70*/  @P1 FADD.FTZ R93, R80, R93 ;  /* 0x0000005d505d1221 */ /* 0x000fca0000010000 */
[----:B------:R-:W-:-:S05]  /*1f80*/  F2FP.F16.F32.PACK_AB R80, RZ, R93 ;  /* 0x0000005dff50723e */ /* 0x000fca00000000ff */
        /* <DEDUP_REMOVED lines=10> */
.L_x_1921:
        /* <DEDUP_REMOVED lines=13> */
.L_x_1923:
[----:B------:R-:W-:Y:S05]  /*2100*/  BSYNC.RECONVERGENT B2 ;  /* 0x0000000000027941 */ /* 0x000fea0003800200 */
.L_x_1922:
        /* <DEDUP_REMOVED lines=37> */
[----:B------:R-:W-:Y:S02]  /*2360*/  HFMA2 R129, -RZ, RZ, 0, 0 ;  /* 0x00000000ff817431 */ /* 0x000fe400000001ff */
[----:B------:R-:W-:Y:S01]  /*2370*/  IMAD.WIDE.U32 R164, R164, -0x2daee0ad, RZ ;  /* 0xd2511f53a4a47825 */ /* 0x000fe200078e00ff */
[----:B------:R-:W-:Y:S02]  /*2380*/  LOP3.LUT R96, R102, R128, R167, 0x96, !PT ;  /* 0x0000008066607212 */ /* 0x000fe400078e96a7 */
[----:B------:R-:W-:Y:S01]  /*2390*/  MOV R94, R166 ;  /* 0x000000a6005e7202 */ /* 0x000fe20000000f00 */
[----:B------:R-:W-:Y:S01]  /*23a0*/  IMAD.MOV.U32 R0, RZ, RZ, R164 ;  /* 0x000000ffff007224 */ /* 0x000fe200078e00a4 */
[----:B------:R-:W-:-:S07]  /*23b0*/  LOP3.LUT R126, R101, R126, R165, 0x96, !PT ;  /* 0x0000007e657e7212 */ /* 0x000fce00078e96a5 */
.L_x_1920:
[----:B------:R-:W-:Y:S05]  /*23c0*/  BSYNC.RECONVERGENT B1 ;  /* 0x0000000000017941 */ /* 0x000fea0003800200 */
.L_x_1919:
[----:B------:R-:W-:Y:S01]  /*23d0*/  I2FP.F32.U32 R128, R125 ;  /* 0x0000007d00807245 */ /* 0x000fe20000201000 */
[----:B------:R-:W-:Y:S01]  /*23e0*/  HADD2.F32 R76, -RZ, R76.H1_H1 ;  /* 0x3000004cff4c7230 */ /* 0x000fe20000004100 */
[----:B------:R-:W-:Y:S01]  /*23f0*/  ISETP.NE.AND P3, PT, R129, 0x1, PT ;  /* 0x000000018100780c */ /* 0x000fe20003f65270 */
[----:B------:R-:W-:Y:S01]  /*2400*/  BSSY.RECONVERGENT B1, `(.L_x_1924) ;  /* 0x000004f000017945 */ /* 0x000fe20003800200 */
[----:B------:R-:W-:Y:S01]  /*2410*/  LOP3.LUT R142, R142, 0xfffffff7, RZ, 0xc0, !PT ;  /* 0xfffffff78e8e7812 */ /* 0x000fe200078ec0ff */
[----:B------:R-:W-:Y:S01]  /*2420*/  FFMA.FTZ R125, R128, R83, 1.1641532182693481445e-10 ;  /* 0x2f000000807d7423 */ /* 0x000fe20000010053 */
[----:B------:R-:W-:Y:S01]  /*2430*/  FMUL.FTZ R76, R76, R81 ;  /* 0x000000514c4c7220 */ /* 0x000fe20000410000 */
[----:B------:R-:W-:Y:S02]  /*2440*/  @P1 HADD2.F32 R128, -RZ, R72.H1_H1 ;  /* 0x30000048ff801230 */ /* 0x000fe40000004100 */
[----:B------:R-:W-:Y:S01]  /*2450*/  IMAD.MOV.U32 R131, RZ, RZ, 0x2 ;  /* 0x00000002ff837424 */ /* 0x000fe200078e00ff */
[----:B------:R-:W-:Y:S01]  /*2460*/  FSETP.GTU.FTZ.AND P2, PT, R125, R82, PT ;  /* 0x000000527d00720b */ /* 0x000fe20003f5c000 */
[----:B------:R-:W-:-:S03]  /*2470*/  IMAD.MOV.U32 R127, RZ, RZ, R94 ;  /* 0x000000ffff7f7224 */ /* 0x000fc600078e005e */
        /* <DEDUP_REMOVED lines=14> */
.L_x_1926:
        /* <DEDUP_REMOVED lines=13> */
.L_x_1928:
[----:B------:R-:W-:Y:S05]  /*2630*/  BSYNC.RECONVERGENT B2 ;  /* 0x0000000000027941 */ /* 0x000fea0003800200 */
.L_x_1927:
        /* <DEDUP_REMOVED lines=37> */
[----:B------:R-:W-:-:S04]  /*2890*/  IMAD.WIDE.U32 R166, R167, -0x326172a9, RZ ;  /* 0xcd9e8d57a7a67825 */ /* 0x000fc800078e00ff */
[----:B------:R-:W-:Y:S01]  /*28a0*/  IMAD.WIDE.U32 R164, R164, -0x2daee0ad, RZ ;  /* 0xd2511f53a4a47825 */ /* 0x000fe200078e00ff */
[----:B------:R-:W-:-:S03]  /*28b0*/  LOP3.LUT R96, R102, R128, R167, 0x96, !PT ;  /* 0x0000008066607212 */ /* 0x000fc600078e96a7 */
[----:B------:R-:W-:Y:S01]  /*28c0*/  IMAD.MOV.U32 R94, RZ, RZ, R166 ;  /* 0x000000ffff5e7224 */ /* 0x000fe200078e00a6 */
[----:B------:R-:W-:Y:S01]  /*28d0*/  LOP3.LUT R126, R101, R126, R165, 0x96, !PT ;  /* 0x0000007e657e7212 */ /* 0x000fe200078e96a5 */
[----:B------:R-:W-:-:S07]  /*28e0*/  IMAD.MOV.U32 R0, RZ, RZ, R164 ;  /* 0x000000ffff007224 */ /* 0x000fce00078e00a4 */
.L_x_1925:
[----:B------:R-:W-:Y:S05]  /*28f0*/  BSYNC.RECONVERGENT B1 ;  /* 0x0000000000017941 */ /* 0x000fea0003800200 */
.L_x_1924:
[----:B------:R-:W-:Y:S01]  /*2900*/  I2FP.F32.U32 R128, R127 ;  /* 0x0000007f00807245 */ /* 0x000fe20000201000 */
[----:B------:R-:W-:Y:S01]  /*2910*/  HADD2.F32 R132, -RZ, R77.H0_H0 ;  /* 0x2000004dff847230 */ /* 0x000fe20000004100 */
[----:B------:R-:W-:Y:S01]  /*2920*/  ISETP.NE.AND P2, PT, R131, 0x1, PT ;  /* 0x000000018300780c */ /* 0x000fe20003f45270 */
[----:B------:R-:W-:Y:S01]  /*2930*/  BSSY.RECONVERGENT B1, `(.L_x_1929) ;  /* 0x000004f000017945 */ /* 0x000fe20003800200 */
[----:B------:R-:W-:Y:S01]  /*2940*/  LOP3.LUT R142, R142, 0xfffffffb, RZ, 0xc0, !PT ;  /* 0xfffffffb8e8e7812 */ /* 0x000fe200078ec0ff */
[----:B------:R-:W-:Y:S01]  /*2950*/  FFMA.FTZ R127, R128, R83, 1.1641532182693481445e-10 ;  /* 0x2f000000807f7423 */ /* 0x000fe20000010053 */
[----:B------:R-:W-:Y:S01]  /*2960*/  FMUL.FTZ R132, R132, R81 ;  /* 0x0000005184847220 */ /* 0x000fe20000410000 */
[----:B------:R-:W-:Y:S02]  /*2970*/  @P1 HADD2.F32 R128, -RZ, R73.H0_H0 ;  /* 0x20000049ff801230 */ /* 0x000fe40000004100 */
[----:B------:R-:W-:Y:S01]  /*2980*/  HFMA2 R136, -RZ, RZ, 0, 1.1920928955078125e-07 ;  /* 0x00000002ff887431 */ /* 0x000fe200000001ff */
[----:B------:R-:W-:-:S04]  /*2990*/  FSETP.GTU.FTZ.AND P3, PT, R127, R82, PT ;  /* 0x000000527f00720b */ /* 0x000fc80003f7c000 */
[----:B------:R-:W-:Y:S02]  /*29a0*/  FSEL R127, R132, RZ, !P3 ;  /* 0x000000ff847f7208 */ /* 0x000fe40005800000 */
[----:B------:R-:W-:-:S03]  /*29b0*/  PLOP3.LUT P3, PT, P3, PT, PT, 0x8, 0x80 ;  /* 0x000000000080781c */ /* 0x000fc60001f6e170 */
[----:B------:R-:W-:Y:S01]  /*29c0*/  @P1 FADD.FTZ R127, R128, R127 ;  /* 0x0000007f807f1221 */ /* 0x000fe20000010000 */
[----:B------:R-:W-:-:S04]  /*29d0*/  IMAD.MOV.U32 R128, RZ, RZ, R94 ;  /* 0x000000ffff807224 */ /* 0x000fc800078e005e */
[----:B------:R-:W-:-:S05]  /*29e0*/  F2FP.F16.F32.PACK_AB R132, RZ, R127 ;  /* 0x0000007fff84723e */ /* 0x000fca00000000ff */
        /* <DEDUP_REMOVED lines=10> */
.L_x_1931:
        /* <DEDUP_REMOVED lines=13> */
.L_x_1933:
[----:B------:R-:W-:Y:S05]  /*2b60*/  BSYNC.RECONVERGENT B2 ;  /* 0x0000000000027941 */ /* 0x000fea0003800200 */
.L_x_1932:
        /* <DEDUP_REMOVED lines=43> */
.L_x_1930:
[----:B------:R-:W-:Y:S05]  /*2e20*/  BSYNC.RECONVERGENT B1 ;  /* 0x0000000000017941 */ /* 0x000fea0003800200 */
.L_x_1929:
[----:B------:R-:W-:Y:S01]  /*2e30*/  I2FP.F32.U32 R128, R128 ;  /* 0x0000008000807245 */ /* 0x000fe20000201000 */
[----:B------:R-:W-:Y:S01]  /*2e40*/  HADD2.F32 R134, -RZ, R77.H1_H1 ;  /* 0x3000004dff867230 */ /* 0x000fe20000004100 */
[----:B------:R-:W-:Y:S01]  /*2e50*/  LOP3.LUT R142, R142, 0xfffffffd, RZ, 0xc0, !PT ;  /* 0xfffffffd8e8e7812 */ /* 0x000fe200078ec0ff */
[----:B------:R-:W-:Y:S01]  /*2e60*/  BSSY.RECONVERGENT B1, `(.L_x_1934) ;  /* 0x000004f000017945 */ /* 0x000fe20003800200 */
[----:B------:R-:W-:Y:S02]  /*2e70*/  IMAD.MOV.U32 R138, RZ, RZ, 0x2 ;  /* 0x00000002ff8a7424 */ /* 0x000fe400078e00ff */
[----:B------:R-:W-:Y:S01]  /*2e80*/  FFMA.FTZ R77, R128, R83, 1.1641532182693481445e-10 ;  /* 0x2f000000804d7423 */ /* 0x000fe20000010053 */
[----:B------:R-:W-:Y:S01]  /*2e90*/  FMUL.FTZ R134, R134, R81 ;  /* 0x0000005186867220 */ /* 0x000fe20000410000 */
[----:B------:R-:W-:-:S03]  /*2ea0*/  @P1 HADD2.F32 R128, -RZ, R73.H1_H1 ;  /* 0x30000049ff801230 */ /* 0x000fc60000004100 */
[----:B------:R-:W-:-:S04]  /*2eb0*/  FSETP.GTU.FTZ.AND P2, PT, R77, R82, PT ;  /* 0x000000524d00720b */ /* 0x000fc80003f5c000 */
[----:B------:R-:W-:Y:S02]  /*2ec0*/  FSEL R129, R134, RZ, !P2 ;  /* 0x000000ff86817208 */ /* 0x000fe40005000000 */
[----:B------:R-:W-:Y:S02]  /*2ed0*/  PLOP3.LUT P3, PT, P2, PT, PT, 0x8, 0x80 ;  /* 0x000000000080781c */ /* 0x000fe4000176e170 */
[----:B------:R-:W-:Y:S01]  /*2ee0*/  ISETP.NE.AND P2, PT, R136, 0x1, PT ;  /* 0x000000018800780c */ /* 0x000fe20003f45270 */
[----:B------:R-:W-:Y:S01]  /*2ef0*/  @P1 FADD.FTZ R129, R128, R129 ;  /* 0x0000008180811221 */ /* 0x000fe20000010000 */
[----:B------:R-:W-:-:S04]  /*2f00*/  MOV R128, R94 ;  /* 0x0000005e00807202 */ /* 0x000fc80000000f00 */
[----:B------:R-:W-:-:S05]  /*2f10*/  F2FP.F16.F32.PACK_AB R77, RZ, R129 ;  /* 0x00000081ff4d723e */ /* 0x000fca00000000ff */
        /* <DEDUP_REMOVED lines=10> */
.L_x_1936:
        /* <DEDUP_REMOVED lines=13> */
.L_x_1938:
[----:B------:R-:W-:Y:S05]  /*3090*/  BSYNC.RECONVERGENT B2 ;  /* 0x0000000000027941 */ /* 0x000fea0003800200 */
.L_x_1937:
        /* <DEDUP_REMOVED lines=43> */
.L_x_1935:
[----:B------:R-:W-:Y:S05]  /*3350*/  BSYNC.RECONVERGENT B1 ;  /* 0x0000000000017941 */ /* 0x000fea0003800200 */
.L_x_1934:
[----:B------:R-:W-:Y:S01]  /*3360*/  I2FP.F32.U32 R128, R128 ;  /* 0x0000008000807245 */ /* 0x000fe20000201000 */
[----:B------:R-:W-:Y:S01]  /*3370*/  HADD2.F32 R134, -RZ, R78.H0_H0 ;  /* 0x2000004eff867230 */ /* 0x000fe20000004100 */
[----:B------:R-:W-:Y:S01]  /*3380*/  ISETP.NE.AND P3, PT, R138, 0x1, PT ;  /* 0x000000018a00780c */ /* 0x000fe20003f65270 */
[----:B------:R-:W-:Y:S01]  /*3390*/  BSSY.RECONVERGENT B1, `(.L_x_1939) ;  /* 0x000004d000017945 */ /* 0x000fe20003800200 */
[----:B------:R-:W-:Y:S02]  /*33a0*/  IMAD.MOV.U32 R136, RZ, RZ, 0x2 ;  /* 0x00000002ff887424 */ /* 0x000fe400078e00ff */
[----:B------:R-:W-:Y:S01]  /*33b0*/  FFMA.FTZ R131, R128, R83, 1.1641532182693481445e-10 ;  /* 0x2f00000080837423 */ /* 0x000fe20000010053 */
[----:B------:R-:W-:Y:S01]  /*33c0*/  FMUL.FTZ R134, R134, R81 ;  /* 0x0000005186867220 */ /* 0x000fe20000410000 */
[----:B------:R-:W-:-:S03]  /*33d0*/  @P1 HADD2.F32 R128, -RZ, R74.H0_H0 ;  /* 0x2000004aff801230 */ /* 0x000fc60000004100 */
[----:B------:R-:W-:-:S04]  /*33e0*/  FSETP.GTU.FTZ.AND P2, PT, R131, R82, PT ;  /* 0x000000528300720b */ /* 0x000fc80003f5c000 */
[----:B------:R-:W-:Y:S02]  /*33f0*/  FSEL R131, R134, RZ, !P2 ;  /* 0x000000ff86837208 */ /* 0x000fe40005000000 */
[----:B------:R-:W-:-:S03]  /*3400*/  PLOP3.LUT P2, PT, P2, PT, PT, 0x8, 0x80 ;  /* 0x000000000080781c */ /* 0x000fc6000174e170 */
[----:B------:R-:W-:Y:S01]  /*3410*/  @P1 FADD.FTZ R131, R128, R131 ;  /* 0x0000008380831221 */ /* 0x000fe20000010000 */
[----:B------:R-:W-:-:S04]  /*3420*/  IMAD.MOV.U32 R128, RZ, RZ, R94 ;  /* 0x000000ffff807224 */ /* 0x000fc800078e005e */
[----:B------:R-:W-:Y:S01]  /*3430*/  F2FP.F16.F32.PACK_AB R134, RZ, R131 ;  /* 0x00000083ff86723e */ /* 0x000fe200000000ff */
        /* <DEDUP_REMOVED lines=9> */
.L_x_1941:
        /* <DEDUP_REMOVED lines=13> */
.L_x_1943:
[----:B------:R-:W-:Y:S05]  /*35a0*/  BSYNC.RECONVERGENT B2 ;  /* 0x0000000000027941 */ /* 0x000fea0003800200 */
.L_x_1942:
        /* <DEDUP_REMOVED lines=43> */
.L_x_1940:
[----:B------:R-:W-:Y:S05]  /*3860*/  BSYNC.RECONVERGENT B1 ;  /* 0x0000000000017941 */ /* 0x000fea0003800200 */
.L_x_1939:
[----:B------:R-:W-:Y:S01]  /*3870*/  I2FP.F32.U32 R128, R128 ;  /* 0x0000008000807245 */ /* 0x000fe20000201000 */
[----:B------:R-:W-:Y:S01]  /*3880*/  HADD2.F32 R78, -RZ, R78.H1_H1 ;  /* 0x3000004eff4e7230 */ /* 0x000fe20000004100 */
[----:B------:R-:W-:Y:S01]  /*3890*/  ISETP.NE.AND P4, PT, R136, 0x1, PT ;  /* 0x000000018800780c */ /* 0x000fe20003f85270 */
[----:B------:R-:W-:Y:S01]  /*38a0*/  BSSY.RECONVERGENT B1, `(.L_x_1944) ;  /* 0x000004d000017945 */ /* 0x000fe20003800200 */
[----:B------:R-:W-:Y:S02]  /*38b0*/  HFMA2 R138, -RZ, RZ, 0, 1.1920928955078125e-07 ;  /* 0x00000002ff8a7431 */ /* 0x000fe400000001ff */
[----:B------:R-:W-:Y:S01]  /*38c0*/  FFMA.FTZ R165, R128, R83, 1.1641532182693481445e-10 ;  /* 0x2f00000080a57423 */ /* 0x000fe20000010053 */
[----:B------:R-:W-:Y:S01]  /*38d0*/  FMUL.FTZ R78, R78, R81 ;  /* 0x000000514e4e7220 */ /* 0x000fe20000410000 */
[----:B------:R-:W-:-:S03]  /*38e0*/  @P1 HADD2.F32 R128, -RZ, R74.H1_H1 ;  /* 0x3000004aff801230 */ /* 0x000fc60000004100 */
        /* <DEDUP_REMOVED lines=15> */
.L_x_1946:
        /* <DEDUP_REMOVED lines=13> */
.L_x_1948:
[----:B------:R-:W-:Y:S05]  /*3ab0*/  BSYNC.RECONVERGENT B2 ;  /* 0x0000000000027941 */ /* 0x000fea0003800200 */
.L_x_1947:
        /* <DEDUP_REMOVED lines=43> */
.L_x_1945:
[----:B------:R-:W-:Y:S05]  /*3d70*/  BSYNC.RECONVERGENT B1 ;  /* 0x0000000000017941 */ /* 0x000fea0003800200 */
.L_x_1944:
[----:B------:R-:W-:Y:S01]  /*3d80*/  I2FP.F32.U32 R128, R128 ;  /* 0x0000008000807245 */ /* 0x000fe20000201000 */
[----:B------:R-:W-:Y:S01]  /*3d90*/  HADD2.F32 R136, -RZ, R79.H0_H0 ;  /* 0x2000004fff887230 */ /* 0x000fe20000004100 */
[----:B------:R-:W-:Y:S01]  /*3da0*/  ISETP.NE.AND P5, PT, R138, 0x1, PT ;  /* 0x000000018a00780c */ /* 0x000fe20003fa5270 */
[----:B------:R-:W-:Y:S02]  /*3db0*/  BSSY.RECONVERGENT B1, `(.L_x_1949) ;  /* 0x000004d000017945 */ /* 0x000fe40003800200 */
[----:B------:R-:W-:Y:S01]  /*3dc0*/  FFMA.FTZ R165, R128, R83, 1.1641532182693481445e-10 ;  /* 0x2f00000080a57423 */ /* 0x000fe20000010053 */
[----:B------:R-:W-:Y:S01]  /*3dd0*/  FMUL.FTZ R136, R136, R81 ;  /* 0x0000005188887220 */ /* 0x000fe20000410000 */
[----:B------:R-:W-:-:S03]  /*3de0*/  @P1 HADD2.F32 R128, -RZ, R75.H0_H0 ;  /* 0x2000004bff801230 */ /* 0x000fc60000004100 */
[----:B------:R-:W-:-:S04]  /*3df0*/  FSETP.GTU.FTZ.AND P4, PT, R165, R82, PT ;  /* 0x00000052a500720b */ /* 0x000fc80003f9c000 */
[----:B------:R-:W-:Y:S02]  /*3e00*/  FSEL R165, R136, RZ, !P4 ;  /* 0x000000ff88a57208 */ /* 0x000fe40006000000 */
[----:B------:R-:W-:Y:S02]  /*3e10*/  MOV R136, R94 ;  /* 0x0000005e00887202 */ /* 0x000fe40000000f00 */
[----:B------:R-:W-:Y:S01]  /*3e20*/  PLOP3.LUT P4, PT, P4, PT, PT, 0x8, 0x80 ;  /* 0x000000000080781c */ /* 0x000fe2000278e170 */
[----:B------:R-:W-:Y:S01]  /*3e30*/  @P1 FADD.FTZ R165, R128, R165 ;  /* 0x000000a580a51221 */ /* 0x000fe20000010000 */
[----:B------:R-:W-:-:S04]  /*3e40*/  IMAD.MOV.U32 R128, RZ, RZ, 0x2 ;  /* 0x00000002ff807424 */ /* 0x000fc800078e00ff */
[----:B------:R-:W-:Y:S01]  /*3e50*/  F2FP.F16.F32.PACK_AB R140, RZ, R165 ;  /* 0x000000a5ff8c723e */ /* 0x000fe200000000ff */
        /* <DEDUP_REMOVED lines=9> */
.L_x_1951:
        /* <DEDUP_REMOVED lines=13> */
.L_x_1953:
[----:B------:R-:W-:Y:S05]  /*3fc0*/  BSYNC.RECONVERGENT B2 ;  /* 0x0000000000027941 */ /* 0x000fea0003800200 */
.L_x_1952:
        /* <DEDUP_REMOVED lines=43> */
.L_x_1950:
[----:B------:R-:W-:Y:S05]  /*4280*/  BSYNC.RECONVERGENT B1 ;  /* 0x0000000000017941 */ /* 0x000fea0003800200 */
.L_x_1949:
[----:B------:R-:W-:Y:S01]  /*4290*/  I2FP.F32.U32 R136, R136 ;  /* 0x0000008800887245 */ /* 0x000fe20000201000 */
[----:B------:R-:W-:Y:S01]  /*42a0*/  HADD2.F32 R138, -RZ, R79.H1_H1 ;  /* 0x3000004fff8a7230 */ /* 0x000fe20000004100 */
[----:B------:R-:W-:Y:S02]  /*42b0*/  PRMT R78, R134, 0x5410, R78 ;  /* 0x00005410864e7816 */ /* 0x000fe4000000004e */
[----:B------:R-:W-:Y:S01]  /*42c0*/  PRMT R77, R132, 0x5410, R77 ;  /* 0x00005410844d7816 */ /* 0x000fe2000000004d */
[----:B------:R-:W-:Y:S01]  /*42d0*/  FFMA.FTZ R83, R136, R83, 1.1641532182693481445e-10 ;  /* 0x2f00000088537423 */ /* 0x000fe20000010053 */
[----:B------:R-:W-:Y:S01]  /*42e0*/  FMUL.FTZ R138, R138, R81 ;  /* 0x000000518a8a7220 */ /* 0x000fe20000410000 */
[----:B------:R-:W-:Y:S01]  /*42f0*/  @P1 HADD2.F32 R136, -RZ, R75.H1_H1 ;  /* 0x3000004bff881230 */ /* 0x000fe20000004100 */
[----:B------:R-:W-:Y:S02]  /*4300*/  PRMT R76, R80, 0x5410, R76 ;  /* 0x00005410504c7816 */ /* 0x000fe4000000004c */
[----:B------:R-:W-:-:S04]  /*4310*/  FSETP.GTU.FTZ.AND P5, PT, R83, R82, PT ;  /* 0x000000525300720b */ /* 0x000fc80003fbc000 */
[----:B------:R-:W-:Y:S02]  /*4320*/  FSEL R173, R138, RZ, !P5 ;  /* 0x000000ff8aad7208 */ /* 0x000fe40006800000 */
[----:B------:R-:W-:-:S03]  /*4330*/  PLOP3.LUT P5, PT, P5, PT, PT, 0x8, 0x80 ;  /* 0x000000000080781c */ /* 0x000fc60002fae170 */
[----:B------:R-:W-:-:S05]  /*4340*/  @P1 FADD.FTZ R173, R136, R173 ;  /* 0x000000ad88ad1221 */ /* 0x000fca0000010000 */
[----:B------:R-:W-:-:S04]  /*4350*/  F2FP.F16.F32.PACK_AB R79, RZ, R173 ;  /* 0x000000adff4f723e */ /* 0x000fc800000000ff */
[----:B------:R-:W-:Y:S01]  /*4360*/  PRMT R79, R140, 0x5410, R79 ;  /* 0x000054108c4f7816 */ /* 0x000fe2000000004f */
[----:B------:R-:W-:Y:S06]  /*4370*/  BRA `(.L_x_1954) ;  /* 0x0000005000707947 */ /* 0x000fec0003800000 */
.L_x_1913:
        /* <DEDUP_REMOVED lines=16> */
.L_x_1957:
        /* <DEDUP_REMOVED lines=13> */
.L_x_1959:
[----:B------:R-:W-:Y:S05]  /*4550*/  BSYNC.RECONVERGENT B2 ;  /* 0x0000000000027941 */ /* 0x000fea0003800200 */
.L_x_1958:
        /* <DEDUP_REMOVED lines=43> */
.L_x_1956:
[----:B------:R-:W-:Y:S05]  /*4810*/  BSYNC.RECONVERGENT B1 ;  /* 0x0000000000017941 */ /* 0x000fea0003800200 */
.L_x_1955:
[----:B------:R-:W0:Y:S01]  /*4820*/  LDC R132, c[0x0][0x404] ;  /* 0x00010100ff847b82 */ /* 0x000e220000000800 */
[----:B------:R-:W-:Y:S01]  /*4830*/  HFMA2 R83, -RZ, RZ, 0.1171875, 0 ;  /* 0x2f800000ff537431 */ /* 0x000fe200000001ff */
[----:B------:R-:W-:Y:S01]  /*4840*/  I2FP.F32.U32 R80, R80 ;  /* 0x0000005000507245 */ /* 0x000fe20000201000 */
[----:B-----5:R-:W-:Y:S01]  /*4850*/  HADD2.F32 R85, -RZ, R76.H0_H0 ;  /* 0x2000004cff557230 */ /* 0x020fe20000004100 */
[----:B------:R-:W-:Y:S01]  /*4860*/  ISETP.NE.AND P3, PT, R84, 0x1, PT ;  /* 0x000000015400780c */ /* 0x000fe20003f65270 */
[----:B------:R-:W-:Y:S01]  /*4870*/  BSSY.RECONVERGENT B1, `(.L_x_1960) ;  /* 0x000004d000017945 */ /* 0x000fe20003800200 */
[----:B------:R-:W-:Y:S01]  /*4880*/  LOP3.LUT R142, R142, 0xffffffef, RZ, 0xc0, !PT ;  /* 0xffffffef8e8e7812 */ /* 0x000fe200078ec0ff */
[----:B------:R-:W-:Y:S01]  /*4890*/  IMAD.MOV.U32 R86, RZ, RZ, 0x2 ;  /* 0x00000002ff567424 */ /* 0x000fe200078e00ff */
[----:B------:R-:W1:Y:S01]  /*48a0*/  LDC R130, c[0x0][0x408] ;  /* 0x00010200ff827b82 */ /* 0x000e620000000800 */
[----:B------:R-:W-:Y:S01]  /*48b0*/  FFMA.FTZ R81, R80, R83, 1.1641532182693481445e-10 ;  /* 0x2f00000050517423 */ /* 0x000fe20000010053 */
[----:B------:R-:W-:-:S04]  /*48c0*/  IMAD.MOV.U32 R80, RZ, RZ, R94 ;  /* 0x000000ffff507224 */ /* 0x000fc800078e005e */
        /* <DEDUP_REMOVED lines=14> */
.L_x_1962:
        /* <DEDUP_REMOVED lines=13> */
.L_x_1964:
[----:B------:R-:W-:Y:S05]  /*4a80*/  BSYNC.RECONVERGENT B2 ;  /* 0x0000000000027941 */ /* 0x000fea0003800200 */
.L_x_1963:
        /* <DEDUP_REMOVED lines=43> */
.L_x_1961:
[----:B------:R-:W-:Y:S05]  /*4d40*/  BSYNC.RECONVERGENT B1 ;  /* 0x0000000000017941 */ /* 0x000fea0003800200 */
.L_x_1960:
[----:B------:R-:W-:Y:S01]  /*4d50*/  I2FP.F32.U32 R80, R80 ;  /* 0x0000005000507245 */ /* 0x000fe20000201000 */
[----:B------:R-:W-:Y:S01]  /*4d60*/  HADD2.F32 R85, -RZ, R68.H0_H0 ;  /* 0x20000044ff557230 */ /* 0x000fe20000004100 */
[----:B------:R-:W-:Y:S01]  /*4d70*/  ISETP.NE.AND P3, PT, R86, 0x1, PT ;  /* 0x000000015600780c */ /* 0x000fe20003f65270 */
[----:B------:R-:W-:Y:S01]  /*4d80*/  @P1 HADD2.F32 R93, -RZ, R72.H0_H0 ;  /* 0x20000048ff5d1230 */ /* 0x000fe20000004100 */
[----:B------:R-:W-:Y:S01]  /*4d90*/  BSSY.RECONVERGENT B1, `(.L_x_1965) ;  /* 0x000004e000017945 */ /* 0x000fe20003800200 */
[----:B------:R-:W-:Y:S01]  /*4da0*/  FFMA.FTZ R81, R80, R83, 1.1641532182693481445e-10 ;  /* 0x2f00000050517423 */ /* 0x000fe20000010053 */
[----:B------:R-:W-:Y:S01]  /*4db0*/  FMUL.FTZ R85, R85, R130 ;  /* 0x0000008255557220 */ /* 0x000fe20000410000 */
[----:B------:R-:W-:-:S03]  /*4dc0*/  IMAD.MOV.U32 R84, RZ, RZ, 0x2 ;  /* 0x00000002ff547424 */ /* 0x000fc600078e00ff */
[----:B------:R-:W-:Y:S01]  /*4dd0*/  FSETP.GTU.FTZ.AND P2, PT, R81, R132, PT ;  /* 0x000000845100720b */ /* 0x000fe20003f5c000 */
[----:B------:R-:W-:-:S03]  /*4de0*/  IMAD.MOV.U32 R81, RZ, RZ, R94 ;  /* 0x000000ffff517224 */ /* 0x000fc600078e005e */
[----:B------:R-:W-:Y:S02]  /*4df0*/  FSEL R85, R85, RZ, !P2 ;  /* 0x000000ff55557208 */ /* 0x000fe40005000000 */
[----:B------:R-:W-:-:S03]  /*4e00*/  SEL R92, RZ, 0x1, P2 ;  /* 0x00000001ff5c7807 */ /* 0x000fc60001000000 */
[----:B------:R-:W-:-:S04]  /*4e10*/  FADD.FTZ R80, R82, R85 ;  /* 0x0000005552507221 */ /* 0x000fc80000010000 */
[----:B------:R-:W-:Y:S01]  /*4e20*/  @P1 FADD.FTZ R93, R93, R80 ;  /* 0x000000505d5d1221 */ /* 0x000fe20000010000 */
[----:B------:R-:W-:-:S04]  /*4e30*/  @!P1 MOV R93, R80 ;  /* 0x00000050005d9202 */ /* 0x000fc80000000f00 */
        /* <DEDUP_REMOVED lines=10> */
.L_x_1967:
        /* <DEDUP_REMOVED lines=13> */
.L_x_1969:
[----:B------:R-:W-:Y:S05]  /*4fb0*/  BSYNC.RECONVERGENT B2 ;  /* 0x0000000000027941 */ /* 0x000fea0003800200 */
.L_x_1968:
        /* <DEDUP_REMOVED lines=43> */
.L_x_1966:
[----:B------:R-:W-:Y:S05]  /*5270*/  BSYNC.RECONVERGENT B1 ;  /* 0x0000000000017941 */ /* 0x000fea0003800200 */
.L_x_1965:
[----:B------:R-:W-:Y:S01]  /*5280*/  I2FP.F32.U32 R82, R81 ;  /* 0x0000005100527245 */ /* 0x000fe20000201000 */
[----:B------:R-:W-:Y:S01]  /*5290*/  HADD2.F32 R85, -RZ, R76.H1_H1 ;  /* 0x3000004cff557230 */ /* 0x000fe20000004100 */
[----:B------:R-:W-:Y:S01]  /*52a0*/  ISETP.NE.AND P3, PT, R84, 0x1, PT ;  /* 0x000000015400780c */ /* 0x000fe20003f65270 */
[----:B------:R-:W-:Y:S01]  /*52b0*/  BSSY.RECONVERGENT B1, `(.L_x_1970) ;  /* 0x000004c000017945 */ /* 0x000fe20003800200 */
[----:B------:R-:W-:Y:S01]  /*52c0*/  LOP3.LUT R142, R142, 0xfffffff7, RZ, 0xc0, !PT ;  /* 0xfffffff78e8e7812 */ /* 0x000fe200078ec0ff */
[----:B------:R-:W-:Y:S01]  /*52d0*/  FFMA.FTZ R81, R82, R83, 1.1641532182693481445e-10 ;  /* 0x2f00000052517423 */ /* 0x000fe20000010053 */
[----:B------:R-:W-:Y:S01]  /*52e0*/  FMUL.FTZ R82, R85, R130 ;  /* 0x0000008255527220 */ /* 0x000fe20000410000 */
[----:B------:R-:W-:Y:S02]  /*52f0*/  HFMA2 R86, -RZ, RZ, 0, 1.1920928955078125e-07 ;  /* 0x00000002ff567431 */ /* 0x000fe400000001ff */
        /* <DEDUP_REMOVED lines=14> */
.L_x_1972:
        /* <DEDUP_REMOVED lines=13> */
.L_x_1974:
[----:B------:R-:W-:Y:S05]  /*54b0*/  BSYNC.RECONVERGENT B2 ;  /* 0x0000000000027941 */ /* 0x000fea0003800200 */
.L_x_1973:
        /* <DEDUP_REMOVED lines=43> */
.L_x_1971:
[----:B------:R-:W-:Y:S05]  /*5770*/  BSYNC.RECONVERGENT B1 ;  /* 0x0000000000017941 */ /* 0x000fea0003800200 */
.L_x_1970:
[----:B------:R-:W-:Y:S01]  /*5780*/  I2FP.F32.U32 R76, R76 ;  /* 0x0000004c004c7245 */ /* 0x000fe20000201000 */
[----:B------:R-:W-:Y:S01]  /*5790*/  HADD2.F32 R85, -RZ, R68.H1_H1 ;  /* 0x30000044ff557230 */ /* 0x000fe20000004100 */
[----:B------:R-:W-:Y:S01]  /*57a0*/  ISETP.NE.AND P3, PT, R86, 0x1, PT ;  /* 0x000000015600780c */ /* 0x000fe20003f65270 */
[----:B------:R-:W-:Y:S01]  /*57b0*/  @P1 HADD2.F32 R125, -RZ, R72.H1_H1 ;  /* 0x30000048ff7d1230 */ /* 0x000fe20000004100 */
[----:B------:R-:W-:Y:S01]  /*57c0*/  BSSY.RECONVERGENT B1, `(.L_x_1975) ;  /* 0x000004e000017945 */ /* 0x000fe20003800200 */
[----:B------:R-:W-:Y:S01]  /*57d0*/  FFMA.FTZ R81, R76, R83, 1.1641532182693481445e-10 ;  /* 0x2f0000004c517423 */ /* 0x000fe20000010053 */
[----:B------:R-:W-:Y:S01]  /*57e0*/  FMUL.FTZ R85, R85, R130 ;  /* 0x0000008255557220 */ /* 0x000fe20000410000 */
[----:B------:R-:W-:-:S03]  /*57f0*/  HFMA2 R84, -RZ, RZ, 0, 1.1920928955078125e-07 ;  /* 0x00000002ff547431 */ /* 0x000fc600000001ff */
[----:B------:R-:W-:-:S04]  /*5800*/  FSETP.GTU.FTZ.AND P2, PT, R81, R132, PT ;  /* 0x000000845100720b */ /* 0x000fc80003f5c000 */
[----:B------:R-:W-:Y:S02]  /*5810*/  FSEL R85, R85, RZ, !P2 ;  /* 0x000000ff55557208 */ /* 0x000fe40005000000 */
[----:B------:R-:W-:-:S03]  /*5820*/  SEL R91, RZ, 0x1, P2 ;  /* 0x00000001ff5b7807 */ /* 0x000fc60001000000 */
[----:B------:R-:W-:-:S04]  /*5830*/  FADD.FTZ R76, R82, R85 ;  /* 0x00000055524c7221 */ /* 0x000fc80000010000 */
[--C-:B------:R-:W-:Y:S01]  /*5840*/  @P1 FADD.FTZ R125, R125, R76.reuse ;  /* 0x0000004c7d7d1221 */ /* 0x100fe20000010000 */
[----:B------:R-:W-:Y:S02]  /*5850*/  @!P1 IMAD.MOV.U32 R125, RZ, RZ, R76 ;  /* 0x000000ffff7d9224 */ /* 0x000fe400078e004c */
[----:B------:R-:W-:-:S03]  /*5860*/  IMAD.MOV.U32 R76, RZ, RZ, R94 ;  /* 0x000000ffff4c7224 */ /* 0x000fc600078e005e */
        /* <DEDUP_REMOVED lines=10> */
.L_x_1977:
        /* <DEDUP_REMOVED lines=13> */
.L_x_1979:
[----:B------:R-:W-:Y:S05]  /*59e0*/  BSYNC.RECONVERGENT B2 ;  /* 0x0000000000027941 */ /* 0x000fea0003800200 */
.L_x_1978:
        /* <DEDUP_REMOVED lines=43> */
.L_x_1976:
[----:B------:R-:W-:Y:S05]  /*5ca0*/  BSYNC.RECONVERGENT B1 ;  /* 0x0000000000017941 */ /* 0x000fea0003800200 */
.L_x_1975:
[----:B------:R-:W-:Y:S01]  /*5cb0*/  I2FP.F32.U32 R76, R76 ;  /* 0x0000004c004c7245 */ /* 0x000fe20000201000 */
[----:B------:R-:W-:Y:S01]  /*5cc0*/  HADD2.F32 R127, -RZ, R77.H0_H0 ;  /* 0x2000004dff7f7230 */ /* 0x000fe20000004100 */
        /* <DEDUP_REMOVED lines=20> */
.L_x_1982:
        /* <DEDUP_REMOVED lines=13> */
.L_x_1984:
[----:B------:R-:W-:Y:S05]  /*5ee0*/  BSYNC.RECONVERGENT B2 ;  /* 0x0000000000027941 */ /* 0x000fea0003800200 */
.L_x_1983:
        /* <DEDUP_REMOVED lines=43> */
.L_x_1981:
[----:B------:R-:W-:Y:S05]  /*61a0*/  BSYNC.RECONVERGENT B1 ;  /* 0x0000000000017941 */ /* 0x000fea0003800200 */
.L_x_1980:
[----:B------:R-:W-:Y:S01]  /*61b0*/  I2FP.F32.U32 R76, R76 ;  /* 0x0000004c004c7245 */ /* 0x000fe20000201000 */
[----:B------:R-:W-:Y:S01]  /*61c0*/  HADD2.F32 R127, -RZ, R69.H0_H0 ;  /* 0x20000045ff7f7230 */ /* 0x000fe20000004100 */
[----:B------:R-:W-:Y:S01]  /*61d0*/  BSSY.RECONVERGENT B1, `(.L_x_1985) ;  /* 0x0000050000017945 */ /* 0x000fe20003800200 */
[----:B------:R-:W-:Y:S02]  /*61e0*/  IMAD.MOV.U32 R84, RZ, RZ, 0x2 ;  /* 0x00000002ff547424 */ /* 0x000fe400078e00ff */
[----:B------:R-:W-:Y:S01]  /*61f0*/  FFMA.FTZ R85, R76, R83, 1.1641532182693481445e-10 ;  /* 0x2f0000004c557423 */ /* 0x000fe20000010053 */
[----:B------:R-:W-:-:S04]  /*6200*/  FMUL.FTZ R127, R127, R130 ;  /* 0x000000827f7f7220 */ /* 0x000fc80000410000 */
[----:B------:R-:W-:Y:S01]  /*6210*/  FSETP.GTU.FTZ.AND P2, PT, R85, R132, PT ;  /* 0x000000845500720b */ /* 0x000fe20003f5c000 */
[----:B------:R-:W-:-:S03]  /*6220*/  @P1 HADD2.F32 R85, -RZ, R73.H0_H0 ;  /* 0x20000049ff551230 */ /* 0x000fc60000004100 */
[----:B------:R-:W-:Y:S02]  /*6230*/  FSEL R127, R127, RZ, !P2 ;  /* 0x000000ff7f7f7208 */ /* 0x000fe40005000000 */
[----:B------:R-:W-:Y:S02]  /*6240*/  SEL R90, RZ, 0x1, P2 ;  /* 0x00000001ff5a7807 */ /* 0x000fe40001000000 */
[----:B------:R-:W-:Y:S01]  /*6250*/  ISETP.NE.AND P2, PT, R86, 0x1, PT ;  /* 0x000000015600780c */ /* 0x000fe20003f45270 */
[----:B------:R-:W-:Y:S01]  /*6260*/  FADD.FTZ R76, R82, R127 ;  /* 0x0000007f524c7221 */ /* 0x000fe20000010000 */
[----:B------:R-:W-:-:S03]  /*6270*/  MOV R82, R94 ;  /* 0x0000005e00527202 */ /* 0x000fc60000000f00 */
[--C-:B------:R-:W-:Y:S01]  /*6280*/  @P1 FADD.FTZ R127, R85, R76.reuse ;  /* 0x0000004c557f1221 */ /* 0x100fe20000010000 */
[----:B------:R-:W-:-:S05]  /*6290*/  @!P1 IMAD.MOV.U32 R127, RZ, RZ, R76 ;  /* 0x000000ffff7f9224 */ /* 0x000fca00078e004c */
[----:B------:R-:W-:Y:S02]  /*62a0*/  F2FP.F16.F32.PACK_AB R76, RZ, R127 ;  /* 0x0000007fff4c723e */ /* 0x000fe400000000ff */
        /* <DEDUP_REMOVED lines=9> */
.L_x_1987:
        /* <DEDUP_REMOVED lines=13> */
.L_x_1989:
[----:B------:R-:W-:Y:S05]  /*6410*/  BSYNC.RECONVERGENT B2 ;  /* 0x0000000000027941 */ /* 0x000fea0003800200 */
.L_x_1988:
        /* <DEDUP_REMOVED lines=43> */
.L_x_1986:
[----:B------:R-:W-:Y:S05]  /*66d0*/  BSYNC.RECONVERGENT B1 ;  /* 0x0000000000017941 */ /* 0x000fea0003800200 */
.L_x_1985:
[----:B------:R-:W-:Y:S01]  /*66e0*/  I2FP.F32.U32 R82, R82 ;  /* 0x0000005200527245 */ /* 0x000fe20000201000 */
[----:B------:R-:W-:Y:S01]  /*66f0*/  HADD2.F32 R85, -RZ, R77.H1_H1 ;  /* 0x3000004dff557230 */ /* 0x000fe20000004100 */
[----:B------:R-:W-:Y:S01]  /*6700*/  LOP3.LUT R142, R142, 0xfffffffd, RZ, 0xc0, !PT ;  /* 0xfffffffd8e8e7812 */ /* 0x000fe200078ec0ff */
[----:B------:R-:W-:Y:S01]  /*6710*/  BSSY.RECONVERGENT B1, `(.L_x_1990) ;  /* 0x000004c000017945 */ /* 0x000fe20003800200 */
[----:B------:R-:W-:Y:S02]  /*6720*/  IMAD.MOV.U32 R128, RZ, RZ, 0x2 ;  /* 0x00000002ff807424 */ /* 0x000fe400078e00ff */
[----:B------:R-:W-:Y:S01]  /*6730*/  FFMA.FTZ R77, R82, R83, 1.1641532182693481445e-10 ;  /* 0x2f000000524d7423 */ /* 0x000fe20000010053 */
[----:B------:R-:W-:-:S04]  /*6740*/  FMUL.FTZ R85, R85, R130 ;  /* 0x0000008255557220 */ /* 0x000fc80000410000 */
        /* <DEDUP_REMOVED lines=15> */
.L_x_1992:
        /* <DEDUP_REMOVED lines=13> */
.L_x_1994:
[----:B------:R-:W-:Y:S05]  /*6910*/  BSYNC.RECONVERGENT B2 ;  /* 0x0000000000027941 */ /* 0x000fea0003800200 */
.L_x_1993:
        /* <DEDUP_REMOVED lines=43> */
.L_x_1991:
[----:B------:R-:W-:Y:S05]  /*6bd0*/  BSYNC.RECONVERGENT B1 ;  /* 0x0000000000017941 */ /* 0x000fea0003800200 */
.L_x_1990:
[----:B------:R-:W-:Y:S01]  /*6be0*/  I2FP.F32.U32 R82, R77 ;  /* 0x0000004d00527245 */ /* 0x000fe20000201000 */
[----:B------:R-:W-:Y:S01]  /*6bf0*/  HADD2.F32 R85, -RZ, R69.H1_H1 ;  /* 0x30000045ff557230 */ /* 0x000fe20000004100 */
[----:B------:R-:W-:Y:S03]  /*6c00*/  BSSY.RECONVERGENT B1, `(.L_x_1995) ;  /* 0x0000050000017945 */ /* 0x000fe60003800200 */
[----:B------:R-:W-:Y:S01]  /*6c10*/  FFMA.FTZ R77, R82, R83, 1.1641532182693481445e-10 ;  /* 0x2f000000524d7423 */ /* 0x000fe20000010053 */
[----:B------:R-:W-:Y:S01]  /*6c20*/  FMUL.FTZ R85, R85, R130 ;  /* 0x0000008255557220 */ /* 0x000fe20000410000 */
[----:B------:R-:W-:-:S03]  /*6c30*/  @P1 HADD2.F32 R82, -RZ, R73.H1_H1 ;  /* 0x30000049ff521230 */ /* 0x000fc60000004100 */
[----:B------:R-:W-:-:S04]  /*6c40*/  FSETP.GTU.FTZ.AND P2, PT, R77, R132, PT ;  /* 0x000000844d00720b */ /* 0x000fc80003f5c000 */
[----:B------:R-:W-:Y:S02]  /*6c50*/  FSEL R77, R85, RZ, !P2 ;  /* 0x000000ff554d7208 */ /* 0x000fe40005000000 */
[----:B------:R-:W-:Y:S02]  /*6c60*/  SEL R88, RZ, 0x1, P2 ;  /* 0x00000001ff587807 */ /* 0x000fe40001000000 */
[----:B------:R-:W-:Y:S01]  /*6c70*/  ISETP.NE.AND P2, PT, R128, 0x1, PT ;  /* 0x000000018000780c */ /* 0x000fe20003f45270 */
[----:B------:R-:W-:Y:S01]  /*6c80*/  FADD.FTZ R77, R86, R77 ;  /* 0x0000004d564d7221 */ /* 0x000fe20000010000 */
[----:B------:R-:W-:-:S03]  /*6c90*/  IMAD.MOV.U32 R86, RZ, RZ, 0x2 ;  /* 0x00000002ff567424 */ /* 0x000fc600078e00ff */
[----:B------:R-:W-:Y:S01]  /*6ca0*/  @P1 FADD.FTZ R129, R82, R77 ;  /* 0x0000004d52811221 */ /* 0x000fe20000010000 */
[----:B------:R-:W-:Y:S01]  /*6cb0*/  @!P1 MOV R129, R77 ;  /* 0x0000004d00819202 */ /* 0x000fe20000000f00 */
[----:B------:R-:W-:-:S03]  /*6cc0*/  IMAD.MOV.U32 R77, RZ, RZ, R94 ;  /* 0x000000ffff4d7224 */ /* 0x000fc600078e005e */
[----:B------:R-:W-:-:S03]  /*6cd0*/  F2FP.F16.F32.PACK_AB R82, RZ, R129 ;  /* 0x00000081ff52723e */ /* 0x000fc600000000ff */
        /* <DEDUP_REMOVED lines=9> */
.L_x_1997:
        /* <DEDUP_REMOVED lines=13> */
.L_x_1999:
[----:B------:R-:W-:Y:S05]  /*6e40*/  BSYNC.RECONVERGENT B2 ;  /* 0x0000000000027941 */ /* 0x000fea0003800200 */
.L_x_1998:
        /* <DEDUP_REMOVED lines=43> */
.L_x_1996:
[----:B------:R-:W-:Y:S05]  /*7100*/  BSYNC.RECONVERGENT B1 ;  /* 0x0000000000017941 */ /* 0x000fea0003800200 */
.L_x_1995:
[----:B------:R-:W-:Y:S01]  /*7110*/  I2FP.F32.U32 R84, R77 ;  /* 0x0000004d00547245 */ /* 0x000fe20000201000 */
[----:B------:R-:W-:Y:S01]  /*7120*/  HADD2.F32 R85, -RZ, R78.H0_H0 ;  /* 0x2000004eff557230 */ /* 0x000fe20000004100 */
        /* <DEDUP_REMOVED lines=18> */
.L_x_2002:
        /* <DEDUP_REMOVED lines=13> */
.L_x_2004:
[----:B------:R-:W-:Y:S05]  /*7320*/  BSYNC.RECONVERGENT B2 ;  /* 0x0000000000027941 */ /* 0x000fea0003800200 */
.L_x_2003:
        /* <DEDUP_REMOVED lines=43> */
.L_x_2001:
[----:B------:R-:W-:Y:S05]  /*75e0*/  BSYNC.RECONVERGENT B1 ;  /* 0x0000000000017941 */ /* 0x000fea0003800200 */
.L_x_2000:
[----:B------:R-:W-:Y:S01]  /*75f0*/  I2FP.F32.U32 R84, R84 ;  /* 0x0000005400547245 */ /* 0x000fe20000201000 */
[----:B------:R-:W-:Y:S01]  /*7600*/  HADD2.F32 R85, -RZ, R70.H0_H0 ;  /* 0x20000046ff557230 */ /* 0x000fe20000004100 */
[----:B------:R-:W-:Y:S01]  /*7610*/  BSSY.RECONVERGENT B1, `(.L_x_2005) ;  /* 0x0000050000017945 */ /* 0x000fe20003800200 */
[----:B------:R-:W-:Y:S02]  /*7620*/  HFMA2 R136, -RZ, RZ, 0, 1.1920928955078125e-07 ;  /* 0x00000002ff887431 */ /* 0x000fe400000001ff */
[----:B------:R-:W-:Y:S01]  /*7630*/  FFMA.FTZ R77, R84, R83, 1.1641532182693481445e-10 ;  /* 0x2f000000544d7423 */ /* 0x000fe20000010053 */
[----:B------:R-:W-:Y:S01]  /*7640*/  FMUL.FTZ R85, R85, R130 ;  /* 0x0000008255557220 */ /* 0x000fe20000410000 */
[----:B------:R-:W-:-:S03]  /*7650*/  @P1 HADD2.F32 R84, -RZ, R74.H0_H0 ;  /* 0x2000004aff541230 */ /* 0x000fc60000004100 */
        /* <DEDUP_REMOVED lines=8> */
[----:B------:R-:W-:Y:S02]  /*76e0*/  F2FP.F16.F32.PACK_AB R77, RZ, R131 ;  /* 0x00000083ff4d723e */ /* 0x000fe400000000ff */
        /* <DEDUP_REMOVED lines=9> */
.L_x_2007:
        /* <DEDUP_REMOVED lines=13> */
.L_x_2009:
[----:B------:R-:W-:Y:S05]  /*7850*/  BSYNC.RECONVERGENT B2 ;  /* 0x0000000000027941 */ /* 0x000fea0003800200 */
.L_x_2008:
        /* <DEDUP_REMOVED lines=43> */
.L_x_2006:
[----:B------:R-:W-:Y:S05]  /*7b10*/  BSYNC.RECONVERGENT B1 ;  /* 0x0000000000017941 */ /* 0x000fea0003800200 */
.L_x_2005:
[----:B------:R-:W-:Y:S01]  /*7b20*/  I2FP.F32.U32 R84, R84 ;  /* 0x0000005400547245 */ /* 0x000fe20000201000 */
[----:B------:R-:W-:Y:S01]  /*7b30*/  HADD2.F32 R165, -RZ, R78.H1_H1 ;  /* 0x3000004effa57230 */ /* 0x000fe20000004100 */
        /* <DEDUP_REMOVED lines=18> */
.L_x_2012:
        /* <DEDUP_REMOVED lines=13> */
.L_x_2014:
[----:B------:R-:W-:Y:S05]  /*7d30*/  BSYNC.RECONVERGENT B2 ;  /* 0x0000000000027941 */ /* 0x000fea0003800200 */
.L_x_2013:
        /* <DEDUP_REMOVED lines=43> */
.L_x_2011:
[----:B------:R-:W-:Y:S05]  /*7ff0*/  BSYNC.RECONVERGENT B1 ;  /* 0x0000000000017941 */ /* 0x000fea0003800200 */
.L_x_2010:
[----:B------:R-:W-:Y:S01]  /*8000*/  I2FP.F32.U32 R78, R78 ;  /* 0x0000004e004e7245 */ /* 0x000fe20000201000 */
[----:B------:R-:W-:Y:S01]  /*8010*/  HADD2.F32 R165, -RZ, R70.H1_H1 ;  /* 0x30000046ffa57230 */ /* 0x000fe20000004100 */
[----:B------:R-:W-:Y:S01]  /*8020*/  BSSY.RECONVERGENT B1, `(.L_x_2015) ;  /* 0x0000050000017945 */ /* 0x000fe20003800200 */
[----:B------:R-:W-:Y:S01]  /*8030*/  @P1 HADD2.F32 R167, -RZ, R74.H1_H1 ;  /* 0x3000004affa71230 */ /* 0x000fe20000004100 */
[----:B------:R-:W-:Y:S01]  /*8040*/  MOV R84, R94 ;  /* 0x0000005e00547202 */ /* 0x000fe20000000f00 */
        /* <DEDUP_REMOVED lines=20> */
.L_x_2017:
        /* <DEDUP_REMOVED lines=13> */
.L_x_2019:
[----:B------:R-:W-:Y:S05]  /*8260*/  BSYNC.RECONVERGENT B2 ;  /* 0x0000000000027941 */ /* 0x000fea0003800200 */
.L_x_2018:
        /* <DEDUP_REMOVED lines=43> */
.L_x_2016:
[----:B------:R-:W-:Y:S05]  /*8520*/  BSYNC.RECONVERGENT B1 ;  /* 0x0000000000017941 */ /* 0x000fea0003800200 */
.L_x_2015:
[----:B------:R-:W-:Y:S01]  /*8530*/  I2FP.F32.U32 R84, R84 ;  /* 0x0000005400547245 */ /* 0x000fe20000201000 */
[----:B------:R-:W-:Y:S01]  /*8540*/  HADD2.F32 R173, -RZ, R79.H0_H0 ;  /* 0x2000004fffad7230 */ /* 0x000fe20000004100 */
        /* <DEDUP_REMOVED lines=18> */
.L_x_2022:
        /* <DEDUP_REMOVED lines=13> */
.L_x_2024:
[----:B------:R-:W-:Y:S05]  /*8740*/  BSYNC.RECONVERGENT B2 ;  /* 0x0000000000027941 */ /* 0x000fea0003800200 */
.L_x_2023:
        /* <DEDUP_REMOVED lines=43> */
.L_x_2021:
[----:B------:R-:W-:Y:S05]  /*8a00*/  BSYNC.RECONVERGENT B1 ;  /* 0x0000000000017941 */ /* 0x000fea0003800200 */
.L_x_2020:
        /* <DEDUP_REMOVED lines=11> */
[----:B------:R-:W-:-:S04]  /*8ac0*/  FADD.FTZ R128, R128, R173 ;  /* 0x000000ad80807221 */ /* 0x000fc80000010000 */
        /* <DEDUP_REMOVED lines=13> */
.L_x_2027:
        /* <DEDUP_REMOVED lines=13> */
.L_x_2029:
[----:B------:R-:W-:Y:S05]  /*8c70*/  BSYNC.RECONVERGENT B2 ;  /* 0x0000000000027941 */ /* 0x000fea0003800200 */
.L_x_2028:
        /* <DEDUP_REMOVED lines=43> */
.L_x_2026:
[----:B------:R-:W-:Y:S05]  /*8f30*/  BSYNC.RECONVERGENT B1 ;  /* 0x0000000000017941 */ /* 0x000fea0003800200 */
.L_x_2025:
[----:B------:R-:W-:Y:S01]  /*8f40*/  I2FP.F32.U32 R128, R128 ;  /* 0x0000008000807245 */ /* 0x000fe20000201000 */
[----:B------:R-:W-:Y:S01]  /*8f50*/  HADD2.F32 R173, -RZ, R79.H1_H1 ;  /* 0x3000004fffad7230 */ /* 0x000fe20000004100 */
        /* <DEDUP_REMOVED lines=18> */
.L_x_2032:
        /* <DEDUP_REMOVED lines=15> */
.L_x_2034:
[----:B------:R-:W-:Y:S05]  /*9170*/  BSYNC.RECONVERGENT B2 ;  /* 0x0000000000027941 */ /* 0x000fea0003800200 */
.L_x_2033:
        /* <DEDUP_REMOVED lines=43> */
.L_x_2031:
[----:B------:R-:W-:Y:S05]  /*9430*/  BSYNC.RECONVERGENT B1 ;  /* 0x0000000000017941 */ /* 0x000fea0003800200 */
.L_x_2030:
[----:B------:R-:W-:Y:S01]  /*9440*/  I2FP.F32.U32 R136, R136 ;  /* 0x0000008800887245 */ /* 0x000fe20000201000 */
[----:B------:R-:W-:Y:S01]  /*9450*/  HADD2.F32 R79, -RZ, R71.H1_H1 ;  /* 0x30000047ff4f7230 */ /* 0x000fe20000004100 */
[----:B------:R-:W-:Y:S02]  /*9460*/  PRMT R78, R77, 0x5410, R78 ;  /* 0x000054104d4e7816 */ /* 0x000fe4000000004e */
[----:B------:R-:W-:Y:S01]  /*9470*/  PRMT R77, R76, 0x5410, R82 ;  /* 0x000054104c4d7816 */ /* 0x000fe20000000052 */
[----:B------:R-:W-:Y:S01]  /*9480*/  FFMA.FTZ R83, R136, R83, 1.1641532182693481445e-10 ;  /* 0x2f00000088537423 */ /* 0x000fe20000010053 */
[----:B------:R-:W-:Y:S01]  /*9490*/  FMUL.FTZ R79, R79, R130 ;  /* 0x000000824f4f7220 */ /* 0x000fe20000410000 */
[----:B------:R-:W-:-:S03]  /*94a0*/  PRMT R76, R80, 0x5410, R81 ;  /* 0x00005410504c7816 */ /* 0x000fc60000000051 */
[----:B------:R-:W-:Y:S01]  /*94b0*/  FSETP.GTU.FTZ.AND P6, PT, R83, R132, PT ;  /* 0x000000845300720b */ /* 0x000fe20003fdc000 */
[----:B------:R-:W-:-:S03]  /*94c0*/  @P1 HADD2.F32 R132, -RZ, R75.H1_H1 ;  /* 0x3000004bff841230 */ /* 0x000fc60000004100 */
[----:B------:R-:W-:Y:S02]  /*94d0*/  FSEL R79, R79, RZ, !P6 ;  /* 0x000000ff4f4f7208 */ /* 0x000fe40007000000 */
[----:B------:R-:W-:-:S03]  /*94e0*/  SEL R130, RZ, 0x1, P6 ;  /* 0x00000001ff827807 */ /* 0x000fc60003000000 */
[----:B------:R-:W-:-:S04]  /*94f0*/  FADD.FTZ R79, R138, R79 ;  /* 0x0000004f8a4f7221 */ /* 0x000fc80000010000 */
[--C-:B------:R-:W-:Y:S01]  /*9500*/  @P1 FADD.FTZ R173, R132, R79.reuse ;  /* 0x0000004f84ad1221 */ /* 0x100fe20000010000 */
[----:B------:R-:W-:-:S05]  /*9510*/  @!P1 IMAD.MOV.U32 R173, RZ, RZ, R79 ;  /* 0x000000ffffad9224 */ /* 0x000fca00078e004f */
[----:B------:R-:W-:-:S04]  /*9520*/  F2FP.F16.F32.PACK_AB R79, RZ, R173 ;  /* 0x000000adff4f723e */ /* 0x000fc800000000ff */
[----:B------:R-:W-:-:S07]  /*9530*/  PRMT R79, R134, 0x5410, R79 ;  /* 0x00005410864f7816 */ /* 0x000fce000000004f */
.L_x_1954:
        /* <DEDUP_REMOVED lines=43> */
.L_x_2035:
[----:B------:R-:W-:Y:S02]  /*97f0*/  IMAD.MOV.U32 R134, RZ, RZ, R0 ;  /* 0x000000ffff867224 */ /* 0x000fe400078e0000 */
[----:B------:R-:W-:-:S07]  /*9800*/  VIADD R0, R124, 0x100 ;  /* 0x000001007c007836 */ /* 0x000fce0000000000 */
.L_x_1912:
[----:B------:R-:W-:Y:S05]  /*9810*/  BSYNC.RECONVERGENT B0 ;  /* 0x0000000000007941 */ /* 0x000fea0003800200 */
.L_x_1911:
        /* <DEDUP_REMOVED lines=35> */
.L_x_2041:
        /* <DEDUP_REMOVED lines=13> */
.L_x_2043:
[----:B------:R-:W-:Y:S05]  /*9b20*/  BSYNC.RECONVERGENT B2 ;  /* 0x0000000000027941 */ /* 0x000fea0003800200 */
.L_x_2042:
        /* <DEDUP_REMOVED lines=43> */
.L_x_2040:
[----:B------:R-:W-:Y:S05]  /*9de0*/  BSYNC.RECONVERGENT B1 ;  /* 0x0000000000017941 */ /* 0x000fea0003800200 */
.L_x_2039:
[----:B------:R-:W0:Y:S01]  /*9df0*/  LDC R130, c[0x0][0x404] ;  /* 0x00010100ff827b82 */ /* 0x000e220000000800 */
[----:B------:R-:W-:Y:S01]  /*9e00*/  I2FP.F32.U32 R81, R81 ;  /* 0x0000005100517245 */ /* 0x000fe20000201000 */
[----:B------:R-:W-:Y:S01]  /*9e10*/  IMAD.MOV.U32 R134, RZ, RZ, 0x2f800000 ;  /* 0x2f800000ff867424 */ /* 0x000fe200078e00ff */
[----:B------:R-:W-:Y:S01]  /*9e20*/  ISETP.NE.AND P3, PT, R82, 0x1, PT ;  /* 0x000000015200780c */ /* 0x000fe20003f65270 */
[----:B-----5:R-:W-:Y:S01]  /*9e30*/  HADD2.F32 R83, -RZ, R76.H0_H0 ;  /* 0x2000004cff537230 */ /* 0x020fe20000004100 */
[----:B------:R-:W-:Y:S01]  /*9e40*/  LOP3.LUT R142, R142, 0xffffffef, RZ, 0xc0, !PT ;  /* 0xffffffef8e8e7812 */ /* 0x000fe200078ec0ff */
[----:B------:R-:W-:Y:S01]  /*9e50*/  FFMA.FTZ R81, R81, R134, 1.1641532182693481445e-10 ;  /* 0x2f00000051517423 */ /* 0x000fe20000010086 */
[----:B------:R-:W-:Y:S01]  /*9e60*/  BSSY.RECONVERGENT B1, `(.L_x_2044) ;  /* 0x000004b000017945 */ /* 0x000fe20003800200 */
[----:B------:R-:W1:Y:S01]  /*9e70*/  LDC R132, c[0x0][0x408] ;  /* 0x00010200ff847b82 */ /* 0x000e620000000800 */
[----:B------:R-:W-:Y:S02]  /*9e80*/  HFMA2 R84, -RZ, RZ, 0, 1.1920928955078125e-07 ;  /* 0x00000002ff547431 */ /* 0x000fe400000001ff */
        /* <DEDUP_REMOVED lines=15> */
.L_x_2046:
        /* <DEDUP_REMOVED lines=13> */
.L_x_2048:
[----:B------:R-:W-:Y:S05]  /*a050*/  BSYNC.RECONVERGENT B2 ;  /* 0x0000000000027941 */ /* 0x000fea0003800200 */
.L_x_2047:
        /* <DEDUP_REMOVED lines=43> */
.L_x_2045:
[----:B------:R-:W-:Y:S05]  /*a310*/  BSYNC.RECONVERGENT B1 ;  /* 0x0000000000017941 */ /* 0x000fea0003800200 */
.L_x_2044:
[----:B------:R-:W-:Y:S01]  /*a320*/  I2FP.F32.U32 R81, R81 ;  /* 0x0000005100517245 */ /* 0x000fe20000201000 */
[----:B------:R-:W-:Y:S01]  /*a330*/  HADD2.F32 R83, -RZ, R68.H0_H0 ;  /* 0x20000044ff537230 */ /* 0x000fe20000004100 */
[----:B------:R-:W-:Y:S01]  /*a340*/  ISETP.NE.AND P3, PT, R84, 0x1, PT ;  /* 0x000000015400780c */ /* 0x000fe20003f65270 */
[----:B------:R-:W-:Y:S01]  /*a350*/  @P1 HADD2.F32 R82, -RZ, R72.H0_H0 ;  /* 0x20000048ff521230 */ /* 0x000fe20000004100 */
        /* <DEDUP_REMOVED lines=21> */
.L_x_2051:
        /* <DEDUP_REMOVED lines=13> */
.L_x_2053:
[----:B------:R-:W-:Y:S05]  /*a580*/  BSYNC.RECONVERGENT B2 ;  /* 0x0000000000027941 */ /* 0x000fea0003800200 */
.L_x_2052:
        /* <DEDUP_REMOVED lines=43> */
.L_x_2050:
[----:B------:R-:W-:Y:S05]  /*a840*/  BSYNC.RECONVERGENT B1 ;  /* 0x0000000000017941 */ /* 0x000fea0003800200 */
.L_x_2049:
[----:B------:R-:W-:Y:S01]  /*a850*/  I2FP.F32.U32 R83, R82 ;  /* 0x0000005200537245 */ /* 0x000fe20000201000 */
[----:B------:R-:W-:Y:S01]  /*a860*/  HADD2.F32 R85, -RZ, R76.H1_H1 ;  /* 0x3000004cff557230 */ /* 0x000fe20000004100 */
        /* <DEDUP_REMOVED lines=20> */
.L_x_2056:
        /* <DEDUP_REMOVED lines=13> */
.L_x_2058:
[----:B------:R-:W-:Y:S05]  /*aa80*/  BSYNC.RECONVERGENT B2 ;  /* 0x0000000000027941 */ /* 0x000fea0003800200 */
.L_x_2057:
        /* <DEDUP_REMOVED lines=42> */
[----:B------:R-:W-:-:S07]  /*ad30*/  LOP3.LUT R126, R101, R82, R91, 0x96, !PT ;  /* 0x00000052657e7212 */ /* 0x000fce00078e965b */
.L_x_2055:
[----:B------:R-:W-:Y:S05]  /*ad40*/  BSYNC.RECONVERGENT B1 ;  /* 0x0000000000017941 */ /* 0x000fea0003800200 */
.L_x_2054:
[----:B------:R-:W-:Y:S01]  /*ad50*/  I2FP.F32.U32 R83, R76 ;  /* 0x0000004c00537245 */ /* 0x000fe20000201000 */
[----:B------:R-:W-:Y:S01]  /*ad60*/  HADD2.F32 R85, -RZ, R68.H1_H1 ;  /* 0x30000044ff557230 */ /* 0x000fe20000004100 */
[----:B------:R-:W-:Y:S01]  /*ad70*/  BSSY.RECONVERGENT B1, `(.L_x_2059) ;  /* 0x0000050000017945 */ /* 0x000fe20003800200 */
[----:B------:R-:W-:Y:S02]  /*ad80*/  @P1 HADD2.F32 R133, -RZ, R72.H1_H1 ;  /* 0x30000048ff851230 */ /* 0x000fe40000004100 */
        /* <DEDUP_REMOVED lines=21> */
.L_x_2061:
        /* <DEDUP_REMOVED lines=13> */
.L_x_2063:
[----:B------:R-:W-:Y:S05]  /*afb0*/  BSYNC.RECONVERGENT B2 ;  /* 0x0000000000027941 */ /* 0x000fea0003800200 */
.L_x_2062:
        /* <DEDUP_REMOVED lines=43> */
.L_x_2060:
[----:B------:R-:W-:Y:S05]  /*b270*/  BSYNC.RECONVERGENT B1 ;  /* 0x0000000000017941 */ /* 0x000fea0003800200 */
.L_x_2059:
[----:B------:R-:W-:Y:S01]  /*b280*/  I2FP.F32.U32 R83, R76 ;  /* 0x0000004c00537245 */ /* 0x000fe20000201000 */
[----:B------:R-:W-:Y:S01]  /*b290*/  HADD2.F32 R85, -RZ, R77.H0_H0 ;  /* 0x2000004dff557230 */ /* 0x000fe20000004100 */
[----:B------:R-:W-:Y:S01]  /*b2a0*/  LOP3.LUT R142, R142, 0xfffffffb, RZ, 0xc0, !PT ;  /* 0xfffffffb8e8e7812 */ /* 0x000fe200078ec0ff */
[----:B------:R-:W-:Y:S01]  /*b2b0*/  BSSY.RECONVERGENT B1, `(.L_x_2064) ;  /* 0x000004c000017945 */ /* 0x000fe20003800200 */
[----:B------:R-:W-:Y:S02]  /*b2c0*/  IMAD.MOV.U32 R84, RZ, RZ, 0x2 ;  /* 0x00000002ff547424 */ /* 0x000fe400078e00ff */
        /* <DEDUP_REMOVED lines=17> */
.L_x_2066:
        /* <DEDUP_REMOVED lines=13> */
.L_x_2068:
[----:B------:R-:W-:Y:S05]  /*b4b0*/  BSYNC.RECONVERGENT B2 ;  /* 0x0000000000027941 */ /* 0x000fea0003800200 */
.L_x_2067:
        /* <DEDUP_REMOVED lines=43> */
.L_x_2065:
[----:B------:R-:W-:Y:S05]  /*b770*/  BSYNC.RECONVERGENT B1 ;  /* 0x0000000000017941 */ /* 0x000fea0003800200 */
.L_x_2064:
[----:B------:R-:W-:Y:S01]  /*b780*/  I2FP.F32.U32 R83, R76 ;  /* 0x0000004c00537245 */ /* 0x000fe20000201000 */
[----:B------:R-:W-:Y:S01]  /*b790*/  HADD2.F32 R85, -RZ, R69.H0_H0 ;  /* 0x20000045ff557230 */ /* 0x000fe20000004100 */
[----:B------:R-:W-:Y:S01]  /*b7a0*/  BSSY.RECONVERGENT B1, `(.L_x_2069) ;  /* 0x0000050000017945 */ /* 0x000fe20003800200 */
[----:B------:R-:W-:Y:S02]  /*b7b0*/  @P1 HADD2.F32 R135, -RZ, R73.H0_H0 ;  /* 0x20000049ff871230 */ /* 0x000fe40000004100 */
        /* <DEDUP_REMOVED lines=21> */
.L_x_2071:
        /* <DEDUP_REMOVED lines=13> */
.L_x_2073:
[----:B------:R-:W-:Y:S05]  /*b9e0*/  BSYNC.RECONVERGENT B2 ;  /* 0x0000000000027941 */ /* 0x000fea0003800200 */
.L_x_2072:
        /* <DEDUP_REMOVED lines=43> */
.L_x_2070:
[----:B------:R-:W-:Y:S05]  /*bca0*/  BSYNC.RECONVERGENT B1 ;  /* 0x0000000000017941 */ /* 0x000fea0003800200 */
.L_x_2069:
[----:B------:R-:W-:Y:S01]  /*bcb0*/  I2FP.F32.U32 R85, R76 ;  /* 0x0000004c00557245 */ /* 0x000fe20000201000 */
[----:B------:R-:W-:Y:S01]  /*bcc0*/  HADD2.F32 R77, -RZ, R77.H1_H1 ;  /* 0x3000004dff4d7230 */ /* 0x000fe20000004100 */
        /* <DEDUP_REMOVED lines=20> */
.L_x_2076:
        /* <DEDUP_REMOVED lines=13> */
.L_x_2078:
[----:B------:R-:W-:Y:S05]  /*bee0*/  BSYNC.RECONVERGENT B2 ;  /* 0x0000000000027941 */ /* 0x000fea0003800200 */
.L_x_2077:
        /* <DEDUP_REMOVED lines=43> */
.L_x_2075:
[----:B------:R-:W-:Y:S05]  /*c1a0*/  BSYNC.RECONVERGENT B1 ;  /* 0x0000000000017941 */ /* 0x000fea0003800200 */
.L_x_2074:
[----:B------:R-:W-:Y:S01]  /*c1b0*/  I2FP.F32.U32 R77, R76 ;  /* 0x0000004c004d7245 */ /* 0x000fe20000201000 */
[----:B------:R-:W-:Y:S01]  /*c1c0*/  HADD2.F32 R85, -RZ, R69.H1_H1 ;  /* 0x30000045ff557230 */ /* 0x000fe20000004100 */
[----:B------:R-:W-:Y:S01]  /*c1d0*/  BSSY.RECONVERGENT B1, `(.L_x_2079) ;  /* 0x0000050000017945 */ /* 0x000fe20003800200 */
[----:B------:R-:W-:Y:S02]  /*c1e0*/  @P1 HADD2.F32 R137, -RZ, R73.H1_H1 ;  /* 0x30000049ff891230 */ /* 0x000fe40000004100 */
[----:B------:R-:W-:Y:S01]  /*c1f0*/  FFMA.FTZ R77, R77, R134, 1.1641532182693481445e-10 ;  /* 0x2f0000004d4d7423 */ /* 0x000fe20000010086 */
[----:B------:R-:W-:-:S04]  /*c200*/  FMUL.FTZ R85, R85, R132 ;  /* 0x0000008455557220 */ /* 0x000fc80000410000 */
[----:B------:R-:W-:-:S04]  /*c210*/  FSETP.GTU.FTZ.AND P2, PT, R77, R130, PT ;  /* 0x000000824d00720b */ /* 0x000fc80003f5c000 */
[----:B------:R-:W-:Y:S02]  /*c220*/  FSEL R77, R85, RZ, !P2 ;  /* 0x000000ff554d7208 */ /* 0x000fe40005000000 */
[----:B------:R-:W-:Y:S02]  /*c230*/  SEL R88, RZ, 0x1, P2 ;  /* 0x00000001ff587807 */ /* 0x000fe40001000000 */
[----:B------:R-:W-:Y:S01]  /*c240*/  ISETP.NE.AND P2, PT, R84, 0x1, PT ;  /* 0x000000015400780c */ /* 0x000fe20003f45270 */
[----:B------:R-:W-:Y:S01]  /*c250*/  FADD.FTZ R76, R86, R77 ;  /* 0x0000004d564c7221 */ /* 0x000fe20000010000 */
[----:B------:R-:W-:-:S03]  /*c260*/  HFMA2 R86, -RZ, RZ, 0, 1.1920928955078125e-07 ;  /* 0x00000002ff567431 */ /* 0x000fc600000001ff */
        /* <DEDUP_REMOVED lines=13> */
.L_x_2081:
        /* <DEDUP_REMOVED lines=13> */
.L_x_2083:
[----:B------:R-:W-:Y:S05]  /*c410*/  BSYNC.RECONVERGENT B2 ;  /* 0x0000000000027941 */ /* 0x000fea0003800200 */
.L_x_2082:
        /* <DEDUP_REMOVED lines=43> */
.L_x_2080:
[----:B------:R-:W-:Y:S05]  /*c6d0*/  BSYNC.RECONVERGENT B1 ;  /* 0x0000000000017941 */ /* 0x000fea0003800200 */
.L_x_2079:
[----:B------:R-:W-:Y:S01]  /*c6e0*/  I2FP.F32.U32 R77, R76 ;  /* 0x0000004c004d7245 */ /* 0x000fe20000201000 */
[----:B------:R-:W-:Y:S01]  /*c6f0*/  HADD2.F32 R85, -RZ, R78.H0_H0 ;  /* 0x2000004eff557230 */ /* 0x000fe20000004100 */
        /* <DEDUP_REMOVED lines=18> */
.L_x_2086:
        /* <DEDUP_REMOVED lines=13> */
.L_x_2088:
[----:B------:R-:W-:Y:S05]  /*c8f0*/  BSYNC.RECONVERGENT B2 ;  /* 0x0000000000027941 */ /* 0x000fea0003800200 */
.L_x_2087:
        /* <DEDUP_REMOVED lines=43> */
.L_x_2085:
[----:B------:R-:W-:Y:S05]  /*cbb0*/  BSYNC.RECONVERGENT B1 ;  /* 0x0000000000017941 */ /* 0x000fea0003800200 */
.L_x_2084:
[----:B------:R-:W-:Y:S01]  /*cbc0*/  I2FP.F32.U32 R77, R76 ;  /* 0x0000004c004d7245 */ /* 0x000fe20000201000 */
[----:B------:R-:W-:Y:S01]  /*cbd0*/  HADD2.F32 R85, -RZ, R70.H0_H0 ;  /* 0x20000046ff557230 */ /* 0x000fe20000004100 */
[----:B------:R-:W-:Y:S01]  /*cbe0*/  BSSY.RECONVERGENT B1, `(.L_x_2089) ;  /* 0x0000050000017945 */ /* 0x000fe20003800200 */
[----:B------:R-:W-:Y:S02]  /*cbf0*/  @P1 HADD2.F32 R139, -RZ, R74.H0_H0 ;  /* 0x2000004aff8b1230 */ /* 0x000fe40000004100 */
[----:B------:R-:W-:Y:S01]  /*cc00*/  FFMA.FTZ R77, R77, R134, 1.1641532182693481445e-10 ;  /* 0x2f0000004d4d7423 */ /* 0x000fe20000010086 */
[----:B------:R-:W-:-:S04]  /*cc10*/  FMUL.FTZ R85, R85, R132 ;  /* 0x0000008455557220 */ /* 0x000fc80000410000 */
[----:B------:R-:W-:-:S04]  /*cc20*/  FSETP.GTU.FTZ.AND P3, PT, R77, R130, PT ;  /* 0x000000824d00720b */ /* 0x000fc80003f7c000 */
[----:B------:R-:W-:Y:S02]  /*cc30*/  FSEL R77, R85, RZ, !P3 ;  /* 0x000000ff554d7208 */ /* 0x000fe40005800000 */
[----:B------:R-:W-:Y:S02]  /*cc40*/  SEL R86, RZ, 0x1, P3 ;  /* 0x00000001ff567807 */ /* 0x000fe40001800000 */
[----:B------:R-:W-:Y:S01]  /*cc50*/  ISETP.NE.AND P3, PT, R84, 0x1, PT ;  /* 0x000000015400780c */ /* 0x000fe20003f65270 */
[----:B------:R-:W-:Y:S01]  /*cc60*/  FADD.FTZ R76, R128, R77 ;  /* 0x0000004d804c7221 */ /* 0x000fe20000010000 */
[----:B------:R-:W-:-:S03]  /*cc70*/  IMAD.MOV.U32 R128, RZ, RZ, 0x2 ;  /* 0x00000002ff807424 */ /* 0x000fc600078e00ff */
        /* <DEDUP_REMOVED lines=13> */
.L_x_2091:
        /* <DEDUP_REMOVED lines=13> */
.L_x_2093:
[----:B------:R-:W-:Y:S05]  /*ce20*/  BSYNC.RECONVERGENT B2 ;  /* 0x0000000000027941 */ /* 0x000fea0003800200 */
.L_x_2092:
        /* <DEDUP_REMOVED lines=43> */
.L_x_2090:
[----:B------:R-:W-:Y:S05]  /*d0e0*/  BSYNC.RECONVERGENT B1 ;  /* 0x0000000000017941 */ /* 0x000fea0003800200 */
.L_x_2089:
[----:B------:R-:W-:Y:S01]  /*d0f0*/  I2FP.F32.U32 R77, R76 ;  /* 0x0000004c004d7245 */ /* 0x000fe20000201000 */
[----:B------:R-:W-:Y:S01]  /*d100*/  HADD2.F32 R85, -RZ, R78.H1_H1 ;  /* 0x3000004eff557230 */ /* 0x000fe20000004100 */
        /* <DEDUP_REMOVED lines=18> */
.L_x_2096:
        /* <DEDUP_REMOVED lines=13> */
.L_x_2098:
[----:B------:R-:W-:Y:S05]  /*d300*/  BSYNC.RECONVERGENT B2 ;  /* 0x0000000000027941 */ /* 0x000fea0003800200 */
.L_x_2097:
        /* <DEDUP_REMOVED lines=43> */
.L_x_2095:
[----:B------:R-:W-:Y:S05]  /*d5c0*/  BSYNC.RECONVERGENT B1 ;  /* 0x0000000000017941 */ /* 0x000fea0003800200 */
.L_x_2094:
        /* <DEDUP_REMOVED lines=25> */
.L_x_2101:
        /* <DEDUP_REMOVED lines=13> */
.L_x_2103:
[----:B------:R-:W-:Y:S05]  /*d830*/  BSYNC.RECONVERGENT B2 ;  /* 0x0000000000027941 */ /* 0x000fea0003800200 */
.L_x_2102:
        /* <DEDUP_REMOVED lines=43> */
.L_x_2100:
[----:B------:R-:W-:Y:S05]  /*daf0*/  BSYNC.RECONVERGENT B1 ;  /* 0x0000000000017941 */ /* 0x000fea0003800200 */
.L_x_2099:
        /* <DEDUP_REMOVED lines=20> */
.L_x_2106:
        /* <DEDUP_REMOVED lines=13> */
.L_x_2108:
[----:B------:R-:W-:Y:S05]  /*dd10*/  BSYNC.RECONVERGENT B2 ;  /* 0x0000000000027941 */ /* 0x000fea0003800200 */
.L_x_2107:
        /* <DEDUP_REMOVED lines=43> */
.L_x_2105:
[----:B------:R-:W-:Y:S05]  /*dfd0*/  BSYNC.RECONVERGENT B1 ;  /* 0x0000000000017941 */ /* 0x000fea0003800200 */
.L_x_2104:
[----:B------:R-:W-:Y:S01]  /*dfe0*/  I2FP.F32.U32 R77, R84 ;  /* 0x00000054004d7245 */ /* 0x000fe20000201000 */
[----:B------:R-:W-:Y:S01]  /*dff0*/  HADD2.F32 R161, -RZ, R71.H0_H0 ;  /* 0x20000047ffa17230 */ /* 0x000fe20000004100 */
[----:B------:R-:W-:Y:S01]  /*e000*/  BSSY.RECONVERGENT B1, `(.L_x_2109) ;  /* 0x0000050000017945 */ /* 0x000fe20003800200 */
[----:B------:R-:W-:Y:S02]  /*e010*/  HFMA2 R150, -RZ, RZ, 0, 1.1920928955078125e-07 ;  /* 0x00000002ff967431 */ /* 0x000fe400000001ff */
[----:B------:R-:W-:Y:S01]  /*e020*/  FFMA.FTZ R77, R77, R134, 1.1641532182693481445e-10 ;  /* 0x2f0000004d4d7423 */ /* 0x000fe20000010086 */
[----:B------:R-:W-:-:S04]  /*e030*/  FMUL.FTZ R161, R161, R132 ;  /* 0x00000084a1a17220 */ /* 0x000fc80000410000 */
[----:B------:R-:W-:-:S04]  /*e040*/  FSETP.GTU.FTZ.AND P5, PT, R77, R130, PT ;  /* 0x000000824d00720b */ /* 0x000fc80003fbc000 */
[----:B------:R-:W-:Y:S01]  /*e050*/  FSEL R77, R161, RZ, !P5 ;  /* 0x000000ffa14d7208 */ /* 0x000fe20006800000 */
[----:B------:R-:W-:Y:S01]  /*e060*/  @P1 HADD2.F32 R161, -RZ, R75.H0_H0 ;  /* 0x2000004bffa11230 */ /* 0x000fe20000004100 */
        /* <DEDUP_REMOVED lines=16> */
.L_x_2111:
        /* <DEDUP_REMOVED lines=13> */
.L_x_2113:
[----:B------:R-:W-:Y:S05]  /*e240*/  BSYNC.RECONVERGENT B2 ;  /* 0x0000000000027941 */ /* 0x000fea0003800200 */
.L_x_2112:
        /* <DEDUP_REMOVED lines=43> */
.L_x_2110:
[----:B------:R-:W-:Y:S05]  /*e500*/  BSYNC.RECONVERGENT B1 ;  /* 0x0000000000017941 */ /* 0x000fea0003800200 */
.L_x_2109:
        /* <DEDUP_REMOVED lines=20> */
.L_x_2116:
        /* <DEDUP_REMOVED lines=15> */
.L_x_2118:
[----:B------:R-:W-:Y:S05]  /*e740*/  BSYNC.RECONVERGENT B2 ;  /* 0x0000000000027941 */ /* 0x000fea0003800200 */
.L_x_2117:
        /* <DEDUP_REMOVED lines=43> */
.L_x_2115:
[----:B------:R-:W-:Y:S05]  /*ea00*/  BSYNC.RECONVERGENT B1 ;  /* 0x0000000000017941 */ /* 0x000fea0003800200 */
.L_x_2114:
[----:B------:R-:W-:Y:S01]  /*ea10*/  I2FP.F32.U32 R77, R76 ;  /* 0x0000004c004d7245 */ /* 0x000fe20000201000 */
[----:B------:R-:W-:Y:S01]  /*ea20*/  HADD2.F32 R179, -RZ, R71.H1_H1 ;  /* 0x30000047ffb37230 */ /* 0x000fe20000004100 */
[----:B------:R-:W-:-:S03]  /*ea30*/  PRMT R78, R138, 0x5410, R78 ;  /* 0x000054108a4e7816 */ /* 0x000fc6000000004e */
[----:B------:R-:W-:Y:S01]  /*ea40*/  FFMA.FTZ R77, R77, R134, 1.1641532182693481445e-10 ;  /* 0x2f0000004d4d7423 */ /* 0x000fe20000010086 */
[----:B------:R-:W-:Y:S01]  /*ea50*/  FMUL.FTZ R76, R179, R132 ;  /* 0x00000084b34c7220 */ /* 0x000fe20000410000 */
[----:B------:R-:W-:-:S03]  /*ea60*/  @P1 HADD2.F32 R179, -RZ, R75.H1_H1 ;  /* 0x3000004bffb31230 */ /* 0x000fc60000004100 */
[----:B------:R-:W-:Y:S02]  /*ea70*/  FSETP.GTU.FTZ.AND P6, PT, R77, R130, PT ;  /* 0x000000824d00720b */ /* 0x000fe40003fdc000 */
[----:B------:R-:W-:Y:S02]  /*ea80*/  PRMT R77, R83, 0x5410, R136 ;  /* 0x00005410534d7816 */ /* 0x000fe40000000088 */
[----:B------:R-:W-:Y:S02]  /*ea90*/  FSEL R76, R76, RZ, !P6 ;  /* 0x000000ff4c4c7208 */ /* 0x000fe40007000000 */
[----:B------:R-:W-:-:S03]  /*eaa0*/  SEL R130, RZ, 0x1, P6 ;  /* 0x00000001ff827807 */ /* 0x000fc60003000000 */
[----:B------:R-:W-:-:S04]  /*eab0*/  FADD.FTZ R76, R79, R76 ;  /* 0x0000004c4f4c7221 */ /* 0x000fc80000010000 */
[--C-:B------:R-:W-:Y:S01]  /*eac0*/  @P1 FADD.FTZ R179, R179, R76.reuse ;  /* 0x0000004cb3b31221 */ /* 0x100fe20000010000 */
[----:B------:R-:W-:Y:S01]  /*ead0*/  @!P1 IMAD.MOV.U32 R179, RZ, RZ, R76 ;  /* 0x000000ffffb39224 */ /* 0x000fe200078e004c */
[----:B------:R-:W-:-:S04]  /*eae0*/  PRMT R76, R81, 0x5410, R82 ;  /* 0x00005410514c7816 */ /* 0x000fc80000000052 */
[----:B------:R-:W-:-:S04]  /*eaf0*/  F2FP.F16.F32.PACK_AB R79, RZ, R179 ;  /* 0x000000b3ff4f723e */ /* 0x000fc800000000ff */
[----:B------:R-:W-:Y:S01]  /*eb00*/  PRMT R79, R140, 0x5410, R79 ;  /* 0x000054108c4f7816 */ /* 0x000fe2000000004f */
[----:B------:R-:W-:Y:S06]  /*eb10*/  BRA `(.L_x_2119) ;  /* 0x0000002800687947 */ /* 0x000fec0003800000 */
.L_x_2038:
[----:B------:R-:W-:Y:S01]  /*eb20*/  ISETP.NE.AND P2, PT, R128, 0x1, PT ;  /* 0x000000018000780c */ /* 0x000fe20003f45270 */
[----:B------:R-:W-:Y:S01]  /*eb30*/  BSSY.RECONVERGENT B1, `(.L_x_2120) ;  /* 0x0000048000017945 */ /* 0x000fe20003800200 */
[----:B------:R-:W-:Y:S01]  /*eb40*/  IMAD.MOV.U32 R133, RZ, RZ, 0x2 ;  /* 0x00000002ff857424 */ /* 0x000fe200078e00ff */
[----:B0-----:R-:W-:Y:S01]  /*eb50*/  MOV R81, R94 ;  /* 0x0000005e00517202 */ /* 0x001fe20000000f00 */
        /* <DEDUP_REMOVED lines=12> */
.L_x_2122:
        /* <DEDUP_REMOVED lines=13> */
.L_x_2124:
[----:B------:R-:W-:Y:S05]  /*ecf0*/  BSYNC.RECONVERGENT B2 ;  /* 0x0000000000027941 */ /* 0x000fea0003800200 */
.L_x_2123:
        /* <DEDUP_REMOVED lines=39> */
[----:B------:R-:W-:Y:S02]  /*ef70*/  MOV R94, R136 ;  /* 0x00000088005e7202 */ /* 0x000fe40000000f00 */
[----:B------:R-:W-:Y:S01]  /*ef80*/  LOP3.LUT R126, R101, R80, R133, 0x96, !PT ;  /* 0x00000050657e7212 */ /* 0x000fe200078e9685 */
[----:B------:R-:W-:Y:S02]  /*ef90*/  HFMA2 R133, -RZ, RZ, 0, 0 ;  /* 0x00000000ff857431 */ /* 0x000fe400000001ff */
[----:B------:R-:W-:-:S07]  /*efa0*/  IMAD.MOV.U32 R80, RZ, RZ, R132 ;  /* 0x000000ffff507224 */ /* 0x000fce00078e0084 */
.L_x_2121:
[----:B------:R-:W-:Y:S05]  /*efb0*/  BSYNC.RECONVERGENT B1 ;  /* 0x0000000000017941 */ /* 0x000fea0003800200 */
.L_x_2120:
        /* <DEDUP_REMOVED lines=10> */
[----:B------:R-:W-:-:S02]  /*f060*/  IMAD.MOV.U32 R128, RZ, RZ, 0x2 ;  /* 0x00000002ff807424 */ /* 0x000fc400078e00ff */
[----:B0-----:R-:W-:Y:S01]  /*f070*/  FMUL.FTZ R83, R83, R132 ;  /* 0x0000008453537220 */ /* 0x001fe20000410000 */
[----:B-1----:R-:W-:-:S04]  /*f080*/  FSETP.GTU.FTZ.AND P2, PT, R81, R134, PT ;  /* 0x000000865100720b */ /* 0x002fc80003f5c000 */
[----:B------:R-:W-:Y:S02]  /*f090*/  FSEL R89, R83, RZ, !P2 ;  /* 0x000000ff53597208 */ /* 0x000fe40005000000 */
[----:B------:R-:W-:-:S03]  /*f0a0*/  PLOP3.LUT P2, PT, P2, PT, PT, 0x8, 0x80 ;  /* 0x000000000080781c */ /* 0x000fc6000174e170 */
[----:B------:R-:W-:Y:S01]  /*f0b0*/  @P1 FADD.FTZ R89, R82, R89 ;  /* 0x0000005952591221 */ /* 0x000fe20000010000 */
[----:B------:R-:W-:-:S04]  /*f0c0*/  MOV R82, R94 ;  /* 0x0000005e00527202 */ /* 0x000fc80000000f00 */
        /* <DEDUP_REMOVED lines=11> */
.L_x_2127:
        /* <DEDUP_REMOVED lines=13> */
.L_x_2129:
[----:B------:R-:W-:Y:S05]  /*f250*/  BSYNC.RECONVERGENT B2 ;  /* 0x0000000000027941 */ /* 0x000fea0003800200 */
.L_x_2128:
        /* <DEDUP_REMOVED lines=43> */
.L_x_2126:
[----:B------:R-:W-:Y:S05]  /*f510*/  BSYNC.RECONVERGENT B1 ;  /* 0x0000000000017941 */ /* 0x000fea0003800200 */
.L_x_2125:
[----:B------:R-:W-:Y:S01]  /*f520*/  I2FP.F32.U32 R83, R82 ;  /* 0x0000005200537245 */ /* 0x000fe20000201000 */
[----:B------:R-:W-:Y:S01]  /*f530*/  HADD2.F32 R133, -RZ, R76.H1_H1 ;  /* 0x3000004cff857230 */ /* 0x000fe20000004100 */
[----:B------:R-:W-:Y:S01]  /*f540*/  ISETP.NE.AND P2, PT, R128, 0x1, PT ;  /* 0x000000018000780c */ /* 0x000fe20003f45270 */
[----:B------:R-:W-:Y:S01]  /*f550*/  @P1 HADD2.F32 R76, -RZ, R72.H1_H1 ;  /* 0x30000048ff4c1230 */ /* 0x000fe20000004100 */
[----:B------:R-:W-:Y:S01]  /*f560*/  LOP3.LUT R142, R142, 0xfffffff7, RZ, 0xc0, !PT ;  /* 0xfffffff78e8e7812 */ /* 0x000fe200078ec0ff */
[----:B------:R-:W-:Y:S01]  /*f570*/  FFMA.FTZ R83, R83, R136, 1.1641532182693481445e-10 ;  /* 0x2f00000053537423 */ /* 0x000fe20000010088 */
[----:B------:R-:W-:Y:S01]  /*f580*/  FMUL.FTZ R133, R133, R132 ;  /* 0x0000008485857220 */ /* 0x000fe20000410000 */
[----:B------:R-:W-:Y:S01]  /*f590*/  BSSY.RECONVERGENT B1, `(.L_x_2130) ;  /* 0x000004b000017945 */ /* 0x000fe20003800200 */
[----:B------:R-:W-:Y:S02]  /*f5a0*/  IMAD.MOV.U32 R137, RZ, RZ, 0x2 ;  /* 0x00000002ff897424 */ /* 0x000fe400078e00ff */
        /* <DEDUP_REMOVED lines=16> */
.L_x_2132:
        /* <DEDUP_REMOVED lines=13> */
.L_x_2134:
[----:B------:R-:W-:Y:S05]  /*f780*/  BSYNC.RECONVERGENT B2 ;  /* 0x0000000000027941 */ /* 0x000fea0003800200 */
.L_x_2133:
        /* <DEDUP_REMOVED lines=43> */
.L_x_2131:
[----:B------:R-:W-:Y:S05]  /*fa40*/  BSYNC.RECONVERGENT B1 ;  /* 0x0000000000017941 */ /* 0x000fea0003800200 */
.L_x_2130:
[----:B------:R-:W-:Y:S01]  /*fa50*/  I2FP.F32.U32 R83, R76 ;  /* 0x0000004c00537245 */ /* 0x000fe20000201000 */
[----:B------:R-:W-:Y:S01]  /*fa60*/  HADD2.F32 R135, -RZ, R77.H0_H0 ;  /* 0x2000004dff877230 */ /* 0x000fe20000004100 */
[----:B------:R-:W-:Y:S01]  /*fa70*/  LOP3.LUT R142, R142, 0xfffffffb, RZ, 0xc0, !PT ;  /* 0xfffffffb8e8e7812 */ /* 0x000fe200078ec0ff */
[----:B------:R-:W-:Y:S01]  /*fa80*/  @P1 HADD2.F32 R76, -RZ, R73.H0_H0 ;  /* 0x20000049ff4c1230 */ /* 0x000fe20000004100 */
[----:B------:R-:W-:Y:S01]  /*fa90*/  BSSY.RECONVERGENT B1, `(.L_x_2135) ;  /* 0x000004e000017945 */ /* 0x000fe20003800200 */
[----:B------:R-:W-:Y:S01]  /*faa0*/  FFMA.FTZ R83, R83, R136, 1.1641532182693481445e-10 ;  /* 0x2f00000053537423 */ /* 0x000fe20000010088 */
[----:B------:R-:W-:Y:S01]  /*fab0*/  FMUL.FTZ R135, R135, R132 ;  /* 0x0000008487877220 */ /* 0x000fe20000410000 */
[----:B------:R-:W-:-:S03]  /*fac0*/  HFMA2 R128, -RZ, RZ, 0, 1.1920928955078125e-07 ;  /* 0x00000002ff807431 */ /* 0x000fc600000001ff */
[----:B------:R-:W-:-:S04]  /*fad0*/  FSETP.GTU.FTZ.AND P2, PT, R83, R134, PT ;  /* 0x000000865300720b */ /* 0x000fc80003f5c000 */
[----:B------:R-:W-:Y:S02]  /*fae0*/  FSEL R135, R135, RZ, !P2 ;  /* 0x000000ff87877208 */ /* 0x000fe40005000000 */
[----:B------:R-:W-:Y:S02]  /*faf0*/  PLOP3.LUT P3, PT, P2, PT, PT, 0x8, 0x80 ;  /* 0x000000000080781c */ /* 0x000fe4000176e170 */
[----:B------:R-:W-:Y:S01]  /*fb00*/  ISETP.NE.AND P2, PT, R137, 0x1, PT ;  /* 0x000000018900780c */ /* 0x000fe20003f45270 */
[----:B------:R-:W-:Y:S01]  /*fb10*/  @P1 FADD.FTZ R135, R76, R135 ;  /* 0x000000874c871221 */ /* 0x000fe20000010000 */
[----:B------:R-:W-:-:S04]  /*fb20*/  IMAD.MOV.U32 R76, RZ, RZ, R94 ;  /* 0x000000ffff4c7224 */ /* 0x000fc800078e005e */
[----:B------:R-:W-:-:S05]  /*fb30*/  F2FP.F16.F32.PACK_AB R83, RZ, R135 ;  /* 0x00000087ff53723e */ /* 0x000fca00000000ff */
        /* <DEDUP_REMOVED lines=10> */
.L_x_2137:
        /* <DEDUP_REMOVED lines=13> */
.L_x_2139:
[----:B------:R-:W-:Y:S05]  /*fcb0*/  BSYNC.RECONVERGENT B2 ;  /* 0x0000000000027941 */ /* 0x000fea0003800200 */
.L_x_2138:
        /* <DEDUP_REMOVED lines=43> */
.L_x_2136:
[----:B------:R-:W-:Y:S05]  /*ff70*/  BSYNC.RECONVERGENT B1 ;  /* 0x0000000000017941 */ /* 0x000fea0003800200 */
.L_x_2135:
[----:B------:R-:W-:Y:S01]  /*ff80*/  I2FP.F32.U32 R137, R76 ;  /* 0x0000004c00897245 */ /* 0x000fe20000201000 */
[----:B------:R-:W-:Y:S01]  /*ff90*/  HADD2.F32 R77, -RZ, R77.H1_H1 ;  /* 0x3000004dff4d7230 */ /* 0x000fe20000004100 */
[----:B------:R-:W-:Y:S01]  /*ffa0*/  LOP3.LUT R142, R142, 0xfffffffd, RZ, 0xc0, !PT ;  /* 0xfffffffd8e8e7812 */ /* 0x000fe200078ec0ff */
[----:B------:R-:W-:Y:S01]  /*ffb0*/  @P1 HADD2.F32 R76, -RZ, R73.H1_H1 ;  /* 0x30000049ff4c1230 */ /* 0x000fe20000004100 */
[----:B------:R-:W-:Y:S01]  /*ffc0*/  BSSY.RECONVERGENT B1, `(.L_x_2140) ;  /* 0x000004e000017945 */ /* 0x000fe20003800200 */
[----:B------:R-:W-:Y:S01]  /*ffd0*/  FFMA.FTZ R137, R137, R136, 1.1641532182693481445e-10 ;  /* 0x2f00000089897423 */ /* 0x000fe20000010088 */
[----:B------:R-:W-:Y:S01]  /*ffe0*/  FMUL.FTZ R77, R77, R132 ;  /* 0x000000844d4d7220 */ /* 0x000fe20000410000 */
[----:B------:R-:W-:-:S03]  /*fff0*/  IMAD.MOV.U32 R148, RZ, RZ, 0x2 ;  /* 0x00000002ff947424 */ /* 0x000fc600078e00ff */
        /* <DEDUP_REMOVED lines=17> */
.L_x_2142:
        /* <DEDUP_REMOVED lines=13> */
.L_x_2144:
[----:B------:R-:W-:Y:S05]  /*101e0*/  BSYNC.RECONVERGENT B2 ;  /* 0x0000000000027941 */ /* 0x000fea0003800200 */
.L_x_2143:
        /* <DEDUP_REMOVED lines=43> */
.L_x_2141:
[----:B------:R-:W-:Y:S05]  /*104a0*/  BSYNC.RECONVERGENT B1 ;  /* 0x0000000000017941 */ /* 0x000fea0003800200 */
.L_x_2140:
        /* <DEDUP_REMOVED lines=23> */
.L_x_2147:
        /* <DEDUP_REMOVED lines=13> */
.L_x_2149:
[----:B------:R-:W-:Y:S05]  /*106f0*/  BSYNC.RECONVERGENT B2 ;  /* 0x0000000000027941 */ /* 0x000fea0003800200 */
.L_x_2148:
        /* <DEDUP_REMOVED lines=43> */
.L_x_2146:
[----:B------:R-:W-:Y:S05]  /*109b0*/  BSYNC.RECONVERGENT B1 ;  /* 0x0000000000017941 */ /* 0x000fea0003800200 */
.L_x_2145:
        /* <DEDUP_REMOVED lines=23> */
.L_x_2152:
        /* <DEDUP_REMOVED lines=13> */
.L_x_2154:
[----:B------:R-:W-:Y:S05]  /*10c00*/  BSYNC.RECONVERGENT B2 ;  /* 0x0000000000027941 */ /* 0x000fea0003800200 */
.L_x_2153:
        /* <DEDUP_REMOVED lines=43> */
.L_x_2151:
[----:B------:R-:W-:Y:S05]  /*10ec0*/  BSYNC.RECONVERGENT B1 ;  /* 0x0000000000017941 */ /* 0x000fea0003800200 */
.L_x_2150:
        /* <DEDUP_REMOVED lines=12> */
[----:B------:R-:W-:-:S04]  /*10f90*/  MOV R76, R94 ;  /* 0x0000005e004c7202 */ /* 0x000fc80000000f00 */
        /* <DEDUP_REMOVED lines=10> */
.L_x_2157:
        /* <DEDUP_REMOVED lines=13> */
.L_x_2159:
[----:B------:R-:W-:Y:S05]  /*11110*/  BSYNC.RECONVERGENT B2 ;  /* 0x0000000000027941 */ /* 0x000fea0003800200 */
.L_x_2158:
        /* <DEDUP_REMOVED lines=43> */
.L_x_2156:
[----:B------:R-:W-:Y:S05]  /*113d0*/  BSYNC.RECONVERGENT B1 ;  /* 0x0000000000017941 */ /* 0x000fea0003800200 */
.L_x_2155:
[----:B------:R-:W-:Y:S01]  /*113e0*/  I2FP.F32.U32 R77, R76 ;  /* 0x0000004c004d7245 */ /* 0x000fe20000201000 */
[----:B------:R-:W-:Y:S01]  /*113f0*/  HADD2.F32 R79, -RZ, R79.H1_H1 ;  /* 0x3000004fff4f7230 */ /* 0x000fe20000004100 */
[----:B------:R-:W-:Y:S01]  /*11400*/  PRMT R78, R140, 0x5410, R78 ;  /* 0x000054108c4e7816 */ /* 0x000fe2000000004e */
[----:B------:R-:W-:Y:S02]  /*11410*/  @P1 HADD2.F32 R76, -RZ, R75.H1_H1 ;  /* 0x3000004bff4c1230 */ /* 0x000fe40000004100 */
[----:B------:R-:W-:Y:S01]  /*11420*/  FFMA.FTZ R77, R77, R136, 1.1641532182693481445e-10 ;  /* 0x2f0000004d4d7423 */ /* 0x000fe20000010088 */
[----:B------:R-:W-:-:S04]  /*11430*/  FMUL.FTZ R79, R79, R132 ;  /* 0x000000844f4f7220 */ /* 0x000fc80000410000 */
[----:B------:R-:W-:Y:S02]  /*11440*/  FSETP.GTU.FTZ.AND P5, PT, R77, R134, PT ;  /* 0x000000864d00720b */ /* 0x000fe40003fbc000 */
[----:B------:R-:W-:Y:S02]  /*11450*/  PRMT R77, R83, 0x5410, R138 ;  /* 0x00005410534d7816 */ /* 0x000fe4000000008a */
[----:B------:R-:W-:Y:S02]  /*11460*/  FSEL R179, R79, RZ, !P5 ;  /* 0x000000ff4fb37208 */ /* 0x000fe40006800000 */
[----:B------:R-:W-:-:S03]  /*11470*/  PLOP3.LUT P5, PT, P5, PT, PT, 0x8, 0x80 ;  /* 0x000000000080781c */ /* 0x000fc60002fae170 */
[----:B------:R-:W-:Y:S01]  /*11480*/  @P1 FADD.FTZ R179, R76, R179 ;  /* 0x000000b34cb31221 */ /* 0x000fe20000010000 */
[----:B------:R-:W-:-:S04]  /*11490*/  PRMT R76, R81, 0x5410, R82 ;  /* 0x00005410514c7816 */ /* 0x000fc80000000052 */
[----:B------:R-:W-:-:S04]  /*114a0*/  F2FP.F16.F32.PACK_AB R79, RZ, R179 ;  /* 0x000000b3ff4f723e */ /* 0x000fc800000000ff */
[----:B------:R-:W-:-:S07]  /*114b0*/  PRMT R79, R148, 0x5410, R79 ;  /* 0x00005410944f7816 */ /* 0x000fce000000004f */
.L_x_2119:
        /* <DEDUP_REMOVED lines=8> */
[----:B------:R-:W-:Y:S02]  /*11540*/  SEL R134, RZ, 0x1000000, !P4 ;  /* 0x01000000ff867807 */ /* 0x000fe40006000000 */
[----:B------:R-:W-:Y:S02]  /*11550*/  SEL R132, RZ, 0x10000, !P5 ;  /* 0x00010000ff847807 */ /* 0x000fe40006800000 */
[----:B------:R-:W-:Y:S02]  /*11560*/  SEL R81, RZ, 0x100, !P6 ;  /* 0x00000100ff517807 */ /* 0x000fe40007000000 */
[----:B------:R-:W-:Y:S02]  /*11570*/  LOP3.LUT P1, RZ, R142, 0x10, RZ, 0xc0, !PT ;  /* 0x000000108eff7812 */ /* 0x000fe4000782c0ff */
        /* <DEDUP_REMOVED lines=31> */
.L_x_2160:
[----:B------:R-:W-:Y:S01]  /*11770*/  IMAD.MOV.U32 R134, RZ, RZ, R80 ;  /* 0x000000ffff867224 */ /* 0x000fe200078e0050 */
[----:B------:R-:W-:-:S07]  /*11780*/  IADD3 R0, PT, PT, R0, 0x100, RZ ;  /* 0x0000010000007810 */ /* 0x000fce0007ffe0ff */
.L_x_2037:
[----:B------:R-:W-:Y:S05]  /*11790*/  BSYNC.RECONVERGENT B0 ;  /* 0x0000000000007941 */ /* 0x000fea0003800200 */
.L_x_2036:
        /* <DEDUP_REMOVED lines=35> */
.L_x_2166:
        /* <DEDUP_REMOVED lines=13> */
.L_x_2168:
[----:B------:R-:W-:Y:S05]  /*11aa0*/  BSYNC.RECONVERGENT B2 ;  /* 0x0000000000027941 */ /* 0x000fea0003800200 */
.L_x_2167:
        /* <DEDUP_REMOVED lines=43> */
.L_x_2165:
[----:B------:R-:W-:Y:S05]  /*11d60*/  BSYNC.RECONVERGENT B1 ;  /* 0x0000000000017941 */ /* 0x000fea0003800200 */
.L_x_2164:
        /* <DEDUP_REMOVED lines=10> */
[----:B0-----:R-:W-:-:S04]  /*11e10*/  FMUL.FTZ R83, R83, R130 ;  /* 0x0000008253537220 */ /* 0x001fc80000410000 */
[----:B-1----:R-:W-:Y:S01]  /*11e20*/  FSETP.GTU.FTZ.AND P3, PT, R81, R132, PT ;  /* 0x000000845100720b */ /* 0x002fe20003f7c000 */
[----:B------:R-:W-:-:S03]  /*11e30*/  IMAD.MOV.U32 R81, RZ, RZ, R94 ;  /* 0x000000ffff517224 */ /* 0x000fc600078e005e */
        /* <DEDUP_REMOVED lines=12> */
.L_x_2171:
        /* <DEDUP_REMOVED lines=13> */
.L_x_2173:
[----:B------:R-:W-:Y:S05]  /*11fd0*/  BSYNC.RECONVERGENT B2 ;  /* 0x0000000000027941 */ /* 0x000fea0003800200 */
.L_x_2172:
        /* <DEDUP_REMOVED lines=43> */
.L_x_2170:
[----:B------:R-:W-:Y:S05]  /*12290*/  BSYNC.RECONVERGENT B1 ;  /* 0x0000000000017941 */ /* 0x000fea0003800200 */
.L_x_2169:
        /* <DEDUP_REMOVED lines=25> */
.L_x_2176:
        /* <DEDUP_REMOVED lines=13> */
.L_x_2178:
[----:B------:R-:W-:Y:S05]  /*12500*/  BSYNC.RECONVERGENT B2 ;  /* 0x0000000000027941 */ /* 0x000fea0003800200 */
.L_x_2177:
        /* <DEDUP_REMOVED lines=43> */
.L_x_2175:
[----:B------:R-:W-:Y:S05]  /*127c0*/  BSYNC.RECONVERGENT B1 ;  /* 0x0000000000017941 */ /* 0x000fea0003800200 */
.L_x_2174:
        /* <DEDUP_REMOVED lines=22> */
.L_x_2181:
        /* <DEDUP_REMOVED lines=13> */
.L_x_2183:
[----:B------:R-:W-:Y:S05]  /*12a00*/  BSYNC.RECONVERGENT B2 ;  /* 0x0000000000027941 */ /* 0x000fea0003800200 */
.L_x_2182:
        /* <DEDUP_REMOVED lines=43> */
.L_x_2180:
[----:B------:R-:W-:Y:S05]  /*12cc0*/  BSYNC.RECONVERGENT B1 ;  /* 0x0000000000017941 */ /* 0x000fea0003800200 */
.L_x_2179:
[----:B------:R-:W-:Y:S01]  /*12cd0*/  I2FP.F32.U32 R83, R76 ;  /* 0x0000004c00537245 */ /* 0x000fe20000201000 */
[----:B------:R-:W-:Y:S01]  /*12ce0*/  HADD2.F32 R85, -RZ, R68.H1_H1 ;  /* 0x30000044ff557230 */ /* 0x000fe20000004100 */
[----:B------:R-:W-:Y:S01]  /*12cf0*/  BSSY.RECONVERGENT B1, `(.L_x_2184) ;  /* 0x0000050000017945 */ /* 0x000fe20003800200 */
[----:B------:R-:W-:Y:S02]  /*12d00*/  @P1 HADD2.F32 R141, -RZ, R72.H1_H1 ;  /* 0x30000048ff8d1230 */ /* 0x000fe40000004100 */
        /* <DEDUP_REMOVED lines=21> */
.L_x_2186:
        /* <DEDUP_REMOVED lines=13> */
.L_x_2188:
[----:B------:R-:W-:Y:S05]  /*12f30*/  BSYNC.RECONVERGENT B2 ;  /* 0x0000000000027941 */ /* 0x000fea0003800200 */
.L_x_2187:
        /* <DEDUP_REMOVED lines=43> */
.L_x_2185:
[----:B------:R-:W-:Y:S05]  /*131f0*/  BSYNC.RECONVERGENT B1 ;  /* 0x0000000000017941 */ /* 0x000fea0003800200 */
.L_x_2184:
[----:B------:R-:W-:Y:S01]  /*13200*/  I2FP.F32.U32 R83, R76 ;  /* 0x0000004c00537245 */ /* 0x000fe20000201000 */
[----:B------:R-:W-:Y:S01]  /*13210*/  HADD2.F32 R85, -RZ, R77.H0_H0 ;  /* 0x2000004dff557230 */ /* 0x000fe20000004100 */
        /* <DEDUP_REMOVED lines=20> */
.L_x_2191:
        /* <DEDUP_REMOVED lines=13> */
.L_x_2193:
[----:B------:R-:W-:Y:S05]  /*13430*/  BSYNC.RECONVERGENT B2 ;  /* 0x0000000000027941 */ /* 0x000fea0003800200 */
.L_x_2192:
        /* <DEDUP_REMOVED lines=43> */
.L_x_2190:
[----:B------:R-:W-:Y:S05]  /*136f0*/  BSYNC.RECONVERGENT B1 ;  /* 0x0000000000017941 */ /* 0x000fea0003800200 */
.L_x_2189:
        /* <DEDUP_REMOVED lines=25> */
.L_x_2196:
        /* <DEDUP_REMOVED lines=13> */
.L_x_2198:
[----:B------:R-:W-:Y:S05]  /*13960*/  BSYNC.RECONVERGENT B2 ;  /* 0x0000000000027941 */ /* 0x000fea0003800200 */
.L_x_2197:
        /* <DEDUP_REMOVED lines=43> */
.L_x_2195:
[----:B------:R-:W-:Y:S05]  /*13c20*/  BSYNC.RECONVERGENT B1 ;  /* 0x0000000000017941 */ /* 0x000fea0003800200 */
.L_x_2194:
[----:B------:R-:W-:Y:S01]  /*13c30*/  I2FP.F32.U32 R85, R76 ;  /* 0x0000004c00557245 */ /* 0x000fe20000201000 */
[----:B------:R-:W-:Y:S01]  /*13c40*/  HADD2.F32 R77, -RZ, R77.H1_H1 ;  /* 0x3000004dff4d7230 */ /* 0x000fe20000004100 */
        /* <DEDUP_REMOVED lines=20> */
.L_x_2201:
        /* <DEDUP_REMOVED lines=13> */
.L_x_2203:
[----:B------:R-:W-:Y:S05]  /*13e60*/  BSYNC.RECONVERGENT B2 ;  /* 0x0000000000027941 */ /* 0x000fea0003800200 */
.L_x_2202:
        /* <DEDUP_REMOVED lines=43> */
.L_x_2200:
[----:B------:R-:W-:Y:S05]  /*14120*/  BSYNC.RECONVERGENT B1 ;  /* 0x0000000000017941 */ /* 0x000fea0003800200 */
.L_x_2199:
        /* <DEDUP_REMOVED lines=25> */
.L_x_2206:
        /* <DEDUP_REMOVED lines=13> */
.L_x_2208:
[----:B------:R-:W-:Y:S05]  /*14390*/  BSYNC.RECONVERGENT B2 ;  /* 0x0000000000027941 */ /* 0x000fea0003800200 */
.L_x_2207:
        /* <DEDUP_REMOVED lines=43> */
.L_x_2205:
[----:B------:R-:W-:Y:S05]  /*14650*/  BSYNC.RECONVERGENT B1 ;  /* 0x0000000000017941 */ /* 0x000fea0003800200 */
.L_x_2204:
        /* <DEDUP_REMOVED lines=20> */
.L_x_2211:
        /* <DEDUP_REMOVED lines=13> */
.L_x_2213:
[----:B------:R-:W-:Y:S05]  /*14870*/  BSYNC.RECONVERGENT B2 ;  /* 0x0000000000027941 */ /* 0x000fea0003800200 */
.L_x_2212:
        /* <DEDUP_REMOVED lines=43> */
.L_x_2210:
[----:B------:R-:W-:Y:S05]  /*14b30*/  BSYNC.RECONVERGENT B1 ;  /* 0x0000000000017941 */ /* 0x000fea0003800200 */
.L_x_2209:
        /* <DEDUP_REMOVED lines=25> */
.L_x_2216:
        /* <DEDUP_REMOVED lines=13> */
.L_x_2218:
[----:B------:R-:W-:Y:S05]  /*14da0*/  BSYNC.RECONVERGENT B2 ;  /* 0x0000000000027941 */ /* 0x000fea0003800200 */
.L_x_2217:
        /* <DEDUP_REMOVED lines=43> */
.L_x_2215:
[----:B------:R-:W-:Y:S05]  /*15060*/  BSYNC.RECONVERGENT B1 ;  /* 0x0000000000017941 */ /* 0x000fea0003800200 */
.L_x_2214:
        /* <DEDUP_REMOVED lines=20> */
.L_x_2221:
        /* <DEDUP_REMOVED lines=13> */
.L_x_2223:
[----:B------:R-:W-:Y:S05]  /*15280*/  BSYNC.RECONVERGENT B2 ;  /* 0x0000000000027941 */ /* 0x000fea0003800200 */
.L_x_2222:
        /* <DEDUP_REMOVED lines=43> */
.L_x_2220:
[----:B------:R-:W-:Y:S05]  /*15540*/  BSYNC.RECONVERGENT B1 ;  /* 0x0000000000017941 */ /* 0x000fea0003800200 */
.L_x_2219:
        /* <DEDUP_REMOVED lines=25> */
.L_x_2226:
        /* <DEDUP_REMOVED lines=13> */
.L_x_2228:
[----:B------:R-:W-:Y:S05]  /*157b0*/  BSYNC.RECONVERGENT B2 ;  /* 0x0000000000027941 */ /* 0x000fea0003800200 */
.L_x_2227:
        /* <DEDUP_REMOVED lines=43> */
.L_x_2225:
[----:B------:R-:W-:Y:S05]  /*15a70*/  BSYNC.RECONVERGENT B1 ;  /* 0x0000000000017941 */ /* 0x000fea0003800200 */
.L_x_2224:
        /* <DEDUP_REMOVED lines=20> */
.L_x_2231:
        /* <DEDUP_REMOVED lines=13> */
.L_x_2233:
[----:B------:R-:W-:Y:S05]  /*15c90*/  BSYNC.RECONVERGENT B2 ;  /* 0x0000000000027941 */ /* 0x000fea0003800200 */
.L_x_2232:
        /* <DEDUP_REMOVED lines=43> */
.L_x_2230:
[----:B------:R-:W-:Y:S05]  /*15f50*/  BSYNC.RECONVERGENT B1 ;  /* 0x0000000000017941 */ /* 0x000fea0003800200 */
.L_x_2229:
[----:B------:R-:W-:Y:S01]  /*15f60*/  I2FP.F32.U32 R77, R84 ;  /* 0x00000054004d7245 */ /* 0x000fe20000201000 */
[----:B------:R-:W-:Y:S01]  /*15f70*/  HADD2.F32 R157, -RZ, R71.H0_H0 ;  /* 0x20000047ff9d7230 */ /* 0x000fe20000004100 */
[----:B------:R-:W-:Y:S01]  /*15f80*/  BSSY.RECONVERGENT B1, `(.L_x_2234) ;  /* 0x0000050000017945 */ /* 0x000fe20003800200 */
[----:B------:R-:W-:Y:S02]  /*15f90*/  IMAD.MOV.U32 R150, RZ, RZ, 0x2 ;  /* 0x00000002ff967424 */ /* 0x000fe400078e00ff */
        /* <DEDUP_REMOVED lines=21> */
.L_x_2236:
        /* <DEDUP_REMOVED lines=13> */
.L_x_2238:
[----:B------:R-:W-:Y:S05]  /*161c0*/  BSYNC.RECONVERGENT B2 ;  /* 0x0000000000027941 */ /* 0x000fea0003800200 */
.L_x_2237:
        /* <DEDUP_REMOVED lines=43> */
.L_x_2235:
[----:B------:R-:W-:Y:S05]  /*16480*/  BSYNC.RECONVERGENT B1 ;  /* 0x0000000000017941 */ /* 0x000fea0003800200 */
.L_x_2234:
[----:B------:R-:W-:Y:S01]  /*16490*/  I2FP.F32.U32 R77, R76 ;  /* 0x0000004c004d7245 */ /* 0x000fe20000201000 */
[----:B------:R-:W-:Y:S01]  /*164a0*/  HADD2.F32 R79, -RZ, R79.H1_H1 ;  /* 0x3000004fff4f7230 */ /* 0x000fe20000004100 */
        /* <DEDUP_REMOVED lines=18> */
.L_x_2241:
        /* <DEDUP_REMOVED lines=15> */
.L_x_2243:
[----:B------:R-:W-:Y:S05]  /*166c0*/  BSYNC.RECONVERGENT B2 ;  /* 0x0000000000027941 */ /* 0x000fea0003800200 */
.L_x_2242:
        /* <DEDUP_REMOVED lines=43> */
.L_x_2240:
[----:B------:R-:W-:Y:S05]  /*16980*/  BSYNC.RECONVERGENT B1 ;  /* 0x0000000000017941 */ /* 0x000fea0003800200 */
.L_x_2239:
        /* <DEDUP_REMOVED lines=17> */
.L_x_2163:
[----:B------:R-:W-:Y:S01]  /*16aa0*/  ISETP.NE.AND P2, PT, R128, 0x1, PT ;  /* 0x000000018000780c */ /* 0x000fe20003f45270 */
[----:B------:R-:W-:Y:S01]  /*16ab0*/  BSSY.RECONVERGENT B1, `(.L_x_2245) ;  /* 0x0000048000017945 */ /* 0x000fe20003800200 */
[----:B------:R-:W-:Y:S02]  /*16ac0*/  HFMA2 R138, -RZ, RZ, 0, 1.1920928955078125e-07 ;  /* 0x00000002ff8a7431 */ /* 0x000fe400000001ff */
[----:B0-----:R-:W-:Y:S02]  /*16ad0*/  IMAD.MOV.U32 R81, RZ, RZ, R94 ;  /* 0x000000ffff517224 */ /* 0x001fe400078e005e */
        /* <DEDUP_REMOVED lines=12> */
.L_x_2247:
        /* <DEDUP_REMOVED lines=13> */
.L_x_2249:
[----:B------:R-:W-:Y:S05]  /*16c70*/  BSYNC.RECONVERGENT B2 ;  /* 0x0000000000027941 */ /* 0x000fea0003800200 */
.L_x_2248:
        /* <DEDUP_REMOVED lines=43> */
.L_x_2246:
[----:B------:R-:W-:Y:S05]  /*16f30*/  BSYNC.RECONVERGENT B1 ;  /* 0x0000000000017941 */ /* 0x000fea0003800200 */
.L_x_2245:
        /* <DEDUP_REMOVED lines=10> */
[----:B------:R-:W-:-:S02]  /*16fe0*/  HFMA2 R128, -RZ, RZ, 0, 1.1920928955078125e-07 ;  /* 0x00000002ff807431 */ /* 0x000fc400000001ff */
[----:B0-----:R-:W-:Y:S01]  /*16ff0*/  FMUL.FTZ R83, R83, R132 ;  /* 0x0000008453537220 */ /* 0x001fe20000410000 */
[----:B-1----:R-:W-:-:S04]  /*17000*/  FSETP.GTU.FTZ.AND P3, PT, R81, R134, PT ;  /* 0x000000865100720b */ /* 0x002fc80003f7c000 */
        /* <DEDUP_REMOVED lines=15> */
.L_x_2252:
        /* <DEDUP_REMOVED lines=13> */
.L_x_2254:
[----:B------:R-:W-:Y:S05]  /*171d0*/  BSYNC.RECONVERGENT B2 ;  /* 0x0000000000027941 */ /* 0x000fea0003800200 */
.L_x_2253:
        /* <DEDUP_REMOVED lines=43> */
.L_x_2251:
[----:B------:R-:W-:Y:S05]  /*17490*/  BSYNC.RECONVERGENT B1 ;  /* 0x0000000000017941 */ /* 0x000fea0003800200 */
.L_x_2250:
        /* <DEDUP_REMOVED lines=25> */
.L_x_2257:
        /* <DEDUP_REMOVED lines=13> */
.L_x_2259:
[----:B------:R-:W-:Y:S05]  /*17700*/  BSYNC.RECONVERGENT B2 ;  /* 0x0000000000027941 */ /* 0x000fea0003800200 */
.L_x_2258:
        /* <DEDUP_REMOVED lines=43> */
.L_x_2256:
[----:B------:R-:W-:Y:S05]  /*179c0*/  BSYNC.RECONVERGENT B1 ;  /* 0x0000000000017941 */ /* 0x000fea0003800200 */
.L_x_2255:
[----:B------:R-:W-:Y:S01]  /*179d0*/  I2FP.F32.U32 R83, R76 ;  /* 0x0000004c00537245 */ /* 0x000fe20000201000 */
[----:B------:R-:W-:Y:S01]  /*179e0*/  HADD2.F32 R143, -RZ, R77.H0_H0 ;  /* 0x2000004dff8f7230 */ /* 0x000fe20000004100 */
[----:B------:R-:W-:Y:S01]  /*179f0*/  LOP3.LUT R142, R142, 0xfffffffb, RZ, 0xc0, !PT ;  /* 0xfffffffb8e8e7812 */ /* 0x000fe200078ec0ff */
[----:B------:R-:W-:Y:S01]  /*17a00*/  @P1 HADD2.F32 R76, -RZ, R73.H0_H0 ;  /* 0x20000049ff4c1230 */ /* 0x000fe20000004100 */
        /* <DEDUP_REMOVED lines=21> */
.L_x_2262:
        /* <DEDUP_REMOVED lines=13> */
.L_x_2264:
[----:B------:R-:W-:Y:S05]  /*17c30*/  BSYNC.RECONVERGENT B2 ;  /* 0x0000000000027941 */ /* 0x000fea0003800200 */
.L_x_2263:
        /* <DEDUP_REMOVED lines=43> */
.L_x_2261:
[----:B------:R-:W-:Y:S05]  /*17ef0*/  BSYNC.RECONVERGENT B1 ;  /* 0x0000000000017941 */ /* 0x000fea0003800200 */
.L_x_2260:
[----:B------:R-:W-:Y:S01]  /*17f00*/  I2FP.F32.U32 R145, R76 ;  /* 0x0000004c00917245 */ /* 0x000fe20000201000 */
[----:B------:R-:W-:Y:S01]  /*17f10*/  HADD2.F32 R77, -RZ, R77.H1_H1 ;  /* 0x3000004dff4d7230 */ /* 0x000fe20000004100 */
[----:B------:R-:W-:Y:S01]  /*17f20*/  LOP3.LUT R142, R142, 0xfffffffd, RZ, 0xc0, !PT ;  /* 0xfffffffd8e8e7812 */ /* 0x000fe200078ec0ff */
[----:B------:R-:W-:Y:S01]  /*17f30*/  @P1 HADD2.F32 R76, -RZ, R73.H1_H1 ;  /* 0x30000049ff4c1230 */ /* 0x000fe20000004100 */
        /* <DEDUP_REMOVED lines=21> */
.L_x_2267:
        /* <DEDUP_REMOVED lines=13> */
.L_x_2269:
[----:B------:R-:W-:Y:S05]  /*18160*/  BSYNC.RECONVERGENT B2 ;  /* 0x0000000000027941 */ /* 0x000fea0003800200 */
.L_x_2268:
        /* <DEDUP_REMOVED lines=43> */
.L_x_2266:
[----:B------:R-:W-:Y:S05]  /*18420*/  BSYNC.RECONVERGENT B1 ;  /* 0x0000000000017941 */ /* 0x000fea0003800200 */
.L_x_2265:
        /* <DEDUP_REMOVED lines=23> */
.L_x_2272:
        /* <DEDUP_REMOVED lines=13> */
.L_x_2274:
[----:B------:R-:W-:Y:S05]  /*18670*/  BSYNC.RECONVERGENT B2 ;  /* 0x0000000000027941 */ /* 0x000fea0003800200 */
.L_x_2273:
        /* <DEDUP_REMOVED lines=43> */
.L_x_2271:
[----:B------:R-:W-:Y:S05]  /*18930*/  BSYNC.RECONVERGENT B1 ;  /* 0x0000000000017941 */ /* 0x000fea0003800200 */
.L_x_2270:
[----:B------:R-:W-:Y:S01]  /*18940*/  I2FP.F32.U32 R77, R76 ;  /* 0x0000004c004d7245 */ /* 0x000fe20000201000 */
[----:B------:R-:W-:Y:S01]  /*18950*/  HADD2.F32 R157, -RZ, R78.H1_H1 ;  /* 0x3000004eff9d7230 */ /* 0x000fe20000004100 */
[----:B------:R-:W-:Y:S01]  /*18960*/  ISETP.NE.AND P4, PT, R128, 0x1, PT ;  /* 0x000000018000780c */ /* 0x000fe20003f85270 */
[----:B------:R-:W-:Y:S01]  /*18970*/  @P1 HADD2.F32 R76, -RZ, R74.H1_H1 ;  /* 0x3000004aff4c1230 */ /* 0x000fe20000004100 */
        /* <DEDUP_REMOVED lines=19> */
.L_x_2277:
        /* <DEDUP_REMOVED lines=13> */
.L_x_2279:
[----:B------:R-:W-:Y:S05]  /*18b80*/  BSYNC.RECONVERGENT B2 ;  /* 0x0000000000027941 */ /* 0x000fea0003800200 */
.L_x_2278:
        /* <DEDUP_REMOVED lines=43> */
.L_x_2276:
[----:B------:R-:W-:Y:S05]  /*18e40*/  BSYNC.RECONVERGENT B1 ;  /* 0x0000000000017941 */ /* 0x000fea0003800200 */
.L_x_2275:
        /* <DEDUP_REMOVED lines=23> */
.L_x_2282:
        /* <DEDUP_REMOVED lines=13> */
.L_x_2284:
[----:B------:R-:W-:Y:S05]  /*19090*/  BSYNC.RECONVERGENT B2 ;  /* 0x0000000000027941 */ /* 0x000fea0003800200 */
.L_x_2283:
        /* <DEDUP_REMOVED lines=43> */
.L_x_2281:
[----:B------:R-:W-:Y:S05]  /*19350*/  BSYNC.RECONVERGENT B1 ;  /* 0x0000000000017941 */ /* 0x000fea0003800200 */
.L_x_2280:
        /* <DEDUP_REMOVED lines=14> */
.L_x_2244:
        /* <DEDUP_REMOVED lines=43> */
.L_x_2285:
[----:B------:R-:W-:Y:S01]  /*196f0*/  MOV R134, R80 ;  /* 0x0000005000867202 */ /* 0x000fe20000000f00 */
[----:B------:R-:W-:-:S07]  /*19700*/  VIADD R0, R0, 0x100 ;  /* 0x0000010000007836 */ /* 0x000fce0000000000 */
.L_x_2162:
[----:B------:R-:W-:Y:S05]  /*19710*/  BSYNC.RECONVERGENT B0 ;  /* 0x0000000000007941 */ /* 0x000fea0003800200 */
.L_x_2161:
        /* <DEDUP_REMOVED lines=33> */
.L_x_2291:
        /* <DEDUP_REMOVED lines=13> */
.L_x_2293:
[----:B------:R-:W-:Y:S05]  /*19a00*/  BSYNC.RECONVERGENT B2 ;  /* 0x0000000000027941 */ /* 0x000fea0003800200 */
.L_x_2292:
        /* <DEDUP_REMOVED lines=40> */
[----:B------:R-:W-:Y:S01]  /*19c90*/  HFMA2 R84, -RZ, RZ, 0, 0 ;  /* 0x00000000ff547431 */ /* 0x000fe200000001ff */
[----:B------:R-:W-:Y:S01]  /*19ca0*/  LOP3.LUT R126, R101, R80, R85, 0x96, !PT ;  /* 0x00000050657e7212 */ /* 0x000fe200078e9655 */
[----:B------:R-:W-:-:S07]  /*19cb0*/  IMAD.MOV.U32 R80, RZ, RZ, R134 ;  /* 0x000000ffff507224 */ /* 0x000fce00078e0086 */
.L_x_2290:
[----:B------:R-:W-:Y:S05]  /*19cc0*/  BSYNC.RECONVERGENT B1 ;  /* 0x0000000000017941 */ /* 0x000fea0003800200 */
.L_x_2289:
[----:B------:R-:W0:Y:S01]  /*19cd0*/  LDC R130, c[0x0][0x408] ;  /* 0x00010200ff827b82 */ /* 0x000e220000000800 */
[----:B------:R-:W-:Y:S01]  /*19ce0*/  I2FP.F32.U32 R81, R80 ;  /* 0x0000005000517245 */ /* 0x000fe20000201000 */
[----:B------:R-:W-:Y:S01]  /*19cf0*/  IMAD.MOV.U32 R134, RZ, RZ, 0x2f800000 ;  /* 0x2f800000ff867424 */ /* 0x000fe200078e00ff */
[----:B------:R-:W-:Y:S01]  /*19d00*/  LOP3.LUT R142, R142, 0xffffffdf, RZ, 0xc0, !PT ;  /* 0xffffffdf8e8e7812 */ /* 0x000fe200078ec0ff */
[----:B-----5:R-:W-:Y:S01]  /*19d10*/  HADD2.F32 R83, -RZ, R76.H0_H0 ;  /* 0x2000004cff537230 */ /* 0x020fe20000004100 */
[----:B------:R-:W-:Y:S01]  /*19d20*/  BSSY.RECONVERGENT B1, `(.L_x_2294) ;  /* 0x000004d000017945 */ /* 0x000fe20003800200 */
[----:B------:R-:W-:Y:S01]  /*19d30*/  FFMA.FTZ R81, R81, R134, 1.1641532182693481445e-10 ;  /* 0x2f00000051517423 */ /* 0x000fe20000010086 */
[----:B------:R-:W-:Y:S01]  /*19d40*/  MOV R86, 0x2 ;  /* 0x0000000200567802 */ /* 0x000fe20000000f00 */
[----:B------:R-:W1:Y:S01]  /*19d50*/  LDC R132, c[0x0][0x404] ;  /* 0x00010100ff847b82 */ /* 0x000e620000000800 */
[----:B------:R-:W-:Y:S02]  /*19d60*/  IMAD.MOV.U32 R80, RZ, RZ, R94 ;  /* 0x000000ffff507224 */ /* 0x000fe400078e005e */
[----:B0-----:R-:W-:Y:S01]  /*19d70*/  FMUL.FTZ R83, R83, R130 ;  /* 0x0000008253537220 */ /* 0x001fe20000410000 */
[----:B-1----:R-:W-:-:S04]  /*19d80*/  FSETP.GTU.FTZ.AND P3, PT, R81, R132, PT ;  /* 0x000000845100720b */ /* 0x002fc80003f7c000 */
        /* <DEDUP_REMOVED lines=13> */
.L_x_2296:
        /* <DEDUP_REMOVED lines=13> */
.L_x_2298:
[----:B------:R-:W-:Y:S05]  /*19f30*/  BSYNC.RECONVERGENT B2 ;  /* 0x0000000000027941 */ /* 0x000fea0003800200 */
.L_x_2297:
        /* <DEDUP_REMOVED lines=43> */
.L_x_2295:
[----:B------:R-:W-:Y:S05]  /*1a1f0*/  BSYNC.RECONVERGENT B1 ;  /* 0x0000000000017941 */ /* 0x000fea0003800200 */
.L_x_2294:
[----:B------:R-:W-:Y:S01]  /*1a200*/  I2FP.F32.U32 R81, R80 ;  /* 0x0000005000517245 */ /* 0x000fe20000201000 */
[----:B------:R-:W-:Y:S01]  /*1a210*/  HADD2.F32 R85, -RZ, R68.H0_H0 ;  /* 0x20000044ff557230 */ /* 0x000fe20000004100 */
[----:B------:R-:W-:Y:S01]  /*1a220*/  BSSY.RECONVERGENT B1, `(.L_x_2299) ;  /* 0x0000050000017945 */ /* 0x000fe20003800200 */
[----:B------:R-:W-:Y:S01]  /*1a230*/  @P2 HADD2.F32 R123, -RZ, R72.H0_H0 ;  /* 0x20000048ff7b2230 */ /* 0x000fe20000004100 */
        /* <DEDUP_REMOVED lines=21> */
.L_x_2301:
        /* <DEDUP_REMOVED lines=13> */
.L_x_2303:
[----:B------:R-:W-:Y:S05]  /*1a460*/  BSYNC.RECONVERGENT B2 ;  /* 0x0000000000027941 */ /* 0x000fea0003800200 */
.L_x_2302:
        /* <DEDUP_REMOVED lines=42> */
[----:B------:R-:W-:-:S07]  /*1a710*/  IMAD.MOV.U32 R82, RZ, RZ, R148 ;  /* 0x000000ffff527224 */ /* 0x000fce00078e0094 */
.L_x_2300:
[----:B------:R-:W-:Y:S05]  /*1a720*/  BSYNC.RECONVERGENT B1 ;  /* 0x0000000000017941 */ /* 0x000fea0003800200 */
.L_x_2299:
[----:B------:R-:W-:Y:S01]  /*1a730*/  I2FP.F32.U32 R81, R81 ;  /* 0x0000005100517245 */ /* 0x000fe20000201000 */
[----:B------:R-:W-:Y:S01]  /*1a740*/  HADD2.F32 R83, -RZ, R76.H1_H1 ;  /* 0x3000004cff537230 */ /* 0x000fe20000004100 */
        /* <DEDUP_REMOVED lines=20> */
.L_x_2306:
        /* <DEDUP_REMOVED lines=13> */
.L_x_2308:
[----:B------:R-:W-:Y:S05]  /*1a960*/  BSYNC.RECONVERGENT B2 ;  /* 0x0000000000027941 */ /* 0x000fea0003800200 */
.L_x_2307:
        /* <DEDUP_REMOVED lines=41> */
[----:B------:R-:W-:Y:S02]  /*1ac00*/  LOP3.LUT R126, R101, R84, R149, 0x96, !PT ;  /* 0x00000054657e7212 */ /* 0x000fe400078e9695 */
[----:B------:R-:W-:-:S07]  /*1ac10*/  MOV R82, R148 ;  /* 0x0000009400527202 */ /* 0x000fce0000000f00 */
.L_x_2305:
[----:B------:R-:W-:Y:S05]  /*1ac20*/  BSYNC.RECONVERGENT B1 ;  /* 0x0000000000017941 */ /* 0x000fea0003800200 */
.L_x_2304:
        /* <DEDUP_REMOVED lines=13> */
[----:B------:R-:W-:Y:S02]  /*1ad00*/  @!P2 MOV R149, R76 ;  /* 0x0000004c0095a202 */ /* 0x000fe40000000f00 */
[----:B------:R-:W-:Y:S02]  /*1ad10*/  MOV R76, R94 ;  /* 0x0000005e004c7202 */ /* 0x000fe40000000f00 */
[----:B------:R-:W-:-:S03]  /*1ad20*/  F2FP.F16.F32.PACK_AB R81, RZ, R149 ;  /* 0x00000095ff51723e */ /* 0x000fc600000000ff */
        /* <DEDUP_REMOVED lines=9> */
.L_x_2311:
        /* <DEDUP_REMOVED lines=13> */
.L_x_2313:
[----:B------:R-:W-:Y:S05]  /*1ae90*/  BSYNC.RECONVERGENT B2 ;  /* 0x0000000000027941 */ /* 0x000fea0003800200 */
.L_x_2312:
        /* <DEDUP_REMOVED lines=41> */
[----:B------:R-:W-:Y:S01]  /*1b130*/  IMAD.MOV.U32 R84, RZ, RZ, RZ ;  /* 0x000000ffff547224 */ /* 0x000fe200078e00ff */
[----:B------:R-:W-:-:S07]  /*1b140*/  MOV R82, R152 ;  /* 0x0000009800527202 */ /* 0x000fce0000000f00 */
.L_x_2310:
[----:B------:R-:W-:Y:S05]  /*1b150*/  BSYNC.RECONVERGENT B1 ;  /* 0x0000000000017941 */ /* 0x000fea0003800200 */
.L_x_2309:
[----:B------:R-:W-:Y:S01]  /*1b160*/  I2FP.F32.U32 R83, R76 ;  /* 0x0000004c00537245 */ /* 0x000fe20000201000 */
[----:B------:R-:W-:Y:S01]  /*1b170*/  HADD2.F32 R85, -RZ, R77.H0_H0 ;  /* 0x2000004dff557230 */ /* 0x000fe20000004100 */
        /* <DEDUP_REMOVED lines=20> */
.L_x_2316:
        /* <DEDUP_REMOVED lines=13> */
.L_x_2318:
[----:B------:R-:W-:Y:S05]  /*1b390*/  BSYNC.RECONVERGENT B2 ;  /* 0x0000000000027941 */ /* 0x000fea0003800200 */
.L_x_2317:
[----:B------:R-:W-:Y:S01]  /*1b3a0*/  IMAD.WIDE.U32 R150, R146, -0x326172a9, RZ ;  /* 0xcd9e8d5792967825 */ /* 0x000fe200078e00ff */
[----:B------:R-:W-:-:S03]  /*1b3b0*/  LOP3.LUT R154, R95, R85, R3, 0x96, !PT ;  /* 0x000000555f9a7212 */ /* 0x000fc600078e9603 */
[----:B------:R-:W-:Y:S01]  /*1b3c0*/  HFMA2 R88, -RZ, RZ, 0, 0 ;  /* 0x00000000ff587431 */ /* 0x000fe200000001ff */
        /* <DEDUP_REMOVED lines=40> */
.L_x_2315:
[----:B------:R-:W-:Y:S05]  /*1b650*/  BSYNC.RECONVERGENT B1 ;  /* 0x0000000000017941 */ /* 0x000fea0003800200 */
.L_x_2314:
[----:B------:R-:W-:Y:S01]  /*1b660*/  I2FP.F32.U32 R83, R76 ;  /* 0x0000004c00537245 */ /* 0x000fe20000201000 */
[----:B------:R-:W-:Y:S01]  /*1b670*/  HADD2.F32 R85, -RZ, R69.H0_H0 ;  /* 0x20000045ff557230 */ /* 0x000fe20000004100 */
[----:B------:R-:W-:Y:S01]  /*1b680*/  BSSY.RECONVERGENT B1, `(.L_x_2319) ;  /* 0x0000050000017945 */ /* 0x000fe20003800200 */
[----:B------:R-:W-:Y:S01]  /*1b690*/  @P2 HADD2.F32 R151, -RZ, R73.H0_H0 ;  /* 0x20000049ff972230 */ /* 0x000fe20000004100 */
        /* <DEDUP_REMOVED lines=21> */
.L_x_2321:
        /* <DEDUP_REMOVED lines=13> */
.L_x_2323:
[----:B------:R-:W-:Y:S05]  /*1b8c0*/  BSYNC.RECONVERGENT B2 ;  /* 0x0000000000027941 */ /* 0x000fea0003800200 */
.L_x_2322:
        /* <DEDUP_REMOVED lines=43> */
.L_x_2320:
[----:B------:R-:W-:Y:S05]  /*1bb80*/  BSYNC.RECONVERGENT B1 ;  /* 0x0000000000017941 */ /* 0x000fea0003800200 */
.L_x_2319:
        /* <DEDUP_REMOVED lines=22> */
.L_x_2326:
        /* <DEDUP_REMOVED lines=13> */
.L_x_2328:
[----:B------:R-:W-:Y:S05]  /*1bdc0*/  BSYNC.RECONVERGENT B2 ;  /* 0x0000000000027941 */ /* 0x000fea0003800200 */
.L_x_2327:
        /* <DEDUP_REMOVED lines=41> */
[----:B------:R-:W-:Y:S01]  /*1c060*/  IMAD.MOV.U32 R76, RZ, RZ, R82 ;  /* 0x000000ffff4c7224 */ /* 0x000fe200078e0052 */
[----:B------:R-:W-:-:S07]  /*1c070*/  MOV R82, R152 ;  /* 0x0000009800527202 */ /* 0x000fce0000000f00 */
.L_x_2325:
[----:B------:R-:W-:Y:S05]  /*1c080*/  BSYNC.RECONVERGENT B1 ;  /* 0x0000000000017941 */ /* 0x000fea0003800200 */
.L_x_2324:
        /* <DEDUP_REMOVED lines=25> */
.L_x_2331:
        /* <DEDUP_REMOVED lines=13> */
.L_x_2333:
[----:B------:R-:W-:Y:S05]  /*1c2f0*/  BSYNC.RECONVERGENT B2 ;  /* 0x0000000000027941 */ /* 0x000fea0003800200 */
.L_x_2332:
        /* <DEDUP_REMOVED lines=41> */
[----:B------:R-:W-:Y:S01]  /*1c590*/  IMAD.MOV.U32 R76, RZ, RZ, R82 ;  /* 0x000000ffff4c7224 */ /* 0x000fe200078e0052 */
[----:B------:R-:W-:-:S07]  /*1c5a0*/  MOV R82, R154 ;  /* 0x0000009a00527202 */ /* 0x000fce0000000f00 */
.L_x_2330:
[----:B------:R-:W-:Y:S05]  /*1c5b0*/  BSYNC.RECONVERGENT B1 ;  /* 0x0000000000017941 */ /* 0x000fea0003800200 */
.L_x_2329:
        /* <DEDUP_REMOVED lines=22> */
.L_x_2336:
        /* <DEDUP_REMOVED lines=13> */
.L_x_2338:
[----:B------:R-:W-:Y:S05]  /*1c7f0*/  BSYNC.RECONVERGENT B2 ;  /* 0x0000000000027941 */ /* 0x000fea0003800200 */
.L_x_2337:
        /* <DEDUP_REMOVED lines=43> */
.L_x_2335:
[----:B------:R-:W-:Y:S05]  /*1cab0*/  BSYNC.RECONVERGENT B1 ;  /* 0x0000000000017941 */ /* 0x000fea0003800200 */
.L_x_2334:
        /* <DEDUP_REMOVED lines=25> */
.L_x_2341:
        /* <DEDUP_REMOVED lines=13> */
.L_x_2343:
[----:B------:R-:W-:Y:S05]  /*1cd20*/  BSYNC.RECONVERGENT B2 ;  /* 0x0000000000027941 */ /* 0x000fea0003800200 */
.L_x_2342:
        /* <DEDUP_REMOVED lines=40> */
[----:B------:R-:W-:Y:S02]  /*1cfb0*/  LOP3.LUT R126, R101, R76, R169, 0x96, !PT ;  /* 0x0000004c657e7212 */ /* 0x000fe400078e96a9 */
[----:B------:R-:W-:Y:S01]  /*1cfc0*/  MOV R76, R82 ;  /* 0x00000052004c7202 */ /* 0x000fe20000000f00 */
[----:B------:R-:W-:-:S07]  /*1cfd0*/  IMAD.MOV.U32 R82, RZ, RZ, R168 ;  /* 0x000000ffff527224 */ /* 0x000fce00078e00a8 */
.L_x_2340:
[----:B------:R-:W-:Y:S05]  /*1cfe0*/  BSYNC.RECONVERGENT B1 ;  /* 0x0000000000017941 */ /* 0x000fea0003800200 */
.L_x_2339:
        /* <DEDUP_REMOVED lines=20> */
.L_x_2346:
        /* <DEDUP_REMOVED lines=13> */
.L_x_2348:
[----:B------:R-:W-:Y:S05]  /*1d200*/  BSYNC.RECONVERGENT B2 ;  /* 0x0000000000027941 */ /* 0x000fea0003800200 */
.L_x_2347:
        /* <DEDUP_REMOVED lines=43> */
.L_x_2345:
[----:B------:R-:W-:Y:S05]  /*1d4c0*/  BSYNC.RECONVERGENT B1 ;  /* 0x0000000000017941 */ /* 0x000fea0003800200 */
.L_x_2344:
        /* <DEDUP_REMOVED lines=25> */
.L_x_2351:
        /* <DEDUP_REMOVED lines=13> */
.L_x_2353:
[----:B------:R-:W-:Y:S05]  /*1d730*/  BSYNC.RECONVERGENT B2 ;  /* 0x0000000000027941 */ /* 0x000fea0003800200 */
.L_x_2352:
        /* <DEDUP_REMOVED lines=43> */
.L_x_2350:
[----:B------:R-:W-:Y:S05]  /*1d9f0*/  BSYNC.RECONVERGENT B1 ;  /* 0x0000000000017941 */ /* 0x000fea0003800200 */
.L_x_2349:
        /* <DEDUP_REMOVED lines=20> */
.L_x_2356:
        /* <DEDUP_REMOVED lines=13> */
.L_x_2358:
[----:B------:R-:W-:Y:S05]  /*1dc10*/  BSYNC.RECONVERGENT B2 ;  /* 0x0000000000027941 */ /* 0x000fea0003800200 */
.L_x_2357:
        /* <DEDUP_REMOVED lines=43> */
.L_x_2355:
[----:B------:R-:W-:Y:S05]  /*1ded0*/  BSYNC.RECONVERGENT B1 ;  /* 0x0000000000017941 */ /* 0x000fea0003800200 */
.L_x_2354:
[----:B------:R-:W-:Y:S01]  /*1dee0*/  I2FP.F32.U32 R77, R84 ;  /* 0x00000054004d7245 */ /* 0x000fe20000201000 */
[----:B------:R-:W-:Y:S01]  /*1def0*/  HADD2.F32 R171, -RZ, R71.H0_H0 ;  /* 0x20000047ffab7230 */ /* 0x000fe20000004100 */
[----:B------:R-:W-:Y:S01]  /*1df00*/  BSSY.RECONVERGENT B1, `(.L_x_2359) ;  /* 0x0000050000017945 */ /* 0x000fe20003800200 */
[----:B------:R-:W-:Y:S02]  /*1df10*/  MOV R150, 0x2 ;  /* 0x0000000200967802 */ /* 0x000fe40000000f00 */
        /* <DEDUP_REMOVED lines=21> */
.L_x_2361:
        /* <DEDUP_REMOVED lines=13> */
.L_x_2363:
[----:B------:R-:W-:Y:S05]  /*1e140*/  BSYNC.RECONVERGENT B2 ;  /* 0x0000000000027941 */ /* 0x000fea0003800200 */
.L_x_2362:
        /* <DEDUP_REMOVED lines=43> */
.L_x_2360:
[----:B------:R-:W-:Y:S05]  /*1e400*/  BSYNC.RECONVERGENT B1 ;  /* 0x0000000000017941 */ /* 0x000fea0003800200 */
.L_x_2359:
        /* <DEDUP_REMOVED lines=20> */
.L_x_2366:
        /* <DEDUP_REMOVED lines=9> */
[----:B------:R-:W-:Y:S02]  /*1e5e0*/  @!P6 IADD3 R77, PT, PT, R95, 0x1, RZ ;  /* 0x000000015f4de810 */ /* 0x000fe40007ffe0ff */
[----:B------:R-:W-:Y:S02]  /*1e5f0*/  @!P6 MOV R99, RZ ;  /* 0x000000ff0063e202 */ /* 0x000fe40000000f00 */
[----:B------:R-:W-:-:S13]  /*1e600*/  ISETP.NE.AND P0, PT, R146, RZ, !P6 ;  /* 0x000000ff9200720c */ /* 0x000fda0007705270 */
[----:B------:R-:W-:Y:S01]  /*1e610*/  @P0 IMAD.MOV R77, RZ, RZ, R95 ;  /* 0x000000ffff4d0224 */ /* 0x000fe200078e025f */
[----:B------:R-:W-:-:S03]  /*1e620*/  ISETP.NE.AND P0, PT, R76, RZ, PT ;  /* 0x000000ff4c00720c */ /* 0x000fc60003f05270 */
[----:B------:R-:W-:-:S10]  /*1e630*/  @!P6 IMAD.MOV.U32 R95, RZ, RZ, R77 ;  /* 0x000000ffff5fe224 */ /* 0x000fd400078e004d */
.L_x_2368:
[----:B------:R-:W-:Y:S05]  /*1e640*/  BSYNC.RECONVERGENT B2 ;  /* 0x0000000000027941 */ /* 0x000fea0003800200 */
.L_x_2367:
        /* <DEDUP_REMOVED lines=43> */
.L_x_2365:
[----:B------:R-:W-:Y:S05]  /*1e900*/  BSYNC.RECONVERGENT B1 ;  /* 0x0000000000017941 */ /* 0x000fea0003800200 */
.L_x_2364:
[----:B------:R-:W-:Y:S01]  /*1e910*/  I2FP.F32.U32 R77, R76 ;  /* 0x0000004c004d7245 */ /* 0x000fe20000201000 */
[----:B------:R-:W-:Y:S01]  /*1e920*/  HADD2.F32 R175, -RZ, R71.H1_H1 ;  /* 0x30000047ffaf7230 */ /* 0x000fe20000004100 */
[----:B------:R-:W-:-:S03]  /*1e930*/  PRMT R78, R138, 0x5410, R78 ;  /* 0x000054108a4e7816 */ /* 0x000fc6000000004e */
[----:B------:R-:W-:Y:S01]  /*1e940*/  FFMA.FTZ R77, R77, R134, 1.1641532182693481445e-10 ;  /* 0x2f0000004d4d7423 */ /* 0x000fe20000010086 */
[----:B------:R-:W-:Y:S01]  /*1e950*/  FMUL.FTZ R76, R175, R130 ;  /* 0x00000082af4c7220 */ /* 0x000fe20000410000 */
[----:B------:R-:W-:Y:S02]  /*1e960*/  @P2 HADD2.F32 R175, -RZ, R75.H1_H1 ;  /* 0x3000004bffaf2230 */ /* 0x000fe40000004100 */
[----:B------:R-:W-:Y:S01]  /*1e970*/  IMAD.MOV.U32 R134, RZ, RZ, R82 ;  /* 0x000000ffff867224 */ /* 0x000fe200078e0052 */
[----:B------:R-:W-:Y:S02]  /*1e980*/  FSETP.GTU.FTZ.AND P6, PT, R77, R132, PT ;  /* 0x000000844d00720b */ /* 0x000fe40003fdc000 */
[----:B------:R-:W-:Y:S02]  /*1e990*/  PRMT R77, R83, 0x5410, R136 ;  /* 0x00005410534d7816 */ /* 0x000fe40000000088 */
[----:B------:R-:W-:Y:S02]  /*1e9a0*/  FSEL R76, R76, RZ, !P6 ;  /* 0x000000ff4c4c7208 */ /* 0x000fe40007000000 */
[----:B------:R-:W-:-:S03]  /*1e9b0*/  SEL R130, RZ, 0x1, P6 ;  /* 0x00000001ff827807 */ /* 0x000fc60003000000 */
[----:B------:R-:W-:-:S04]  /*1e9c0*/  FADD.FTZ R76, R79, R76 ;  /* 0x0000004c4f4c7221 */ /* 0x000fc80000010000 */
[----:B------:R-:W-:Y:S01]  /*1e9d0*/  @P2 FADD.FTZ R175, R175, R76 ;  /* 0x0000004cafaf2221 */ /* 0x000fe20000010000 */
[----:B------:R-:W-:Y:S02]  /*1e9e0*/  @!P2 MOV R175, R76 ;  /* 0x0000004c00afa202 */ /* 0x000fe40000000f00 */
[----:B------:R-:W-:Y:S02]  /*1e9f0*/  PRMT R76, R80, 0x5410, R81 ;  /* 0x00005410504c7816 */ /* 0x000fe40000000051 */
[----:B------:R-:W-:-:S04]  /*1ea00*/  F2FP.F16.F32.PACK_AB R79, RZ, R175 ;  /* 0x000000afff4f723e */ /* 0x000fc800000000ff */
[----:B------:R-:W-:Y:S01]  /*1ea10*/  PRMT R79, R140, 0x5410, R79 ;  /* 0x000054108c4f7816 */ /* 0x000fe2000000004f */
[----:B------:R-:W-:Y:S06]  /*1ea20*/  BRA `(.L_x_2369) ;  /* 0x0000002800747947 */ /* 0x000fec0003800000 */
.L_x_2288:
[----:B------:R-:W-:Y:S01]  /*1ea30*/  ISETP.NE.AND P3, PT, R128, 0x1, PT ;  /* 0x000000018000780c */ /* 0x000fe20003f65270 */
[----:B------:R-:W-:Y:S01]  /*1ea40*/  BSSY.RECONVERGENT B1, `(.L_x_2370) ;  /* 0x0000048000017945 */ /* 0x000fe20003800200 */
[----:B------:R-:W-:Y:S02]  /*1ea50*/  HFMA2 R132, -RZ, RZ, 0, 1.1920928955078125e-07 ;  /* 0x00000002ff847431 */ /* 0x000fe400000001ff */
[----:B0-----:R-:W-:Y:S01]  /*1ea60*/  IMAD.MOV.U32 R80, RZ, RZ, R94 ;  /* 0x000000ffff507224 */ /* 0x001fe200078e005e */
[----:B------:R-:W-:-:S08]  /*1ea70*/  MOV R82, R134 ;  /* 0x0000008600527202 */ /* 0x000fd00000000f00 */
[----:B------:R-:W-:Y:S05]  /*1ea80*/  @!P3 BRA `(.L_x_2371) ;  /* 0x00000004000cb947 */ /* 0x000fea0003800000 */
[----:B------:R-:W-:-:S13]  /*1ea90*/  ISETP.NE.AND P3, PT, R128, 0x3, PT ;  /* 0x000000038000780c */ /* 0x000fda0003f65270 */
[----:B------:R-:W-:Y:S05]  /*1eaa0*/  @!P3 BRA `(.L_x_2372) ;  /* 0x000000000020b947 */ /* 0x000fea0003800000 */
[----:B------:R-:W-:-:S13]  /*1eab0*/  ISETP.NE.AND P3, PT, R128, 0x2, PT ;  /* 0x000000028000780c */ /* 0x000fda0003f65270 */
[----:B------:R-:W-:Y:S01]  /*1eac0*/  @!P3 IMAD.MOV.U32 R132, RZ, RZ, 0x3 ;  /* 0x00000003ff84b424 */ /* 0x000fe200078e00ff */
[----:B------:R-:W-:Y:S01]  /*1ead0*/  @!P3 MOV R80, R126 ;  /* 0x0000007e0050b202 */ /* 0x000fe20000000f00 */
[----:B------:R-:W-:Y:S01]  /*1eae0*/  @!P3 IMAD.MOV.U32 R82, RZ, RZ, R134 ;  /* 0x000000ffff52b224 */ /* 0x000fe200078e0086 */
[----:B------:R-:W-:Y:S01]  /*1eaf0*/  @P3 IADD3 R132, PT, PT, R128, 0x1, RZ ;  /* 0x0000000180843810 */ /* 0x000fe20007ffe0ff */
[----:B------:R-:W-:Y:S01]  /*1eb00*/  @P3 IMAD.MOV.U32 R80, RZ, RZ, R96 ;  /* 0x000000ffff503224 */ /* 0x000fe200078e0060 */
[----:B------:R-:W-:Y:S01]  /*1eb10*/  @P3 MOV R82, R134 ;  /* 0x0000008600523202 */ /* 0x000fe20000000f00 */
[----:B------:R-:W-:Y:S06]  /*1eb20*/  BRA `(.L_x_2371) ;  /* 0x0000000000e47947 */ /* 0x000fec0003800000 */
.L_x_2372:
        /* <DEDUP_REMOVED lines=8> */
[----:B------:R-:W-:Y:S01]  /*1ebb0*/  @!P3 IADD3 R82, PT, PT, R95, 0x1, RZ ;  /* 0x000000015f52b810 */ /* 0x000fe20007ffe0ff */
[----:B------:R-:W-:-:S03]  /*1ebc0*/  @!P3 IMAD.MOV.U32 R99, RZ, RZ, RZ ;  /* 0x000000ffff63b224 */ /* 0x000fc600078e00ff */
[----:B------:R-:W-:-:S13]  /*1ebd0*/  ISETP.NE.AND P4, PT, R146, RZ, !P3 ;  /* 0x000000ff9200720c */ /* 0x000fda0005f85270 */
[----:B------:R-:W-:-:S05]  /*1ebe0*/  @P4 IMAD.MOV R82, RZ, RZ, R95 ;  /* 0x000000ffff524224 */ /* 0x000fca00078e025f */
[----:B------:R-:W-:-:S07]  /*1ebf0*/  @!P3 MOV R95, R82 ;  /* 0x00000052005fb202 */ /* 0x000fce0000000f00 */
.L_x_2374:
[----:B------:R-:W-:Y:S05]  /*1ec00*/  BSYNC.RECONVERGENT B2 ;  /* 0x0000000000027941 */ /* 0x000fea0003800200 */
.L_x_2373:
        /* <DEDUP_REMOVED lines=41> */
[----:B------:R-:W-:Y:S02]  /*1eea0*/  LOP3.LUT R126, R101, R80, R149, 0x96, !PT ;  /* 0x00000050657e7212 */ /* 0x000fe400078e9695 */
[----:B------:R-:W-:-:S07]  /*1eeb0*/  MOV R80, R134 ;  /* 0x0000008600507202 */ /* 0x000fce0000000f00 */
.L_x_2371:
[----:B------:R-:W-:Y:S05]  /*1eec0*/  BSYNC.RECONVERGENT B1 ;  /* 0x0000000000017941 */ /* 0x000fea0003800200 */
.L_x_2370:
[----:B------:R-:W0:Y:S01]  /*1eed0*/  LDC R134, c[0x0][0x408] ;  /* 0x00010200ff867b82 */ /* 0x000e220000000800 */
[----:B------:R-:W-:Y:S01]  /*1eee0*/  HFMA2 R138, -RZ, RZ, 0.1171875, 0 ;  /* 0x2f800000ff8a7431 */ /* 0x000fe200000001ff */
[----:B------:R-:W-:Y:S01]  /*1eef0*/  I2FP.F32.U32 R81, R80 ;  /* 0x0000005000517245 */ /* 0x000fe20000201000 */
[----:B-----5:R-:W-:Y:S01]  /*1ef00*/  HADD2.F32 R83, -RZ, R76.H0_H0 ;  /* 0x2000004cff537230 */ /* 0x020fe20000004100 */
[----:B------:R-:W-:Y:S01]  /*1ef10*/  LOP3.LUT R142, R142, 0xffffffdf, RZ, 0xc0, !PT ;  /* 0xffffffdf8e8e7812 */ /* 0x000fe200078ec0ff */
[----:B------:R-:W-:Y:S01]  /*1ef20*/  @P2 HADD2.F32 R80, -RZ, R72.H0_H0 ;  /* 0x20000048ff502230 */ /* 0x000fe20000004100 */
[----:B------:R-:W-:Y:S01]  /*1ef30*/  BSSY.RECONVERGENT B1, `(.L_x_2375) ;  /* 0x000004f000017945 */ /* 0x000fe20003800200 */
[----:B------:R-:W-:Y:S01]  /*1ef40*/  IMAD.MOV.U32 R128, RZ, RZ, 0x2 ;  /* 0x00000002ff807424 */ /* 0x000fe200078e00ff */
[----:B------:R-:W1:Y:S01]  /*1ef50*/  LDC R136, c[0x0][0x404] ;  /* 0x00010100ff887b82 */ /* 0x000e620000000800 */
[----:B------:R-:W-:Y:S01]  /*1ef60*/  FFMA.FTZ R81, R81, R138, 1.1641532182693481445e-10 ;  /* 0x2f00000051517423 */ /* 0x000fe2000001008a */
[----:B0-----:R-:W-:-:S04]  /*1ef70*/  FMUL.FTZ R83, R83, R134 ;  /* 0x0000008653537220 */ /* 0x001fc80000410000 */
[----:B-1----:R-:W-:-:S04]  /*1ef80*/  FSETP.GTU.FTZ.AND P3, PT, R81, R136, PT ;  /* 0x000000885100720b */ /* 0x002fc80003f7c000 */
        /* <DEDUP_REMOVED lines=16> */
.L_x_2377:
        /* <DEDUP_REMOVED lines=13> */
.L_x_2379:
[----:B------:R-:W-:Y:S05]  /*1f160*/  BSYNC.RECONVERGENT B2 ;  /* 0x0000000000027941 */ /* 0x000fea0003800200 */
.L_x_2378:
        /* <DEDUP_REMOVED lines=43> */
.L_x_2376:
[----:B------:R-:W-:Y:S05]  /*1f420*/  BSYNC.RECONVERGENT B1 ;  /* 0x0000000000017941 */ /* 0x000fea0003800200 */
.L_x_2375:
        /* <DEDUP_REMOVED lines=25> */
.L_x_2382:
        /* <DEDUP_REMOVED lines=13> */
.L_x_2384:
[----:B------:R-:W-:Y:S05]  /*1f690*/  BSYNC.RECONVERGENT B2 ;  /* 0x0000000000027941 */ /* 0x000fea0003800200 */
.L_x_2383:
        /* <DEDUP_REMOVED lines=43> */
.L_x_2381:
[----:B------:R-:W-:Y:S05]  /*1f950*/  BSYNC.RECONVERGENT B1 ;  /* 0x0000000000017941 */ /* 0x000fea0003800200 */
.L_x_2380:
        /* <DEDUP_REMOVED lines=25> */
.L_x_2387:
        /* <DEDUP_REMOVED lines=13> */
.L_x_2389:
[----:B------:R-:W-:Y:S05]  /*1fbc0*/  BSYNC.RECONVERGENT B2 ;  /* 0x0000000000027941 */ /* 0x000fea0003800200 */
.L_x_2388:
        /* <DEDUP_REMOVED lines=43> */
.L_x_2386:
[----:B------:R-:W-:Y:S05]  /*1fe80*/  BSYNC.RECONVERGENT B1 ;  /* 0x0000000000017941 */ /* 0x000fea0003800200 */
.L_x_2385:
        /* <DEDUP_REMOVED lines=25> */
.L_x_2392:
        /* <DEDUP_REMOVED lines=13> */
.L_x_2394:
[----:B------:R-:W-:Y:S05]  /*200f0*/  BSYNC.RECONVERGENT B2 ;  /* 0x0000000000027941 */ /* 0x000fea0003800200 */
.L_x_2393:
        /* <DEDUP_REMOVED lines=43> */
.L_x_2391:
[----:B------:R-:W-:Y:S05]  /*203b0*/  BSYNC.RECONVERGENT B1 ;  /* 0x0000000000017941 */ /* 0x000fea0003800200 */
.L_x_2390:
        /* <DEDUP_REMOVED lines=25> */
.L_x_2397:
        /* <DEDUP_REMOVED lines=13> */
.L_x_2399:
[----:B------:R-:W-:Y:S05]  /*20620*/  BSYNC.RECONVERGENT B2 ;  /* 0x0000000000027941 */ /* 0x000fea0003800200 */
.L_x_2398:
        /* <DEDUP_REMOVED lines=43> */
.L_x_2396:
[----:B------:R-:W-:Y:S05]  /*208e0*/  BSYNC.RECONVERGENT B1 ;  /* 0x0000000000017941 */ /* 0x000fea0003800200 */
.L_x_2395:
        /* <DEDUP_REMOVED lines=23> */
.L_x_2402:
        /* <DEDUP_REMOVED lines=13> */
.L_x_2404:
[----:B------:R-:W-:Y:S05]  /*20b30*/  BSYNC.RECONVERGENT B2 ;  /* 0x0000000000027941 */ /* 0x000fea0003800200 */
.L_x_2403:
        /* <DEDUP_REMOVED lines=43> */
.L_x_2401:
[----:B------:R-:W-:Y:S05]  /*20df0*/  BSYNC.RECONVERGENT B1 ;  /* 0x0000000000017941 */ /* 0x000fea0003800200 */
.L_x_2400:
        /* <DEDUP_REMOVED lines=23> */
.L_x_2407:
        /* <DEDUP_REMOVED lines=13> */
.L_x_2409:
[----:B------:R-:W-:Y:S05]  /*21040*/  BSYNC.RECONVERGENT B2 ;  /* 0x0000000000027941 */ /* 0x000fea0003800200 */
.L_x_2408:
        /* <DEDUP_REMOVED lines=43> */
.L_x_2406:
[----:B------:R-:W-:Y:S05]  /*21300*/  BSYNC.RECONVERGENT B1 ;  /* 0x0000000000017941 */ /* 0x000fea0003800200 */
.L_x_2405:
[----:B------:R-:W-:Y:S01]  /*21310*/  I2FP.F32.U32 R77, R76 ;  /* 0x0000004c004d7245 */ /* 0x000fe20000201000 */
[----:B------:R-:W-:Y:S01]  /*21320*/  HADD2.F32 R79, -RZ, R79.H1_H1 ;  /* 0x3000004fff4f7230 */ /* 0x000fe20000004100 */
[----:B------:R-:W-:Y:S01]  /*21330*/  PRMT R78, R140, 0x5410, R78 ;  /* 0x000054108c4e7816 */ /* 0x000fe2000000004e */
[----:B------:R-:W-:Y:S02]  /*21340*/  @P2 HADD2.F32 R76, -RZ, R75.H1_H1 ;  /* 0x3000004bff4c2230 */ /* 0x000fe40000004100 */
[----:B------:R-:W-:Y:S01]  /*21350*/  FFMA.FTZ R77, R77, R138, 1.1641532182693481445e-10 ;  /* 0x2f0000004d4d7423 */ /* 0x000fe2000001008a */
[----:B------:R-:W-:Y:S01]  /*21360*/  FMUL.FTZ R79, R79, R134 ;  /* 0x000000864f4f7220 */ /* 0x000fe20000410000 */
[----:B------:R-:W-:-:S03]  /*21370*/  MOV R134, R82 ;  /* 0x0000005200867202 */ /* 0x000fc60000000f00 */
        /* <DEDUP_REMOVED lines=8> */
.L_x_2369:
        /* <DEDUP_REMOVED lines=44> */
.L_x_2287:
[----:B------:R-:W-:Y:S05]  /*216c0*/  BSYNC.RECONVERGENT B0 ;  /* 0x0000000000007941 */ /* 0x000fea0003800200 */
.L_x_2286:
[----:B------:R-:W-:Y:S01]  /*216d0*/  FADD.FTZ R0, RZ, R93 ;  /* 0x0000005dff007221 */ /* 0x000fe20000010000 */
        /* <DEDUP_REMOVED lines=8> */
[----:B------:R-:W-:Y:S01]  /*21760*/  LOP3.LUT P5, RZ, R142, 0x100, RZ, 0xc0, !PT ;  /* 0x000001008eff7812 */ /* 0x000fe200078ac0ff */
[----:B------:R-:W-:Y:S02]  /*21770*/  BSSY.RECONVERGENT B0, `(.L_x_2410) ;  /* 0x0000113000007945 */ /* 0x000fe40003800200 */
        /* <DEDUP_REMOVED lines=8> */
[----:B-123--:R-:W-:-:S04]  /*21800*/  FADD.FTZ R76, R89, R0 ;  /* 0x00000000594c7221 */ /* 0x00efc80000010000 */
        /* <DEDUP_REMOVED lines=25> */
[----:B------:R-:W4:Y:S02]  /*219a0*/  SHFL.BFLY PT, R76, R77, 0x2, 0x1f ;  /* 0x0c401f004d4c7f89 */ /* 0x000f2400000e0000 */
[----:B----4-:R-:W-:-:S05]  /*219b0*/  FADD.FTZ R78, R77, R76 ;  /* 0x0000004c4d4e7221 */ /* 0x010fca0000010000 */
        /* <DEDUP_REMOVED lines=44> */
[----:B------:R-:W-:Y:S02]  /*21c80*/  ISETP.NE.AND P2, PT, R119, RZ, PT ;  /* 0x000000ff7700720c */ /* 0x000fe40003f45270 */
        /* <DEDUP_REMOVED lines=30> */
[----:B0-----:R-:W-:Y:S01]  /*21e70*/  FADD.FTZ R77, R0, R77 ;  /* 0x0000004d004d7221 */ /* 0x001fe20000010000 */
[----:B------:R-:W-:-:S04]  /*21e80*/  @!P2 SHF.R.U32.HI R0, RZ, 0x2, R122 ;  /* 0x00000002ff00a819 */ /* 0x000fc8000001167a */
[----:B------:R-:W0:Y:S01]  /*21e90*/  SHFL.BFLY PT, R78, R77, 0x2, 0x1f ;  /* 0x0c401f004d4e7f89 */ /* 0x000e2200000e0000 */
[----:B------:R-:W-:Y:S01]  /*21ea0*/  @!P2 LOP3.LUT R0, R0, 0x38, RZ, 0xc0, !PT ;  /* 0x000000380000a812 */ /* 0x000fe200078ec0ff */
[----:B0-----:R-:W-:-:S05]  /*21eb0*/  FADD.FTZ R78, R77, R78 ;  /* 0x0000004e4d4e7221 */ /* 0x001fca0000010000 */
[----:B------:R-:W0:Y:S02]  /*21ec0*/  SHFL.BFLY PT, R79, R78, 0x4, 0x1f ;  /* 0x0c801f004e4f7f89 */ /* 0x000e2400000e0000 */
[----:B0-----:R-:W-:-:S05]  /*21ed0*/  FADD.FTZ R79, R78, R79 ;  /* 0x0000004f4e4f7221 */ /* 0x001fca0000010000 */
[----:B------:R-:W0:Y:S02]  /*21ee0*/  SHFL.BFLY PT, R80, R79, 0x8, 0x1f ;  /* 0x0d001f004f507f89 */ /* 0x000e2400000e0000 */
[----:B0-----:R-:W-:Y:S01]  /*21ef0*/  FADD.FTZ R80, R79, R80 ;  /* 0x000000504f507221 */ /* 0x001fe20000010000 */
[----:B------:R-:W-:-:S04]  /*21f00*/  CS2R R78, SRZ ;  /* 0x00000000004e7805 */ /* 0x000fc8000001ff00 */
[----:B------:R-:W0:Y:S02]  /*21f10*/  SHFL.BFLY PT, R81, R80, 0x10, 0x1f ;  /* 0x0e001f0050517f89 */ /* 0x000e2400000e0000 */
[----:B0-----:R-:W-:Y:S01]  /*21f20*/  FADD.FTZ R77, R80, R81 ;  /* 0x00000051504d7221 */ /* 0x001fe20000010000 */
[----:B------:R-:W-:Y:S01]  /*21f30*/  @!P3 LEA R81, R119, UR4, 0x3 ;  /* 0x000000047751bc11 */ /* 0x000fe2000f8e18ff */
[----:B------:R-:W-:-:S03]  /*21f40*/  HFMA2 R80, -RZ, RZ, 0, 0 ;  /* 0x00000000ff507431 */ /* 0x000fc600000001ff */
[----:B------:R0:W-:Y:S01]  /*21f50*/  @!P2 STS.64 [R0+UR4], R76 ;  /* 0x0000004c0000a988 */ /* 0x0001e20008000a04 */
[----:B------:R-:W-:Y:S01]  /*21f60*/  BAR.SYNC.DEFER_BLOCKING 0x0 ;  /* 0x0000000000007b1d */ /* 0x000fe20000010000 */
[----:B------:R-:W-:Y:S01]  /*21f70*/  @!P3 IMAD.MOV.U32 R80, RZ, RZ, R97 ;  /* 0x000000ffff50b224 */ /* 0x000fe200078e0061 */
[----:B------:R-:W-:-:S04]  /*21f80*/  ISETP.NE.AND P2, PT, R122, RZ, PT ;  /* 0x000000ff7a00720c */ /* 0x000fc80003f45270 */
[----:B------:R-:W1:Y:S01]  /*21f90*/  SHFL.DOWN PT, R83, R80, 0x4, 0x1f ;  /* 0x08801f0050537f89 */ /* 0x000e6200000e0000 */
[----:B0-----:R-:W-:-:S03]  /*21fa0*/  I2FP.F32.S32 R0, R80 ;  /* 0x0000005000007245 */ /* 0x001fc60000201400 */
[----:B------:R-:W-:Y:S01]  /*21fb0*/  @!P3 LDS.64 R78, [R81] ;  /* 0x00000000514eb984 */ /* 0x000fe20000000a00 */
[----:B-1----:R-:W-:Y:S02]  /*21fc0*/  IADD3 R132, PT, PT, R83, R80, RZ ;  /* 0x0000005053847210 */ /* 0x002fe40007ffe0ff */
[----:B------:R-:W-:Y:S02]  /*21fd0*/  I2FP.F32.S32 R76, R83 ;  /* 0x00000053004c7245 */ /* 0x000fe40000201400 */
[----:B------:R-:W-:Y:S01]  /*21fe0*/  I2FP.F32.S32 R136, R132 ;  /* 0x0000008400887245 */ /* 0x000fe20000201400 */
[----:B------:R-:W0:Y:S03]  /*21ff0*/  SHFL.DOWN PT, R83, R132, 0x2, 0x1f ;  /* 0x08401f0084537f89 */ /* 0x000e2600000e0000 */
[----:B------:R-:W1:Y:S01]  /*22000*/  MUFU.RCP R138, R136 ;  /* 0x00000088008a7308 */ /* 0x000e620000001000 */
[----:B0-----:R-:W-:Y:S01]  /*22010*/  IMAD.IADD R132, R132, 0x1, R83 ;  /* 0x0000000184847824 */ /* 0x001fe200078e0253 */
[----:B------:R-:W-:Y:S01]  /*22020*/  I2FP.F32.S32 R83, R83 ;  /* 0x0000005300537245 */ /* 0x000fe20000201400 */
[----:B------:R-:W0:Y:S04]  /*22030*/  SHFL.DOWN PT, R181, R78, 0x4, 0x1f ;  /* 0x08801f004eb57f89 */ /* 0x000e2800000e0000 */
[----:B------:R-:W2:Y:S01]  /*22040*/  SHFL.DOWN PT, R82, R79, 0x4, 0x1f ;  /* 0x08801f004f527f89 */ /* 0x000ea200000e0000 */
[C---:B0-----:R-:W-:Y:S01]  /*22050*/  FMUL.FTZ R77, R181.reuse, R76 ;  /* 0x0000004cb54d7220 */ /* 0x041fe20000410000 */
[----:B------:R-:W-:-:S03]  /*22060*/  FADD.FTZ R181, -R181, R78 ;  /* 0x0000004eb5b57221 */ /* 0x000fc60000010100 */
[----:B------:R-:W-:Y:S01]  /*22070*/  FFMA.FTZ R77, R0, R78, R77 ;  /* 0x0000004e004d7223 */ /* 0x000fe2000001004d */
[----:B------:R-:W-:Y:S01]  /*22080*/  FMUL.FTZ R181, R181, R181 ;  /* 0x000000b5b5b57220 */ /* 0x000fe20000410000 */
[----:B--2---:R-:W-:Y:S02]  /*22090*/  FADD.FTZ R79, R82, R79 ;  /* 0x0000004f524f7221 */ /* 0x004fe40000010000 */
[----:B-1----:R-:W-:Y:S01]  /*220a0*/  FMUL.FTZ R77, R138, R77 ;  /* 0x0000004d8a4d7220 */ /* 0x002fe20000410000 */
[----:B------:R-:W-:-:S04]  /*220b0*/  FMUL.FTZ R181, R181, R0 ;  /* 0x00000000b5b57220 */ /* 0x000fc80000410000 */
[----:B------:R-:W0:Y:S01]  /*220c0*/  SHFL.DOWN PT, R78, R77, 0x2, 0x1f ;  /* 0x08401f004d4e7f89 */ /* 0x000e2200000e0000 */
[----:B------:R-:W-:Y:S01]  /*220d0*/  FMUL.FTZ R181, R181, R76 ;  /* 0x0000004cb5b57220 */ /* 0x000fe20000410000 */
[----:B------:R-:W-:-:S03]  /*220e0*/  I2FP.F32.S32 R76, R132 ;  /* 0x00000084004c7245 */ /* 0x000fc60000201400 */
[----:B------:R-:W-:Y:S01]  /*220f0*/  FFMA.FTZ R79, R138, R181, R79 ;  /* 0x000000b58a4f7223 */ /* 0x000fe2000001004f */
[----:B------:R-:W1:Y:S01]  /*22100*/  MUFU.RCP R80, R76 ;  /* 0x0000004c00507308 */ /* 0x000e620000001000 */
[----:B------:R-:W2:Y:S04]  /*22110*/  SHFL.DOWN PT, R181, R132, 0x1, 0x1f ;  /* 0x08201f0084b57f89 */ /* 0x000ea800000e0000 */
[----:B------:R-:W3:Y:S01]  /*22120*/  SHFL.DOWN PT, R0, R79, 0x2, 0x1f ;  /* 0x08401f004f007f89 */ /* 0x000ee200000e0000 */
[----:B0-----:R-:W-:Y:S01]  /*22130*/  FMUL.FTZ R81, R78, R83 ;  /* 0x000000534e517220 */ /* 0x001fe20000410000 */
[----:B------:R-:W-:-:S03]  /*22140*/  FADD.FTZ R78, R77, -R78 ;  /* 0x8000004e4d4e7221 */ /* 0x000fc60000010000 */
[----:B------:R-:W-:Y:S01]  /*22150*/  FFMA.FTZ R81, R136, R77, R81 ;  /* 0x0000004d88517223 */ /* 0x000fe20000010051 */
[----:B------:R-:W-:Y:S01]  /*22160*/  FMUL.FTZ R77, R78, R78 ;  /* 0x0000004e4e4d7220 */ /* 0x000fe20000410000 */
[----:B--2---:R-:W-:Y:S02]  /*22170*/  IADD3 R132, PT, PT, R132, R181, RZ ;  /* 0x000000b584847210 */ /* 0x004fe40007ffe0ff */
[----:B-1----:R-:W-:Y:S01]  /*22180*/  FMUL.FTZ R81, R80, R81 ;  /* 0x0000005150517220 */ /* 0x002fe20000410000 */
[----:B------:R-:W-:Y:S01]  /*22190*/  FMUL.FTZ R77, R136, R77 ;  /* 0x0000004d884d7220 */ /* 0x000fe20000410000 */
[----:B------:R-:W-:Y:S01]  /*221a0*/  I2FP.F32.S32 R181, R181 ;  /* 0x000000b500b57245 */ /* 0x000fe20000201400 */
[----:B---3--:R-:W-:Y:S01]  /*221b0*/  FADD.FTZ R79, R79, R0 ;  /* 0x000000004f4f7221 */ /* 0x008fe20000010000 */
[----:B------:R-:W-:Y:S01]  /*221c0*/  I2FP.F32.S32 R132, R132 ;  /* 0x0000008400847245 */ /* 0x000fe20000201400 */
[----:B------:R-:W0:Y:S01]  /*221d0*/  SHFL.DOWN PT, R78, R81, 0x1, 0x1f ;  /* 0x08201f00514e7f89 */ /* 0x000e2200000e0000 */
[----:B------:R-:W-:-:S04]  /*221e0*/  FMUL.FTZ R77, R77, R83 ;  /* 0x000000534d4d7220 */ /* 0x000fc80000410000 */
[----:B------:R-:W-:Y:S01]  /*221f0*/  FFMA.FTZ R77, R80, R77, R79 ;  /* 0x0000004d504d7223 */ /* 0x000fe2000001004f */
[----:B------:R-:W1:Y:S01]  /*22200*/  MUFU.RCP R132, R132 ;  /* 0x0000008400847308 */ /* 0x000e620000001000 */
[----:B------:R-:W2:Y:S03]  /*22210*/  LDC R80, c[0x0][0x448] ;  /* 0x00011200ff507b82 */ /* 0x000ea60000000800 */
[----:B------:R-:W3:Y:S01]  /*22220*/  SHFL.DOWN PT, R0, R77, 0x1, 0x1f ;  /* 0x08201f004d007f89 */ /* 0x000ee200000e0000 */
[----:B0-----:R-:W-:Y:S01]  /*22230*/  FADD.FTZ R79, R81, -R78 ;  /* 0x8000004e514f7221 */ /* 0x001fe20000010000 */
[----:B------:R-:W-:-:S03]  /*22240*/  FMUL.FTZ R83, R78, R181 ;  /* 0x000000b54e537220 */ /* 0x000fc60000410000 */
[----:B------:R-:W-:Y:S01]  /*22250*/  FMUL.FTZ R79, R79, R79 ;  /* 0x0000004f4f4f7220 */ /* 0x000fe20000410000 */
[----:B------:R-:W-:-:S03]  /*22260*/  FFMA.FTZ R83, R76, R81, R83 ;  /* 0x000000514c537223 */ /* 0x000fc60000010053 */
[----:B------:R-:W-:Y:S01]  /*22270*/  FMUL.FTZ R76, R76, R79 ;  /* 0x0000004f4c4c7220 */ /* 0x000fe20000410000 */
[----:B-1----:R-:W-:Y:S01]  /*22280*/  FMUL.FTZ R83, R132, R83 ;  /* 0x0000005384537220 */ /* 0x002fe20000410000 */
[----:B---3--:R-:W-:Y:S02]  /*22290*/  FADD.FTZ R79, R77, R0 ;  /* 0x000000004d4f7221 */ /* 0x008fe40000010000 */
[----:B------:R-:W-:-:S03]  /*222a0*/  FMUL.FTZ R76, R76, R181 ;  /* 0x000000b54c4c7220 */ /* 0x000fc60000410000 */
[----:B------:R-:W0:Y:S01]  /*222b0*/  SHFL.IDX PT, R83, R83, RZ, 0x1f ;  /* 0x00001fff53537589 */ /* 0x000e2200000e0000 */
[----:B------:R-:W-:Y:S02]  /*222c0*/  FFMA.FTZ R132, R132, R76, R79 ;  /* 0x0000004c84847223 */ /* 0x000fe4000001004f */
[----:B------:R-:W1:Y:S03]  /*222d0*/  @!P2 LDC.64 R76, c[0x0][0x3c0] ;  /* 0x0000f000ff4cab82 */ /* 0x000e660000000a00 */
[----:B------:R3:W2:Y:S05]  /*222e0*/  SHFL.IDX PT, R181, R132, RZ, 0x1f ;  /* 0x00001fff84b57589 */ /* 0x0006aa00000e0000 */
[----:B------:R-:W4:Y:S01]  /*222f0*/  @!P2 LDC.64 R78, c[0x0][0x3c8] ;  /* 0x0000f200ff4eab82 */ /* 0x000f220000000a00 */
[C---:B0-----:R-:W-:Y:S01]  /*22300*/  FMUL.FTZ R0, R83.reuse, R83 ;  /* 0x0000005353007220 */ /* 0x041fe20000410000 */
[----:B---3--:R-:W-:Y:S01]  /*22310*/  FSEL R132, R83, RZ, !P5 ;  /* 0x000000ff53847208 */ /* 0x008fe20006800000 */
[----:B-1----:R-:W-:-:S03]  /*22320*/  @!P2 IMAD.WIDE R76, R121, 0x4, R76 ;  /* 0x00000004794ca825 */ /* 0x002fc600078e024c */
[----:B------:R-:W-:Y:S01]  /*22330*/  FSEL R81, R0, RZ, P5 ;  /* 0x000000ff00517208 */ /* 0x000fe20002800000 */
[----:B--2---:R-:W-:Y:S01]  /*22340*/  FFMA.FTZ R0, R181, UR12, R80 ;  /* 0x0000000cb5007c23 */ /* 0x004fe20008010050 */
[----:B------:R0:W-:Y:S03]  /*22350*/  @!P2 STG.E desc[UR6][R76.64], R83 ;  /* 0x000000534c00a986 */ /* 0x0001e6000c101906 */
[----:B------:R-:W-:Y:S01]  /*22360*/  FADD.FTZ R0, R0, R81 ;  /* 0x0000005100007221 */ /* 0x000fe20000010000 */
[----:B----4-:R-:W-:-:S05]  /*22370*/  @!P2 IMAD.WIDE R78, R121, 0x4, R78 ;  /* 0x00000004794ea825 */ /* 0x010fca00078e024e */
[----:B------:R-:W1:Y:S02]  /*22380*/  MUFU.RSQ R0, R0 ;  /* 0x0000000000007308 */ /* 0x000e640000001400 */
[----:B-1----:R0:W-:Y:S01]  /*22390*/  @!P2 STG.E desc[UR6][R78.64], R0 ;  /* 0x000000004e00a986 */ /* 0x0021e2000c101906 */
[----:B------:R-:W-:Y:S05]  /*223a0*/  @!P1 BRA `(.L_x_2411) ;  /* 0x00000004003c9947 */ /* 0x000fea0003800000 */
[--C-:B------:R-:W-:Y:S01]  /*223b0*/  FADD.FTZ R81, R173, -R132.reuse ;  /* 0x80000084ad517221 */ /* 0x100fe20000010000 */
[----:B0----5:R-:W-:Y:S02]  /*223c0*/  HADD2.F32 R83, -RZ, R7.H1_H1 ;  /* 0x30000007ff537230 */ /* 0x021fe40000004100 */
[--C-:B------:R-:W-:Y:S01]  /*223d0*/  FADD.FTZ R77, R165, -R132.reuse ;  /* 0x80000084a54d7221 */ /* 0x100fe20000010000 */
[----:B------:R-:W-:Y:S02]  /*223e0*/  HADD2.F32 R181, -RZ, R43.H1_H1 ;  /* 0x3000002bffb57230 */ /* 0x000fe40000004100 */
[C---:B------:R-:W-:Y:S01]  /*223f0*/  FMUL.FTZ R82, R0.reuse, R81 ;  /* 0x0000005100527220 */ /* 0x040fe20000410000 */
[----:B------:R-:W-:Y:S01]  /*22400*/  FADD.FTZ R81, R167, -R132 ;  /* 0x80000084a7517221 */ /* 0x000fe20000010000 */
        /* <DEDUP_REMOVED lines=16> */
[----:B------:R-:W-:Y:S02]  /*22510*/  HADD2.F32 R183, -RZ, R38.H1_H1 ;  /* 0x30000026ffb77230 */ /* 0x000fe40000004100 */
[----:B------:R-:W-:Y:S01]  /*22520*/  FMUL.FTZ R77, R0, R77 ;  /* 0x0000004d004d7220 */ /* 0x000fe20000410000 */
[----:B------:R-:W-:-:S02]  /*22530*/  HADD2.F32 R76, -RZ, R6.H0_H0 ;  /* 0x20000006ff4c7230 */ /* 0x000fc40000004100 */
[----:B------:R-:W-:Y:S01]  /*22540*/  FFMA.FTZ R191, R138, R83, R181 ;  /* 0x000000538abf7223 */ /* 0x000fe200000100b5 */
[----:B------:R-:W-:Y:S02]  /*22550*/  HADD2.F32 R181, -RZ, R10.H1_H1 ;  /* 0x3000000affb57230 */ /* 0x000fe40000004100 */
[----:B------:R-:W-:Y:S01]  /*22560*/  FMUL.FTZ R83, R0, R81 ;  /* 0x0000005100537220 */ /* 0x000fe20000410000 */
[----:B------:R-:W-:Y:S02]  /*22570*/  HADD2.F32 R78, -RZ, R42.H0_H0 ;  /* 0x2000002aff4e7230 */ /* 0x000fe40000004100 */
[----:B------:R-:W-:Y:S01]  /*22580*/  FADD.FTZ R81, R125, -R132 ;  /* 0x800000847d517221 */ /* 0x000fe20000010000 */
[----:B------:R-:W-:Y:S02]  /*22590*/  HADD2.F32 R80, -RZ, R10.H0_H0 ;  /* 0x2000000aff507230 */ /* 0x000fe40000004100 */
[----:B------:R-:W-:Y:S01]  /*225a0*/  FFMA.FTZ R193, R138, R181, R183 ;  /* 0x000000b58ac17223 */ /* 0x000fe200000100b7 */
[----:B------:R-:W-:Y:S01]  /*225b0*/  HADD2.F32 R79, -RZ, R38.H0_H0 ;  /* 0x20000026ff4f7230 */ /* 0x000fe20000004100 */
[----:B------:R-:W0:Y:S01]  /*225c0*/  LDC.64 R182, c[0x0][0x428] ;  /* 0x00010a00ffb67b82 */ /* 0x000e220000000a00 */
[----:B------:R-:W-:Y:S01]  /*225d0*/  FFMA.FTZ R154, R77, R76, R78 ;  /* 0x0000004c4d9a7223 */ /* 0x000fe2000001004e */
[----:B------:R-:W-:-:S02]  /*225e0*/  HADD2.F32 R76, -RZ, R5.H0_H0 ;  /* 0x20000005ff4c7230 */ /* 0x000fc40000004100 */
[C---:B------:R-:W-:Y:S01]  /*225f0*/  FMUL.FTZ R81, R0.reuse, R81 ;  /* 0x0000005100517220 */ /* 0x040fe20000410000 */
[----:B------:R-:W-:Y:S01]  /*22600*/  FFMA.FTZ R156, R77, R80, R79 ;  /* 0x000000504d9c7223 */ /* 0x000fe2000001004f */
[----:B------:R-:W-:Y:S01]  /*22610*/  FADD.FTZ R77, R127, -R132 ;  /* 0x800000847f4d7221 */ /* 0x000fe20000010000 */
[----:B------:R-:W-:Y:S01]  /*22620*/  HADD2.F32 R78, -RZ, R41.H0_H0 ;  /* 0x20000029ff4e7230 */ /* 0x000fe20000004100 */
[----:B------:R-:W1:Y:S01]  /*22630*/  LDC.64 R180, c[0x0][0x430] ;  /* 0x00010c00ffb47b82 */ /* 0x000e620000000a00 */
[----:B------:R-:W-:Y:S02]  /*22640*/  HADD2.F32 R80, -RZ, R9.H0_H0 ;  /* 0x20000009ff507230 */ /* 0x000fe40000004100 */
[----:B------:R-:W-:Y:S01]  /*22650*/  FMUL.FTZ R77, R0, R77 ;  /* 0x0000004d004d7220 */ /* 0x000fe20000410000 */
[----:B------:R-:W-:Y:S02]  /*22660*/  HADD2.F32 R79, -RZ, R37.H0_H0 ;  /* 0x20000025ff4f7230 */ /* 0x000fe40000004100 */
[----:B------:R-:W-:-:S02]  /*22670*/  HADD2.F32 R82, -RZ, R5.H1_H1 ;  /* 0x30000005ff527230 */ /* 0x000fc40000004100 */
[C---:B------:R-:W-:Y:S01]  /*22680*/  FFMA.FTZ R140, R77.reuse, R76, R78 ;  /* 0x0000004c4d8c7223 */ /* 0x040fe2000001004e */
[----:B------:R-:W-:Y:S02]  /*22690*/  HADD2.F32 R136, -RZ, R41.H1_H1 ;  /* 0x30000029ff887230 */ /* 0x000fe40000004100 */
[----:B------:R-:W-:Y:S01]  /*226a0*/  FFMA.FTZ R148, R77, R80, R79 ;  /* 0x000000504d947223 */ /* 0x000fe2000001004f */
[----:B------:R-:W-:Y:S01]  /*226b0*/  FADD.FTZ R77, R93, -R132 ;  /* 0x800000845d4d7221 */ /* 0x000fe20000010000 */
[----:B------:R-:W-:Y:S02]  /*226c0*/  HADD2.F32 R150, -RZ, R9.H1_H1 ;  /* 0x30000009ff967230 */ /* 0x000fe40000004100 */
[----:B------:R-:W-:Y:S01]  /*226d0*/  FFMA.FTZ R187, R83, R82, R136 ;  /* 0x0000005253bb7223 */ /* 0x000fe20000010088 */
[----:B------:R-:W-:Y:S02]  /*226e0*/  HADD2.F32 R152, -RZ, R37.H1_H1 ;  /* 0x30000025ff987230 */ /* 0x000fe40000004100 */
[----:B------:R-:W-:Y:S01]  /*226f0*/  FMUL.FTZ R77, R0, R77 ;  /* 0x0000004d004d7220 */ /* 0x000fe20000410000 */
[----:B------:R-:W-:-:S02]  /*22700*/  HADD2.F32 R76, -RZ, R4.H0_H0 ;  /* 0x20000004ff4c7230 */ /* 0x000fc40000004100 */
[----:B------:R-:W-:Y:S02]  /*22710*/  HADD2.F32 R78, -RZ, R40.H0_H0 ;  /* 0x20000028ff4e7230 */ /* 0x000fe40000004100 */
[----:B------:R-:W-:Y:S01]  /*22720*/  FFMA.FTZ R189, R83, R150, R152 ;  /* 0x0000009653bd7223 */ /* 0x000fe20000010098 */
[----:B------:R-:W-:Y:S02]  /*22730*/  HADD2.F32 R82, -RZ, R4.H1_H1 ;  /* 0x30000004ff527230 */ /* 0x000fe40000004100 */
        /* <DEDUP_REMOVED lines=10> */
[----:B------:R-:W-:Y:S01]  /*227e0*/  F2FP.F16.F32.PACK_AB R79, R195, R158 ;  /* 0x0000009ec34f723e */ /* 0x000fe200000000ff */
[----:B0-----:R-:W-:Y:S01]  /*227f0*/  IMAD.WIDE.U32 R182, R124, 0x10, R182 ;  /* 0x000000107cb67825 */ /* 0x001fe200078e00b6 */
[----:B------:R-:W-:-:S03]  /*22800*/  F2FP.F16.F32.PACK_AB R77, R187, R140 ;  /* 0x0000008cbb4d723e */ /* 0x000fc600000000ff */
[----:B------:R-:W-:Y:S01]  /*22810*/  FFMA.FTZ R185, R81, R138, R185 ;  /* 0x0000008a51b97223 */ /* 0x000fe200000100b9 */
[----:B------:R-:W-:Y:S01]  /*22820*/  F2FP.F16.F32.PACK_AB R76, R83, R76 ;  /* 0x0000004c534c723e */ /* 0x000fe200000000ff */
[C---:B-1----:R-:W-:Y:S01]  /*22830*/  IMAD.WIDE.U32 R180, R124.reuse, 0x10, R180 ;  /* 0x000000107cb47825 */ /* 0x042fe200078e00b4 */
[----:B------:R-:W-:Y:S02]  /*22840*/  F2FP.F16.F32.PACK_AB R83, R197, R160 ;  /* 0x000000a0c553723e */ /* 0x000fe400000000ff */
[----:B------:R-:W-:Y:S01]  /*22850*/  F2FP.F16.F32.PACK_AB R81, R189, R148 ;  /* 0x00000094bd51723e */ /* 0x000fe200000000ff */
[----:B------:R1:W-:Y:S01]  /*22860*/  STG.E.128 desc[UR6][R182.64], R76 ;  /* 0x0000004cb6007986 */ /* 0x0003e2000c101d06 */
[----:B------:R-:W-:Y:S01]  /*22870*/  F2FP.F16.F32.PACK_AB R80, R185, R80 ;  /* 0x00000050b950723e */ /* 0x000fe200000000ff */
[----:B------:R-:W-:-:S04]  /*22880*/  VIADD R124, R124, 0x100 ;  /* 0x000001007c7c7836 */ /* 0x000fc80000000000 */
[----:B------:R1:W-:Y:S03]  /*22890*/  STG.E.128 desc[UR6][R180.64], R80 ;  /* 0x00000050b4007986 */ /* 0x0003e6000c101d06 */
.L_x_2411:
[----:B------:R-:W-:Y:S05]  /*228a0*/  BSYNC.RECONVERGENT B0 ;  /* 0x0000000000007941 */ /* 0x000fea0003800200 */
.L_x_2410:
[----:B------:R-:W-:Y:S01]  /*228b0*/  ISETP.GE.U32.AND P2, PT, R100, 0x200, PT ;  /* 0x000002006400780c */ /* 0x000fe20003f46070 */
[----:B------:R-:W-:-:S12]  /*228c0*/  BSSY.RECONVERGENT B0, `(.L_x_2412) ;  /* 0x0000051000007945 */ /* 0x000fd80003800200 */
[----:B------:R-:W-:Y:S05]  /*228d0*/  @!P2 BRA `(.L_x_2413) ;  /* 0x00000004003ca947 */ /* 0x000fea0003800000 */
[--C-:B-1----:R-:W-:Y:S01]  /*228e0*/  FADD.FTZ R81, R179, -R132.reuse ;  /* 0x80000084b3517221 */ /* 0x102fe20000010000 */
        /* <DEDUP_REMOVED lines=75> */
[----:B------:R-:W-:Y:S02]  /*22da0*/  F2FP.F16.F32.PACK_AB R80, R185, R80 ;  /* 0x00000050b950723e */ /* 0x000fe400000000ff */
[----:B------:R-:W-:-:S03]  /*22db0*/  IADD3 R124, PT, PT, R124, 0x100, RZ ;  /* 0x000001007c7c7810 */ /* 0x000fc60007ffe0ff */
[----:B------:R2:W-:Y:S04]  /*22dc0*/  STG.E.128 desc[UR6][R180.64], R80 ;  /* 0x00000050b4007986 */ /* 0x0005e8000c101d06 */
.L_x_2413:
[----:B------:R-:W-:Y:S05]  /*22dd0*/  BSYNC.RECONVERGENT B0 ;  /* 0x0000000000007941 */ /* 0x000fea0003800200 */
.L_x_2412:
[----:B------:R-:W-:Y:S01]  /*22de0*/  ISETP.GE.U32.AND P2, PT, R100, 0x300, PT ;  /* 0x000003006400780c */ /* 0x000fe20003f46070 */
[----:B------:R-:W-:-:S12]  /*22df0*/  BSSY.RECONVERGENT B0, `(.L_x_2414) ;  /* 0x0000051000007945 */ /* 0x000fd80003800200 */
[----:B------:R-:W-:Y:S05]  /*22e00*/  @!P2 BRA `(.L_x_2415) ;  /* 0x00000004003ca947 */ /* 0x000fea0003800000 */
[--C-:B-12---:R-:W-:Y:S01]  /*22e10*/  FADD.FTZ R81, R177, -R132.reuse ;  /* 0x80000084b1517221 */ /* 0x106fe20000010000 */
        /* <DEDUP_REMOVED lines=78> */
.L_x_2415:
[----:B------:R-:W-:Y:S05]  /*23300*/  BSYNC.RECONVERGENT B0 ;  /* 0x0000000000007941 */ /* 0x000fea0003800200 */
.L_x_2414:
[----:B------:R-:W-:Y:S04]  /*23310*/  BSSY.RECONVERGENT B0, `(.L_x_2416) ;  /* 0x0000050000007945 */ /* 0x000fe80003800200 */
[----:B------:R-:W-:Y:S05]  /*23320*/  @!P0 BRA `(.L_x_2417) ;  /* 0x0000000400388947 */ /* 0x000fea0003800000 */
[--C-:B0123--:R-:W-:Y:S01]  /*23330*/  FADD.FTZ R77, R123, -R132.reuse ;  /* 0x800000847b4d7221 */ /* 0x10ffe20000010000 */
[--C-:B------:R-:W-:Y:S01]  /*23340*/  FADD.FTZ R79, R149, -R132.reuse ;  /* 0x80000084954f7221 */ /* 0x100fe20000010000 */
[--C-:B------:R-:W-:Y:S01]  /*23350*/  FADD.FTZ R81, R151, -R132.reuse ;  /* 0x8000008497517221 */ /* 0x100fe20000010000 */
[--C-:B------:R-:W-:Y:S01]  /*23360*/  FADD.FTZ R83, R153, -R132.reuse ;  /* 0x8000008499537221 */ /* 0x100fe20000010000 */
[--C-:B------:R-:W-:Y:S01]  /*23370*/  FADD.FTZ R181, R155, -R132.reuse ;  /* 0x800000849bb57221 */ /* 0x100fe20000010000 */
[--C-:B------:R-:W-:Y:S01]  /*23380*/  FADD.FTZ R183, R169, -R132.reuse ;  /* 0x80000084a9b77221 */ /* 0x100fe20000010000 */
[--C-:B------:R-:W-:Y:S01]  /*23390*/  FADD.FTZ R185, R171, -R132.reuse ;  /* 0x80000084abb97221 */ /* 0x100fe20000010000 */
[----:B------:R-:W-:Y:S01]  /*233a0*/  FADD.FTZ R187, R175, -R132 ;  /* 0x80000084afbb7221 */ /* 0x000fe20000010000 */
[----:B-----5:R-:W-:Y:S02]  /*233b0*/  HADD2.F32 R76, -RZ, R52.H0_H0 ;  /* 0x20000034ff4c7230 */ /* 0x020fe40000004100 */
[----:B------:R-:W-:Y:S01]  /*233c0*/  FMUL.FTZ R77, R0, R77 ;  /* 0x0000004d004d7220 */ /* 0x000fe20000410000 */
[----:B------:R-:W-:-:S02]  /*233d0*/  HADD2.F32 R78, -RZ, R60.H0_H0 ;  /* 0x2000003cff4e7230 */ /* 0x000fc40000004100 */
[C---:B------:R-:W-:Y:S01]  /*233e0*/  FMUL.FTZ R79, R0.reuse, R79 ;  /* 0x0000004f004f7220 */ /* 0x040fe20000410000 */
[C---:B------:R-:W-:Y:S01]  /*233f0*/  FMUL.FTZ R138, R0.reuse, R81 ;  /* 0x00000051008a7220 */ /* 0x040fe20000410000 */
[C---:B------:R-:W-:Y:S01]  /*23400*/  FMUL.FTZ R148, R0.reuse, R83 ;  /* 0x0000005300947220 */ /* 0x040fe20000410000 */
[C---:B------:R-:W-:Y:S01]  /*23410*/  FMUL.FTZ R150, R0.reuse, R181 ;  /* 0x000000b500967220 */ /* 0x040fe20000410000 */
[C---:B------:R-:W-:Y:S01]  /*23420*/  FMUL.FTZ R152, R0.reuse, R183 ;  /* 0x000000b700987220 */ /* 0x040fe20000410000 */
[C---:B------:R-:W-:Y:S01]  /*23430*/  FMUL.FTZ R154, R0.reuse, R185 ;  /* 0x000000b9009a7220 */ /* 0x040fe20000410000 */
[----:B------:R-:W-:Y:S01]  /*23440*/  FMUL.FTZ R156, R0, R187 ;  /* 0x000000bb009c7220 */ /* 0x000fe20000410000 */
[----:B------:R-:W-:Y:S01]  /*23450*/  FFMA.FTZ R0, R77, R76, R78 ;  /* 0x0000004c4d007223 */ /* 0x000fe2000001004e */
[----:B------:R-:W-:Y:S02]  /*23460*/  HADD2.F32 R76, -RZ, R56.H0_H0 ;  /* 0x20000038ff4c7230 */ /* 0x000fe40000004100 */
[----:B------:R-:W-:-:S02]  /*23470*/  HADD2.F32 R78, -RZ, R64.H0_H0 ;  /* 0x20000040ff4e7230 */ /* 0x000fc40000004100 */
[----:B------:R-:W-:Y:S02]  /*23480*/  HADD2.F32 R82, -RZ, R52.H1_H1 ;  /* 0x30000034ff527230 */ /* 0x000fe40000004100 */
[----:B------:R-:W-:Y:S02]  /*23490*/  HADD2.F32 R132, -RZ, R60.H1_H1 ;  /* 0x3000003cff847230 */ /* 0x000fe40000004100 */
[----:B------:R-:W-:Y:S01]  /*234a0*/  FFMA.FTZ R80, R77, R76, R78 ;  /* 0x0000004c4d507223 */ /* 0x000fe2000001004e */
[----:B------:R-:W-:Y:S01]  /*234b0*/  HADD2.F32 R136, -RZ, R56.H1_H1 ;  /* 0x30000038ff887230 */ /* 0x000fe20000004100 */
[----:B------:R-:W0:Y:S01]  /*234c0*/  LDC.64 R76, c[0x0][0x430] ;  /* 0x00010c00ff4c7b82 */ /* 0x000e220000000a00 */
[----:B------:R-:W-:Y:S02]  /*234d0*/  HADD2.F32 R83, -RZ, R64.H1_H1 ;  /* 0x30000040ff537230 */ /* 0x000fe40000004100 */
[----:B------:R-:W-:Y:S01]  /*234e0*/  FFMA.FTZ R81, R79, R82, R132 ;  /* 0x000000524f517223 */ /* 0x000fe20000010084 */
[----:B------:R-:W-:-:S02]  /*234f0*/  HADD2.F32 R181, -RZ, R53.H0_H0 ;  /* 0x20000035ffb57230 */ /* 0x000fc40000004100 */
[----:B------:R-:W-:Y:S02]  /*23500*/  HADD2.F32 R183, -RZ, R61.H0_H0 ;  /* 0x2000003dffb77230 */ /* 0x000fe40000004100 */
[----:B------:R-:W-:Y:S01]  /*23510*/  FFMA.FTZ R185, R79, R136, R83 ;  /* 0x000000884fb97223 */ /* 0x000fe20000010053 */
[----:B------:R-:W-:Y:S02]  /*23520*/  HADD2.F32 R187, -RZ, R57.H0_H0 ;  /* 0x20000039ffbb7230 */ /* 0x000fe40000004100 */
[----:B------:R-:W-:Y:S02]  /*23530*/  HADD2.F32 R140, -RZ, R65.H0_H0 ;  /* 0x20000041ff8c7230 */ /* 0x000fe40000004100 */
[----:B------:R-:W-:Y:S01]  /*23540*/  FFMA.FTZ R79, R138, R181, R183 ;  /* 0x000000b58a4f7223 */ /* 0x000fe200000100b7 */
[----:B------:R-:W-:Y:S01]  /*23550*/  HADD2.F32 R83, -RZ, R53.H1_H1 ;  /* 0x30000035ff537230 */ /* 0x000fe20000004100 */
[----:B------:R-:W1:Y:S01]  /*23560*/  LDC.64 R180, c[0x0][0x428] ;  /* 0x00010a00ffb47b82 */ /* 0x000e620000000a00 */
[----:B------:R-:W-:-:S02]  /*23570*/  HADD2.F32 R183, -RZ, R61.H1_H1 ;  /* 0x3000003dffb77230 */ /* 0x000fc40000004100 */
[----:B------:R-:W-:Y:S01]  /*23580*/  FFMA.FTZ R140, R138, R187, R140 ;  /* 0x000000bb8a8c7223 */ /* 0x000fe2000001008c */
[----:B------:R-:W-:Y:S01]  /*23590*/  HADD2.F32 R187, -RZ, R57.H1_H1 ;  /* 0x30000039ffbb7230 */ /* 0x000fe20000004100 */
[----:B------:R-:W-:Y:S01]  /*235a0*/  F2FP.F16.F32.PACK_AB R80, R185, R80 ;  /* 0x00000050b950723e */ /* 0x000fe200000000ff */
[----:B------:R-:W-:Y:S02]  /*235b0*/  HADD2.F32 R78, -RZ, R65.H1_H1 ;  /* 0x30000041ff4e7230 */ /* 0x000fe40000004100 */
[C---:B------:R-:W-:Y:S01]  /*235c0*/  FFMA.FTZ R82, R148.reuse, R83, R183 ;  /* 0x0000005394527223 */ /* 0x040fe200000100b7 */
[----:B------:R-:W-:Y:S02]  /*235d0*/  HADD2.F32 R195, -RZ, R54.H1_H1 ;  /* 0x30000036ffc37230 */ /* 0x000fe40000004100 */
        /* <DEDUP_REMOVED lines=8> */
[----:B------:R-:W-:Y:S02]  /*23660*/  HADD2.F32 R83, -RZ, R58.H1_H1 ;  /* 0x3000003aff537230 */ /* 0x000fe40000004100 */
[----:B------:R-:W-:-:S02]  /*23670*/  HADD2.F32 R183, -RZ, R66.H1_H1 ;  /* 0x30000042ffb77230 */ /* 0x000fc40000004100 */
[----:B------:R-:W-:Y:S01]  /*23680*/  FFMA.FTZ R132, R150, R193, R132 ;  /* 0x000000c196847223 */ /* 0x000fe20000010084 */
[----:B------:R-:W-:Y:S01]  /*23690*/  HADD2.F32 R197, -RZ, R59.H0_H0 ;  /* 0x2000003bffc57230 */ /* 0x000fe20000004100 */
[----:B------:R-:W-:Y:S01]  /*236a0*/  F2FP.F16.F32.PACK_AB R78, R195, R78 ;  /* 0x0000004ec34e723e */ /* 0x000fe200000000ff */
[----:B------:R-:W-:Y:S02]  /*236b0*/  HADD2.F32 R136, -RZ, R67.H0_H0 ;  /* 0x20000043ff887230 */ /* 0x000fe40000004100 */
[----:B------:R-:W-:Y:S01]  /*236c0*/  FFMA.FTZ R189, R152, R83, R183 ;  /* 0x0000005398bd7223 */ /* 0x000fe200000100b7 */
[----:B------:R-:W-:Y:S02]  /*236d0*/  HADD2.F32 R191, -RZ, R55.H0_H0 ;  /* 0x20000037ffbf7230 */ /* 0x000fe40000004100 */
[----:B------:R-:W-:Y:S02]  /*236e0*/  HADD2.F32 R193, -RZ, R63.H0_H0 ;  /* 0x2000003fffc17230 */ /* 0x000fe40000004100 */
[----:B------:R-:W-:Y:S01]  /*236f0*/  FFMA.FTZ R83, R154, R197, R136 ;  /* 0x000000c59a537223 */ /* 0x000fe20000010088 */
[----:B------:R-:W-:-:S02]  /*23700*/  HADD2.F32 R199, -RZ, R55.H1_H1 ;  /* 0x30000037ffc77230 */ /* 0x000fc40000004100 */
[----:B------:R-:W-:Y:S02]  /*23710*/  HADD2.F32 R201, -RZ, R63.H1_H1 ;  /* 0x3000003fffc97230 */ /* 0x000fe40000004100 */
[----:B------:R-:W-:Y:S01]  /*23720*/  FFMA.FTZ R191, R154, R191, R193 ;  /* 0x000000bf9abf7223 */ /* 0x000fe200000100c1 */
[----:B------:R-:W-:Y:S02]  /*23730*/  HADD2.F32 R203, -RZ, R59.H1_H1 ;  /* 0x3000003bffcb7230 */ /* 0x000fe40000004100 */
[----:B------:R-:W-:Y:S02]  /*23740*/  HADD2.F32 R138, -RZ, R67.H1_H1 ;  /* 0x30000043ff8a7230 */ /* 0x000fe40000004100 */
[----:B------:R-:W-:Y:S01]  /*23750*/  FFMA.FTZ R136, R156, R199, R201 ;  /* 0x000000c79c887223 */ /* 0x000fe200000100c9 */
[----:B0-----:R-:W-:Y:S01]  /*23760*/  IMAD.WIDE.U32 R182, R124, 0x10, R76 ;  /* 0x000000107cb67825 */ /* 0x001fe200078e004c */
[----:B------:R-:W-:-:S03]  /*23770*/  F2FP.F16.F32.PACK_AB R77, R82, R79 ;  /* 0x0000004f524d723e */ /* 0x000fc600000000ff */
[----:B------:R-:W-:Y:S01]  /*23780*/  FFMA.FTZ R138, R156, R203, R138 ;  /* 0x000000cb9c8a7223 */ /* 0x000fe2000001008a */
[----:B-1----:R-:W-:Y:S01]  /*23790*/  IMAD.WIDE.U32 R180, R124, 0x10, R180 ;  /* 0x000000107cb47825 */ /* 0x002fe200078e00b4 */
[----:B------:R-:W-:Y:S02]  /*237a0*/  F2FP.F16.F32.PACK_AB R76, R81, R0 ;  /* 0x00000000514c723e */ /* 0x000fe400000000ff */
[----:B------:R-:W-:Y:S02]  /*237b0*/  F2FP.F16.F32.PACK_AB R79, R136, R191 ;  /* 0x000000bf884f723e */ /* 0x000fe400000000ff */
[----:B------:R-:W-:Y:S02]  /*237c0*/  F2FP.F16.F32.PACK_AB R83, R138, R83 ;  /* 0x000000538a53723e */ /* 0x000fe400000000ff */
[----:B------:R-:W-:Y:S01]  /*237d0*/  F2FP.F16.F32.PACK_AB R82, R189, R132 ;  /* 0x00000084bd52723e */ /* 0x000fe200000000ff */
[----:B------:R4:W-:Y:S01]  /*237e0*/  STG.E.128 desc[UR6][R180.64], R76 ;  /* 0x0000004cb4007986 */ /* 0x0009e2000c101d06 */
[----:B------:R-:W-:-:S05]  /*237f0*/  F2FP.F16.F32.PACK_AB R81, R187, R140 ;  /* 0x0000008cbb51723e */ /* 0x000fca00000000ff */
[----:B------:R4:W-:Y:S02]  /*23800*/  STG.E.128 desc[UR6][R182.64], R80 ;  /* 0x00000050b6007986 */ /* 0x0009e4000c101d06 */
.L_x_2417:
[----:B------:R-:W-:Y:S05]  /*23810*/  BSYNC.RECONVERGENT B0 ;  /* 0x0000000000007941 */ /* 0x000fea0003800200 */
.L_x_2416:
[----:B01234-:R-:W0:Y:S01]  /*23820*/  LDC.64 R76, c[0x0][0x380] ;  /* 0x0000e000ff4c7b82 */ /* 0x01fe220000000a00 */
[----:B------:R-:W-:Y:S01]  /*23830*/  UPLOP3.LUT UP1, UPT, UPT, UPT, UP1, 0x40, 0x4 ;  /* 0x000000000004789c */ /* 0x000fe20003f2e810 */
[----:B0-----:R-:W-:-:S04]  /*23840*/  IADD3 R121, PT, PT, R121, R76, RZ ;  /* 0x0000004c79797210 */ /* 0x001fc80007ffe0ff */
[----:B------:R-:W-:-:S13]  /*23850*/  ISETP.GE.AND P0, PT, R121, R77, PT ;  /* 0x0000004d7900720c */ /* 0x000fda0003f06270 */
[----:B------:R-:W-:Y:S05]  /*23860*/  @!P0 BRA `(.L_x_2418) ;  /* 0xfffffddc00fc8947 */ /* 0x000fea000383ffff */
[----:B------:R-:W-:Y:S05]  /*23870*/  EXIT ;  /* 0x000000000000794d */ /* 0x000fea0003800000 */
.L_x_2419:
        /* <DEDUP_REMOVED lines=16> */
.L_x_18016:


//--------------------- .text._ZN10layer_norm31ln_parallel_residual_fwd_kernelINS_13Kernel_traitsI6__halfS2_S2_S2_fjLj8192ELj1ELj1ELj8ELj16ENS_18Kernel_traits_baseILj8192ES2_S2_S2_S2_fjLj256EEEEELb1ELb0ELb1EEEvNS_9FwdParamsE --------------------------
	.section	.text._ZN10layer_norm31ln_parallel_residual_fwd_kernelINS_13Kernel_traitsI6__halfS2_S2_S2_fjLj8192ELj1ELj1ELj8ELj16ENS_18Kernel_traits_baseILj8192ES2_S2_S2_S2_fjLj256EEEEELb1ELb0ELb1EEEvNS_9FwdParamsE,"ax",@progbits
	.align	128
        .global         _ZN10layer_norm31ln_parallel_residual_fwd_kernelINS_13Kernel_traitsI6__halfS2_S2_S2_fjLj8192ELj1ELj1ELj8ELj16ENS_18Kernel_traits_baseILj8192ES2_S2_S2_S2_fjLj256EEEEELb1ELb0ELb1EEEvNS_9FwdParamsE
        .type           _ZN10layer_norm31ln_parallel_residual_fwd_kernelINS_13Kernel_traitsI6__halfS2_S2_S2_fjLj8192ELj1ELj1ELj8ELj16ENS_18Kernel_traits_baseILj8192ES2_S2_S2_S2_fjLj256EEEEELb1ELb0ELb1EEEvNS_9FwdParamsE,@function
        .size           _ZN10layer_norm31ln_parallel_residual_fwd_kernelINS_13Kernel_traitsI6__halfS2_S2_S2_fjLj8192ELj1ELj1ELj8ELj16ENS_18Kernel_traits_baseILj8192ES2_S2_S2_S2_fjLj256EEEEELb1ELb0ELb1EEEvNS_9FwdParamsE,(.L_x_18017 - _ZN10layer_norm31ln_parallel_residual_fwd_kernelINS_13Kernel_traitsI6__halfS2_S2_S2_fjLj8192ELj1ELj1ELj8ELj16ENS_18Kernel_traits_baseILj8192ES2_S2_S2_S2_fjLj256EEEEELb1ELb0ELb1EEEvNS_9FwdParamsE)
        .other          _ZN10layer_norm31ln_parallel_residual_fwd_kernelINS_13Kernel_traitsI6__halfS2_S2_S2_fjLj8192ELj1ELj1ELj8ELj16ENS_18Kernel_traits_baseILj8192ES2_S2_S2_S2_fjLj256EEEEELb1ELb0ELb1EEEvNS_9FwdParamsE,@"STO_CUDA_ENTRY STV_DEFAULT"
_ZN10layer_norm31ln_parallel_residual_fwd_kernelINS_13Kernel_traitsI6__halfS2_S2_S2_fjLj8192ELj1ELj1ELj8ELj16ENS_18Kernel_traits_baseILj8192ES2_S2_S2_S2_fjLj256EEEEELb1ELb0ELb1EEEvNS_9FwdParamsE:
.text._ZN10layer_norm31ln_parallel_residual_fwd_kernelINS_13Kernel_traitsI6__halfS2_S2_S2_fjLj8192ELj1ELj1ELj8ELj16ENS_18Kernel_traits_baseILj8192ES2_S2_S2_S2_fjLj256EEEEELb1ELb0ELb1EEEvNS_9FwdParamsE:
        /* <DEDUP_REMOVED lines=10> */
[----:B------:R-:W0:Y:S01]  /*00a0*/  S2R R127, SR_TID.X ;  /* 0x00000000007f7919 */ /* 0x000e220000002100 */
[----:B------:R-:W-:Y:S01]  /*00b0*/  IMAD.U32 R3, RZ, RZ, UR7 ;  /* 0x00000007ff037e24 */ /* 0x000fe2000f8e00ff */
[----:B------:R-:W1:Y:S01]  /*00c0*/  LDCU.64 UR6, c[0x0][0x438] ;  /* 0x00008700ff0677ac */ /* 0x000e620008000a00 */
[----:B------:R-:W3:Y:S02]  /*00d0*/  @P0 LDC R7, c[0x0][0x460] ;  /* 0x00011800ff070b82 */ /* 0x000ee40000000800 */
[----:B--2---:R-:W3:Y:S04]  /*00e0*/  @P0 LDG.E.64 R4, desc[UR8][R4.64] ;  /* 0x0000000804040981 */ /* 0x004ee8000c1e1b00 */
[----:B------:R-:W2:Y:S01]  /*00f0*/  @P0 LDG.E.64 R2, desc[UR8][R2.64] ;  /* 0x0000000802020981 */ /* 0x000ea2000c1e1b00 */
[----:B------:R-:W4:Y:S01]  /*0100*/  LDCU UR5, c[0x0][0x360] ;  /* 0x00006c00ff0577ac */ /* 0x000f220008000800 */
[----:B------:R-:W5:Y:S01]  /*0110*/  S2UR UR4, SR_CTAID.X ;  /* 0x00000000000479c3 */ /* 0x000f620000002500 */
[----:B-1----:R-:W-:-:S04]  /*0120*/  UISETP.NE.U32.AND UP0, UPT, UR6, URZ, UPT ;  /* 0x000000ff0600728c */ /* 0x002fc8000bf05070 */
[----:B------:R-:W-:Y:S01]  /*0130*/  UISETP.NE.AND.EX UP0, UPT, UR7, URZ, UPT, UP0 ;  /* 0x000000ff0700728c */ /* 0x000fe2000bf05300 */
[----:B0-----:R-:W-:Y:S01]  /*0140*/  LOP3.LUT R140, R127, 0x1f, RZ, 0xc0, !PT ;  /* 0x0000001f7f8c7812 */ /* 0x001fe200078ec0ff */
[----:B-----5:R-:W-:-:S04]  /*0150*/  IMAD.U32 R126, RZ, RZ, UR4 ;  /* 0x00000004ff7e7e24 */ /* 0x020fc8000f8e00ff */
[----:B----4-:R-:W-:Y:S01]  /*0160*/  IMAD R138, R126, UR5, R127 ;  /* 0x000000057e8a7c24 */ /* 0x010fe2000f8e027f */
[----:B---3--:R-:W-:-:S04]  /*0170*/  @P0 IADD3 R132, P1, PT, R4, R7, RZ ;  /* 0x0000000704840210 */ /* 0x008fc80007f3e0ff */
[----:B------:R-:W-:Y:S01]  /*0180*/  @P0 IADD3.X R133, PT, PT, RZ, R5, RZ, P1, !PT ;  /* 0x00000005ff850210 */ /* 0x000fe20000ffe4ff */
        /* <DEDUP_REMOVED lines=12> */
[----:B------:R-:W-:Y:S01]  /*0250*/  VIADD R108, R3, 0xa9066899 ;  /* 0xa9066899036c7836 */ /* 0x000fe20000000000 */
[--C-:B------:R-:W-:Y:S01]  /*0260*/  SHF.R.U64 R136, R132, 0x2, R133.reuse ;  /* 0x0000000284887819 */ /* 0x100fe20000001285 */
[C---:B------:R-:W-:Y:S01]  /*0270*/  VIADD R107, R2.reuse, 0xb54cda56 ;  /* 0xb54cda56026b7836 */ /* 0x040fe20000000000 */
[----:B------:R-:W-:Y:S01]  /*0280*/  SHF.R.U32.HI R99, RZ, 0x2, R133 ;  /* 0x00000002ff637819 */ /* 0x000fe20000011685 */
[----:B------:R-:W-:-:S02]  /*0290*/  VIADD R105, R2, 0x5384540f ;  /* 0x5384540f02697836 */ /* 0x000fc40000000000 */
[C---:B------:R-:W-:Y:S02]  /*02a0*/  VIADD R104, R3.reuse, 0x1fd5c5a3 ;  /* 0x1fd5c5a303687836 */ /* 0x040fe40000000000 */
[----:B------:R-:W-:Y:S02]  /*02b0*/  VIADD R102, R3, 0xdb3d7428 ;  /* 0xdb3d742803667836 */ /* 0x000fe40000000000 */
        /* <DEDUP_REMOVED lines=18> */
[C---:B0-----:R-:W-:Y:S01]  /*03e0*/  IMAD.WIDE.U32 R36, R127.reuse, 0x10, R36 ;  /* 0x000000107f247825 */ /* 0x041fe200078e0024 */
[----:B------:R-:W-:Y:S02]  /*03f0*/  CS2R R58, SRZ ;  /* 0x00000000003a7805 */ /* 0x000fe4000001ff00 */
[----:B------:R-:W-:Y:S02]  /*0400*/  CS2R R56, SRZ ;  /* 0x0000000000387805 */ /* 0x000fe4000001ff00 */
[----:B------:R-:W-:Y:S02]  /*0410*/  CS2R R62, SRZ ;  /* 0x00000000003e7805 */ /* 0x000fe4000001ff00 */
[----:B------:R-:W-:Y:S01]  /*0420*/  CS2R R60, SRZ ;  /* 0x00000000003c7805 */ /* 0x000fe2000001ff00 */
[----:B------:R-:W5:Y:S01]  /*0430*/  LDG.E.128 R112, desc[UR8][R36.64] ;  /* 0x0000000824707981 */ /* 0x000f62000c1e1d00 */
[----:B-1----:R-:W-:-:S03]  /*0440*/  IMAD.WIDE.U32 R40, R127, 0x10, R40 ;  /* 0x000000107f287825 */ /* 0x002fc600078e0028 */
[----:B------:R-:W5:Y:S04]  /*0450*/  LDG.E.128 R4, desc[UR8][R36.64+0x1000] ;  /* 0x0010000824047981 */ /* 0x000f68000c1e1d00 */
[----:B------:R-:W5:Y:S04]  /*0460*/  LDG.E.128 R8, desc[UR8][R36.64+0x2000] ;  /* 0x0020000824087981 */ /* 0x000f68000c1e1d00 */
[----:B------:R0:W5:Y:S04]  /*0470*/  LDG.E.128 R12, desc[UR8][R36.64+0x3000] ;  /* 0x00300008240c7981 */ /* 0x000168000c1e1d00 */
[----:B------:R-:W5:Y:S04]  /*0480*/  LDG.E.128 R16, desc[UR8][R40.64] ;  /* 0x0000000828107981 */ /* 0x000f68000c1e1d00 */
[----:B------:R-:W5:Y:S01]  /*0490*/  LDG.E.128 R20, desc[UR8][R40.64+0x1000] ;  /* 0x0010000828147981 */ /* 0x000f62000c1e1d00 */
[----:B0-----:R-:W-:-:S03]  /*04a0*/  CS2R R36, SRZ ;  /* 0x0000000000247805 */ /* 0x001fc6000001ff00 */
[----:B------:R-:W5:Y:S04]  /*04b0*/  LDG.E.128 R24, desc[UR8][R40.64+0x2000] ;  /* 0x0020000828187981 */ /* 0x000f68000c1e1d00 */
[----:B------:R0:W5:Y:S02]  /*04c0*/  LDG.E.128 R28, desc[UR8][R40.64+0x3000] ;  /* 0x00300008281c7981 */ /* 0x000164000c1e1d00 */
[----:B0-----:R-:W-:Y:S01]  /*04d0*/  CS2R R40, SRZ ;  /* 0x0000000000287805 */ /* 0x001fe2000001ff00 */
[----:B------:R-:W-:Y:S06]  /*04e0*/  BRA `(.L_x_2422) ;  /* 0x0000000400487947 */ /* 0x000fec0003800000 */
.L_x_2421:
[----:B------:R-:W0:Y:S08]  /*04f0*/  LDC.64 R4, c[0x0][0x3d0] ;  /* 0x0000f400ff047b82 */ /* 0x000e300000000a00 */
[----:B------:R-:W1:Y:S08]  /*0500*/  LDC.64 R6, c[0x0][0x3d8] ;  /* 0x0000f600ff067b82 */ /* 0x000e700000000a00 */
[----:B------:R-:W2:Y:S01]  /*0510*/  LDC.64 R40, c[0x0][0x440] ;  /* 0x00011000ff287b82 */ /* 0x000ea20000000a00 */
[----:B------:R-:W-:-:S02]  /*0520*/  CS2R R34, SRZ ;  /* 0x0000000000227805 */ /* 0x000fc4000001ff00 */
[----:B------:R-:W-:Y:S01]  /*0530*/  CS2R R38, SRZ ;  /* 0x0000000000267805 */ /* 0x000fe2000001ff00 */
[C---:B0-----:R-:W-:Y:S01]  /*0540*/  IMAD.WIDE.U32 R32, R127.reuse, 0x10, R4 ;  /* 0x000000107f207825 */ /* 0x041fe200078e0004 */
[----:B------:R-:W-:Y:S02]  /*0550*/  CS2R R42, SRZ ;  /* 0x00000000002a7805 */ /* 0x000fe4000001ff00 */
[----:B------:R-:W-:Y:S02]  /*0560*/  CS2R R46, SRZ ;  /* 0x00000000002e7805 */ /* 0x000fe4000001ff00 */
[----:B------:R-:W-:Y:S01]  /*0570*/  CS2R R44, SRZ ;  /* 0x00000000002c7805 */ /* 0x000fe2000001ff00 */
[----:B------:R-:W5:Y:S01]  /*0580*/  LDG.E.128 R112, desc[UR8][R32.64] ;  /* 0x0000000820707981 */ /* 0x000f62000c1e1d00 */
[----:B-1----:R-:W-:-:S03]  /*0590*/  IMAD.WIDE.U32 R36, R127, 0x10, R6 ;  /* 0x000000107f247825 */ /* 0x002fc600078e0006 */
[----:B------:R-:W5:Y:S04]  /*05a0*/  LDG.E.128 R8, desc[UR8][R32.64+0x2000] ;  /* 0x0020000820087981 */ /* 0x000f68000c1e1d00 */
[----:B------:R-:W5:Y:S01]  /*05b0*/  LDG.E.128 R4, desc[UR8][R32.64+0x1000] ;  /* 0x0010000820047981 */ /* 0x000f62000c1e1d00 */
[----:B--2---:R-:W-:-:S03]  /*05c0*/  IMAD.WIDE.U32 R40, R127, 0x10, R40 ;  /* 0x000000107f287825 */ /* 0x004fc600078e0028 */
[----:B------:R0:W5:Y:S04]  /*05d0*/  LDG.E.128 R12, desc[UR8][R32.64+0x3000] ;  /* 0x00300008200c7981 */ /* 0x000168000c1e1d00 */
[----:B------:R-:W5:Y:S04]  /*05e0*/  LDG.E.128 R16, desc[UR8][R36.64] ;  /* 0x0000000824107981 */ /* 0x000f68000c1e1d00 */
[----:B------:R-:W5:Y:S01]  /*05f0*/  LDG.E.128 R20, desc[UR8][R36.64+0x1000] ;  /* 0x0010000824147981 */ /* 0x000f62000c1e1d00 */
[----:B0-----:R-:W-:-:S03]  /*0600*/  CS2R R32, SRZ ;  /* 0x0000000000207805 */ /* 0x001fc6000001ff00 */
        /* <DEDUP_REMOVED lines=9> */
.L_x_2420:
        /* <DEDUP_REMOVED lines=29> */
.L_x_2423:
        /* <DEDUP_REMOVED lines=14> */
[----:B------:R-:W5:Y:S04]  /*0950*/  LDG.E.128 R44, desc[UR8][R52.64] ;  /* 0x00000008342c7981 */ /* 0x000f68000c1e1d00 */
[----:B------:R0:W5:Y:S04]  /*0960*/  LDG.E.128 R8, desc[UR8][R48.64+0x2000] ;  /* 0x0020000830087981 */ /* 0x000168000c1e1d00 */
[----:B------:R-:W5:Y:S04]  /*0970*/  LDG.E.128 R40, desc[UR8][R52.64+0x1000] ;  /* 0x0010000834287981 */ /* 0x000f68000c1e1d00 */
[----:B------:R-:W5:Y:S01]  /*0980*/  LDG.E.128 R36, desc[UR8][R52.64+0x2000] ;  /* 0x0020000834247981 */ /* 0x000f62000c1e1d00 */
[----:B0-----:R-:W-:-:S03]  /*0990*/  CS2R R48, SRZ ;  /* 0x0000000000307805 */ /* 0x001fc6000001ff00 */
[----:B------:R0:W5:Y:S04]  /*09a0*/  LDG.E.128 R32, desc[UR8][R52.64+0x3000] ;  /* 0x0030000834207981 */ /* 0x000168000c1e1d00 */
[----:B------:R-:W5:Y:S04]  /*09b0*/  LDG.E.128 R16, desc[UR8][R56.64] ;  /* 0x0000000838107981 */ /* 0x000f68000c1e1d00 */
[----:B------:R-:W5:Y:S01]  /*09c0*/  LDG.E.128 R20, desc[UR8][R56.64+0x1000] ;  /* 0x0010000838147981 */ /* 0x000f62000c1e1d00 */
[----:B0-----:R-:W-:-:S03]  /*09d0*/  CS2R R52, SRZ ;  /* 0x0000000000347805 */ /* 0x001fc6000001ff00 */
[----:B------:R-:W5:Y:S04]  /*09e0*/  LDG.E.128 R24, desc[UR8][R56.64+0x2000] ;  /* 0x0020000838187981 */ /* 0x000f68000c1e1d00 */
[----:B------:R0:W5:Y:S02]  /*09f0*/  LDG.E.128 R28, desc[UR8][R56.64+0x3000] ;  /* 0x00300008381c7981 */ /* 0x000164000c1e1d00 */
[----:B0-----:R-:W-:-:S07]  /*0a00*/  CS2R R56, SRZ ;  /* 0x0000000000387805 */ /* 0x001fce000001ff00 */
.L_x_2422:
[----:B------:R-:W1:Y:S02]  /*0a10*/  LDCU UR4, c[0x0][0x384] ;  /* 0x00007080ff0477ac */ /* 0x000e640008000800 */
[----:B-1----:R-:W-:-:S13]  /*0a20*/  ISETP.GE.AND P0, PT, R126, UR4, PT ;  /* 0x000000047e007c0c */ /* 0x002fda000bf06270 */
[----:B------:R-:W-:Y:S05]  /*0a30*/  @P0 EXIT ;  /* 0x000000000000094d */ /* 0x000fea0003800000 */
[----:B------:R-:W-:Y:S01]  /*0a40*/  IMAD.HI.U32 R0, R138, -0x326172a9, RZ ;  /* 0xcd9e8d578a007827 */ /* 0x000fe200078e00ff */
[----:B------:R-:W1:Y:S01]  /*0a50*/  LDCU.64 UR4, c[0x0][0x398] ;  /* 0x00007300ff0477ac */ /* 0x000e620008000a00 */
[----:B------:R-:W-:Y:S02]  /*0a60*/  LOP3.LUT R134, R134, 0xffffffdf, RZ, 0xc0, !PT ;  /* 0xffffffdf86867812 */ /* 0x000fe400078ec0ff */
[----:B0-----:R-:W-:Y:S01]  /*0a70*/  IMAD.HI.U32 R65, R136, -0x2daee0ad, RZ ;  /* 0xd2511f5388417827 */ /* 0x001fe200078e00ff */
[----:B------:R-:W-:Y:S01]  /*0a80*/  LOP3.LUT R0, R99, R0, R2, 0x96, !PT ;  /* 0x0000000063007212 */ /* 0x000fe200078e9602 */
[----:B------:R-:W0:Y:S01]  /*0a90*/  LDCU UR6, c[0x0][0x404] ;  /* 0x00008080ff0677ac */ /* 0x000e220008000800 */
[----:B------:R-:W-:Y:S01]  /*0aa0*/  LOP3.LUT R132, R132, 0x3, RZ, 0xc0, !PT ;  /* 0x0000000384847812 */ /* 0x000fe200078ec0ff */
[----:B------:R-:W-:Y:S01]  /*0ab0*/  IMAD R68, R136, -0x2daee0ad, RZ ;  /* 0xd2511f5388447824 */ /* 0x000fe200078e02ff */
[----:B------:R-:W-:Y:S01]  /*0ac0*/  LOP3.LUT R65, R65, R3, RZ, 0x3c, !PT ;  /* 0x0000000341417212 */ /* 0x000fe200078e3cff */
[----:B------:R-:W-:Y:S01]  /*0ad0*/  IMAD.HI.U32 R67, R0, -0x2daee0ad, RZ ;  /* 0xd2511f5300437827 */ /* 0x000fe200078e00ff */
[----:B------:R-:W2:Y:S03]  /*0ae0*/  LDCU UR7, c[0x0][0x408] ;  /* 0x00008100ff0777ac */ /* 0x000ea60008000800 */
[----:B------:R-:W-:Y:S01]  /*0af0*/  IMAD R66, R138, -0x326172a9, RZ ;  /* 0xcd9e8d578a427824 */ /* 0x000fe200078e02ff */
[----:B------:R-:W-:Y:S01]  /*0b00*/  LOP3.LUT R67, R124, R68, R67, 0x96, !PT ;  /* 0x000000447c437212 */ /* 0x000fe200078e9643 */
[C---:B------:R-:W-:Y:S01]  /*0b10*/  IMAD.HI.U32 R64, R65.reuse, -0x326172a9, RZ ;  /* 0xcd9e8d5741407827 */ /* 0x040fe200078e00ff */
[----:B------:R-:W3:Y:S03]  /*0b20*/  LDCU UR10, c[0x0][0x388] ;  /* 0x00007100ff0a77ac */ /* 0x000ee60008000800 */
[----:B------:R-:W-:Y:S01]  /*0b30*/  IMAD R65, R65, -0x326172a9, RZ ;  /* 0xcd9e8d5741417824 */ /* 0x000fe200078e02ff */
[----:B------:R-:W-:Y:S01]  /*0b40*/  LOP3.LUT R64, R125, R66, R64, 0x96, !PT ;  /* 0x000000427d407212 */ /* 0x000fe200078e9640 */
[----:B------:R-:W-:Y:S01]  /*0b50*/  IMAD.HI.U32 R66, R67, -0x326172a9, RZ ;  /* 0xcd9e8d5743427827 */ /* 0x000fe200078e00ff */
[----:B-1----:R-:W-:Y:S01]  /*0b60*/  UISETP.NE.U32.AND UP0, UPT, UR4, URZ, UPT ;  /* 0x000000ff0400728c */ /* 0x002fe2000bf05070 */
[----:B------:R-:W1:Y:S02]  /*0b70*/  LDCU.U8 UR4, c[0x0][0x410] ;  /* 0x00008200ff0477ac */ /* 0x000e640008000000 */
[----:B------:R-:W-:Y:S01]  /*0b80*/  IMAD R0, R0, -0x2daee0ad, RZ ;  /* 0xd2511f5300007824 */ /* 0x000fe200078e02ff */
[----:B------:R-:W-:Y:S01]  /*0b90*/  LOP3.LUT R65, R123, R65, R66, 0x96, !PT ;  /* 0x000000417b417212 */ /* 0x000fe200078e9642 */
[C---:B------:R-:W-:Y:S01]  /*0ba0*/  IMAD.HI.U32 R69, R64.reuse, -0x2daee0ad, RZ ;  /* 0xd2511f5340457827 */ /* 0x040fe200078e00ff */
[----:B------:R-:W-:Y:S01]  /*0bb0*/  UISETP.NE.AND.EX UP0, UPT, UR5, URZ, UPT, UP0 ;  /* 0x000000ff0500728c */ /* 0x000fe2000bf05300 */
[----:B------:R-:W4:Y:S02]  /*0bc0*/  LDCU UR11, c[0x0][0x400] ;  /* 0x00008000ff0b77ac */ /* 0x000f240008000800 */
[----:B------:R-:W-:Y:S01]  /*0bd0*/  IMAD R66, R64, -0x2daee0ad, RZ ;  /* 0xd2511f5340427824 */ /* 0x000fe200078e02ff */
[----:B------:R-:W-:Y:S01]  /*0be0*/  LOP3.LUT R0, R122, R0, R69, 0x96, !PT ;  /* 0x000000007a007212 */ /* 0x000fe200078e9645 */
[----:B------:R-:W-:Y:S01]  /*0bf0*/  IMAD.HI.U32 R69, R65, -0x2daee0ad, RZ ;  /* 0xd2511f5341457827 */ /* 0x000fe200078e00ff */
[----:B------:R-:W-:Y:S01]  /*0c00*/  PLOP3.LUT P0, PT, PT, PT, UP0, 0x80, 0x8 ;  /* 0x000000000008781c */ /* 0x000fe20003f0f008 */
[----:B------:R-:W0:Y:S02]  /*0c10*/  LDCU.64 UR12, c[0x0][0x3a0] ;  /* 0x00007400ff0c77ac */ /* 0x000e240008000a00 */
[----:B------:R-:W-:Y:S01]  /*0c20*/  IMAD R67, R67, -0x326172a9, RZ ;  /* 0xcd9e8d5743437824 */ /* 0x000fe200078e02ff */
[----:B------:R-:W-:Y:S01]  /*0c30*/  LOP3.LUT R66, R120, R66, R69, 0x96, !PT ;  /* 0x0000004278427212 */ /* 0x000fe200078e9645 */
[----:B------:R-:W-:Y:S01]  /*0c40*/  IMAD.HI.U32 R64, R0, -0x326172a9, RZ ;  /* 0xcd9e8d5700407827 */ /* 0x000fe200078e00ff */
[----:B------:R-:W-:Y:S01]  /*0c50*/  UPLOP3.LUT UP0, UPT, UPT, UPT, UPT, 0x40, 0x4 ;  /* 0x000000000004789c */ /* 0x000fe20003f0e870 */
[----:B-1----:R-:W-:-:S02]  /*0c60*/  ISETP.NE.AND P1, PT, RZ, UR4, PT ;  /* 0x00000004ff007c0c */ /* 0x002fc4000bf25270 */
        /* <DEDUP_REMOVED lines=8> */
[----:B------:R-:W-:Y:S01]  /*0cf0*/  IMAD R68, R64, -0x2daee0ad, RZ ;  /* 0xd2511f5340447824 */ /* 0x000fe200078e02ff */
[----:B------:R-:W-:Y:S01]  /*0d00*/  @P1 LOP3.LUT R134, R134, 0x20, RZ, 0xfc, !PT ;  /* 0x0000002086861812 */ /* 0x000fe200078efcff */
        /* <DEDUP_REMOVED lines=27> */
[----:B------:R-:W-:Y:S01]  /*0ec0*/  IMAD.MOV.U32 R95, RZ, RZ, RZ ;  /* 0x000000ffff5f7224 */ /* 0x000fe200078e00ff */
[----:B------:R-:W-:Y:S01]  /*0ed0*/  LOP3.LUT R97, R101, R97, R66, 0x96, !PT ;  /* 0x0000006165617212 */ /* 0x000fe200078e9642 */
[----:B------:R-:W-:Y:S02]  /*0ee0*/  IMAD R130, R0, -0x2daee0ad, RZ ;  /* 0xd2511f5300827824 */ /* 0x000fe400078e02ff */
[----:B0-234-:R-:W-:-:S07]  /*0ef0*/  IMAD R96, R65, -0x326172a9, RZ ;  /* 0xcd9e8d5741607824 */ /* 0x01dfce00078e02ff */
.L_x_2724:
        /* <DEDUP_REMOVED lines=8> */
[----:B------:R-:W2:Y:S08]  /*0f80*/  LDC.64 R76, c[0x0][0x390] ;  /* 0x0000e400ff4c7b82 */ /* 0x000eb00000000a00 */
[----:B------:R-:W3:Y:S01]  /*0f90*/  @P1 LDC.64 R80, c[0x0][0x3a0] ;  /* 0x0000e800ff501b82 */ /* 0x000ee20000000a00 */
[----:B0-----:R-:W-:-:S05]  /*0fa0*/  @P0 IMAD.WIDE.U32 R74, R79, 0x10, R74 ;  /* 0x000000104f4a0825 */ /* 0x001fca00078e004a */
[----:B-----5:R0:W5:Y:S01]  /*0fb0*/  @P0 LDG.E.128 R116, desc[UR8][R74.64] ;  /* 0x000000084a740981 */ /* 0x020162000c1e1d00 */
[----:B-1----:R-:W-:-:S04]  /*0fc0*/  ISETP.NE.U32.AND P0, PT, R72, RZ, PT ;  /* 0x000000ff4800720c */ /* 0x002fc80003f05070 */
[----:B------:R-:W-:Y:S01]  /*0fd0*/  ISETP.NE.AND.EX P0, PT, R73, RZ, PT, P0 ;  /* 0x000000ff4900720c */ /* 0x000fe20003f05300 */
[----:B--2---:R-:W-:-:S06]  /*0fe0*/  IMAD.WIDE.U32 R68, R79, 0x10, R76 ;  /* 0x000000104f447825 */ /* 0x004fcc00078e004c */
[----:B------:R-:W5:Y:S01]  /*0ff0*/  LDG.E.128 R68, desc[UR8][R68.64] ;  /* 0x0000000844447981 */ /* 0x000f62000c1e1d00 */
[----:B---3--:R-:W-:-:S05]  /*1000*/  @P1 IMAD.WIDE.U32 R80, R79, 0x10, R80 ;  /* 0x000000104f501825 */ /* 0x008fca00078e0050 */
[----:B------:R0:W5:Y:S01]  /*1010*/  @P1 LDG.E.128 R64, desc[UR8][R80.64] ;  /* 0x0000000850401981 */ /* 0x000162000c1e1d00 */
[----:B------:R-:W-:Y:S01]  /*1020*/  IMAD.MOV.U32 R0, RZ, RZ, 0x2f800000 ;  /* 0x2f800000ff007424 */ /* 0x000fe200078e00ff */
[----:B------:R-:W-:Y:S06]  /*1030*/  @P0 BRA `(.L_x_2424) ;  /* 0x0000002400cc0947 */ /* 0x000fec0003800000 */
[----:B------:R-:W-:Y:S01]  /*1040*/  ISETP.NE.AND P0, PT, R132, 0x1, PT ;  /* 0x000000018400780c */ /* 0x000fe20003f05270 */
[----:B0-----:R-:W-:Y:S02]  /*1050*/  HFMA2 R81, -RZ, RZ, 0, 1.1920928955078125e-07 ;  /* 0x00000002ff517431 */ /* 0x001fe400000001ff */
        /* <DEDUP_REMOVED lines=13> */
.L_x_2426:
        /* <DEDUP_REMOVED lines=12> */
.L_x_2427:
        /* <DEDUP_REMOVED lines=38> */
[----:B------:R-:W-:-:S03]  /*1450*/  LOP3.LUT R97, R101, R80, R97, 0x96, !PT ;  /* 0x0000005065617212 */ /* 0x000fc600078e9661 */
[----:B------:R-:W-:Y:S01]  /*1460*/  IMAD.MOV.U32 R78, RZ, RZ, R82 ;  /* 0x000000ffff4e7224 */ /* 0x000fe200078e0052 */
[----:B------:R-:W-:Y:S01]  /*1470*/  LOP3.LUT R98, R100, R74, R83, 0x96, !PT ;  /* 0x0000004a64627212 */ /* 0x000fe200078e9653 */
[----:B------:R-:W-:-:S07]  /*1480*/  IMAD.MOV.U32 R74, RZ, RZ, R130 ;  /* 0x000000ffff4a7224 */ /* 0x000fce00078e0082 */
.L_x_2425:
[----:B------:R-:W-:Y:S01]  /*1490*/  I2FP.F32.U32 R75, R74 ;  /* 0x0000004a004b7245 */ /* 0x000fe20000201000 */
[----:B-----5:R-:W-:Y:S01]  /*14a0*/  HADD2.F32 R74, -RZ, R68.H0_H0 ;  /* 0x20000044ff4a7230 */ /* 0x020fe20000004100 */
[----:B------:R-:W-:Y:S01]  /*14b0*/  UMOV UR5, UR7 ;  /* 0x0000000700057c82 */ /* 0x000fe20008000000 */
[----:B------:R-:W-:Y:S01]  /*14c0*/  UMOV UR4, UR6 ;  /* 0x0000000600047c82 */ /* 0x000fe20008000000 */
[----:B------:R-:W-:Y:S01]  /*14d0*/  ISETP.NE.AND P2, PT, R81, 0x1, PT ;  /* 0x000000015100780c */ /* 0x000fe20003f45270 */
[----:B------:R-:W-:Y:S01]  /*14e0*/  FFMA.FTZ R75, R75, R0, 1.1641532182693481445e-10 ;  /* 0x2f0000004b4b7423 */ /* 0x000fe20000010000 */
[----:B------:R-:W-:Y:S01]  /*14f0*/  FMUL.FTZ R74, R74, UR5 ;  /* 0x000000054a4a7c20 */ /* 0x000fe20008410000 */
[----:B------:R-:W-:Y:S01]  /*1500*/  @P1 HADD2.F32 R80, -RZ, R64.H0_H0 ;  /* 0x20000040ff501230 */ /* 0x000fe20000004100 */
[----:B------:R-:W-:Y:S01]  /*1510*/  LOP3.LUT R134, R134, 0xfffffff7, RZ, 0xc0, !PT ;  /* 0xfffffff786867812 */ /* 0x000fe200078ec0ff */
[----:B------:R-:W-:Y:S01]  /*1520*/  IMAD.MOV.U32 R82, RZ, RZ, 0x2 ;  /* 0x00000002ff527424 */ /* 0x000fe200078e00ff */
[----:B------:R-:W-:Y:S01]  /*1530*/  FSETP.GTU.FTZ.AND P0, PT, R75, UR4, PT ;  /* 0x000000044b007c0b */ /* 0x000fe2000bf1c000 */
        /* <DEDUP_REMOVED lines=15> */
.L_x_2429:
        /* <DEDUP_REMOVED lines=12> */
.L_x_2430:
        /* <DEDUP_REMOVED lines=41> */
[----:B------:R-:W-:-:S07]  /*1980*/  MOV R78, R86 ;  /* 0x00000056004e7202 */ /* 0x000fce0000000f00 */
.L_x_2428:
[----:B------:R-:W-:Y:S01]  /*1990*/  I2FP.F32.U32 R75, R75 ;  /* 0x0000004b004b7245 */ /* 0x000fe20000201000 */
[----:B------:R-:W-:Y:S01]  /*19a0*/  HADD2.F32 R68, -RZ, R68.H1_H1 ;  /* 0x30000044ff447230 */ /* 0x000fe20000004100 */
[----:B------:R-:W-:Y:S01]  /*19b0*/  ISETP.NE.AND P2, PT, R82, 0x1, PT ;  /* 0x000000015200780c */ /* 0x000fe20003f45270 */
[----:B------:R-:W-:Y:S01]  /*19c0*/  @P1 HADD2.F32 R80, -RZ, R64.H1_H1 ;  /* 0x30000040ff501230 */ /* 0x000fe20000004100 */
[----:B------:R-:W-:Y:S01]  /*19d0*/  LOP3.LUT R134, R134, 0xfffffffb, RZ, 0xc0, !PT ;  /* 0xfffffffb86867812 */ /* 0x000fe200078ec0ff */
[----:B------:R-:W-:Y:S01]  /*19e0*/  FFMA.FTZ R75, R75, R0, 1.1641532182693481445e-10 ;  /* 0x2f0000004b4b7423 */ /* 0x000fe20000010000 */
[----:B------:R-:W-:Y:S01]  /*19f0*/  FMUL.FTZ R68, R68, UR5 ;  /* 0x0000000544447c20 */ /* 0x000fe20008410000 */
[----:B------:R-:W-:-:S03]  /*1a00*/  IMAD.MOV.U32 R81, RZ, RZ, 0x2 ;  /* 0x00000002ff517424 */ /* 0x000fc600078e00ff */
[----:B------:R-:W-:Y:S02]  /*1a10*/  FSETP.GTU.FTZ.AND P0, PT, R75, UR4, PT ;  /* 0x000000044b007c0b */ /* 0x000fe4000bf1c000 */
[----:B------:R-:W-:Y:S02]  /*1a20*/  MOV R75, R96 ;  /* 0x00000060004b7202 */ /* 0x000fe40000000f00 */
        /* <DEDUP_REMOVED lines=14> */
.L_x_2432:
        /* <DEDUP_REMOVED lines=12> */
.L_x_2433:
        /* <DEDUP_REMOVED lines=42> */
.L_x_2431:
[----:B------:R-:W-:Y:S01]  /*1e70*/  I2FP.F32.U32 R75, R75 ;  /* 0x0000004b004b7245 */ /* 0x000fe20000201000 */
[----:B------:R-:W-:Y:S01]  /*1e80*/  HADD2.F32 R80, -RZ, R69.H0_H0 ;  /* 0x20000045ff507230 */ /* 0x000fe20000004100 */
[----:B------:R-:W-:Y:S01]  /*1e90*/  ISETP.NE.AND P2, PT, R81, 0x1, PT ;  /* 0x000000015100780c */ /* 0x000fe20003f45270 */
[----:B------:R-:W-:Y:S01]  /*1ea0*/  @P1 HADD2.F32 R82, -RZ, R65.H0_H0 ;  /* 0x20000041ff521230 */ /* 0x000fe20000004100 */
[----:B------:R-:W-:Y:S01]  /*1eb0*/  LOP3.LUT R134, R134, 0xfffffffd, RZ, 0xc0, !PT ;  /* 0xfffffffd86867812 */ /* 0x000fe200078ec0ff */
[----:B------:R-:W-:Y:S01]  /*1ec0*/  FFMA.FTZ R75, R75, R0, 1.1641532182693481445e-10 ;  /* 0x2f0000004b4b7423 */ /* 0x000fe20000010000 */
[----:B------:R-:W-:-:S04]  /*1ed0*/  FMUL.FTZ R80, R80, UR5 ;  /* 0x0000000550507c20 */ /* 0x000fc80008410000 */
[----:B------:R-:W-:-:S04]  /*1ee0*/  FSETP.GTU.FTZ.AND P0, PT, R75, UR4, PT ;  /* 0x000000044b007c0b */ /* 0x000fc8000bf1c000 */
[----:B------:R-:W-:Y:S01]  /*1ef0*/  FSEL R129, R80, RZ, !P0 ;  /* 0x000000ff50817208 */ /* 0x000fe20004000000 */
[----:B------:R-:W-:Y:S01]  /*1f00*/  IMAD.MOV.U32 R80, RZ, RZ, R96 ;  /* 0x000000ffff507224 */ /* 0x000fe200078e0060 */
[----:B------:R-:W-:-:S03]  /*1f10*/  PLOP3.LUT P0, PT, P0, PT, PT, 0x8, 0x80 ;  /* 0x000000000080781c */ /* 0x000fc6000070e170 */
[----:B------:R-:W-:Y:S01]  /*1f20*/  @P1 FADD.FTZ R129, R129, R82 ;  /* 0x0000005281811221 */ /* 0x000fe20000010000 */
[----:B------:R-:W-:-:S04]  /*1f30*/  HFMA2 R82, -RZ, RZ, 0, 1.1920928955078125e-07 ;  /* 0x00000002ff527431 */ /* 0x000fc800000001ff */
        /* <DEDUP_REMOVED lines=11> */
.L_x_2435:
        /* <DEDUP_REMOVED lines=12> */
.L_x_2436:
        /* <DEDUP_REMOVED lines=42> */
.L_x_2434:
[----:B------:R-:W-:Y:S01]  /*2350*/  I2FP.F32.U32 R81, R80 ;  /* 0x0000005000517245 */ /* 0x000fe20000201000 */
[----:B------:R-:W-:Y:S01]  /*2360*/  HADD2.F32 R69, -RZ, R69.H1_H1 ;  /* 0x30000045ff457230 */ /* 0x000fe20000004100 */
[----:B------:R-:W-:Y:S01]  /*2370*/  ISETP.NE.AND P2, PT, R82, 0x1, PT ;  /* 0x000000015200780c */ /* 0x000fe20003f45270 */
[----:B------:R-:W-:Y:S02]  /*2380*/  @P1 HADD2.F32 R80, -RZ, R65.H1_H1 ;  /* 0x30000041ff501230 */ /* 0x000fe40000004100 */
[----:B------:R-:W-:Y:S01]  /*2390*/  FFMA.FTZ R81, R81, R0, 1.1641532182693481445e-10 ;  /* 0x2f00000051517423 */ /* 0x000fe20000010000 */
[----:B------:R-:W-:Y:S01]  /*23a0*/  FMUL.FTZ R69, R69, UR5 ;  /* 0x0000000545457c20 */ /* 0x000fe20008410000 */
[----:B------:R-:W-:-:S03]  /*23b0*/  IMAD.MOV.U32 R84, RZ, RZ, 0x2 ;  /* 0x00000002ff547424 */ /* 0x000fc600078e00ff */
[----:B------:R-:W-:-:S04]  /*23c0*/  FSETP.GTU.FTZ.AND P0, PT, R81, UR4, PT ;  /* 0x0000000451007c0b */ /* 0x000fc8000bf1c000 */
        /* <DEDUP_REMOVED lines=14> */
.L_x_2438:
        /* <DEDUP_REMOVED lines=12> */
.L_x_2439:
        /* <DEDUP_REMOVED lines=42> */
.L_x_2437:
[----:B------:R-:W-:Y:S01]  /*2810*/  I2FP.F32.U32 R81, R80 ;  /* 0x0000005000517245 */ /* 0x000fe20000201000 */
[----:B------:R-:W-:Y:S01]  /*2820*/  HADD2.F32 R80, -RZ, R70.H0_H0 ;  /* 0x20000046ff507230 */ /* 0x000fe20000004100 */
[----:B------:R-:W-:Y:S01]  /*2830*/  ISETP.NE.AND P3, PT, R84, 0x1, PT ;  /* 0x000000015400780c */ /* 0x000fe20003f65270 */
[----:B------:R-:W-:Y:S02]  /*2840*/  @P1 HADD2.F32 R82, -RZ, R66.H0_H0 ;  /* 0x20000042ff521230 */ /* 0x000fe40000004100 */
        /* <DEDUP_REMOVED lines=18> */
.L_x_2441:
        /* <DEDUP_REMOVED lines=12> */
.L_x_2442:
        /* <DEDUP_REMOVED lines=43> */
.L_x_2440:
[----:B------:R-:W-:Y:S01]  /*2ce0*/  I2FP.F32.U32 R81, R81 ;  /* 0x0000005100517245 */ /* 0x000fe20000201000 */
[----:B------:R-:W-:Y:S01]  /*2cf0*/  HADD2.F32 R70, -RZ, R70.H1_H1 ;  /* 0x30000046ff467230 */ /* 0x000fe20000004100 */
[----:B------:R-:W-:Y:S01]  /*2d00*/  ISETP.NE.AND P4, PT, R86, 0x1, PT ;  /* 0x000000015600780c */ /* 0x000fe20003f85270 */
[----:B------:R-:W-:Y:S02]  /*2d10*/  @P1 HADD2.F32 R82, -RZ, R66.H1_H1 ;  /* 0x30000042ff521230 */ /* 0x000fe40000004100 */
[----:B------:R-:W-:Y:S01]  /*2d20*/  FFMA.FTZ R81, R81, R0, 1.1641532182693481445e-10 ;  /* 0x2f00000051517423 */ /* 0x000fe20000010000 */
[----:B------:R-:W-:Y:S01]  /*2d30*/  FMUL.FTZ R70, R70, UR5 ;  /* 0x0000000546467c20 */ /* 0x000fe20008410000 */
[----:B------:R-:W-:-:S03]  /*2d40*/  IMAD.MOV.U32 R130, RZ, RZ, 0x2 ;  /* 0x00000002ff827424 */ /* 0x000fc600078e00ff */
[----:B------:R-:W-:Y:S01]  /*2d50*/  FSETP.GTU.FTZ.AND P3, PT, R81, UR4, PT ;  /* 0x0000000451007c0b */ /* 0x000fe2000bf7c000 */
[----:B------:R-:W-:-:S03]  /*2d60*/  IMAD.MOV.U32 R81, RZ, RZ, R96 ;  /* 0x000000ffff517224 */ /* 0x000fc600078e0060 */
        /* <DEDUP_REMOVED lines=13> */
.L_x_2444:
        /* <DEDUP_REMOVED lines=12> */
.L_x_2445:
        /* <DEDUP_REMOVED lines=43> */
.L_x_2443:
[----:B------:R-:W-:Y:S01]  /*31b0*/  I2FP.F32.U32 R81, R81 ;  /* 0x0000005100517245 */ /* 0x000fe20000201000 */
[----:B------:R-:W-:Y:S01]  /*31c0*/  HADD2.F32 R82, -RZ, R71.H0_H0 ;  /* 0x20000047ff527230 */ /* 0x000fe20000004100 */
[----:B------:R-:W-:Y:S01]  /*31d0*/  ISETP.NE.AND P5, PT, R130, 0x1, PT ;  /* 0x000000018200780c */ /* 0x000fe20003fa5270 */
[----:B------:R-:W-:Y:S02]  /*31e0*/  @P1 HADD2.F32 R84, -RZ, R67.H0_H0 ;  /* 0x20000043ff541230 */ /* 0x000fe40000004100 */
[----:B------:R-:W-:Y:S02]  /*31f0*/  HFMA2 R132, -RZ, RZ, 0, 1.1920928955078125e-07 ;  /* 0x00000002ff847431 */ /* 0x000fe400000001ff */
[----:B------:R-:W-:Y:S01]  /*3200*/  FFMA.FTZ R81, R81, R0, 1.1641532182693481445e-10 ;  /* 0x2f00000051517423 */ /* 0x000fe20000010000 */
[----:B------:R-:W-:-:S04]  /*3210*/  FMUL.FTZ R82, R82, UR5 ;  /* 0x0000000552527c20 */ /* 0x000fc80008410000 */
        /* <DEDUP_REMOVED lines=15> */
.L_x_2447:
        /* <DEDUP_REMOVED lines=12> */
.L_x_2448:
        /* <DEDUP_REMOVED lines=43> */
.L_x_2446:
[----:B------:R-:W-:Y:S01]  /*3680*/  I2FP.F32.U32 R81, R81 ;  /* 0x0000005100517245 */ /* 0x000fe20000201000 */
[----:B------:R-:W-:Y:S01]  /*3690*/  HADD2.F32 R71, -RZ, R71.H1_H1 ;  /* 0x30000047ff477230 */ /* 0x000fe20000004100 */
[----:B------:R-:W-:Y:S01]  /*36a0*/  PRMT R70, R80, 0x5410, R70 ;  /* 0x0000541050467816 */ /* 0x000fe20000000046 */
[----:B------:R-:W-:Y:S01]  /*36b0*/  @P1 HADD2.F32 R82, -RZ, R67.H1_H1 ;  /* 0x30000043ff521230 */ /* 0x000fe20000004100 */
[----:B------:R-:W-:Y:S01]  /*36c0*/  PRMT R69, R75, 0x5410, R69 ;  /* 0x000054104b457816 */ /* 0x000fe20000000045 */
[----:B------:R-:W-:Y:S01]  /*36d0*/  FFMA.FTZ R81, R81, R0, 1.1641532182693481445e-10 ;  /* 0x2f00000051517423 */ /* 0x000fe20000010000 */
[----:B------:R-:W-:Y:S01]  /*36e0*/  FMUL.FTZ R71, R71, UR5 ;  /* 0x0000000547477c20 */ /* 0x000fe20008410000 */
[----:B------:R-:W-:-:S03]  /*36f0*/  PRMT R68, R74, 0x5410, R68 ;  /* 0x000054104a447816 */ /* 0x000fc60000000044 */
[----:B------:R-:W-:-:S04]  /*3700*/  FSETP.GTU.FTZ.AND P5, PT, R81, UR4, PT ;  /* 0x0000000451007c0b */ /* 0x000fc8000bfbc000 */
[----:B------:R-:W-:Y:S02]  /*3710*/  FSEL R137, R71, RZ, !P5 ;  /* 0x000000ff47897208 */ /* 0x000fe40006800000 */
[----:B------:R-:W-:-:S03]  /*3720*/  PLOP3.LUT P5, PT, P5, PT, PT, 0x8, 0x80 ;  /* 0x000000000080781c */ /* 0x000fc60002fae170 */
[----:B------:R-:W-:-:S05]  /*3730*/  @P1 FADD.FTZ R137, R137, R82 ;  /* 0x0000005289891221 */ /* 0x000fca0000010000 */
[----:B------:R-:W-:-:S04]  /*3740*/  F2FP.F16.F32.PACK_AB R71, RZ, R137 ;  /* 0x00000089ff47723e */ /* 0x000fc800000000ff */
[----:B------:R-:W-:Y:S01]  /*3750*/  PRMT R71, R84, 0x5410, R71 ;  /* 0x0000541054477816 */ /* 0x000fe20000000047 */
[----:B------:R-:W-:Y:S06]  /*3760*/  BRA `(.L_x_2449) ;  /* 0x0000004c003c7947 */ /* 0x000fec0003800000 */
.L_x_2424:
[----:B------:R-:W-:Y:S01]  /*3770*/  ISETP.NE.AND P0, PT, R132, 0x1, PT ;  /* 0x000000018400780c */ /* 0x000fe20003f05270 */
[----:B0-----:R-:W-:Y:S01]  /*3780*/  IMAD.MOV.U32 R80, RZ, RZ, 0x2 ;  /* 0x00000002ff507424 */ /* 0x001fe200078e00ff */
        /* <DEDUP_REMOVED lines=13> */
.L_x_2451:
        /* <DEDUP_REMOVED lines=12> */
.L_x_2452:
        /* <DEDUP_REMOVED lines=42> */
.L_x_2450:
[----:B------:R-:W-:Y:S01]  /*3bc0*/  I2FP.F32.U32 R75, R74 ;  /* 0x0000004a004b7245 */ /* 0x000fe20000201000 */
[----:B------:R-:W-:Y:S01]  /*3bd0*/  UMOV UR4, UR6 ;  /* 0x0000000600047c82 */ /* 0x000fe20008000000 */
[----:B------:R-:W-:Y:S01]  /*3be0*/  ISETP.NE.AND P2, PT, R80, 0x1, PT ;  /* 0x000000015000780c */ /* 0x000fe20003f45270 */
[----:B-----5:R-:W-:Y:S01]  /*3bf0*/  HADD2.F32 R74, -RZ, R68.H0_H0 ;  /* 0x20000044ff4a7230 */ /* 0x020fe20000004100 */
[----:B------:R-:W-:Y:S01]  /*3c00*/  UMOV UR5, UR7 ;  /* 0x0000000700057c82 */ /* 0x000fe20008000000 */
[----:B------:R-:W-:Y:S01]  /*3c10*/  FFMA.FTZ R75, R75, R0, 1.1641532182693481445e-10 ;  /* 0x2f0000004b4b7423 */ /* 0x000fe20000010000 */
[----:B------:R-:W-:Y:S01]  /*3c20*/  LOP3.LUT R134, R134, 0xfffffff7, RZ, 0xc0, !PT ;  /* 0xfffffff786867812 */ /* 0x000fe200078ec0ff */
[----:B------:R-:W-:Y:S02]  /*3c30*/  HFMA2 R81, -RZ, RZ, 0, 1.1920928955078125e-07 ;  /* 0x00000002ff517431 */ /* 0x000fe400000001ff */
[----:B------:R-:W-:Y:S01]  /*3c40*/  FMUL.FTZ R86, R74, UR5 ;  /* 0x000000054a567c20 */ /* 0x000fe20008410000 */
[----:B------:R-:W-:Y:S01]  /*3c50*/  IMAD.MOV.U32 R74, RZ, RZ, R96 ;  /* 0x000000ffff4a7224 */ /* 0x000fe200078e0060 */
        /* <DEDUP_REMOVED lines=13> */
.L_x_2454:
        /* <DEDUP_REMOVED lines=12> */
.L_x_2455:
        /* <DEDUP_REMOVED lines=38> */
[----:B------:R-:W-:-:S04]  /*4050*/  LOP3.LUT R97, R101, R80, R97, 0x96, !PT ;  /* 0x0000005065617212 */ /* 0x000fc800078e9661 */
[----:B------:R-:W-:Y:S01]  /*4060*/  LOP3.LUT R98, R100, R74, R83, 0x96, !PT ;  /* 0x0000004a64627212 */ /* 0x000fe200078e9653 */
[----:B------:R-:W-:Y:S02]  /*4070*/  IMAD.MOV.U32 R74, RZ, RZ, R78 ;  /* 0x000000ffff4a7224 */ /* 0x000fe400078e004e */
[----:B------:R-:W-:-:S07]  /*4080*/  IMAD.MOV.U32 R78, RZ, RZ, R82 ;  /* 0x000000ffff4e7224 */ /* 0x000fce00078e0052 */
.L_x_2453:
[----:B------:R-:W-:Y:S01]  /*4090*/  I2FP.F32.U32 R75, R74 ;  /* 0x0000004a004b7245 */ /* 0x000fe20000201000 */
[----:B------:R-:W-:Y:S01]  /*40a0*/  HADD2.F32 R74, -RZ, R116.H0_H0 ;  /* 0x20000074ff4a7230 */ /* 0x000fe20000004100 */
[----:B------:R-:W-:Y:S01]  /*40b0*/  ISETP.NE.AND P2, PT, R81, 0x1, PT ;  /* 0x000000015100780c */ /* 0x000fe20003f45270 */
[----:B------:R-:W-:Y:S02]  /*40c0*/  @P1 HADD2.F32 R83, -RZ, R64.H0_H0 ;  /* 0x20000040ff531230 */ /* 0x000fe40000004100 */
[----:B------:R-:W-:Y:S01]  /*40d0*/  FFMA.FTZ R75, R75, R0, 1.1641532182693481445e-10 ;  /* 0x2f0000004b4b7423 */ /* 0x000fe20000010000 */
[----:B------:R-:W-:Y:S01]  /*40e0*/  FMUL.FTZ R74, R74, UR5 ;  /* 0x000000054a4a7c20 */ /* 0x000fe20008410000 */
[----:B------:R-:W-:-:S03]  /*40f0*/  IMAD.MOV.U32 R80, RZ, RZ, 0x2 ;  /* 0x00000002ff507424 */ /* 0x000fc600078e00ff */
[----:B------:R-:W-:-:S04]  /*4100*/  FSETP.GTU.FTZ.AND P0, PT, R75, UR4, PT ;  /* 0x000000044b007c0b */ /* 0x000fc8000bf1c000 */
[----:B------:R-:W-:Y:S02]  /*4110*/  FSEL R75, R74, RZ, !P0 ;  /* 0x000000ff4a4b7208 */ /* 0x000fe40004000000 */
[----:B------:R-:W-:-:S03]  /*4120*/  SEL R94, RZ, 0x1, P0 ;  /* 0x00000001ff5e7807 */ /* 0x000fc60000000000 */
[----:B------:R-:W-:Y:S01]  /*4130*/  FADD.FTZ R74, R86, R75 ;  /* 0x0000004b564a7221 */ /* 0x000fe20000010000 */
[----:B------:R-:W-:-:S03]  /*4140*/  MOV R75, R96 ;  /* 0x00000060004b7202 */ /* 0x000fc60000000f00 */
[--C-:B------:R-:W-:Y:S01]  /*4150*/  @P1 FADD.FTZ R83, R83, R74.reuse ;  /* 0x0000004a53531221 */ /* 0x100fe20000010000 */
[----:B------:R-:W-:-:S05]  /*4160*/  @!P1 IMAD.MOV.U32 R83, RZ, RZ, R74 ;  /* 0x000000ffff539224 */ /* 0x000fca00078e004a */
        /* <DEDUP_REMOVED lines=10> */
.L_x_2457:
        /* <DEDUP_REMOVED lines=12> */
.L_x_2458:
        /* <DEDUP_REMOVED lines=42> */
.L_x_2456:
[----:B------:R-:W-:Y:S01]  /*4570*/  I2FP.F32.U32 R75, R75 ;  /* 0x0000004b004b7245 */ /* 0x000fe20000201000 */
[----:B------:R-:W-:Y:S01]  /*4580*/  HADD2.F32 R68, -RZ, R68.H1_H1 ;  /* 0x30000044ff447230 */ /* 0x000fe20000004100 */
[----:B------:R-:W-:Y:S01]  /*4590*/  ISETP.NE.AND P2, PT, R80, 0x1, PT ;  /* 0x000000015000780c */ /* 0x000fe20003f45270 */
[----:B------:R-:W-:Y:S01]  /*45a0*/  HFMA2 R81, -RZ, RZ, 0, 1.1920928955078125e-07 ;  /* 0x00000002ff517431 */ /* 0x000fe200000001ff */
[----:B------:R-:W-:Y:S01]  /*45b0*/  LOP3.LUT R134, R134, 0xfffffffb, RZ, 0xc0, !PT ;  /* 0xfffffffb86867812 */ /* 0x000fe200078ec0ff */
[----:B------:R-:W-:Y:S01]  /*45c0*/  FFMA.FTZ R75, R75, R0, 1.1641532182693481445e-10 ;  /* 0x2f0000004b4b7423 */ /* 0x000fe20000010000 */
[----:B------:R-:W-:Y:S01]  /*45d0*/  FMUL.FTZ R82, R68, UR5 ;  /* 0x0000000544527c20 */ /* 0x000fe20008410000 */
[----:B------:R-:W-:-:S03]  /*45e0*/  IMAD.MOV.U32 R68, RZ, RZ, R96 ;  /* 0x000000ffff447224 */ /* 0x000fc600078e0060 */
        /* <DEDUP_REMOVED lines=13> */
.L_x_2460:
        /* <DEDUP_REMOVED lines=12> */
.L_x_2461:
        /* <DEDUP_REMOVED lines=42> */
.L_x_2459:
        /* <DEDUP_REMOVED lines=24> */
.L_x_2463:
        /* <DEDUP_REMOVED lines=12> */
.L_x_2464:
        /* <DEDUP_REMOVED lines=42> */
.L_x_2462:
[----:B------:R-:W-:Y:S01]  /*4f00*/  I2FP.F32.U32 R75, R75 ;  /* 0x0000004b004b7245 */ /* 0x000fe20000201000 */
[----:B------:R-:W-:Y:S01]  /*4f10*/  HADD2.F32 R80, -RZ, R69.H0_H0 ;  /* 0x20000045ff507230 */ /* 0x000fe20000004100 */
[----:B------:R-:W-:Y:S01]  /*4f20*/  ISETP.NE.AND P2, PT, R84, 0x1, PT ;  /* 0x000000015400780c */ /* 0x000fe20003f45270 */
[----:B------:R-:W-:Y:S01]  /*4f30*/  HFMA2 R81, -RZ, RZ, 0, 1.1920928955078125e-07 ;  /* 0x00000002ff517431 */ /* 0x000fe200000001ff */
[----:B------:R-:W-:Y:S01]  /*4f40*/  LOP3.LUT R134, R134, 0xfffffffd, RZ, 0xc0, !PT ;  /* 0xfffffffd86867812 */ /* 0x000fe200078ec0ff */
[----:B------:R-:W-:Y:S01]  /*4f50*/  FFMA.FTZ R75, R75, R0, 1.1641532182693481445e-10 ;  /* 0x2f0000004b4b7423 */ /* 0x000fe20000010000 */
[----:B------:R-:W-:-:S04]  /*4f60*/  FMUL.FTZ R80, R80, UR5 ;  /* 0x0000000550507c20 */ /* 0x000fc80008410000 */
        /* <DEDUP_REMOVED lines=14> */
.L_x_2466:
        /* <DEDUP_REMOVED lines=12> */
.L_x_2467:
        /* <DEDUP_REMOVED lines=42> */
.L_x_2465:
[----:B------:R-:W-:Y:S01]  /*53b0*/  I2FP.F32.U32 R75, R75 ;  /* 0x0000004b004b7245 */ /* 0x000fe20000201000 */
[----:B------:R-:W-:Y:S01]  /*53c0*/  HADD2.F32 R80, -RZ, R117.H0_H0 ;  /* 0x20000075ff507230 */ /* 0x000fe20000004100 */
[----:B------:R-:W-:Y:S01]  /*53d0*/  ISETP.NE.AND P2, PT, R81, 0x1, PT ;  /* 0x000000015100780c */ /* 0x000fe20003f45270 */
[----:B------:R-:W-:Y:S02]  /*53e0*/  IMAD.MOV.U32 R84, RZ, RZ, 0x2 ;  /* 0x00000002ff547424 */ /* 0x000fe400078e00ff */
[----:B------:R-:W-:Y:S01]  /*53f0*/  FFMA.FTZ R75, R75, R0, 1.1641532182693481445e-10 ;  /* 0x2f0000004b4b7423 */ /* 0x000fe20000010000 */
[----:B------:R-:W-:-:S04]  /*5400*/  FMUL.FTZ R80, R80, UR5 ;  /* 0x0000000550507c20 */ /* 0x000fc80008410000 */
[----:B------:R-:W-:-:S04]  /*5410*/  FSETP.GTU.FTZ.AND P0, PT, R75, UR4, PT ;  /* 0x000000044b007c0b */ /* 0x000fc8000bf1c000 */
[----:B------:R-:W-:Y:S01]  /*5420*/  FSEL R75, R80, RZ, !P0 ;  /* 0x000000ff504b7208 */ /* 0x000fe20004000000 */
[----:B------:R-:W-:Y:S01]  /*5430*/  @P1 HADD2.F32 R80, -RZ, R65.H0_H0 ;  /* 0x20000041ff501230 */ /* 0x000fe20000004100 */
[----:B------:R-:W-:-:S03]  /*5440*/  SEL R92, RZ, 0x1, P0 ;  /* 0x00000001ff5c7807 */ /* 0x000fc60000000000 */
[----:B------:R-:W-:-:S04]  /*5450*/  FADD.FTZ R75, R82, R75 ;  /* 0x0000004b524b7221 */ /* 0x000fc80000010000 */
[--C-:B------:R-:W-:Y:S01]  /*5460*/  @P1 FADD.FTZ R129, R80, R75.reuse ;  /* 0x0000004b50811221 */ /* 0x100fe20000010000 */
[----:B------:R-:W-:Y:S01]  /*5470*/  @!P1 IMAD.MOV.U32 R129, RZ, RZ, R75 ;  /* 0x000000ffff819224 */ /* 0x000fe200078e004b */
        /* <DEDUP_REMOVED lines=11> */
.L_x_2469:
        /* <DEDUP_REMOVED lines=12> */
.L_x_2470:
        /* <DEDUP_REMOVED lines=42> */
.L_x_2468:
[----:B------:R-:W-:Y:S01]  /*5890*/  I2FP.F32.U32 R81, R80 ;  /* 0x0000005000517245 */ /* 0x000fe20000201000 */
[----:B------:R-:W-:Y:S01]  /*58a0*/  HADD2.F32 R69, -RZ, R69.H1_H1 ;  /* 0x30000045ff457230 */ /* 0x000fe20000004100 */
[----:B------:R-:W-:-:S03]  /*58b0*/  ISETP.NE.AND P2, PT, R84, 0x1, PT ;  /* 0x000000015400780c */ /* 0x000fc60003f45270 */
[----:B------:R-:W-:Y:S01]  /*58c0*/  FFMA.FTZ R81, R81, R0, 1.1641532182693481445e-10 ;  /* 0x2f00000051517423 */ /* 0x000fe20000010000 */
[----:B------:R-:W-:-:S04]  /*58d0*/  FMUL.FTZ R69, R69, UR5 ;  /* 0x0000000545457c20 */ /* 0x000fc80008410000 */
[----:B------:R-:W-:Y:S01]  /*58e0*/  FSETP.GTU.FTZ.AND P0, PT, R81, UR4, PT ;  /* 0x0000000451007c0b */ /* 0x000fe2000bf1c000 */
[----:B------:R-:W-:-:S03]  /*58f0*/  HFMA2 R81, -RZ, RZ, 0, 1.1920928955078125e-07 ;  /* 0x00000002ff517431 */ /* 0x000fc600000001ff */
[----:B------:R-:W-:Y:S01]  /*5900*/  FSEL R82, R69, RZ, !P0 ;  /* 0x000000ff45527208 */ /* 0x000fe20004000000 */
[----:B------:R-:W-:Y:S01]  /*5910*/  IMAD.MOV.U32 R69, RZ, RZ, R96 ;  /* 0x000000ffff457224 */ /* 0x000fe200078e0060 */
        /* <DEDUP_REMOVED lines=10> */
.L_x_2472:
        /* <DEDUP_REMOVED lines=12> */
.L_x_2473:
        /* <DEDUP_REMOVED lines=42> */
.L_x_2471:
[----:B------:R-:W-:Y:S01]  /*5d20*/  I2FP.F32.U32 R69, R69 ;  /* 0x0000004500457245 */ /* 0x000fe20000201000 */
[----:B------:R-:W-:Y:S02]  /*5d30*/  HADD2.F32 R80, -RZ, R117.H1_H1 ;  /* 0x30000075ff507230 */ /* 0x000fe40000004100 */
[----:B------:R-:W-:Y:S02]  /*5d40*/  IMAD.MOV.U32 R84, RZ, RZ, 0x2 ;  /* 0x00000002ff547424 */ /* 0x000fe400078e00ff */
[----:B------:R-:W-:Y:S01]  /*5d50*/  FFMA.FTZ R69, R69, R0, 1.1641532182693481445e-10 ;  /* 0x2f00000045457423 */ /* 0x000fe20000010000 */
[----:B------:R-:W-:-:S04]  /*5d60*/  FMUL.FTZ R80, R80, UR5 ;  /* 0x0000000550507c20 */ /* 0x000fc80008410000 */
[----:B------:R-:W-:-:S04]  /*5d70*/  FSETP.GTU.FTZ.AND P2, PT, R69, UR4, PT ;  /* 0x0000000445007c0b */ /* 0x000fc8000bf5c000 */
[----:B------:R-:W-:Y:S01]  /*5d80*/  FSEL R69, R80, RZ, !P2 ;  /* 0x000000ff50457208 */ /* 0x000fe20005000000 */
[----:B------:R-:W-:Y:S01]  /*5d90*/  @P1 HADD2.F32 R80, -RZ, R65.H1_H1 ;  /* 0x30000041ff501230 */ /* 0x000fe20000004100 */
        /* <DEDUP_REMOVED lines=16> */
.L_x_2475:
        /* <DEDUP_REMOVED lines=12> */
.L_x_2476:
        /* <DEDUP_REMOVED lines=42> */
.L_x_2474:
[----:B------:R-:W-:Y:S01]  /*6200*/  I2FP.F32.U32 R81, R80 ;  /* 0x0000005000517245 */ /* 0x000fe20000201000 */
[----:B------:R-:W-:Y:S01]  /*6210*/  HADD2.F32 R80, -RZ, R70.H0_H0 ;  /* 0x20000046ff507230 */ /* 0x000fe20000004100 */
[----:B------:R-:W-:Y:S01]  /*6220*/  ISETP.NE.AND P3, PT, R84, 0x1, PT ;  /* 0x000000015400780c */ /* 0x000fe20003f65270 */
[----:B------:R-:W-:Y:S02]  /*6230*/  HFMA2 R86, -RZ, RZ, 0, 1.1920928955078125e-07 ;  /* 0x00000002ff567431 */ /* 0x000fe400000001ff */
[----:B------:R-:W-:Y:S01]  /*6240*/  FFMA.FTZ R81, R81, R0, 1.1641532182693481445e-10 ;  /* 0x2f00000051517423 */ /* 0x000fe20000010000 */
[----:B------:R-:W-:Y:S01]  /*6250*/  FMUL.FTZ R82, R80, UR5 ;  /* 0x0000000550527c20 */ /* 0x000fe20008410000 */
[----:B------:R-:W-:-:S03]  /*6260*/  IMAD.MOV.U32 R80, RZ, RZ, R96 ;  /* 0x000000ffff507224 */ /* 0x000fc600078e0060 */
        /* <DEDUP_REMOVED lines=12> */
.L_x_2478:
        /* <DEDUP_REMOVED lines=12> */
.L_x_2479:
        /* <DEDUP_REMOVED lines=42> */
.L_x_2477:
[----:B------:R-:W-:Y:S01]  /*6690*/  I2FP.F32.U32 R81, R80 ;  /* 0x0000005000517245 */ /* 0x000fe20000201000 */
[----:B------:R-:W-:Y:S02]  /*66a0*/  HADD2.F32 R80, -RZ, R118.H0_H0 ;  /* 0x20000076ff507230 */ /* 0x000fe40000004100 */
[----:B------:R-:W-:Y:S02]  /*66b0*/  @P1 HADD2.F32 R85, -RZ, R66.H0_H0 ;  /* 0x20000042ff551230 */ /* 0x000fe40000004100 */
        /* <DEDUP_REMOVED lines=21> */
.L_x_2481:
        /* <DEDUP_REMOVED lines=12> */
.L_x_2482:
        /* <DEDUP_REMOVED lines=43> */
.L_x_2480:
[----:B------:R-:W-:Y:S01]  /*6b80*/  I2FP.F32.U32 R81, R81 ;  /* 0x0000005100517245 */ /* 0x000fe20000201000 */
[----:B------:R-:W-:Y:S01]  /*6b90*/  HADD2.F32 R82, -RZ, R70.H1_H1 ;  /* 0x30000046ff527230 */ /* 0x000fe20000004100 */
[----:B------:R-:W-:Y:S01]  /*6ba0*/  ISETP.NE.AND P4, PT, R84, 0x1, PT ;  /* 0x000000015400780c */ /* 0x000fe20003f85270 */
[----:B------:R-:W-:Y:S02]  /*6bb0*/  IMAD.MOV.U32 R86, RZ, RZ, 0x2 ;  /* 0x00000002ff567424 */ /* 0x000fe400078e00ff */
        /* <DEDUP_REMOVED lines=15> */
.L_x_2484:
        /* <DEDUP_REMOVED lines=12> */
.L_x_2485:
        /* <DEDUP_REMOVED lines=43> */
.L_x_2483:
[----:B------:R-:W-:Y:S01]  /*7020*/  I2FP.F32.U32 R81, R70 ;  /* 0x0000004600517245 */ /* 0x000fe20000201000 */
[----:B------:R-:W-:Y:S02]  /*7030*/  HADD2.F32 R70, -RZ, R118.H1_H1 ;  /* 0x30000076ff467230 */ /* 0x000fe40000004100 */
[----:B------:R-:W-:Y:S02]  /*7040*/  @P1 HADD2.F32 R133, -RZ, R66.H1_H1 ;  /* 0x30000042ff851230 */ /* 0x000fe40000004100 */
        /* <DEDUP_REMOVED lines=9> */
[----:B------:R-:W-:Y:S01]  /*70e0*/  @P1 FADD.FTZ R133, R133, R70 ;  /* 0x0000004685851221 */ /* 0x000fe20000010000 */
[----:B------:R-:W-:-:S04]  /*70f0*/  @!P1 MOV R133, R70 ;  /* 0x0000004600859202 */ /* 0x000fc80000000f00 */
        /* <DEDUP_REMOVED lines=10> */
.L_x_2487:
        /* <DEDUP_REMOVED lines=12> */
.L_x_2488:
        /* <DEDUP_REMOVED lines=43> */
.L_x_2486:
[----:B------:R-:W-:Y:S01]  /*7510*/  I2FP.F32.U32 R81, R81 ;  /* 0x0000005100517245 */ /* 0x000fe20000201000 */
[----:B------:R-:W-:Y:S01]  /*7520*/  HADD2.F32 R84, -RZ, R71.H0_H0 ;  /* 0x20000047ff547230 */ /* 0x000fe20000004100 */
        /* <DEDUP_REMOVED lines=17> */
.L_x_2490:
        /* <DEDUP_REMOVED lines=12> */
.L_x_2491:
        /* <DEDUP_REMOVED lines=43> */
.L_x_2489:
[----:B------:R-:W-:Y:S01]  /*79b0*/  I2FP.F32.U32 R81, R82 ;  /* 0x0000005200517245 */ /* 0x000fe20000201000 */
[----:B------:R-:W-:Y:S01]  /*79c0*/  HADD2.F32 R82, -RZ, R119.H0_H0 ;  /* 0x20000077ff527230 */ /* 0x000fe20000004100 */
[----:B------:R-:W-:-:S03]  /*79d0*/  MOV R128, 0x2 ;  /* 0x0000000200807802 */ /* 0x000fc60000000f00 */
[----:B------:R-:W-:Y:S01]  /*79e0*/  FFMA.FTZ R81, R81, R0, 1.1641532182693481445e-10 ;  /* 0x2f00000051517423 */ /* 0x000fe20000010000 */
[----:B------:R-:W-:-:S04]  /*79f0*/  FMUL.FTZ R82, R82, UR5 ;  /* 0x0000000552527c20 */ /* 0x000fc80008410000 */
[----:B------:R-:W-:-:S04]  /*7a00*/  FSETP.GTU.FTZ.AND P5, PT, R81, UR4, PT ;  /* 0x0000000451007c0b */ /* 0x000fc8000bfbc000 */
        /* <DEDUP_REMOVED lines=18> */
.L_x_2493:
        /* <DEDUP_REMOVED lines=12> */
.L_x_2494:
        /* <DEDUP_REMOVED lines=43> */
.L_x_2492:
[----:B------:R-:W-:Y:S01]  /*7ea0*/  I2FP.F32.U32 R137, R82 ;  /* 0x0000005200897245 */ /* 0x000fe20000201000 */
[----:B------:R-:W-:Y:S01]  /*7eb0*/  HADD2.F32 R82, -RZ, R71.H1_H1 ;  /* 0x30000047ff527230 */ /* 0x000fe20000004100 */
        /* <DEDUP_REMOVED lines=17> */
.L_x_2496:
        /* <DEDUP_REMOVED lines=14> */
.L_x_2497:
        /* <DEDUP_REMOVED lines=43> */
.L_x_2495:
[----:B------:R-:W-:Y:S01]  /*8360*/  I2FP.F32.U32 R71, R71 ;  /* 0x0000004700477245 */ /* 0x000fe20000201000 */
[----:B------:R-:W-:Y:S01]  /*8370*/  HADD2.F32 R82, -RZ, R119.H1_H1 ;  /* 0x30000077ff527230 */ /* 0x000fe20000004100 */
[----:B------:R-:W-:Y:S02]  /*8380*/  PRMT R70, R80, 0x5410, R70 ;  /* 0x0000541050467816 */ /* 0x000fe40000000046 */
[----:B------:R-:W-:Y:S01]  /*8390*/  PRMT R69, R75, 0x5410, R69 ;  /* 0x000054104b457816 */ /* 0x000fe20000000045 */
[----:B------:R-:W-:Y:S01]  /*83a0*/  FFMA.FTZ R71, R71, R0, 1.1641532182693481445e-10 ;  /* 0x2f00000047477423 */ /* 0x000fe20000010000 */
[----:B------:R-:W-:Y:S01]  /*83b0*/  FMUL.FTZ R82, R82, UR5 ;  /* 0x0000000552527c20 */ /* 0x000fe20008410000 */
[----:B------:R-:W-:-:S03]  /*83c0*/  PRMT R68, R74, 0x5410, R68 ;  /* 0x000054104a447816 */ /* 0x000fc60000000044 */
[----:B------:R-:W-:-:S04]  /*83d0*/  FSETP.GTU.FTZ.AND P6, PT, R71, UR4, PT ;  /* 0x0000000447007c0b */ /* 0x000fc8000bfdc000 */
[----:B------:R-:W-:Y:S01]  /*83e0*/  FSEL R71, R82, RZ, !P6 ;  /* 0x000000ff52477208 */ /* 0x000fe20007000000 */
[----:B------:R-:W-:Y:S01]  /*83f0*/  @P1 HADD2.F32 R82, -RZ, R67.H1_H1 ;  /* 0x30000043ff521230 */ /* 0x000fe20000004100 */
[----:B------:R-:W-:-:S03]  /*8400*/  SEL R128, RZ, 0x1, P6 ;  /* 0x00000001ff807807 */ /* 0x000fc60003000000 */
[----:B------:R-:W-:-:S04]  /*8410*/  FADD.FTZ R71, R84, R71 ;  /* 0x0000004754477221 */ /* 0x000fc80000010000 */
[--C-:B------:R-:W-:Y:S01]  /*8420*/  @P1 FADD.FTZ R137, R82, R71.reuse ;  /* 0x0000004752891221 */ /* 0x100fe20000010000 */
[----:B------:R-:W-:-:S05]  /*8430*/  @!P1 IMAD.MOV.U32 R137, RZ, RZ, R71 ;  /* 0x000000ffff899224 */ /* 0x000fca00078e0047 */
[----:B------:R-:W-:-:S04]  /*8440*/  F2FP.F16.F32.PACK_AB R71, RZ, R137 ;  /* 0x00000089ff47723e */ /* 0x000fc800000000ff */
[----:B------:R-:W-:-:S07]  /*8450*/  PRMT R71, R81, 0x5410, R71 ;  /* 0x0000541051477816 */ /* 0x000fce0000000047 */
.L_x_2449:
[----:B------:R-:W-:Y:S01]  /*8460*/  SEL R82, RZ, 0x1000000, !P0 ;  /* 0x01000000ff527807 */ /* 0x000fe20004000000 */
[----:B------:R-:W0:Y:S01]  /*8470*/  LDC.64 R74, c[0x0][0x3b0] ;  /* 0x0000ec00ff4a7b82 */ /* 0x000e220000000a00 */
[----:B------:R-:W-:Y:S02]  /*8480*/  ISETP.NE.U32.AND P0, PT, R72, RZ, PT ;  /* 0x000000ff4800720c */ /* 0x000fe40003f05070 */
[----:B------:R-:W-:Y:S02]  /*8490*/  SEL R86, RZ, 0x1000000, !P5 ;  /* 0x01000000ff567807 */ /* 0x000fe40006800000 */
[----:B------:R-:W-:Y:S02]  /*84a0*/  ISETP.NE.AND.EX P0, PT, R73, RZ, PT, P0 ;  /* 0x000000ff4900720c */ /* 0x000fe40003f05300 */
[----:B------:R-:W-:Y:S01]  /*84b0*/  SEL R84, RZ, 0x10000, !P4 ;  /* 0x00010000ff547807 */ /* 0x000fe20006000000 */
[----:B------:R-:W1:Y:S01]  /*84c0*/  LDC.64 R72, c[0x0][0x3a8] ;  /* 0x0000ea00ff487b82 */ /* 0x000e620000000a00 */
[----:B------:R-:W-:-:S02]  /*84d0*/  LOP3.LUT P5, RZ, R134, 0x4, RZ, 0xc0, !PT ;  /* 0x0000000486ff7812 */ /* 0x000fc400078ac0ff */
[C---:B------:R-:W-:Y:S02]  /*84e0*/  LOP3.LUT P4, RZ, R134.reuse, 0x2, RZ, 0xc0, !PT ;  /* 0x0000000286ff7812 */ /* 0x040fe4000788c0ff */
[----:B------:R-:W-:Y:S02]  /*84f0*/  SEL R153, RZ, 0x100, !P3 ;  /* 0x00000100ff997807 */ /* 0x000fe40005800000 */
[----:B------:R-:W-:Y:S01]  /*8500*/  LOP3.LUT P6, RZ, R134, 0x8, RZ, 0xc0, !PT ;  /* 0x0000000886ff7812 */ /* 0x000fe200078cc0ff */
        /* <DEDUP_REMOVED lines=9> */
[----:B------:R-:W-:Y:S01]  /*85a0*/  LOP3.LUT R153, R153, R152, RZ, 0xfc, !PT ;  /* 0x0000009899997212 */ /* 0x000fe200078efcff */
[C---:B------:R-:W-:Y:S01]  /*85b0*/  VIADD R81, R79.reuse, 0x100 ;  /* 0x000001004f517836 */ /* 0x040fe20000000000 */
[----:B------:R-:W-:Y:S01]  /*85c0*/  LOP3.LUT R152, R80, R139, RZ, 0xfc, !PT ;  /* 0x0000008b50987212 */ /* 0x000fe200078efcff */
[----:B-1----:R-:W-:-:S04]  /*85d0*/  IMAD.WIDE.U32 R142, R79, 0x10, R72 ;  /* 0x000000104f8e7825 */ /* 0x002fc800078e0048 */
[C---:B------:R-:W-:Y:S01]  /*85e0*/  IMAD.WIDE.U32 R146, R81.reuse, 0x10, R76 ;  /* 0x0000001051927825 */ /* 0x040fe200078e004c */
[----:B------:R0:W-:Y:S03]  /*85f0*/  STG.E.128 desc[UR8][R142.64], R68 ;  /* 0x000000448e007986 */ /* 0x0001e6000c101d08 */
[C---:B--2---:R-:W-:Y:S01]  /*8600*/  @P1 IMAD.WIDE.U32 R150, R81.reuse, 0x10, R150 ;  /* 0x0000001051961825 */ /* 0x044fe200078e0096 */
[----:B------:R0:W-:Y:S03]  /*8610*/  STG.E.64 desc[UR8][R144.64], R152 ;  /* 0x0000009890007986 */ /* 0x0001e6000c101b08 */
[----:B---3--:R-:W-:Y:S01]  /*8620*/  @P0 IMAD.WIDE.U32 R148, R81, 0x10, R148 ;  /* 0x0000001051940825 */ /* 0x008fe200078e0094 */
        /* <DEDUP_REMOVED lines=16> */
[----:B------:R-:W-:Y:S02]  /*8730*/  LOP3.LUT R139, R142, R68, R70, 0xfe, !PT ;  /* 0x000000448e8b7212 */ /* 0x000fe400078efe46 */
[----:B------:R-:W-:Y:S01]  /*8740*/  LOP3.LUT R71, R69, R143, RZ, 0xfc, !PT ;  /* 0x0000008f45477212 */ /* 0x000fe200078efcff */
[----:B0-----:R-:W-:Y:S01]  /*8750*/  IMAD.WIDE.U32 R68, R79, 0x8, R144 ;  /* 0x000000084f447825 */ /* 0x001fe200078e0090 */
[----:B------:R-:W-:-:S05]  /*8760*/  LOP3.LUT R70, R139, 0xff, R94, 0xf8, !PT ;  /* 0x000000ff8b467812 */ /* 0x000fca00078ef85e */
[----:B------:R1:W-:Y:S02]  /*8770*/  STG.E.64 desc[UR8][R68.64], R70 ;  /* 0x0000004644007986 */ /* 0x0003e4000c101b08 */
.L_x_2498:
        /* <DEDUP_REMOVED lines=19> */
.L_x_2501:
        /* <DEDUP_REMOVED lines=12> */
.L_x_2502:
        /* <DEDUP_REMOVED lines=41> */
[----:B------:R-:W-:-:S07]  /*8c00*/  LOP3.LUT R98, R100, R88, R93, 0x96, !PT ;  /* 0x0000005864627212 */ /* 0x000fce00078e965d */
.L_x_2500:
[----:B------:R-:W-:Y:S01]  /*8c10*/  I2FP.F32.U32 R89, R82 ;  /* 0x0000005200597245 */ /* 0x000fe20000201000 */
[----:B-----5:R-:W-:Y:S01]  /*8c20*/  HADD2.F32 R78, -RZ, R68.H0_H0 ;  /* 0x20000044ff4e7230 */ /* 0x020fe20000004100 */
        /* <DEDUP_REMOVED lines=19> */
.L_x_2504:
        /* <DEDUP_REMOVED lines=12> */
.L_x_2505:
        /* <DEDUP_REMOVED lines=42> */
.L_x_2503:
        /* <DEDUP_REMOVED lines=8> */
[----:B------:R-:W-:Y:S01]  /*9140*/  FSEL R89, R82, RZ, !P2 ;  /* 0x000000ff52597208 */ /* 0x000fe20005000000 */
[----:B------:R-:W-:Y:S01]  /*9150*/  IMAD.MOV.U32 R82, RZ, RZ, R96 ;  /* 0x000000ffff527224 */ /* 0x000fe200078e0060 */
        /* <DEDUP_REMOVED lines=14> */
.L_x_2507:
        /* <DEDUP_REMOVED lines=12> */
.L_x_2508:
        /* <DEDUP_REMOVED lines=42> */
.L_x_2506:
[----:B------:R-:W-:Y:S01]  /*95a0*/  I2FP.F32.U32 R89, R82 ;  /* 0x0000005200597245 */ /* 0x000fe20000201000 */
[----:B------:R-:W-:Y:S01]  /*95b0*/  HADD2.F32 R68, -RZ, R68.H1_H1 ;  /* 0x30000044ff447230 */ /* 0x000fe20000004100 */
        /* <DEDUP_REMOVED lines=19> */
.L_x_2510:
        /* <DEDUP_REMOVED lines=12> */
.L_x_2511:
        /* <DEDUP_REMOVED lines=42> */
.L_x_2509:
        /* <DEDUP_REMOVED lines=24> */
.L_x_2513:
        /* <DEDUP_REMOVED lines=12> */
.L_x_2514:
        /* <DEDUP_REMOVED lines=40> */
[----:B------:R-:W-:Y:S01]  /*9f10*/  IMAD.MOV.U32 R88, RZ, RZ, RZ ;  /* 0x000000ffff587224 */ /* 0x000fe200078e00ff */
[----:B------:R-:W-:-:S07]  /*9f20*/  MOV R80, R144 ;  /* 0x0000009000507202 */ /* 0x000fce0000000f00 */
.L_x_2512:
[----:B------:R-:W-:Y:S01]  /*9f30*/  I2FP.F32.U32 R89, R82 ;  /* 0x0000005200597245 */ /* 0x000fe20000201000 */
[----:B------:R-:W-:Y:S01]  /*9f40*/  HADD2.F32 R82, -RZ, R69.H0_H0 ;  /* 0x20000045ff527230 */ /* 0x000fe20000004100 */
[----:B------:R-:W-:Y:S01]  /*9f50*/  ISETP.NE.AND P2, PT, R88, 0x1, PT ;  /* 0x000000015800780c */ /* 0x000fe20003f45270 */
[----:B------:R-:W-:Y:S01]  /*9f60*/  IMAD.MOV.U32 R86, RZ, RZ, 0x2 ;  /* 0x00000002ff567424 */ /* 0x000fe200078e00ff */
[----:B------:R-:W-:Y:S01]  /*9f70*/  LOP3.LUT R134, R134, 0xfffffffb, RZ, 0xc0, !PT ;  /* 0xfffffffb86867812 */ /* 0x000fe200078ec0ff */
[----:B------:R-:W-:Y:S01]  /*9f80*/  FFMA.FTZ R89, R89, R0, 1.1641532182693481445e-10 ;  /* 0x2f00000059597423 */ /* 0x000fe20000010000 */
[----:B------:R-:W-:-:S04]  /*9f90*/  FMUL.FTZ R82, R82, UR5 ;  /* 0x0000000552527c20 */ /* 0x000fc80008410000 */
[----:B------:R-:W-:-:S04]  /*9fa0*/  FSETP.GTU.FTZ.AND P3, PT, R89, UR4, PT ;  /* 0x0000000459007c0b */ /* 0x000fc8000bf7c000 */
        /* <DEDUP_REMOVED lines=13> */
.L_x_2516:
        /* <DEDUP_REMOVED lines=12> */
.L_x_2517:
        /* <DEDUP_REMOVED lines=42> */
.L_x_2515:
        /* <DEDUP_REMOVED lines=24> */
.L_x_2519:
        /* <DEDUP_REMOVED lines=12> */
.L_x_2520:
[----:B------:R-:W-:Y:S01]  /*a620*/  IMAD.WIDE.U32 R90, R138, -0x326172a9, RZ ;  /* 0xcd9e8d578a5a7825 */ /* 0x000fe200078e00ff */
[----:B--2---:R-:W-:-:S03]  /*a630*/  LOP3.LUT R146, R95, R89, R3, 0x96, !PT ;  /* 0x000000595f927212 */ /* 0x004fc600078e9603 */
        /* <DEDUP_REMOVED lines=40> */
.L_x_2518:
[----:B------:R-:W-:Y:S01]  /*a8c0*/  I2FP.F32.U32 R89, R84 ;  /* 0x0000005400597245 */ /* 0x000fe20000201000 */
[----:B------:R-:W-:Y:S01]  /*a8d0*/  HADD2.F32 R69, -RZ, R69.H1_H1 ;  /* 0x30000045ff457230 */ /* 0x000fe20000004100 */
[----:B------:R-:W-:Y:S02]  /*a8e0*/  LOP3.LUT R134, R134, 0xfffffffd, RZ, 0xc0, !PT ;  /* 0xfffffffd86867812 */ /* 0x000fe400078ec0ff */
[----:B------:R-:W-:Y:S01]  /*a8f0*/  MOV R84, R96 ;  /* 0x0000006000547202 */ /* 0x000fe20000000f00 */
[----:B------:R-:W-:Y:S01]  /*a900*/  FFMA.FTZ R89, R89, R0, 1.1641532182693481445e-10 ;  /* 0x2f00000059597423 */ /* 0x000fe20000010000 */
[----:B------:R-:W-:-:S04]  /*a910*/  FMUL.FTZ R69, R69, UR5 ;  /* 0x0000000545457c20 */ /* 0x000fc80008410000 */
[----:B------:R-:W-:Y:S01]  /*a920*/  FSETP.GTU.FTZ.AND P2, PT, R89, UR4, PT ;  /* 0x0000000459007c0b */ /* 0x000fe2000bf5c000 */
[----:B------:R-:W-:-:S03]  /*a930*/  IMAD.MOV.U32 R89, RZ, RZ, 0x2 ;  /* 0x00000002ff597424 */ /* 0x000fc600078e00ff */
        /* <DEDUP_REMOVED lines=13> */
.L_x_2522:
        /* <DEDUP_REMOVED lines=12> */
.L_x_2523:
[----:B------:R-:W-:Y:S01]  /*aad0*/  IMAD.WIDE.U32 R90, R138, -0x326172a9, RZ ;  /* 0xcd9e8d578a5a7825 */ /* 0x000fe200078e00ff */
[----:B--2---:R-:W-:Y:S02]  /*aae0*/  LOP3.LUT R146, R95, R89, R3, 0x96, !PT ;  /* 0x000000595f927212 */ /* 0x004fe400078e9603 */
        /* <DEDUP_REMOVED lines=40> */
.L_x_2521:
        /* <DEDUP_REMOVED lines=11> */
[----:B--2---:R-:W-:Y:S01]  /*ae20*/  @P1 FADD.FTZ R147, R84, R69 ;  /* 0x0000004554931221 */ /* 0x004fe20000010000 */
        /* <DEDUP_REMOVED lines=12> */
.L_x_2525:
        /* <DEDUP_REMOVED lines=12> */
.L_x_2526:
        /* <DEDUP_REMOVED lines=43> */
.L_x_2524:
        /* <DEDUP_REMOVED lines=19> */
.L_x_2528:
        /* <DEDUP_REMOVED lines=12> */
.L_x_2529:
        /* <DEDUP_REMOVED lines=43> */
.L_x_2527:
[----:B------:R-:W-:Y:S01]  /*b700*/  I2FP.F32.U32 R89, R86 ;  /* 0x0000005600597245 */ /* 0x000fe20000201000 */
[----:B------:R-:W-:Y:S01]  /*b710*/  HADD2.F32 R86, -RZ, R118.H0_H0 ;  /* 0x20000076ff567230 */ /* 0x000fe20000004100 */
[----:B------:R-:W-:Y:S01]  /*b720*/  MOV R88, 0x2 ;  /* 0x0000000200587802 */ /* 0x000fe20000000f00 */
[----:B------:R-:W-:Y:S02]  /*b730*/  @P1 HADD2.F32 R149, -RZ, R66.H0_H0 ;  /* 0x20000042ff951230 */ /* 0x000fe40000004100 */
[----:B------:R-:W-:Y:S01]  /*b740*/  FFMA.FTZ R89, R89, R0, 1.1641532182693481445e-10 ;  /* 0x2f00000059597423 */ /* 0x000fe20000010000 */
[----:B------:R-:W-:-:S04]  /*b750*/  FMUL.FTZ R86, R86, UR5 ;  /* 0x0000000556567c20 */ /* 0x000fc80008410000 */
        /* <DEDUP_REMOVED lines=18> */
.L_x_2531:
        /* <DEDUP_REMOVED lines=12> */
.L_x_2532:
        /* <DEDUP_REMOVED lines=43> */
.L_x_2530:
        /* <DEDUP_REMOVED lines=19> */
.L_x_2534:
        /* <DEDUP_REMOVED lines=12> */
.L_x_2535:
        /* <DEDUP_REMOVED lines=43> */
.L_x_2533:
        /* <DEDUP_REMOVED lines=24> */
.L_x_2537:
        /* <DEDUP_REMOVED lines=12> */
.L_x_2538:
        /* <DEDUP_REMOVED lines=43> */
.L_x_2536:
[----:B------:R-:W-:Y:S01]  /*c580*/  I2FP.F32.U32 R139, R86 ;  /* 0x00000056008b7245 */ /* 0x000fe20000201000 */
[----:B------:R-:W-:Y:S01]  /*c590*/  HADD2.F32 R86, -RZ, R71.H0_H0 ;  /* 0x20000047ff567230 */ /* 0x000fe20000004100 */
        /* <DEDUP_REMOVED lines=17> */
.L_x_2540:
        /* <DEDUP_REMOVED lines=12> */
.L_x_2541:
        /* <DEDUP_REMOVED lines=43> */
.L_x_2539:
[----:B------:R-:W-:Y:S01]  /*ca20*/  I2FP.F32.U32 R139, R88 ;  /* 0x00000058008b7245 */ /* 0x000fe20000201000 */
[----:B------:R-:W-:Y:S02]  /*ca30*/  HADD2.F32 R88, -RZ, R119.H0_H0 ;  /* 0x20000077ff587230 */ /* 0x000fe40000004100 */
[----:B------:R-:W-:Y:S02]  /*ca40*/  @P1 HADD2.F32 R153, -RZ, R67.H0_H0 ;  /* 0x20000043ff991230 */ /* 0x000fe40000004100 */
[----:B------:R-:W-:Y:S01]  /*ca50*/  FFMA.FTZ R139, R139, R0, 1.1641532182693481445e-10 ;  /* 0x2f0000008b8b7423 */ /* 0x000fe20000010000 */
[----:B------:R-:W-:Y:S01]  /*ca60*/  FMUL.FTZ R88, R88, UR5 ;  /* 0x0000000558587c20 */ /* 0x000fe20008410000 */
[----:B------:R-:W-:Y:S02]  /*ca70*/  IMAD.MOV.U32 R142, RZ, RZ, 0x2 ;  /* 0x00000002ff8e7424 */ /* 0x000fe400078e00ff */
[----:B------:R-:W-:Y:S01]  /*ca80*/  IMAD.MOV.U32 R128, RZ, RZ, R96 ;  /* 0x000000ffff807224 */ /* 0x000fe200078e0060 */
[----:B------:R-:W-:-:S04]  /*ca90*/  FSETP.GTU.FTZ.AND P5, PT, R139, UR4, PT ;  /* 0x000000048b007c0b */ /* 0x000fc8000bfbc000 */
[----:B------:R-:W-:Y:S02]  /*caa0*/  FSEL R139, R88, RZ, !P5 ;  /* 0x000000ff588b7208 */ /* 0x000fe40006800000 */
[----:B------:R-:W-:Y:S02]  /*cab0*/  SEL R88, RZ, 0x1, P5 ;  /* 0x00000001ff587807 */ /* 0x000fe40002800000 */
[----:B------:R-:W-:Y:S01]  /*cac0*/  ISETP.NE.AND P5, PT, R132, 0x1, PT ;  /* 0x000000018400780c */ /* 0x000fe20003fa5270 */
[----:B------:R-:W-:-:S04]  /*cad0*/  FADD.FTZ R86, R86, R139 ;  /* 0x0000008b56567221 */ /* 0x000fc80000010000 */
        /* <DEDUP_REMOVED lines=12> */
.L_x_2543:
        /* <DEDUP_REMOVED lines=12> */
.L_x_2544:
        /* <DEDUP_REMOVED lines=43> */
.L_x_2542:
[----:B------:R-:W-:Y:S01]  /*cf10*/  I2FP.F32.U32 R139, R128 ;  /* 0x00000080008b7245 */ /* 0x000fe20000201000 */
[----:B------:R-:W-:Y:S01]  /*cf20*/  HADD2.F32 R71, -RZ, R71.H1_H1 ;  /* 0x30000047ff477230 */ /* 0x000fe20000004100 */
        /* <DEDUP_REMOVED lines=17> */
.L_x_2546:
        /* <DEDUP_REMOVED lines=14> */
.L_x_2547:
        /* <DEDUP_REMOVED lines=43> */
.L_x_2545:
        /* <DEDUP_REMOVED lines=10> */
[----:B------:R-:W-:-:S03]  /*d470*/  SEL R128, RZ, 0x1, P6 ;  /* 0x00000001ff807807 */ /* 0x000fc60003000000 */
[----:B------:R-:W-:-:S04]  /*d480*/  FADD.FTZ R71, R130, R71 ;  /* 0x0000004782477221 */ /* 0x000fc80000010000 */
[--C-:B------:R-:W-:Y:S01]  /*d490*/  @P1 FADD.FTZ R155, R132, R71.reuse ;  /* 0x00000047849b1221 */ /* 0x100fe20000010000 */
[----:B------:R-:W-:-:S05]  /*d4a0*/  @!P1 IMAD.MOV.U32 R155, RZ, RZ, R71 ;  /* 0x000000ffff9b9224 */ /* 0x000fca00078e0047 */
[----:B------:R-:W-:-:S04]  /*d4b0*/  F2FP.F16.F32.PACK_AB R71, RZ, R155 ;  /* 0x0000009bff47723e */ /* 0x000fc800000000ff */
[----:B------:R-:W-:Y:S01]  /*d4c0*/  PRMT R71, R86, 0x5410, R71 ;  /* 0x0000541056477816 */ /* 0x000fe20000000047 */
[----:B------:R-:W-:Y:S06]  /*d4d0*/  BRA `(.L_x_2548) ;  /* 0x0000002400dc7947 */ /* 0x000fec0003800000 */
.L_x_2499:
        /* <DEDUP_REMOVED lines=15> */
.L_x_2550:
        /* <DEDUP_REMOVED lines=12> */
.L_x_2551:
[----:B------:R-:W-:Y:S01]  /*d690*/  IMAD.WIDE.U32 R142, R138, -0x326172a9, RZ ;  /* 0xcd9e8d578a8e7825 */ /* 0x000fe200078e00ff */
[----:B--2---:R-:W-:Y:S02]  /*d6a0*/  LOP3.LUT R146, R95, R97, R3, 0x96, !PT ;  /* 0x000000615f927212 */ /* 0x004fe400078e9603 */
        /* <DEDUP_REMOVED lines=41> */
.L_x_2549:
[----:B------:R-:W-:Y:S01]  /*d940*/  I2FP.F32.U32 R139, R82 ;  /* 0x00000052008b7245 */ /* 0x000fe20000201000 */
[----:B-----5:R-:W-:Y:S01]  /*d950*/  HADD2.F32 R78, -RZ, R68.H0_H0 ;  /* 0x20000044ff4e7230 */ /* 0x020fe20000004100 */
[----:B------:R-:W-:Y:S01]  /*d960*/  ISETP.NE.AND P3, PT, R84, 0x1, PT ;  /* 0x000000015400780c */ /* 0x000fe20003f65270 */
[----:B------:R-:W-:Y:S01]  /*d970*/  @P1 HADD2.F32 R82, -RZ, R64.H0_H0 ;  /* 0x20000040ff521230 */ /* 0x000fe20000004100 */
[----:B------:R-:W-:Y:S01]  /*d980*/  LOP3.LUT R134, R134, 0xffffffef, RZ, 0xc0, !PT ;  /* 0xffffffef86867812 */ /* 0x000fe200078ec0ff */
[----:B------:R-:W-:Y:S01]  /*d990*/  FFMA.FTZ R139, R139, R0, 1.1641532182693481445e-10 ;  /* 0x2f0000008b8b7423 */ /* 0x000fe20000010000 */
[----:B------:R-:W-:Y:S01]  /*d9a0*/  FMUL.FTZ R78, R78, UR5 ;  /* 0x000000054e4e7c20 */ /* 0x000fe20008410000 */
[----:B------:R-:W-:-:S03]  /*d9b0*/  IMAD.MOV.U32 R86, RZ, RZ, 0x2 ;  /* 0x00000002ff567424 */ /* 0x000fc600078e00ff */
[----:B------:R-:W-:-:S04]  /*d9c0*/  FSETP.GTU.FTZ.AND P2, PT, R139, UR4, PT ;  /* 0x000000048b007c0b */ /* 0x000fc8000bf5c000 */
        /* <DEDUP_REMOVED lines=15> */
.L_x_2553:
        /* <DEDUP_REMOVED lines=12> */
.L_x_2554:
[----:B------:R-:W-:Y:S01]  /*db80*/  IMAD.WIDE.U32 R142, R138, -0x326172a9, RZ ;  /* 0xcd9e8d578a8e7825 */ /* 0x000fe200078e00ff */
[----:B--2---:R-:W-:-:S03]  /*db90*/  LOP3.LUT R146, R95, R97, R3, 0x96, !PT ;  /* 0x000000615f927212 */ /* 0x004fc600078e9603 */
        /* <DEDUP_REMOVED lines=41> */
.L_x_2552:
        /* <DEDUP_REMOVED lines=24> */
.L_x_2556:
        /* <DEDUP_REMOVED lines=12> */
.L_x_2557:
        /* <DEDUP_REMOVED lines=43> */
.L_x_2555:
[----:B------:R-:W-:Y:S01]  /*e320*/  I2FP.F32.U32 R139, R82 ;  /* 0x00000052008b7245 */ /* 0x000fe20000201000 */
[----:B------:R-:W-:Y:S01]  /*e330*/  HADD2.F32 R82, -RZ, R69.H0_H0 ;  /* 0x20000045ff527230 */ /* 0x000fe20000004100 */
[----:B------:R-:W-:Y:S01]  /*e340*/  ISETP.NE.AND P2, PT, R130, 0x1, PT ;  /* 0x000000018200780c */ /* 0x000fe20003f45270 */
[----:B------:R-:W-:Y:S01]  /*e350*/  @P1 HADD2.F32 R84, -RZ, R65.H0_H0 ;  /* 0x20000041ff541230 */ /* 0x000fe20000004100 */
[----:B------:R-:W-:Y:S01]  /*e360*/  LOP3.LUT R134, R134, 0xfffffffb, RZ, 0xc0, !PT ;  /* 0xfffffffb86867812 */ /* 0x000fe200078ec0ff */
[----:B------:R-:W-:Y:S01]  /*e370*/  FFMA.FTZ R139, R139, R0, 1.1641532182693481445e-10 ;  /* 0x2f0000008b8b7423 */ /* 0x000fe20000010000 */
[----:B------:R-:W-:Y:S01]  /*e380*/  FMUL.FTZ R82, R82, UR5 ;  /* 0x0000000552527c20 */ /* 0x000fe20008410000 */
[----:B------:R-:W-:-:S03]  /*e390*/  HFMA2 R86, -RZ, RZ, 0, 1.1920928955078125e-07 ;  /* 0x00000002ff567431 */ /* 0x000fc600000001ff */
        /* <DEDUP_REMOVED lines=16> */
.L_x_2559:
        /* <DEDUP_REMOVED lines=12> */
.L_x_2560:
[----:B--2---:R-:W-:Y:S01]  /*e560*/  IMAD.WIDE.U32 R146, R138, -0x326172a9, RZ ;  /* 0xcd9e8d578a927825 */ /* 0x004fe200078e00ff */
        /* <DEDUP_REMOVED lines=42> */
.L_x_2558:
[----:B------:R-:W-:Y:S01]  /*e810*/  I2FP.F32.U32 R139, R84 ;  /* 0x00000054008b7245 */ /* 0x000fe20000201000 */
[----:B------:R-:W-:Y:S01]  /*e820*/  HADD2.F32 R69, -RZ, R69.H1_H1 ;  /* 0x30000045ff457230 */ /* 0x000fe20000004100 */
[----:B------:R-:W-:Y:S01]  /*e830*/  LOP3.LUT R134, R134, 0xfffffffd, RZ, 0xc0, !PT ;  /* 0xfffffffd86867812 */ /* 0x000fe200078ec0ff */
[----:B------:R-:W-:Y:S02]  /*e840*/  @P1 HADD2.F32 R84, -RZ, R65.H1_H1 ;  /* 0x30000041ff541230 */ /* 0x000fe40000004100 */
[----:B------:R-:W-:Y:S01]  /*e850*/  FFMA.FTZ R139, R139, R0, 1.1641532182693481445e-10 ;  /* 0x2f0000008b8b7423 */ /* 0x000fe20000010000 */
[----:B------:R-:W-:Y:S01]  /*e860*/  FMUL.FTZ R69, R69, UR5 ;  /* 0x0000000545457c20 */ /* 0x000fe20008410000 */
[----:B------:R-:W-:-:S03]  /*e870*/  IMAD.MOV.U32 R130, RZ, RZ, 0x2 ;  /* 0x00000002ff827424 */ /* 0x000fc600078e00ff */
[----:B------:R-:W-:-:S04]  /*e880*/  FSETP.GTU.FTZ.AND P2, PT, R139, UR4, PT ;  /* 0x000000048b007c0b */ /* 0x000fc8000bf5c000 */
[----:B--2---:R-:W-:Y:S02]  /*e890*/  FSEL R147, R69, RZ, !P2 ;  /* 0x000000ff45937208 */ /* 0x004fe40005000000 */
        /* <DEDUP_REMOVED lines=15> */
.L_x_2562:
        /* <DEDUP_REMOVED lines=12> */
.L_x_2563:
        /* <DEDUP_REMOVED lines=43> */
.L_x_2561:
        /* <DEDUP_REMOVED lines=22> */
.L_x_2565:
        /* <DEDUP_REMOVED lines=12> */
.L_x_2566:
        /* <DEDUP_REMOVED lines=43> */
.L_x_2564:
[----:B------:R-:W-:Y:S01]  /*f1d0*/  I2FP.F32.U32 R139, R86 ;  /* 0x00000056008b7245 */ /* 0x000fe20000201000 */
[----:B------:R-:W-:Y:S01]  /*f1e0*/  HADD2.F32 R70, -RZ, R70.H1_H1 ;  /* 0x30000046ff467230 */ /* 0x000fe20000004100 */
[----:B------:R-:W-:Y:S01]  /*f1f0*/  ISETP.NE.AND P4, PT, R132, 0x1, PT ;  /* 0x000000018400780c */ /* 0x000fe20003f85270 */
[----:B------:R-:W-:Y:S02]  /*f200*/  @P1 HADD2.F32 R86, -RZ, R66.H1_H1 ;  /* 0x30000042ff561230 */ /* 0x000fe40000004100 */
[----:B------:R-:W-:Y:S02]  /*f210*/  HFMA2 R142, -RZ, RZ, 0, 1.1920928955078125e-07 ;  /* 0x00000002ff8e7431 */ /* 0x000fe400000001ff */
[----:B------:R-:W-:Y:S01]  /*f220*/  FFMA.FTZ R139, R139, R0, 1.1641532182693481445e-10 ;  /* 0x2f0000008b8b7423 */ /* 0x000fe20000010000 */
[----:B------:R-:W-:-:S04]  /*f230*/  FMUL.FTZ R70, R70, UR5 ;  /* 0x0000000546467c20 */ /* 0x000fc80008410000 */
        /* <DEDUP_REMOVED lines=15> */
.L_x_2568:
        /* <DEDUP_REMOVED lines=12> */
.L_x_2569:
        /* <DEDUP_REMOVED lines=43> */
.L_x_2567:
        /* <DEDUP_REMOVED lines=9> */
[----:B------:R-:W-:Y:S02]  /*f730*/  MOV R86, R96 ;  /* 0x0000006000567202 */ /* 0x000fe40000000f00 */
[----:B------:R-:W-:Y:S01]  /*f740*/  PLOP3.LUT P4, PT, P4, PT, PT, 0x8, 0x80 ;  /* 0x000000000080781c */ /* 0x000fe2000278e170 */
        /* <DEDUP_REMOVED lines=11> */
.L_x_2571:
        /* <DEDUP_REMOVED lines=12> */
.L_x_2572:
        /* <DEDUP_REMOVED lines=43> */
.L_x_2570:
        /* <DEDUP_REMOVED lines=13> */
[----:B------:R-:W-:-:S07]  /*fc40*/  PRMT R71, R130, 0x5410, R71 ;  /* 0x0000541082477816 */ /* 0x000fce0000000047 */
.L_x_2548:
[----:B------:R-:W0:Y:S01]  /*fc50*/  @P0 LDC.64 R160, c[0x0][0x398] ;  /* 0x0000e600ffa00b82 */ /* 0x000e220000000a00 */
[----:B------:R-:W-:Y:S01]  /*fc60*/  SEL R86, RZ, 0x1000000, !P5 ;  /* 0x01000000ff567807 */ /* 0x000fe20006800000 */
[----:B------:R-:W-:Y:S01]  /*fc70*/  IMAD.WIDE.U32 R156, R81, 0x10, R72 ;  /* 0x00000010519c7825 */ /* 0x000fe200078e0048 */
[----:B------:R-:W-:Y:S02]  /*fc80*/  SEL R84, RZ, 0x10000, !P4 ;  /* 0x00010000ff547807 */ /* 0x000fe40006000000 */
[----:B------:R-:W-:Y:S02]  /*fc90*/  SEL R163, RZ, 0x100, !P3 ;  /* 0x00000100ffa37807 */ /* 0x000fe40005800000 */
[C---:B------:R-:W-:Y:S01]  /*fca0*/  LOP3.LUT P5, RZ, R134.reuse, 0x8, RZ, 0xc0, !PT ;  /* 0x0000000886ff7812 */ /* 0x040fe200078ac0ff */
[----:B------:R-:W1:Y:S01]  /*fcb0*/  @P1 LDC.64 R164, c[0x0][0x3a0] ;  /* 0x0000e800ffa41b82 */ /* 0x000e620000000a00 */
[C---:B------:R-:W-:Y:S01]  /*fcc0*/  LOP3.LUT P4, RZ, R134.reuse, 0x4, RZ, 0xc0, !PT ;  /* 0x0000000486ff7812 */ /* 0x040fe2000788c0ff */
[----:B------:R0:W-:Y:S01]  /*fcd0*/  STG.E.128 desc[UR8][R156.64], R68 ;  /* 0x000000449c007986 */ /* 0x0001e2000c101d08 */
[----:B------:R-:W-:-:S02]  /*fce0*/  LOP3.LUT P3, RZ, R134, 0x2, RZ, 0xc0, !PT ;  /* 0x0000000286ff7812 */ /* 0x000fc4000786c0ff */
        /* <DEDUP_REMOVED lines=10> */
[----:B0-----:R-:W-:Y:S01]  /*fd90*/  @P0 IMAD.WIDE.U32 R156, R139, 0x10, R160 ;  /* 0x000000108b9c0825 */ /* 0x001fe200078e00a0 */
[----:B------:R-:W-:-:S03]  /*fda0*/  LOP3.LUT R162, R78, R159, RZ, 0xfc, !PT ;  /* 0x0000009f4ea27212 */ /* 0x000fc600078efcff */
[----:B------:R-:W-:-:S04]  /*fdb0*/  IMAD.WIDE.U32 R158, R81, 0x8, R74 ;  /* 0x00000008519e7825 */ /* 0x000fc800078e004a */
[C---:B------:R-:W-:Y:S01]  /*fdc0*/  IMAD.WIDE.U32 R70, R139.reuse, 0x10, R76 ;  /* 0x000000108b467825 */ /* 0x040fe200078e004c */
[----:B------:R0:W-:Y:S03]  /*fdd0*/  STG.E.64 desc[UR8][R158.64], R162 ;  /* 0x000000a29e007986 */ /* 0x0001e6000c101b08 */
[----:B-1----:R-:W-:Y:S01]  /*fde0*/  @P1 IMAD.WIDE.U32 R160, R139, 0x10, R164 ;  /* 0x000000108ba01825 */ /* 0x002fe200078e00a4 */
[----:B------:R-:W-:Y:S06]  /*fdf0*/  @!P0 BRA `(.L_x_2573) ;  /* 0x0000000000508947 */ /* 0x000fec0003800000 */
[----:B------:R-:W-:Y:S01]  /*fe00*/  IMAD.U32 R69, R88, 0x10000, RZ ;  /* 0x0001000058457824 */ /* 0x000fe200078e00ff */
[----:B------:R-:W-:Y:S01]  /*fe10*/  LOP3.LUT R68, R128, 0xffff, RZ, 0xc0, !PT ;  /* 0x0000ffff80447812 */ /* 0x000fe200078ec0ff */
[----:B------:R-:W1:Y:S01]  /*fe20*/  LDC.64 R164, c[0x0][0x3b8] ;  /* 0x0000ee00ffa47b82 */ /* 0x000e620000000a00 */
[----:B0-----:R-:W-:Y:S02]  /*fe30*/  PRMT R159, R89, 0x7104, RZ ;  /* 0x00007104599f7816 */ /* 0x001fe400000000ff */
[----:B------:R-:W-:Y:S02]  /*fe40*/  LOP3.LUT R69, R69, 0xff0000, RZ, 0xc0, !PT ;  /* 0x00ff000045457812 */ /* 0x000fe400078ec0ff */
[----:B------:R-:W-:Y:S02]  /*fe50*/  LOP3.LUT R158, R92, 0xff, RZ, 0xc0, !PT ;  /* 0x000000ff5c9e7812 */ /* 0x000fe400078ec0ff */
[----:B------:R-:W-:Y:S02]  /*fe60*/  PRMT R68, R69, 0x4210, R68 ;  /* 0x0000421045447816 */ /* 0x000fe40000000044 */
[----:B------:R-:W-:-:S02]  /*fe70*/  LOP3.LUT R69, R91, 0xff, RZ, 0xc0, !PT ;  /* 0x000000ff5b457812 */ /* 0x000fc400078ec0ff */
[----:B------:R-:W-:Y:S02]  /*fe80*/  LOP3.LUT R159, R68, 0xff00, R159, 0xf8, !PT ;  /* 0x0000ff00449f7812 */ /* 0x000fe400078ef89f */
[----:B------:R-:W-:Y:S01]  /*fe90*/  LOP3.LUT R162, R93, 0xff, RZ, 0xc0, !PT ;  /* 0x000000ff5da27812 */ /* 0x000fe200078ec0ff */
[----:B------:R-:W-:Y:S01]  /*fea0*/  IMAD.WIDE.U32 R68, R69, 0x1000000, RZ ;  /* 0x0100000045447825 */ /* 0x000fe200078e00ff */
[----:B------:R-:W-:-:S03]  /*feb0*/  LOP3.LUT R167, R159, 0xff, R90, 0xf8, !PT ;  /* 0x000000ff9fa77812 */ /* 0x000fc600078ef85a */
[----:B------:R-:W-:-:S04]  /*fec0*/  IMAD.WIDE.U32 R158, R158, 0x10000, RZ ;  /* 0x000100009e9e7825 */ /* 0x000fc800078e00ff */
[----:B------:R-:W-:Y:S01]  /*fed0*/  IMAD.WIDE.U32 R162, R162, 0x100, RZ ;  /* 0x00000100a2a27825 */ /* 0x000fe200078e00ff */
[----:B------:R-:W-:Y:S02]  /*fee0*/  LOP3.LUT R167, R159, R167, R69, 0xfe, !PT ;  /* 0x000000a79fa77212 */ /* 0x000fe400078efe45 */
[----:B------:R-:W-:Y:S02]  /*fef0*/  LOP3.LUT R69, R162, R68, R158, 0xfe, !PT ;  /* 0x00000044a2457212 */ /* 0x000fe400078efe9e */
[----:B------:R-:W-:Y:S02]  /*ff00*/  LOP3.LUT R163, R167, R163, RZ, 0xfc, !PT ;  /* 0x000000a3a7a37212 */ /* 0x000fe400078efcff */
[----:B------:R-:W-:Y:S01]  /*ff10*/  LOP3.LUT R162, R69, 0xff, R94, 0xf8, !PT ;  /* 0x000000ff45a27812 */ /* 0x000fe200078ef85e */
[----:B-1----:R-:W-:-:S05]  /*ff20*/  IMAD.WIDE.U32 R68, R81, 0x8, R164 ;  /* 0x0000000851447825 */ /* 0x002fca00078e00a4 */
[----:B------:R1:W-:Y:S02]  /*ff30*/  STG.E.64 desc[UR8][R68.64], R162 ;  /* 0x000000a244007986 */ /* 0x0003e4000c101b08 */
.L_x_2573:
[----:B------:R2:W5:Y:S04]  /*ff40*/  @P0 LDG.E.128 R116, desc[UR8][R156.64] ;  /* 0x000000089c740981 */ /* 0x000568000c1e1d00 */
[----:B------:R2:W5:Y:S04]  /*ff50*/  @P1 LDG.E.128 R64, desc[UR8][R160.64] ;  /* 0x00000008a0401981 */ /* 0x000568000c1e1d00 */
[----:B-1----:R-:W5:Y:S01]  /*ff60*/  LDG.E.128 R68, desc[UR8][R70.64] ;  /* 0x0000000846447981 */ /* 0x002f62000c1e1d00 */
[----:B------:R-:W-:Y:S05]  /*ff70*/  @!P0 BRA `(.L_x_2574) ;  /* 0x0000004c00488947 */ /* 0x000fea0003800000 */
[----:B------:R-:W-:Y:S01]  /*ff80*/  ISETP.NE.AND P2, PT, R144, 0x1, PT ;  /* 0x000000019000780c */ /* 0x000fe20003f45270 */
[----:B------:R-:W-:Y:S01]  /*ff90*/  IMAD.MOV.U32 R82, RZ, RZ, R96 ;  /* 0x000000ffff527224 */ /* 0x000fe200078e0060 */
[----:B------:R-:W-:Y:S01]  /*ffa0*/  MOV R84, 0x2 ;  /* 0x0000000200547802 */ /* 0x000fe20000000f00 */
[----:B------:R-:W-:-:S10]  /*ffb0*/  IMAD.MOV.U32 R78, RZ, RZ, R80 ;  /* 0x000000ffff4e7224 */ /* 0x000fd400078e0050 */
        /* <DEDUP_REMOVED lines=11> */
.L_x_2576:
        /* <DEDUP_REMOVED lines=12> */
.L_x_2577:
        /* <DEDUP_REMOVED lines=42> */
.L_x_2575:
[----:B------:R-:W-:Y:S01]  /*103d0*/  I2FP.F32.U32 R89, R82 ;  /* 0x0000005200597245 */ /* 0x000fe20000201000 */
[----:B-----5:R-:W-:Y:S01]  /*103e0*/  HADD2.F32 R80, -RZ, R68.H0_H0 ;  /* 0x20000044ff507230 */ /* 0x020fe20000004100 */
[----:B------:R-:W-:Y:S01]  /*103f0*/  ISETP.NE.AND P3, PT, R84, 0x1, PT ;  /* 0x000000015400780c */ /* 0x000fe20003f65270 */
[----:B------:R-:W-:Y:S01]  /*10400*/  IMAD.MOV.U32 R86, RZ, RZ, 0x2 ;  /* 0x00000002ff567424 */ /* 0x000fe200078e00ff */
        /* <DEDUP_REMOVED lines=17> */
.L_x_2579:
        /* <DEDUP_REMOVED lines=12> */
.L_x_2580:
        /* <DEDUP_REMOVED lines=42> */
.L_x_2578:
[----:B------:R-:W-:Y:S01]  /*10880*/  I2FP.F32.U32 R89, R82 ;  /* 0x0000005200597245 */ /* 0x000fe20000201000 */
[----:B------:R-:W-:Y:S01]  /*10890*/  HADD2.F32 R82, -RZ, R116.H0_H0 ;  /* 0x20000074ff527230 */ /* 0x000fe20000004100 */
[----:B------:R-:W-:Y:S01]  /*108a0*/  ISETP.NE.AND P3, PT, R86, 0x1, PT ;  /* 0x000000015600780c */ /* 0x000fe20003f65270 */
[----:B------:R-:W-:Y:S02]  /*108b0*/  @P1 HADD2.F32 R171, -RZ, R64.H0_H0 ;  /* 0x20000040ffab1230 */ /* 0x000fe40000004100 */
[----:B------:R-:W-:Y:S02]  /*108c0*/  HFMA2 R84, -RZ, RZ, 0, 1.1920928955078125e-07 ;  /* 0x00000002ff547431 */ /* 0x000fe400000001ff */
[----:B------:R-:W-:Y:S01]  /*108d0*/  FFMA.FTZ R89, R89, R0, 1.1641532182693481445e-10 ;  /* 0x2f00000059597423 */ /* 0x000fe20000010000 */
[----:B------:R-:W-:-:S04]  /*108e0*/  FMUL.FTZ R82, R82, UR5 ;  /* 0x0000000552527c20 */ /* 0x000fc80008410000 */
[----:B------:R-:W-:-:S04]  /*108f0*/  FSETP.GTU.FTZ.AND P2, PT, R89, UR4, PT ;  /* 0x0000000459007c0b */ /* 0x000fc8000bf5c000 */
[----:B------:R-:W-:Y:S01]  /*10900*/  FSEL R89, R82, RZ, !P2 ;  /* 0x000000ff52597208 */ /* 0x000fe20005000000 */
[----:B------:R-:W-:Y:S01]  /*10910*/  IMAD.MOV.U32 R82, RZ, RZ, R96 ;  /* 0x000000ffff527224 */ /* 0x000fe200078e0060 */
[----:B------:R-:W-:-:S03]  /*10920*/  SEL R94, RZ, 0x1, P2 ;  /* 0x00000001ff5e7807 */ /* 0x000fc60001000000 */
[----:B------:R-:W-:-:S04]  /*10930*/  FADD.FTZ R80, R80, R89 ;  /* 0x0000005950507221 */ /* 0x000fc80000010000 */
        /* <DEDUP_REMOVED lines=12> */
.L_x_2582:
        /* <DEDUP_REMOVED lines=12> */
.L_x_2583:
        /* <DEDUP_REMOVED lines=42> */
.L_x_2581:
[----:B------:R-:W-:Y:S01]  /*10d60*/  I2FP.F32.U32 R89, R82 ;  /* 0x0000005200597245 */ /* 0x000fe20000201000 */
[----:B------:R-:W-:Y:S01]  /*10d70*/  HADD2.F32 R68, -RZ, R68.H1_H1 ;  /* 0x30000044ff447230 */ /* 0x000fe20000004100 */
        /* <DEDUP_REMOVED lines=19> */
.L_x_2585:
        /* <DEDUP_REMOVED lines=12> */
.L_x_2586:
        /* <DEDUP_REMOVED lines=42> */
.L_x_2584:
        /* <DEDUP_REMOVED lines=24> */
.L_x_2588:
        /* <DEDUP_REMOVED lines=12> */
.L_x_2589:
        /* <DEDUP_REMOVED lines=42> */
.L_x_2587:
        /* <DEDUP_REMOVED lines=8> */
[----:B------:R-:W-:Y:S01]  /*11770*/  FSEL R84, R82, RZ, !P3 ;  /* 0x000000ff52547208 */ /* 0x000fe20005800000 */
[----:B------:R-:W-:Y:S01]  /*11780*/  IMAD.MOV.U32 R82, RZ, RZ, R96 ;  /* 0x000000ffff527224 */ /* 0x000fe200078e0060 */
        /* <DEDUP_REMOVED lines=11> */
.L_x_2591:
        /* <DEDUP_REMOVED lines=12> */
.L_x_2592:
[----:B------:R-:W-:Y:S01]  /*11900*/  IMAD.WIDE.U32 R90, R138, -0x326172a9, RZ ;  /* 0xcd9e8d578a5a7825 */ /* 0x000fe200078e00ff */
[----:B--2---:R-:W-:-:S03]  /*11910*/  LOP3.LUT R156, R95, R89, R3, 0x96, !PT ;  /* 0x000000595f9c7212 */ /* 0x004fc600078e9603 */
        /* <DEDUP_REMOVED lines=40> */
.L_x_2590:
[----:B------:R-:W-:Y:S01]  /*11ba0*/  I2FP.F32.U32 R89, R82 ;  /* 0x0000005200597245 */ /* 0x000fe20000201000 */
[----:B------:R-:W-:Y:S02]  /*11bb0*/  HADD2.F32 R82, -RZ, R117.H0_H0 ;  /* 0x20000075ff527230 */ /* 0x000fe40000004100 */
[----:B------:R-:W-:Y:S02]  /*11bc0*/  HFMA2 R88, -RZ, RZ, 0, 1.1920928955078125e-07 ;  /* 0x00000002ff587431 */ /* 0x000fe400000001ff */
[----:B------:R-:W-:Y:S02]  /*11bd0*/  @P1 HADD2.F32 R169, -RZ, R65.H0_H0 ;  /* 0x20000041ffa91230 */ /* 0x000fe40000004100 */
        /* <DEDUP_REMOVED lines=20> */
.L_x_2594:
        /* <DEDUP_REMOVED lines=12> */
.L_x_2595:
        /* <DEDUP_REMOVED lines=42> */
.L_x_2593:
[----:B------:R-:W-:Y:S01]  /*12080*/  I2FP.F32.U32 R89, R84 ;  /* 0x0000005400597245 */ /* 0x000fe20000201000 */
[----:B------:R-:W-:Y:S01]  /*12090*/  HADD2.F32 R69, -RZ, R69.H1_H1 ;  /* 0x30000045ff457230 */ /* 0x000fe20000004100 */
[----:B------:R-:W-:Y:S01]  /*120a0*/  LOP3.LUT R134, R134, 0xfffffffd, RZ, 0xc0, !PT ;  /* 0xfffffffd86867812 */ /* 0x000fe200078ec0ff */
[----:B------:R-:W-:Y:S02]  /*120b0*/  IMAD.MOV.U32 R84, RZ, RZ, R96 ;  /* 0x000000ffff547224 */ /* 0x000fe400078e0060 */
        /* <DEDUP_REMOVED lines=17> */
.L_x_2597:
        /* <DEDUP_REMOVED lines=12> */
.L_x_2598:
        /* <DEDUP_REMOVED lines=40> */
[----:B------:R-:W-:Y:S02]  /*12510*/  LOP3.LUT R98, R100, R88, R157, 0x96, !PT ;  /* 0x0000005864627212 */ /* 0x000fe400078e969d */
[----:B------:R-:W-:-:S07]  /*12520*/  MOV R78, R156 ;  /* 0x0000009c004e7202 */ /* 0x000fce0000000f00 */
.L_x_2596:
[----:B------:R-:W-:Y:S01]  /*12530*/  I2FP.F32.U32 R69, R84 ;  /* 0x0000005400457245 */ /* 0x000fe20000201000 */
[----:B------:R-:W-:Y:S02]  /*12540*/  HADD2.F32 R84, -RZ, R117.H1_H1 ;  /* 0x30000075ff547230 */ /* 0x000fe40000004100 */
[----:B------:R-:W-:Y:S02]  /*12550*/  HFMA2 R88, -RZ, RZ, 0, 1.1920928955078125e-07 ;  /* 0x00000002ff587431 */ /* 0x000fe400000001ff */
        /* <DEDUP_REMOVED lines=21> */
.L_x_2600:
        /* <DEDUP_REMOVED lines=12> */
.L_x_2601:
[----:B------:R-:W-:Y:S01]  /*12770*/  IMAD.WIDE.U32 R96, R138, -0x326172a9, RZ ;  /* 0xcd9e8d578a607825 */ /* 0x000fe200078e00ff */
[----:B0-----:R-:W-:-:S03]  /*12780*/  LOP3.LUT R158, R95, R89, R3, 0x96, !PT ;  /* 0x000000595f9e7212 */ /* 0x001fc600078e9603 */
[----:B------:R-:W-:Y:S01]  /*12790*/  IMAD.MOV.U32 R84, RZ, RZ, R78 ;  /* 0x000000ffff547224 */ /* 0x000fe200078e004e */
[----:B--2---:R-:W-:Y:S01]  /*127a0*/  LOP3.LUT R156, R99, R97, R2, 0x96, !PT ;  /* 0x00000061639c7212 */ /* 0x004fe200078e9602 */
        /* <DEDUP_REMOVED lines=39> */
.L_x_2599:
[----:B------:R-:W-:Y:S01]  /*12a20*/  I2FP.F32.U32 R89, R84 ;  /* 0x0000005400597245 */ /* 0x000fe20000201000 */
[----:B------:R-:W-:Y:S01]  /*12a30*/  HADD2.F32 R84, -RZ, R70.H0_H0 ;  /* 0x20000046ff547230 */ /* 0x000fe20000004100 */
        /* <DEDUP_REMOVED lines=17> */
.L_x_2603:
        /* <DEDUP_REMOVED lines=12> */
.L_x_2604:
[----:B------:R-:W-:Y:S01]  /*12c10*/  IMAD.WIDE.U32 R96, R138, -0x326172a9, RZ ;  /* 0xcd9e8d578a607825 */ /* 0x000fe200078e00ff */
[----:B0-----:R-:W-:-:S03]  /*12c20*/  LOP3.LUT R158, R95, R89, R3, 0x96, !PT ;  /* 0x000000595f9e7212 */ /* 0x001fc600078e9603 */
[----:B------:R-:W-:Y:S02]  /*12c30*/  HFMA2 R128, -RZ, RZ, 0, 0 ;  /* 0x00000000ff807431 */ /* 0x000fe400000001ff */
        /* <DEDUP_REMOVED lines=40> */
.L_x_2602:
[----:B------:R-:W-:Y:S01]  /*12ec0*/  I2FP.F32.U32 R89, R86 ;  /* 0x0000005600597245 */ /* 0x000fe20000201000 */
[----:B------:R-:W-:Y:S02]  /*12ed0*/  HADD2.F32 R86, -RZ, R118.H0_H0 ;  /* 0x20000076ff567230 */ /* 0x000fe40000004100 */
[----:B0-----:R-:W-:Y:S02]  /*12ee0*/  @P1 HADD2.F32 R163, -RZ, R66.H0_H0 ;  /* 0x20000042ffa31230 */ /* 0x001fe40000004100 */
        /* <DEDUP_REMOVED lines=21> */
.L_x_2606:
        /* <DEDUP_REMOVED lines=12> */
.L_x_2607:
[----:B------:R-:W-:Y:S01]  /*13100*/  IMAD.WIDE.U32 R96, R138, -0x326172a9, RZ ;  /* 0xcd9e8d578a607825 */ /* 0x000fe200078e00ff */
[----:B------:R-:W-:-:S03]  /*13110*/  LOP3.LUT R158, R95, R89, R3, 0x96, !PT ;  /* 0x000000595f9e7212 */ /* 0x000fc600078e9603 */
        /* <DEDUP_REMOVED lines=41> */
.L_x_2605:
        /* <DEDUP_REMOVED lines=19> */
.L_x_2609:
        /* <DEDUP_REMOVED lines=12> */
.L_x_2610:
[----:B------:R-:W-:Y:S01]  /*135a0*/  IMAD.WIDE.U32 R96, R138, -0x326172a9, RZ ;  /* 0xcd9e8d578a607825 */ /* 0x000fe200078e00ff */
[----:B------:R-:W-:Y:S02]  /*135b0*/  LOP3.LUT R158, R95, R89, R3, 0x96, !PT ;  /* 0x000000595f9e7212 */ /* 0x000fe400078e9603 */
[----:B------:R-:W-:Y:S01]  /*135c0*/  MOV R86, R78 ;  /* 0x0000004e00567202 */ /* 0x000fe20000000f00 */
[----:B------:R-:W-:Y:S01]  /*135d0*/  IMAD.MOV.U32 R128, RZ, RZ, RZ ;  /* 0x000000ffff807224 */ /* 0x000fe200078e00ff */
        /* <DEDUP_REMOVED lines=39> */
.L_x_2608:
[----:B------:R-:W-:Y:S01]  /*13850*/  I2FP.F32.U32 R89, R86 ;  /* 0x0000005600597245 */ /* 0x000fe20000201000 */
[----:B------:R-:W-:Y:S02]  /*13860*/  HADD2.F32 R86, -RZ, R118.H1_H1 ;  /* 0x30000076ff567230 */ /* 0x000fe40000004100 */
[----:B------:R-:W-:Y:S02]  /*13870*/  @P1 HADD2.F32 R159, -RZ, R66.H1_H1 ;  /* 0x30000042ff9f1230 */ /* 0x000fe40000004100 */
[----:B------:R-:W-:Y:S01]  /*13880*/  FFMA.FTZ R89, R89, R0, 1.1641532182693481445e-10 ;  /* 0x2f00000059597423 */ /* 0x000fe20000010000 */
[----:B------:R-:W-:Y:S01]  /*13890*/  FMUL.FTZ R86, R86, UR5 ;  /* 0x0000000556567c20 */ /* 0x000fe20008410000 */
[----:B------:R-:W-:-:S03]  /*138a0*/  IMAD.MOV.U32 R130, RZ, RZ, 0x2 ;  /* 0x00000002ff827424 */ /* 0x000fc600078e00ff */
[----:B------:R-:W-:-:S04]  /*138b0*/  FSETP.GTU.FTZ.AND P4, PT, R89, UR4, PT ;  /* 0x0000000459007c0b */ /* 0x000fc8000bf9c000 */
[----:B--2---:R-:W-:Y:S01]  /*138c0*/  FSEL R157, R86, RZ, !P4 ;  /* 0x000000ff569d7208 */ /* 0x004fe20006000000 */
[----:B------:R-:W-:Y:S01]  /*138d0*/  IMAD.MOV.U32 R86, RZ, RZ, R96 ;  /* 0x000000ffff567224 */ /* 0x000fe200078e0060 */
        /* <DEDUP_REMOVED lines=15> */
.L_x_2612:
        /* <DEDUP_REMOVED lines=12> */
.L_x_2613:
        /* <DEDUP_REMOVED lines=43> */
.L_x_2611:
        /* <DEDUP_REMOVED lines=19> */
.L_x_2615:
        /* <DEDUP_REMOVED lines=12> */
.L_x_2616:
        /* <DEDUP_REMOVED lines=43> */
.L_x_2614:
[----:B------:R-:W-:Y:S01]  /*141e0*/  I2FP.F32.U32 R159, R88 ;  /* 0x00000058009f7245 */ /* 0x000fe20000201000 */
[----:B------:R-:W-:Y:S01]  /*141f0*/  HADD2.F32 R88, -RZ, R119.H0_H0 ;  /* 0x20000077ff587230 */ /* 0x000fe20000004100 */
[----:B------:R-:W-:Y:S01]  /*14200*/  MOV R142, 0x2 ;  /* 0x00000002008e7802 */ /* 0x000fe20000000f00 */
[----:B------:R-:W-:Y:S02]  /*14210*/  IMAD.MOV.U32 R128, RZ, RZ, R96 ;  /* 0x000000ffff807224 */ /* 0x000fe400078e0060 */
[----:B------:R-:W-:Y:S01]  /*14220*/  FFMA.FTZ R159, R159, R0, 1.1641532182693481445e-10 ;  /* 0x2f0000009f9f7423 */ /* 0x000fe20000010000 */
[----:B------:R-:W-:-:S04]  /*14230*/  FMUL.FTZ R88, R88, UR5 ;  /* 0x0000000558587c20 */ /* 0x000fc80008410000 */
[----:B------:R-:W-:-:S04]  /*14240*/  FSETP.GTU.FTZ.AND P5, PT, R159, UR4, PT ;  /* 0x000000049f007c0b */ /* 0x000fc8000bfbc000 */
[----:B------:R-:W-:Y:S02]  /*14250*/  FSEL R159, R88, RZ, !P5 ;  /* 0x000000ff589f7208 */ /* 0x000fe40006800000 */
[----:B------:R-:W-:Y:S02]  /*14260*/  SEL R88, RZ, 0x1, P5 ;  /* 0x00000001ff587807 */ /* 0x000fe40002800000 */
[----:B------:R-:W-:Y:S01]  /*14270*/  ISETP.NE.AND P5, PT, R132, 0x1, PT ;  /* 0x000000018400780c */ /* 0x000fe20003fa5270 */
[----:B------:R-:W-:Y:S01]  /*14280*/  FADD.FTZ R86, R86, R159 ;  /* 0x0000009f56567221 */ /* 0x000fe20000010000 */
[----:B------:R-:W-:-:S05]  /*14290*/  @P1 HADD2.F32 R159, -RZ, R67.H0_H0 ;  /* 0x20000043ff9f1230 */ /* 0x000fca0000004100 */
        /* <DEDUP_REMOVED lines=12> */
.L_x_2618:
        /* <DEDUP_REMOVED lines=12> */
.L_x_2619:
[----:B------:R-:W-:Y:S01]  /*14420*/  LOP3.LUT R172, R95, R97, R3, 0x96, !PT ;  /* 0x000000615fac7212 */ /* 0x000fe200078e9603 */
[----:B------:R-:W-:-:S04]  /*14430*/  IMAD.WIDE.U32 R160, R138, -0x326172a9, RZ ;  /* 0xcd9e8d578aa07825 */ /* 0x000fc800078e00ff */
[----:B------:R-:W-:Y:S01]  /*14440*/  IMAD.WIDE.U32 R172, R172, -0x326172a9, RZ ;  /* 0xcd9e8d57acac7825 */ /* 0x000fe200078e00ff */
[----:B------:R-:W-:-:S03]  /*14450*/  LOP3.LUT R161, R99, R161, R2, 0x96, !PT ;  /* 0x000000a163a17212 */ /* 0x000fc600078e9602 */
[----:B------:R-:W-:Y:S01]  /*14460*/  IMAD.MOV.U32 R128, RZ, RZ, R78 ;  /* 0x000000ffff807224 */ /* 0x000fe200078e004e */
[----:B------:R-:W-:Y:S01]  /*14470*/  LOP3.LUT R97, R125, R160, R173, 0x96, !PT ;  /* 0x000000a07d617212 */ /* 0x000fe200078e96ad */
[----:B------:R-:W-:-:S04]  /*14480*/  IMAD.WIDE.U32 R160, R161, -0x2daee0ad, RZ ;  /* 0xd2511f53a1a07825 */ /* 0x000fc800078e00ff */
[----:B------:R-:W-:Y:S01]  /*14490*/  IMAD.MOV.U32 R142, RZ, RZ, RZ ;  /* 0x000000ffff8e7224 */ /* 0x000fe200078e00ff */
[----:B------:R-:W-:Y:S01]  /*144a0*/  LOP3.LUT R161, R124, R96, R161, 0x96, !PT ;  /* 0x000000607ca17212 */ /* 0x000fe200078e96a1 */
[----:B------:R-:W-:-:S05]  /*144b0*/  IMAD.WIDE.U32 R96, R97, -0x2daee0ad, RZ ;  /* 0xd2511f5361607825 */ /* 0x000fca00078e00ff */
        /* <DEDUP_REMOVED lines=30> */
[----:B------:R-:W-:-:S05]  /*146a0*/  IMAD.WIDE.U32 R160, R172, -0x2daee0ad, RZ ;  /* 0xd2511f53aca07825 */ /* 0x000fca00078e00ff */
[----:B------:R-:W-:Y:S02]  /*146b0*/  LOP3.LUT R98, R100, R174, R161, 0x96, !PT ;  /* 0x000000ae64627212 */ /* 0x000fe400078e96a1 */
[----:B------:R-:W-:-:S07]  /*146c0*/  MOV R78, R160 ;  /* 0x000000a0004e7202 */ /* 0x000fce0000000f00 */
.L_x_2617:
[----:B------:R-:W-:Y:S01]  /*146d0*/  I2FP.F32.U32 R161, R128 ;  /* 0x0000008000a17245 */ /* 0x000fe20000201000 */
[----:B------:R-:W-:Y:S01]  /*146e0*/  HADD2.F32 R71, -RZ, R71.H1_H1 ;  /* 0x30000047ff477230 */ /* 0x000fe20000004100 */
[----:B------:R-:W-:Y:S01]  /*146f0*/  ISETP.NE.AND P6, PT, R142, 0x1, PT ;  /* 0x000000018e00780c */ /* 0x000fe20003fc5270 */
[----:B------:R-:W-:Y:S02]  /*14700*/  IMAD.MOV.U32 R132, RZ, RZ, 0x2 ;  /* 0x00000002ff847424 */ /* 0x000fe400078e00ff */
[----:B------:R-:W-:Y:S01]  /*14710*/  FFMA.FTZ R161, R161, R0, 1.1641532182693481445e-10 ;  /* 0x2f000000a1a17423 */ /* 0x000fe20000010000 */
[----:B------:R-:W-:-:S04]  /*14720*/  FMUL.FTZ R71, R71, UR5 ;  /* 0x0000000547477c20 */ /* 0x000fc80008410000 */
[----:B------:R-:W-:-:S04]  /*14730*/  FSETP.GTU.FTZ.AND P5, PT, R161, UR4, PT ;  /* 0x00000004a1007c0b */ /* 0x000fc8000bfbc000 */
[----:B------:R-:W-:Y:S02]  /*14740*/  FSEL R130, R71, RZ, !P5 ;  /* 0x000000ff47827208 */ /* 0x000fe40006800000 */
[----:B------:R-:W-:Y:S02]  /*14750*/  PLOP3.LUT P5, PT, P5, PT, PT, 0x8, 0x80 ;  /* 0x000000000080781c */ /* 0x000fe40002fae170 */
[----:B------:R-:W-:Y:S01]  /*14760*/  MOV R71, R96 ;  /* 0x0000006000477202 */ /* 0x000fe20000000f00 */
[----:B------:R-:W-:Y:S10]  /*14770*/  @!P6 BRA `(.L_x_2620) ;  /* 0x000000040004e947 */ /* 0x000ff40003800000 */
        /* <DEDUP_REMOVED lines=8> */
.L_x_2621:
        /* <DEDUP_REMOVED lines=14> */
.L_x_2622:
[----:B------:R-:W-:Y:S01]  /*148e0*/  LOP3.LUT R172, R95, R97, R3, 0x96, !PT ;  /* 0x000000615fac7212 */ /* 0x000fe200078e9603 */
[----:B------:R-:W-:-:S04]  /*148f0*/  IMAD.WIDE.U32 R160, R138, -0x326172a9, RZ ;  /* 0xcd9e8d578aa07825 */ /* 0x000fc800078e00ff */
[----:B------:R-:W-:Y:S02]  /*14900*/  HFMA2 R132, -RZ, RZ, 0, 0 ;  /* 0x00000000ff847431 */ /* 0x000fe400000001ff */
[----:B------:R-:W-:Y:S01]  /*14910*/  IMAD.WIDE.U32 R172, R172, -0x326172a9, RZ ;  /* 0xcd9e8d57acac7825 */ /* 0x000fe200078e00ff */
[----:B------:R-:W-:-:S03]  /*14920*/  LOP3.LUT R161, R99, R161, R2, 0x96, !PT ;  /* 0x000000a163a17212 */ /* 0x000fc600078e9602 */
[----:B------:R-:W-:Y:S01]  /*14930*/  IMAD.MOV.U32 R71, RZ, RZ, R78 ;  /* 0x000000ffff477224 */ /* 0x000fe200078e004e */
        /* <DEDUP_REMOVED lines=34> */
[----:B------:R-:W-:-:S04]  /*14b60*/  IMAD.WIDE.U32 R160, R172, -0x2daee0ad, RZ ;  /* 0xd2511f53aca07825 */ /* 0x000fc800078e00ff */
[----:B------:R-:W-:Y:S01]  /*14b70*/  IMAD.MOV.U32 R78, RZ, RZ, R160 ;  /* 0x000000ffff4e7224 */ /* 0x000fe200078e00a0 */
[----:B------:R-:W-:-:S07]  /*14b80*/  LOP3.LUT R98, R100, R174, R161, 0x96, !PT ;  /* 0x000000ae64627212 */ /* 0x000fce00078e96a1 */
.L_x_2620:
        /* <DEDUP_REMOVED lines=8> */
[----:B------:R-:W-:Y:S02]  /*14c10*/  FSEL R71, R128, RZ, !P6 ;  /* 0x000000ff80477208 */ /* 0x000fe40007000000 */
[----:B------:R-:W-:-:S03]  /*14c20*/  SEL R128, RZ, 0x1, P6 ;  /* 0x00000001ff807807 */ /* 0x000fc60003000000 */
[----:B------:R-:W-:Y:S01]  /*14c30*/  FADD.FTZ R71, R130, R71 ;  /* 0x0000004782477221 */ /* 0x000fe20000010000 */
[----:B------:R-:W-:-:S05]  /*14c40*/  @P1 HADD2.F32 R130, -RZ, R67.H1_H1 ;  /* 0x30000043ff821230 */ /* 0x000fca0000004100 */
[--C-:B------:R-:W-:Y:S01]  /*14c50*/  @P1 FADD.FTZ R161, R130, R71.reuse ;  /* 0x0000004782a11221 */ /* 0x100fe20000010000 */
[----:B------:R-:W-:-:S05]  /*14c60*/  @!P1 IMAD.MOV.U32 R161, RZ, RZ, R71 ;  /* 0x000000ffffa19224 */ /* 0x000fca00078e0047 */
[----:B------:R-:W-:-:S04]  /*14c70*/  F2FP.F16.F32.PACK_AB R71, RZ, R161 ;  /* 0x000000a1ff47723e */ /* 0x000fc800000000ff */
[----:B------:R-:W-:Y:S01]  /*14c80*/  PRMT R71, R86, 0x5410, R71 ;  /* 0x0000541056477816 */ /* 0x000fe20000000047 */
[----:B------:R-:W-:Y:S06]  /*14c90*/  BRA `(.L_x_2623) ;  /* 0x0000002400dc7947 */ /* 0x000fec0003800000 */
.L_x_2574:
        /* <DEDUP_REMOVED lines=15> */
.L_x_2625:
        /* <DEDUP_REMOVED lines=12> */
.L_x_2626:
[----:B--2---:R-:W-:Y:S01]  /*14e50*/  IMAD.WIDE.U32 R156, R138, -0x326172a9, RZ ;  /* 0xcd9e8d578a9c7825 */ /* 0x004fe200078e00ff */
[----:B------:R-:W-:-:S03]  /*14e60*/  LOP3.LUT R160, R95, R97, R3, 0x96, !PT ;  /* 0x000000615fa07212 */ /* 0x000fc600078e9603 */
[----:B------:R-:W-:Y:S02]  /*14e70*/  HFMA2 R84, -RZ, RZ, 0, 0 ;  /* 0x00000000ff547431 */ /* 0x000fe400000001ff */
[----:B------:R-:W-:Y:S01]  /*14e80*/  IMAD.MOV.U32 R82, RZ, RZ, R80 ;  /* 0x000000ffff527224 */ /* 0x000fe200078e0050 */
[----:B0-----:R-:W-:Y:S01]  /*14e90*/  LOP3.LUT R158, R99, R157, R2, 0x96, !PT ;  /* 0x0000009d639e7212 */ /* 0x001fe200078e9602 */
        /* <DEDUP_REMOVED lines=38> */
.L_x_2624:
[----:B--2---:R-:W-:Y:S01]  /*15100*/  I2FP.F32.U32 R157, R82 ;  /* 0x00000052009d7245 */ /* 0x004fe20000201000 */
        /* <DEDUP_REMOVED lines=23> */
.L_x_2628:
        /* <DEDUP_REMOVED lines=12> */
.L_x_2629:
[----:B------:R-:W-:Y:S01]  /*15340*/  IMAD.WIDE.U32 R156, R138, -0x326172a9, RZ ;  /* 0xcd9e8d578a9c7825 */ /* 0x000fe200078e00ff */
[----:B------:R-:W-:Y:S02]  /*15350*/  LOP3.LUT R160, R95, R97, R3, 0x96, !PT ;  /* 0x000000615fa07212 */ /* 0x000fe400078e9603 */
[----:B------:R-:W-:Y:S01]  /*15360*/  MOV R82, R78 ;  /* 0x0000004e00527202 */ /* 0x000fe20000000f00 */
[----:B------:R-:W-:Y:S01]  /*15370*/  IMAD.MOV.U32 R86, RZ, RZ, RZ ;  /* 0x000000ffff567224 */ /* 0x000fe200078e00ff */
        /* <DEDUP_REMOVED lines=39> */
.L_x_2627:
[----:B------:R-:W-:Y:S01]  /*155f0*/  I2FP.F32.U32 R157, R82 ;  /* 0x00000052009d7245 */ /* 0x000fe20000201000 */
[----:B------:R-:W-:Y:S01]  /*15600*/  HADD2.F32 R68, -RZ, R68.H1_H1 ;  /* 0x30000044ff447230 */ /* 0x000fe20000004100 */
[----:B------:R-:W-:Y:S01]  /*15610*/  ISETP.NE.AND P3, PT, R86, 0x1, PT ;  /* 0x000000015600780c */ /* 0x000fe20003f65270 */
[----:B------:R-:W-:Y:S01]  /*15620*/  @P1 HADD2.F32 R82, -RZ, R64.H1_H1 ;  /* 0x30000040ff521230 */ /* 0x000fe20000004100 */
        /* <DEDUP_REMOVED lines=20> */
.L_x_2631:
        /* <DEDUP_REMOVED lines=12> */
.L_x_2632:
[----:B------:R-:W-:Y:S01]  /*15830*/  IMAD.WIDE.U32 R156, R138, -0x326172a9, RZ ;  /* 0xcd9e8d578a9c7825 */ /* 0x000fe200078e00ff */
[----:B------:R-:W-:-:S03]  /*15840*/  LOP3.LUT R160, R95, R97, R3, 0x96, !PT ;  /* 0x000000615fa07212 */ /* 0x000fc600078e9603 */
[----:B------:R-:W-:Y:S01]  /*15850*/  IMAD.MOV.U32 R82, RZ, RZ, R78 ;  /* 0x000000ffff527224 */ /* 0x000fe200078e004e */
[----:B0-----:R-:W-:Y:S01]  /*15860*/  LOP3.LUT R158, R99, R157, R2, 0x96, !PT ;  /* 0x0000009d639e7212 */ /* 0x001fe200078e9602 */
        /* <DEDUP_REMOVED lines=39> */
.L_x_2630:
[----:B------:R-:W-:Y:S01]  /*15ae0*/  I2FP.F32.U32 R157, R82 ;  /* 0x00000052009d7245 */ /* 0x000fe20000201000 */
[----:B------:R-:W-:Y:S01]  /*15af0*/  HADD2.F32 R82, -RZ, R69.H0_H0 ;  /* 0x20000045ff527230 */ /* 0x000fe20000004100 */
        /* <DEDUP_REMOVED lines=22> */
.L_x_2634:
        /* <DEDUP_REMOVED lines=12> */
.L_x_2635:
[----:B------:R-:W-:Y:S01]  /*15d20*/  IMAD.WIDE.U32 R156, R138, -0x326172a9, RZ ;  /* 0xcd9e8d578a9c7825 */ /* 0x000fe200078e00ff */
        /* <DEDUP_REMOVED lines=42> */
.L_x_2633:
        /* <DEDUP_REMOVED lines=24> */
.L_x_2637:
        /* <DEDUP_REMOVED lines=12> */
.L_x_2638:
        /* <DEDUP_REMOVED lines=43> */
.L_x_2636:
        /* <DEDUP_REMOVED lines=8> */
[----:B0-----:R-:W-:Y:S02]  /*16540*/  FSEL R163, R84, RZ, !P2 ;  /* 0x000000ff54a37208 */ /* 0x001fe40005000000 */
        /* <DEDUP_REMOVED lines=13> */
.L_x_2640:
        /* <DEDUP_REMOVED lines=12> */
.L_x_2641:
        /* <DEDUP_REMOVED lines=35> */
[----:B------:R-:W-:-:S05]  /*16910*/  IMAD.WIDE.U32 R96, R96, -0x326172a9, RZ ;  /* 0xcd9e8d5760607825 */ /* 0x000fca00078e00ff */
[----:B------:R-:W-:Y:S01]  /*16920*/  LOP3.LUT R156, R103, R158, R97, 0x96, !PT ;  /* 0x0000009e679c7212 */ /* 0x000fe200078e9661 */
[----:B------:R-:W-:-:S04]  /*16930*/  IMAD.WIDE.U32 R158, R159, -0x326172a9, RZ ;  /* 0xcd9e8d579f9e7825 */ /* 0x000fc800078e00ff */
[----:B------:R-:W-:Y:S01]  /*16940*/  IMAD.WIDE.U32 R156, R156, -0x2daee0ad, RZ ;  /* 0xd2511f539c9c7825 */ /* 0x000fe200078e00ff */
[----:B------:R-:W-:-:S03]  /*16950*/  LOP3.LUT R97, R101, R96, R159, 0x96, !PT ;  /* 0x0000006065617212 */ /* 0x000fc600078e969f */
[----:B------:R-:W-:Y:S01]  /*16960*/  IMAD.MOV.U32 R96, RZ, RZ, R158 ;  /* 0x000000ffff607224 */ /* 0x000fe200078e009e */
[----:B------:R-:W-:Y:S02]  /*16970*/  LOP3.LUT R98, R100, R160, R157, 0x96, !PT ;  /* 0x000000a064627212 */ /* 0x000fe400078e969d */
[----:B------:R-:W-:-:S07]  /*16980*/  MOV R78, R156 ;  /* 0x0000009c004e7202 */ /* 0x000fce0000000f00 */
.L_x_2639:
        /* <DEDUP_REMOVED lines=22> */
.L_x_2643:
        /* <DEDUP_REMOVED lines=12> */
.L_x_2644:
        /* <DEDUP_REMOVED lines=39> */
[----:B------:R-:W-:Y:S02]  /*16e20*/  LOP3.LUT R97, R101, R96, R161, 0x96, !PT ;  /* 0x0000006065617212 */ /* 0x000fe400078e96a1 */
[----:B------:R-:W-:Y:S01]  /*16e30*/  MOV R96, R160 ;  /* 0x000000a000607202 */ /* 0x000fe20000000f00 */
[----:B------:R-:W-:Y:S01]  /*16e40*/  IMAD.MOV.U32 R78, RZ, RZ, R158 ;  /* 0x000000ffff4e7224 */ /* 0x000fe200078e009e */
[----:B------:R-:W-:-:S07]  /*16e50*/  LOP3.LUT R98, R100, R172, R159, 0x96, !PT ;  /* 0x000000ac64627212 */ /* 0x000fce00078e969f */
.L_x_2642:
        /* <DEDUP_REMOVED lines=9> */
[----:B------:R-:W-:-:S04]  /*16ef0*/  PLOP3.LUT P4, PT, P4, PT, PT, 0x8, 0x80 ;  /* 0x000000000080781c */ /* 0x000fc8000278e170 */
        /* <DEDUP_REMOVED lines=12> */
.L_x_2646:
        /* <DEDUP_REMOVED lines=12> */
.L_x_2647:
        /* <DEDUP_REMOVED lines=40> */
[----:B------:R-:W-:-:S05]  /*17300*/  IMAD.WIDE.U32 R160, R172, -0x2daee0ad, RZ ;  /* 0xd2511f53aca07825 */ /* 0x000fca00078e00ff */
[----:B------:R-:W-:Y:S02]  /*17310*/  LOP3.LUT R98, R100, R174, R161, 0x96, !PT ;  /* 0x000000ae64627212 */ /* 0x000fe400078e96a1 */
[----:B------:R-:W-:-:S07]  /*17320*/  MOV R78, R160 ;  /* 0x000000a0004e7202 */ /* 0x000fce0000000f00 */
.L_x_2645:
        /* <DEDUP_REMOVED lines=14> */
.L_x_2623:
[----:B------:R-:W-:Y:S01]  /*17410*/  SEL R84, RZ, 0x1000000, !P5 ;  /* 0x01000000ff547807 */ /* 0x000fe20006800000 */
[----:B------:R-:W0:Y:S01]  /*17420*/  @P0 LDC.64 R176, c[0x0][0x398] ;  /* 0x0000e600ffb00b82 */ /* 0x000e220000000a00 */
[----:B------:R-:W-:Y:S01]  /*17430*/  SEL R80, RZ, 0x10000, !P4 ;  /* 0x00010000ff507807 */ /* 0x000fe20006000000 */
[----:B------:R-:W-:Y:S01]  /*17440*/  IMAD.WIDE.U32 R172, R139, 0x10, R72 ;  /* 0x000000108bac7825 */ /* 0x000fe200078e0048 */
[----:B------:R-:W-:Y:S02]  /*17450*/  SEL R179, RZ, 0x100, !P3 ;  /* 0x00000100ffb37807 */ /* 0x000fe40005800000 */
[C---:B------:R-:W-:Y:S02]  /*17460*/  LOP3.LUT P5, RZ, R134.reuse, 0x8, RZ, 0xc0, !PT ;  /* 0x0000000886ff7812 */ /* 0x040fe400078ac0ff */
[C---:B------:R-:W-:Y:S01]  /*17470*/  LOP3.LUT P4, RZ, R134.reuse, 0x4, RZ, 0xc0, !PT ;  /* 0x0000000486ff7812 */ /* 0x040fe2000788c0ff */
[----:B------:R1:W-:Y:S01]  /*17480*/  STG.E.128 desc[UR8][R172.64], R68 ;  /* 0x00000044ac007986 */ /* 0x0003e2000c101d08 */
[----:B------:R-:W-:-:S02]  /*17490*/  LOP3.LUT P3, RZ, R134, 0x2, RZ, 0xc0, !PT ;  /* 0x0000000286ff7812 */ /* 0x000fc4000786c0ff */
[----:B------:R-:W-:Y:S02]  /*174a0*/  LOP3.LUT R179, R179, R84, R80, 0xfe, !PT ;  /* 0x00000054b3b37212 */ /* 0x000fe400078efe50 */
[----:B------:R-:W-:Y:S02]  /*174b0*/  SEL R82, RZ, 0x1000000, !P3 ;  /* 0x01000000ff527807 */ /* 0x000fe40005800000 */
[----:B------:R-:W-:Y:S02]  /*174c0*/  SEL R175, RZ, 0x10000, !P4 ;  /* 0x00010000ffaf7807 */ /* 0x000fe40006000000 */
[----:B------:R-:W-:Y:S02]  /*174d0*/  SEL R80, RZ, 0x100, !P5 ;  /* 0x00000100ff507807 */ /* 0x000fe40006800000 */
[----:B------:R-:W-:Y:S02]  /*174e0*/  LOP3.LUT P6, RZ, R134, 0x10, RZ, 0xc0, !PT ;  /* 0x0000001086ff7812 */ /* 0x000fe400078cc0ff */
[----:B------:R-:W-:-:S02]  /*174f0*/  LOP3.LUT R80, R80, R82, R175, 0xfe, !PT ;  /* 0x0000005250507212 */ /* 0x000fc400078efeaf */
[----:B------:R-:W-:Y:S02]  /*17500*/  SEL R178, RZ, 0x1, !P2 ;  /* 0x00000001ffb27807 */ /* 0x000fe40005000000 */
[----:B------:R-:W-:Y:S01]  /*17510*/  SEL R175, RZ, 0x1, !P6 ;  /* 0x00000001ffaf7807 */ /* 0x000fe20007000000 */
[----:B-1----:R-:W-:Y:S01]  /*17520*/  IMAD.WIDE.U32 R68, R139, 0x8, R74 ;  /* 0x000000088b447825 */ /* 0x002fe200078e004a */
[----:B------:R-:W-:Y:S02]  /*17530*/  LOP3.LUT R179, R179, R178, RZ, 0xfc, !PT ;  /* 0x000000b2b3b37212 */ /* 0x000fe400078efcff */
[----:B------:R-:W-:Y:S02]  /*17540*/  LOP3.LUT R178, R80, R175, RZ, 0xfc, !PT ;  /* 0x000000af50b27212 */ /* 0x000fe400078efcff */
[----:B------:R-:W1:Y:S01]  /*17550*/  @P1 LDC.64 R174, c[0x0][0x3a0] ;  /* 0x0000e800ffae1b82 */ /* 0x000e620000000a00 */
[----:B------:R-:W-:Y:S02]  /*17560*/  IADD3 R173, PT, PT, R79, 0x300, RZ ;  /* 0x000003004fad7810 */ /* 0x000fe40007ffe0ff */
[----:B------:R2:W-:Y:S03]  /*17570*/  STG.E.64 desc[UR8][R68.64], R178 ;  /* 0x000000b244007986 */ /* 0x0005e6000c101b08 */
[----:B0-----:R-:W-:Y:S01]  /*17580*/  @P0 IMAD.WIDE.U32 R176, R173, 0x10, R176 ;  /* 0x00000010adb00825 */ /* 0x001fe200078e00b0 */
[----:B--2---:R-:W-:Y:S06]  /*17590*/  @!P0 BRA `(.L_x_2648) ;  /* 0x0000000000508947 */ /* 0x004fec0003800000 */
[----:B------:R-:W-:Y:S01]  /*175a0*/  IMAD.U32 R68, R88, 0x10000, RZ ;  /* 0x0001000058447824 */ /* 0x000fe200078e00ff */
[----:B------:R-:W0:Y:S01]  /*175b0*/  LDC.64 R180, c[0x0][0x3b8] ;  /* 0x0000ee00ffb47b82 */ /* 0x000e220000000a00 */
[----:B------:R-:W-:Y:S02]  /*175c0*/  LOP3.LUT R70, R92, 0xff, RZ, 0xc0, !PT ;  /* 0x000000ff5c467812 */ /* 0x000fe400078ec0ff */
[----:B------:R-:W-:Y:S02]  /*175d0*/  LOP3.LUT R178, R93, 0xff, RZ, 0xc0, !PT ;  /* 0x000000ff5db27812 */ /* 0x000fe400078ec0ff */
[----:B------:R-:W-:Y:S01]  /*175e0*/  LOP3.LUT R69, R68, 0xff0000, RZ, 0xc0, !PT ;  /* 0x00ff000044457812 */ /* 0x000fe200078ec0ff */
[----:B------:R-:W-:Y:S01]  /*175f0*/  IMAD.WIDE.U32 R70, R70, 0x10000, RZ ;  /* 0x0001000046467825 */ /* 0x000fe200078e00ff */
[----:B------:R-:W-:-:S03]  /*17600*/  LOP3.LUT R68, R128, 0xffff, RZ, 0xc0, !PT ;  /* 0x0000ffff80447812 */ /* 0x000fc600078ec0ff */
[----:B------:R-:W-:Y:S01]  /*17610*/  IMAD.WIDE.U32 R178, R178, 0x100, RZ ;  /* 0x00000100b2b27825 */ /* 0x000fe200078e00ff */
[----:B------:R-:W-:Y:S02]  /*17620*/  PRMT R68, R69, 0x4210, R68 ;  /* 0x0000421045447816 */ /* 0x000fe40000000044 */
[----:B------:R-:W-:-:S04]  /*17630*/  PRMT R69, R89, 0x7104, RZ ;  /* 0x0000710459457816 */ /* 0x000fc800000000ff */
[----:B------:R-:W-:Y:S02]  /*17640*/  LOP3.LUT R69, R68, 0xff00, R69, 0xf8, !PT ;  /* 0x0000ff0044457812 */ /* 0x000fe400078ef845 */
[----:B------:R-:W-:Y:S02]  /*17650*/  LOP3.LUT R68, R91, 0xff, RZ, 0xc0, !PT ;  /* 0x000000ff5b447812 */ /* 0x000fe400078ec0ff */
[----:B------:R-:W-:-:S03]  /*17660*/  LOP3.LUT R183, R69, 0xff, R90, 0xf8, !PT ;  /* 0x000000ff45b77812 */ /* 0x000fc600078ef85a */
[----:B------:R-:W-:-:S05]  /*17670*/  IMAD.WIDE.U32 R68, R68, 0x1000000, RZ ;  /* 0x0100000044447825 */ /* 0x000fca00078e00ff */
[----:B------:R-:W-:Y:S02]  /*17680*/  LOP3.LUT R183, R71, R183, R69, 0xfe, !PT ;  /* 0x000000b747b77212 */ /* 0x000fe400078efe45 */
[----:B------:R-:W-:Y:S02]  /*17690*/  LOP3.LUT R69, R178, R68, R70, 0xfe, !PT ;  /* 0x00000044b2457212 */ /* 0x000fe400078efe46 */
[----:B------:R-:W-:Y:S02]  /*176a0*/  LOP3.LUT R179, R183, R179, RZ, 0xfc, !PT ;  /* 0x000000b3b7b37212 */ /* 0x000fe400078efcff */
[----:B------:R-:W-:Y:S01]  /*176b0*/  LOP3.LUT R178, R69, 0xff, R94, 0xf8, !PT ;  /* 0x000000ff45b27812 */ /* 0x000fe200078ef85e */
[----:B0-----:R-:W-:-:S05]  /*176c0*/  IMAD.WIDE.U32 R68, R139, 0x8, R180 ;  /* 0x000000088b447825 */ /* 0x001fca00078e00b4 */
[----:B------:R0:W-:Y:S02]  /*176d0*/  STG.E.64 desc[UR8][R68.64], R178 ;  /* 0x000000b244007986 */ /* 0x0001e4000c101b08 */
.L_x_2648:
[C---:B0-----:R-:W-:Y:S01]  /*176e0*/  IMAD.WIDE.U32 R68, R173.reuse, 0x10, R76 ;  /* 0x00000010ad447825 */ /* 0x041fe200078e004c */
[----:B------:R0:W5:Y:S03]  /*176f0*/  @P0 LDG.E.128 R116, desc[UR8][R176.64] ;  /* 0x00000008b0740981 */ /* 0x000166000c1e1d00 */
[----:B-1----:R-:W-:Y:S02]  /*17700*/  @P1 IMAD.WIDE.U32 R174, R173, 0x10, R174 ;  /* 0x00000010adae1825 */ /* 0x002fe400078e00ae */
[----:B------:R-:W5:Y:S04]  /*17710*/  LDG.E.128 R68, desc[UR8][R68.64] ;  /* 0x0000000844447981 */ /* 0x000f68000c1e1d00 */
[----:B------:R0:W5:Y:S01]  /*17720*/  @P1 LDG.E.128 R64, desc[UR8][R174.64] ;  /* 0x00000008ae401981 */ /* 0x000162000c1e1d00 */
[----:B------:R-:W-:Y:S05]  /*17730*/  @!P0 BRA `(.L_x_2649) ;  /* 0x0000004c00408947 */ /* 0x000fea0003800000 */
[----:B------:R-:W-:Y:S01]  /*17740*/  ISETP.NE.AND P2, PT, R132, 0x1, PT ;  /* 0x000000018400780c */ /* 0x000fe20003f45270 */
[----:B------:R-:W-:Y:S02]  /*17750*/  HFMA2 R80, -RZ, RZ, 0, 1.1920928955078125e-07 ;  /* 0x00000002ff507431 */ /* 0x000fe400000001ff */
[----:B------:R-:W-:Y:S01]  /*17760*/  IMAD.MOV.U32 R76, RZ, RZ, R96 ;  /* 0x000000ffff4c7224 */ /* 0x000fe200078e0060 */
[----:B------:R-:W-:-:S09]  /*17770*/  MOV R130, R78 ;  /* 0x0000004e00827202 */ /* 0x000fd20000000f00 */
        /* <DEDUP_REMOVED lines=11> */
.L_x_2651:
        /* <DEDUP_REMOVED lines=12> */
.L_x_2652:
        /* <DEDUP_REMOVED lines=40> */
[----:B------:R-:W-:Y:S01]  /*17b70*/  IMAD.MOV.U32 R76, RZ, RZ, R78 ;  /* 0x000000ffff4c7224 */ /* 0x000fe200078e004e */
[----:B------:R-:W-:-:S07]  /*17b80*/  MOV R130, R90 ;  /* 0x0000005a00827202 */ /* 0x000fce0000000f00 */
.L_x_2650:
[----:B------:R-:W-:Y:S01]  /*17b90*/  I2FP.F32.U32 R77, R76 ;  /* 0x0000004c004d7245 */ /* 0x000fe20000201000 */
[----:B-----5:R-:W-:Y:S01]  /*17ba0*/  HADD2.F32 R76, -RZ, R68.H0_H0 ;  /* 0x20000044ff4c7230 */ /* 0x020fe20000004100 */
        /* <DEDUP_REMOVED lines=19> */
.L_x_2654:
        /* <DEDUP_REMOVED lines=12> */
.L_x_2655:
        /* <DEDUP_REMOVED lines=41> */
[----:B------:R-:W-:-:S07]  /*18030*/  LOP3.LUT R98, R100, R76, R91, 0x96, !PT ;  /* 0x0000004c64627212 */ /* 0x000fce00078e965b */
.L_x_2653:
[----:B------:R-:W-:Y:S01]  /*18040*/  I2FP.F32.U32 R77, R77 ;  /* 0x0000004d004d7245 */ /* 0x000fe20000201000 */
[----:B------:R-:W-:Y:S01]  /*18050*/  HADD2.F32 R76, -RZ, R116.H0_H0 ;  /* 0x20000074ff4c7230 */ /* 0x000fe20000004100 */
[----:B------:R-:W-:Y:S01]  /*18060*/  ISETP.NE.AND P3, PT, R82, 0x1, PT ;  /* 0x000000015200780c */ /* 0x000fe20003f65270 */
[----:B0-----:R-:W-:Y:S02]  /*18070*/  @P1 HADD2.F32 R175, -RZ, R64.H0_H0 ;  /* 0x20000040ffaf1230 */ /* 0x001fe40000004100 */
[----:B------:R-:W-:Y:S01]  /*18080*/  FFMA.FTZ R77, R77, R0, 1.1641532182693481445e-10 ;  /* 0x2f0000004d4d7423 */ /* 0x000fe20000010000 */
[----:B------:R-:W-:-:S04]  /*18090*/  FMUL.FTZ R76, R76, UR5 ;  /* 0x000000054c4c7c20 */ /* 0x000fc80008410000 */
[----:B------:R-:W-:-:S04]  /*180a0*/  FSETP.GTU.FTZ.AND P2, PT, R77, UR4, PT ;  /* 0x000000044d007c0b */ /* 0x000fc8000bf5c000 */
[----:B------:R-:W-:Y:S02]  /*180b0*/  FSEL R77, R76, RZ, !P2 ;  /* 0x000000ff4c4d7208 */ /* 0x000fe40005000000 */
[----:B------:R-:W-:-:S03]  /*180c0*/  SEL R94, RZ, 0x1, P2 ;  /* 0x00000001ff5e7807 */ /* 0x000fc60001000000 */
[----:B------:R-:W-:Y:S01]  /*180d0*/  FADD.FTZ R76, R78, R77 ;  /* 0x0000004d4e4c7221 */ /* 0x000fe20000010000 */
[----:B------:R-:W-:Y:S01]  /*180e0*/  MOV R78, 0x2 ;  /* 0x00000002004e7802 */ /* 0x000fe20000000f00 */
[----:B------:R-:W-:Y:S02]  /*180f0*/  IMAD.MOV.U32 R77, RZ, RZ, R96 ;  /* 0x000000ffff4d7224 */ /* 0x000fe400078e0060 */
[--C-:B------:R-:W-:Y:S01]  /*18100*/  @P1 FADD.FTZ R175, R175, R76.reuse ;  /* 0x0000004cafaf1221 */ /* 0x100fe20000010000 */
[----:B------:R-:W-:-:S05]  /*18110*/  @!P1 IMAD.MOV.U32 R175, RZ, RZ, R76 ;  /* 0x000000ffffaf9224 */ /* 0x000fca00078e004c */
        /* <DEDUP_REMOVED lines=10> */
.L_x_2657:
[----:B------:R-:W-:-:S04]  /*181c0*/  IADD3 R136, PT, PT, R136, 0x1, RZ ;  /* 0x0000000188887810 */ /* 0x000fc80007ffe0ff */
        /* <DEDUP_REMOVED lines=11> */
.L_x_2658:
        /* <DEDUP_REMOVED lines=42> */
.L_x_2656:
[----:B------:R-:W-:Y:S01]  /*18520*/  I2FP.F32.U32 R77, R77 ;  /* 0x0000004d004d7245 */ /* 0x000fe20000201000 */
[----:B------:R-:W-:Y:S01]  /*18530*/  HADD2.F32 R68, -RZ, R68.H1_H1 ;  /* 0x30000044ff447230 */ /* 0x000fe20000004100 */
        /* <DEDUP_REMOVED lines=19> */
.L_x_2660:
        /* <DEDUP_REMOVED lines=12> */
.L_x_2661:
        /* <DEDUP_REMOVED lines=42> */
.L_x_2659:
        /* <DEDUP_REMOVED lines=12> */
[----:B------:R-:W-:Y:S01]  /*18a90*/  @P1 FADD.FTZ R177, R177, R68 ;  /* 0x00000044b1b11221 */ /* 0x000fe20000010000 */
[----:B------:R-:W-:-:S04]  /*18aa0*/  @!P1 MOV R177, R68 ;  /* 0x0000004400b19202 */ /* 0x000fc80000000f00 */
        /* <DEDUP_REMOVED lines=10> */
.L_x_2663:
        /* <DEDUP_REMOVED lines=12> */
.L_x_2664:
        /* <DEDUP_REMOVED lines=42> */
.L_x_2662:
[----:B------:R-:W-:Y:S01]  /*18eb0*/  I2FP.F32.U32 R77, R77 ;  /* 0x0000004d004d7245 */ /* 0x000fe20000201000 */
[----:B------:R-:W-:Y:S01]  /*18ec0*/  HADD2.F32 R78, -RZ, R69.H0_H0 ;  /* 0x20000045ff4e7230 */ /* 0x000fe20000004100 */
[----:B------:R-:W-:Y:S01]  /*18ed0*/  ISETP.NE.AND P2, PT, R82, 0x1, PT ;  /* 0x000000015200780c */ /* 0x000fe20003f45270 */
[----:B------:R-:W-:Y:S01]  /*18ee0*/  IMAD.MOV.U32 R84, RZ, RZ, 0x2 ;  /* 0x00000002ff547424 */ /* 0x000fe200078e00ff */
[----:B------:R-:W-:Y:S01]  /*18ef0*/  LOP3.LUT R134, R134, 0xfffffffb, RZ, 0xc0, !PT ;  /* 0xfffffffb86867812 */ /* 0x000fe200078ec0ff */
[----:B------:R-:W-:Y:S01]  /*18f00*/  FFMA.FTZ R77, R77, R0, 1.1641532182693481445e-10 ;  /* 0x2f0000004d4d7423 */ /* 0x000fe20000010000 */
[----:B------:R-:W-:-:S04]  /*18f10*/  FMUL.FTZ R78, R78, UR5 ;  /* 0x000000054e4e7c20 */ /* 0x000fc80008410000 */
[----:B------:R-:W-:Y:S02]  /*18f20*/  FSETP.GTU.FTZ.AND P3, PT, R77, UR4, PT ;  /* 0x000000044d007c0b */ /* 0x000fe4000bf7c000 */
[----:B------:R-:W-:Y:S02]  /*18f30*/  MOV R77, R96 ;  /* 0x00000060004d7202 */ /* 0x000fe40000000f00 */
        /* <DEDUP_REMOVED lines=12> */
.L_x_2666:
[----:B------:R-:W-:-:S04]  /*19000*/  VIADD R136, R136, 0x1 ;  /* 0x0000000188887836 */ /* 0x000fc80000000000 */
        /* <DEDUP_REMOVED lines=11> */
.L_x_2667:
        /* <DEDUP_REMOVED lines=42> */
.L_x_2665:
[----:B------:R-:W-:Y:S01]  /*19360*/  I2FP.F32.U32 R77, R77 ;  /* 0x0000004d004d7245 */ /* 0x000fe20000201000 */
[----:B------:R-:W-:-:S04]  /*19370*/  HADD2.F32 R80, -RZ, R117.H0_H0 ;  /* 0x20000075ff507230 */ /* 0x000fc80000004100 */
[----:B------:R-:W-:Y:S01]  /*19380*/  FFMA.FTZ R77, R77, R0, 1.1641532182693481445e-10 ;  /* 0x2f0000004d4d7423 */ /* 0x000fe20000010000 */
[----:B------:R-:W-:-:S04]  /*19390*/  FMUL.FTZ R80, R80, UR5 ;  /* 0x0000000550507c20 */ /* 0x000fc80008410000 */
[----:B------:R-:W-:-:S04]  /*193a0*/  FSETP.GTU.FTZ.AND P2, PT, R77, UR4, PT ;  /* 0x000000044d007c0b */ /* 0x000fc8000bf5c000 */
[----:B------:R-:W-:Y:S01]  /*193b0*/  FSEL R77, R80, RZ, !P2 ;  /* 0x000000ff504d7208 */ /* 0x000fe20005000000 */
[----:B------:R-:W-:Y:S01]  /*193c0*/  @P1 HADD2.F32 R80, -RZ, R65.H0_H0 ;  /* 0x20000041ff501230 */ /* 0x000fe20000004100 */
[----:B------:R-:W-:Y:S02]  /*193d0*/  SEL R92, RZ, 0x1, P2 ;  /* 0x00000001ff5c7807 */ /* 0x000fe40001000000 */
[----:B------:R-:W-:Y:S01]  /*193e0*/  ISETP.NE.AND P2, PT, R84, 0x1, PT ;  /* 0x000000015400780c */ /* 0x000fe20003f45270 */
[----:B------:R-:W-:Y:S01]  /*193f0*/  FADD.FTZ R77, R78, R77 ;  /* 0x0000004d4e4d7221 */ /* 0x000fe20000010000 */
[----:B------:R-:W-:-:S03]  /*19400*/  IMAD.MOV.U32 R78, RZ, RZ, R96 ;  /* 0x000000ffff4e7224 */ /* 0x000fc600078e0060 */
[--C-:B------:R-:W-:Y:S01]  /*19410*/  @P1 FADD.FTZ R179, R80, R77.reuse ;  /* 0x0000004d50b31221 */ /* 0x100fe20000010000 */
[----:B------:R-:W-:Y:S01]  /*19420*/  @!P1 IMAD.MOV.U32 R179, RZ, RZ, R77 ;  /* 0x000000ffffb39224 */ /* 0x000fe200078e004d */
[----:B------:R-:W-:-:S04]  /*19430*/  MOV R80, 0x2 ;  /* 0x0000000200507802 */ /* 0x000fc80000000f00 */
        /* <DEDUP_REMOVED lines=10> */
.L_x_2669:
[----:B------:R-:W-:-:S04]  /*194e0*/  IADD3 R136, PT, PT, R136, 0x1, RZ ;  /* 0x0000000188887810 */ /* 0x000fc80007ffe0ff */
        /* <DEDUP_REMOVED lines=11> */
.L_x_2670:
        /* <DEDUP_REMOVED lines=40> */
[----:B------:R-:W-:Y:S02]  /*19820*/  LOP3.LUT R98, R100, R88, R91, 0x96, !PT ;  /* 0x0000005864627212 */ /* 0x000fe400078e965b */
[----:B------:R-:W-:-:S07]  /*19830*/  MOV R130, R90 ;  /* 0x0000005a00827202 */ /* 0x000fce0000000f00 */
.L_x_2668:
[----:B------:R-:W-:Y:S01]  /*19840*/  I2FP.F32.U32 R89, R78 ;  /* 0x0000004e00597245 */ /* 0x000fe20000201000 */
[----:B------:R-:W-:Y:S01]  /*19850*/  HADD2.F32 R69, -RZ, R69.H1_H1 ;  /* 0x30000045ff457230 */ /* 0x000fe20000004100 */
[----:B------:R-:W-:Y:S01]  /*19860*/  LOP3.LUT R134, R134, 0xfffffffd, RZ, 0xc0, !PT ;  /* 0xfffffffd86867812 */ /* 0x000fe200078ec0ff */
[----:B------:R-:W-:Y:S02]  /*19870*/  HFMA2 R82, -RZ, RZ, 0, 1.1920928955078125e-07 ;  /* 0x00000002ff527431 */ /* 0x000fe400000001ff */
[----:B------:R-:W-:Y:S01]  /*19880*/  FFMA.FTZ R89, R89, R0, 1.1641532182693481445e-10 ;  /* 0x2f00000059597423 */ /* 0x000fe20000010000 */
[----:B------:R-:W-:-:S04]  /*19890*/  FMUL.FTZ R69, R69, UR5 ;  /* 0x0000000545457c20 */ /* 0x000fc80008410000 */
[----:B------:R-:W-:-:S04]  /*198a0*/  FSETP.GTU.FTZ.AND P2, PT, R89, UR4, PT ;  /* 0x0000000459007c0b */ /* 0x000fc8000bf5c000 */
[----:B------:R-:W-:Y:S01]  /*198b0*/  FSEL R78, R69, RZ, !P2 ;  /* 0x000000ff454e7208 */ /* 0x000fe20005000000 */
[----:B------:R-:W-:Y:S01]  /*198c0*/  IMAD.MOV.U32 R69, RZ, RZ, R96 ;  /* 0x000000ffff457224 */ /* 0x000fe200078e0060 */
        /* <DEDUP_REMOVED lines=12> */
.L_x_2672:
        /* <DEDUP_REMOVED lines=12> */
.L_x_2673:
        /* <DEDUP_REMOVED lines=42> */
.L_x_2671:
[----:B------:R-:W-:Y:S01]  /*19cf0*/  I2FP.F32.U32 R69, R69 ;  /* 0x0000004500457245 */ /* 0x000fe20000201000 */
[----:B------:R-:W-:Y:S02]  /*19d00*/  HADD2.F32 R80, -RZ, R117.H1_H1 ;  /* 0x30000075ff507230 */ /* 0x000fe40000004100 */
        /* <DEDUP_REMOVED lines=8> */
[----:B------:R-:W-:-:S05]  /*19d90*/  @P1 HADD2.F32 R78, -RZ, R65.H1_H1 ;  /* 0x30000041ff4e1230 */ /* 0x000fca0000004100 */
[----:B------:R-:W-:Y:S01]  /*19da0*/  @P1 FADD.FTZ R181, R78, R69 ;  /* 0x000000454eb51221 */ /* 0x000fe20000010000 */
[----:B------:R-:W-:Y:S02]  /*19db0*/  @!P1 MOV R181, R69 ;  /* 0x0000004500b59202 */ /* 0x000fe40000000f00 */
[----:B------:R-:W-:Y:S02]  /*19dc0*/  MOV R78, R96 ;  /* 0x00000060004e7202 */ /* 0x000fe40000000f00 */
[----:B------:R-:W-:Y:S01]  /*19dd0*/  F2FP.F16.F32.PACK_AB R69, RZ, R181 ;  /* 0x000000b5ff45723e */ /* 0x000fe200000000ff */
[----:B------:R-:W-:Y:S06]  /*19de0*/  @!P2 BRA `(.L_x_2674) ;  /* 0x0000000000fca947 */ /* 0x000fec0003800000 */
[----:B------:R-:W-:-:S13]  /*19df0*/  ISETP.NE.AND P2, PT, R82, 0x3, PT ;  /* 0x000000035200780c */ /* 0x000fda0003f45270 */
[----:B------:R-:W-:Y:S05]  /*19e00*/  @!P2 BRA `(.L_x_2675) ;  /* 0x000000000018a947 */ /* 0x000fea0003800000 */
[----:B------:R-:W-:-:S13]  /*19e10*/  ISETP.NE.AND P2, PT, R82, 0x2, PT ;  /* 0x000000025200780c */ /* 0x000fda0003f45270 */
[----:B------:R-:W-:Y:S01]  /*19e20*/  @!P2 IMAD.MOV.U32 R84, RZ, RZ, 0x3 ;  /* 0x00000003ff54a424 */ /* 0x000fe200078e00ff */
[----:B------:R-:W-:Y:S01]  /*19e30*/  @P2 IADD3 R84, PT, PT, R82, 0x1, RZ ;  /* 0x0000000152542810 */ /* 0x000fe20007ffe0ff */
[----:B------:R-:W-:Y:S01]  /*19e40*/  @!P2 IMAD.MOV.U32 R78, RZ, RZ, R98 ;  /* 0x000000ffff4ea224 */ /* 0x000fe200078e0062 */
[----:B------:R-:W-:Y:S01]  /*19e50*/  @P2 MOV R78, R97 ;  /* 0x00000061004e2202 */ /* 0x000fe20000000f00 */
[----:B------:R-:W-:Y:S06]  /*19e60*/  BRA `(.L_x_2674) ;  /* 0x0000000000dc7947 */ /* 0x000fec0003800000 */
.L_x_2675:
        /* <DEDUP_REMOVED lines=12> */
.L_x_2676:
[----:B------:R-:W-:Y:S01]  /*19f30*/  LOP3.LUT R182, R95, R89, R3, 0x96, !PT ;  /* 0x000000595fb67212 */ /* 0x000fe200078e9603 */
[----:B------:R-:W-:-:S04]  /*19f40*/  IMAD.WIDE.U32 R96, R138, -0x326172a9, RZ ;  /* 0xcd9e8d578a607825 */ /* 0x000fc800078e00ff */
[----:B------:R-:W-:Y:S01]  /*19f50*/  IMAD.WIDE.U32 R182, R182, -0x326172a9, RZ ;  /* 0xcd9e8d57b6b67825 */ /* 0x000fe200078e00ff */
[----:B------:R-:W-:-:S03]  /*19f60*/  LOP3.LUT R97, R99, R97, R2, 0x96, !PT ;  /* 0x0000006163617212 */ /* 0x000fc600078e9602 */
        /* <DEDUP_REMOVED lines=34> */
[----:B------:R-:W-:Y:S01]  /*1a190*/  MOV R96, R182 ;  /* 0x000000b600607202 */ /* 0x000fe20000000f00 */
[----:B------:R-:W-:-:S04]  /*1a1a0*/  IMAD.WIDE.U32 R182, R78, -0x2daee0ad, RZ ;  /* 0xd2511f534eb67825 */ /* 0x000fc800078e00ff */
[----:B------:R-:W-:Y:S01]  /*1a1b0*/  IMAD.MOV.U32 R78, RZ, RZ, R130 ;  /* 0x000000ffff4e7224 */ /* 0x000fe200078e0082 */
[----:B------:R-:W-:Y:S02]  /*1a1c0*/  LOP3.LUT R98, R100, R88, R183, 0x96, !PT ;  /* 0x0000005864627212 */ /* 0x000fe400078e96b7 */
[----:B------:R-:W-:-:S07]  /*1a1d0*/  MOV R130, R182 ;  /* 0x000000b600827202 */ /* 0x000fce0000000f00 */
.L_x_2674:
[----:B------:R-:W-:Y:S01]  /*1a1e0*/  I2FP.F32.U32 R89, R78 ;  /* 0x0000004e00597245 */ /* 0x000fe20000201000 */
[----:B------:R-:W-:Y:S01]  /*1a1f0*/  HADD2.F32 R78, -RZ, R70.H0_H0 ;  /* 0x20000046ff4e7230 */ /* 0x000fe20000004100 */
[----:B------:R-:W-:Y:S01]  /*1a200*/  ISETP.NE.AND P3, PT, R84, 0x1, PT ;  /* 0x000000015400780c */ /* 0x000fe20003f65270 */
[----:B------:R-:W-:Y:S02]  /*1a210*/  HFMA2 R82, -RZ, RZ, 0, 1.1920928955078125e-07 ;  /* 0x00000002ff527431 */ /* 0x000fe400000001ff */
[----:B------:R-:W-:Y:S01]  /*1a220*/  FFMA.FTZ R89, R89, R0, 1.1641532182693481445e-10 ;  /* 0x2f00000059597423 */ /* 0x000fe20000010000 */
[----:B------:R-:W-:-:S04]  /*1a230*/  FMUL.FTZ R78, R78, UR5 ;  /* 0x000000054e4e7c20 */ /* 0x000fc80008410000 */
[----:B------:R-:W-:-:S04]  /*1a240*/  FSETP.GTU.FTZ.AND P2, PT, R89, UR4, PT ;  /* 0x0000000459007c0b */ /* 0x000fc8000bf5c000 */
[----:B------:R-:W-:Y:S01]  /*1a250*/  FSEL R80, R78, RZ, !P2 ;  /* 0x000000ff4e507208 */ /* 0x000fe20005000000 */
[----:B------:R-:W-:Y:S01]  /*1a260*/  IMAD.MOV.U32 R78, RZ, RZ, R96 ;  /* 0x000000ffff4e7224 */ /* 0x000fe200078e0060 */
[----:B------:R-:W-:Y:S01]  /*1a270*/  PLOP3.LUT P2, PT, P2, PT, PT, 0x8, 0x80 ;  /* 0x000000000080781c */ /* 0x000fe2000174e170 */
[----:B------:R-:W-:-:S12]  /*1a280*/  @!P3 BRA `(.L_x_2677) ;  /* 0x0000000000fcb947 */ /* 0x000fd80003800000 */
[----:B------:R-:W-:-:S13]  /*1a290*/  ISETP.NE.AND P3, PT, R84, 0x3, PT ;  /* 0x000000035400780c */ /* 0x000fda0003f65270 */
[----:B------:R-:W-:Y:S05]  /*1a2a0*/  @!P3 BRA `(.L_x_2678) ;  /* 0x000000000018b947 */ /* 0x000fea0003800000 */
[----:B------:R-:W-:-:S13]  /*1a2b0*/  ISETP.NE.AND P3, PT, R84, 0x2, PT ;  /* 0x000000025400780c */ /* 0x000fda0003f65270 */
[----:B------:R-:W-:Y:S01]  /*1a2c0*/  @!P3 MOV R82, 0x3 ;  /* 0x000000030052b802 */ /* 0x000fe20000000f00 */
[----:B------:R-:W-:Y:S01]  /*1a2d0*/  @P3 VIADD R82, R84, 0x1 ;  /* 0x0000000154523836 */ /* 0x000fe20000000000 */
[----:B------:R-:W-:Y:S01]  /*1a2e0*/  @!P3 MOV R78, R98 ;  /* 0x00000062004eb202 */ /* 0x000fe20000000f00 */
[----:B------:R-:W-:Y:S01]  /*1a2f0*/  @P3 IMAD.MOV.U32 R78, RZ, RZ, R97 ;  /* 0x000000ffff4e3224 */ /* 0x000fe200078e0061 */
[----:B------:R-:W-:Y:S06]  /*1a300*/  BRA `(.L_x_2677) ;  /* 0x0000000000dc7947 */ /* 0x000fec0003800000 */
.L_x_2678:
        /* <DEDUP_REMOVED lines=12> */
.L_x_2679:
[----:B------:R-:W-:Y:S01]  /*1a3d0*/  LOP3.LUT R182, R95, R89, R3, 0x96, !PT ;  /* 0x000000595fb67212 */ /* 0x000fe200078e9603 */
[----:B------:R-:W-:-:S04]  /*1a3e0*/  IMAD.WIDE.U32 R96, R138, -0x326172a9, RZ ;  /* 0xcd9e8d578a607825 */ /* 0x000fc800078e00ff */
[----:B------:R-:W-:Y:S02]  /*1a3f0*/  HFMA2 R82, -RZ, RZ, 0, 0 ;  /* 0x00000000ff527431 */ /* 0x000fe400000001ff */
[----:B------:R-:W-:Y:S01]  /*1a400*/  IMAD.WIDE.U32 R182, R182, -0x326172a9, RZ ;  /* 0xcd9e8d57b6b67825 */ /* 0x000fe200078e00ff */
[----:B------:R-:W-:-:S04]  /*1a410*/  LOP3.LUT R97, R99, R97, R2, 0x96, !PT ;  /* 0x0000006163617212 */ /* 0x000fc800078e9602 */
        /* <DEDUP_REMOVED lines=33> */
[----:B------:R-:W-:Y:S02]  /*1a630*/  IMAD.MOV.U32 R96, RZ, RZ, R182 ;  /* 0x000000ffff607224 */ /* 0x000fe400078e00b6 */
[----:B------:R-:W-:Y:S01]  /*1a640*/  IMAD.WIDE.U32 R182, R78, -0x2daee0ad, RZ ;  /* 0xd2511f534eb67825 */ /* 0x000fe200078e00ff */
[----:B------:R-:W-:-:S03]  /*1a650*/  MOV R78, R130 ;  /* 0x00000082004e7202 */ /* 0x000fc60000000f00 */
[----:B------:R-:W-:Y:S01]  /*1a660*/  IMAD.MOV.U32 R130, RZ, RZ, R182 ;  /* 0x000000ffff827224 */ /* 0x000fe200078e00b6 */
[----:B------:R-:W-:-:S07]  /*1a670*/  LOP3.LUT R98, R100, R88, R183, 0x96, !PT ;  /* 0x0000005864627212 */ /* 0x000fce00078e96b7 */
.L_x_2677:
[----:B------:R-:W-:Y:S01]  /*1a680*/  I2FP.F32.U32 R89, R78 ;  /* 0x0000004e00597245 */ /* 0x000fe20000201000 */
[----:B------:R-:W-:Y:S01]  /*1a690*/  HADD2.F32 R78, -RZ, R118.H0_H0 ;  /* 0x20000076ff4e7230 */ /* 0x000fe20000004100 */
[----:B------:R-:W-:Y:S01]  /*1a6a0*/  MOV R84, 0x2 ;  /* 0x0000000200547802 */ /* 0x000fe20000000f00 */
        /* <DEDUP_REMOVED lines=21> */
.L_x_2681:
        /* <DEDUP_REMOVED lines=12> */
.L_x_2682:
        /* <DEDUP_REMOVED lines=43> */
.L_x_2680:
        /* <DEDUP_REMOVED lines=19> */
.L_x_2684:
        /* <DEDUP_REMOVED lines=12> */
.L_x_2685:
        /* <DEDUP_REMOVED lines=43> */
.L_x_2683:
        /* <DEDUP_REMOVED lines=10> */
[----:B------:R-:W-:Y:S01]  /*1b0b0*/  @P1 HADD2.F32 R185, -RZ, R66.H1_H1 ;  /* 0x30000042ffb91230 */ /* 0x000fe20000004100 */
[----:B------:R-:W-:-:S04]  /*1b0c0*/  MOV R80, R96 ;  /* 0x0000006000507202 */ /* 0x000fc80000000f00 */
        /* <DEDUP_REMOVED lines=12> */
.L_x_2687:
        /* <DEDUP_REMOVED lines=12> */
.L_x_2688:
        /* <DEDUP_REMOVED lines=43> */
.L_x_2686:
        /* <DEDUP_REMOVED lines=19> */
.L_x_2690:
        /* <DEDUP_REMOVED lines=12> */
.L_x_2691:
[----:B------:R-:W-:Y:S01]  /*1b6f0*/  LOP3.LUT R188, R95, R97, R3, 0x96, !PT ;  /* 0x000000615fbc7212 */ /* 0x000fe200078e9603 */
[----:B------:R-:W-:-:S04]  /*1b700*/  IMAD.WIDE.U32 R186, R138, -0x326172a9, RZ ;  /* 0xcd9e8d578aba7825 */ /* 0x000fc800078e00ff */
[----:B------:R-:W-:Y:S01]  /*1b710*/  HFMA2 R86, -RZ, RZ, 0, 0 ;  /* 0x00000000ff567431 */ /* 0x000fe200000001ff */
[----:B------:R-:W-:Y:S01]  /*1b720*/  MOV R80, R130 ;  /* 0x0000008200507202 */ /* 0x000fe20000000f00 */
        /* <DEDUP_REMOVED lines=36> */
[----:B------:R-:W-:-:S04]  /*1b970*/  IMAD.WIDE.U32 R188, R190, -0x2daee0ad, RZ ;  /* 0xd2511f53bebc7825 */ /* 0x000fc800078e00ff */
[----:B------:R-:W-:Y:S01]  /*1b980*/  IMAD.MOV.U32 R130, RZ, RZ, R188 ;  /* 0x000000ffff827224 */ /* 0x000fe200078e00bc */
[----:B------:R-:W-:-:S07]  /*1b990*/  LOP3.LUT R98, R100, R186, R189, 0x96, !PT ;  /* 0x000000ba64627212 */ /* 0x000fce00078e96bd */
.L_x_2689:
[----:B------:R-:W-:Y:S01]  /*1b9a0*/  I2FP.F32.U32 R187, R80 ;  /* 0x0000005000bb7245 */ /* 0x000fe20000201000 */
[----:B------:R-:W-:Y:S01]  /*1b9b0*/  HADD2.F32 R80, -RZ, R119.H0_H0 ;  /* 0x20000077ff507230 */ /* 0x000fe20000004100 */
[----:B------:R-:W-:-:S03]  /*1b9c0*/  MOV R84, 0x2 ;  /* 0x0000000200547802 */ /* 0x000fc60000000f00 */
[----:B------:R-:W-:Y:S01]  /*1b9d0*/  FFMA.FTZ R187, R187, R0, 1.1641532182693481445e-10 ;  /* 0x2f000000bbbb7423 */ /* 0x000fe20000010000 */
[----:B------:R-:W-:-:S04]  /*1b9e0*/  FMUL.FTZ R80, R80, UR5 ;  /* 0x0000000550507c20 */ /* 0x000fc80008410000 */
[----:B------:R-:W-:-:S04]  /*1b9f0*/  FSETP.GTU.FTZ.AND P5, PT, R187, UR4, PT ;  /* 0x00000004bb007c0b */ /* 0x000fc8000bfbc000 */
[----:B------:R-:W-:Y:S02]  /*1ba00*/  FSEL R187, R80, RZ, !P5 ;  /* 0x000000ff50bb7208 */ /* 0x000fe40006800000 */
[----:B------:R-:W-:Y:S02]  /*1ba10*/  SEL R88, RZ, 0x1, P5 ;  /* 0x00000001ff587807 */ /* 0x000fe40002800000 */
[----:B------:R-:W-:Y:S01]  /*1ba20*/  ISETP.NE.AND P5, PT, R86, 0x1, PT ;  /* 0x000000015600780c */ /* 0x000fe20003fa5270 */
[----:B------:R-:W-:Y:S01]  /*1ba30*/  FADD.FTZ R80, R82, R187 ;  /* 0x000000bb52507221 */ /* 0x000fe20000010000 */
[----:B------:R-:W-:Y:S02]  /*1ba40*/  @P1 HADD2.F32 R187, -RZ, R67.H0_H0 ;  /* 0x20000043ffbb1230 */ /* 0x000fe40000004100 */
[----:B------:R-:W-:-:S03]  /*1ba50*/  IMAD.MOV.U32 R82, RZ, RZ, R96 ;  /* 0x000000ffff527224 */ /* 0x000fc600078e0060 */
        /* <DEDUP_REMOVED lines=12> */
.L_x_2693:
        /* <DEDUP_REMOVED lines=12> */
.L_x_2694:
        /* <DEDUP_REMOVED lines=42> */
.L_x_2692:
[----:B------:R-:W-:Y:S01]  /*1be80*/  I2FP.F32.U32 R189, R82 ;  /* 0x0000005200bd7245 */ /* 0x000fe20000201000 */
[----:B------:R-:W-:Y:S01]  /*1be90*/  HADD2.F32 R71, -RZ, R71.H1_H1 ;  /* 0x30000047ff477230 */ /* 0x000fe20000004100 */
        /* <DEDUP_REMOVED lines=17> */
.L_x_2696:
[----:B------:R-:W-:-:S04]  /*1bfb0*/  IADD3 R136, PT, PT, R136, 0x1, RZ ;  /* 0x0000000188887810 */ /* 0x000fc80007ffe0ff */
[C---:B------:R-:W-:Y:S01]  /*1bfc0*/  ISETP.NE.AND P6, PT, R136.reuse, RZ, PT ;  /* 0x000000ff8800720c */ /* 0x040fe20003fc5270 */
[----:B------:R-:W-:-:S12]  /*1bfd0*/  IMAD.WIDE.U32 R188, R136, -0x2daee0ad, RZ ;  /* 0xd2511f5388bc7825 */ /* 0x000fd800078e00ff */
        /* <DEDUP_REMOVED lines=8> */
[----:B------:R-:W-:Y:S02]  /*1c060*/  @P0 IADD3 R84, PT, PT, R95, RZ, RZ ;  /* 0x000000ff5f540210 */ /* 0x000fe40007ffe0ff */
[----:B------:R-:W-:-:S03]  /*1c070*/  ISETP.NE.AND P0, PT, R71, RZ, PT ;  /* 0x000000ff4700720c */ /* 0x000fc60003f05270 */
[----:B------:R-:W-:-:S10]  /*1c080*/  @!P6 IMAD.MOV.U32 R95, RZ, RZ, R84 ;  /* 0x000000ffff5fe224 */ /* 0x000fd400078e0054 */
.L_x_2697:
        /* <DEDUP_REMOVED lines=42> */
.L_x_2695:
[----:B------:R-:W-:Y:S01]  /*1c330*/  I2FP.F32.U32 R71, R71 ;  /* 0x0000004700477245 */ /* 0x000fe20000201000 */
[----:B------:R-:W-:Y:S01]  /*1c340*/  @P1 HADD2.F32 R189, -RZ, R67.H1_H1 ;  /* 0x30000043ffbd1230 */ /* 0x000fe20000004100 */
[----:B------:R-:W-:Y:S02]  /*1c350*/  PRMT R70, R78, 0x5410, R70 ;  /* 0x000054104e467816 */ /* 0x000fe40000000046 */
[----:B------:R-:W-:Y:S01]  /*1c360*/  PRMT R69, R77, 0x5410, R69 ;  /* 0x000054104d457816 */ /* 0x000fe20000000045 */
[----:B------:R-:W-:Y:S01]  /*1c370*/  FFMA.FTZ R71, R71, R0, 1.1641532182693481445e-10 ;  /* 0x2f00000047477423 */ /* 0x000fe20000010000 */
[----:B------:R-:W-:Y:S01]  /*1c380*/  HADD2.F32 R0, -RZ, R119.H1_H1 ;  /* 0x30000077ff007230 */ /* 0x000fe20000004100 */
[----:B------:R-:W-:-:S03]  /*1c390*/  PRMT R68, R76, 0x5410, R68 ;  /* 0x000054104c447816 */ /* 0x000fc60000000044 */
[----:B------:R-:W-:Y:S01]  /*1c3a0*/  FSETP.GTU.FTZ.AND P6, PT, R71, UR4, PT ;  /* 0x0000000447007c0b */ /* 0x000fe2000bfdc000 */
[----:B------:R-:W-:-:S03]  /*1c3b0*/  FMUL.FTZ R0, R0, UR5 ;  /* 0x0000000500007c20 */ /* 0x000fc60008410000 */
[----:B------:R-:W-:Y:S02]  /*1c3c0*/  SEL R128, RZ, 0x1, P6 ;  /* 0x00000001ff807807 */ /* 0x000fe40003000000 */
[----:B------:R-:W-:-:S05]  /*1c3d0*/  FSEL R71, R0, RZ, !P6 ;  /* 0x000000ff00477208 */ /* 0x000fca0007000000 */
[----:B------:R-:W-:-:S04]  /*1c3e0*/  FADD.FTZ R0, R82, R71 ;  /* 0x0000004752007221 */ /* 0x000fc80000010000 */
[----:B------:R-:W-:Y:S01]  /*1c3f0*/  @P1 FADD.FTZ R189, R189, R0 ;  /* 0x00000000bdbd1221 */ /* 0x000fe20000010000 */
[----:B------:R-:W-:-:S04]  /*1c400*/  @!P1 MOV R189, R0 ;  /* 0x0000000000bd9202 */ /* 0x000fc80000000f00 */
[----:B------:R-:W-:-:S04]  /*1c410*/  F2FP.F16.F32.PACK_AB R71, RZ, R189 ;  /* 0x000000bdff47723e */ /* 0x000fc800000000ff */
[----:B------:R-:W-:Y:S01]  /*1c420*/  PRMT R71, R80, 0x5410, R71 ;  /* 0x0000541050477816 */ /* 0x000fe20000000047 */
[----:B------:R-:W-:Y:S06]  /*1c430*/  BRA `(.L_x_2698) ;  /* 0x0000002400d47947 */ /* 0x000fec0003800000 */
.L_x_2649:
        /* <DEDUP_REMOVED lines=12> */
[----:B------:R-:W-:Y:S01]  /*1c500*/  @!P2 MOV R76, R98 ;  /* 0x00000062004ca202 */ /* 0x000fe20000000f00 */
[----:B------:R-:W-:Y:S01]  /*1c510*/  @P2 IMAD.MOV.U32 R76, RZ, RZ, R97 ;  /* 0x000000ffff4c2224 */ /* 0x000fe200078e0061 */
[----:B------:R-:W-:Y:S06]  /*1c520*/  BRA `(.L_x_2699) ;  /* 0x0000000000dc7947 */ /* 0x000fec0003800000 */
.L_x_2700:
        /* <DEDUP_REMOVED lines=12> */
.L_x_2701:
[----:B0-----:R-:W-:Y:S01]  /*1c5f0*/  LOP3.LUT R174, R95, R77, R3, 0x96, !PT ;  /* 0x0000004d5fae7212 */ /* 0x001fe200078e9603 */
        /* <DEDUP_REMOVED lines=38> */
[----:B------:R-:W-:-:S05]  /*1c860*/  IMAD.WIDE.U32 R174, R77, -0x2daee0ad, RZ ;  /* 0xd2511f534dae7825 */ /* 0x000fca00078e00ff */
[----:B------:R-:W-:Y:S01]  /*1c870*/  LOP3.LUT R98, R100, R76, R175, 0x96, !PT ;  /* 0x0000004c64627212 */ /* 0x000fe200078e96af */
[----:B------:R-:W-:Y:S01]  /*1c880*/  IMAD.MOV.U32 R76, RZ, RZ, R78 ;  /* 0x000000ffff4c7224 */ /* 0x000fe200078e004e */
[----:B------:R-:W-:-:S07]  /*1c890*/  MOV R130, R174 ;  /* 0x000000ae00827202 */ /* 0x000fce0000000f00 */
.L_x_2699:
        /* <DEDUP_REMOVED lines=9> */
[----:B0-----:R-:W-:Y:S01]  /*1c930*/  FSEL R175, R76, RZ, !P2 ;  /* 0x000000ff4caf7208 */ /* 0x001fe20005000000 */
[----:B------:R-:W-:Y:S01]  /*1c940*/  @P1 HADD2.F32 R76, -RZ, R64.H0_H0 ;  /* 0x20000040ff4c1230 */ /* 0x000fe20000004100 */
[----:B------:R-:W-:-:S04]  /*1c950*/  PLOP3.LUT P2, PT, P2, PT, PT, 0x8, 0x80 ;  /* 0x000000000080781c */ /* 0x000fc8000174e170 */
[----:B------:R-:W-:-:S05]  /*1c960*/  @P1 FADD.FTZ R175, R76, R175 ;  /* 0x000000af4caf1221 */ /* 0x000fca0000010000 */
[----:B------:R-:W-:-:S04]  /*1c970*/  F2FP.F16.F32.PACK_AB R76, RZ, R175 ;  /* 0x000000afff4c723e */ /* 0x000fc800000000ff */
[----:B------:R-:W-:Y:S01]  /*1c980*/  @P2 LOP3.LUT R134, R134, 0x10, RZ, 0xfc, !PT ;  /* 0x0000001086862812 */ /* 0x000fe200078efcff */
        /* <DEDUP_REMOVED lines=9> */
.L_x_2703:
        /* <DEDUP_REMOVED lines=12> */
.L_x_2704:
        /* <DEDUP_REMOVED lines=43> */
.L_x_2702:
        /* <DEDUP_REMOVED lines=9> */
[----:B------:R-:W-:Y:S01]  /*1ce20*/  FSEL R177, R68, RZ, !P2 ;  /* 0x000000ff44b17208 */ /* 0x000fe20005000000 */
[----:B------:R-:W-:Y:S01]  /*1ce30*/  @P1 HADD2.F32 R68, -RZ, R64.H1_H1 ;  /* 0x30000040ff441230 */ /* 0x000fe20000004100 */
        /* <DEDUP_REMOVED lines=13> */
.L_x_2706:
        /* <DEDUP_REMOVED lines=12> */
.L_x_2707:
        /* <DEDUP_REMOVED lines=43> */
.L_x_2705:
[----:B------:R-:W-:Y:S01]  /*1d280*/  I2FP.F32.U32 R77, R77 ;  /* 0x0000004d004d7245 */ /* 0x000fe20000201000 */
[----:B------:R-:W-:Y:S01]  /*1d290*/  @P1 HADD2.F32 R78, -RZ, R65.H0_H0 ;  /* 0x20000041ff4e1230 */ /* 0x000fe20000004100 */
[----:B------:R-:W-:Y:S01]  /*1d2a0*/  ISETP.NE.AND P2, PT, R80, 0x1, PT ;  /* 0x000000015000780c */ /* 0x000fe20003f45270 */
[----:B------:R-:W-:Y:S01]  /*1d2b0*/  IMAD.MOV.U32 R82, RZ, RZ, 0x2 ;  /* 0x00000002ff527424 */ /* 0x000fe200078e00ff */
[----:B------:R-:W-:Y:S01]  /*1d2c0*/  LOP3.LUT R134, R134, 0xfffffffb, RZ, 0xc0, !PT ;  /* 0xfffffffb86867812 */ /* 0x000fe200078ec0ff */
[----:B------:R-:W-:-:S05]  /*1d2d0*/  FFMA.FTZ R77, R77, R0, 1.1641532182693481445e-10 ;  /* 0x2f0000004d4d7423 */ /* 0x000fca0000010000 */
[----:B------:R-:W-:Y:S01]  /*1d2e0*/  FSETP.GTU.FTZ.AND P3, PT, R77, UR4, PT ;  /* 0x000000044d007c0b */ /* 0x000fe2000bf7c000 */
[----:B------:R-:W-:-:S05]  /*1d2f0*/  HADD2.F32 R77, -RZ, R69.H0_H0 ;  /* 0x20000045ff4d7230 */ /* 0x000fca0000004100 */
[----:B------:R-:W-:-:S05]  /*1d300*/  FMUL.FTZ R77, R77, UR5 ;  /* 0x000000054d4d7c20 */ /* 0x000fca0008410000 */
        /* <DEDUP_REMOVED lines=15> */
.L_x_2709:
        /* <DEDUP_REMOVED lines=12> */
.L_x_2710:
        /* <DEDUP_REMOVED lines=43> */
.L_x_2708:
[----:B------:R-:W-:Y:S01]  /*1d770*/  I2FP.F32.U32 R181, R78 ;  /* 0x0000004e00b57245 */ /* 0x000fe20000201000 */
[----:B------:R-:W-:Y:S01]  /*1d780*/  HADD2.F32 R69, -RZ, R69.H1_H1 ;  /* 0x30000045ff457230 */ /* 0x000fe20000004100 */
[----:B------:R-:W-:Y:S01]  /*1d790*/  LOP3.LUT R134, R134, 0xfffffffd, RZ, 0xc0, !PT ;  /* 0xfffffffd86867812 */ /* 0x000fe200078ec0ff */
        /* <DEDUP_REMOVED lines=9> */
[----:B------:R-:W-:-:S05]  /*1d830*/  F2FP.F16.F32.PACK_AB R69, RZ, R181 ;  /* 0x000000b5ff45723e */ /* 0x000fca00000000ff */
[----:B------:R-:W-:Y:S02]  /*1d840*/  @P2 LOP3.LUT R134, R134, 0x2, RZ, 0xfc, !PT ;  /* 0x0000000286862812 */ /* 0x000fe400078efcff */
[----:B------:R-:W-:-:S13]  /*1d850*/  ISETP.NE.AND P2, PT, R82, 0x1, PT ;  /* 0x000000015200780c */ /* 0x000fda0003f45270 */
        /* <DEDUP_REMOVED lines=9> */
.L_x_2712:
        /* <DEDUP_REMOVED lines=12> */
.L_x_2713:
        /* <DEDUP_REMOVED lines=43> */
.L_x_2711:
        /* <DEDUP_REMOVED lines=8> */
[----:B------:R-:W-:Y:S01]  /*1dce0*/  FSEL R183, R78, RZ, !P2 ;  /* 0x000000ff4eb77208 */ /* 0x000fe20005000000 */
[----:B------:R-:W-:Y:S01]  /*1dcf0*/  @P1 HADD2.F32 R78, -RZ, R66.H0_H0 ;  /* 0x20000042ff4e1230 */ /* 0x000fe20000004100 */
[----:B------:R-:W-:-:S04]  /*1dd00*/  PLOP3.LUT P2, PT, P2, PT, PT, 0x8, 0x80 ;  /* 0x000000000080781c */ /* 0x000fc8000174e170 */
        /* <DEDUP_REMOVED lines=11> */
.L_x_2715:
        /* <DEDUP_REMOVED lines=12> */
.L_x_2716:
        /* <DEDUP_REMOVED lines=43> */
.L_x_2714:
        /* <DEDUP_REMOVED lines=8> */
[----:B------:R-:W-:Y:S01]  /*1e1b0*/  FSEL R185, R70, RZ, !P3 ;  /* 0x000000ff46b97208 */ /* 0x000fe20005800000 */
[----:B------:R-:W-:Y:S01]  /*1e1c0*/  @P1 HADD2.F32 R70, -RZ, R66.H1_H1 ;  /* 0x30000042ff461230 */ /* 0x000fe20000004100 */
[----:B------:R-:W-:-:S04]  /*1e1d0*/  PLOP3.LUT P3, PT, P3, PT, PT, 0x8, 0x80 ;  /* 0x000000000080781c */ /* 0x000fc80001f6e170 */
[----:B------:R-:W-:-:S05]  /*1e1e0*/  @P1 FADD.FTZ R185, R70, R185 ;  /* 0x000000b946b91221 */ /* 0x000fca0000010000 */
        /* <DEDUP_REMOVED lines=10> */
.L_x_2718:
        /* <DEDUP_REMOVED lines=12> */
.L_x_2719:
        /* <DEDUP_REMOVED lines=42> */
.L_x_2717:
[----:B------:R-:W-:Y:S01]  /*1e5f0*/  I2FP.F32.U32 R187, R80 ;  /* 0x0000005000bb7245 */ /* 0x000fe20000201000 */
[----:B------:R-:W-:Y:S01]  /*1e600*/  HADD2.F32 R80, -RZ, R71.H0_H0 ;  /* 0x20000047ff507230 */ /* 0x000fe20000004100 */
[----:B------:R-:W-:Y:S02]  /*1e610*/  ISETP.NE.AND P5, PT, R84, 0x1, PT ;  /* 0x000000015400780c */ /* 0x000fe40003fa5270 */
[----:B------:R-:W-:Y:S01]  /*1e620*/  MOV R132, 0x2 ;  /* 0x0000000200847802 */ /* 0x000fe20000000f00 */
        /* <DEDUP_REMOVED lines=18> */
.L_x_2721:
        /* <DEDUP_REMOVED lines=12> */
.L_x_2722:
        /* <DEDUP_REMOVED lines=12> */
[----:B------:R-:W-:-:S05]  /*1e8d0*/  LOP3.LUT R96, R123, R96, R191, 0x96, !PT ;  /* 0x000000607b607212 */ /* 0x000fca00078e96bf */
        /* <DEDUP_REMOVED lines=23> */
[----:B------:R-:W-:Y:S01]  /*1ea50*/  LOP3.LUT R188, R103, R96, R191, 0x96, !PT ;  /* 0x0000006067bc7212 */ /* 0x000fe200078e96bf */
[----:B------:R-:W-:-:S04]  /*1ea60*/  IMAD.WIDE.U32 R96, R97, -0x326172a9, RZ ;  /* 0xcd9e8d5761607825 */ /* 0x000fc800078e00ff */
[----:B------:R-:W-:Y:S01]  /*1ea70*/  IMAD.WIDE.U32 R188, R188, -0x2daee0ad, RZ ;  /* 0xd2511f53bcbc7825 */ /* 0x000fe200078e00ff */
[----:B------:R-:W-:-:S04]  /*1ea80*/  LOP3.LUT R97, R101, R190, R97, 0x96, !PT ;  /* 0x000000be65617212 */ /* 0x000fc800078e9661 */
[----:B------:R-:W-:Y:S02]  /*1ea90*/  LOP3.LUT R98, R100, R192, R189, 0x96, !PT ;  /* 0x000000c064627212 */ /* 0x000fe400078e96bd */
[----:B------:R-:W-:-:S07]  /*1eaa0*/  MOV R130, R188 ;  /* 0x000000bc00827202 */ /* 0x000fce0000000f00 */
.L_x_2720:
[----:B------:R-:W-:Y:S01]  /*1eab0*/  I2FP.F32.U32 R189, R80 ;  /* 0x0000005000bd7245 */ /* 0x000fe20000201000 */
[----:B------:R-:W-:Y:S01]  /*1eac0*/  HADD2.F32 R71, -RZ, R71.H1_H1 ;  /* 0x30000047ff477230 */ /* 0x000fe20000004100 */
[----:B------:R-:W-:Y:S02]  /*1ead0*/  PRMT R70, R78, 0x5410, R70 ;  /* 0x000054104e467816 */ /* 0x000fe40000000046 */
[----:B------:R-:W-:Y:S01]  /*1eae0*/  PRMT R69, R77, 0x5410, R69 ;  /* 0x000054104d457816 */ /* 0x000fe20000000045 */
[----:B------:R-:W-:Y:S01]  /*1eaf0*/  FFMA.FTZ R189, R189, R0, 1.1641532182693481445e-10 ;  /* 0x2f000000bdbd7423 */ /* 0x000fe20000010000 */
[----:B------:R-:W-:Y:S01]  /*1eb00*/  FMUL.FTZ R71, R71, UR5 ;  /* 0x0000000547477c20 */ /* 0x000fe20008410000 */
[----:B------:R-:W-:Y:S01]  /*1eb10*/  @P1 HADD2.F32 R0, -RZ, R67.H1_H1 ;  /* 0x30000043ff001230 */ /* 0x000fe20000004100 */
[----:B------:R-:W-:Y:S02]  /*1eb20*/  PRMT R68, R76, 0x5410, R68 ;  /* 0x000054104c447816 */ /* 0x000fe40000000044 */
[----:B------:R-:W-:-:S04]  /*1eb30*/  FSETP.GTU.FTZ.AND P5, PT, R189, UR4, PT ;  /* 0x00000004bd007c0b */ /* 0x000fc8000bfbc000 */
[----:B------:R-:W-:Y:S02]  /*1eb40*/  FSEL R189, R71, RZ, !P5 ;  /* 0x000000ff47bd7208 */ /* 0x000fe40006800000 */
[----:B------:R-:W-:-:S03]  /*1eb50*/  PLOP3.LUT P5, PT, P5, PT, PT, 0x8, 0x80 ;  /* 0x000000000080781c */ /* 0x000fc60002fae170 */
[----:B------:R-:W-:-:S05]  /*1eb60*/  @P1 FADD.FTZ R189, R0, R189 ;  /* 0x000000bd00bd1221 */ /* 0x000fca0000010000 */
[----:B------:R-:W-:-:S04]  /*1eb70*/  F2FP.F16.F32.PACK_AB R71, RZ, R189 ;  /* 0x000000bdff47723e */ /* 0x000fc800000000ff */
[----:B------:R-:W-:-:S07]  /*1eb80*/  PRMT R71, R82, 0x5410, R71 ;  /* 0x0000541052477816 */ /* 0x000fce0000000047 */
.L_x_2698:
[----:B------:R-:W-:Y:S01]  /*1eb90*/  SEL R76, RZ, 0x1000000, !P5 ;  /* 0x01000000ff4c7807 */ /* 0x000fe20006800000 */
[C---:B------:R-:W-:Y:S01]  /*1eba0*/  IMAD.WIDE.U32 R72, R173.reuse, 0x10, R72 ;  /* 0x00000010ad487825 */ /* 0x040fe200078e0048 */
[----:B------:R-:W-:Y:S02]  /*1ebb0*/  SEL R0, RZ, 0x10000, !P4 ;  /* 0x00010000ff007807 */ /* 0x000fe40006000000 */
[----:B------:R-:W-:Y:S01]  /*1ebc0*/  SEL R191, RZ, 0x100, !P3 ;  /* 0x00000100ffbf7807 */ /* 0x000fe20005800000 */
[----:B------:R-:W-:Y:S01]  /*1ebd0*/  IMAD.WIDE.U32 R74, R173, 0x8, R74 ;  /* 0x00000008ad4a7825 */ /* 0x000fe200078e004a */
[C---:B------:R-:W-:Y:S01]  /*1ebe0*/  LOP3.LUT P6, RZ, R134.reuse, 0x8, RZ, 0xc0, !PT ;  /* 0x0000000886ff7812 */ /* 0x040fe200078cc0ff */
[----:B------:R0:W-:Y:S01]  /*1ebf0*/  STG.E.128 desc[UR8][R72.64], R68 ;  /* 0x0000004448007986 */ /* 0x0001e2000c101d08 */
[C---:B------:R-:W-:Y:S02]  /*1ec00*/  LOP3.LUT P5, RZ, R134.reuse, 0x4, RZ, 0xc0, !PT ;  /* 0x0000000486ff7812 */ /* 0x040fe400078ac0ff */
[----:B------:R-:W-:-:S02]  /*1ec10*/  LOP3.LUT P4, RZ, R134, 0x2, RZ, 0xc0, !PT ;  /* 0x0000000286ff7812 */ /* 0x000fc4000788c0ff */
[----:B------:R-:W-:Y:S02]  /*1ec20*/  LOP3.LUT R191, R191, R76, R0, 0xfe, !PT ;  /* 0x0000004cbfbf7212 */ /* 0x000fe400078efe00 */
[----:B------:R-:W-:Y:S02]  /*1ec30*/  SEL R76, RZ, 0x1000000, !P4 ;  /* 0x01000000ff4c7807 */ /* 0x000fe40006000000 */
[----:B------:R-:W-:Y:S02]  /*1ec40*/  SEL R77, RZ, 0x10000, !P5 ;  /* 0x00010000ff4d7807 */ /* 0x000fe40006800000 */
[----:B------:R-:W-:Y:S02]  /*1ec50*/  SEL R0, RZ, 0x100, !P6 ;  /* 0x00000100ff007807 */ /* 0x000fe40007000000 */
[----:B------:R-:W-:Y:S02]  /*1ec60*/  LOP3.LUT P1, RZ, R134, 0x10, RZ, 0xc0, !PT ;  /* 0x0000001086ff7812 */ /* 0x000fe4000782c0ff */
[----:B------:R-:W-:-:S02]  /*1ec70*/  LOP3.LUT R0, R0, R76, R77, 0xfe, !PT ;  /* 0x0000004c00007212 */ /* 0x000fc400078efe4d */
[----:B------:R-:W-:-:S04]  /*1ec80*/  SEL R76, RZ, 0x1, !P2 ;  /* 0x00000001ff4c7807 */ /* 0x000fc80005000000 */
[----:B------:R-:W-:Y:S02]  /*1ec90*/  LOP3.LUT R77, R191, R76, RZ, 0xfc, !PT ;  /* 0x0000004cbf4d7212 */ /* 0x000fe400078efcff */
[----:B------:R-:W-:-:S04]  /*1eca0*/  SEL R191, RZ, 0x1, !P1 ;  /* 0x00000001ffbf7807 */ /* 0x000fc80004800000 */
[----:B------:R-:W-:-:S05]  /*1ecb0*/  LOP3.LUT R76, R0, R191, RZ, 0xfc, !PT ;  /* 0x000000bf004c7212 */ /* 0x000fca00078efcff */
[----:B------:R0:W-:Y:S01]  /*1ecc0*/  STG.E.64 desc[UR8][R74.64], R76 ;  /* 0x0000004c4a007986 */ /* 0x0001e2000c101b08 */
[----:B------:R-:W-:Y:S05]  /*1ecd0*/  @!P0 BRA `(.L_x_2723) ;  /* 0x0000000000508947 */ /* 0x000fea0003800000 */
[----:B------:R-:W-:Y:S02]  /*1ece0*/  SHF.L.U32 R0, R88, 0x10, RZ ;  /* 0x0000001058007819 */ /* 0x000fe400000006ff */
[----:B0-----:R-:W-:Y:S02]  /*1ecf0*/  PRMT R71, R89, 0x7104, RZ ;  /* 0x0000710459477816 */ /* 0x001fe400000000ff */
[----:B------:R-:W-:Y:S02]  /*1ed00*/  LOP3.LUT R69, R0, 0xff0000, RZ, 0xc0, !PT ;  /* 0x00ff000000457812 */ /* 0x000fe400078ec0ff */
[----:B------:R-:W-:Y:S02]  /*1ed10*/  LOP3.LUT R0, R128, 0xffff, RZ, 0xc0, !PT ;  /* 0x0000ffff80007812 */ /* 0x000fe400078ec0ff */
[----:B------:R-:W-:Y:S02]  /*1ed20*/  LOP3.LUT R70, R91, 0xff, RZ, 0xc0, !PT ;  /* 0x000000ff5b467812 */ /* 0x000fe400078ec0ff */
[----:B------:R-:W-:-:S02]  /*1ed30*/  PRMT R0, R69, 0x4210, R0 ;  /* 0x0000421045007816 */ /* 0x000fc40000000000 */
[----:B------:R-:W0:Y:S01]  /*1ed40*/  LDC.64 R68, c[0x0][0x3b8] ;  /* 0x0000ee00ff447b82 */ /* 0x000e220000000a00 */
[----:B------:R-:W-:Y:S02]  /*1ed50*/  LOP3.LUT R72, R92, 0xff, RZ, 0xc0, !PT ;  /* 0x000000ff5c487812 */ /* 0x000fe400078ec0ff */
        /* <DEDUP_REMOVED lines=10> */
[----:B0-----:R-:W-:-:S05]  /*1ee00*/  IMAD.WIDE.U32 R68, R173, 0x8, R68 ;  /* 0x00000008ad447825 */ /* 0x001fca00078e0044 */
[----:B------:R1:W-:Y:S02]  /*1ee10*/  STG.E.64 desc[UR8][R68.64], R74 ;  /* 0x0000004a44007986 */ /* 0x0003e4000c101b08 */
.L_x_2723:
[----:B------:R-:W-:Y:S01]  /*1ee20*/  FADD.FTZ R0, RZ, R83 ;  /* 0x00000053ff007221 */ /* 0x000fe20000010000 */
[----:B------:R-:W2:Y:S01]  /*1ee30*/  S2UR UR5, SR_CgaCtaId ;  /* 0x00000000000579c3 */ /* 0x000ea20000008800 */
[----:B------:R-:W-:Y:S01]  /*1ee40*/  ISETP.NE.AND P1, PT, R140, RZ, PT ;  /* 0x000000ff8c00720c */ /* 0x000fe20003f25270 */
[----:B------:R-:W-:Y:S01]  /*1ee50*/  UMOV UR4, 0x400 ;  /* 0x0000040000047882 */ /* 0x000fe20000000000 */
[----:B------:R-:W-:Y:S01]  /*1ee60*/  FADD.FTZ R0, R0, R131 ;  /* 0x0000008300007221 */ /* 0x000fe20000010000 */
[----:B------:R-:W-:Y:S01]  /*1ee70*/  ISETP.GT.U32.AND P2, PT, R140, 0x7, PT ;  /* 0x000000078c00780c */ /* 0x000fe20003f44070 */
[----:B------:R-:W-:Y:S01]  /*1ee80*/  HADD2.F32 R80, -RZ, R17.H1_H1 ;  /* 0x30000011ff507230 */ /* 0x000fe20000004100 */
[----:B------:R-:W-:Y:S01]  /*1ee90*/  LOP3.LUT P3, RZ, R134, 0x20, RZ, 0xc0, !PT ;  /* 0x0000002086ff7812 */ /* 0x000fe2000786c0ff */
[----:B------:R-:W-:Y:S01]  /*1eea0*/  FADD.FTZ R0, R0, R129 ;  /* 0x0000008100007221 */ /* 0x000fe20000010000 */
[--C-:B------:R-:W-:Y:S02]  /*1eeb0*/  HADD2.F32 R82, -RZ, R18.reuse.H0_H0 ;  /* 0x20000012ff527230 */ /* 0x100fe40000004100 */
[----:B------:R-:W-:-:S02]  /*1eec0*/  HADD2.F32 R84, -RZ, R18.H1_H1 ;  /* 0x30000012ff547230 */ /* 0x000fc40000004100 */
[----:B------:R-:W-:Y:S01]  /*1eed0*/  FADD.FTZ R0, R0, R87 ;  /* 0x0000005700007221 */ /* 0x000fe20000010000 */
[----:B------:R-:W-:Y:S02]  /*1eee0*/  HADD2.F32 R142, -RZ, R63.H1_H1 ;  /* 0x3000003fff8e7230 */ /* 0x000fe40000004100 */
[----:B------:R-:W-:Y:S02]  /*1eef0*/  HADD2.F32 R144, -RZ, R21.H1_H1 ;  /* 0x30000015ff907230 */ /* 0x000fe40000004100 */
[----:B------:R-:W-:Y:S01]  /*1ef00*/  FADD.FTZ R0, R0, R85 ;  /* 0x0000005500007221 */ /* 0x000fe20000010000 */
[----:B------:R-:W-:Y:S02]  /*1ef10*/  HADD2.F32 R146, -RZ, R57.H1_H1 ;  /* 0x30000039ff927230 */ /* 0x000fe40000004100 */
[----:B------:R-:W-:Y:S02]  /*1ef20*/  HADD2.F32 R148, -RZ, R9.H1_H1 ;  /* 0x30000009ff947230 */ /* 0x000fe40000004100 */
[----:B------:R-:W-:-:S04]  /*1ef30*/  FADD.FTZ R0, R0, R133 ;  /* 0x0000008500007221 */ /* 0x000fc80000010000 */
[----:B------:R-:W-:Y:S01]  /*1ef40*/  FADD.FTZ R0, R0, R135 ;  /* 0x0000008700007221 */ /* 0x000fe20000010000 */
[----:B--2---:R-:W-:-:S03]  /*1ef50*/  ULEA UR4, UR5, UR4, 0x18 ;  /* 0x0000000405047291 */ /* 0x004fc6000f8ec0ff */
[----:B------:R-:W-:Y:S01]  /*1ef60*/  FADD.FTZ R0, R0, R137 ;  /* 0x0000008900007221 */ /* 0x000fe20000010000 */
[----:B------:R-:W-:Y:S02]  /*1ef70*/  @UP0 UIADD3 UR4, UPT, UPT, UR4, 0x40, URZ ;  /* 0x0000004004040890 */ /* 0x000fe4000fffe0ff */
[----:B------:R-:W-:Y:S01]  /*1ef80*/  UPLOP3.LUT UP0, UPT, UPT, UPT, UP0, 0x40, 0x4 ;  /* 0x000000000004789c */ /* 0x000fe20003f0e800 */
        /* <DEDUP_REMOVED lines=24> */
[----:B01----:R-:W0:Y:S02]  /*1f110*/  SHFL.BFLY PT, R69, R0, 0x1, 0x1f ;  /* 0x0c201f0000457f89 */ /* 0x003e2400000e0000 */
        /* <DEDUP_REMOVED lines=88> */
[----:B------:R-:W-:Y:S01]  /*1f6a0*/  IMAD.MOV.U32 R72, RZ, RZ, RZ ;  /* 0x000000ffff487224 */ /* 0x000fe200078e00ff */
[----:B------:R-:W-:Y:S02]  /*1f6b0*/  @!P2 MOV R72, 0x400 ;  /* 0x000004000048a802 */ /* 0x000fe40000000f00 */
[----:B------:R-:W-:Y:S01]  /*1f6c0*/  @!P1 STS.64 [R0+UR4], R68 ;  /* 0x0000004400009988 */ /* 0x000fe20008000a04 */
[----:B------:R-:W-:Y:S01]  /*1f6d0*/  BAR.SYNC.DEFER_BLOCKING 0x0 ;  /* 0x0000000000007b1d */ /* 0x000fe20000010000 */
[----:B------:R-:W-:Y:S02]  /*1f6e0*/  I2FP.F32.U32 R74, R72 ;  /* 0x00000048004a7245 */ /* 0x000fe40000201000 */
[----:B------:R-:W-:-:S03]  /*1f6f0*/  ISETP.NE.AND P1, PT, R127, RZ, PT ;  /* 0x000000ff7f00720c */ /* 0x000fc60003f25270 */
[----:B------:R-:W0:Y:S04]  /*1f700*/  SHFL.DOWN PT, R75, R72, 0x4, 0x1f ;  /* 0x08801f00484b7f89 */ /* 0x000e2800000e0000 */
[----:B------:R-:W1:Y:S01]  /*1f710*/  @!P2 LDS.64 R70, [R73] ;  /* 0x000000004946a984 */ /* 0x000e620000000a00 */
[----:B0-----:R-:W-:Y:S01]  /*1f720*/  I2FP.F32.S32 R76, R75 ;  /* 0x0000004b004c7245 */ /* 0x001fe20000201400 */
[----:B------:R-:W-:-:S05]  /*1f730*/  IMAD.IADD R75, R75, 0x1, R72 ;  /* 0x000000014b4b7824 */ /* 0x000fca00078e0248 */
[----:B------:R-:W-:Y:S01]  /*1f740*/  I2FP.F32.S32 R68, R75 ;  /* 0x0000004b00447245 */ /* 0x000fe20000201400 */
[----:B------:R-:W-:Y:S04]  /*1f750*/  SHFL.DOWN PT, R72, R75, 0x2, 0x1f ;  /* 0x08401f004b487f89 */ /* 0x000fe800000e0000 */
[----:B-1----:R-:W0:Y:S04]  /*1f760*/  SHFL.DOWN PT, R77, R70, 0x4, 0x1f ;  /* 0x08801f00464d7f89 */ /* 0x002e2800000e0000 */
[----:B------:R-:W1:Y:S01]  /*1f770*/  SHFL.DOWN PT, R0, R71, 0x4, 0x1f ;  /* 0x08801f0047007f89 */ /* 0x000e6200000e0000 */
[C---:B0-----:R-:W-:Y:S01]  /*1f780*/  FMUL.FTZ R69, R77.reuse, R76 ;  /* 0x0000004c4d457220 */ /* 0x041fe20000410000 */
[----:B------:R-:W-:-:S03]  /*1f790*/  FADD.FTZ R77, -R77, R70 ;  /* 0x000000464d4d7221 */ /* 0x000fc60000010100 */
[----:B------:R-:W-:Y:S01]  /*1f7a0*/  FFMA.FTZ R78, R74, R70, R69 ;  /* 0x000000464a4e7223 */ /* 0x000fe20000010045 */
[----:B------:R-:W-:Y:S01]  /*1f7b0*/  FMUL.FTZ R77, R77, R77 ;  /* 0x0000004d4d4d7220 */ /* 0x000fe20000410000 */
[----:B------:R-:W0:Y:S01]  /*1f7c0*/  MUFU.RCP R69, R68 ;  /* 0x0000004400457308 */ /* 0x000e220000001000 */
[----:B-1----:R-:W-:Y:S02]  /*1f7d0*/  FADD.FTZ R0, R0, R71 ;  /* 0x0000004700007221 */ /* 0x002fe40000010000 */
[----:B------:R-:W-:Y:S01]  /*1f7e0*/  FMUL.FTZ R77, R77, R74 ;  /* 0x0000004a4d4d7220 */ /* 0x000fe20000410000 */
[----:B------:R-:W-:-:S03]  /*1f7f0*/  IADD3 R74, PT, PT, R75, R72, RZ ;  /* 0x000000484b4a7210 */ /* 0x000fc60007ffe0ff */
[----:B------:R-:W-:Y:S01]  /*1f800*/  FMUL.FTZ R77, R77, R76 ;  /* 0x0000004c4d4d7220 */ /* 0x000fe20000410000 */
[----:B------:R-:W-:-:S04]  /*1f810*/  I2FP.F32.S32 R76, R74 ;  /* 0x0000004a004c7245 */ /* 0x000fc80000201400 */
[----:B------:R-:W1:Y:S01]  /*1f820*/  MUFU.RCP R71, R76 ;  /* 0x0000004c00477308 */ /* 0x000e620000001000 */
[C---:B0-----:R-:W-:Y:S01]  /*1f830*/  FMUL.FTZ R73, R69.reuse, R78 ;  /* 0x0000004e45497220 */ /* 0x041fe20000410000 */
[----:B------:R-:W-:Y:S01]  /*1f840*/  FFMA.FTZ R0, R69, R77, R0 ;  /* 0x0000004d45007223 */ /* 0x000fe20000010000 */
[----:B------:R-:W-:-:S03]  /*1f850*/  I2FP.F32.S32 R77, R72 ;  /* 0x00000048004d7245 */ /* 0x000fc60000201400 */
[----:B------:R-:W0:Y:S04]  /*1f860*/  SHFL.DOWN PT, R70, R73, 0x2, 0x1f ;  /* 0x08401f0049467f89 */ /* 0x000e2800000e0000 */
[----:B------:R-:W2:Y:S01]  /*1f870*/  SHFL.DOWN PT, R69, R0, 0x2, 0x1f ;  /* 0x08401f0000457f89 */ /* 0x000ea200000e0000 */
[----:B0-----:R-:W-:Y:S01]  /*1f880*/  FMUL.FTZ R191, R70, R77 ;  /* 0x0000004d46bf7220 */ /* 0x001fe20000410000 */
[----:B------:R-:W-:-:S03]  /*1f890*/  FADD.FTZ R72, R73, -R70 ;  /* 0x8000004649487221 */ /* 0x000fc60000010000 */
[----:B------:R-:W-:Y:S01]  /*1f8a0*/  FFMA.FTZ R70, R68, R73, R191 ;  /* 0x0000004944467223 */ /* 0x000fe200000100bf */
[----:B------:R-:W-:Y:S01]  /*1f8b0*/  FMUL.FTZ R75, R72, R72 ;  /* 0x00000048484b7220 */ /* 0x000fe20000410000 */
[----:B------:R-:W0:Y:S02]  /*1f8c0*/  SHFL.DOWN PT, R191, R74, 0x1, 0x1f ;  /* 0x08201f004abf7f89 */ /* 0x000e2400000e0000 */
[----:B-1----:R-:W-:Y:S01]  /*1f8d0*/  FMUL.FTZ R73, R71, R70 ;  /* 0x0000004647497220 */ /* 0x002fe20000410000 */
[----:B------:R-:W-:Y:S01]  /*1f8e0*/  FMUL.FTZ R75, R68, R75 ;  /* 0x0000004b444b7220 */ /* 0x000fe20000410000 */
[----:B--2---:R-:W-:-:S03]  /*1f8f0*/  FADD.FTZ R68, R0, R69 ;  /* 0x0000004500447221 */ /* 0x004fc60000010000 */
[----:B------:R-:W1:Y:S01]  /*1f900*/  SHFL.DOWN PT, R70, R73, 0x1, 0x1f ;  /* 0x08201f0049467f89 */ /* 0x000e6200000e0000 */
[----:B------:R-:W-:Y:S01]  /*1f910*/  FMUL.FTZ R75, R75, R77 ;  /* 0x0000004d4b4b7220 */ /* 0x000fe20000410000 */
[----:B------:R-:W-:-:S03]  /*1f920*/  HADD2.F32 R77, -RZ, R63.H0_H0 ;  /* 0x2000003fff4d7230 */ /* 0x000fc60000004100 */
[----:B------:R-:W-:-:S05]  /*1f930*/  FFMA.FTZ R68, R71, R75, R68 ;  /* 0x0000004b47447223 */ /* 0x000fca0000010044 */
[----:B------:R-:W2:Y:S01]  /*1f940*/  SHFL.DOWN PT, R69, R68, 0x1, 0x1f ;  /* 0x08201f0044457f89 */ /* 0x000ea200000e0000 */
[----:B0-----:R-:W-:Y:S01]  /*1f950*/  IMAD.IADD R0, R74, 0x1, R191 ;  /* 0x000000014a007824 */ /* 0x001fe200078e02bf */
[----:B------:R-:W-:Y:S01]  /*1f960*/  I2FP.F32.S32 R191, R191 ;  /* 0x000000bf00bf7245 */ /* 0x000fe20000201400 */
[----:B------:R-:W-:-:S03]  /*1f970*/  HADD2.F32 R74, -RZ, R44.H0_H0 ;  /* 0x2000002cff4a7230 */ /* 0x000fc60000004100 */
[----:B------:R-:W-:Y:S01]  /*1f980*/  I2FP.F32.S32 R0, R0 ;  /* 0x0000000000007245 */ /* 0x000fe20000201400 */
[----:B-1----:R-:W-:Y:S01]  /*1f990*/  FADD.FTZ R71, R73, -R70 ;  /* 0x8000004649477221 */ /* 0x002fe20000010000 */
[----:B------:R-:W-:-:S04]  /*1f9a0*/  FMUL.FTZ R75, R70, R191 ;  /* 0x000000bf464b7220 */ /* 0x000fc80000410000 */
[----:B------:R-:W0:Y:S01]  /*1f9b0*/  MUFU.RCP R0, R0 ;  /* 0x0000000000007308 */ /* 0x000e220000001000 */
[----:B------:R-:W-:Y:S01]  /*1f9c0*/  FMUL.FTZ R71, R71, R71 ;  /* 0x0000004747477220 */ /* 0x000fe20000410000 */
[----:B------:R-:W-:-:S03]  /*1f9d0*/  FFMA.FTZ R75, R76, R73, R75 ;  /* 0x000000494c4b7223 */ /* 0x000fc6000001004b */
[----:B------:R-:W-:Y:S01]  /*1f9e0*/  FMUL.FTZ R71, R76, R71 ;  /* 0x000000474c477220 */ /* 0x000fe20000410000 */
[----:B--2---:R-:W-:Y:S01]  /*1f9f0*/  FADD.FTZ R69, R68, R69 ;  /* 0x0000004544457221 */ /* 0x004fe20000010000 */
[----:B------:R-:W-:Y:S02]  /*1fa00*/  HADD2.F32 R76, -RZ, R16.H0_H0 ;  /* 0x20000010ff4c7230 */ /* 0x000fe40000004100 */
[----:B------:R-:W-:Y:S01]  /*1fa10*/  FMUL.FTZ R71, R71, R191 ;  /* 0x000000bf47477220 */ /* 0x000fe20000410000 */
[----:B0-----:R-:W-:-:S03]  /*1fa20*/  FMUL.FTZ R75, R0, R75 ;  /* 0x0000004b004b7220 */ /* 0x001fc60000410000 */
[----:B------:R-:W-:Y:S02]  /*1fa30*/  FFMA.FTZ R72, R0, R71, R69 ;  /* 0x0000004700487223 */ /* 0x000fe40000010045 */
[----:B------:R-:W0:Y:S01]  /*1fa40*/  LDC R0, c[0x0][0x448] ;  /* 0x00011200ff007b82 */ /* 0x000e220000000800 */
[----:B------:R-:W1:Y:S04]  /*1fa50*/  SHFL.IDX PT, R75, R75, RZ, 0x1f ;  /* 0x00001fff4b4b7589 */ /* 0x000e6800000e0000 */
[----:B------:R2:W0:Y:S02]  /*1fa60*/  SHFL.IDX PT, R69, R72, RZ, 0x1f ;  /* 0x00001fff48457589 */ /* 0x00042400000e0000 */
[----:B--2---:R-:W-:Y:S02]  /*1fa70*/  HADD2.F32 R72, -RZ, R112.H0_H0 ;  /* 0x20000070ff487230 */ /* 0x004fe40000004100 */
[C---:B-1----:R-:W-:Y:S01]  /*1fa80*/  FMUL.FTZ R70, R75.reuse, R75 ;  /* 0x0000004b4b467220 */ /* 0x042fe20000410000 */
[----:B------:R-:W-:Y:S01]  /*1fa90*/  FSEL R78, R75, RZ, !P3 ;  /* 0x000000ff4b4e7208 */ /* 0x000fe20005800000 */
[----:B0-----:R-:W-:-:S03]  /*1faa0*/  FFMA.FTZ R0, R69, UR11, R0 ;  /* 0x0000000b45007c23 */ /* 0x001fc60008010000 */
[----:B------:R-:W-:Y:S01]  /*1fab0*/  FSEL R73, R70, RZ, P3 ;  /* 0x000000ff46497208 */ /* 0x000fe20001800000 */
[----:B------:R-:W0:Y:S01]  /*1fac0*/  @!P1 LDC.64 R68, c[0x0][0x3c0] ;  /* 0x0000f000ff449b82 */ /* 0x000e220000000a00 */
[C---:B------:R-:W-:Y:S01]  /*1fad0*/  FADD.FTZ R83, -R78.reuse, R83 ;  /* 0x000000534e537221 */ /* 0x040fe20000010100 */
[C---:B------:R-:W-:Y:S01]  /*1fae0*/  FADD.FTZ R131, -R78.reuse, R131 ;  /* 0x000000834e837221 */ /* 0x040fe20000010100 */
[----:B------:R-:W-:Y:S01]  /*1faf0*/  FADD.FTZ R129, -R78, R129 ;  /* 0x000000814e817221 */ /* 0x000fe20000010100 */
[----:B------:R-:W-:Y:S01]  /*1fb00*/  FADD.FTZ R0, R0, R73 ;  /* 0x0000004900007221 */ /* 0x000fe20000010000 */
[----:B------:R-:W-:Y:S02]  /*1fb10*/  HADD2.F32 R73, -RZ, R60.H0_H0 ;  /* 0x2000003cff497230 */ /* 0x000fe40000004100 */
[C---:B------:R-:W-:Y:S01]  /*1fb20*/  FADD.FTZ R87, -R78.reuse, R87 ;  /* 0x000000574e577221 */ /* 0x040fe20000010100 */
[C---:B------:R-:W-:Y:S01]  /*1fb30*/  FADD.FTZ R85, -R78.reuse, R85 ;  /* 0x000000554e557221 */ /* 0x040fe20000010100 */
[----:B------:R-:W1:Y:S01]  /*1fb40*/  @!P1 LDC.64 R70, c[0x0][0x3c8] ;  /* 0x0000f200ff469b82 */ /* 0x000e620000000a00 */
[C---:B------:R-:W-:Y:S01]  /*1fb50*/  FADD.FTZ R133, -R78.reuse, R133 ;  /* 0x000000854e857221 */ /* 0x040fe20000010100 */
[----:B------:R-:W2:Y:S01]  /*1fb60*/  MUFU.RSQ R0, R0 ;  /* 0x0000000000007308 */ /* 0x000ea20000001400 */
        /* <DEDUP_REMOVED lines=13> */
[----:B0-----:R-:W-:-:S04]  /*1fc40*/  @!P1 IMAD.WIDE R68, R126, 0x4, R68 ;  /* 0x000000047e449825 */ /* 0x001fc800078e0244 */
[C---:B------:R-:W-:Y:S01]  /*1fc50*/  FADD.FTZ R165, -R78.reuse, R165 ;  /* 0x000000a54ea57221 */ /* 0x040fe20000010100 */
[----:B------:R-:W-:Y:S01]  /*1fc60*/  FADD.FTZ R163, -R78, R163 ;  /* 0x000000a34ea37221 */ /* 0x000fe20000010100 */
[C---:B--2---:R-:W-:Y:S01]  /*1fc70*/  FMUL.FTZ R83, R0.reuse, R83 ;  /* 0x0000005300537220 */ /* 0x044fe20000410000 */
[C---:B------:R-:W-:Y:S01]  /*1fc80*/  FMUL.FTZ R131, R0.reuse, R131 ;  /* 0x0000008300837220 */ /* 0x040fe20000410000 */
[----:B------:R0:W-:Y:S01]  /*1fc90*/  @!P1 STG.E desc[UR8][R68.64], R75 ;  /* 0x0000004b44009986 */ /* 0x0001e2000c101908 */
[----:B------:R-:W-:Y:S01]  /*1fca0*/  FMUL.FTZ R129, R0, R129 ;  /* 0x0000008100817220 */ /* 0x000fe20000410000 */
[----:B------:R-:W-:Y:S01]  /*1fcb0*/  FFMA.FTZ R72, R83, R72, R74 ;  /* 0x0000004853487223 */ /* 0x000fe2000001004a */
[----:B-1----:R-:W-:-:S04]  /*1fcc0*/  @!P1 IMAD.WIDE R70, R126, 0x4, R70 ;  /* 0x000000047e469825 */ /* 0x002fc800078e0246 */
[C---:B------:R-:W-:Y:S01]  /*1fcd0*/  FMUL.FTZ R87, R0.reuse, R87 ;  /* 0x0000005700577220 */ /* 0x040fe20000410000 */
[C---:B------:R-:W-:Y:S01]  /*1fce0*/  FMUL.FTZ R85, R0.reuse, R85 ;  /* 0x0000005500557220 */ /* 0x040fe20000410000 */
[C---:B------:R-:W-:Y:S01]  /*1fcf0*/  FMUL.FTZ R133, R0.reuse, R133 ;  /* 0x0000008500857220 */ /* 0x040fe20000410000 */
[----:B------:R-:W-:Y:S01]  /*1fd00*/  HADD2.F32 R74, -RZ, R44.H1_H1 ;  /* 0x3000002cff4a7230 */ /* 0x000fe20000004100 */
[----:B------:R1:W-:Y:S01]  /*1fd10*/  @!P1 STG.E desc[UR8][R70.64], R0 ;  /* 0x0000000046009986 */ /* 0x0003e2000c101908 */
[C---:B------:R-:W-:Y:S01]  /*1fd20*/  FMUL.FTZ R135, R0.reuse, R135 ;  /* 0x0000008700877220 */ /* 0x040fe20000410000 */
[C---:B------:R-:W-:Y:S01]  /*1fd30*/  FMUL.FTZ R137, R0.reuse, R137 ;  /* 0x0000008900897220 */ /* 0x040fe20000410000 */
[C---:B------:R-:W-:Y:S01]  /*1fd40*/  FMUL.FTZ R149, R0.reuse, R149 ;  /* 0x0000009500957220 */ /* 0x040fe20000410000 */
[----:B0-----:R-:W-:Y:S01]  /*1fd50*/  FFMA.FTZ R68, R83, R76, R73 ;  /* 0x0000004c53447223 */ /* 0x001fe20000010049 */
[----:B------:R-:W-:Y:S02]  /*1fd60*/  HADD2.F32 R76, -RZ, R16.H1_H1 ;  /* 0x30000010ff4c7230 */ /* 0x000fe40000004100 */
[----:B------:R-:W-:Y:S01]  /*1fd70*/  FMUL.FTZ R141, R0, R141 ;  /* 0x0000008d008d7220 */ /* 0x000fe20000410000 */
[----:B------:R-:W-:-:S02]  /*1fd80*/  HADD2.F32 R75, -RZ, R62.H1_H1 ;  /* 0x3000003eff4b7230 */ /* 0x000fc40000004100 */
[C---:B------:R-:W-:Y:S01]  /*1fd90*/  FMUL.FTZ R151, R0.reuse, R151 ;  /* 0x0000009700977220 */ /* 0x040fe20000410000 */
[C---:B------:R-:W-:Y:S01]  /*1fda0*/  FMUL.FTZ R145, R0.reuse, R145 ;  /* 0x0000009100917220 */ /* 0x040fe20000410000 */
[C---:B------:R-:W-:Y:S01]  /*1fdb0*/  FMUL.FTZ R155, R0.reuse, R155 ;  /* 0x0000009b009b7220 */ /* 0x040fe20000410000 */
[C---:B------:R-:W-:Y:S01]  /*1fdc0*/  FMUL.FTZ R153, R0.reuse, R153 ;  /* 0x0000009900997220 */ /* 0x040fe20000410000 */
[----:B-1----:R-:W-:Y:S02]  /*1fdd0*/  HADD2.F32 R70, -RZ, R112.H1_H1 ;  /* 0x30000070ff467230 */ /* 0x002fe40000004100 */
[C---:B------:R-:W-:Y:S01]  /*1fde0*/  FMUL.FTZ R143, R0.reuse, R143 ;  /* 0x0000008f008f7220 */ /* 0x040fe20000410000 */
[----:B------:R-:W-:Y:S02]  /*1fdf0*/  HADD2.F32 R71, -RZ, R60.H1_H1 ;  /* 0x3000003cff477230 */ /* 0x000fe40000004100 */
[C---:B------:R-:W-:Y:S01]  /*1fe00*/  FMUL.FTZ R147, R0.reuse, R147 ;  /* 0x0000009300937220 */ /* 0x040fe20000410000 */
[----:B------:R-:W-:Y:S01]  /*1fe10*/  FMUL.FTZ R171, R0, R171 ;  /* 0x000000ab00ab7220 */ /* 0x000fe20000410000 */
[----:B------:R-:W-:Y:S01]  /*1fe20*/  FFMA.FTZ R69, R131, R70, R74 ;  /* 0x0000004683457223 */ /* 0x000fe2000001004a */
[----:B------:R-:W-:-:S02]  /*1fe30*/  HADD2.F32 R70, -RZ, R113.H0_H0 ;  /* 0x20000071ff467230 */ /* 0x000fc40000004100 */
[----:B------:R-:W-:Y:S01]  /*1fe40*/  FFMA.FTZ R131, R131, R76, R71 ;  /* 0x0000004c83837223 */ /* 0x000fe20000010047 */
[----:B------:R-:W-:Y:S02]  /*1fe50*/  HADD2.F32 R74, -RZ, R45.H0_H0 ;  /* 0x2000002dff4a7230 */ /* 0x000fe40000004100 */
[C---:B------:R-:W-:Y:S01]  /*1fe60*/  FMUL.FTZ R167, R0.reuse, R167 ;  /* 0x000000a700a77220 */ /* 0x040fe20000410000 */
[----:B------:R-:W-:Y:S01]  /*1fe70*/  HADD2.F32 R76, -RZ, R17.H0_H0 ;  /* 0x20000011ff4c7230 */ /* 0x000fe20000004100 */
[----:B------:R-:W-:Y:S01]  /*1fe80*/  F2FP.F16.F32.PACK_AB R72, R69, R72 ;  /* 0x000000484548723e */ /* 0x000fe200000000ff */
[----:B------:R-:W-:Y:S02]  /*1fe90*/  HADD2.F32 R71, -RZ, R61.H0_H0 ;  /* 0x2000003dff477230 */ /* 0x000fe40000004100 */
[----:B------:R-:W-:Y:S01]  /*1fea0*/  FFMA.FTZ R70, R129, R70, R74 ;  /* 0x0000004681467223 */ /* 0x000fe2000001004a */
[----:B------:R-:W-:Y:S01]  /*1feb0*/  HADD2.F32 R74, -RZ, R113.H1_H1 ;  /* 0x30000071ff4a7230 */ /* 0x000fe20000004100 */
[----:B------:R-:W-:Y:S01]  /*1fec0*/  F2FP.F16.F32.PACK_AB R68, R131, R68 ;  /* 0x000000448344723e */ /* 0x000fe200000000ff */
[----:B------:R-:W-:Y:S01]  /*1fed0*/  FMUL.FTZ R169, R0, R169 ;  /* 0x000000a900a97220 */ /* 0x000fe20000410000 */
[----:B------:R-:W-:Y:S01]  /*1fee0*/  FFMA.FTZ R129, R129, R76, R71 ;  /* 0x0000004c81817223 */ /* 0x000fe20000010047 */
[----:B------:R-:W-:-:S02]  /*1fef0*/  HADD2.F32 R76, -RZ, R45.H1_H1 ;  /* 0x3000002dff4c7230 */ /* 0x000fc40000004100 */
[C---:B------:R-:W-:Y:S01]  /*1ff00*/  FMUL.FTZ R165, R0.reuse, R165 ;  /* 0x000000a500a57220 */ /* 0x040fe20000410000 */
[----:B------:R-:W-:Y:S02]  /*1ff10*/  HADD2.F32 R71, -RZ, R61.H1_H1 ;  /* 0x3000003dff477230 */ /* 0x000fe40000004100 */
[----:B------:R-:W-:Y:S01]  /*1ff20*/  FMUL.FTZ R163, R0, R163 ;  /* 0x000000a300a37220 */ /* 0x000fe20000410000 */
[----:B------:R-:W-:Y:S01]  /*1ff30*/  FADD.FTZ R157, -R78, R157 ;  /* 0x0000009d4e9d7221 */ /* 0x000fe20000010100 */
[C---:B------:R-:W-:Y:S01]  /*1ff40*/  FFMA.FTZ R73, R87.reuse, R74, R76 ;  /* 0x0000004a57497223 */ /* 0x040fe2000001004c */
[----:B------:R-:W-:Y:S02]  /*1ff50*/  HADD2.F32 R74, -RZ, R114.H0_H0 ;  /* 0x20000072ff4a7230 */ /* 0x000fe40000004100 */
[----:B------:R-:W-:Y:S01]  /*1ff60*/  FFMA.FTZ R80, R87, R80, R71 ;  /* 0x0000005057507223 */ /* 0x000fe20000010047 */
[----:B------:R-:W-:Y:S02]  /*1ff70*/  HADD2.F32 R76, -RZ, R46.H0_H0 ;  /* 0x2000002eff4c7230 */ /* 0x000fe40000004100 */
[----:B------:R-:W-:Y:S01]  /*1ff80*/  FMUL.FTZ R157, R0, R157 ;  /* 0x0000009d009d7220 */ /* 0x000fe20000410000 */
[----:B------:R-:W-:Y:S01]  /*1ff90*/  HADD2.F32 R71, -RZ, R62.H0_H0 ;  /* 0x2000003eff477230 */ /* 0x000fe20000004100 */
[----:B------:R-:W-:Y:S01]  /*1ffa0*/  F2FP.F16.F32.PACK_AB R73, R73, R70 ;  /* 0x000000464949723e */ /* 0x000fe200000000ff */
[----:B------:R-:W-:-:S02]  /*1ffb0*/  HADD2.F32 R70, -RZ, R19.H1_H1 ;  /* 0x30000013ff467230 */ /* 0x000fc40000004100 */
[C---:B------:R-:W-:Y:S01]  /*1ffc0*/  FFMA.FTZ R74, R85.reuse, R74, R76 ;  /* 0x0000004a554a7223 */ /* 0x040fe2000001004c */
[----:B------:R-:W-:Y:S02]  /*1ffd0*/  HADD2.F32 R76, -RZ, R114.H1_H1 ;  /* 0x30000072ff4c7230 */ /* 0x000fe40000004100 */
[----:B------:R-:W-:Y:S01]  /*1ffe0*/  FFMA.FTZ R86, R85, R82, R71 ;  /* 0x0000005255567223 */ /* 0x000fe20000010047 */
[----:B------:R-:W-:Y:S02]  /*1fff0*/  HADD2.F32 R82, -RZ, R46.H1_H1 ;  /* 0x3000002eff527230 */ /* 0x000fe40000004100 */
[----:B------:R-:W-:Y:S01]  /*20000*/  FFMA.FTZ R70, R137, R70, R142 ;  /* 0x0000004689467223 */ /* 0x000fe2000001008e */
[----:B------:R-:W-:Y:S01]  /*20010*/  F2FP.F16.F32.PACK_AB R69, R80, R129 ;  /* 0x000000815045723e */ /* 0x000fe200000000ff */
[----:B------:R-:W-:Y:S02]  /*20020*/  HADD2.F32 R80, -RZ, R41.H0_H0 ;  /* 0x20000029ff507230 */ /* 0x000fe40000004100 */
[----:B------:R-:W-:Y:S01]  /*20030*/  FADD.FTZ R159, -R78, R159 ;  /* 0x0000009f4e9f7221 */ /* 0x000fe20000010100 */
[----:B------:R-:W-:Y:S01]  /*20040*/  FFMA.FTZ R71, R133, R76, R82 ;  /* 0x0000004c85477223 */ /* 0x000fe20000010052 */
[----:B------:R-:W-:-:S02]  /*20050*/  HADD2.F32 R76, -RZ, R115.H0_H0 ;  /* 0x20000073ff4c7230 */ /* 0x000fc40000004100 */
[----:B------:R-:W-:Y:S01]  /*20060*/  FFMA.FTZ R133, R133, R84, R75 ;  /* 0x0000005485857223 */ /* 0x000fe2000001004b */
[----:B------:R-:W-:Y:S02]  /*20070*/  HADD2.F32 R82, -RZ, R47.H0_H0 ;  /* 0x2000002fff527230 */ /* 0x000fe40000004100 */
[----:B------:R-:W-:Y:S01]  /*20080*/  FMUL.FTZ R159, R0, R159 ;  /* 0x0000009f009f7220 */ /* 0x000fe20000410000 */
[----:B------:R-:W-:Y:S01]  /*20090*/  HADD2.F32 R84, -RZ, R19.H0_H0 ;  /* 0x20000013ff547230 */ /* 0x000fe20000004100 */
[----:B------:R-:W-:Y:S01]  /*200a0*/  F2FP.F16.F32.PACK_AB R74, R71, R74 ;  /* 0x0000004a474a723e */ /* 0x000fe200000000ff */
[----:B------:R-:W-:Y:S02]  /*200b0*/  HADD2.F32 R142, -RZ, R57.H0_H0 ;  /* 0x20000039ff8e7230 */ /* 0x000fe40000004100 */
[C---:B------:R-:W-:Y:S01]  /*200c0*/  FFMA.FTZ R75, R135.reuse, R76, R82 ;  /* 0x0000004c874b7223 */ /* 0x040fe20000010052 */
[----:B------:R-:W-:Y:S02]  /*200d0*/  HADD2.F32 R76, -RZ, R115.H1_H1 ;  /* 0x30000073ff4c7230 */ /* 0x000fe40000004100 */
[----:B------:R-:W-:Y:S01]  /*200e0*/  FFMA.FTZ R135, R135, R84, R77 ;  /* 0x0000005487877223 */ /* 0x000fe2000001004d */
[----:B------:R-:W-:-:S02]  /*200f0*/  HADD2.F32 R82, -RZ, R47.H1_H1 ;  /* 0x3000002fff527230 */ /* 0x000fc40000004100 */
[C---:B------:R-:W-:Y:S01]  /*20100*/  FADD.FTZ R161, -R78.reuse, R161 ;  /* 0x000000a14ea17221 */ /* 0x040fe20000010100 */
[----:B------:R-:W-:Y:S02]  /*20110*/  HADD2.F32 R129, -RZ, R53.H1_H1 ;  /* 0x30000035ff817230 */ /* 0x000fe40000004100 */
[----:B------:R-:W-:Y:S01]  /*20120*/  FADD.FTZ R175, -R78, R175 ;  /* 0x000000af4eaf7221 */ /* 0x000fe20000010100 */
[----:B------:R-:W-:Y:S01]  /*20130*/  F2FP.F16.F32.PACK_AB R71, R70, R135 ;  /* 0x000000874647723e */ /* 0x000fe200000000ff */
[----:B------:R-:W-:Y:S01]  /*20140*/  FFMA.FTZ R82, R137, R76, R82 ;  /* 0x0000004c89527223 */ /* 0x000fe20000010052 */
[----:B------:R-:W-:Y:S01]  /*20150*/  F2FP.F16.F32.PACK_AB R70, R133, R86 ;  /* 0x000000568546723e */ /* 0x000fe200000000ff */
[----:B------:R-:W0:Y:S01]  /*20160*/  LDC.64 R76, c[0x0][0x428] ;  /* 0x00010a00ff4c7b82 */ /* 0x000e220000000a00 */
[--C-:B------:R-:W-:Y:S02]  /*20170*/  HADD2.F32 R131, -RZ, R54.reuse.H0_H0 ;  /* 0x20000036ff837230 */ /* 0x100fe40000004100 */
[----:B------:R-:W-:Y:S01]  /*20180*/  FMUL.FTZ R161, R0, R161 ;  /* 0x000000a100a17220 */ /* 0x000fe20000410000 */
[----:B------:R-:W-:Y:S01]  /*20190*/  F2FP.F16.F32.PACK_AB R75, R82, R75 ;  /* 0x0000004b524b723e */ /* 0x000fe200000000ff */
[----:B------:R-:W-:-:S02]  /*201a0*/  HADD2.F32 R135, -RZ, R54.H1_H1 ;  /* 0x30000036ff877230 */ /* 0x000fc40000004100 */
[----:B------:R-:W-:Y:S01]  /*201b0*/  FMUL.FTZ R175, R0, R175 ;  /* 0x000000af00af7220 */ /* 0x000fe20000410000 */
[----:B------:R-:W-:Y:S02]  /*201c0*/  HADD2.F32 R137, -RZ, R55.H0_H0 ;  /* 0x20000037ff897230 */ /* 0x000fe40000004100 */
[C---:B------:R-:W-:Y:S01]  /*201d0*/  FADD.FTZ R177, -R78.reuse, R177 ;  /* 0x000000b14eb17221 */ /* 0x040fe20000010100 */
[----:B------:R-:W1:Y:S01]  /*201e0*/  LDC.64 R82, c[0x0][0x430] ;  /* 0x00010c00ff527b82 */ /* 0x000e620000000a00 */
[C---:B------:R-:W-:Y:S01]  /*201f0*/  FADD.FTZ R179, -R78.reuse, R179 ;  /* 0x000000b34eb37221 */ /* 0x040fe20000010100 */
[----:B------:R-:W-:Y:S01]  /*20200*/  FADD.FTZ R181, -R78, R181 ;  /* 0x000000b54eb57221 */ /* 0x000fe20000010100 */
[----:B------:R-:W-:Y:S01]  /*20210*/  FMUL.FTZ R177, R0, R177 ;  /* 0x000000b100b17220 */ /* 0x000fe20000410000 */
[----:B------:R-:W-:Y:S01]  /*20220*/  FADD.FTZ R183, -R78, R183 ;  /* 0x000000b74eb77221 */ /* 0x000fe20000010100 */
[C---:B------:R-:W-:Y:S01]  /*20230*/  FMUL.FTZ R179, R0.reuse, R179 ;  /* 0x000000b300b37220 */ /* 0x040fe20000410000 */
[----:B------:R-:W-:Y:S01]  /*20240*/  FMUL.FTZ R181, R0, R181 ;  /* 0x000000b500b57220 */ /* 0x000fe20000410000 */
[----:B------:R-:W-:Y:S01]  /*20250*/  FADD.FTZ R185, -R78, R185 ;  /* 0x000000b94eb97221 */ /* 0x000fe20000010100 */
[----:B------:R-:W-:Y:S01]  /*20260*/  FMUL.FTZ R183, R0, R183 ;  /* 0x000000b700b77220 */ /* 0x000fe20000410000 */
[C---:B------:R-:W-:Y:S01]  /*20270*/  FADD.FTZ R187, -R78.reuse, R187 ;  /* 0x000000bb4ebb7221 */ /* 0x040fe20000010100 */
[----:B------:R-:W-:Y:S01]  /*20280*/  FADD.FTZ R189, -R78, R189 ;  /* 0x000000bd4ebd7221 */ /* 0x000fe20000010100 */
[----:B------:R-:W-:Y:S01]  /*20290*/  FMUL.FTZ R185, R0, R185 ;  /* 0x000000b900b97220 */ /* 0x000fe20000410000 */
[----:B------:R-:W-:-:S02]  /*202a0*/  HADD2.F32 R78, -RZ, R35.H1_H1 ;  /* 0x30000023ff4e7230 */ /* 0x000fc40000004100 */
[C---:B------:R-:W-:Y:S01]  /*202b0*/  FMUL.FTZ R187, R0.reuse, R187 ;  /* 0x000000bb00bb7220 */ /* 0x040fe20000410000 */
[----:B------:R-:W-:Y:S01]  /*202c0*/  FMUL.FTZ R189, R0, R189 ;  /* 0x000000bd00bd7220 */ /* 0x000fe20000410000 */
[----:B------:R-:W-:Y:S02]  /*202d0*/  HADD2.F32 R0, -RZ, R15.H1_H1 ;  /* 0x3000000fff007230 */ /* 0x000fe40000004100 */
[----:B0-----:R-:W-:-:S04]  /*202e0*/  IMAD.WIDE.U32 R84, R79, 0x10, R76 ;  /* 0x000000104f547825 */ /* 0x001fc800078e004c */
[----:B------:R-:W-:Y:S01]  /*202f0*/  FFMA.FTZ R0, R189, R0, R78 ;  /* 0x00000000bd007223 */ /* 0x000fe2000001004e */
[----:B------:R-:W-:Y:S01]  /*20300*/  HADD2.F32 R78, -RZ, R31.H1_H1 ;  /* 0x3000001fff4e7230 */ /* 0x000fe20000004100 */
[----:B------:R0:W-:Y:S01]  /*20310*/  STG.E.128 desc[UR8][R84.64], R72 ;  /* 0x0000004854007986 */ /* 0x0001e2000c101d08 */
[----:B-1----:R-:W-:-:S05]  /*20320*/  IMAD.WIDE.U32 R86, R79, 0x10, R82 ;  /* 0x000000104f567825 */ /* 0x002fca00078e0052 */
[----:B------:R1:W-:Y:S01]  /*20330*/  STG.E.128 desc[UR8][R86.64], R68 ;  /* 0x0000004456007986 */ /* 0x0003e2000c101d08 */
[----:B0-----:R-:W-:Y:S02]  /*20340*/  HADD2.F32 R72, -RZ, R4.H0_H0 ;  /* 0x20000004ff487230 */ /* 0x001fe40000004100 */
[----:B------:R-:W-:Y:S02]  /*20350*/  HADD2.F32 R74, -RZ, R40.H0_H0 ;  /* 0x20000028ff4a7230 */ /* 0x000fe40000004100 */
[----:B-1----:R-:W-:-:S03]  /*20360*/  HADD2.F32 R68, -RZ, R6.H0_H0 ;  /* 0x20000006ff447230 */ /* 0x002fc60000004100 */
[----:B------:R-:W-:Y:S01]  /*20370*/  FFMA.FTZ R72, R141, R72, R74 ;  /* 0x000000488d487223 */ /* 0x000fe2000001004a */
[----:B------:R-:W-:Y:S02]  /*20380*/  HADD2.F32 R70, -RZ, R42.H0_H0 ;  /* 0x2000002aff467230 */ /* 0x000fe40000004100 */
[----:B------:R-:W-:-:S03]  /*20390*/  HADD2.F32 R74, -RZ, R5.H0_H0 ;  /* 0x20000005ff4a7230 */ /* 0x000fc60000004100 */
[----:B------:R-:W-:Y:S01]  /*203a0*/  FFMA.FTZ R75, R149, R68, R70 ;  /* 0x00000044954b7223 */ /* 0x000fe20000010046 */
[----:B------:R-:W-:Y:S02]  /*203b0*/  HADD2.F32 R68, -RZ, R6.H1_H1 ;  /* 0x30000006ff447230 */ /* 0x000fe40000004100 */
[----:B------:R-:W-:Y:S01]  /*203c0*/  FFMA.FTZ R69, R145, R74, R80 ;  /* 0x0000004a91457223 */ /* 0x000fe20000010050 */
[----:B------:R-:W-:Y:S02]  /*203d0*/  HADD2.F32 R70, -RZ, R42.H1_H1 ;  /* 0x3000002aff467230 */ /* 0x000fe40000004100 */
        /* <DEDUP_REMOVED lines=16> */
[----:B------:R-:W-:Y:S01]  /*204e0*/  F2FP.F16.F32.PACK_AB R70, R84, R75 ;  /* 0x0000004b5446723e */ /* 0x000fe200000000ff */
[----:B------:R-:W-:Y:S01]  /*204f0*/  HADD2.F32 R84, -RZ, R20.H1_H1 ;  /* 0x30000014ff547230 */ /* 0x000fe20000004100 */
[----:B------:R-:W-:Y:S01]  /*20500*/  F2FP.F16.F32.PACK_AB R69, R74, R69 ;  /* 0x000000454a45723e */ /* 0x000fe200000000ff */
[----:B------:R-:W-:Y:S01]  /*20510*/  IMAD.WIDE.U32 R74, R81, 0x10, R76 ;  /* 0x00000010514a7825 */ /* 0x000fe200078e004c */
[----:B------:R-:W-:-:S03]  /*20520*/  F2FP.F16.F32.PACK_AB R68, R73, R72 ;  /* 0x000000484944723e */ /* 0x000fc600000000ff */
[----:B------:R-:W-:Y:S02]  /*20530*/  HADD2.F32 R72, -RZ, R20.H0_H0 ;  /* 0x20000014ff487230 */ /* 0x000fe40000004100 */
[----:B------:R0:W-:Y:S03]  /*20540*/  STG.E.128 desc[UR8][R74.64], R68 ;  /* 0x000000444a007986 */ /* 0x0001e6000c101d08 */
[----:B------:R-:W-:Y:S01]  /*20550*/  FFMA.FTZ R72, R141, R72, R80 ;  /* 0x000000488d487223 */ /* 0x000fe20000010050 */
[----:B------:R-:W-:Y:S02]  /*20560*/  HADD2.F32 R80, -RZ, R56.H1_H1 ;  /* 0x30000038ff507230 */ /* 0x000fe40000004100 */
[----:B------:R-:W-:-:S03]  /*20570*/  HADD2.F32 R141, -RZ, R55.H1_H1 ;  /* 0x30000037ff8d7230 */ /* 0x000fc60000004100 */
[----:B------:R-:W-:Y:S01]  /*20580*/  FFMA.FTZ R73, R143, R84, R80 ;  /* 0x000000548f497223 */ /* 0x000fe20000010050 */
[----:B------:R-:W-:Y:S02]  /*20590*/  HADD2.F32 R80, -RZ, R22.H1_H1 ;  /* 0x30000016ff507230 */ /* 0x000fe40000004100 */
[----:B------:R-:W-:Y:S02]  /*205a0*/  HADD2.F32 R84, -RZ, R58.H1_H1 ;  /* 0x3000003aff547230 */ /* 0x000fe40000004100 */
[----:B------:R-:W-:Y:S02]  /*205b0*/  HADD2.F32 R143, -RZ, R48.H0_H0 ;  /* 0x20000030ff8f7230 */ /* 0x000fe40000004100 */
[----:B0-----:R-:W-:Y:S01]  /*205c0*/  FFMA.FTZ R69, R145, R86, R142 ;  /* 0x0000005691457223 */ /* 0x001fe2000001008e */
[----:B------:R-:W-:Y:S02]  /*205d0*/  HADD2.F32 R70, -RZ, R22.H0_H0 ;  /* 0x20000016ff467230 */ /* 0x000fe40000004100 */
[----:B------:R-:W-:Y:S01]  /*205e0*/  FFMA.FTZ R75, R151, R80, R84 ;  /* 0x00000050974b7223 */ /* 0x000fe20000010054 */
[----:B------:R-:W-:-:S02]  /*205f0*/  HADD2.F32 R74, -RZ, R58.H0_H0 ;  /* 0x2000003aff4a7230 */ /* 0x000fc40000004100 */
[----:B------:R-:W-:Y:S01]  /*20600*/  FFMA.FTZ R68, R147, R144, R146 ;  /* 0x0000009093447223 */ /* 0x000fe20000010092 */
[----:B------:R-:W-:Y:S02]  /*20610*/  HADD2.F32 R86, -RZ, R23.H0_H0 ;  /* 0x20000017ff567230 */ /* 0x000fe40000004100 */
[----:B------:R-:W-:Y:S02]  /*20620*/  HADD2.F32 R142, -RZ, R59.H0_H0 ;  /* 0x2000003bff8e7230 */ /* 0x000fe40000004100 */
[----:B------:R-:W-:Y:S01]  /*20630*/  FFMA.FTZ R70, R149, R70, R74 ;  /* 0x0000004695467223 */ /* 0x000fe2000001004a */
[----:B------:R-:W-:Y:S01]  /*20640*/  HADD2.F32 R74, -RZ, R23.H1_H1 ;  /* 0x30000017ff4a7230 */ /* 0x000fe20000004100 */
[----:B------:R-:W-:Y:S01]  /*20650*/  F2FP.F16.F32.PACK_AB R69, R68, R69 ;  /* 0x000000454445723e */ /* 0x000fe200000000ff */
[----:B------:R-:W-:Y:S02]  /*20660*/  HADD2.F32 R80, -RZ, R59.H1_H1 ;  /* 0x3000003bff507230 */ /* 0x000fe40000004100 */
[----:B------:R-:W-:Y:S01]  /*20670*/  FFMA.FTZ R71, R153, R86, R142 ;  /* 0x0000005699477223 */ /* 0x000fe2000001008e */
[----:B------:R-:W-:Y:S01]  /*20680*/  HADD2.F32 R84, -RZ, R8.H0_H0 ;  /* 0x20000008ff547230 */ /* 0x000fe20000004100 */
[----:B------:R-:W-:Y:S01]  /*20690*/  F2FP.F16.F32.PACK_AB R70, R75, R70 ;  /* 0x000000464b46723e */ /* 0x000fe200000000ff */
[----:B------:R-:W-:-:S02]  /*206a0*/  HADD2.F32 R86, -RZ, R36.H0_H0 ;  /* 0x20000024ff567230 */ /* 0x000fc40000004100 */
[----:B------:R-:W-:Y:S01]  /*206b0*/  FFMA.FTZ R74, R155, R74, R80 ;  /* 0x0000004a9b4a7223 */ /* 0x000fe20000010050 */
[----:B------:R-:W-:Y:S01]  /*206c0*/  HADD2.F32 R80, -RZ, R24.H0_H0 ;  /* 0x20000018ff507230 */ /* 0x000fe20000004100 */
[----:B------:R-:W-:Y:S01]  /*206d0*/  F2FP.F16.F32.PACK_AB R68, R73, R72 ;  /* 0x000000484944723e */ /* 0x000fe200000000ff */
[----:B------:R-:W-:Y:S02]  /*206e0*/  HADD2.F32 R142, -RZ, R36.H1_H1 ;  /* 0x30000024ff8e7230 */ /* 0x000fe40000004100 */
[----:B------:R-:W-:Y:S01]  /*206f0*/  FFMA.FTZ R79, R171, R84, R86 ;  /* 0x00000054ab4f7223 */ /* 0x000fe20000010056 */
[----:B------:R-:W-:Y:S01]  /*20700*/  HADD2.F32 R84, -RZ, R52.H0_H0 ;  /* 0x20000034ff547230 */ /* 0x000fe20000004100 */
[----:B------:R-:W-:Y:S01]  /*20710*/  F2FP.F16.F32.PACK_AB R71, R74, R71 ;  /* 0x000000474a47723e */ /* 0x000fe200000000ff */
[----:B------:R-:W-:Y:S02]  /*20720*/  HADD2.F32 R86, -RZ, R8.H1_H1 ;  /* 0x30000008ff567230 */ /* 0x000fe40000004100 */
[----:B------:R-:W-:-:S02]  /*20730*/  HADD2.F32 R144, -RZ, R9.H0_H0 ;  /* 0x20000009ff907230 */ /* 0x000fc40000004100 */
[----:B------:R-:W-:Y:S01]  /*20740*/  FFMA.FTZ R80, R171, R80, R84 ;  /* 0x00000050ab507223 */ /* 0x000fe20000010054 */
[----:B------:R-:W-:Y:S02]  /*20750*/  HADD2.F32 R146, -RZ, R37.H0_H0 ;  /* 0x20000025ff927230 */ /* 0x000fe40000004100 */
[----:B------:R-:W-:Y:S01]  /*20760*/  FFMA.FTZ R84, R167, R86, R142 ;  /* 0x00000056a7547223 */ /* 0x000fe2000001008e */
[----:B------:R-:W-:Y:S02]  /*20770*/  HADD2.F32 R86, -RZ, R24.H1_H1 ;  /* 0x30000018ff567230 */ /* 0x000fe40000004100 */
[----:B------:R-:W-:Y:S02]  /*20780*/  HADD2.F32 R142, -RZ, R52.H1_H1 ;  /* 0x30000034ff8e7230 */ /* 0x000fe40000004100 */
[----:B------:R-:W-:Y:S01]  /*20790*/  FFMA.FTZ R87, R169, R144, R146 ;  /* 0x00000090a9577223 */ /* 0x000fe20000010092 */
[----:B------:R-:W-:Y:S01]  /*207a0*/  HADD2.F32 R144, -RZ, R25.H1_H1 ;  /* 0x30000019ff907230 */ /* 0x000fe20000004100 */
[----:B------:R-:W-:Y:S01]  /*207b0*/  F2FP.F16.F32.PACK_AB R72, R84, R79 ;  /* 0x0000004f5448723e */ /* 0x000fe200000000ff */
[----:B------:R-:W-:-:S02]  /*207c0*/  HADD2.F32 R146, -RZ, R26.H0_H0 ;  /* 0x2000001aff927230 */ /* 0x000fc40000004100 */
[----:B------:R-:W-:Y:S01]  /*207d0*/  FFMA.FTZ R85, R167, R86, R142 ;  /* 0x00000056a7557223 */ /* 0x000fe2000001008e */
[----:B------:R-:W-:Y:S02]  /*207e0*/  HADD2.F32 R86, -RZ, R25.H0_H0 ;  /* 0x20000019ff567230 */ /* 0x000fe40000004100 */
[----:B------:R-:W-:Y:S01]  /*207f0*/  FFMA.FTZ R129, R165, R144, R129 ;  /* 0x00000090a5817223 */ /* 0x000fe20000010081 */
[----:B------:R-:W-:Y:S02]  /*20800*/  HADD2.F32 R142, -RZ, R53.H0_H0 ;  /* 0x20000035ff8e7230 */ /* 0x000fe40000004100 */
[----:B------:R-:W-:Y:S01]  /*20810*/  FFMA.FTZ R131, R163, R146, R131 ;  /* 0x00000092a3837223 */ /* 0x000fe20000010083 */
[----:B------:R-:W-:Y:S02]  /*20820*/  HADD2.F32 R144, -RZ, R38.H0_H0 ;  /* 0x20000026ff907230 */ /* 0x000fe40000004100 */
[----:B------:R-:W-:Y:S02]  /*20830*/  HADD2.F32 R146, -RZ, R26.H1_H1 ;  /* 0x3000001aff927230 */ /* 0x000fe40000004100 */
[----:B------:R-:W-:Y:S01]  /*20840*/  FFMA.FTZ R86, R169, R86, R142 ;  /* 0x00000056a9567223 */ /* 0x000fe2000001008e */
[----:B------:R-:W-:-:S02]  /*20850*/  HADD2.F32 R142, -RZ, R37.H1_H1 ;  /* 0x30000025ff8e7230 */ /* 0x000fc40000004100 */
[----:B------:R-:W-:-:S04]  /*20860*/  IMAD.WIDE.U32 R150, R139, 0x10, R82 ;  /* 0x000000108b967825 */ /* 0x000fc800078e0052 */
[----:B------:R-:W-:Y:S01]  /*20870*/  FFMA.FTZ R156, R157, R146, R135 ;  /* 0x000000929d9c7223 */ /* 0x000fe20000010087 */
[----:B------:R-:W-:Y:S01]  /*20880*/  FFMA.FTZ R148, R165, R148, R142 ;  /* 0x00000094a5947223 */ /* 0x000fe2000001008e */
[----:B------:R-:W-:Y:S02]  /*20890*/  HADD2.F32 R142, -RZ, R10.H0_H0 ;  /* 0x2000000aff8e7230 */ /* 0x000fe40000004100 */
[----:B------:R-:W-:Y:S02]  /*208a0*/  HADD2.F32 R146, -RZ, R27.H0_H0 ;  /* 0x2000001bff927230 */ /* 0x000fe40000004100 */
[----:B------:R-:W-:-:S04]  /*208b0*/  IMAD.WIDE.U32 R152, R173, 0x10, R82 ;  /* 0x00000010ad987825 */ /* 0x000fc800078e0052 */
[----:B------:R-:W-:Y:S01]  /*208c0*/  FFMA.FTZ R133, R163, R142, R144 ;  /* 0x0000008ea3857223 */ /* 0x000fe20000010090 */
[----:B------:R-:W-:Y:S01]  /*208d0*/  F2FP.F16.F32.PACK_AB R73, R148, R87 ;  /* 0x000000579449723e */ /* 0x000fe200000000ff */
[----:B------:R-:W-:Y:S01]  /*208e0*/  FFMA.FTZ R137, R159, R146, R137 ;  /* 0x000000929f897223 */ /* 0x000fe20000010089 */
[----:B------:R-:W-:Y:S02]  /*208f0*/  HADD2.F32 R142, -RZ, R10.H1_H1 ;  /* 0x3000000aff8e7230 */ /* 0x000fe40000004100 */
[----:B------:R-:W-:Y:S02]  /*20900*/  HADD2.F32 R144, -RZ, R38.H1_H1 ;  /* 0x30000026ff907230 */ /* 0x000fe40000004100 */
[----:B------:R-:W-:-:S03]  /*20910*/  HADD2.F32 R146, -RZ, R27.H1_H1 ;  /* 0x3000001bff927230 */ /* 0x000fc60000004100 */
[----:B------:R-:W-:Y:S01]  /*20920*/  FFMA.FTZ R154, R157, R142, R144 ;  /* 0x0000008e9d9a7223 */ /* 0x000fe20000010090 */
[----:B------:R-:W-:Y:S02]  /*20930*/  HADD2.F32 R142, -RZ, R11.H0_H0 ;  /* 0x2000000bff8e7230 */ /* 0x000fe40000004100 */
[----:B------:R-:W-:Y:S01]  /*20940*/  FFMA.FTZ R160, R161, R146, R141 ;  /* 0x00000092a1a07223 */ /* 0x000fe2000001008d */
[----:B------:R-:W-:Y:S02]  /*20950*/  HADD2.F32 R144, -RZ, R39.H0_H0 ;  /* 0x20000027ff907230 */ /* 0x000fe40000004100 */
[----:B------:R-:W-:Y:S01]  /*20960*/  HADD2.F32 R146, -RZ, R28.H0_H0 ;  /* 0x2000001cff927230 */ /* 0x000fe20000004100 */
[----:B------:R-:W-:Y:S02]  /*20970*/  F2FP.F16.F32.PACK_AB R74, R154, R133 ;  /* 0x000000859a4a723e */ /* 0x000fe400000000ff */
[----:B------:R-:W-:Y:S01]  /*20980*/  FFMA.FTZ R135, R159, R142, R144 ;  /* 0x0000008e9f877223 */ /* 0x000fe20000010090 */
[----:B------:R-:W-:Y:S01]  /*20990*/  HADD2.F32 R142, -RZ, R11.H1_H1 ;  /* 0x3000000bff8e7230 */ /* 0x000fe20000004100 */
[----:B------:R-:W-:Y:S01]  /*209a0*/  F2FP.F16.F32.PACK_AB R79, R160, R137 ;  /* 0x00000089a04f723e */ /* 0x000fe200000000ff */
[----:B------:R-:W-:-:S05]  /*209b0*/  HADD2.F32 R144, -RZ, R39.H1_H1 ;  /* 0x30000027ff907230 */ /* 0x000fca0000004100 */
[----:B------:R-:W-:Y:S01]  /*209c0*/  FFMA.FTZ R158, R161, R142, R144 ;  /* 0x0000008ea19e7223 */ /* 0x000fe20000010090 */
[----:B------:R-:W-:Y:S02]  /*209d0*/  HADD2.F32 R142, -RZ, R12.H0_H0 ;  /* 0x2000000cff8e7230 */ /* 0x000fe40000004100 */
[----:B------:R-:W-:Y:S02]  /*209e0*/  HADD2.F32 R144, -RZ, R32.H0_H0 ;  /* 0x20000020ff907230 */ /* 0x000fe40000004100 */
[----:B------:R-:W-:-:S03]  /*209f0*/  F2FP.F16.F32.PACK_AB R75, R158, R135 ;  /* 0x000000879e4b723e */ /* 0x000fc600000000ff */
[C---:B------:R-:W-:Y:S01]  /*20a00*/  FFMA.FTZ R141, R175.reuse, R142, R144 ;  /* 0x0000008eaf8d7223 */ /* 0x040fe20000010090 */
[----:B------:R-:W-:Y:S02]  /*20a10*/  HADD2.F32 R142, -RZ, R12.H1_H1 ;  /* 0x3000000cff8e7230 */ /* 0x000fe40000004100 */
[----:B------:R-:W-:Y:S01]  /*20a20*/  FFMA.FTZ R175, R175, R146, R143 ;  /* 0x00000092afaf7223 */ /* 0x000fe2000001008f */
[----:B------:R-:W-:Y:S02]  /*20a30*/  HADD2.F32 R144, -RZ, R32.H1_H1 ;  /* 0x30000020ff907230 */ /* 0x000fe40000004100 */
        /* <DEDUP_REMOVED lines=15> */
[C---:B------:R-:W-:Y:S01]  /*20b30*/  FFMA.FTZ R166, R181.reuse, R142, R144 ;  /* 0x0000008eb5a67223 */ /* 0x040fe20000010090 */
[----:B------:R-:W-:Y:S02]  /*20b40*/  HADD2.F32 R142, -RZ, R14.H0_H0 ;  /* 0x2000000eff8e7230 */ /* 0x000fe40000004100 */
[----:B------:R-:W-:Y:S02]  /*20b50*/  HADD2.F32 R144, -RZ, R34.H0_H0 ;  /* 0x20000022ff907230 */ /* 0x000fe40000004100 */
[----:B------:R-:W-:Y:S01]  /*20b60*/  FFMA.FTZ R168, R181, R146, R143 ;  /* 0x00000092b5a87223 */ /* 0x000fe2000001008f */
[----:B------:R-:W-:-:S02]  /*20b70*/  HADD2.F32 R143, -RZ, R50.H0_H0 ;  /* 0x20000032ff8f7230 */ /* 0x000fc40000004100 */
[----:B------:R-:W-:-:S04]  /*20b80*/  IMAD.WIDE.U32 R146, R81, 0x10, R82 ;  /* 0x0000001051927825 */ /* 0x000fc800078e0052 */
[----:B------:R-:W-:Y:S01]  /*20b90*/  FFMA.FTZ R155, R183, R142, R144 ;  /* 0x0000008eb79b7223 */ /* 0x000fe20000010090 */
[----:B------:R-:W-:Y:S01]  /*20ba0*/  F2FP.F16.F32.PACK_AB R81, R166, R149 ;  /* 0x00000095a651723e */ /* 0x000fe200000000ff */
[----:B------:R-:W-:Y:S01]  /*20bb0*/  HADD2.F32 R142, -RZ, R30.H0_H0 ;  /* 0x2000001eff8e7230 */ /* 0x000fe20000004100 */
[----:B------:R0:W-:Y:S01]  /*20bc0*/  STG.E.128 desc[UR8][R146.64], R68 ;  /* 0x0000004492007986 */ /* 0x0001e2000c101d08 */
[----:B------:R-:W-:-:S03]  /*20bd0*/  HADD2.F32 R144, -RZ, R34.H1_H1 ;  /* 0x30000022ff907230 */ /* 0x000fc60000004100 */
[----:B------:R-:W-:Y:S01]  /*20be0*/  FFMA.FTZ R183, R183, R142, R143 ;  /* 0x0000008eb7b77223 */ /* 0x000fe2000001008f */
[----:B------:R-:W-:Y:S02]  /*20bf0*/  HADD2.F32 R142, -RZ, R14.H1_H1 ;  /* 0x3000000eff8e7230 */ /* 0x000fe40000004100 */
[----:B------:R-:W-:-:S03]  /*20c00*/  HADD2.F32 R143, -RZ, R50.H1_H1 ;  /* 0x30000032ff8f7230 */ /* 0x000fc60000004100 */
[C---:B------:R-:W-:Y:S01]  /*20c10*/  FFMA.FTZ R170, R185.reuse, R142, R144 ;  /* 0x0000008eb9aa7223 */ /* 0x040fe20000010090 */
[----:B------:R-:W-:Y:S02]  /*20c20*/  HADD2.F32 R142, -RZ, R30.H1_H1 ;  /* 0x3000001eff8e7230 */ /* 0x000fe40000004100 */
[----:B------:R-:W-:Y:S02]  /*20c30*/  HADD2.F32 R144, -RZ, R35.H0_H0 ;  /* 0x20000023ff907230 */ /* 0x000fe40000004100 */
[----:B------:R-:W-:Y:S01]  /*20c40*/  F2FP.F16.F32.PACK_AB R82, R170, R155 ;  /* 0x0000009baa52723e */ /* 0x000fe200000000ff */
[----:B------:R-:W-:Y:S01]  /*20c50*/  FFMA.FTZ R172, R185, R142, R143 ;  /* 0x0000008eb9ac7223 */ /* 0x000fe2000001008f */
[----:B------:R-:W-:Y:S02]  /*20c60*/  HADD2.F32 R142, -RZ, R15.H0_H0 ;  /* 0x2000000fff8e7230 */ /* 0x000fe40000004100 */
[----:B------:R-:W-:-:S03]  /*20c70*/  HADD2.F32 R143, -RZ, R51.H0_H0 ;  /* 0x20000033ff8f7230 */ /* 0x000fc60000004100 */
[----:B------:R-:W-:Y:S01]  /*20c80*/  FFMA.FTZ R157, R187, R142, R144 ;  /* 0x0000008ebb9d7223 */ /* 0x000fe20000010090 */
[----:B------:R-:W-:Y:S02]  /*20c90*/  HADD2.F32 R142, -RZ, R31.H0_H0 ;  /* 0x2000001fff8e7230 */ /* 0x000fe40000004100 */
[----:B------:R-:W-:Y:S02]  /*20ca0*/  IMAD.WIDE.U32 R144, R173, 0x10, R76 ;  /* 0x00000010ad907825 */ /* 0x000fe400078e004c */
[----:B------:R-:W-:Y:S02]  /*20cb0*/  F2FP.F16.F32.PACK_AB R83, R0, R157 ;  /* 0x0000009d0053723e */ /* 0x000fe400000000ff */
[----:B------:R-:W-:Y:S01]  /*20cc0*/  FFMA.FTZ R187, R187, R142, R143 ;  /* 0x0000008ebbbb7223 */ /* 0x000fe2000001008f */
[----:B------:R-:W-:-:S05]  /*20cd0*/  HADD2.F32 R143, -RZ, R51.H1_H1 ;  /* 0x30000033ff8f7230 */ /* 0x000fca0000004100 */
[----:B------:R-:W-:Y:S01]  /*20ce0*/  FFMA.FTZ R174, R189, R78, R143 ;  /* 0x0000004ebdae7223 */ /* 0x000fe2000001008f */
[----:B------:R-:W-:Y:S01]  /*20cf0*/  F2FP.F16.F32.PACK_AB R78, R156, R131 ;  /* 0x000000839c4e723e */ /* 0x000fe200000000ff */
[----:B------:R-:W-:Y:S01]  /*20d00*/  IMAD.WIDE.U32 R142, R139, 0x10, R76 ;  /* 0x000000108b8e7825 */ /* 0x000fe200078e004c */
[----:B------:R-:W1:Y:S01]  /*20d10*/  LDC.64 R156, c[0x0][0x380] ;  /* 0x0000e000ff9c7b82 */ /* 0x000e620000000a00 */
[----:B------:R-:W-:Y:S02]  /*20d20*/  F2FP.F16.F32.PACK_AB R77, R129, R86 ;  /* 0x00000056814d723e */ /* 0x000fe400000000ff */
[----:B------:R-:W-:Y:S01]  /*20d30*/  F2FP.F16.F32.PACK_AB R76, R85, R80 ;  /* 0x00000050554c723e */ /* 0x000fe200000000ff */
[----:B------:R0:W-:Y:S01]  /*20d40*/  STG.E.128 desc[UR8][R142.64], R72 ;  /* 0x000000488e007986 */ /* 0x0001e2000c101d08 */
[----:B------:R-:W-:Y:S02]  /*20d50*/  F2FP.F16.F32.PACK_AB R80, R162, R141 ;  /* 0x0000008da250723e */ /* 0x000fe400000000ff */
[----:B------:R-:W-:Y:S01]  /*20d60*/  F2FP.F16.F32.PACK_AB R87, R174, R187 ;  /* 0x000000bbae57723e */ /* 0x000fe200000000ff */
[----:B------:R0:W-:Y:S01]  /*20d70*/  STG.E.128 desc[UR8][R150.64], R76 ;  /* 0x0000004c96007986 */ /* 0x0001e2000c101d08 */
[----:B------:R-:W-:-:S02]  /*20d80*/  F2FP.F16.F32.PACK_AB R86, R172, R183 ;  /* 0x000000b7ac56723e */ /* 0x000fc400000000ff */
[----:B------:R-:W-:Y:S01]  /*20d90*/  F2FP.F16.F32.PACK_AB R85, R168, R179 ;  /* 0x000000b3a855723e */ /* 0x000fe200000000ff */
[----:B------:R0:W-:Y:S04]  /*20da0*/  STG.E.128 desc[UR8][R144.64], R80 ;  /* 0x0000005090007986 */ /* 0x0001e8000c101d08 */
[----:B------:R0:W-:Y:S01]  /*20db0*/  STG.E.128 desc[UR8][R152.64], R84 ;  /* 0x0000005498007986 */ /* 0x0001e2000c101d08 */
[----:B-1----:R-:W-:-:S04]  /*20dc0*/  IADD3 R126, PT, PT, R126, R156, RZ ;  /* 0x0000009c7e7e7210 */ /* 0x002fc80007ffe0ff */
[----:B------:R-:W-:-:S13]  /*20dd0*/  ISETP.GE.AND P1, PT, R126, R157, PT ;  /* 0x0000009d7e00720c */ /* 0x000fda0003f26270 */
[----:B0-----:R-:W-:Y:S05]  /*20de0*/  @!P1 BRA `(.L_x_2724) ;  /* 0xfffffe0000449947 */ /* 0x001fea000383ffff */
[----:B------:R-:W-:Y:S05]  /*20df0*/  EXIT ;  /* 0x000000000000794d */ /* 0x000fea0003800000 */
.L_x_2725:
        /* <DEDUP_REMOVED lines=16> */
.L_x_18017:


//--------------------- .text._ZN10layer_norm31ln_parallel_residual_fwd_kernelINS_13Kernel_traitsI6__halfS2_S2_S2_fjLj8192ELj1ELj1ELj8ELj16ENS_18Kernel_traits_baseILj8192ES2_S2_S2_S2_fjLj256EEEEELb1ELb1ELb0EEEvNS_9FwdParamsE --------------------------
	.section	.text._ZN10layer_norm31ln_parallel_residual_fwd_kernelINS_13Kernel_traitsI6__halfS2_S2_S2_fjLj8192ELj1ELj1ELj8ELj16ENS_18Kernel_traits_baseILj8192ES2_S2_S2_S2_fjLj256EEEEELb1ELb1ELb0EEEvNS_9FwdParamsE,"ax",@progbits
	.align	128
        .global         _ZN10layer_norm31ln_parallel_residual_fwd_kernelINS_13Kernel_traitsI6__halfS2_S2_S2_fjLj8192ELj1ELj1ELj8ELj16ENS_18Kernel_traits_baseILj8192ES2_S2_S2_S2_fjLj256EEEEELb1ELb1ELb0EEEvNS_9FwdParamsE
        .type           _ZN10layer_norm31ln_parallel_residual_fwd_kernelINS_13Kernel_traitsI6__halfS2_S2_S2_fjLj8192ELj1ELj1ELj8ELj16ENS_18Kernel_traits_baseILj8192ES2_S2_S2_S2_fjLj256EEEEELb1ELb1ELb0EEEvNS_9FwdParamsE,@function
        .size           _ZN10layer_norm31ln_parallel_residual_fwd_kernelINS_13Kernel_traitsI6__halfS2_S2_S2_fjLj8192ELj1ELj1ELj8ELj16ENS_18Kernel_traits_baseILj8192ES2_S2_S2_S2_fjLj256EEEEELb1ELb1ELb0EEEvNS_9FwdParamsE,(.L_x_18018 - _ZN10layer_norm31ln_parallel_residual_fwd_kernelINS_13Kernel_traitsI6__halfS2_S2_S2_fjLj8192ELj1ELj1ELj8ELj16ENS_18Kernel_traits_baseILj8192ES2_S2_S2_S2_fjLj256EEEEELb1ELb1ELb0EEEvNS_9FwdParamsE)
        .other          _ZN10layer_norm31ln_parallel_residual_fwd_kernelINS_13Kernel_traitsI6__halfS2_S2_S2_fjLj8192ELj1ELj1ELj8ELj16ENS_18Kernel_traits_baseILj8192ES2_S2_S2_S2_fjLj256EEEEELb1ELb1ELb0EEEvNS_9FwdParamsE,@"STO_CUDA_ENTRY STV_DEFAULT"
_ZN10layer_norm31ln_parallel_residual_fwd_kernelINS_13Kernel_traitsI6__halfS2_S2_S2_fjLj8192ELj1ELj1ELj8ELj16ENS_18Kernel_traits_baseILj8192ES2_S2_S2_S2_fjLj256EEEEELb1ELb1ELb0EEEvNS_9FwdParamsE:
.text._ZN10layer_norm31ln_parallel_residual_fwd_kernelINS_13Kernel_traitsI6__halfS2_S2_S2_fjLj8192ELj1ELj1ELj8ELj16ENS_18Kernel_traits_baseILj8192ES2_S2_S2_S2_fjLj256EEEEELb1ELb1ELb0EEEvNS_9FwdParamsE:
        /* <DEDUP_REMOVED lines=33> */
[----:B------:R-:W-:Y:S01]  /*0210*/  VIADD R18, R102, 0xdaa66d2b ;  /* 0xdaa66d2b66127836 */ /* 0x000fe20000000000 */
[--C-:B------:R-:W-:Y:S01]  /*0220*/  SHF.R.U64 R12, R6, 0x2, R11.reuse ;  /* 0x00000002060c7819 */ /* 0x100fe2000000120b */
[C---:B------:R-:W-:Y:S01]  /*0230*/  VIADD R17, R102.reuse, 0x78dde6e4 ;  /* 0x78dde6e466117836 */ /* 0x040fe20000000000 */
[C---:B------:R-:W-:Y:S01]  /*0240*/  IADD3 R16, PT, PT, R103.reuse, -0x56f99767, RZ ;  /* 0xa906689967107810 */ /* 0x040fe20007ffe0ff */
[C---:B------:R-:W-:Y:S01]  /*0250*/  VIADD R9, R102.reuse, 0xb54cda56 ;  /* 0xb54cda5666097836 */ /* 0x040fe20000000000 */
[C---:B------:R-:W-:Y:S01]  /*0260*/  IADD3 R5, PT, PT, R102.reuse, 0x5384540f, RZ ;  /* 0x5384540f66057810 */ /* 0x040fe20007ffe0ff */
[C---:B------:R-:W-:Y:S01]  /*0270*/  VIADD R15, R103.reuse, 0x646e171e ;  /* 0x646e171e670f7836 */ /* 0x040fe20000000000 */
[C---:B------:R-:W-:Y:S01]  /*0280*/  IADD3 R8, PT, PT, R102.reuse, -0x700cb87f, RZ ;  /* 0x8ff3478166087810 */ /* 0x040fe20007ffe0ff */
        /* <DEDUP_REMOVED lines=8> */
[----:B------:R-:W-:-:S07]  /*0310*/  P2R R2, PR, RZ, 0x4 ;  /* 0x00000004ff027803 */ /* 0x000fce0000000000 */
        /* <DEDUP_REMOVED lines=30> */
.L_x_2727:
[C---:B------:R-:W-:Y:S02]  /*0500*/  ISETP.GE.U32.AND P3, PT, R13.reuse, 0x100, PT ;  /* 0x000001000d00780c */ /* 0x040fe40003f66070 */
[C---:B------:R-:W-:Y:S02]  /*0510*/  ISETP.GE.U32.AND P0, PT, R13.reuse, 0x200, PT ;  /* 0x000002000d00780c */ /* 0x040fe40003f06070 */
[C---:B------:R-:W-:Y:S02]  /*0520*/  ISETP.GE.U32.AND P1, PT, R13.reuse, 0x300, PT ;  /* 0x000003000d00780c */ /* 0x040fe40003f26070 */
[----:B------:R-:W-:Y:S01]  /*0530*/  ISETP.GE.U32.AND P2, PT, R13, 0x400, PT ;  /* 0x000004000d00780c */ /* 0x000fe20003f46070 */
[----:B------:R-:W-:Y:S01]  /*0540*/  HFMA2 R46, -RZ, RZ, 0, 0 ;  /* 0x00000000ff2e7431 */ /* 0x000fe200000001ff */
[----:B------:R-:W-:-:S05]  /*0550*/  P2R R2, PR, RZ, 0x8 ;  /* 0x00000008ff027803 */ /* 0x000fca0000000000 */
[----:B------:R-:W0:Y:S08]  /*0560*/  @P3 LDC.64 R28, c[0x0][0x3d0] ;  /* 0x0000f400ff1c3b82 */ /* 0x000e300000000a00 */
[----:B------:R-:W1:Y:S08]  /*0570*/  @P0 LDC.64 R36, c[0x0][0x3d0] ;  /* 0x0000f400ff240b82 */ /* 0x000e700000000a00 */
[----:B------:R-:W2:Y:S08]  /*0580*/  @P1 LDC.64 R52, c[0x0][0x3d0] ;  /* 0x0000f400ff341b82 */ /* 0x000eb00000000a00 */
[----:B------:R-:W3:Y:S01]  /*0590*/  @P2 LDC.64 R58, c[0x0][0x3d0] ;  /* 0x0000f400ff3a2b82 */ /* 0x000ee20000000a00 */
[C---:B0-----:R-:W-:Y:S01]  /*05a0*/  @P3 IMAD.WIDE.U32 R44, R19.reuse, 0x10, R28 ;  /* 0x00000010132c3825 */ /* 0x041fe200078e001c */
[----:B------:R-:W-:-:S02]  /*05b0*/  @P3 LOP3.LUT R19, R19, 0x100, RZ, 0xfc, !PT ;  /* 0x0000010013133812 */ /* 0x000fc400078efcff */
[----:B------:R-:W-:Y:S02]  /*05c0*/  CS2R R28, SRZ ;  /* 0x00000000001c7805 */ /* 0x000fe4000001ff00 */
[----:B------:R-:W-:Y:S01]  /*05d0*/  @P2 CS2R R22, SRZ ;  /* 0x0000000000162805 */ /* 0x000fe2000001ff00 */
[----:B------:R-:W-:Y:S01]  /*05e0*/  IMAD.MOV.U32 R30, RZ, RZ, RZ ;  /* 0x000000ffff1e7224 */ /* 0x000fe200078e00ff */
        /* <DEDUP_REMOVED lines=10> */
[----:B------:R-:W-:Y:S02]  /*0690*/  CS2R R36, SRZ ;  /* 0x0000000000247805 */ /* 0x000fe4000001ff00 */
[----:B0-----:R-:W-:Y:S01]  /*06a0*/  CS2R R44, SRZ ;  /* 0x00000000002c7805 */ /* 0x001fe2000001ff00 */
[----:B------:R-:W-:Y:S01]  /*06b0*/  @P3 IMAD.MOV.U32 R47, RZ, RZ, RZ ;  /* 0x000000ffff2f3224 */ /* 0x000fe200078e00ff */
[----:B------:R-:W-:Y:S01]  /*06c0*/  @P2 CS2R R20, SRZ ;  /* 0x0000000000142805 */ /* 0x000fe2000001ff00 */
[----:B------:R-:W-:Y:S01]  /*06d0*/  @P0 IMAD.MOV.U32 R39, RZ, RZ, RZ ;  /* 0x000000ffff270224 */ /* 0x000fe200078e00ff */
[----:B------:R-:W-:-:S07]  /*06e0*/  @P1 MOV R31, RZ ;  /* 0x000000ff001f1202 */ /* 0x000fce0000000f00 */
.L_x_2728:
[----:B------:R-:W-:Y:S05]  /*06f0*/  BSYNC.RECONVERGENT B0 ;  /* 0x0000000000007941 */ /* 0x000fea0003800200 */
.L_x_2726:
[----:B------:R-:W0:Y:S02]  /*0700*/  LDCU UR5, c[0x0][0x384] ;  /* 0x00007080ff0577ac */ /* 0x000e240008000800 */
[----:B0-----:R-:W-:-:S13]  /*0710*/  ISETP.GE.AND P0, PT, R14, UR5, PT ;  /* 0x000000050e007c0c */ /* 0x001fda000bf06270 */
[----:B------:R-:W-:Y:S05]  /*0720*/  @P0 EXIT ;  /* 0x000000000000094d */ /* 0x000fea0003800000 */
[----:B------:R-:W0:Y:S01]  /*0730*/  LDCU UR5, c[0x0][0x360] ;  /* 0x00006c00ff0577ac */ /* 0x000e220008000800 */
[----:B-1----:R-:W-:Y:S01]  /*0740*/  IMAD.HI.U32 R53, R12, -0x2daee0ad, RZ ;  /* 0xd2511f530c357827 */ /* 0x002fe200078e00ff */
[----:B------:R-:W-:Y:S01]  /*0750*/  LOP3.LUT R6, R6, 0x3, RZ, 0xc0, !PT ;  /* 0x0000000306067812 */ /* 0x000fe200078ec0ff */
[----:B------:R-:W-:Y:S02]  /*0760*/  ULOP3.LUT UR6, UR4, 0xff, URZ, 0xc0, !UPT ;  /* 0x000000ff04067892 */ /* 0x000fe4000f8ec0ff */
[----:B------:R-:W-:Y:S01]  /*0770*/  VIADD R54, R102, 0x9e3779b9 ;  /* 0x9e3779b966367836 */ /* 0x000fe20000000000 */
[----:B------:R-:W-:Y:S01]  /*0780*/  LOP3.LUT R53, R53, R103, RZ, 0x3c, !PT ;  /* 0x0000006735357212 */ /* 0x000fe200078e3cff */
[----:B------:R-:W-:Y:S01]  /*0790*/  IMAD R57, R12, -0x2daee0ad, RZ ;  /* 0xd2511f530c397824 */ /* 0x000fe200078e02ff */
[----:B------:R-:W1:Y:S03]  /*07a0*/  LDCU UR15, c[0x0][0x388] ;  /* 0x00007100ff0f77ac */ /* 0x000e660008000800 */
[----:B------:R-:W-:Y:S01]  /*07b0*/  IMAD.HI.U32 R52, R53, -0x326172a9, RZ ;  /* 0xcd9e8d5735347827 */ /* 0x000fe200078e00ff */
[----:B------:R-:W2:Y:S01]  /*07c0*/  LDCU.U8 UR7, c[0x0][0x410] ;  /* 0x00008200ff0777ac */ /* 0x000ea20008000000 */
[----:B------:R-:W3:Y:S02]  /*07d0*/  LDCU UR14, c[0x0][0x400] ;  /* 0x00008000ff0e77ac */ /* 0x000ee40008000800 */
[----:B0-----:R-:W-:Y:S01]  /*07e0*/  IMAD R10, R14, UR5, R106 ;  /* 0x000000050e0a7c24 */ /* 0x001fe2000f8e026a */
[----:B------:R-:W-:-:S03]  /*07f0*/  ULOP3.LUT UR5, UR4, 0xffffff00, URZ, 0xc0, !UPT ;  /* 0xffffff0004057892 */ /* 0x000fc6000f8ec0ff */
[C---:B------:R-:W-:Y:S01]  /*0800*/  IMAD.HI.U32 R19, R10.reuse, -0x326172a9, RZ ;  /* 0xcd9e8d570a137827 */ /* 0x040fe200078e00ff */
[----:B------:R-:W0:Y:S03]  /*0810*/  LDCU.64 UR10, c[0x0][0x398] ;  /* 0x00007300ff0a77ac */ /* 0x000e260008000a00 */
[----:B------:R-:W-:Y:S01]  /*0820*/  IMAD R55, R10, -0x326172a9, RZ ;  /* 0xcd9e8d570a377824 */ /* 0x000fe200078e02ff */
[----:B------:R-:W-:Y:S01]  /*0830*/  LOP3.LUT R19, R11, R19, R102, 0x96, !PT ;  /* 0x000000130b137212 */ /* 0x000fe200078e9666 */
[----:B------:R-:W4:Y:S03]  /*0840*/  LDCU.64 UR12, c[0x0][0x3a0] ;  /* 0x00007400ff0c77ac */ /* 0x000f260008000a00 */
[----:B------:R-:W-:Y:S01]  /*0850*/  LOP3.LUT R52, R54, R55, R52, 0x96, !PT ;  /* 0x0000003736347212 */ /* 0x000fe200078e9634 */
[----:B------:R-:W-:Y:S01]  /*0860*/  IMAD.HI.U32 R56, R19, -0x2daee0ad, RZ ;  /* 0xd2511f5313387827 */ /* 0x000fe200078e00ff */
[----:B------:R-:W-:-:S03]  /*0870*/  UPLOP3.LUT UP1, UPT, UPT, UPT, UPT, 0x40, 0x4 ;  /* 0x000000000004789c */ /* 0x000fc60003f2e870 */
[----:B------:R-:W-:Y:S01]  /*0880*/  IMAD R58, R19, -0x2daee0ad, RZ ;  /* 0xd2511f53133a7824 */ /* 0x000fe200078e02ff */
[----:B------:R-:W-:Y:S01]  /*0890*/  LOP3.LUT R56, R60, R57, R56, 0x96, !PT ;  /* 0x000000393c387212 */ /* 0x000fe200078e9638 */
[----:B------:R-:W-:-:S04]  /*08a0*/  IMAD.HI.U32 R55, R52, -0x2daee0ad, RZ ;  /* 0xd2511f5334377827 */ /* 0x000fc800078e00ff */
[----:B------:R-:W-:Y:S01]  /*08b0*/  IMAD R54, R53, -0x326172a9, RZ ;  /* 0xcd9e8d5735367824 */ /* 0x000fe200078e02ff */
[----:B------:R-:W-:Y:S01]  /*08c0*/  LOP3.LUT R55, R61, R58, R55, 0x96, !PT ;  /* 0x0000003a3d377212 */ /* 0x000fe200078e9637 */
[----:B------:R-:W-:-:S04]  /*08d0*/  IMAD.HI.U32 R19, R56, -0x326172a9, RZ ;  /* 0xcd9e8d5738137827 */ /* 0x000fc800078e00ff */
[----:B------:R-:W-:Y:S02]  /*08e0*/  VIADD R53, R102, 0x3c6ef372 ;  /* 0x3c6ef37266357836 */ /* 0x000fe40000000000 */
[----:B------:R-:W-:Y:S02]  /*08f0*/  IMAD R56, R56, -0x326172a9, RZ ;  /* 0xcd9e8d5738387824 */ /* 0x000fe400078e02ff */
[----:B------:R-:W-:Y:S01]  /*0900*/  IMAD R57, R52, -0x2daee0ad, RZ ;  /* 0xd2511f5334397824 */ /* 0x000fe200078e02ff */
[----:B------:R-:W-:Y:S01]  /*0910*/  LOP3.LUT R19, R53, R54, R19, 0x96, !PT ;  /* 0x0000003635137212 */ /* 0x000fe200078e9613 */
[----:B------:R-:W-:Y:S01]  /*0920*/  IMAD.HI.U32 R53, R55, -0x326172a9, RZ ;  /* 0xcd9e8d5737357827 */ /* 0x000fe200078e00ff */
[----:B------:R-:W-:-:S03]  /*0930*/  IADD3 R54, PT, PT, R103, 0x32370b8f, RZ ;  /* 0x32370b8f67367810 */ /* 0x000fc60007ffe0ff */
[----:B------:R-:W-:Y:S01]  /*0940*/  IMAD.HI.U32 R52, R19, -0x2daee0ad, RZ ;  /* 0xd2511f5313347827 */ /* 0x000fe200078e00ff */
[----:B------:R-:W-:-:S03]  /*0950*/  LOP3.LUT R18, R18, R56, R53, 0x96, !PT ;  /* 0x0000003812127212 */ /* 0x000fc600078e9635 */
[----:B------:R-:W-:Y:S01]  /*0960*/  IMAD R56, R19, -0x2daee0ad, RZ ;  /* 0xd2511f5313387824 */ /* 0x000fe200078e02ff */
[----:B------:R-:W-:Y:S01]  /*0970*/  LOP3.LUT R52, R54, R57, R52, 0x96, !PT ;  /* 0x0000003936347212 */ /* 0x000fe200078e9634 */
[----:B------:R-:W-:Y:S02]  /*0980*/  VIADD R53, R103, 0xed9eba14 ;  /* 0xed9eba1467357836 */ /* 0x000fe40000000000 */
[----:B------:R-:W-:-:S04]  /*0990*/  IMAD.HI.U32 R19, R18, -0x2daee0ad, RZ ;  /* 0xd2511f5312137827 */ /* 0x000fc800078e00ff */
[----:B------:R-:W-:Y:S01]  /*09a0*/  IMAD R55, R55, -0x326172a9, RZ ;  /* 0xcd9e8d5737377824 */ /* 0x000fe200078e02ff */
[----:B------:R-:W-:Y:S01]  /*09b0*/  LOP3.LUT R19, R53, R56, R19, 0x96, !PT ;  /* 0x0000003835137212 */ /* 0x000fe200078e9613 */
[----:B------:R-:W-:-:S04]  /*09c0*/  IMAD.HI.U32 R54, R52, -0x326172a9, RZ ;  /* 0xcd9e8d5734367827 */ /* 0x000fc800078e00ff */
        /* <DEDUP_REMOVED lines=15> */
[----:B------:R-:W-:Y:S01]  /*0ac0*/  IMAD R52, R52, -0x2daee0ad, RZ ;  /* 0xd2511f5334347824 */ /* 0x000fe200078e02ff */
[----:B------:R-:W-:Y:S01]  /*0ad0*/  IADD3 R18, PT, PT, RZ, -R0, RZ ;  /* 0x80000000ff127210 */ /* 0x000fe20007ffe0ff */
[----:B------:R-:W-:-:S04]  /*0ae0*/  IMAD.HI.U32 R0, R15, -0x326172a9, RZ ;  /* 0xcd9e8d570f007827 */ /* 0x000fc800078e00ff */
[----:B------:R-:W-:Y:S01]  /*0af0*/  IMAD.HI.U32 R17, R9, -0x2daee0ad, RZ ;  /* 0xd2511f5309117827 */ /* 0x000fe200078e00ff */
[----:B------:R-:W-:-:S03]  /*0b00*/  LOP3.LUT R0, R5, R16, R0, 0x96, !PT ;  /* 0x0000001005007212 */ /* 0x000fc600078e9600 */
[----:B------:R-:W-:Y:S01]  /*0b10*/  IMAD.MOV.U32 R16, RZ, RZ, R18 ;  /* 0x000000ffff107224 */ /* 0x000fe200078e0012 */
[----:B------:R-:W-:Y:S01]  /*0b20*/  LOP3.LUT R4, R4, R52, R17, 0x96, !PT ;  /* 0x0000003404047212 */ /* 0x000fe200078e9611 */
[----:B------:R-:W-:Y:S01]  /*0b30*/  IMAD.SHL.U32 R5, R106, 0x20, RZ ;  /* 0x000000206a057824 */ /* 0x000fe200078e00ff */
[----:B------:R-:W-:Y:S01]  /*0b40*/  IADD3 R17, PT, PT, R103, -0x24c28bd8, RZ ;  /* 0xdb3d742867117810 */ /* 0x000fe20007ffe0ff */
[----:B------:R-:W-:Y:S01]  /*0b50*/  IMAD R18, R9, -0x2daee0ad, RZ ;  /* 0xd2511f5309127824 */ /* 0x000fe200078e02ff */
[----:B------:R-:W-:Y:S01]  /*0b60*/  VIADDMNMX R16, R16, UR6, RZ, !PT ;  /* 0x0000000610107c46 */ /* 0x000fe2000f8001ff */
[----:B------:R-:W-:Y:S01]  /*0b70*/  IMAD R15, R15, -0x326172a9, RZ ;  /* 0xcd9e8d570f0f7824 */ /* 0x000fe200078e02ff */
[----:B------:R-:W-:Y:S01]  /*0b80*/  LOP3.LUT R19, R5, 0x3e0, RZ, 0xc0, !PT ;  /* 0x000003e005137812 */ /* 0x000fe200078ec0ff */
[----:B------:R-:W-:Y:S01]  /*0b90*/  IMAD.HI.U32 R5, R0, -0x2daee0ad, RZ ;  /* 0xd2511f5300057827 */ /* 0x000fe200078e00ff */
[----:B------:R-:W-:-:S03]  /*0ba0*/  VIMNMX R9, PT, PT, R16, 0x20, PT ;  /* 0x0000002010097848 */ /* 0x000fc60003fe0100 */
[----:B------:R-:W-:Y:S01]  /*0bb0*/  IMAD.MOV R19, RZ, RZ, -R19 ;  /* 0x000000ffff137224 */ /* 0x000fe200078e0a13 */
[----:B------:R-:W-:Y:S01]  /*0bc0*/  LEA R9, R9, UR5, 0x3 ;  /* 0x0000000509097c11 */ /* 0x000fe2000f8e18ff */
[----:B------:R-:W-:Y:S01]  /*0bd0*/  IMAD.HI.U32 R16, R4, -0x326172a9, RZ ;  /* 0xcd9e8d5704107827 */ /* 0x000fe200078e00ff */
[----:B------:R-:W-:Y:S02]  /*0be0*/  LOP3.LUT R17, R17, R18, R5, 0x96, !PT ;  /* 0x0000001211117212 */ /* 0x000fe400078e9605 */
[----:B------:R-:W-:Y:S01]  /*0bf0*/  I2FP.F32.U32 R9, R9 ;  /* 0x0000000900097245 */ /* 0x000fe20000201000 */
[----:B------:R-:W-:Y:S01]  /*0c00*/  IMAD.MOV.U32 R18, RZ, RZ, R19 ;  /* 0x000000ffff127224 */ /* 0x000fe200078e0013 */
[----:B------:R-:W-:Y:S01]  /*0c10*/  LOP3.LUT R15, R3, R15, R16, 0x96, !PT ;  /* 0x0000000f030f7212 */ /* 0x000fe200078e9610 */
[----:B------:R-:W-:Y:S02]  /*0c20*/  IMAD R3, R0, -0x2daee0ad, RZ ;  /* 0xd2511f5300037824 */ /* 0x000fe400078e02ff */
[----:B------:R-:W-:Y:S01]  /*0c30*/  IMAD R16, R4, -0x326172a9, RZ ;  /* 0xcd9e8d5704107824 */ /* 0x000fe200078e02ff */
[----:B------:R-:W0:Y:S01]  /*0c40*/  MUFU.RCP R9, R9 ;  /* 0x0000000900097308 */ /* 0x000e220000001000 */
[----:B------:R-:W-:Y:S01]  /*0c50*/  IMAD.HI.U32 R5, R17, -0x326172a9, RZ ;  /* 0xcd9e8d5711057827 */ /* 0x000fe200078e00ff */
[----:B------:R-:W-:-:S03]  /*0c60*/  VIADDMNMX R0, R18, UR6, RZ, !PT ;  /* 0x0000000612007c46 */ /* 0x000fc6000f8001ff */
[----:B------:R-:W-:Y:S01]  /*0c70*/  IMAD.HI.U32 R4, R15, -0x2daee0ad, RZ ;  /* 0xd2511f530f047827 */ /* 0x000fe200078e00ff */
[----:B------:R-:W-:Y:S02]  /*0c80*/  VIMNMX R0, PT, PT, R0, 0x20, PT ;  /* 0x0000002000007848 */ /* 0x000fe40003fe0100 */
[----:B------:R-:W-:Y:S01]  /*0c90*/  LOP3.LUT R8, R8, R16, R5, 0x96, !PT ;  /* 0x0000001008087212 */ /* 0x000fe200078e9605 */
[----:B------:R-:W-:Y:S01]  /*0ca0*/  HFMA2 R5, -RZ, RZ, 0, 0 ;  /* 0x00000000ff057431 */ /* 0x000fe200000001ff */
[----:B------:R-:W-:Y:S01]  /*0cb0*/  LOP3.LUT R7, R7, R3, R4, 0x96, !PT ;  /* 0x0000000307077212 */ /* 0x000fe200078e9604 */
[----:B------:R-:W-:Y:S01]  /*0cc0*/  IMAD R4, R17, -0x326172a9, RZ ;  /* 0xcd9e8d5711047824 */ /* 0x000fe200078e02ff */
[----:B------:R-:W-:Y:S01]  /*0cd0*/  LEA R3, R0, UR5, 0x3 ;  /* 0x0000000500037c11 */ /* 0x000fe2000f8e18ff */
[----:B-1234-:R-:W-:-:S07]  /*0ce0*/  IMAD R99, R15, -0x2daee0ad, RZ ;  /* 0xd2511f530f637824 */ /* 0x01efce00078e02ff */
.L_x_3240:
[----:B------:R-:W-:Y:S01]  /*0cf0*/  IMAD R60, R14, UR15, RZ ;  /* 0x0000000f0e3c7c24 */ /* 0x000fe2000f8e02ff */
[----:B------:R-:W-:Y:S01]  /*0d00*/  ISETP.NE.AND P0, PT, R2, RZ, PT ;  /* 0x000000ff0200720c */ /* 0x000fe20003f05270 */
[----:B------:R-:W-:Y:S03]  /*0d10*/  BSSY.RECONVERGENT B0, `(.L_x_2729) ;  /* 0x00009a1000007945 */ /* 0x000fe60003800200 */
[----:B------:R-:W-:-:S04]  /*0d20*/  SHF.R.S32.HI R61, RZ, 0x1f, R60 ;  /* 0x0000001fff3d7819 */ /* 0x000fc8000001143c */
[----:B------:R-:W-:-:S04]  /*0d30*/  LEA.HI R61, R61, R60, RZ, 0x3 ;  /* 0x0000003c3d3d7211 */ /* 0x000fc800078f18ff */
[----:B------:R-:W-:-:S05]  /*0d40*/  LEA.HI.SX32 R98, R61, R106, 0x1d ;  /* 0x0000006a3d627211 */ /* 0x000fca00078feaff */
[----:B------:R-:W-:Y:S01]  /*0d50*/  IMAD.MOV.U32 R104, RZ, RZ, R98 ;  /* 0x000000ffff687224 */ /* 0x000fe200078e0062 */
[----:B------:R-:W-:Y:S06]  /*0d60*/  @!P0 BRA `(.L_x_2730) ;  /* 0x00000098006c8947 */ /* 0x000fec0003800000 */
[----:B0-----:R-:W-:Y:S01]  /*0d70*/  ISETP.NE.U32.AND P0, PT, RZ, UR10, PT ;  /* 0x0000000aff007c0c */ /* 0x001fe2000bf05070 */
        /* <DEDUP_REMOVED lines=31> */
.L_x_2734:
        /* <DEDUP_REMOVED lines=13> */
.L_x_2736:
[----:B------:R-:W-:Y:S05]  /*1040*/  BSYNC.RECONVERGENT B2 ;  /* 0x0000000000027941 */ /* 0x000fea0003800200 */
.L_x_2735:
        /* <DEDUP_REMOVED lines=60> */
.L_x_2733:
[----:B------:R-:W-:Y:S05]  /*1410*/  BSYNC.RECONVERGENT B1 ;  /* 0x0000000000017941 */ /* 0x000fea0003800200 */
.L_x_2732:
[----:B------:R-:W0:Y:S01]  /*1420*/  LDC R116, c[0x0][0x408] ;  /* 0x00010200ff747b82 */ /* 0x000e220000000800 */
[----:B------:R-:W-:Y:S01]  /*1430*/  HFMA2 R94, -RZ, RZ, 0.1171875, 0 ;  /* 0x2f800000ff5e7431 */ /* 0x000fe200000001ff */
[----:B------:R-:W-:Y:S01]  /*1440*/  I2FP.F32.U32 R71, R0 ;  /* 0x0000000000477245 */ /* 0x000fe20000201000 */
[----:B-----5:R-:W-:Y:S01]  /*1450*/  HADD2.F32 R83, -RZ, R60.H0_H0 ;  /* 0x2000003cff537230 */ /* 0x020fe20000004100 */
[----:B------:R-:W-:Y:S01]  /*1460*/  ISETP.NE.AND P3, PT, R82, 0x1, PT ;  /* 0x000000015200780c */ /* 0x000fe20003f65270 */
[----:B------:R-:W-:Y:S01]  /*1470*/  BSSY.RECONVERGENT B1, `(.L_x_2737) ;  /* 0x0000061000017945 */ /* 0x000fe20003800200 */
[----:B------:R-:W-:Y:S02]  /*1480*/  IMAD.MOV.U32 R86, RZ, RZ, 0x2 ;  /* 0x00000002ff567424 */ /* 0x000fe400078e00ff */
[----:B------:R-:W1:Y:S01]  /*1490*/  LDC R115, c[0x0][0x404] ;  /* 0x00010100ff737b82 */ /* 0x000e620000000800 */
[----:B------:R-:W-:Y:S02]  /*14a0*/  IMAD.MOV.U32 R70, RZ, RZ, R4 ;  /* 0x000000ffff467224 */ /* 0x000fe400078e0004 */
[----:B------:R-:W-:Y:S01]  /*14b0*/  FFMA.FTZ R0, R71, R94, 1.1641532182693481445e-10 ;  /* 0x2f00000047007423 */ /* 0x000fe2000001005e */
[----:B------:R-:W-:-:S02]  /*14c0*/  @P1 HADD2.F32 R71, -RZ, R56.H0_H0 ;  /* 0x20000038ff471230 */ /* 0x000fc40000004100 */
[----:B0-----:R-:W-:Y:S02]  /*14d0*/  FMUL.FTZ R83, R83, R116 ;  /* 0x0000007453537220 */ /* 0x001fe40000410000 */
[----:B-1----:R-:W-:-:S04]  /*14e0*/  FSETP.GTU.FTZ.AND P2, PT, R0, R115, PT ;  /* 0x000000730000720b */ /* 0x002fc80003f5c000 */
[----:B------:R-:W-:Y:S02]  /*14f0*/  FSEL R0, R83, RZ, !P2 ;  /* 0x000000ff53007208 */ /* 0x000fe40005000000 */
[----:B------:R-:W-:-:S03]  /*1500*/  PLOP3.LUT P2, PT, P2, PT, PT, 0x8, 0x80 ;  /* 0x000000000080781c */ /* 0x000fc6000174e170 */
[----:B------:R-:W-:Y:S01]  /*1510*/  @P1 FADD.FTZ R0, R71, R0 ;  /* 0x0000000047001221 */ /* 0x000fe20000010000 */
[----:B------:R-:W-:-:S04]  /*1520*/  P2R R99, PR, RZ, 0x4 ;  /* 0x00000004ff637803 */ /* 0x000fc80000000000 */
        /* <DEDUP_REMOVED lines=10> */
.L_x_2739:
        /* <DEDUP_REMOVED lines=13> */
.L_x_2741:
[----:B------:R-:W-:Y:S05]  /*16a0*/  BSYNC.RECONVERGENT B2 ;  /* 0x0000000000027941 */ /* 0x000fea0003800200 */
.L_x_2740:
        /* <DEDUP_REMOVED lines=41> */
[----:B------:R-:W-:-:S04]  /*1940*/  IMAD.WIDE.U32 R82, R82, -0x2daee0ad, RZ ;  /* 0xd2511f5352527825 */ /* 0x000fc800078e00ff */
[----:B------:R-:W-:Y:S01]  /*1950*/  VIADD R71, R102, 0x5384540f ;  /* 0x5384540f66477836 */ /* 0x000fe20000000000 */
[----:B------:R-:W-:Y:S01]  /*1960*/  LOP3.LUT R87, R87, R86, R83, 0x96, !PT ;  /* 0x0000005657577212 */ /* 0x000fe200078e9653 */
[----:B------:R-:W-:-:S03]  /*1970*/  VIADD R83, R103, 0xdb3d7428 ;  /* 0xdb3d742867537836 */ /* 0x000fc60000000000 */
[----:B------:R-:W-:Y:S01]  /*1980*/  LOP3.LUT R71, R71, R70, R7, 0x96, !PT ;  /* 0x0000004647477212 */ /* 0x000fe200078e9607 */
[----:B------:R-:W-:-:S04]  /*1990*/  IMAD.WIDE.U32 R86, R87, -0x326172a9, RZ ;  /* 0xcd9e8d5757567825 */ /* 0x000fc800078e00ff */
[----:B------:R-:W-:Y:S02]  /*19a0*/  VIADD R7, R102, 0xf1bbcdc8 ;  /* 0xf1bbcdc866077836 */ /* 0x000fe40000000000 */
[----:B------:R-:W-:-:S03]  /*19b0*/  IMAD.WIDE.U32 R70, R71, -0x2daee0ad, RZ ;  /* 0xd2511f5347467825 */ /* 0x000fc600078e00ff */
[----:B------:R-:W-:Y:S01]  /*19c0*/  LOP3.LUT R7, R7, R6, R87, 0x96, !PT ;  /* 0x0000000607077212 */ /* 0x000fe200078e9657 */
[----:B------:R-:W-:Y:S01]  /*19d0*/  VIADD R87, R103, 0x96a522ad ;  /* 0x96a522ad67577836 */ /* 0x000fe20000000000 */
[----:B------:R-:W-:Y:S02]  /*19e0*/  LOP3.LUT R83, R83, R82, R71, 0x96, !PT ;  /* 0x0000005253537212 */ /* 0x000fe400078e9647 */
[----:B------:R-:W-:Y:S01]  /*19f0*/  IADD3 R71, PT, PT, R102, -0x700cb87f, RZ ;  /* 0x8ff3478166477810 */ /* 0x000fe20007ffe0ff */
[----:B------:R-:W-:-:S04]  /*1a00*/  IMAD.WIDE.U32 R6, R7, -0x2daee0ad, RZ ;  /* 0xd2511f5307067825 */ /* 0x000fc800078e00ff */
[----:B------:R-:W-:Y:S01]  /*1a10*/  IMAD.WIDE.U32 R82, R83, -0x326172a9, RZ ;  /* 0xcd9e8d5753527825 */ /* 0x000fe200078e00ff */
[----:B------:R-:W-:Y:S02]  /*1a20*/  LOP3.LUT R7, R87, R70, R7, 0x96, !PT ;  /* 0x0000004657077212 */ /* 0x000fe400078e9607 */
[----:B------:R-:W-:Y:S01]  /*1a30*/  MOV R70, R106 ;  /* 0x0000006a00467202 */ /* 0x000fe20000000f00 */
[----:B------:R-:W-:Y:S01]  /*1a40*/  IMAD.MOV.U32 R4, RZ, RZ, R82 ;  /* 0x000000ffff047224 */ /* 0x000fe200078e0052 */
[----:B------:R-:W-:Y:S01]  /*1a50*/  LOP3.LUT R8, R71, R86, R83, 0x96, !PT ;  /* 0x0000005647087212 */ /* 0x000fe200078e9653 */
[----:B------:R-:W-:Y:S02]  /*1a60*/  IMAD.MOV.U32 R106, RZ, RZ, R6 ;  /* 0x000000ffff6a7224 */ /* 0x000fe400078e0006 */
[----:B------:R-:W-:-:S07]  /*1a70*/  IMAD.MOV.U32 R86, RZ, RZ, RZ ;  /* 0x000000ffff567224 */ /* 0x000fce00078e00ff */
.L_x_2738:
[----:B------:R-:W-:Y:S05]  /*1a80*/  BSYNC.RECONVERGENT B1 ;  /* 0x0000000000017941 */ /* 0x000fea0003800200 */
.L_x_2737:
        /* <DEDUP_REMOVED lines=8> */
[----:B------:R-:W-:Y:S01]  /*1b10*/  FSETP.GTU.FTZ.AND P2, PT, R6, R115, PT ;  /* 0x000000730600720b */ /* 0x000fe20003f5c000 */
[----:B------:R-:W-:-:S03]  /*1b20*/  @P1 HADD2.F32 R6, -RZ, R56.H1_H1 ;  /* 0x30000038ff061230 */ /* 0x000fc60000004100 */
        /* <DEDUP_REMOVED lines=14> */
.L_x_2744:
        /* <DEDUP_REMOVED lines=13> */
.L_x_2746:
[----:B------:R-:W-:Y:S05]  /*1ce0*/  BSYNC.RECONVERGENT B2 ;  /* 0x0000000000027941 */ /* 0x000fea0003800200 */
.L_x_2745:
        /* <DEDUP_REMOVED lines=9> */
[----:B------:R-:W-:Y:S01]  /*1d80*/  LOP3.LUT R82, R101, R100, R87, 0x96, !PT ;  /* 0x0000006465527212 */ /* 0x000fe200078e9657 */
[----:B------:R-:W-:Y:S01]  /*1d90*/  IMAD.MOV.U32 R60, RZ, RZ, R106 ;  /* 0x000000ffff3c7224 */ /* 0x000fe200078e006a */
[----:B------:R-:W-:Y:S01]  /*1da0*/  IADD3 R87, PT, PT, R103, 0x76cf5d0a, RZ ;  /* 0x76cf5d0a67577810 */ /* 0x000fe20007ffe0ff */
        /* <DEDUP_REMOVED lines=47> */
[----:B------:R-:W-:Y:S01]  /*20a0*/  IMAD.MOV.U32 R82, RZ, RZ, RZ ;  /* 0x000000ffff527224 */ /* 0x000fe200078e00ff */
[----:B------:R-:W-:-:S07]  /*20b0*/  MOV R106, R6 ;  /* 0x00000006006a7202 */ /* 0x000fce0000000f00 */
.L_x_2743:
[----:B------:R-:W-:Y:S05]  /*20c0*/  BSYNC.RECONVERGENT B1 ;  /* 0x0000000000017941 */ /* 0x000fea0003800200 */
.L_x_2742:
[----:B------:R-:W-:Y:S01]  /*20d0*/  I2FP.F32.U32 R83, R60 ;  /* 0x0000003c00537245 */ /* 0x000fe20000201000 */
[----:B------:R-:W-:Y:S01]  /*20e0*/  HADD2.F32 R87, -RZ, R61.H0_H0 ;  /* 0x2000003dff577230 */ /* 0x000fe20000004100 */
[----:B------:R-:W-:Y:S01]  /*20f0*/  ISETP.NE.AND P2, PT, R82, 0x1, PT ;  /* 0x000000015200780c */ /* 0x000fe20003f45270 */
[----:B------:R-:W-:Y:S01]  /*2100*/  BSSY.RECONVERGENT B1, `(.L_x_2747) ;  /* 0x0000060000017945 */ /* 0x000fe20003800200 */
[----:B------:R-:W-:Y:S02]  /*2110*/  IMAD.MOV.U32 R86, RZ, RZ, 0x2 ;  /* 0x00000002ff567424 */ /* 0x000fe400078e00ff */
[----:B------:R-:W-:Y:S01]  /*2120*/  FFMA.FTZ R6, R83, R94, 1.1641532182693481445e-10 ;  /* 0x2f00000053067423 */ /* 0x000fe2000001005e */
[----:B------:R-:W-:Y:S01]  /*2130*/  FMUL.FTZ R87, R87, R116 ;  /* 0x0000007457577220 */ /* 0x000fe20000410000 */
[----:B------:R-:W-:Y:S01]  /*2140*/  @P1 HADD2.F32 R83, -RZ, R57.H0_H0 ;  /* 0x20000039ff531230 */ /* 0x000fe20000004100 */
[----:B------:R-:W-:Y:S02]  /*2150*/  MOV R60, R4 ;  /* 0x00000004003c7202 */ /* 0x000fe40000000f00 */
[----:B------:R-:W-:-:S04]  /*2160*/  FSETP.GTU.FTZ.AND P3, PT, R6, R115, PT ;  /* 0x000000730600720b */ /* 0x000fc80003f7c000 */
        /* <DEDUP_REMOVED lines=14> */
.L_x_2749:
        /* <DEDUP_REMOVED lines=13> */
.L_x_2751:
[----:B------:R-:W-:Y:S05]  /*2320*/  BSYNC.RECONVERGENT B2 ;  /* 0x0000000000027941 */ /* 0x000fea0003800200 */
.L_x_2750:
        /* <DEDUP_REMOVED lines=56> */
[----:B------:R-:W-:-:S03]  /*26b0*/  MOV R4, R86 ;  /* 0x0000005600047202 */ /* 0x000fc60000000f00 */
[----:B------:R-:W-:Y:S01]  /*26c0*/  HFMA2 R86, -RZ, RZ, 0, 0 ;  /* 0x00000000ff567431 */ /* 0x000fe200000001ff */
[----:B------:R-:W-:Y:S01]  /*26d0*/  LOP3.LUT R8, R83, R100, R87, 0x96, !PT ;  /* 0x0000006453087212 */ /* 0x000fe200078e9657 */
[----:B------:R-:W-:Y:S01]  /*26e0*/  IMAD.MOV.U32 R106, RZ, RZ, R6 ;  /* 0x000000ffff6a7224 */ /* 0x000fe200078e0006 */
[----:B------:R-:W-:-:S07]  /*26f0*/  LOP3.LUT R7, R101, R82, R7, 0x96, !PT ;  /* 0x0000005265077212 */ /* 0x000fce00078e9607 */
.L_x_2748:
[----:B------:R-:W-:Y:S05]  /*2700*/  BSYNC.RECONVERGENT B1 ;  /* 0x0000000000017941 */ /* 0x000fea0003800200 */
.L_x_2747:
[----:B------:R-:W-:Y:S01]  /*2710*/  I2FP.F32.U32 R83, R60 ;  /* 0x0000003c00537245 */ /* 0x000fe20000201000 */
[----:B------:R-:W-:Y:S01]  /*2720*/  HADD2.F32 R61, -RZ, R61.H1_H1 ;  /* 0x3000003dff3d7230 */ /* 0x000fe20000004100 */
[----:B------:R-:W-:Y:S01]  /*2730*/  BSSY.RECONVERGENT B1, `(.L_x_2752) ;  /* 0x0000061000017945 */ /* 0x000fe20003800200 */
[----:B------:R-:W-:Y:S02]  /*2740*/  IMAD.MOV.U32 R100, RZ, RZ, 0x2 ;  /* 0x00000002ff647424 */ /* 0x000fe400078e00ff */
[----:B------:R-:W-:Y:S01]  /*2750*/  FFMA.FTZ R6, R83, R94, 1.1641532182693481445e-10 ;  /* 0x2f00000053067423 */ /* 0x000fe2000001005e */
[----:B------:R-:W-:Y:S01]  /*2760*/  FMUL.FTZ R61, R61, R116 ;  /* 0x000000743d3d7220 */ /* 0x000fe20000410000 */
[----:B------:R-:W-:-:S03]  /*2770*/  IMAD.MOV.U32 R60, RZ, RZ, R4 ;  /* 0x000000ffff3c7224 */ /* 0x000fc600078e0004 */
[----:B------:R-:W-:Y:S01]  /*2780*/  FSETP.GTU.FTZ.AND P2, PT, R6, R115, PT ;  /* 0x000000730600720b */ /* 0x000fe20003f5c000 */
[----:B------:R-:W-:-:S03]  /*2790*/  @P1 HADD2.F32 R6, -RZ, R57.H1_H1 ;  /* 0x30000039ff061230 */ /* 0x000fc60000004100 */
[----:B------:R-:W-:Y:S02]  /*27a0*/  FSEL R83, R61, RZ, !P2 ;  /* 0x000000ff3d537208 */ /* 0x000fe40005000000 */
[----:B------:R-:W-:Y:S02]  /*27b0*/  PLOP3.LUT P3, PT, P2, PT, PT, 0x8, 0x80 ;  /* 0x000000000080781c */ /* 0x000fe4000176e170 */
[----:B------:R-:W-:Y:S01]  /*27c0*/  ISETP.NE.AND P2, PT, R86, 0x1, PT ;  /* 0x000000015600780c */ /* 0x000fe20003f45270 */
[----:B------:R-:W-:Y:S01]  /*27d0*/  @P1 FADD.FTZ R83, R6, R83 ;  /* 0x0000005306531221 */ /* 0x000fe20000010000 */
[----:B------:R-:W-:-:S04]  /*27e0*/  P2R R109, PR, RZ, 0x8 ;  /* 0x00000008ff6d7803 */ /* 0x000fc80000000000 */
[----:B------:R-:W-:-:S07]  /*27f0*/  F2FP.F16.F32.PACK_AB R114, RZ, R83 ;  /* 0x00000053ff72723e */ /* 0x000fce00000000ff */
        /* <DEDUP_REMOVED lines=9> */
.L_x_2754:
        /* <DEDUP_REMOVED lines=13> */
.L_x_2756:
[----:B------:R-:W-:Y:S05]  /*2960*/  BSYNC.RECONVERGENT B2 ;  /* 0x0000000000027941 */ /* 0x000fea0003800200 */
.L_x_2755:
        /* <DEDUP_REMOVED lines=61> */
.L_x_2753:
[----:B------:R-:W-:Y:S05]  /*2d40*/  BSYNC.RECONVERGENT B1 ;  /* 0x0000000000017941 */ /* 0x000fea0003800200 */
.L_x_2752:
[----:B------:R-:W-:Y:S01]  /*2d50*/  I2FP.F32.U32 R61, R60 ;  /* 0x0000003c003d7245 */ /* 0x000fe20000201000 */
[----:B------:R-:W-:Y:S01]  /*2d60*/  HADD2.F32 R87, -RZ, R62.H0_H0 ;  /* 0x2000003eff577230 */ /* 0x000fe20000004100 */
[----:B------:R-:W-:Y:S01]  /*2d70*/  ISETP.NE.AND P3, PT, R100, 0x1, PT ;  /* 0x000000016400780c */ /* 0x000fe20003f65270 */
[----:B------:R-:W-:Y:S01]  /*2d80*/  BSSY.RECONVERGENT B1, `(.L_x_2757) ;  /* 0x000005f000017945 */ /* 0x000fe20003800200 */
[----:B------:R-:W-:Y:S02]  /*2d90*/  HFMA2 R101, -RZ, RZ, 0, 1.1920928955078125e-07 ;  /* 0x00000002ff657431 */ /* 0x000fe400000001ff */
[----:B------:R-:W-:Y:S01]  /*2da0*/  FFMA.FTZ R6, R61, R94, 1.1641532182693481445e-10 ;  /* 0x2f0000003d067423 */ /* 0x000fe2000001005e */
[----:B------:R-:W-:Y:S01]  /*2db0*/  FMUL.FTZ R87, R87, R116 ;  /* 0x0000007457577220 */ /* 0x000fe20000410000 */
[----:B------:R-:W-:Y:S02]  /*2dc0*/  @P1 HADD2.F32 R61, -RZ, R58.H0_H0 ;  /* 0x2000003aff3d1230 */ /* 0x000fe40000004100 */
[----:B------:R-:W-:Y:S01]  /*2dd0*/  IMAD.MOV.U32 R60, RZ, RZ, R4 ;  /* 0x000000ffff3c7224 */ /* 0x000fe200078e0004 */
[----:B------:R-:W-:-:S04]  /*2de0*/  FSETP.GTU.FTZ.AND P2, PT, R6, R115, PT ;  /* 0x000000730600720b */ /* 0x000fc80003f5c000 */
        /* <DEDUP_REMOVED lines=13> */
.L_x_2759:
        /* <DEDUP_REMOVED lines=13> */
.L_x_2761:
[----:B------:R-:W-:Y:S05]  /*2f90*/  BSYNC.RECONVERGENT B2 ;  /* 0x0000000000027941 */ /* 0x000fea0003800200 */
.L_x_2760:
        /* <DEDUP_REMOVED lines=9> */
[----:B------:R-:W-:Y:S02]  /*3030*/  LOP3.LUT R60, R101, R100, R87, 0x96, !PT ;  /* 0x00000064653c7212 */ /* 0x000fe400078e9657 */
        /* <DEDUP_REMOVED lines=51> */
.L_x_2758:
[----:B------:R-:W-:Y:S05]  /*3370*/  BSYNC.RECONVERGENT B1 ;  /* 0x0000000000017941 */ /* 0x000fea0003800200 */
.L_x_2757:
[----:B------:R-:W-:Y:S01]  /*3380*/  I2FP.F32.U32 R61, R60 ;  /* 0x0000003c003d7245 */ /* 0x000fe20000201000 */
[----:B------:R-:W-:Y:S01]  /*3390*/  HADD2.F32 R87, -RZ, R62.H1_H1 ;  /* 0x3000003eff577230 */ /* 0x000fe20000004100 */
[----:B------:R-:W-:Y:S01]  /*33a0*/  ISETP.NE.AND P4, PT, R101, 0x1, PT ;  /* 0x000000016500780c */ /* 0x000fe20003f85270 */
[----:B------:R-:W-:Y:S01]  /*33b0*/  BSSY.RECONVERGENT B1, `(.L_x_2762) ;  /* 0x000005f000017945 */ /* 0x000fe20003800200 */
[----:B------:R-:W-:Y:S02]  /*33c0*/  IMAD.MOV.U32 R100, RZ, RZ, 0x2 ;  /* 0x00000002ff647424 */ /* 0x000fe400078e00ff */
[----:B------:R-:W-:Y:S01]  /*33d0*/  FFMA.FTZ R6, R61, R94, 1.1641532182693481445e-10 ;  /* 0x2f0000003d067423 */ /* 0x000fe2000001005e */
[----:B------:R-:W-:Y:S01]  /*33e0*/  FMUL.FTZ R87, R87, R116 ;  /* 0x0000007457577220 */ /* 0x000fe20000410000 */
[----:B------:R-:W-:Y:S01]  /*33f0*/  @P1 HADD2.F32 R61, -RZ, R58.H1_H1 ;  /* 0x3000003aff3d1230 */ /* 0x000fe20000004100 */
[----:B------:R-:W-:Y:S02]  /*3400*/  MOV R60, R4 ;  /* 0x00000004003c7202 */ /* 0x000fe40000000f00 */
        /* <DEDUP_REMOVED lines=14> */
.L_x_2764:
        /* <DEDUP_REMOVED lines=13> */
.L_x_2766:
[----:B------:R-:W-:Y:S05]  /*35c0*/  BSYNC.RECONVERGENT B2 ;  /* 0x0000000000027941 */ /* 0x000fea0003800200 */
.L_x_2765:
        /* <DEDUP_REMOVED lines=25> */
[----:B------:R-:W-:-:S04]  /*3760*/  LOP3.LUT R87, R87, R100, R105, 0x96, !PT ;  /* 0x0000006457577212 */ /* 0x000fc800078e9669 */
[----:B------:R-:W-:Y:S01]  /*3770*/  LOP3.LUT R100, R7, R6, R61, 0x96, !PT ;  /* 0x0000000607647212 */ /* 0x000fe200078e963d */
[----:B------:R-:W-:Y:S01]  /*3780*/  IMAD.WIDE.U32 R6, R87, -0x326172a9, RZ ;  /* 0xcd9e8d5757067825 */ /* 0x000fe200078e00ff */
[----:B------:R-:W-:-:S03]  /*3790*/  IADD3 R87, PT, PT, R103, -0x56f99767, RZ ;  /* 0xa906689967577810 */ /* 0x000fc60007ffe0ff */
        /* <DEDUP_REMOVED lines=8> */
[----:B------:R-:W-:-:S04]  /*3820*/  LOP3.LUT R87, R87, R100, R105, 0x96, !PT ;  /* 0x0000006457577212 */ /* 0x000fc800078e9669 */
[----:B------:R-:W-:Y:S01]  /*3830*/  LOP3.LUT R100, R7, R6, R61, 0x96, !PT ;  /* 0x0000000607647212 */ /* 0x000fe200078e963d */
[----:B------:R-:W-:Y:S01]  /*3840*/  IMAD.WIDE.U32 R6, R87, -0x326172a9, RZ ;  /* 0xcd9e8d5757067825 */ /* 0x000fe200078e00ff */
[----:B------:R-:W-:-:S03]  /*3850*/  IADD3 R61, PT, PT, R102, 0x5384540f, RZ ;  /* 0x5384540f663d7810 */ /* 0x000fc60007ffe0ff */
[----:B------:R-:W-:Y:S01]  /*3860*/  IMAD.WIDE.U32 R100, R100, -0x2daee0ad, RZ ;  /* 0xd2511f5364647825 */ /* 0x000fe200078e00ff */
[----:B------:R-:W-:Y:S02]  /*3870*/  LOP3.LUT R61, R61, R60, R7, 0x96, !PT ;  /* 0x0000003c3d3d7212 */ /* 0x000fe400078e9607 */
[----:B------:R-:W-:Y:S01]  /*3880*/  IADD3 R7, PT, PT, R102, -0xe443238, RZ ;  /* 0xf1bbcdc866077810 */ /* 0x000fe20007ffe0ff */
[----:B------:R-:W-:Y:S02]  /*3890*/  VIADD R87, R103, 0x1fd5c5a3 ;  /* 0x1fd5c5a367577836 */ /* 0x000fe40000000000 */
[----:B------:R-:W-:-:S03]  /*38a0*/  IMAD.WIDE.U32 R60, R61, -0x2daee0ad, RZ ;  /* 0xd2511f533d3c7825 */ /* 0x000fc600078e00ff */
[----:B------:R-:W-:Y:S01]  /*38b0*/  LOP3.LUT R104, R87, R104, R101, 0x96, !PT ;  /* 0x0000006857687212 */ /* 0x000fe200078e9665 */
[----:B------:R-:W-:-:S04]  /*38c0*/  VIADD R87, R103, 0xdb3d7428 ;  /* 0xdb3d742867577836 */ /* 0x000fc80000000000 */
[----:B------:R-:W-:Y:S01]  /*38d0*/  IMAD.WIDE.U32 R104, R104, -0x326172a9, RZ ;  /* 0xcd9e8d5768687825 */ /* 0x000fe200078e00ff */
[----:B------:R-:W-:-:S03]  /*38e0*/  LOP3.LUT R100, R87, R100, R61, 0x96, !PT ;  /* 0x0000006457647212 */ /* 0x000fc600078e963d */
[----:B------:R-:W-:Y:S01]  /*38f0*/  VIADD R87, R103, 0x96a522ad ;  /* 0x96a522ad67577836 */ /* 0x000fe20000000000 */
[----:B------:R-:W-:Y:S01]  /*3900*/  LOP3.LUT R7, R7, R6, R105, 0x96, !PT ;  /* 0x0000000607077212 */ /* 0x000fe200078e9669 */
[----:B------:R-:W-:-:S04]  /*3910*/  IMAD.WIDE.U32 R100, R100, -0x326172a9, RZ ;  /* 0xcd9e8d5764647825 */ /* 0x000fc800078e00ff */
[----:B------:R-:W-:Y:S01]  /*3920*/  IMAD.WIDE.U32 R6, R7, -0x2daee0ad, RZ ;  /* 0xd2511f5307067825 */ /* 0x000fe200078e00ff */
[----:B------:R-:W-:-:S03]  /*3930*/  MOV R4, R100 ;  /* 0x0000006400047202 */ /* 0x000fc60000000f00 */
[----:B------:R-:W-:Y:S02]  /*3940*/  HFMA2 R100, -RZ, RZ, 0, 0 ;  /* 0x00000000ff647431 */ /* 0x000fe400000001ff */
[----:B------:R-:W-:Y:S01]  /*3950*/  VIADD R61, R102, 0x8ff34781 ;  /* 0x8ff34781663d7836 */ /* 0x000fe20000000000 */
[----:B------:R-:W-:Y:S01]  /*3960*/  LOP3.LUT R7, R87, R60, R7, 0x96, !PT ;  /* 0x0000003c57077212 */ /* 0x000fe200078e9607 */
[----:B------:R-:W-:Y:S02]  /*3970*/  IMAD.MOV.U32 R60, RZ, RZ, R106 ;  /* 0x000000ffff3c7224 */ /* 0x000fe400078e006a */
[----:B------:R-:W-:Y:S01]  /*3980*/  IMAD.MOV.U32 R106, RZ, RZ, R6 ;  /* 0x000000ffff6a7224 */ /* 0x000fe200078e0006 */
[----:B------:R-:W-:-:S07]  /*3990*/  LOP3.LUT R8, R61, R104, R101, 0x96, !PT ;  /* 0x000000683d087212 */ /* 0x000fce00078e9665 */
.L_x_2763:
[----:B------:R-:W-:Y:S05]  /*39a0*/  BSYNC.RECONVERGENT B1 ;  /* 0x0000000000017941 */ /* 0x000fea0003800200 */
.L_x_2762:
[----:B------:R-:W-:Y:S01]  /*39b0*/  I2FP.F32.U32 R61, R60 ;  /* 0x0000003c003d7245 */ /* 0x000fe20000201000 */
[----:B------:R-:W-:Y:S01]  /*39c0*/  HADD2.F32 R87, -RZ, R63.H0_H0 ;  /* 0x2000003fff577230 */ /* 0x000fe20000004100 */
[----:B------:R-:W-:Y:S01]  /*39d0*/  ISETP.NE.AND P5, PT, R100, 0x1, PT ;  /* 0x000000016400780c */ /* 0x000fe20003fa5270 */
[----:B------:R-:W-:Y:S01]  /*39e0*/  @P1 HADD2.F32 R60, -RZ, R59.H0_H0 ;  /* 0x2000003bff3c1230 */ /* 0x000fe20000004100 */
[----:B------:R-:W-:Y:S01]  /*39f0*/  BSSY.RECONVERGENT B1, `(.L_x_2767) ;  /* 0x000005e000017945 */ /* 0x000fe20003800200 */
[----:B------:R-:W-:Y:S01]  /*3a00*/  FFMA.FTZ R6, R61, R94, 1.1641532182693481445e-10 ;  /* 0x2f0000003d067423 */ /* 0x000fe2000001005e */
[----:B------:R-:W-:-:S04]  /*3a10*/  FMUL.FTZ R87, R87, R116 ;  /* 0x0000007457577220 */ /* 0x000fc80000410000 */
[----:B------:R-:W-:Y:S01]  /*3a20*/  FSETP.GTU.FTZ.AND P4, PT, R6, R115, PT ;  /* 0x000000730600720b */ /* 0x000fe20003f9c000 */
[----:B------:R-:W-:-:S03]  /*3a30*/  IMAD.MOV.U32 R6, RZ, RZ, 0x2 ;  /* 0x00000002ff067424 */ /* 0x000fc600078e00ff */
        /* <DEDUP_REMOVED lines=14> */
.L_x_2769:
        /* <DEDUP_REMOVED lines=13> */
.L_x_2771:
[----:B------:R-:W-:Y:S05]  /*3bf0*/  BSYNC.RECONVERGENT B2 ;  /* 0x0000000000027941 */ /* 0x000fea0003800200 */
.L_x_2770:
        /* <DEDUP_REMOVED lines=61> */
.L_x_2768:
[----:B------:R-:W-:Y:S05]  /*3fd0*/  BSYNC.RECONVERGENT B1 ;  /* 0x0000000000017941 */ /* 0x000fea0003800200 */
.L_x_2767:
[----:B------:R-:W-:Y:S01]  /*3fe0*/  I2FP.F32.U32 R61, R60 ;  /* 0x0000003c003d7245 */ /* 0x000fe20000201000 */
[----:B------:R-:W-:Y:S01]  /*3ff0*/  HADD2.F32 R63, -RZ, R63.H1_H1 ;  /* 0x3000003fff3f7230 */ /* 0x000fe20000004100 */
[----:B------:R-:W-:Y:S02]  /*4000*/  PRMT R62, R117, 0x5410, R62 ;  /* 0x00005410753e7816 */ /* 0x000fe4000000003e */
[----:B------:R-:W-:Y:S01]  /*4010*/  PRMT R60, R110, 0x5410, R111 ;  /* 0x000054106e3c7816 */ /* 0x000fe2000000006f */
[----:B------:R-:W-:Y:S01]  /*4020*/  FFMA.FTZ R94, R61, R94, 1.1641532182693481445e-10 ;  /* 0x2f0000003d5e7423 */ /* 0x000fe2000001005e */
[----:B------:R-:W-:Y:S01]  /*4030*/  FMUL.FTZ R63, R63, R116 ;  /* 0x000000743f3f7220 */ /* 0x000fe20000410000 */
[----:B------:R-:W-:-:S03]  /*4040*/  @P1 HADD2.F32 R61, -RZ, R59.H1_H1 ;  /* 0x3000003bff3d1230 */ /* 0x000fc60000004100 */
[----:B------:R-:W-:-:S04]  /*4050*/  FSETP.GTU.FTZ.AND P5, PT, R94, R115, PT ;  /* 0x000000735e00720b */ /* 0x000fc80003fbc000 */
[----:B------:R-:W-:Y:S02]  /*4060*/  FSEL R94, R63, RZ, !P5 ;  /* 0x000000ff3f5e7208 */ /* 0x000fe40006800000 */
[----:B------:R-:W-:-:S03]  /*4070*/  PLOP3.LUT P5, PT, P5, PT, PT, 0x8, 0x80 ;  /* 0x000000000080781c */ /* 0x000fc60002fae170 */
[----:B------:R-:W-:Y:S01]  /*4080*/  @P1 FADD.FTZ R94, R61, R94 ;  /* 0x0000005e3d5e1221 */ /* 0x000fe20000010000 */
[----:B------:R-:W-:-:S04]  /*4090*/  PRMT R61, R112, 0x5410, R114 ;  /* 0x00005410703d7816 */ /* 0x000fc80000000072 */
[----:B------:R-:W-:-:S04]  /*40a0*/  F2FP.F16.F32.PACK_AB R63, RZ, R94 ;  /* 0x0000005eff3f723e */ /* 0x000fc800000000ff */
[----:B------:R-:W-:Y:S01]  /*40b0*/  PRMT R63, R113, 0x5410, R63 ;  /* 0x00005410713f7816 */ /* 0x000fe2000000003f */
[----:B------:R-:W-:Y:S06]  /*40c0*/  BRA `(.L_x_2772) ;  /* 0x0000006000e07947 */ /* 0x000fec0003800000 */
.L_x_2731:
        /* <DEDUP_REMOVED lines=16> */
.L_x_2775:
        /* <DEDUP_REMOVED lines=13> */
.L_x_2777:
[----:B------:R-:W-:Y:S05]  /*42a0*/  BSYNC.RECONVERGENT B2 ;  /* 0x0000000000027941 */ /* 0x000fea0003800200 */
.L_x_2776:
[----:B------:R-:W-:Y:S01]  /*42b0*/  IMAD.WIDE.U32 R18, R10, -0x326172a9, RZ ;  /* 0xcd9e8d570a127825 */ /* 0x000fe200078e00ff */
[----:B------:R-:W-:-:S03]  /*42c0*/  LOP3.LUT R16, R5, R7, R103, 0x96, !PT ;  /* 0x0000000705107212 */ /* 0x000fc600078e9667 */
[----:B------:R-:W-:Y:S01]  /*42d0*/  VIADD R15, R103, 0xbb67ae85 ;  /* 0xbb67ae85670f7836 */ /* 0x000fe20000000000 */
[----:B------:R-:W-:Y:S01]  /*42e0*/  LOP3.LUT R64, R11, R19, R102, 0x96, !PT ;  /* 0x000000130b407212 */ /* 0x000fe200078e9666 */
[----:B------:R-:W-:-:S04]  /*42f0*/  IMAD.WIDE.U32 R16, R16, -0x326172a9, RZ ;  /* 0xcd9e8d5710107825 */ /* 0x000fc800078e00ff */
[----:B------:R-:W-:-:S04]  /*4300*/  IMAD.WIDE.U32 R64, R64, -0x2daee0ad, RZ ;  /* 0xd2511f5340407825 */ /* 0x000fc800078e00ff */
[----:B------:R-:W-:Y:S01]  /*4310*/  VIADD R7, R102, 0x9e3779b9 ;  /* 0x9e3779b966077836 */ /* 0x000fe20000000000 */
[----:B------:R-:W-:Y:S01]  /*4320*/  LOP3.LUT R15, R15, R6, R65, 0x96, !PT ;  /* 0x000000060f0f7212 */ /* 0x000fe200078e9641 */
[----:B------:R-:W-:-:S03]  /*4330*/  IMAD.MOV.U32 R0, RZ, RZ, R99 ;  /* 0x000000ffff007224 */ /* 0x000fc600078e0063 */
[----:B------:R-:W-:Y:S01]  /*4340*/  LOP3.LUT R7, R7, R18, R17, 0x96, !PT ;  /* 0x0000001207077212 */ /* 0x000fe200078e9611 */
[----:B------:R-:W-:Y:S01]  /*4350*/  IMAD.WIDE.U32 R18, R15, -0x326172a9, RZ ;  /* 0xcd9e8d570f127825 */ /* 0x000fe200078e00ff */
[----:B------:R-:W-:-:S03]  /*4360*/  IADD3 R17, PT, PT, R103, 0x76cf5d0a, RZ ;  /* 0x76cf5d0a67117810 */ /* 0x000fc60007ffe0ff */
        /* <DEDUP_REMOVED lines=16> */
[----:B------:R-:W-:Y:S01]  /*4470*/  IMAD.WIDE.U32 R64, R15, -0x2daee0ad, RZ ;  /* 0xd2511f530f407825 */ /* 0x000fe200078e00ff */
[----:B------:R-:W-:-:S03]  /*4480*/  IADD3 R7, PT, PT, R102, 0x1715609d, RZ ;  /* 0x1715609d66077810 */ /* 0x000fc60007ffe0ff */
        /* <DEDUP_REMOVED lines=27> */
[----:B------:R-:W-:Y:S02]  /*4640*/  IMAD.MOV.U32 R4, RZ, RZ, R16 ;  /* 0x000000ffff047224 */ /* 0x000fe400078e0010 */
[----:B------:R-:W-:Y:S01]  /*4650*/  HFMA2 R16, -RZ, RZ, 0, 0 ;  /* 0x00000000ff107431 */ /* 0x000fe200000001ff */
[----:B------:R-:W-:-:S07]  /*4660*/  LOP3.LUT R7, R15, R6, R107, 0x96, !PT ;  /* 0x000000060f077212 */ /* 0x000fce00078e966b */
.L_x_2774:
[----:B------:R-:W-:Y:S05]  /*4670*/  BSYNC.RECONVERGENT B1 ;  /* 0x0000000000017941 */ /* 0x000fea0003800200 */
.L_x_2773:
[----:B------:R-:W0:Y:S01]  /*4680*/  LDC R66, c[0x0][0x404] ;  /* 0x00010100ff427b82 */ /* 0x000e220000000800 */
[----:B------:R-:W-:Y:S01]  /*4690*/  I2FP.F32.U32 R0, R0 ;  /* 0x0000000000007245 */ /* 0x000fe20000201000 */
[----:B------:R-:W-:Y:S01]  /*46a0*/  IMAD.MOV.U32 R113, RZ, RZ, 0x2f800000 ;  /* 0x2f800000ff717424 */ /* 0x000fe200078e00ff */
[----:B------:R-:W-:Y:S01]  /*46b0*/  ISETP.NE.AND P3, PT, R16, 0x1, PT ;  /* 0x000000011000780c */ /* 0x000fe20003f65270 */
[----:B-----5:R-:W-:Y:S01]  /*46c0*/  HADD2.F32 R17, -RZ, R60.H0_H0 ;  /* 0x2000003cff117230 */ /* 0x020fe20000004100 */
[----:B------:R-:W-:Y:S01]  /*46d0*/  BSSY.RECONVERGENT B1, `(.L_x_2778) ;  /* 0x000005e000017945 */ /* 0x000fe20003800200 */
[----:B------:R-:W-:Y:S01]  /*46e0*/  FFMA.FTZ R15, R0, R113, 1.1641532182693481445e-10 ;  /* 0x2f000000000f7423 */ /* 0x000fe20000010071 */
[----:B------:R-:W-:Y:S01]  /*46f0*/  IMAD.MOV.U32 R18, RZ, RZ, 0x2 ;  /* 0x00000002ff127424 */ /* 0x000fe200078e00ff */
[----:B------:R-:W1:Y:S03]  /*4700*/  LDC R94, c[0x0][0x408] ;  /* 0x00010200ff5e7b82 */ /* 0x000e660000000800 */
[----:B0-----:R-:W-:-:S02]  /*4710*/  FSETP.GTU.FTZ.AND P2, PT, R15, R66, PT ;  /* 0x000000420f00720b */ /* 0x001fc40003f5c000 */
[----:B------:R-:W-:Y:S02]  /*4720*/  MOV R15, R4 ;  /* 0x00000004000f7202 */ /* 0x000fe40000000f00 */
[----:B------:R-:W-:Y:S01]  /*4730*/  PLOP3.LUT P4, PT, P2, PT, PT, 0x8, 0x80 ;  /* 0x000000000080781c */ /* 0x000fe2000178e170 */
[----:B-1----:R-:W-:-:S03]  /*4740*/  FMUL.FTZ R0, R17, R94 ;  /* 0x0000005e11007220 */ /* 0x002fc60000410000 */
[----:B------:R-:W-:Y:S02]  /*4750*/  P2R R99, PR, RZ, 0x10 ;  /* 0x00000010ff637803 */ /* 0x000fe40000000000 */
[----:B------:R-:W-:Y:S01]  /*4760*/  FSEL R0, R0, RZ, !P2 ;  /* 0x000000ff00007208 */ /* 0x000fe20005000000 */
        /* <DEDUP_REMOVED lines=9> */
.L_x_2780:
        /* <DEDUP_REMOVED lines=13> */
.L_x_2782:
[----:B------:R-:W-:Y:S05]  /*48d0*/  BSYNC.RECONVERGENT B2 ;  /* 0x0000000000027941 */ /* 0x000fea0003800200 */
.L_x_2781:
[----:B------:R-:W-:Y:S01]  /*48e0*/  IMAD.WIDE.U32 R16, R10, -0x326172a9, RZ ;  /* 0xcd9e8d570a107825 */ /* 0x000fe200078e00ff */
[----:B------:R-:W-:Y:S02]  /*48f0*/  LOP3.LUT R6, R5, R65, R103, 0x96, !PT ;  /* 0x0000004105067212 */ /* 0x000fe400078e9667 */
[----:B------:R-:W-:Y:S02]  /*4900*/  IADD3 R15, PT, PT, R102, -0x61c88647, RZ ;  /* 0x9e3779b9660f7810 */ /* 0x000fe40007ffe0ff */
[----:B------:R-:W-:Y:S01]  /*4910*/  LOP3.LUT R18, R11, R17, R102, 0x96, !PT ;  /* 0x000000110b127212 */ /* 0x000fe200078e9666 */
[----:B------:R-:W-:-:S04]  /*4920*/  IMAD.WIDE.U32 R6, R6, -0x326172a9, RZ ;  /* 0xcd9e8d5706067825 */ /* 0x000fc800078e00ff */
[----:B------:R-:W-:Y:S01]  /*4930*/  IMAD.WIDE.U32 R18, R18, -0x2daee0ad, RZ ;  /* 0xd2511f5312127825 */ /* 0x000fe200078e00ff */
[----:B------:R-:W-:Y:S02]  /*4940*/  LOP3.LUT R15, R15, R16, R7, 0x96, !PT ;  /* 0x000000100f0f7212 */ /* 0x000fe400078e9607 */
[----:B------:R-:W-:Y:S01]  /*4950*/  IADD3 R7, PT, PT, R102, 0x3c6ef372, RZ ;  /* 0x3c6ef37266077810 */ /* 0x000fe20007ffe0ff */
[----:B------:R-:W-:-:S05]  /*4960*/  VIADD R17, R103, 0xbb67ae85 ;  /* 0xbb67ae8567117836 */ /* 0x000fca0000000000 */
        /* <DEDUP_REMOVED lines=45> */
[----:B------:R-:W-:-:S03]  /*4c40*/  MOV R4, R18 ;  /* 0x0000001200047202 */ /* 0x000fc60000000f00 */
[----:B------:R-:W-:Y:S01]  /*4c50*/  HFMA2 R18, -RZ, RZ, 0, 0 ;  /* 0x00000000ff127431 */ /* 0x000fe200000001ff */
[----:B------:R-:W-:Y:S01]  /*4c60*/  LOP3.LUT R8, R15, R64, R19, 0x96, !PT ;  /* 0x000000400f087212 */ /* 0x000fe200078e9613 */
[----:B------:R-:W-:Y:S02]  /*4c70*/  VIADD R17, R103, 0x96a522ad ;  /* 0x96a522ad67117836 */ /* 0x000fe40000000000 */
[----:B------:R-:W-:Y:S02]  /*4c80*/  IMAD.MOV.U32 R15, RZ, RZ, R106 ;  /* 0x000000ffff0f7224 */ /* 0x000fe400078e006a */
[----:B------:R-:W-:Y:S01]  /*4c90*/  IMAD.MOV.U32 R106, RZ, RZ, R6 ;  /* 0x000000ffff6a7224 */ /* 0x000fe200078e0006 */
[----:B------:R-:W-:-:S07]  /*4ca0*/  LOP3.LUT R7, R17, R16, R7, 0x96, !PT ;  /* 0x0000001011077212 */ /* 0x000fce00078e9607 */
.L_x_2779:
[----:B------:R-:W-:Y:S05]  /*4cb0*/  BSYNC.RECONVERGENT B1 ;  /* 0x0000000000017941 */ /* 0x000fea0003800200 */
.L_x_2778:
        /* <DEDUP_REMOVED lines=8> */
[----:B------:R-:W-:Y:S01]  /*4d40*/  FSETP.GTU.FTZ.AND P2, PT, R15, R66, PT ;  /* 0x000000420f00720b */ /* 0x000fe20003f5c000 */
[----:B------:R-:W-:-:S03]  /*4d50*/  @P1 HADD2.F32 R15, -RZ, R56.H0_H0 ;  /* 0x20000038ff0f1230 */ /* 0x000fc60000004100 */
[----:B------:R-:W-:-:S05]  /*4d60*/  FSEL R17, R17, RZ, !P2 ;  /* 0x000000ff11117208 */ /* 0x000fca0005000000 */
[----:B------:R-:W-:-:S04]  /*4d70*/  FADD.FTZ R6, R0, R17 ;  /* 0x0000001100067221 */ /* 0x000fc80000010000 */
[--C-:B------:R-:W-:Y:S01]  /*4d80*/  @P1 FADD.FTZ R0, R15, R6.reuse ;  /* 0x000000060f001221 */ /* 0x100fe20000010000 */
[----:B------:R-:W-:Y:S01]  /*4d90*/  @!P1 IMAD.MOV.U32 R0, RZ, RZ, R6 ;  /* 0x000000ffff009224 */ /* 0x000fe200078e0006 */
[----:B------:R-:W-:-:S04]  /*4da0*/  SEL R15, RZ, 0x1, P2 ;  /* 0x00000001ff0f7807 */ /* 0x000fc80001000000 */
        /* <DEDUP_REMOVED lines=10> */
.L_x_2785:
        /* <DEDUP_REMOVED lines=13> */
.L_x_2787:
[----:B------:R-:W-:Y:S05]  /*4f20*/  BSYNC.RECONVERGENT B2 ;  /* 0x0000000000027941 */ /* 0x000fea0003800200 */
.L_x_2786:
        /* <DEDUP_REMOVED lines=61> */
.L_x_2784:
[----:B------:R-:W-:Y:S05]  /*5300*/  BSYNC.RECONVERGENT B1 ;  /* 0x0000000000017941 */ /* 0x000fea0003800200 */
.L_x_2783:
        /* <DEDUP_REMOVED lines=21> */
.L_x_2790:
        /* <DEDUP_REMOVED lines=13> */
.L_x_2792:
[----:B------:R-:W-:Y:S05]  /*5530*/  BSYNC.RECONVERGENT B2 ;  /* 0x0000000000027941 */ /* 0x000fea0003800200 */
.L_x_2791:
        /* <DEDUP_REMOVED lines=61> */
.L_x_2789:
[----:B------:R-:W-:Y:S05]  /*5910*/  BSYNC.RECONVERGENT B1 ;  /* 0x0000000000017941 */ /* 0x000fea0003800200 */
.L_x_2788:
[----:B------:R-:W-:Y:S01]  /*5920*/  I2FP.F32.U32 R6, R16 ;  /* 0x0000001000067245 */ /* 0x000fe20000201000 */
[----:B------:R-:W-:Y:S01]  /*5930*/  HADD2.F32 R19, -RZ, R52.H1_H1 ;  /* 0x30000034ff137230 */ /* 0x000fe20000004100 */
[----:B------:R-:W-:Y:S01]  /*5940*/  ISETP.NE.AND P3, PT, R18, 0x1, PT ;  /* 0x000000011200780c */ /* 0x000fe20003f65270 */
[----:B------:R-:W-:Y:S01]  /*5950*/  @P1 HADD2.F32 R71, -RZ, R56.H1_H1 ;  /* 0x30000038ff471230 */ /* 0x000fe20000004100 */
[----:B------:R-:W-:Y:S01]  /*5960*/  BSSY.RECONVERGENT B1, `(.L_x_2793) ;  /* 0x0000060000017945 */ /* 0x000fe20003800200 */
[----:B------:R-:W-:Y:S01]  /*5970*/  FFMA.FTZ R17, R6, R113, 1.1641532182693481445e-10 ;  /* 0x2f00000006117423 */ /* 0x000fe20000010071 */
[----:B------:R-:W-:-:S04]  /*5980*/  FMUL.FTZ R19, R19, R94 ;  /* 0x0000005e13137220 */ /* 0x000fc80000410000 */
[----:B------:R-:W-:Y:S01]  /*5990*/  FSETP.GTU.FTZ.AND P2, PT, R17, R66, PT ;  /* 0x000000421100720b */ /* 0x000fe20003f5c000 */
[----:B------:R-:W-:-:S03]  /*59a0*/  IMAD.MOV.U32 R17, RZ, RZ, R4 ;  /* 0x000000ffff117224 */ /* 0x000fc600078e0004 */
[----:B------:R-:W-:Y:S02]  /*59b0*/  FSEL R19, R19, RZ, !P2 ;  /* 0x000000ff13137208 */ /* 0x000fe40005000000 */
[----:B------:R-:W-:-:S03]  /*59c0*/  SEL R16, RZ, 0x1, P2 ;  /* 0x00000001ff107807 */ /* 0x000fc60001000000 */
[----:B------:R-:W-:-:S04]  /*59d0*/  FADD.FTZ R60, R60, R19 ;  /* 0x000000133c3c7221 */ /* 0x000fc80000010000 */
[----:B------:R-:W-:Y:S01]  /*59e0*/  @P1 FADD.FTZ R71, R71, R60 ;  /* 0x0000003c47471221 */ /* 0x000fe20000010000 */
[----:B------:R-:W-:Y:S01]  /*59f0*/  @!P1 MOV R71, R60 ;  /* 0x0000003c00479202 */ /* 0x000fe20000000f00 */
[----:B------:R-:W-:-:S03]  /*5a00*/  IMAD.MOV.U32 R60, RZ, RZ, 0x2 ;  /* 0x00000002ff3c7424 */ /* 0x000fc600078e00ff */
        /* <DEDUP_REMOVED lines=10> */
.L_x_2795:
        /* <DEDUP_REMOVED lines=13> */
.L_x_2797:
[----:B------:R-:W-:Y:S05]  /*5b80*/  BSYNC.RECONVERGENT B2 ;  /* 0x0000000000027941 */ /* 0x000fea0003800200 */
.L_x_2796:
        /* <DEDUP_REMOVED lines=14> */
[----:B------:R-:W-:Y:S01]  /*5c70*/  IMAD.MOV.U32 R60, RZ, RZ, RZ ;  /* 0x000000ffff3c7224 */ /* 0x000fe200078e00ff */
[----:B------:R-:W-:Y:S01]  /*5c80*/  LOP3.LUT R64, R7, R6, R19, 0x96, !PT ;  /* 0x0000000607407212 */ /* 0x000fe200078e9613 */
[----:B------:R-:W-:Y:S02]  /*5c90*/  VIADD R19, R103, 0x32370b8f ;  /* 0x32370b8f67137836 */ /* 0x000fe40000000000 */
        /* <DEDUP_REMOVED lines=44> */
.L_x_2794:
[----:B------:R-:W-:Y:S05]  /*5f60*/  BSYNC.RECONVERGENT B1 ;  /* 0x0000000000017941 */ /* 0x000fea0003800200 */
.L_x_2793:
        /* <DEDUP_REMOVED lines=10> */
[----:B------:R-:W-:-:S04]  /*6010*/  PLOP3.LUT P3, PT, P3, PT, PT, 0x8, 0x80 ;  /* 0x000000000080781c */ /* 0x000fc80001f6e170 */
        /* <DEDUP_REMOVED lines=10> */
.L_x_2800:
        /* <DEDUP_REMOVED lines=13> */
.L_x_2802:
[----:B------:R-:W-:Y:S05]  /*6190*/  BSYNC.RECONVERGENT B2 ;  /* 0x0000000000027941 */ /* 0x000fea0003800200 */
.L_x_2801:
        /* <DEDUP_REMOVED lines=61> */
.L_x_2799:
[----:B------:R-:W-:Y:S05]  /*6570*/  BSYNC.RECONVERGENT B1 ;  /* 0x0000000000017941 */ /* 0x000fea0003800200 */
.L_x_2798:
[----:B------:R-:W-:Y:S01]  /*6580*/  I2FP.F32.U32 R6, R18 ;  /* 0x0000001200067245 */ /* 0x000fe20000201000 */
[----:B------:R-:W-:Y:S01]  /*6590*/  HADD2.F32 R65, -RZ, R53.H0_H0 ;  /* 0x20000035ff417230 */ /* 0x000fe20000004100 */
[----:B------:R-:W-:Y:S01]  /*65a0*/  BSSY.RECONVERGENT B1, `(.L_x_2803) ;  /* 0x0000062000017945 */ /* 0x000fe20003800200 */
[----:B------:R-:W-:Y:S02]  /*65b0*/  HFMA2 R60, -RZ, RZ, 0, 1.1920928955078125e-07 ;  /* 0x00000002ff3c7431 */ /* 0x000fe400000001ff */
[----:B------:R-:W-:Y:S02]  /*65c0*/  IMAD.MOV.U32 R18, RZ, RZ, R4 ;  /* 0x000000ffff127224 */ /* 0x000fe400078e0004 */
[----:B------:R-:W-:Y:S01]  /*65d0*/  FFMA.FTZ R19, R6, R113, 1.1641532182693481445e-10 ;  /* 0x2f00000006137423 */ /* 0x000fe20000010071 */
[----:B------:R-:W-:-:S04]  /*65e0*/  FMUL.FTZ R65, R65, R94 ;  /* 0x0000005e41417220 */ /* 0x000fc80000410000 */
[----:B------:R-:W-:Y:S01]  /*65f0*/  FSETP.GTU.FTZ.AND P2, PT, R19, R66, PT ;  /* 0x000000421300720b */ /* 0x000fe20003f5c000 */
[----:B------:R-:W-:-:S03]  /*6600*/  @P1 HADD2.F32 R19, -RZ, R57.H0_H0 ;  /* 0x20000039ff131230 */ /* 0x000fc60000004100 */
[----:B------:R-:W-:-:S05]  /*6610*/  FSEL R6, R65, RZ, !P2 ;  /* 0x000000ff41067208 */ /* 0x000fca0005000000 */
[----:B------:R-:W-:Y:S01]  /*6620*/  FADD.FTZ R6, R17, R6 ;  /* 0x0000000611067221 */ /* 0x000fe20000010000 */
[----:B------:R-:W-:Y:S02]  /*6630*/  SEL R17, RZ, 0x1, P2 ;  /* 0x00000001ff117807 */ /* 0x000fe40001000000 */
[----:B------:R-:W-:Y:S01]  /*6640*/  ISETP.NE.AND P2, PT, R64, 0x1, PT ;  /* 0x000000014000780c */ /* 0x000fe20003f45270 */
[--C-:B------:R-:W-:Y:S01]  /*6650*/  @P1 FADD.FTZ R70, R19, R6.reuse ;  /* 0x0000000613461221 */ /* 0x100fe20000010000 */
[----:B------:R-:W-:-:S05]  /*6660*/  @!P1 IMAD.MOV.U32 R70, RZ, RZ, R6 ;  /* 0x000000ffff469224 */ /* 0x000fca00078e0006 */
[----:B------:R-:W-:-:S06]  /*6670*/  F2FP.F16.F32.PACK_AB R110, RZ, R70 ;  /* 0x00000046ff6e723e */ /* 0x000fcc00000000ff */
        /* <DEDUP_REMOVED lines=9> */
.L_x_2805:
        /* <DEDUP_REMOVED lines=13> */
.L_x_2807:
[----:B------:R-:W-:Y:S05]  /*67e0*/  BSYNC.RECONVERGENT B2 ;  /* 0x0000000000027941 */ /* 0x000fea0003800200 */
.L_x_2806:
        /* <DEDUP_REMOVED lines=10> */
[----:B------:R-:W-:Y:S01]  /*6890*/  IMAD.MOV.U32 R60, RZ, RZ, RZ ;  /* 0x000000ffff3c7224 */ /* 0x000fe200078e00ff */
        /* <DEDUP_REMOVED lines=50> */
.L_x_2804:
[----:B------:R-:W-:Y:S05]  /*6bc0*/  BSYNC.RECONVERGENT B1 ;  /* 0x0000000000017941 */ /* 0x000fea0003800200 */
.L_x_2803:
[----:B------:R-:W-:Y:S01]  /*6bd0*/  I2FP.F32.U32 R6, R18 ;  /* 0x0000001200067245 */ /* 0x000fe20000201000 */
[----:B------:R-:W-:Y:S01]  /*6be0*/  HADD2.F32 R61, -RZ, R61.H1_H1 ;  /* 0x3000003dff3d7230 */ /* 0x000fe20000004100 */
[----:B------:R-:W-:Y:S01]  /*6bf0*/  BSSY.RECONVERGENT B1, `(.L_x_2808) ;  /* 0x000005e000017945 */ /* 0x000fe20003800200 */
[----:B------:R-:W-:Y:S01]  /*6c00*/  IMAD.MOV.U32 R64, RZ, RZ, 0x2 ;  /* 0x00000002ff407424 */ /* 0x000fe200078e00ff */
[----:B------:R-:W-:Y:S01]  /*6c10*/  MOV R18, R4 ;  /* 0x0000000400127202 */ /* 0x000fe20000000f00 */
[----:B------:R-:W-:Y:S01]  /*6c20*/  FFMA.FTZ R19, R6, R113, 1.1641532182693481445e-10 ;  /* 0x2f00000006137423 */ /* 0x000fe20000010071 */
[----:B------:R-:W-:-:S04]  /*6c30*/  FMUL.FTZ R61, R61, R94 ;  /* 0x0000005e3d3d7220 */ /* 0x000fc80000410000 */
[----:B------:R-:W-:-:S04]  /*6c40*/  FSETP.GTU.FTZ.AND P2, PT, R19, R66, PT ;  /* 0x000000421300720b */ /* 0x000fc80003f5c000 */
        /* <DEDUP_REMOVED lines=13> */
.L_x_2810:
        /* <DEDUP_REMOVED lines=13> */
.L_x_2812:
[----:B------:R-:W-:Y:S05]  /*6df0*/  BSYNC.RECONVERGENT B2 ;  /* 0x0000000000027941 */ /* 0x000fea0003800200 */
.L_x_2811:
        /* <DEDUP_REMOVED lines=61> */
.L_x_2809:
[----:B------:R-:W-:Y:S05]  /*71d0*/  BSYNC.RECONVERGENT B1 ;  /* 0x0000000000017941 */ /* 0x000fea0003800200 */
.L_x_2808:
[----:B------:R-:W-:Y:S01]  /*71e0*/  I2FP.F32.U32 R6, R18 ;  /* 0x0000001200067245 */ /* 0x000fe20000201000 */
[----:B------:R-:W-:Y:S01]  /*71f0*/  HADD2.F32 R61, -RZ, R53.H1_H1 ;  /* 0x30000035ff3d7230 */ /* 0x000fe20000004100 */
[----:B------:R-:W-:Y:S01]  /*7200*/  BSSY.RECONVERGENT B1, `(.L_x_2813) ;  /* 0x0000062000017945 */ /* 0x000fe20003800200 */
[----:B------:R-:W-:Y:S02]  /*7210*/  @P1 HADD2.F32 R83, -RZ, R57.H1_H1 ;  /* 0x30000039ff531230 */ /* 0x000fe40000004100 */
[----:B------:R-:W-:Y:S01]  /*7220*/  FFMA.FTZ R19, R6, R113, 1.1641532182693481445e-10 ;  /* 0x2f00000006137423 */ /* 0x000fe20000010071 */
[----:B------:R-:W-:Y:S01]  /*7230*/  FMUL.FTZ R61, R61, R94 ;  /* 0x0000005e3d3d7220 */ /* 0x000fe20000410000 */
[----:B------:R-:W-:-:S03]  /*7240*/  IMAD.MOV.U32 R65, RZ, RZ, 0x2 ;  /* 0x00000002ff417424 */ /* 0x000fc600078e00ff */
[----:B------:R-:W-:Y:S02]  /*7250*/  FSETP.GTU.FTZ.AND P2, PT, R19, R66, PT ;  /* 0x000000421300720b */ /* 0x000fe40003f5c000 */
[----:B------:R-:W-:Y:S02]  /*7260*/  MOV R19, R4 ;  /* 0x0000000400137202 */ /* 0x000fe40000000f00 */
        /* <DEDUP_REMOVED lines=16> */
.L_x_2815:
        /* <DEDUP_REMOVED lines=13> */
.L_x_2817:
[----:B------:R-:W-:Y:S05]  /*7440*/  BSYNC.RECONVERGENT B2 ;  /* 0x0000000000027941 */ /* 0x000fea0003800200 */
.L_x_2816:
        /* <DEDUP_REMOVED lines=61> */
.L_x_2814:
[----:B------:R-:W-:Y:S05]  /*7820*/  BSYNC.RECONVERGENT B1 ;  /* 0x0000000000017941 */ /* 0x000fea0003800200 */
.L_x_2813:
        /* <DEDUP_REMOVED lines=20> */
.L_x_2820:
        /* <DEDUP_REMOVED lines=13> */
.L_x_2822:
[----:B------:R-:W-:Y:S05]  /*7a40*/  BSYNC.RECONVERGENT B2 ;  /* 0x0000000000027941 */ /* 0x000fea0003800200 */
.L_x_2821:
        /* <DEDUP_REMOVED lines=61> */
.L_x_2819:
[----:B------:R-:W-:Y:S05]  /*7e20*/  BSYNC.RECONVERGENT B1 ;  /* 0x0000000000017941 */ /* 0x000fea0003800200 */
.L_x_2818:
        /* <DEDUP_REMOVED lines=26> */
.L_x_2825:
        /* <DEDUP_REMOVED lines=13> */
.L_x_2827:
[----:B------:R-:W-:Y:S05]  /*80a0*/  BSYNC.RECONVERGENT B2 ;  /* 0x0000000000027941 */ /* 0x000fea0003800200 */
.L_x_2826:
        /* <DEDUP_REMOVED lines=61> */
.L_x_2824:
[----:B------:R-:W-:Y:S05]  /*8480*/  BSYNC.RECONVERGENT B1 ;  /* 0x0000000000017941 */ /* 0x000fea0003800200 */
.L_x_2823:
        /* <DEDUP_REMOVED lines=20> */
.L_x_2830:
        /* <DEDUP_REMOVED lines=13> */
.L_x_2832:
[----:B------:R-:W-:Y:S05]  /*86a0*/  BSYNC.RECONVERGENT B2 ;  /* 0x0000000000027941 */ /* 0x000fea0003800200 */
.L_x_2831:
        /* <DEDUP_REMOVED lines=61> */
.L_x_2829:
[----:B------:R-:W-:Y:S05]  /*8a80*/  BSYNC.RECONVERGENT B1 ;  /* 0x0000000000017941 */ /* 0x000fea0003800200 */
.L_x_2828:
[----:B------:R-:W-:Y:S01]  /*8a90*/  I2FP.F32.U32 R6, R60 ;  /* 0x0000003c00067245 */ /* 0x000fe20000201000 */
[----:B------:R-:W-:Y:S01]  /*8aa0*/  HADD2.F32 R65, -RZ, R54.H1_H1 ;  /* 0x30000036ff417230 */ /* 0x000fe20000004100 */
[----:B------:R-:W-:Y:S01]  /*8ab0*/  BSSY.RECONVERGENT B1, `(.L_x_2833) ;  /* 0x0000062000017945 */ /* 0x000fe20003800200 */
[----:B------:R-:W-:Y:S02]  /*8ac0*/  HFMA2 R101, -RZ, RZ, 0, 1.1920928955078125e-07 ;  /* 0x00000002ff657431 */ /* 0x000fe400000001ff */
[----:B------:R-:W-:Y:S02]  /*8ad0*/  IMAD.MOV.U32 R60, RZ, RZ, R4 ;  /* 0x000000ffff3c7224 */ /* 0x000fe400078e0004 */
[----:B------:R-:W-:Y:S01]  /*8ae0*/  FFMA.FTZ R61, R6, R113, 1.1641532182693481445e-10 ;  /* 0x2f000000063d7423 */ /* 0x000fe20000010071 */
[----:B------:R-:W-:-:S04]  /*8af0*/  FMUL.FTZ R65, R65, R94 ;  /* 0x0000005e41417220 */ /* 0x000fc80000410000 */
[----:B------:R-:W-:Y:S01]  /*8b00*/  FSETP.GTU.FTZ.AND P4, PT, R61, R66, PT ;  /* 0x000000423d00720b */ /* 0x000fe20003f9c000 */
[----:B------:R-:W-:-:S03]  /*8b10*/  @P1 HADD2.F32 R61, -RZ, R58.H1_H1 ;  /* 0x3000003aff3d1230 */ /* 0x000fc60000004100 */
        /* <DEDUP_REMOVED lines=16> */
.L_x_2835:
        /* <DEDUP_REMOVED lines=13> */
.L_x_2837:
[----:B------:R-:W-:Y:S05]  /*8cf0*/  BSYNC.RECONVERGENT B2 ;  /* 0x0000000000027941 */ /* 0x000fea0003800200 */
.L_x_2836:
        /* <DEDUP_REMOVED lines=44> */
[----:B------:R-:W-:Y:S02]  /*8fc0*/  VIADD R7, R102, 0xf1bbcdc8 ;  /* 0xf1bbcdc866077836 */ /* 0x000fe40000000000 */
[----:B------:R-:W-:Y:S01]  /*8fd0*/  IMAD.WIDE.U32 R60, R61, -0x2daee0ad, RZ ;  /* 0xd2511f533d3c7825 */ /* 0x000fe200078e00ff */
[----:B------:R-:W-:Y:S02]  /*8fe0*/  LOP3.LUT R116, R65, R116, R101, 0x96, !PT ;  /* 0x0000007441747212 */ /* 0x000fe400078e9665 */
        /* <DEDUP_REMOVED lines=14> */
.L_x_2834:
[----:B------:R-:W-:Y:S05]  /*90d0*/  BSYNC.RECONVERGENT B1 ;  /* 0x0000000000017941 */ /* 0x000fea0003800200 */
.L_x_2833:
        /* <DEDUP_REMOVED lines=20> */
.L_x_2840:
        /* <DEDUP_REMOVED lines=13> */
.L_x_2842:
[----:B------:R-:W-:Y:S05]  /*92f0*/  BSYNC.RECONVERGENT B2 ;  /* 0x0000000000027941 */ /* 0x000fea0003800200 */
.L_x_2841:
        /* <DEDUP_REMOVED lines=61> */
.L_x_2839:
[----:B------:R-:W-:Y:S05]  /*96d0*/  BSYNC.RECONVERGENT B1 ;  /* 0x0000000000017941 */ /* 0x000fea0003800200 */
.L_x_2838:
[----:B------:R-:W-:Y:S01]  /*96e0*/  I2FP.F32.U32 R6, R60 ;  /* 0x0000003c00067245 */ /* 0x000fe20000201000 */
[----:B------:R-:W-:Y:S01]  /*96f0*/  HADD2.F32 R65, -RZ, R55.H0_H0 ;  /* 0x20000037ff417230 */ /* 0x000fe20000004100 */
[----:B------:R-:W-:Y:S01]  /*9700*/  BSSY.RECONVERGENT B1, `(.L_x_2843) ;  /* 0x0000062000017945 */ /* 0x000fe20003800200 */
[----:B------:R-:W-:Y:S01]  /*9710*/  @P1 HADD2.F32 R87, -RZ, R59.H0_H0 ;  /* 0x2000003bff571230 */ /* 0x000fe20000004100 */
[----:B------:R-:W-:Y:S01]  /*9720*/  MOV R60, R4 ;  /* 0x00000004003c7202 */ /* 0x000fe20000000f00 */
        /* <DEDUP_REMOVED lines=9> */
[----:B------:R-:W-:-:S03]  /*97c0*/  IMAD.MOV.U32 R62, RZ, RZ, 0x2 ;  /* 0x00000002ff3e7424 */ /* 0x000fc600078e00ff */
        /* <DEDUP_REMOVED lines=10> */
.L_x_2845:
        /* <DEDUP_REMOVED lines=13> */
.L_x_2847:
[----:B------:R-:W-:Y:S05]  /*9940*/  BSYNC.RECONVERGENT B2 ;  /* 0x0000000000027941 */ /* 0x000fea0003800200 */
.L_x_2846:
[----:B------:R-:W-:Y:S01]  /*9950*/  IMAD.WIDE.U32 R60, R10, -0x326172a9, RZ ;  /* 0xcd9e8d570a3c7825 */ /* 0x000fe200078e00ff */
[----:B------:R-:W-:-:S03]  /*9960*/  LOP3.LUT R6, R5, R117, R103, 0x96, !PT ;  /* 0x0000007505067212 */ /* 0x000fc600078e9667 */
[----:B------:R-:W-:Y:S02]  /*9970*/  HFMA2 R62, -RZ, RZ, 0, 0 ;  /* 0x00000000ff3e7431 */ /* 0x000fe400000001ff */
        /* <DEDUP_REMOVED lines=57> */
[----:B------:R-:W-:-:S07]  /*9d10*/  LOP3.LUT R8, R61, R116, R101, 0x96, !PT ;  /* 0x000000743d087212 */ /* 0x000fce00078e9665 */
.L_x_2844:
[----:B------:R-:W-:Y:S05]  /*9d20*/  BSYNC.RECONVERGENT B1 ;  /* 0x0000000000017941 */ /* 0x000fea0003800200 */
.L_x_2843:
[----:B------:R-:W-:Y:S01]  /*9d30*/  I2FP.F32.U32 R6, R60 ;  /* 0x0000003c00067245 */ /* 0x000fe20000201000 */
[----:B------:R-:W-:Y:S01]  /*9d40*/  HADD2.F32 R63, -RZ, R63.H1_H1 ;  /* 0x3000003fff3f7230 */ /* 0x000fe20000004100 */
[----:B------:R-:W-:Y:S01]  /*9d50*/  ISETP.NE.AND P6, PT, R62, 0x1, PT ;  /* 0x000000013e00780c */ /* 0x000fe20003fc5270 */
[----:B------:R-:W-:Y:S01]  /*9d60*/  BSSY.RECONVERGENT B1, `(.L_x_2848) ;  /* 0x000005e000017945 */ /* 0x000fe20003800200 */
[----:B------:R-:W-:Y:S02]  /*9d70*/  IMAD.MOV.U32 R60, RZ, RZ, R4 ;  /* 0x000000ffff3c7224 */ /* 0x000fe400078e0004 */
        /* <DEDUP_REMOVED lines=15> */
.L_x_2850:
        /* <DEDUP_REMOVED lines=15> */
.L_x_2852:
[----:B------:R-:W-:Y:S05]  /*9f60*/  BSYNC.RECONVERGENT B2 ;  /* 0x0000000000027941 */ /* 0x000fea0003800200 */
.L_x_2851:
        /* <DEDUP_REMOVED lines=61> */
.L_x_2849:
[----:B------:R-:W-:Y:S05]  /*a340*/  BSYNC.RECONVERGENT B1 ;  /* 0x0000000000017941 */ /* 0x000fea0003800200 */
.L_x_2848:
[----:B------:R-:W-:Y:S01]  /*a350*/  I2FP.F32.U32 R60, R60 ;  /* 0x0000003c003c7245 */ /* 0x000fe20000201000 */
[----:B------:R-:W-:Y:S01]  /*a360*/  HADD2.F32 R61, -RZ, R55.H1_H1 ;  /* 0x30000037ff3d7230 */ /* 0x000fe20000004100 */
[----:B------:R-:W-:Y:S01]  /*a370*/  PRMT R62, R114, 0x5410, R115 ;  /* 0x00005410723e7816 */ /* 0x000fe20000000073 */
[----:B------:R-:W-:Y:S02]  /*a380*/  @P1 HADD2.F32 R63, -RZ, R59.H1_H1 ;  /* 0x3000003bff3f1230 */ /* 0x000fe40000004100 */
[----:B------:R-:W-:Y:S01]  /*a390*/  FFMA.FTZ R113, R60, R113, 1.1641532182693481445e-10 ;  /* 0x2f0000003c717423 */ /* 0x000fe20000010071 */
[----:B------:R-:W-:Y:S01]  /*a3a0*/  FMUL.FTZ R61, R61, R94 ;  /* 0x0000005e3d3d7220 */ /* 0x000fe20000410000 */
[----:B------:R-:W-:-:S03]  /*a3b0*/  PRMT R60, R104, 0x5410, R105 ;  /* 0x00005410683c7816 */ /* 0x000fc60000000069 */
[----:B------:R-:W-:-:S04]  /*a3c0*/  FSETP.GTU.FTZ.AND P6, PT, R113, R66, PT ;  /* 0x000000427100720b */ /* 0x000fc80003fdc000 */
[----:B------:R-:W-:Y:S02]  /*a3d0*/  FSEL R61, R61, RZ, !P6 ;  /* 0x000000ff3d3d7208 */ /* 0x000fe40007000000 */
[----:B------:R-:W-:-:S03]  /*a3e0*/  SEL R66, RZ, 0x1, P6 ;  /* 0x00000001ff427807 */ /* 0x000fc60003000000 */
[----:B------:R-:W-:Y:S01]  /*a3f0*/  FADD.FTZ R116, R116, R61 ;  /* 0x0000003d74747221 */ /* 0x000fe20000010000 */
[----:B------:R-:W-:-:S03]  /*a400*/  PRMT R61, R110, 0x5410, R112 ;  /* 0x000054106e3d7816 */ /* 0x000fc60000000070 */
[----:B------:R-:W-:Y:S01]  /*a410*/  @P1 FADD.FTZ R94, R63, R116 ;  /* 0x000000743f5e1221 */ /* 0x000fe20000010000 */
[----:B------:R-:W-:-:S04]  /*a420*/  @!P1 MOV R94, R116 ;  /* 0x00000074005e9202 */ /* 0x000fc80000000f00 */
[----:B------:R-:W-:-:S04]  /*a430*/  F2FP.F16.F32.PACK_AB R63, RZ, R94 ;  /* 0x0000005eff3f723e */ /* 0x000fc800000000ff */
[----:B------:R-:W-:-:S07]  /*a440*/  PRMT R63, R111, 0x5410, R63 ;  /* 0x000054106f3f7816 */ /* 0x000fce000000003f */
.L_x_2772:
[----:B------:R-:W0:Y:S01]  /*a450*/  LDC.64 R104, c[0x0][0x3a8] ;  /* 0x0000ea00ff687b82 */ /* 0x000e220000000a00 */
[----:B------:R-:W-:Y:S02]  /*a460*/  SEL R112, RZ, 0x1000000, !P5 ;  /* 0x01000000ff707807 */ /* 0x000fe40006800000 */
[----:B------:R-:W-:Y:S02]  /*a470*/  SEL R111, RZ, 0x10000, !P4 ;  /* 0x00010000ff6f7807 */ /* 0x000fe40006000000 */
[----:B------:R-:W-:Y:S02]  /*a480*/  ISETP.NE.AND P6, PT, R107, RZ, PT ;  /* 0x000000ff6b00720c */ /* 0x000fe40003fc5270 */
[----:B------:R-:W-:Y:S01]  /*a490*/  ISETP.NE.AND P5, PT, R108, RZ, PT ;  /* 0x000000ff6c00720c */ /* 0x000fe20003fa5270 */
[----:B------:R-:W1:Y:S01]  /*a4a0*/  LDC.64 R100, c[0x0][0x3b0] ;  /* 0x0000ec00ff647b82 */ /* 0x000e620000000a00 */
[----:B------:R-:W-:Y:S02]  /*a4b0*/  ISETP.NE.AND P4, PT, R109, RZ, PT ;  /* 0x000000ff6d00720c */ /* 0x000fe40003f85270 */
[----:B------:R-:W-:-:S02]  /*a4c0*/  ISETP.NE.AND P1, PT, R99, RZ, PT ;  /* 0x000000ff6300720c */ /* 0x000fc40003f25270 */
[----:B------:R-:W-:Y:S02]  /*a4d0*/  SEL R107, RZ, 0x1000000, !P4 ;  /* 0x01000000ff6b7807 */ /* 0x000fe40006000000 */
[----:B------:R-:W-:Y:S02]  /*a4e0*/  SEL R108, RZ, 0x10000, !P5 ;  /* 0x00010000ff6c7807 */ /* 0x000fe40006800000 */
[----:B------:R-:W-:Y:S02]  /*a4f0*/  SEL R99, RZ, 0x100, !P6 ;  /* 0x00000100ff637807 */ /* 0x000fe40007000000 */
[----:B------:R-:W-:Y:S02]  /*a500*/  SEL R110, RZ, 0x100, !P3 ;  /* 0x00000100ff6e7807 */ /* 0x000fe40005800000 */
[----:B------:R-:W-:Y:S02]  /*a510*/  LOP3.LUT R99, R99, R107, R108, 0xfe, !PT ;  /* 0x0000006b63637212 */ /* 0x000fe400078efe6c */
[----:B------:R-:W-:Y:S01]  /*a520*/  LOP3.LUT R110, R110, R112, R111, 0xfe, !PT ;  /* 0x000000706e6e7212 */ /* 0x000fe200078efe6f */
[----:B0-----:R-:W-:Y:S01]  /*a530*/  IMAD.WIDE.U32 R104, R98, 0x10, R104 ;  /* 0x0000001062687825 */ /* 0x001fe200078e0068 */
[----:B------:R-:W-:-:S02]  /*a540*/  SEL R109, RZ, 0x1, !P2 ;  /* 0x00000001ff6d7807 */ /* 0x000fc40005000000 */
        /* <DEDUP_REMOVED lines=27> */
.L_x_2853:
[----:B------:R-:W-:Y:S01]  /*a700*/  IMAD.MOV.U32 R99, RZ, RZ, R106 ;  /* 0x000000ffff637224 */ /* 0x000fe200078e006a */
[----:B0-----:R-:W-:-:S07]  /*a710*/  IADD3 R104, PT, PT, R98, 0x100, RZ ;  /* 0x0000010062687810 */ /* 0x001fce0007ffe0ff */
.L_x_2730:
[----:B0-----:R-:W-:Y:S05]  /*a720*/  BSYNC.RECONVERGENT B0 ;  /* 0x0000000000007941 */ /* 0x001fea0003800200 */
.L_x_2729:
[----:B------:R-:W-:Y:S01]  /*a730*/  ISETP.GE.U32.AND P0, PT, R13, 0x200, PT ;  /* 0x000002000d00780c */ /* 0x000fe20003f06070 */
[----:B------:R-:W-:Y:S03]  /*a740*/  BSSY.RECONVERGENT B0, `(.L_x_2854) ;  /* 0x000099e000007945 */ /* 0x000fe60003800200 */
[----:B------:R-:W-:-:S09]  /*a750*/  P2R R100, PR, RZ, 0x1 ;  /* 0x00000001ff647803 */ /* 0x000fd20000000000 */
[----:B------:R-:W-:Y:S05]  /*a760*/  @!P0 BRA `(.L_x_2855) ;  /* 0x00000098006c8947 */ /* 0x000fea0003800000 */
[----:B------:R-:W-:Y:S01]  /*a770*/  ISETP.NE.U32.AND P0, PT, RZ, UR10, PT ;  /* 0x0000000aff007c0c */ /* 0x000fe2000bf05070 */
[----:B-1----:R-:W0:Y:S01]  /*a780*/  LDC.64 R60, c[0x0][0x390] ;  /* 0x0000e400ff3c7b82 */ /* 0x002e220000000a00 */
        /* <DEDUP_REMOVED lines=28> */
.L_x_2859:
        /* <DEDUP_REMOVED lines=13> */
.L_x_2861:
[----:B------:R-:W-:Y:S05]  /*aa20*/  BSYNC.RECONVERGENT B2 ;  /* 0x0000000000027941 */ /* 0x000fea0003800200 */
.L_x_2860:
        /* <DEDUP_REMOVED lines=32> */
[----:B------:R-:W-:-:S04]  /*ac30*/  IADD3 R17, PT, PT, R103, 0x646e171e, RZ ;  /* 0x646e171e67117810 */ /* 0x000fc80007ffe0ff */
[----:B------:R-:W-:Y:S01]  /*ac40*/  LOP3.LUT R6, R15, R18, R65, 0x96, !PT ;  /* 0x000000120f067212 */ /* 0x000fe200078e9641 */
[----:B------:R-:W-:-:S04]  /*ac50*/  IMAD.WIDE.U32 R18, R7, -0x2daee0ad, RZ ;  /* 0xd2511f5307127825 */ /* 0x000fc800078e00ff */
[----:B------:R-:W-:Y:S01]  /*ac60*/  IMAD.WIDE.U32 R6, R6, -0x326172a9, RZ ;  /* 0xcd9e8d5706067825 */ /* 0x000fe200078e00ff */
[----:B------:R-:W-:-:S03]  /*ac70*/  LOP3.LUT R17, R17, R64, R19, 0x96, !PT ;  /* 0x0000004011117212 */ /* 0x000fc600078e9613 */
[----:B------:R-:W-:-:S05]  /*ac80*/  VIADD R15, R102, 0xb54cda56 ;  /* 0xb54cda56660f7836 */ /* 0x000fca0000000000 */
[----:B------:R-:W-:Y:S01]  /*ac90*/  LOP3.LUT R15, R15, R16, R7, 0x96, !PT ;  /* 0x000000100f0f7212 */ /* 0x000fe200078e9607 */
[----:B------:R-:W-:-:S04]  /*aca0*/  IMAD.WIDE.U32 R16, R17, -0x326172a9, RZ ;  /* 0xcd9e8d5711107825 */ /* 0x000fc800078e00ff */
[C---:B------:R-:W-:Y:S02]  /*acb0*/  VIADD R7, R102.reuse, 0x5384540f ;  /* 0x5384540f66077836 */ /* 0x040fe40000000000 */
[----:B------:R-:W-:Y:S01]  /*acc0*/  IMAD.WIDE.U32 R64, R15, -0x2daee0ad, RZ ;  /* 0xd2511f530f407825 */ /* 0x000fe200078e00ff */
[----:B------:R-:W-:Y:S02]  /*acd0*/  IADD3 R15, PT, PT, R103, 0x1fd5c5a3, RZ ;  /* 0x1fd5c5a3670f7810 */ /* 0x000fe40007ffe0ff */
[----:B------:R-:W-:Y:S01]  /*ace0*/  LOP3.LUT R7, R7, R6, R17, 0x96, !PT ;  /* 0x0000000607077212 */ /* 0x000fe200078e9611 */
        /* <DEDUP_REMOVED lines=15> */
[----:B------:R-:W-:-:S07]  /*ade0*/  MOV R15, R99 ;  /* 0x00000063000f7202 */ /* 0x000fce0000000f00 */
.L_x_2858:
[----:B------:R-:W-:Y:S05]  /*adf0*/  BSYNC.RECONVERGENT B1 ;  /* 0x0000000000017941 */ /* 0x000fea0003800200 */
.L_x_2857:
[----:B------:R-:W1:Y:S01]  /*ae00*/  LDC R115, c[0x0][0x404] ;  /* 0x00010100ff737b82 */ /* 0x000e620000000800 */
[----:B------:R-:W-:Y:S01]  /*ae10*/  I2FP.F32.U32 R6, R15 ;  /* 0x0000000f00067245 */ /* 0x000fe20000201000 */
[----:B------:R-:W-:Y:S01]  /*ae20*/  IMAD.MOV.U32 R95, RZ, RZ, 0x2f800000 ;  /* 0x2f800000ff5f7424 */ /* 0x000fe200078e00ff */
[----:B------:R-:W-:Y:S01]  /*ae30*/  ISETP.NE.AND P3, PT, R17, 0x1, PT ;  /* 0x000000011100780c */ /* 0x000fe20003f65270 */
[----:B-----5:R-:W-:Y:S01]  /*ae40*/  HADD2.F32 R15, -RZ, R60.H0_H0 ;  /* 0x2000003cff0f7230 */ /* 0x020fe20000004100 */
[----:B------:R-:W-:Y:S01]  /*ae50*/  BSSY.RECONVERGENT B1, `(.L_x_2862) ;  /* 0x000005e000017945 */ /* 0x000fe20003800200 */
[----:B------:R-:W-:Y:S01]  /*ae60*/  FFMA.FTZ R6, R6, R95, 1.1641532182693481445e-10 ;  /* 0x2f00000006067423 */ /* 0x000fe2000001005f */
[----:B------:R-:W-:Y:S01]  /*ae70*/  HFMA2 R18, -RZ, RZ, 0, 1.1920928955078125e-07 ;  /* 0x00000002ff127431 */ /* 0x000fe200000001ff */
[----:B------:R-:W2:Y:S01]  /*ae80*/  LDC R114, c[0x0][0x408] ;  /* 0x00010200ff727b82 */ /* 0x000ea20000000800 */
[----:B------:R-:W-:Y:S02]  /*ae90*/  IMAD.MOV.U32 R16, RZ, RZ, R4 ;  /* 0x000000ffff107224 */ /* 0x000fe400078e0004 */
[----:B-1----:R-:W-:-:S04]  /*aea0*/  FSETP.GTU.FTZ.AND P2, PT, R6, R115, PT ;  /* 0x000000730600720b */ /* 0x002fc80003f5c000 */
[----:B------:R-:W-:Y:S01]  /*aeb0*/  PLOP3.LUT P4, PT, P2, PT, PT, 0x8, 0x80 ;  /* 0x000000000080781c */ /* 0x000fe2000178e170 */
[----:B--2---:R-:W-:-:S03]  /*aec0*/  FMUL.FTZ R15, R15, R114 ;  /* 0x000000720f0f7220 */ /* 0x004fc60000410000 */
[----:B------:R-:W-:Y:S02]  /*aed0*/  P2R R99, PR, RZ, 0x10 ;  /* 0x00000010ff637803 */ /* 0x000fe40000000000 */
[----:B------:R-:W-:Y:S01]  /*aee0*/  FSEL R15, R15, RZ, !P2 ;  /* 0x000000ff0f0f7208 */ /* 0x000fe20005000000 */
        /* <DEDUP_REMOVED lines=9> */
.L_x_2864:
        /* <DEDUP_REMOVED lines=13> */
.L_x_2866:
[----:B------:R-:W-:Y:S05]  /*b050*/  BSYNC.RECONVERGENT B2 ;  /* 0x0000000000027941 */ /* 0x000fea0003800200 */
.L_x_2865:
        /* <DEDUP_REMOVED lines=61> */
.L_x_2863:
[----:B------:R-:W-:Y:S05]  /*b430*/  BSYNC.RECONVERGENT B1 ;  /* 0x0000000000017941 */ /* 0x000fea0003800200 */
.L_x_2862:
        /* <DEDUP_REMOVED lines=9> */
[----:B------:R-:W-:-:S05]  /*b4d0*/  FSEL R6, R17, RZ, !P2 ;  /* 0x000000ff11067208 */ /* 0x000fca0005000000 */
[----:B------:R-:W-:-:S04]  /*b4e0*/  FADD.FTZ R15, R15, R6 ;  /* 0x000000060f0f7221 */ /* 0x000fc80000010000 */
[--C-:B------:R-:W-:Y:S01]  /*b4f0*/  @P1 FADD.FTZ R67, R16, R15.reuse ;  /* 0x0000000f10431221 */ /* 0x100fe20000010000 */
[----:B------:R-:W-:Y:S01]  /*b500*/  @!P1 IMAD.MOV.U32 R67, RZ, RZ, R15 ;  /* 0x000000ffff439224 */ /* 0x000fe200078e000f */
[----:B------:R-:W-:Y:S01]  /*b510*/  SEL R15, RZ, 0x1, P2 ;  /* 0x00000001ff0f7807 */ /* 0x000fe20001000000 */
        /* <DEDUP_REMOVED lines=11> */
.L_x_2869:
        /* <DEDUP_REMOVED lines=13> */
.L_x_2871:
[----:B------:R-:W-:Y:S05]  /*b6a0*/  BSYNC.RECONVERGENT B2 ;  /* 0x0000000000027941 */ /* 0x000fea0003800200 */
.L_x_2870:
        /* <DEDUP_REMOVED lines=61> */
.L_x_2868:
[----:B------:R-:W-:Y:S05]  /*ba80*/  BSYNC.RECONVERGENT B1 ;  /* 0x0000000000017941 */ /* 0x000fea0003800200 */
.L_x_2867:
        /* <DEDUP_REMOVED lines=21> */
.L_x_2874:
        /* <DEDUP_REMOVED lines=13> */
.L_x_2876:
[----:B------:R-:W-:Y:S05]  /*bcb0*/  BSYNC.RECONVERGENT B2 ;  /* 0x0000000000027941 */ /* 0x000fea0003800200 */
.L_x_2875:
        /* <DEDUP_REMOVED lines=57> */
[----:B------:R-:W-:Y:S02]  /*c050*/  LOP3.LUT R8, R17, R64, R19, 0x96, !PT ;  /* 0x0000004011087212 */ /* 0x000fe400078e9613 */
[----:B------:R-:W-:Y:S01]  /*c060*/  LOP3.LUT R7, R65, R16, R7, 0x96, !PT ;  /* 0x0000001041077212 */ /* 0x000fe200078e9607 */
[----:B------:R-:W-:Y:S02]  /*c070*/  IMAD.MOV.U32 R16, RZ, RZ, R110 ;  /* 0x000000ffff107224 */ /* 0x000fe400078e006e */
[----:B------:R-:W-:-:S07]  /*c080*/  IMAD.MOV.U32 R110, RZ, RZ, R6 ;  /* 0x000000ffff6e7224 */ /* 0x000fce00078e0006 */
.L_x_2873:
[----:B------:R-:W-:Y:S05]  /*c090*/  BSYNC.RECONVERGENT B1 ;  /* 0x0000000000017941 */ /* 0x000fea0003800200 */
.L_x_2872:
        /* <DEDUP_REMOVED lines=12> */
[--C-:B0-----:R-:W-:Y:S01]  /*c160*/  @P1 FADD.FTZ R72, R19, R60.reuse ;  /* 0x0000003c13481221 */ /* 0x101fe20000010000 */
        /* <DEDUP_REMOVED lines=12> */
.L_x_2879:
        /* <DEDUP_REMOVED lines=13> */
.L_x_2881:
[----:B------:R-:W-:Y:S05]  /*c300*/  BSYNC.RECONVERGENT B2 ;  /* 0x0000000000027941 */ /* 0x000fea0003800200 */
.L_x_2880:
        /* <DEDUP_REMOVED lines=61> */
.L_x_2878:
[----:B------:R-:W-:Y:S05]  /*c6e0*/  BSYNC.RECONVERGENT B1 ;  /* 0x0000000000017941 */ /* 0x000fea0003800200 */
.L_x_2877:
[----:B------:R-:W-:Y:S01]  /*c6f0*/  I2FP.F32.U32 R6, R17 ;  /* 0x0000001100067245 */ /* 0x000fe20000201000 */
[----:B------:R-:W-:Y:S01]  /*c700*/  HADD2.F32 R17, -RZ, R61.H0_H0 ;  /* 0x2000003dff117230 */ /* 0x000fe20000004100 */
        /* <DEDUP_REMOVED lines=19> */
.L_x_2884:
        /* <DEDUP_REMOVED lines=13> */
.L_x_2886:
[----:B------:R-:W-:Y:S05]  /*c910*/  BSYNC.RECONVERGENT B2 ;  /* 0x0000000000027941 */ /* 0x000fea0003800200 */
.L_x_2885:
        /* <DEDUP_REMOVED lines=35> */
[C---:B------:R-:W-:Y:S02]  /*cb50*/  IADD3 R65, PT, PT, R103.reuse, 0x646e171e, RZ ;  /* 0x646e171e67417810 */ /* 0x040fe40007ffe0ff */
[----:B------:R-:W-:Y:S01]  /*cb60*/  IADD3 R73, PT, PT, R103, 0x1fd5c5a3, RZ ;  /* 0x1fd5c5a367497810 */ /* 0x000fe20007ffe0ff */
[----:B------:R-:W-:Y:S01]  /*cb70*/  IMAD.WIDE.U32 R18, R18, -0x326172a9, RZ ;  /* 0xcd9e8d5712127825 */ /* 0x000fe200078e00ff */
[----:B------:R-:W-:-:S04]  /*cb80*/  LOP3.LUT R65, R65, R64, R81, 0x96, !PT ;  /* 0x0000004041417212 */ /* 0x000fc800078e9651 */
[----:B------:R-:W-:Y:S01]  /*cb90*/  LOP3.LUT R64, R7, R6, R19, 0x96, !PT ;  /* 0x0000000607407212 */ /* 0x000fe200078e9613 */
[----:B------:R-:W-:-:S04]  /*cba0*/  IMAD.WIDE.U32 R6, R65, -0x326172a9, RZ ;  /* 0xcd9e8d5741067825 */ /* 0x000fc800078e00ff */
[----:B------:R-:W-:-:S04]  /*cbb0*/  IMAD.WIDE.U32 R64, R64, -0x2daee0ad, RZ ;  /* 0xd2511f5340407825 */ /* 0x000fc800078e00ff */
[----:B------:R-:W-:Y:S01]  /*cbc0*/  VIADD R19, R102, 0x5384540f ;  /* 0x5384540f66137836 */ /* 0x000fe20000000000 */
[----:B------:R-:W-:Y:S01]  /*cbd0*/  LOP3.LUT R80, R73, R80, R65, 0x96, !PT ;  /* 0x0000005049507212 */ /* 0x000fe200078e9641 */
[C---:B------:R-:W-:Y:S02]  /*cbe0*/  VIADD R65, R103.reuse, 0xdb3d7428 ;  /* 0xdb3d742867417836 */ /* 0x040fe40000000000 */
        /* <DEDUP_REMOVED lines=16> */
.L_x_2883:
[----:B------:R-:W-:Y:S05]  /*ccf0*/  BSYNC.RECONVERGENT B1 ;  /* 0x0000000000017941 */ /* 0x000fea0003800200 */
.L_x_2882:
        /* <DEDUP_REMOVED lines=26> */
.L_x_2889:
        /* <DEDUP_REMOVED lines=13> */
.L_x_2891:
[----:B------:R-:W-:Y:S05]  /*cf70*/  BSYNC.RECONVERGENT B2 ;  /* 0x0000000000027941 */ /* 0x000fea0003800200 */
.L_x_2890:
        /* <DEDUP_REMOVED lines=61> */
.L_x_2888:
[----:B------:R-:W-:Y:S05]  /*d350*/  BSYNC.RECONVERGENT B1 ;  /* 0x0000000000017941 */ /* 0x000fea0003800200 */
.L_x_2887:
[----:B------:R-:W-:Y:S01]  /*d360*/  I2FP.F32.U32 R6, R18 ;  /* 0x0000001200067245 */ /* 0x000fe20000201000 */
[----:B------:R-:W-:Y:S01]  /*d370*/  HADD2.F32 R61, -RZ, R61.H1_H1 ;  /* 0x3000003dff3d7230 */ /* 0x000fe20000004100 */
[----:B------:R-:W-:Y:S01]  /*d380*/  BSSY.RECONVERGENT B1, `(.L_x_2892) ;  /* 0x000005e000017945 */ /* 0x000fe20003800200 */
[----:B------:R-:W-:Y:S02]  /*d390*/  HFMA2 R60, -RZ, RZ, 0, 1.1920928955078125e-07 ;  /* 0x00000002ff3c7431 */ /* 0x000fe400000001ff */
[----:B------:R-:W-:Y:S02]  /*d3a0*/  IMAD.MOV.U32 R18, RZ, RZ, R4 ;  /* 0x000000ffff127224 */ /* 0x000fe400078e0004 */
        /* <DEDUP_REMOVED lines=16> */
.L_x_2894:
        /* <DEDUP_REMOVED lines=13> */
.L_x_2896:
[----:B------:R-:W-:Y:S05]  /*d580*/  BSYNC.RECONVERGENT B2 ;  /* 0x0000000000027941 */ /* 0x000fea0003800200 */
.L_x_2895:
        /* <DEDUP_REMOVED lines=61> */
.L_x_2893:
[----:B------:R-:W-:Y:S05]  /*d960*/  BSYNC.RECONVERGENT B1 ;  /* 0x0000000000017941 */ /* 0x000fea0003800200 */
.L_x_2892:
        /* <DEDUP_REMOVED lines=25> */
.L_x_2899:
        /* <DEDUP_REMOVED lines=13> */
.L_x_2901:
[----:B------:R-:W-:Y:S05]  /*dbd0*/  BSYNC.RECONVERGENT B2 ;  /* 0x0000000000027941 */ /* 0x000fea0003800200 */
.L_x_2900:
        /* <DEDUP_REMOVED lines=61> */
.L_x_2898:
[----:B------:R-:W-:Y:S05]  /*dfb0*/  BSYNC.RECONVERGENT B1 ;  /* 0x0000000000017941 */ /* 0x000fea0003800200 */
.L_x_2897:
        /* <DEDUP_REMOVED lines=20> */
.L_x_2904:
        /* <DEDUP_REMOVED lines=13> */
.L_x_2906:
[----:B------:R-:W-:Y:S05]  /*e1d0*/  BSYNC.RECONVERGENT B2 ;  /* 0x0000000000027941 */ /* 0x000fea0003800200 */
.L_x_2905:
        /* <DEDUP_REMOVED lines=61> */
.L_x_2903:
[----:B------:R-:W-:Y:S05]  /*e5b0*/  BSYNC.RECONVERGENT B1 ;  /* 0x0000000000017941 */ /* 0x000fea0003800200 */
.L_x_2902:
        /* <DEDUP_REMOVED lines=26> */
.L_x_2909:
        /* <DEDUP_REMOVED lines=13> */
.L_x_2911:
[----:B------:R-:W-:Y:S05]  /*e830*/  BSYNC.RECONVERGENT B2 ;  /* 0x0000000000027941 */ /* 0x000fea0003800200 */
.L_x_2910:
        /* <DEDUP_REMOVED lines=61> */
.L_x_2908:
[----:B------:R-:W-:Y:S05]  /*ec10*/  BSYNC.RECONVERGENT B1 ;  /* 0x0000000000017941 */ /* 0x000fea0003800200 */
.L_x_2907:
        /* <DEDUP_REMOVED lines=20> */
.L_x_2914:
        /* <DEDUP_REMOVED lines=13> */
.L_x_2916:
[----:B------:R-:W-:Y:S05]  /*ee30*/  BSYNC.RECONVERGENT B2 ;  /* 0x0000000000027941 */ /* 0x000fea0003800200 */
.L_x_2915:
        /* <DEDUP_REMOVED lines=61> */
.L_x_2913:
[----:B------:R-:W-:Y:S05]  /*f210*/  BSYNC.RECONVERGENT B1 ;  /* 0x0000000000017941 */ /* 0x000fea0003800200 */
.L_x_2912:
[----:B------:R-:W-:Y:S01]  /*f220*/  I2FP.F32.U32 R6, R60 ;  /* 0x0000003c00067245 */ /* 0x000fe20000201000 */
[----:B------:R-:W-:Y:S01]  /*f230*/  HADD2.F32 R61, -RZ, R54.H1_H1 ;  /* 0x30000036ff3d7230 */ /* 0x000fe20000004100 */
[----:B------:R-:W-:Y:S01]  /*f240*/  BSSY.RECONVERGENT B1, `(.L_x_2917) ;  /* 0x0000062000017945 */ /* 0x000fe20003800200 */
[----:B------:R-:W-:Y:S02]  /*f250*/  @P1 HADD2.F32 R65, -RZ, R58.H1_H1 ;  /* 0x3000003aff411230 */ /* 0x000fe40000004100 */
[----:B------:R-:W-:Y:S01]  /*f260*/  FFMA.FTZ R6, R6, R95, 1.1641532182693481445e-10 ;  /* 0x2f00000006067423 */ /* 0x000fe2000001005f */
[----:B------:R-:W-:Y:S01]  /*f270*/  FMUL.FTZ R61, R61, R114 ;  /* 0x000000723d3d7220 */ /* 0x000fe20000410000 */
[----:B------:R-:W-:-:S03]  /*f280*/  IMAD.MOV.U32 R60, RZ, RZ, R4 ;  /* 0x000000ffff3c7224 */ /* 0x000fc600078e0004 */
[----:B------:R-:W-:-:S04]  /*f290*/  FSETP.GTU.FTZ.AND P4, PT, R6, R115, PT ;  /* 0x000000730600720b */ /* 0x000fc80003f9c000 */
[----:B------:R-:W-:Y:S02]  /*f2a0*/  FSEL R61, R61, RZ, !P4 ;  /* 0x000000ff3d3d7208 */ /* 0x000fe40006000000 */
[----:B------:R-:W-:Y:S02]  /*f2b0*/  SEL R64, RZ, 0x1, P4 ;  /* 0x00000001ff407807 */ /* 0x000fe40002000000 */
[----:B------:R-:W-:Y:S01]  /*f2c0*/  ISETP.NE.AND P4, PT, R89, 0x1, PT ;  /* 0x000000015900780c */ /* 0x000fe20003f85270 */
[----:B------:R-:W-:-:S04]  /*f2d0*/  FADD.FTZ R62, R62, R61 ;  /* 0x0000003d3e3e7221 */ /* 0x000fc80000010000 */
[----:B------:R-:W-:Y:S01]  /*f2e0*/  @P1 FADD.FTZ R88, R65, R62 ;  /* 0x0000003e41581221 */ /* 0x000fe20000010000 */
[----:B------:R-:W-:Y:S01]  /*f2f0*/  @!P1 MOV R88, R62 ;  /* 0x0000003e00589202 */ /* 0x000fe20000000f00 */
[----:B------:R-:W-:-:S03]  /*f300*/  IMAD.MOV.U32 R65, RZ, RZ, 0x2 ;  /* 0x00000002ff417424 */ /* 0x000fc600078e00ff */
        /* <DEDUP_REMOVED lines=10> */
.L_x_2919:
        /* <DEDUP_REMOVED lines=13> */
.L_x_2921:
[----:B------:R-:W-:Y:S05]  /*f480*/  BSYNC.RECONVERGENT B2 ;  /* 0x0000000000027941 */ /* 0x000fea0003800200 */
.L_x_2920:
        /* <DEDUP_REMOVED lines=49> */
[----:B------:R-:W-:Y:S02]  /*f7a0*/  LOP3.LUT R7, R7, R6, R119, 0x96, !PT ;  /* 0x0000000607077212 */ /* 0x000fe400078e9677 */
[----:B------:R-:W-:Y:S01]  /*f7b0*/  LOP3.LUT R106, R65, R106, R61, 0x96, !PT ;  /* 0x0000006a416a7212 */ /* 0x000fe200078e963d */
[----:B------:R-:W-:Y:S01]  /*f7c0*/  VIADD R65, R103, 0x96a522ad ;  /* 0x96a522ad67417836 */ /* 0x000fe20000000000 */
        /* <DEDUP_REMOVED lines=9> */
.L_x_2918:
[----:B------:R-:W-:Y:S05]  /*f860*/  BSYNC.RECONVERGENT B1 ;  /* 0x0000000000017941 */ /* 0x000fea0003800200 */
.L_x_2917:
        /* <DEDUP_REMOVED lines=20> */
.L_x_2924:
        /* <DEDUP_REMOVED lines=13> */
.L_x_2926:
[----:B------:R-:W-:Y:S05]  /*fa80*/  BSYNC.RECONVERGENT B2 ;  /* 0x0000000000027941 */ /* 0x000fea0003800200 */
.L_x_2925:
        /* <DEDUP_REMOVED lines=61> */
.L_x_2923:
[----:B------:R-:W-:Y:S05]  /*fe60*/  BSYNC.RECONVERGENT B1 ;  /* 0x0000000000017941 */ /* 0x000fea0003800200 */
.L_x_2922:
[----:B------:R-:W-:Y:S01]  /*fe70*/  I2FP.F32.U32 R6, R60 ;  /* 0x0000003c00067245 */ /* 0x000fe20000201000 */
[----:B------:R-:W-:Y:S01]  /*fe80*/  HADD2.F32 R61, -RZ, R55.H0_H0 ;  /* 0x20000037ff3d7230 */ /* 0x000fe20000004100 */
[----:B------:R-:W-:Y:S01]  /*fe90*/  BSSY.RECONVERGENT B1, `(.L_x_2927) ;  /* 0x0000062000017945 */ /* 0x000fe20003800200 */
[----:B------:R-:W-:Y:S02]  /*fea0*/  @P1 HADD2.F32 R89, -RZ, R59.H0_H0 ;  /* 0x2000003bff591230 */ /* 0x000fe40000004100 */
        /* <DEDUP_REMOVED lines=8> */
[--C-:B------:R-:W-:Y:S01]  /*ff30*/  @P1 FADD.FTZ R89, R89, R62.reuse ;  /* 0x0000003e59591221 */ /* 0x100fe20000010000 */
[----:B------:R-:W-:Y:S02]  /*ff40*/  @!P1 IMAD.MOV.U32 R89, RZ, RZ, R62 ;  /* 0x000000ffff599224 */ /* 0x000fe400078e003e */
[----:B------:R-:W-:-:S03]  /*ff50*/  HFMA2 R62, -RZ, RZ, 0, 1.1920928955078125e-07 ;  /* 0x00000002ff3e7431 */ /* 0x000fc600000001ff */
        /* <DEDUP_REMOVED lines=10> */
.L_x_2929:
        /* <DEDUP_REMOVED lines=13> */
.L_x_2931:
[----:B------:R-:W-:Y:S05]  /*100d0*/  BSYNC.RECONVERGENT B2 ;  /* 0x0000000000027941 */ /* 0x000fea0003800200 */
.L_x_2930:
        /* <DEDUP_REMOVED lines=61> */
.L_x_2928:
[----:B------:R-:W-:Y:S05]  /*104b0*/  BSYNC.RECONVERGENT B1 ;  /* 0x0000000000017941 */ /* 0x000fea0003800200 */
.L_x_2927:
[----:B------:R-:W-:Y:S01]  /*104c0*/  I2FP.F32.U32 R6, R60 ;  /* 0x0000003c00067245 */ /* 0x000fe20000201000 */
[----:B------:R-:W-:Y:S01]  /*104d0*/  HADD2.F32 R63, -RZ, R63.H1_H1 ;  /* 0x3000003fff3f7230 */ /* 0x000fe20000004100 */
        /* <DEDUP_REMOVED lines=18> */
.L_x_2934:
        /* <DEDUP_REMOVED lines=15> */
.L_x_2936:
[----:B------:R-:W-:Y:S05]  /*106f0*/  BSYNC.RECONVERGENT B2 ;  /* 0x0000000000027941 */ /* 0x000fea0003800200 */
.L_x_2935:
        /* <DEDUP_REMOVED lines=56> */
[----:B------:R-:W-:Y:S01]  /*10a80*/  MOV R4, R62 ;  /* 0x0000003e00047202 */ /* 0x000fe20000000f00 */
[----:B------:R-:W-:Y:S01]  /*10a90*/  IMAD.MOV.U32 R61, RZ, RZ, R110 ;  /* 0x000000ffff3d7224 */ /* 0x000fe200078e006e */
[----:B------:R-:W-:Y:S01]  /*10aa0*/  LOP3.LUT R7, R107, R60, R7, 0x96, !PT ;  /* 0x0000003c6b077212 */ /* 0x000fe200078e9607 */
[----:B------:R-:W-:Y:S02]  /*10ab0*/  IMAD.MOV.U32 R110, RZ, RZ, R6 ;  /* 0x000000ffff6e7224 */ /* 0x000fe400078e0006 */
[----:B------:R-:W-:-:S07]  /*10ac0*/  HFMA2 R6, -RZ, RZ, 0, 0 ;  /* 0x00000000ff067431 */ /* 0x000fce00000001ff */
.L_x_2933:
[----:B------:R-:W-:Y:S05]  /*10ad0*/  BSYNC.RECONVERGENT B1 ;  /* 0x0000000000017941 */ /* 0x000fea0003800200 */
.L_x_2932:
[----:B------:R-:W-:Y:S01]  /*10ae0*/  I2FP.F32.U32 R60, R61 ;  /* 0x0000003d003c7245 */ /* 0x000fe20000201000 */
[----:B------:R-:W-:Y:S01]  /*10af0*/  HADD2.F32 R61, -RZ, R55.H1_H1 ;  /* 0x30000037ff3d7230 */ /* 0x000fe20000004100 */
[----:B------:R-:W-:-:S03]  /*10b00*/  PRMT R62, R116, 0x5410, R117 ;  /* 0x00005410743e7816 */ /* 0x000fc60000000075 */
[----:B------:R-:W-:Y:S01]  /*10b10*/  FFMA.FTZ R60, R60, R95, 1.1641532182693481445e-10 ;  /* 0x2f0000003c3c7423 */ /* 0x000fe2000001005f */
[----:B------:R-:W-:Y:S01]  /*10b20*/  FMUL.FTZ R61, R61, R114 ;  /* 0x000000723d3d7220 */ /* 0x000fe20000410000 */
[----:B------:R-:W-:-:S03]  /*10b30*/  @P1 HADD2.F32 R95, -RZ, R59.H1_H1 ;  /* 0x3000003bff5f1230 */ /* 0x000fc60000004100 */
[----:B------:R-:W-:-:S04]  /*10b40*/  FSETP.GTU.FTZ.AND P6, PT, R60, R115, PT ;  /* 0x000000733c00720b */ /* 0x000fc80003fdc000 */
[----:B------:R-:W-:Y:S02]  /*10b50*/  FSEL R61, R61, RZ, !P6 ;  /* 0x000000ff3d3d7208 */ /* 0x000fe40007000000 */
[----:B------:R-:W-:-:S03]  /*10b60*/  SEL R60, RZ, 0x1, P6 ;  /* 0x00000001ff3c7807 */ /* 0x000fc60003000000 */
[----:B------:R-:W-:Y:S01]  /*10b70*/  FADD.FTZ R118, R118, R61 ;  /* 0x0000003d76767221 */ /* 0x000fe20000010000 */
[----:B------:R-:W-:Y:S02]  /*10b80*/  PRMT R61, R66, 0x5410, R113 ;  /* 0x00005410423d7816 */ /* 0x000fe40000000071 */
[----:B------:R-:W-:Y:S01]  /*10b90*/  PRMT R66, R60, 0x7610, R66 ;  /* 0x000076103c427816 */ /* 0x000fe20000000042 */
[--C-:B------:R-:W-:Y:S01]  /*10ba0*/  @P1 FADD.FTZ R95, R95, R118.reuse ;  /* 0x000000765f5f1221 */ /* 0x100fe20000010000 */
[----:B------:R-:W-:Y:S01]  /*10bb0*/  @!P1 IMAD.MOV.U32 R95, RZ, RZ, R118 ;  /* 0x000000ffff5f9224 */ /* 0x000fe200078e0076 */
[----:B------:R-:W-:-:S04]  /*10bc0*/  PRMT R60, R108, 0x5410, R109 ;  /* 0x000054106c3c7816 */ /* 0x000fc8000000006d */
[----:B------:R-:W-:-:S04]  /*10bd0*/  F2FP.F16.F32.PACK_AB R63, RZ, R95 ;  /* 0x0000005fff3f723e */ /* 0x000fc800000000ff */
[----:B------:R-:W-:Y:S01]  /*10be0*/  PRMT R63, R112, 0x5410, R63 ;  /* 0x00005410703f7816 */ /* 0x000fe2000000003f */
[----:B------:R-:W-:Y:S06]  /*10bf0*/  BRA `(.L_x_2937) ;  /* 0x0000003000947947 */ /* 0x000fec0003800000 */
.L_x_2856:
        /* <DEDUP_REMOVED lines=16> */
.L_x_2940:
        /* <DEDUP_REMOVED lines=13> */
.L_x_2942:
[----:B------:R-:W-:Y:S05]  /*10dd0*/  BSYNC.RECONVERGENT B2 ;  /* 0x0000000000027941 */ /* 0x000fea0003800200 */
.L_x_2941:
        /* <DEDUP_REMOVED lines=30> */
[----:B------:R-:W-:Y:S02]  /*10fc0*/  IADD3 R67, PT, PT, R103, -0x56f99767, RZ ;  /* 0xa906689967437810 */ /* 0x000fe40007ffe0ff */
        /* <DEDUP_REMOVED lines=12> */
[----:B------:R-:W-:Y:S02]  /*11090*/  VIADD R67, R103, 0x1fd5c5a3 ;  /* 0x1fd5c5a367437836 */ /* 0x000fe40000000000 */
[----:B------:R-:W-:-:S03]  /*110a0*/  IMAD.WIDE.U32 R6, R7, -0x2daee0ad, RZ ;  /* 0xd2511f5307067825 */ /* 0x000fc600078e00ff */
[----:B------:R-:W-:Y:S01]  /*110b0*/  LOP3.LUT R80, R67, R80, R89, 0x96, !PT ;  /* 0x0000005043507212 */ /* 0x000fe200078e9659 */
[----:B------:R-:W-:Y:S01]  /*110c0*/  VIADD R73, R103, 0xdb3d7428 ;  /* 0xdb3d742867497836 */ /* 0x000fe20000000000 */
        /* <DEDUP_REMOVED lines=11> */
[----:B------:R-:W-:Y:S01]  /*11180*/  LOP3.LUT R7, R67, R6, R111, 0x96, !PT ;  /* 0x0000000643077212 */ /* 0x000fe200078e966f */
[----:B------:R-:W-:-:S07]  /*11190*/  IMAD.MOV.U32 R67, RZ, RZ, R99 ;  /* 0x000000ffff437224 */ /* 0x000fce00078e0063 */
.L_x_2939:
[----:B------:R-:W-:Y:S05]  /*111a0*/  BSYNC.RECONVERGENT B1 ;  /* 0x0000000000017941 */ /* 0x000fea0003800200 */
.L_x_2938:
        /* <DEDUP_REMOVED lines=10> */
[----:B0-----:R-:W-:-:S04]  /*11250*/  FMUL.FTZ R67, R67, R118 ;  /* 0x0000007643437220 */ /* 0x001fc80000410000 */
[----:B-1----:R-:W-:Y:S01]  /*11260*/  FSETP.GTU.FTZ.AND P2, PT, R6, R117, PT ;  /* 0x000000750600720b */ /* 0x002fe20003f5c000 */
[----:B------:R-:W-:-:S03]  /*11270*/  @P1 HADD2.F32 R6, -RZ, R56.H0_H0 ;  /* 0x20000038ff061230 */ /* 0x000fc60000004100 */
        /* <DEDUP_REMOVED lines=14> */
.L_x_2945:
        /* <DEDUP_REMOVED lines=13> */
.L_x_2947:
[----:B------:R-:W-:Y:S05]  /*11430*/  BSYNC.RECONVERGENT B2 ;  /* 0x0000000000027941 */ /* 0x000fea0003800200 */
.L_x_2946:
        /* <DEDUP_REMOVED lines=52> */
[----:B------:R-:W-:Y:S02]  /*11780*/  VIADD R89, R103, 0x96a522ad ;  /* 0x96a522ad67597836 */ /* 0x000fe40000000000 */
[----:B------:R-:W-:-:S04]  /*11790*/  IMAD.WIDE.U32 R80, R81, -0x326172a9, RZ ;  /* 0xcd9e8d5751507825 */ /* 0x000fc800078e00ff */
[----:B------:R-:W-:Y:S01]  /*117a0*/  IMAD.WIDE.U32 R6, R7, -0x2daee0ad, RZ ;  /* 0xd2511f5307067825 */ /* 0x000fe200078e00ff */
[----:B------:R-:W-:Y:S02]  /*117b0*/  MOV R4, R80 ;  /* 0x0000005000047202 */ /* 0x000fe40000000f00 */
[----:B------:R-:W-:Y:S01]  /*117c0*/  LOP3.LUT R8, R73, R88, R81, 0x96, !PT ;  /* 0x0000005849087212 */ /* 0x000fe200078e9651 */
[----:B------:R-:W-:Y:S01]  /*117d0*/  IMAD.MOV.U32 R80, RZ, RZ, RZ ;  /* 0x000000ffff507224 */ /* 0x000fe200078e00ff */
[----:B------:R-:W-:Y:S01]  /*117e0*/  LOP3.LUT R7, R89, R72, R7, 0x96, !PT ;  /* 0x0000004859077212 */ /* 0x000fe200078e9607 */
[----:B------:R-:W-:Y:S01]  /*117f0*/  IMAD.MOV.U32 R72, RZ, RZ, R110 ;  /* 0x000000ffff487224 */ /* 0x000fe200078e006e */
[----:B------:R-:W-:-:S07]  /*11800*/  MOV R110, R6 ;  /* 0x00000006006e7202 */ /* 0x000fce0000000f00 */
.L_x_2944:
[----:B------:R-:W-:Y:S05]  /*11810*/  BSYNC.RECONVERGENT B1 ;  /* 0x0000000000017941 */ /* 0x000fea0003800200 */
.L_x_2943:
[----:B------:R-:W-:Y:S01]  /*11820*/  I2FP.F32.U32 R6, R72 ;  /* 0x0000004800067245 */ /* 0x000fe20000201000 */
[----:B------:R-:W-:Y:S01]  /*11830*/  HADD2.F32 R73, -RZ, R60.H1_H1 ;  /* 0x3000003cff497230 */ /* 0x000fe20000004100 */
[----:B------:R-:W-:Y:S01]  /*11840*/  ISETP.NE.AND P2, PT, R80, 0x1, PT ;  /* 0x000000015000780c */ /* 0x000fe20003f45270 */
[----:B------:R-:W-:Y:S01]  /*11850*/  @P1 HADD2.F32 R81, -RZ, R56.H1_H1 ;  /* 0x30000038ff511230 */ /* 0x000fe20000004100 */
[----:B------:R-:W-:Y:S01]  /*11860*/  BSSY.RECONVERGENT B1, `(.L_x_2948) ;  /* 0x000005f000017945 */ /* 0x000fe20003800200 */
[----:B------:R-:W-:Y:S01]  /*11870*/  FFMA.FTZ R6, R6, R95, 1.1641532182693481445e-10 ;  /* 0x2f00000006067423 */ /* 0x000fe2000001005f */
[----:B------:R-:W-:Y:S01]  /*11880*/  FMUL.FTZ R73, R73, R118 ;  /* 0x0000007649497220 */ /* 0x000fe20000410000 */
[----:B------:R-:W-:-:S03]  /*11890*/  IMAD.MOV.U32 R60, RZ, RZ, R4 ;  /* 0x000000ffff3c7224 */ /* 0x000fc600078e0004 */
[----:B------:R-:W-:-:S04]  /*118a0*/  FSETP.GTU.FTZ.AND P3, PT, R6, R117, PT ;  /* 0x000000750600720b */ /* 0x000fc80003f7c000 */
[----:B------:R-:W-:Y:S02]  /*118b0*/  FSEL R72, R73, RZ, !P3 ;  /* 0x000000ff49487208 */ /* 0x000fe40005800000 */
[----:B------:R-:W-:-:S03]  /*118c0*/  PLOP3.LUT P3, PT, P3, PT, PT, 0x8, 0x80 ;  /* 0x000000000080781c */ /* 0x000fc60001f6e170 */
[----:B------:R-:W-:Y:S01]  /*118d0*/  @P1 FADD.FTZ R72, R81, R72 ;  /* 0x0000004851481221 */ /* 0x000fe20000010000 */
[----:B------:R-:W-:Y:S01]  /*118e0*/  HFMA2 R81, -RZ, RZ, 0, 1.1920928955078125e-07 ;  /* 0x00000002ff517431 */ /* 0x000fe200000001ff */
[----:B------:R-:W-:-:S03]  /*118f0*/  P2R R101, PR, RZ, 0x8 ;  /* 0x00000008ff657803 */ /* 0x000fc60000000000 */
        /* <DEDUP_REMOVED lines=10> */
.L_x_2950:
        /* <DEDUP_REMOVED lines=13> */
.L_x_2952:
[----:B------:R-:W-:Y:S05]  /*11a70*/  BSYNC.RECONVERGENT B2 ;  /* 0x0000000000027941 */ /* 0x000fea0003800200 */
.L_x_2951:
        /* <DEDUP_REMOVED lines=50> */
[----:B------:R-:W-:Y:S02]  /*11da0*/  VIADD R73, R103, 0xdb3d7428 ;  /* 0xdb3d742867497836 */ /* 0x000fe40000000000 */
[----:B------:R-:W-:-:S03]  /*11db0*/  IMAD.WIDE.U32 R6, R7, -0x2daee0ad, RZ ;  /* 0xd2511f5307067825 */ /* 0x000fc600078e00ff */
[----:B------:R-:W-:Y:S01]  /*11dc0*/  LOP3.LUT R88, R73, R88, R81, 0x96, !PT ;  /* 0x0000005849587212 */ /* 0x000fe200078e9651 */
[----:B------:R-:W-:Y:S01]  /*11dd0*/  VIADD R73, R102, 0x8ff34781 ;  /* 0x8ff3478166497836 */ /* 0x000fe20000000000 */
[----:B------:R-:W-:Y:S01]  /*11de0*/  IADD3 R81, PT, PT, R103, -0x695add53, RZ ;  /* 0x96a522ad67517810 */ /* 0x000fe20007ffe0ff */
[----:B------:R-:W-:Y:S02]  /*11df0*/  IMAD.MOV.U32 R110, RZ, RZ, R6 ;  /* 0x000000ffff6e7224 */ /* 0x000fe400078e0006 */
[----:B------:R-:W-:Y:S01]  /*11e00*/  IMAD.WIDE.U32 R88, R88, -0x326172a9, RZ ;  /* 0xcd9e8d5758587825 */ /* 0x000fe200078e00ff */
[----:B------:R-:W-:-:S03]  /*11e10*/  LOP3.LUT R7, R81, R80, R7, 0x96, !PT ;  /* 0x0000005051077212 */ /* 0x000fc600078e9607 */
[----:B------:R-:W-:Y:S02]  /*11e20*/  HFMA2 R81, -RZ, RZ, 0, 0 ;  /* 0x00000000ff517431 */ /* 0x000fe400000001ff */
[----:B------:R-:W-:Y:S01]  /*11e30*/  IMAD.MOV.U32 R4, RZ, RZ, R88 ;  /* 0x000000ffff047224 */ /* 0x000fe200078e0058 */
[----:B------:R-:W-:-:S07]  /*11e40*/  LOP3.LUT R8, R73, R106, R89, 0x96, !PT ;  /* 0x0000006a49087212 */ /* 0x000fce00078e9659 */
.L_x_2949:
[----:B------:R-:W-:Y:S05]  /*11e50*/  BSYNC.RECONVERGENT B1 ;  /* 0x0000000000017941 */ /* 0x000fea0003800200 */
.L_x_2948:
[----:B------:R-:W-:Y:S01]  /*11e60*/  I2FP.F32.U32 R6, R60 ;  /* 0x0000003c00067245 */ /* 0x000fe20000201000 */
[----:B------:R-:W-:Y:S01]  /*11e70*/  HADD2.F32 R73, -RZ, R61.H0_H0 ;  /* 0x2000003dff497230 */ /* 0x000fe20000004100 */
[----:B------:R-:W-:Y:S01]  /*11e80*/  BSSY.RECONVERGENT B1, `(.L_x_2953) ;  /* 0x0000061000017945 */ /* 0x000fe20003800200 */
[----:B------:R-:W-:Y:S01]  /*11e90*/  IMAD.MOV.U32 R80, RZ, RZ, 0x2 ;  /* 0x00000002ff507424 */ /* 0x000fe200078e00ff */
[----:B------:R-:W-:Y:S01]  /*11ea0*/  MOV R60, R4 ;  /* 0x00000004003c7202 */ /* 0x000fe20000000f00 */
[----:B------:R-:W-:Y:S01]  /*11eb0*/  FFMA.FTZ R6, R6, R95, 1.1641532182693481445e-10 ;  /* 0x2f00000006067423 */ /* 0x000fe2000001005f */
[----:B------:R-:W-:-:S04]  /*11ec0*/  FMUL.FTZ R73, R73, R118 ;  /* 0x0000007649497220 */ /* 0x000fc80000410000 */
[----:B------:R-:W-:Y:S01]  /*11ed0*/  FSETP.GTU.FTZ.AND P2, PT, R6, R117, PT ;  /* 0x000000750600720b */ /* 0x000fe20003f5c000 */
[----:B------:R-:W-:-:S03]  /*11ee0*/  @P1 HADD2.F32 R6, -RZ, R57.H0_H0 ;  /* 0x20000039ff061230 */ /* 0x000fc60000004100 */
        /* <DEDUP_REMOVED lines=15> */
.L_x_2955:
        /* <DEDUP_REMOVED lines=13> */
.L_x_2957:
[----:B------:R-:W-:Y:S05]  /*120b0*/  BSYNC.RECONVERGENT B2 ;  /* 0x0000000000027941 */ /* 0x000fea0003800200 */
.L_x_2956:
        /* <DEDUP_REMOVED lines=51> */
[----:B------:R-:W-:Y:S01]  /*123f0*/  IMAD.MOV.U32 R60, RZ, RZ, R110 ;  /* 0x000000ffff3c7224 */ /* 0x000fe200078e006e */
[----:B------:R-:W-:Y:S01]  /*12400*/  LOP3.LUT R7, R7, R6, R107, 0x96, !PT ;  /* 0x0000000607077212 */ /* 0x000fe200078e966b */
[----:B------:R-:W-:Y:S02]  /*12410*/  VIADD R107, R103, 0x96a522ad ;  /* 0x96a522ad676b7836 */ /* 0x000fe40000000000 */
[----:B------:R-:W-:-:S04]  /*12420*/  IMAD.WIDE.U32 R88, R89, -0x326172a9, RZ ;  /* 0xcd9e8d5759587825 */ /* 0x000fc800078e00ff */
[----:B------:R-:W-:Y:S01]  /*12430*/  IMAD.WIDE.U32 R6, R7, -0x2daee0ad, RZ ;  /* 0xd2511f5307067825 */ /* 0x000fe200078e00ff */
[----:B------:R-:W-:Y:S02]  /*12440*/  LOP3.LUT R8, R81, R106, R89, 0x96, !PT ;  /* 0x0000006a51087212 */ /* 0x000fe400078e9659 */
[----:B------:R-:W-:Y:S02]  /*12450*/  MOV R4, R88 ;  /* 0x0000005800047202 */ /* 0x000fe40000000f00 */
[----:B------:R-:W-:Y:S01]  /*12460*/  LOP3.LUT R7, R107, R80, R7, 0x96, !PT ;  /* 0x000000506b077212 */ /* 0x000fe200078e9607 */
[----:B------:R-:W-:Y:S01]  /*12470*/  IMAD.MOV.U32 R80, RZ, RZ, RZ ;  /* 0x000000ffff507224 */ /* 0x000fe200078e00ff */
[----:B------:R-:W-:-:S07]  /*12480*/  MOV R110, R6 ;  /* 0x00000006006e7202 */ /* 0x000fce0000000f00 */
.L_x_2954:
[----:B------:R-:W-:Y:S05]  /*12490*/  BSYNC.RECONVERGENT B1 ;  /* 0x0000000000017941 */ /* 0x000fea0003800200 */
.L_x_2953:
        /* <DEDUP_REMOVED lines=9> */
[----:B------:R-:W-:Y:S02]  /*12530*/  PLOP3.LUT P3, PT, P2, PT, PT, 0x8, 0x80 ;  /* 0x000000000080781c */ /* 0x000fe4000176e170 */
[----:B------:R-:W-:Y:S01]  /*12540*/  ISETP.NE.AND P2, PT, R80, 0x1, PT ;  /* 0x000000015000780c */ /* 0x000fe20003f45270 */
[----:B------:R-:W-:Y:S01]  /*12550*/  @P1 FADD.FTZ R81, R60, R81 ;  /* 0x000000513c511221 */ /* 0x000fe20000010000 */
[----:B------:R-:W-:Y:S01]  /*12560*/  IMAD.MOV.U32 R60, RZ, RZ, R4 ;  /* 0x000000ffff3c7224 */ /* 0x000fe200078e0004 */
[----:B------:R-:W-:-:S03]  /*12570*/  P2R R111, PR, RZ, 0x8 ;  /* 0x00000008ff6f7803 */ /* 0x000fc60000000000 */
[----:B------:R-:W-:-:S07]  /*12580*/  F2FP.F16.F32.PACK_AB R116, RZ, R81 ;  /* 0x00000051ff74723e */ /* 0x000fce00000000ff */
        /* <DEDUP_REMOVED lines=9> */
.L_x_2960:
        /* <DEDUP_REMOVED lines=13> */
.L_x_2962:
[----:B------:R-:W-:Y:S05]  /*126f0*/  BSYNC.RECONVERGENT B2 ;  /* 0x0000000000027941 */ /* 0x000fea0003800200 */
.L_x_2961:
        /* <DEDUP_REMOVED lines=9> */
[----:B------:R-:W-:Y:S01]  /*12790*/  VIADD R89, R103, 0x76cf5d0a ;  /* 0x76cf5d0a67597836 */ /* 0x000fe20000000000 */
        /* <DEDUP_REMOVED lines=48> */
[----:B------:R-:W-:Y:S01]  /*12aa0*/  HFMA2 R88, -RZ, RZ, 0, 0 ;  /* 0x00000000ff587431 */ /* 0x000fe200000001ff */
[----:B------:R-:W-:Y:S01]  /*12ab0*/  MOV R60, R110 ;  /* 0x0000006e003c7202 */ /* 0x000fe20000000f00 */
[----:B------:R-:W-:-:S07]  /*12ac0*/  IMAD.MOV.U32 R110, RZ, RZ, R6 ;  /* 0x000000ffff6e7224 */ /* 0x000fce00078e0006 */
.L_x_2959:
[----:B------:R-:W-:Y:S05]  /*12ad0*/  BSYNC.RECONVERGENT B1 ;  /* 0x0000000000017941 */ /* 0x000fea0003800200 */
.L_x_2958:
[----:B------:R-:W-:Y:S01]  /*12ae0*/  I2FP.F32.U32 R6, R60 ;  /* 0x0000003c00067245 */ /* 0x000fe20000201000 */
[----:B------:R-:W-:Y:S01]  /*12af0*/  HADD2.F32 R61, -RZ, R62.H0_H0 ;  /* 0x2000003eff3d7230 */ /* 0x000fe20000004100 */
[----:B------:R-:W-:Y:S01]  /*12b00*/  ISETP.NE.AND P3, PT, R88, 0x1, PT ;  /* 0x000000015800780c */ /* 0x000fe20003f65270 */
[----:B------:R-:W-:Y:S01]  /*12b10*/  @P1 HADD2.F32 R89, -RZ, R58.H0_H0 ;  /* 0x2000003aff591230 */ /* 0x000fe20000004100 */
[----:B------:R-:W-:Y:S01]  /*12b20*/  BSSY.RECONVERGENT B1, `(.L_x_2963) ;  /* 0x000005e000017945 */ /* 0x000fe20003800200 */
[----:B------:R-:W-:Y:S01]  /*12b30*/  FFMA.FTZ R6, R6, R95, 1.1641532182693481445e-10 ;  /* 0x2f00000006067423 */ /* 0x000fe2000001005f */
[----:B------:R-:W-:Y:S01]  /*12b40*/  FMUL.FTZ R61, R61, R118 ;  /* 0x000000763d3d7220 */ /* 0x000fe20000410000 */
[----:B------:R-:W-:Y:S01]  /*12b50*/  IMAD.MOV.U32 R106, RZ, RZ, 0x2 ;  /* 0x00000002ff6a7424 */ /* 0x000fe200078e00ff */
        /* <DEDUP_REMOVED lines=15> */
.L_x_2965:
        /* <DEDUP_REMOVED lines=13> */
.L_x_2967:
[----:B------:R-:W-:Y:S05]  /*12d20*/  BSYNC.RECONVERGENT B2 ;  /* 0x0000000000027941 */ /* 0x000fea0003800200 */
.L_x_2966:
        /* <DEDUP_REMOVED lines=61> */
.L_x_2964:
[----:B------:R-:W-:Y:S05]  /*13100*/  BSYNC.RECONVERGENT B1 ;  /* 0x0000000000017941 */ /* 0x000fea0003800200 */
.L_x_2963:
[----:B------:R-:W-:Y:S01]  /*13110*/  I2FP.F32.U32 R6, R60 ;  /* 0x0000003c00067245 */ /* 0x000fe20000201000 */
[----:B------:R-:W-:Y:S01]  /*13120*/  HADD2.F32 R61, -RZ, R62.H1_H1 ;  /* 0x3000003eff3d7230 */ /* 0x000fe20000004100 */
[----:B------:R-:W-:Y:S01]  /*13130*/  ISETP.NE.AND P4, PT, R106, 0x1, PT ;  /* 0x000000016a00780c */ /* 0x000fe20003f85270 */
[----:B------:R-:W-:Y:S01]  /*13140*/  @P1 HADD2.F32 R89, -RZ, R58.H1_H1 ;  /* 0x3000003aff591230 */ /* 0x000fe20000004100 */
[----:B------:R-:W-:Y:S01]  /*13150*/  BSSY.RECONVERGENT B1, `(.L_x_2968) ;  /* 0x000005e000017945 */ /* 0x000fe20003800200 */
[----:B------:R-:W-:Y:S01]  /*13160*/  FFMA.FTZ R6, R6, R95, 1.1641532182693481445e-10 ;  /* 0x2f00000006067423 */ /* 0x000fe2000001005f */
[----:B------:R-:W-:Y:S01]  /*13170*/  FMUL.FTZ R61, R61, R118 ;  /* 0x000000763d3d7220 */ /* 0x000fe20000410000 */
[----:B------:R-:W-:Y:S02]  /*13180*/  HFMA2 R107, -RZ, RZ, 0, 1.1920928955078125e-07 ;  /* 0x00000002ff6b7431 */ /* 0x000fe400000001ff */
        /* <DEDUP_REMOVED lines=15> */
.L_x_2970:
        /* <DEDUP_REMOVED lines=13> */
.L_x_2972:
[----:B------:R-:W-:Y:S05]  /*13350*/  BSYNC.RECONVERGENT B2 ;  /* 0x0000000000027941 */ /* 0x000fea0003800200 */
.L_x_2971:
        /* <DEDUP_REMOVED lines=28> */
[----:B------:R-:W-:-:S03]  /*13520*/  IADD3 R89, PT, PT, R103, -0x56f99767, RZ ;  /* 0xa906689967597810 */ /* 0x000fc60007ffe0ff */
        /* <DEDUP_REMOVED lines=32> */
.L_x_2969:
[----:B------:R-:W-:Y:S05]  /*13730*/  BSYNC.RECONVERGENT B1 ;  /* 0x0000000000017941 */ /* 0x000fea0003800200 */
.L_x_2968:
        /* <DEDUP_REMOVED lines=23> */
.L_x_2975:
        /* <DEDUP_REMOVED lines=13> */
.L_x_2977:
[----:B------:R-:W-:Y:S05]  /*13980*/  BSYNC.RECONVERGENT B2 ;  /* 0x0000000000027941 */ /* 0x000fea0003800200 */
.L_x_2976:
        /* <DEDUP_REMOVED lines=56> */
[----:B------:R-:W-:Y:S02]  /*13d10*/  MOV R4, R106 ;  /* 0x0000006a00047202 */ /* 0x000fe40000000f00 */
[----:B------:R-:W-:Y:S01]  /*13d20*/  LOP3.LUT R7, R109, R60, R7, 0x96, !PT ;  /* 0x0000003c6d077212 */ /* 0x000fe200078e9607 */
[----:B------:R-:W-:Y:S01]  /*13d30*/  IMAD.MOV.U32 R60, RZ, RZ, R110 ;  /* 0x000000ffff3c7224 */ /* 0x000fe200078e006e */
[----:B------:R-:W-:Y:S01]  /*13d40*/  MOV R110, R6 ;  /* 0x00000006006e7202 */ /* 0x000fe20000000f00 */
[----:B------:R-:W-:-:S07]  /*13d50*/  IMAD.MOV.U32 R6, RZ, RZ, RZ ;  /* 0x000000ffff067224 */ /* 0x000fce00078e00ff */
.L_x_2974:
[----:B------:R-:W-:Y:S05]  /*13d60*/  BSYNC.RECONVERGENT B1 ;  /* 0x0000000000017941 */ /* 0x000fea0003800200 */
.L_x_2973:
[----:B------:R-:W-:Y:S01]  /*13d70*/  I2FP.F32.U32 R60, R60 ;  /* 0x0000003c003c7245 */ /* 0x000fe20000201000 */
[----:B------:R-:W-:Y:S01]  /*13d80*/  HADD2.F32 R63, -RZ, R63.H1_H1 ;  /* 0x3000003fff3f7230 */ /* 0x000fe20000004100 */
[----:B------:R-:W-:Y:S01]  /*13d90*/  PRMT R62, R119, 0x5410, R62 ;  /* 0x00005410773e7816 */ /* 0x000fe2000000003e */
[----:B------:R-:W-:Y:S01]  /*13da0*/  @P1 HADD2.F32 R106, -RZ, R59.H1_H1 ;  /* 0x3000003bff6a1230 */ /* 0x000fe20000004100 */
[----:B------:R-:W-:Y:S01]  /*13db0*/  PRMT R61, R114, 0x5410, R116 ;  /* 0x00005410723d7816 */ /* 0x000fe20000000074 */
[----:B------:R-:W-:Y:S01]  /*13dc0*/  FFMA.FTZ R60, R60, R95, 1.1641532182693481445e-10 ;  /* 0x2f0000003c3c7423 */ /* 0x000fe2000001005f */
[----:B------:R-:W-:-:S04]  /*13dd0*/  FMUL.FTZ R63, R63, R118 ;  /* 0x000000763f3f7220 */ /* 0x000fc80000410000 */
[----:B------:R-:W-:Y:S02]  /*13de0*/  FSETP.GTU.FTZ.AND P5, PT, R60, R117, PT ;  /* 0x000000753c00720b */ /* 0x000fe40003fbc000 */
[----:B------:R-:W-:Y:S02]  /*13df0*/  PRMT R60, R112, 0x5410, R113 ;  /* 0x00005410703c7816 */ /* 0x000fe40000000071 */
[----:B------:R-:W-:Y:S02]  /*13e00*/  FSEL R95, R63, RZ, !P5 ;  /* 0x000000ff3f5f7208 */ /* 0x000fe40006800000 */
[----:B------:R-:W-:-:S03]  /*13e10*/  PLOP3.LUT P5, PT, P5, PT, PT, 0x8, 0x80 ;  /* 0x000000000080781c */ /* 0x000fc60002fae170 */
[----:B------:R-:W-:-:S05]  /*13e20*/  @P1 FADD.FTZ R95, R106, R95 ;  /* 0x0000005f6a5f1221 */ /* 0x000fca0000010000 */
[----:B------:R-:W-:-:S04]  /*13e30*/  F2FP.F16.F32.PACK_AB R63, RZ, R95 ;  /* 0x0000005fff3f723e */ /* 0x000fc800000000ff */
[----:B------:R-:W-:-:S07]  /*13e40*/  PRMT R63, R115, 0x5410, R63 ;  /* 0x00005410733f7816 */ /* 0x000fce000000003f */
.L_x_2937:
[----:B------:R-:W0:Y:S01]  /*13e50*/  LDC.64 R108, c[0x0][0x3a8] ;  /* 0x0000ea00ff6c7b82 */ /* 0x000e220000000a00 */
[----:B------:R-:W-:Y:S02]  /*13e60*/  SEL R113, RZ, 0x1000000, !P5 ;  /* 0x01000000ff717807 */ /* 0x000fe40006800000 */
[----:B------:R-:W-:Y:S02]  /*13e70*/  ISETP.NE.AND P5, PT, R105, RZ, PT ;  /* 0x000000ff6900720c */ /* 0x000fe40003fa5270 */
[----:B------:R-:W-:Y:S02]  /*13e80*/  SEL R105, RZ, 0x10000, !P4 ;  /* 0x00010000ff697807 */ /* 0x000fe40006000000 */
        /* <DEDUP_REMOVED lines=39> */
.L_x_2978:
[----:B------:R-:W-:Y:S01]  /*14100*/  IMAD.MOV.U32 R99, RZ, RZ, R110 ;  /* 0x000000ffff637224 */ /* 0x000fe200078e006e */
[----:B------:R-:W-:-:S07]  /*14110*/  IADD3 R104, PT, PT, R104, 0x100, RZ ;  /* 0x0000010068687810 */ /* 0x000fce0007ffe0ff */
.L_x_2855:
[----:B------:R-:W-:Y:S05]  /*14120*/  BSYNC.RECONVERGENT B0 ;  /* 0x0000000000007941 */ /* 0x000fea0003800200 */
.L_x_2854:
[----:B------:R-:W-:Y:S01]  /*14130*/  ISETP.GE.U32.AND P0, PT, R13, 0x300, PT ;  /* 0x000003000d00780c */ /* 0x000fe20003f06070 */
[----:B------:R-:W-:Y:S03]  /*14140*/  BSSY.RECONVERGENT B0, `(.L_x_2979) ;  /* 0x000099e000007945 */ /* 0x000fe60003800200 */
[----:B------:R-:W-:-:S09]  /*14150*/  P2R R101, PR, RZ, 0x1 ;  /* 0x00000001ff657803 */ /* 0x000fd20000000000 */
        /* <DEDUP_REMOVED lines=31> */
.L_x_2984:
        /* <DEDUP_REMOVED lines=13> */
.L_x_2986:
[----:B------:R-:W-:Y:S05]  /*14420*/  BSYNC.RECONVERGENT B2 ;  /* 0x0000000000027941 */ /* 0x000fea0003800200 */
.L_x_2985:
        /* <DEDUP_REMOVED lines=15> */
[----:B------:R-:W-:-:S04]  /*14520*/  IMAD.WIDE.U32 R16, R17, -0x326172a9, RZ ;  /* 0xcd9e8d5711107825 */ /* 0x000fc800078e00ff */
[C---:B------:R-:W-:Y:S02]  /*14530*/  VIADD R7, R102.reuse, 0xdaa66d2b ;  /* 0xdaa66d2b66077836 */ /* 0x040fe40000000000 */
[----:B------:R-:W-:Y:S01]  /*14540*/  IMAD.WIDE.U32 R64, R15, -0x2daee0ad, RZ ;  /* 0xd2511f530f407825 */ /* 0x000fe200078e00ff */
[----:B------:R-:W-:Y:S02]  /*14550*/  IADD3 R15, PT, PT, R103, 0x32370b8f, RZ ;  /* 0x32370b8f670f7810 */ /* 0x000fe40007ffe0ff */
        /* <DEDUP_REMOVED lines=11> */
[----:B------:R-:W-:Y:S02]  /*14610*/  IADD3 R15, PT, PT, R103, -0x56f99767, RZ ;  /* 0xa9066899670f7810 */ /* 0x000fe40007ffe0ff */
[----:B------:R-:W-:Y:S01]  /*14620*/  LOP3.LUT R7, R7, R6, R17, 0x96, !PT ;  /* 0x0000000607077212 */ /* 0x000fe200078e9611 */
[----:B------:R-:W-:Y:S01]  /*14630*/  VIADD R17, R103, 0x646e171e ;  /* 0x646e171e67117836 */ /* 0x000fe20000000000 */
[----:B------:R-:W-:Y:S02]  /*14640*/  LOP3.LUT R6, R15, R18, R65, 0x96, !PT ;  /* 0x000000120f067212 */ /* 0x000fe400078e9641 */
[----:B------:R-:W-:Y:S01]  /*14650*/  IADD3 R15, PT, PT, R102, -0x4ab325aa, RZ ;  /* 0xb54cda56660f7810 */ /* 0x000fe20007ffe0ff */
        /* <DEDUP_REMOVED lines=21> */
[----:B------:R-:W-:Y:S01]  /*147b0*/  IMAD.MOV.U32 R4, RZ, RZ, R16 ;  /* 0x000000ffff047224 */ /* 0x000fe200078e0010 */
[----:B------:R-:W-:Y:S01]  /*147c0*/  LOP3.LUT R7, R15, R6, R111, 0x96, !PT ;  /* 0x000000060f077212 */ /* 0x000fe200078e966f */
[----:B------:R-:W-:Y:S01]  /*147d0*/  IMAD.MOV.U32 R18, RZ, RZ, RZ ;  /* 0x000000ffff127224 */ /* 0x000fe200078e00ff */
[----:B------:R-:W-:-:S07]  /*147e0*/  MOV R15, R99 ;  /* 0x00000063000f7202 */ /* 0x000fce0000000f00 */
.L_x_2983:
[----:B------:R-:W-:Y:S05]  /*147f0*/  BSYNC.RECONVERGENT B1 ;  /* 0x0000000000017941 */ /* 0x000fea0003800200 */
.L_x_2982:
[----:B------:R-:W1:Y:S01]  /*14800*/  LDC R116, c[0x0][0x408] ;  /* 0x00010200ff747b82 */ /* 0x000e620000000800 */
[----:B------:R-:W-:Y:S01]  /*14810*/  HFMA2 R96, -RZ, RZ, 0.1171875, 0 ;  /* 0x2f800000ff607431 */ /* 0x000fe200000001ff */
[----:B------:R-:W-:Y:S01]  /*14820*/  I2FP.F32.U32 R15, R15 ;  /* 0x0000000f000f7245 */ /* 0x000fe20000201000 */
[----:B-----5:R-:W-:Y:S01]  /*14830*/  HADD2.F32 R17, -RZ, R60.H0_H0 ;  /* 0x2000003cff117230 */ /* 0x020fe20000004100 */
[----:B------:R-:W-:Y:S01]  /*14840*/  ISETP.NE.AND P2, PT, R18, 0x1, PT ;  /* 0x000000011200780c */ /* 0x000fe20003f45270 */
[----:B------:R-:W-:Y:S01]  /*14850*/  BSSY.RECONVERGENT B1, `(.L_x_2987) ;  /* 0x000005e000017945 */ /* 0x000fe20003800200 */
[----:B------:R-:W-:Y:S01]  /*14860*/  IMAD.MOV.U32 R64, RZ, RZ, 0x2 ;  /* 0x00000002ff407424 */ /* 0x000fe200078e00ff */
[----:B------:R-:W-:Y:S01]  /*14870*/  MOV R16, R4 ;  /* 0x0000000400107202 */ /* 0x000fe20000000f00 */
[----:B------:R-:W2:Y:S01]  /*14880*/  LDC R115, c[0x0][0x404] ;  /* 0x00010100ff737b82 */ /* 0x000ea20000000800 */
[----:B------:R-:W-:Y:S01]  /*14890*/  FFMA.FTZ R6, R15, R96, 1.1641532182693481445e-10 ;  /* 0x2f0000000f067423 */ /* 0x000fe20000010060 */
[----:B-1----:R-:W-:-:S04]  /*148a0*/  FMUL.FTZ R15, R17, R116 ;  /* 0x00000074110f7220 */ /* 0x002fc80000410000 */
[----:B--2---:R-:W-:-:S04]  /*148b0*/  FSETP.GTU.FTZ.AND P3, PT, R6, R115, PT ;  /* 0x000000730600720b */ /* 0x004fc80003f7c000 */
        /* <DEDUP_REMOVED lines=12> */
.L_x_2989:
        /* <DEDUP_REMOVED lines=13> */
.L_x_2991:
[----:B------:R-:W-:Y:S05]  /*14a50*/  BSYNC.RECONVERGENT B2 ;  /* 0x0000000000027941 */ /* 0x000fea0003800200 */
.L_x_2990:
        /* <DEDUP_REMOVED lines=61> */
.L_x_2988:
[----:B------:R-:W-:Y:S05]  /*14e30*/  BSYNC.RECONVERGENT B1 ;  /* 0x0000000000017941 */ /* 0x000fea0003800200 */
.L_x_2987:
[----:B------:R-:W-:Y:S01]  /*14e40*/  I2FP.F32.U32 R17, R16 ;  /* 0x0000001000117245 */ /* 0x000fe20000201000 */
[----:B------:R-:W-:Y:S01]  /*14e50*/  HADD2.F32 R19, -RZ, R52.H0_H0 ;  /* 0x20000034ff137230 */ /* 0x000fe20000004100 */
[----:B------:R-:W-:Y:S01]  /*14e60*/  BSSY.RECONVERGENT B1, `(.L_x_2992) ;  /* 0x0000062000017945 */ /* 0x000fe20003800200 */
[----:B------:R-:W-:Y:S01]  /*14e70*/  IMAD.MOV.U32 R18, RZ, RZ, 0x2 ;  /* 0x00000002ff127424 */ /* 0x000fe200078e00ff */
[----:B------:R-:W-:Y:S01]  /*14e80*/  MOV R16, R4 ;  /* 0x0000000400107202 */ /* 0x000fe20000000f00 */
[----:B------:R-:W-:Y:S01]  /*14e90*/  FFMA.FTZ R6, R17, R96, 1.1641532182693481445e-10 ;  /* 0x2f00000011067423 */ /* 0x000fe20000010060 */
[----:B------:R-:W-:Y:S01]  /*14ea0*/  FMUL.FTZ R19, R19, R116 ;  /* 0x0000007413137220 */ /* 0x000fe20000410000 */
[----:B------:R-:W-:-:S03]  /*14eb0*/  @P1 HADD2.F32 R17, -RZ, R56.H0_H0 ;  /* 0x20000038ff111230 */ /* 0x000fc60000004100 */
[----:B------:R-:W-:-:S04]  /*14ec0*/  FSETP.GTU.FTZ.AND P2, PT, R6, R115, PT ;  /* 0x000000730600720b */ /* 0x000fc80003f5c000 */
[----:B------:R-:W-:-:S05]  /*14ed0*/  FSEL R6, R19, RZ, !P2 ;  /* 0x000000ff13067208 */ /* 0x000fca0005000000 */
[----:B------:R-:W-:Y:S01]  /*14ee0*/  FADD.FTZ R6, R15, R6 ;  /* 0x000000060f067221 */ /* 0x000fe20000010000 */
[----:B------:R-:W-:Y:S02]  /*14ef0*/  SEL R15, RZ, 0x1, P2 ;  /* 0x00000001ff0f7807 */ /* 0x000fe40001000000 */
[----:B------:R-:W-:Y:S01]  /*14f00*/  ISETP.NE.AND P2, PT, R64, 0x1, PT ;  /* 0x000000014000780c */ /* 0x000fe20003f45270 */
[----:B------:R-:W-:Y:S01]  /*14f10*/  @P1 FADD.FTZ R68, R17, R6 ;  /* 0x0000000611441221 */ /* 0x000fe20000010000 */
[----:B------:R-:W-:-:S04]  /*14f20*/  @!P1 MOV R68, R6 ;  /* 0x0000000600449202 */ /* 0x000fc80000000f00 */
        /* <DEDUP_REMOVED lines=10> */
.L_x_2994:
        /* <DEDUP_REMOVED lines=13> */
.L_x_2996:
[----:B------:R-:W-:Y:S05]  /*150a0*/  BSYNC.RECONVERGENT B2 ;  /* 0x0000000000027941 */ /* 0x000fea0003800200 */
.L_x_2995:
        /* <DEDUP_REMOVED lines=61> */
.L_x_2993:
[----:B------:R-:W-:Y:S05]  /*15480*/  BSYNC.RECONVERGENT B1 ;  /* 0x0000000000017941 */ /* 0x000fea0003800200 */
.L_x_2992:
        /* <DEDUP_REMOVED lines=21> */
.L_x_2999:
        /* <DEDUP_REMOVED lines=13> */
.L_x_3001:
[----:B------:R-:W-:Y:S05]  /*156b0*/  BSYNC.RECONVERGENT B2 ;  /* 0x0000000000027941 */ /* 0x000fea0003800200 */
.L_x_3000:
        /* <DEDUP_REMOVED lines=56> */
[----:B------:R-:W-:Y:S02]  /*15a40*/  HFMA2 R64, -RZ, RZ, 0, 0 ;  /* 0x00000000ff407431 */ /* 0x000fe400000001ff */
[----:B------:R-:W-:Y:S01]  /*15a50*/  IMAD.MOV.U32 R4, RZ, RZ, R18 ;  /* 0x000000ffff047224 */ /* 0x000fe200078e0012 */
[----:B------:R-:W-:Y:S02]  /*15a60*/  LOP3.LUT R7, R65, R16, R7, 0x96, !PT ;  /* 0x0000001041077212 */ /* 0x000fe400078e9607 */
[----:B------:R-:W-:Y:S01]  /*15a70*/  MOV R16, R110 ;  /* 0x0000006e00107202 */ /* 0x000fe20000000f00 */
[----:B------:R-:W-:-:S07]  /*15a80*/  IMAD.MOV.U32 R110, RZ, RZ, R6 ;  /* 0x000000ffff6e7224 */ /* 0x000fce00078e0006 */
.L_x_2998:
[----:B------:R-:W-:Y:S05]  /*15a90*/  BSYNC.RECONVERGENT B1 ;  /* 0x0000000000017941 */ /* 0x000fea0003800200 */
.L_x_2997:
        /* <DEDUP_REMOVED lines=11> */
[----:B------:R-:W-:-:S03]  /*15b50*/  IMAD.MOV.U32 R17, RZ, RZ, R4 ;  /* 0x000000ffff117224 */ /* 0x000fc600078e0004 */
[--C-:B0-----:R-:W-:Y:S01]  /*15b60*/  @P1 FADD.FTZ R74, R19, R60.reuse ;  /* 0x0000003c134a1221 */ /* 0x101fe20000010000 */
        /* <DEDUP_REMOVED lines=12> */
.L_x_3004:
        /* <DEDUP_REMOVED lines=13> */
.L_x_3006:
[----:B------:R-:W-:Y:S05]  /*15d00*/  BSYNC.RECONVERGENT B2 ;  /* 0x0000000000027941 */ /* 0x000fea0003800200 */
.L_x_3005:
        /* <DEDUP_REMOVED lines=61> */
.L_x_3003:
[----:B------:R-:W-:Y:S05]  /*160e0*/  BSYNC.RECONVERGENT B1 ;  /* 0x0000000000017941 */ /* 0x000fea0003800200 */
.L_x_3002:
[----:B------:R-:W-:Y:S01]  /*160f0*/  I2FP.F32.U32 R17, R17 ;  /* 0x0000001100117245 */ /* 0x000fe20000201000 */
[----:B------:R-:W-:Y:S01]  /*16100*/  HADD2.F32 R19, -RZ, R61.H0_H0 ;  /* 0x2000003dff137230 */ /* 0x000fe20000004100 */
        /* <DEDUP_REMOVED lines=19> */
.L_x_3009:
        /* <DEDUP_REMOVED lines=13> */
.L_x_3011:
[----:B------:R-:W-:Y:S05]  /*16310*/  BSYNC.RECONVERGENT B2 ;  /* 0x0000000000027941 */ /* 0x000fea0003800200 */
.L_x_3010:
        /* <DEDUP_REMOVED lines=61> */
.L_x_3008:
[----:B------:R-:W-:Y:S05]  /*166f0*/  BSYNC.RECONVERGENT B1 ;  /* 0x0000000000017941 */ /* 0x000fea0003800200 */
.L_x_3007:
        /* <DEDUP_REMOVED lines=13> */
[----:B------:R-:W-:Y:S01]  /*167d0*/  @!P1 MOV R75, R17 ;  /* 0x00000011004b9202 */ /* 0x000fe20000000f00 */
[----:B------:R-:W-:Y:S01]  /*167e0*/  IMAD.MOV.U32 R60, RZ, RZ, 0x2 ;  /* 0x00000002ff3c7424 */ /* 0x000fe200078e00ff */
[----:B------:R-:W-:Y:S02]  /*167f0*/  PRMT R17, R6, 0x7610, R17 ;  /* 0x0000761006117816 */ /* 0x000fe40000000011 */
        /* <DEDUP_REMOVED lines=10> */
.L_x_3014:
        /* <DEDUP_REMOVED lines=13> */
.L_x_3016:
[----:B------:R-:W-:Y:S05]  /*16970*/  BSYNC.RECONVERGENT B2 ;  /* 0x0000000000027941 */ /* 0x000fea0003800200 */
.L_x_3015:
        /* <DEDUP_REMOVED lines=51> */
[----:B------:R-:W-:Y:S01]  /*16cb0*/  IMAD.MOV.U32 R60, RZ, RZ, RZ ;  /* 0x000000ffff3c7224 */ /* 0x000fe200078e00ff */
        /* <DEDUP_REMOVED lines=8> */
[----:B------:R-:W-:-:S07]  /*16d40*/  MOV R110, R6 ;  /* 0x00000006006e7202 */ /* 0x000fce0000000f00 */
.L_x_3013:
[----:B------:R-:W-:Y:S05]  /*16d50*/  BSYNC.RECONVERGENT B1 ;  /* 0x0000000000017941 */ /* 0x000fea0003800200 */
.L_x_3012:
        /* <DEDUP_REMOVED lines=21> */
.L_x_3019:
        /* <DEDUP_REMOVED lines=13> */
.L_x_3021:
[----:B------:R-:W-:Y:S05]  /*16f80*/  BSYNC.RECONVERGENT B2 ;  /* 0x0000000000027941 */ /* 0x000fea0003800200 */
.L_x_3020:
        /* <DEDUP_REMOVED lines=61> */
.L_x_3018:
[----:B------:R-:W-:Y:S05]  /*17360*/  BSYNC.RECONVERGENT B1 ;  /* 0x0000000000017941 */ /* 0x000fea0003800200 */
.L_x_3017:
[----:B------:R-:W-:Y:S01]  /*17370*/  I2FP.F32.U32 R19, R18 ;  /* 0x0000001200137245 */ /* 0x000fe20000201000 */
[----:B------:R-:W-:Y:S01]  /*17380*/  HADD2.F32 R61, -RZ, R53.H1_H1 ;  /* 0x30000035ff3d7230 */ /* 0x000fe20000004100 */
[----:B------:R-:W-:Y:S01]  /*17390*/  BSSY.RECONVERGENT B1, `(.L_x_3022) ;  /* 0x0000062000017945 */ /* 0x000fe20003800200 */
[----:B------:R-:W-:Y:S01]  /*173a0*/  @P1 HADD2.F32 R79, -RZ, R57.H1_H1 ;  /* 0x30000039ff4f1230 */ /* 0x000fe20000004100 */
[----:B------:R-:W-:Y:S01]  /*173b0*/  MOV R65, 0x2 ;  /* 0x0000000200417802 */ /* 0x000fe20000000f00 */
        /* <DEDUP_REMOVED lines=20> */
.L_x_3024:
        /* <DEDUP_REMOVED lines=13> */
.L_x_3026:
[----:B------:R-:W-:Y:S05]  /*175d0*/  BSYNC.RECONVERGENT B2 ;  /* 0x0000000000027941 */ /* 0x000fea0003800200 */
.L_x_3025:
        /* <DEDUP_REMOVED lines=61> */
.L_x_3023:
[----:B------:R-:W-:Y:S05]  /*179b0*/  BSYNC.RECONVERGENT B1 ;  /* 0x0000000000017941 */ /* 0x000fea0003800200 */
.L_x_3022:
        /* <DEDUP_REMOVED lines=20> */
.L_x_3029:
        /* <DEDUP_REMOVED lines=13> */
.L_x_3031:
[----:B------:R-:W-:Y:S05]  /*17bd0*/  BSYNC.RECONVERGENT B2 ;  /* 0x0000000000027941 */ /* 0x000fea0003800200 */
.L_x_3030:
        /* <DEDUP_REMOVED lines=61> */
.L_x_3028:
[----:B------:R-:W-:Y:S05]  /*17fb0*/  BSYNC.RECONVERGENT B1 ;  /* 0x0000000000017941 */ /* 0x000fea0003800200 */
.L_x_3027:
        /* <DEDUP_REMOVED lines=26> */
.L_x_3034:
        /* <DEDUP_REMOVED lines=13> */
.L_x_3036:
[----:B------:R-:W-:Y:S05]  /*18230*/  BSYNC.RECONVERGENT B2 ;  /* 0x0000000000027941 */ /* 0x000fea0003800200 */
.L_x_3035:
        /* <DEDUP_REMOVED lines=61> */
.L_x_3033:
[----:B------:R-:W-:Y:S05]  /*18610*/  BSYNC.RECONVERGENT B1 ;  /* 0x0000000000017941 */ /* 0x000fea0003800200 */
.L_x_3032:
        /* <DEDUP_REMOVED lines=20> */
.L_x_3039:
        /* <DEDUP_REMOVED lines=13> */
.L_x_3041:
[----:B------:R-:W-:Y:S05]  /*18830*/  BSYNC.RECONVERGENT B2 ;  /* 0x0000000000027941 */ /* 0x000fea0003800200 */
.L_x_3040:
        /* <DEDUP_REMOVED lines=61> */
.L_x_3038:
[----:B------:R-:W-:Y:S05]  /*18c10*/  BSYNC.RECONVERGENT B1 ;  /* 0x0000000000017941 */ /* 0x000fea0003800200 */
.L_x_3037:
[----:B------:R-:W-:Y:S01]  /*18c20*/  I2FP.F32.U32 R61, R60 ;  /* 0x0000003c003d7245 */ /* 0x000fe20000201000 */
[----:B------:R-:W-:Y:S01]  /*18c30*/  HADD2.F32 R65, -RZ, R54.H1_H1 ;  /* 0x30000036ff417230 */ /* 0x000fe20000004100 */
[----:B------:R-:W-:Y:S01]  /*18c40*/  BSSY.RECONVERGENT B1, `(.L_x_3042) ;  /* 0x0000062000017945 */ /* 0x000fe20003800200 */
[----:B------:R-:W-:Y:S01]  /*18c50*/  MOV R107, 0x2 ;  /* 0x00000002006b7802 */ /* 0x000fe20000000f00 */
[----:B------:R-:W-:Y:S02]  /*18c60*/  IMAD.MOV.U32 R60, RZ, RZ, R4 ;  /* 0x000000ffff3c7224 */ /* 0x000fe400078e0004 */
[----:B------:R-:W-:Y:S01]  /*18c70*/  FFMA.FTZ R6, R61, R96, 1.1641532182693481445e-10 ;  /* 0x2f0000003d067423 */ /* 0x000fe20000010060 */
[----:B------:R-:W-:Y:S01]  /*18c80*/  FMUL.FTZ R61, R65, R116 ;  /* 0x00000074413d7220 */ /* 0x000fe20000410000 */
[----:B------:R-:W-:-:S03]  /*18c90*/  @P1 HADD2.F32 R65, -RZ, R58.H1_H1 ;  /* 0x3000003aff411230 */ /* 0x000fc60000004100 */
        /* <DEDUP_REMOVED lines=17> */
.L_x_3044:
        /* <DEDUP_REMOVED lines=13> */
.L_x_3046:
[----:B------:R-:W-:Y:S05]  /*18e80*/  BSYNC.RECONVERGENT B2 ;  /* 0x0000000000027941 */ /* 0x000fea0003800200 */
.L_x_3045:
        /* <DEDUP_REMOVED lines=61> */
.L_x_3043:
[----:B------:R-:W-:Y:S05]  /*19260*/  BSYNC.RECONVERGENT B1 ;  /* 0x0000000000017941 */ /* 0x000fea0003800200 */
.L_x_3042:
        /* <DEDUP_REMOVED lines=20> */
.L_x_3049:
        /* <DEDUP_REMOVED lines=13> */
.L_x_3051:
[----:B------:R-:W-:Y:S05]  /*19480*/  BSYNC.RECONVERGENT B2 ;  /* 0x0000000000027941 */ /* 0x000fea0003800200 */
.L_x_3050:
        /* <DEDUP_REMOVED lines=61> */
.L_x_3048:
[----:B------:R-:W-:Y:S05]  /*19860*/  BSYNC.RECONVERGENT B1 ;  /* 0x0000000000017941 */ /* 0x000fea0003800200 */
.L_x_3047:
        /* <DEDUP_REMOVED lines=25> */
.L_x_3054:
        /* <DEDUP_REMOVED lines=13> */
.L_x_3056:
[----:B------:R-:W-:Y:S05]  /*19ad0*/  BSYNC.RECONVERGENT B2 ;  /* 0x0000000000027941 */ /* 0x000fea0003800200 */
.L_x_3055:
        /* <DEDUP_REMOVED lines=61> */
.L_x_3053:
[----:B------:R-:W-:Y:S05]  /*19eb0*/  BSYNC.RECONVERGENT B1 ;  /* 0x0000000000017941 */ /* 0x000fea0003800200 */
.L_x_3052:
        /* <DEDUP_REMOVED lines=20> */
.L_x_3059:
        /* <DEDUP_REMOVED lines=15> */
.L_x_3061:
[----:B------:R-:W-:Y:S05]  /*1a0f0*/  BSYNC.RECONVERGENT B2 ;  /* 0x0000000000027941 */ /* 0x000fea0003800200 */
.L_x_3060:
        /* <DEDUP_REMOVED lines=57> */
[----:B------:R-:W-:Y:S02]  /*1a490*/  IMAD.MOV.U32 R110, RZ, RZ, R6 ;  /* 0x000000ffff6e7224 */ /* 0x000fe400078e0006 */
[----:B------:R-:W-:Y:S02]  /*1a4a0*/  HFMA2 R6, -RZ, RZ, 0, 0 ;  /* 0x00000000ff067431 */ /* 0x000fe400000001ff */
[----:B------:R-:W-:Y:S01]  /*1a4b0*/  IMAD.MOV.U32 R4, RZ, RZ, R62 ;  /* 0x000000ffff047224 */ /* 0x000fe200078e003e */
[----:B------:R-:W-:-:S07]  /*1a4c0*/  LOP3.LUT R7, R107, R60, R7, 0x96, !PT ;  /* 0x0000003c6b077212 */ /* 0x000fce00078e9607 */
.L_x_3058:
[----:B------:R-:W-:Y:S05]  /*1a4d0*/  BSYNC.RECONVERGENT B1 ;  /* 0x0000000000017941 */ /* 0x000fea0003800200 */
.L_x_3057:
[----:B------:R-:W-:Y:S01]  /*1a4e0*/  I2FP.F32.U32 R61, R61 ;  /* 0x0000003d003d7245 */ /* 0x000fe20000201000 */
[----:B------:R-:W-:Y:S01]  /*1a4f0*/  HADD2.F32 R63, -RZ, R55.H1_H1 ;  /* 0x30000037ff3f7230 */ /* 0x000fe20000004100 */
[----:B------:R-:W-:-:S03]  /*1a500*/  PRMT R62, R117, 0x5410, R118 ;  /* 0x00005410753e7816 */ /* 0x000fc60000000076 */
[----:B------:R-:W-:Y:S01]  /*1a510*/  FFMA.FTZ R96, R61, R96, 1.1641532182693481445e-10 ;  /* 0x2f0000003d607423 */ /* 0x000fe20000010060 */
[----:B------:R-:W-:Y:S01]  /*1a520*/  FMUL.FTZ R60, R63, R116 ;  /* 0x000000743f3c7220 */ /* 0x000fe20000410000 */
[----:B------:R-:W-:-:S03]  /*1a530*/  PRMT R61, R66, 0x5410, R114 ;  /* 0x00005410423d7816 */ /* 0x000fc60000000072 */
[----:B------:R-:W-:Y:S01]  /*1a540*/  FSETP.GTU.FTZ.AND P6, PT, R96, R115, PT ;  /* 0x000000736000720b */ /* 0x000fe20003fdc000 */
[----:B------:R-:W-:-:S03]  /*1a550*/  @P1 HADD2.F32 R96, -RZ, R59.H1_H1 ;  /* 0x3000003bff601230 */ /* 0x000fc60000004100 */
[----:B------:R-:W-:-:S05]  /*1a560*/  FSEL R60, R60, RZ, !P6 ;  /* 0x000000ff3c3c7208 */ /* 0x000fca0007000000 */
[----:B------:R-:W-:Y:S01]  /*1a570*/  FADD.FTZ R119, R119, R60 ;  /* 0x0000003c77777221 */ /* 0x000fe20000010000 */
[----:B------:R-:W-:-:S03]  /*1a580*/  SEL R60, RZ, 0x1, P6 ;  /* 0x00000001ff3c7807 */ /* 0x000fc60003000000 */
[--C-:B------:R-:W-:Y:S01]  /*1a590*/  @P1 FADD.FTZ R96, R96, R119.reuse ;  /* 0x0000007760601221 */ /* 0x100fe20000010000 */
[----:B------:R-:W-:Y:S01]  /*1a5a0*/  @!P1 IMAD.MOV.U32 R96, RZ, RZ, R119 ;  /* 0x000000ffff609224 */ /* 0x000fe200078e0077 */
[----:B------:R-:W-:Y:S02]  /*1a5b0*/  PRMT R66, R60, 0x7610, R66 ;  /* 0x000076103c427816 */ /* 0x000fe40000000042 */
[----:B------:R-:W-:Y:S02]  /*1a5c0*/  PRMT R60, R108, 0x5410, R109 ;  /* 0x000054106c3c7816 */ /* 0x000fe4000000006d */
[----:B------:R-:W-:-:S04]  /*1a5d0*/  F2FP.F16.F32.PACK_AB R63, RZ, R96 ;  /* 0x00000060ff3f723e */ /* 0x000fc800000000ff */
[----:B------:R-:W-:Y:S01]  /*1a5e0*/  PRMT R63, R113, 0x5410, R63 ;  /* 0x00005410713f7816 */ /* 0x000fe2000000003f */
[----:B------:R-:W-:Y:S06]  /*1a5f0*/  BRA `(.L_x_3062) ;  /* 0x0000003000947947 */ /* 0x000fec0003800000 */
.L_x_2981:
[----:B------:R-:W-:Y:S01]  /*1a600*/  ISETP.NE.AND P2, PT, R6, 0x1, PT ;  /* 0x000000010600780c */ /* 0x000fe20003f45270 */
[----:B------:R-:W-:Y:S01]  /*1a610*/  BSSY.RECONVERGENT B1, `(.L_x_3063) ;  /* 0x0000059000017945 */ /* 0x000fe20003800200 */
[----:B0-----:R-:W-:Y:S01]  /*1a620*/  MOV R78, 0x2 ;  /* 0x00000002004e7802 */ /* 0x001fe20000000f00 */
        /* <DEDUP_REMOVED lines=13> */
.L_x_3065:
        /* <DEDUP_REMOVED lines=13> */
.L_x_3067:
[----:B------:R-:W-:Y:S05]  /*1a7d0*/  BSYNC.RECONVERGENT B2 ;  /* 0x0000000000027941 */ /* 0x000fea0003800200 */
.L_x_3066:
        /* <DEDUP_REMOVED lines=56> */
[----:B------:R-:W-:Y:S01]  /*1ab60*/  HFMA2 R78, -RZ, RZ, 0, 0 ;  /* 0x00000000ff4e7431 */ /* 0x000fe200000001ff */
[----:B------:R-:W-:Y:S01]  /*1ab70*/  MOV R4, R74 ;  /* 0x0000004a00047202 */ /* 0x000fe20000000f00 */
[----:B------:R-:W-:-:S05]  /*1ab80*/  VIADD R79, R103, 0x96a522ad ;  /* 0x96a522ad674f7836 */ /* 0x000fca0000000000 */
[----:B------:R-:W-:-:S07]  /*1ab90*/  LOP3.LUT R7, R79, R6, R111, 0x96, !PT ;  /* 0x000000064f077212 */ /* 0x000fce00078e966f */
.L_x_3064:
[----:B------:R-:W-:Y:S05]  /*1aba0*/  BSYNC.RECONVERGENT B1 ;  /* 0x0000000000017941 */ /* 0x000fea0003800200 */
.L_x_3063:
[----:B------:R-:W0:Y:S01]  /*1abb0*/  LDC R119, c[0x0][0x408] ;  /* 0x00010200ff777b82 */ /* 0x000e220000000800 */
[----:B------:R-:W-:Y:S01]  /*1abc0*/  I2FP.F32.U32 R75, R68 ;  /* 0x00000044004b7245 */ /* 0x000fe20000201000 */
[----:B------:R-:W-:Y:S01]  /*1abd0*/  IMAD.MOV.U32 R96, RZ, RZ, 0x2f800000 ;  /* 0x2f800000ff607424 */ /* 0x000fe200078e00ff */
[----:B------:R-:W-:Y:S01]  /*1abe0*/  ISETP.NE.AND P2, PT, R78, 0x1, PT ;  /* 0x000000014e00780c */ /* 0x000fe20003f45270 */
[----:B-----5:R-:W-:Y:S01]  /*1abf0*/  HADD2.F32 R6, -RZ, R60.H0_H0 ;  /* 0x2000003cff067230 */ /* 0x020fe20000004100 */
[----:B------:R-:W-:Y:S01]  /*1ac00*/  BSSY.RECONVERGENT B1, `(.L_x_3068) ;  /* 0x0000061000017945 */ /* 0x000fe20003800200 */
[----:B------:R-:W-:Y:S01]  /*1ac10*/  FFMA.FTZ R75, R75, R96, 1.1641532182693481445e-10 ;  /* 0x2f0000004b4b7423 */ /* 0x000fe20000010060 */
[----:B------:R-:W-:Y:S01]  /*1ac20*/  IMAD.MOV.U32 R74, RZ, RZ, R4 ;  /* 0x000000ffff4a7224 */ /* 0x000fe200078e0004 */
[----:B------:R-:W1:Y:S01]  /*1ac30*/  LDC R118, c[0x0][0x404] ;  /* 0x00010100ff767b82 */ /* 0x000e620000000800 */
[----:B0-----:R-:W-:Y:S02]  /*1ac40*/  FMUL.FTZ R6, R6, R119 ;  /* 0x0000007706067220 */ /* 0x001fe40000410000 */
[----:B-1----:R-:W-:Y:S01]  /*1ac50*/  FSETP.GTU.FTZ.AND P3, PT, R75, R118, PT ;  /* 0x000000764b00720b */ /* 0x002fe20003f7c000 */
[----:B------:R-:W-:-:S03]  /*1ac60*/  @P1 HADD2.F32 R75, -RZ, R56.H0_H0 ;  /* 0x20000038ff4b1230 */ /* 0x000fc60000004100 */
[----:B------:R-:W-:Y:S01]  /*1ac70*/  FSEL R68, R6, RZ, !P3 ;  /* 0x000000ff06447208 */ /* 0x000fe20005800000 */
[----:B------:R-:W-:Y:S01]  /*1ac80*/  HFMA2 R6, -RZ, RZ, 0, 1.1920928955078125e-07 ;  /* 0x00000002ff067431 */ /* 0x000fe200000001ff */
        /* <DEDUP_REMOVED lines=13> */
.L_x_3070:
        /* <DEDUP_REMOVED lines=13> */
.L_x_3072:
[----:B------:R-:W-:Y:S05]  /*1ae30*/  BSYNC.RECONVERGENT B2 ;  /* 0x0000000000027941 */ /* 0x000fea0003800200 */
.L_x_3071:
        /* <DEDUP_REMOVED lines=61> */
.L_x_3069:
[----:B------:R-:W-:Y:S05]  /*1b210*/  BSYNC.RECONVERGENT B1 ;  /* 0x0000000000017941 */ /* 0x000fea0003800200 */
.L_x_3068:
[----:B------:R-:W-:Y:S01]  /*1b220*/  I2FP.F32.U32 R75, R74 ;  /* 0x0000004a004b7245 */ /* 0x000fe20000201000 */
[----:B------:R-:W-:Y:S01]  /*1b230*/  HADD2.F32 R60, -RZ, R60.H1_H1 ;  /* 0x3000003cff3c7230 */ /* 0x000fe20000004100 */
[----:B------:R-:W-:Y:S01]  /*1b240*/  BSSY.RECONVERGENT B1, `(.L_x_3073) ;  /* 0x0000061000017945 */ /* 0x000fe20003800200 */
[----:B------:R-:W-:Y:S02]  /*1b250*/  IMAD.MOV.U32 R78, RZ, RZ, 0x2 ;  /* 0x00000002ff4e7424 */ /* 0x000fe400078e00ff */
[----:B------:R-:W-:Y:S01]  /*1b260*/  FFMA.FTZ R75, R75, R96, 1.1641532182693481445e-10 ;  /* 0x2f0000004b4b7423 */ /* 0x000fe20000010060 */
[----:B------:R-:W-:-:S04]  /*1b270*/  FMUL.FTZ R60, R60, R119 ;  /* 0x000000773c3c7220 */ /* 0x000fc80000410000 */
[----:B------:R-:W-:Y:S01]  /*1b280*/  FSETP.GTU.FTZ.AND P2, PT, R75, R118, PT ;  /* 0x000000764b00720b */ /* 0x000fe20003f5c000 */
[----:B------:R-:W-:-:S03]  /*1b290*/  @P1 HADD2.F32 R75, -RZ, R56.H1_H1 ;  /* 0x30000038ff4b1230 */ /* 0x000fc60000004100 */
[----:B------:R-:W-:Y:S02]  /*1b2a0*/  FSEL R74, R60, RZ, !P2 ;  /* 0x000000ff3c4a7208 */ /* 0x000fe40005000000 */
[----:B------:R-:W-:Y:S02]  /*1b2b0*/  PLOP3.LUT P3, PT, P2, PT, PT, 0x8, 0x80 ;  /* 0x000000000080781c */ /* 0x000fe4000176e170 */
[----:B------:R-:W-:Y:S01]  /*1b2c0*/  ISETP.NE.AND P2, PT, R6, 0x1, PT ;  /* 0x000000010600780c */ /* 0x000fe20003f45270 */
[----:B------:R-:W-:Y:S01]  /*1b2d0*/  @P1 FADD.FTZ R74, R75, R74 ;  /* 0x0000004a4b4a1221 */ /* 0x000fe20000010000 */
[----:B------:R-:W-:Y:S02]  /*1b2e0*/  MOV R60, R4 ;  /* 0x00000004003c7202 */ /* 0x000fe40000000f00 */
[----:B------:R-:W-:Y:S02]  /*1b2f0*/  P2R R105, PR, RZ, 0x8 ;  /* 0x00000008ff697803 */ /* 0x000fe40000000000 */
        /* <DEDUP_REMOVED lines=10> */
.L_x_3075:
        /* <DEDUP_REMOVED lines=13> */
.L_x_3077:
[----:B------:R-:W-:Y:S05]  /*1b470*/  BSYNC.RECONVERGENT B2 ;  /* 0x0000000000027941 */ /* 0x000fea0003800200 */
.L_x_3076:
        /* <DEDUP_REMOVED lines=61> */
.L_x_3074:
[----:B------:R-:W-:Y:S05]  /*1b850*/  BSYNC.RECONVERGENT B1 ;  /* 0x0000000000017941 */ /* 0x000fea0003800200 */
.L_x_3073:
[----:B------:R-:W-:Y:S01]  /*1b860*/  I2FP.F32.U32 R75, R60 ;  /* 0x0000003c004b7245 */ /* 0x000fe20000201000 */
[----:B------:R-:W-:Y:S01]  /*1b870*/  HADD2.F32 R6, -RZ, R61.H0_H0 ;  /* 0x2000003dff067230 */ /* 0x000fe20000004100 */
[----:B------:R-:W-:Y:S01]  /*1b880*/  BSSY.RECONVERGENT B1, `(.L_x_3078) ;  /* 0x0000061000017945 */ /* 0x000fe20003800200 */
[----:B------:R-:W-:Y:S02]  /*1b890*/  @P1 HADD2.F32 R60, -RZ, R57.H0_H0 ;  /* 0x20000039ff3c1230 */ /* 0x000fe40000004100 */
        /* <DEDUP_REMOVED lines=20> */
.L_x_3080:
        /* <DEDUP_REMOVED lines=13> */
.L_x_3082:
[----:B------:R-:W-:Y:S05]  /*1bab0*/  BSYNC.RECONVERGENT B2 ;  /* 0x0000000000027941 */ /* 0x000fea0003800200 */
.L_x_3081:
[----:B------:R-:W-:Y:S01]  /*1bac0*/  IMAD.WIDE.U32 R78, R10, -0x326172a9, RZ ;  /* 0xcd9e8d570a4e7825 */ /* 0x000fe200078e00ff */
[----:B------:R-:W-:Y:S02]  /*1bad0*/  LOP3.LUT R6, R5, R107, R103, 0x96, !PT ;  /* 0x0000006b05067212 */ /* 0x000fe400078e9667 */
[----:B------:R-:W-:Y:S02]  /*1bae0*/  IADD3 R107, PT, PT, R103, -0x4498517b, RZ ;  /* 0xbb67ae85676b7810 */ /* 0x000fe40007ffe0ff */
[----:B------:R-:W-:Y:S01]  /*1baf0*/  LOP3.LUT R90, R11, R79, R102, 0x96, !PT ;  /* 0x0000004f0b5a7212 */ /* 0x000fe200078e9666 */
[----:B------:R-:W-:Y:S01]  /*1bb00*/  IMAD.WIDE.U32 R6, R6, -0x326172a9, RZ ;  /* 0xcd9e8d5706067825 */ /* 0x000fe200078e00ff */
[----:B------:R-:W-:-:S03]  /*1bb10*/  MOV R60, R110 ;  /* 0x0000006e003c7202 */ /* 0x000fc60000000f00 */
        /* <DEDUP_REMOVED lines=52> */
[----:B------:R-:W-:Y:S01]  /*1be60*/  HFMA2 R90, -RZ, RZ, 0, 0 ;  /* 0x00000000ff5a7431 */ /* 0x000fe200000001ff */
[----:B------:R-:W-:Y:S01]  /*1be70*/  LOP3.LUT R7, R107, R78, R7, 0x96, !PT ;  /* 0x0000004e6b077212 */ /* 0x000fe200078e9607 */
[----:B------:R-:W-:-:S07]  /*1be80*/  IMAD.MOV.U32 R110, RZ, RZ, R6 ;  /* 0x000000ffff6e7224 */ /* 0x000fce00078e0006 */
.L_x_3079:
[----:B------:R-:W-:Y:S05]  /*1be90*/  BSYNC.RECONVERGENT B1 ;  /* 0x0000000000017941 */ /* 0x000fea0003800200 */
.L_x_3078:
        /* <DEDUP_REMOVED lines=24> */
.L_x_3085:
        /* <DEDUP_REMOVED lines=13> */
.L_x_3087:
[----:B------:R-:W-:Y:S05]  /*1c0f0*/  BSYNC.RECONVERGENT B2 ;  /* 0x0000000000027941 */ /* 0x000fea0003800200 */
.L_x_3086:
        /* <DEDUP_REMOVED lines=61> */
.L_x_3084:
[----:B------:R-:W-:Y:S05]  /*1c4d0*/  BSYNC.RECONVERGENT B1 ;  /* 0x0000000000017941 */ /* 0x000fea0003800200 */
.L_x_3083:
[----:B------:R-:W-:Y:S01]  /*1c4e0*/  I2FP.F32.U32 R61, R60 ;  /* 0x0000003c003d7245 */ /* 0x000fe20000201000 */
[----:B------:R-:W-:Y:S01]  /*1c4f0*/  HADD2.F32 R6, -RZ, R62.H0_H0 ;  /* 0x2000003eff067230 */ /* 0x000fe20000004100 */
[----:B------:R-:W-:Y:S01]  /*1c500*/  ISETP.NE.AND P3, PT, R106, 0x1, PT ;  /* 0x000000016a00780c */ /* 0x000fe20003f65270 */
[----:B------:R-:W-:Y:S01]  /*1c510*/  @P1 HADD2.F32 R91, -RZ, R58.H0_H0 ;  /* 0x2000003aff5b1230 */ /* 0x000fe20000004100 */
[----:B------:R-:W-:Y:S01]  /*1c520*/  BSSY.RECONVERGENT B1, `(.L_x_3088) ;  /* 0x000005e000017945 */ /* 0x000fe20003800200 */
[----:B------:R-:W-:Y:S01]  /*1c530*/  FFMA.FTZ R61, R61, R96, 1.1641532182693481445e-10 ;  /* 0x2f0000003d3d7423 */ /* 0x000fe20000010060 */
[----:B------:R-:W-:Y:S01]  /*1c540*/  FMUL.FTZ R6, R6, R119 ;  /* 0x0000007706067220 */ /* 0x000fe20000410000 */
[----:B------:R-:W-:-:S03]  /*1c550*/  IMAD.MOV.U32 R60, RZ, RZ, R4 ;  /* 0x000000ffff3c7224 */ /* 0x000fc600078e0004 */
[----:B------:R-:W-:-:S04]  /*1c560*/  FSETP.GTU.FTZ.AND P2, PT, R61, R118, PT ;  /* 0x000000763d00720b */ /* 0x000fc80003f5c000 */
[----:B------:R-:W-:Y:S01]  /*1c570*/  FSEL R78, R6, RZ, !P2 ;  /* 0x000000ff064e7208 */ /* 0x000fe20005000000 */
[----:B------:R-:W-:Y:S01]  /*1c580*/  HFMA2 R6, -RZ, RZ, 0, 1.1920928955078125e-07 ;  /* 0x00000002ff067431 */ /* 0x000fe200000001ff */
        /* <DEDUP_REMOVED lines=12> */
.L_x_3090:
        /* <DEDUP_REMOVED lines=13> */
.L_x_3092:
[----:B------:R-:W-:Y:S05]  /*1c720*/  BSYNC.RECONVERGENT B2 ;  /* 0x0000000000027941 */ /* 0x000fea0003800200 */
.L_x_3091:
        /* <DEDUP_REMOVED lines=61> */
.L_x_3089:
[----:B------:R-:W-:Y:S05]  /*1cb00*/  BSYNC.RECONVERGENT B1 ;  /* 0x0000000000017941 */ /* 0x000fea0003800200 */
.L_x_3088:
[----:B------:R-:W-:Y:S01]  /*1cb10*/  I2FP.F32.U32 R61, R60 ;  /* 0x0000003c003d7245 */ /* 0x000fe20000201000 */
[----:B------:R-:W-:Y:S01]  /*1cb20*/  HADD2.F32 R62, -RZ, R62.H1_H1 ;  /* 0x3000003eff3e7230 */ /* 0x000fe20000004100 */
[----:B------:R-:W-:Y:S01]  /*1cb30*/  ISETP.NE.AND P4, PT, R6, 0x1, PT ;  /* 0x000000010600780c */ /* 0x000fe20003f85270 */
[----:B------:R-:W-:Y:S01]  /*1cb40*/  @P1 HADD2.F32 R91, -RZ, R58.H1_H1 ;  /* 0x3000003aff5b1230 */ /* 0x000fe20000004100 */
        /* <DEDUP_REMOVED lines=19> */
.L_x_3095:
        /* <DEDUP_REMOVED lines=13> */
.L_x_3097:
[----:B------:R-:W-:Y:S05]  /*1cd50*/  BSYNC.RECONVERGENT B2 ;  /* 0x0000000000027941 */ /* 0x000fea0003800200 */
.L_x_3096:
        /* <DEDUP_REMOVED lines=61> */
.L_x_3094:
[----:B------:R-:W-:Y:S05]  /*1d130*/  BSYNC.RECONVERGENT B1 ;  /* 0x0000000000017941 */ /* 0x000fea0003800200 */
.L_x_3093:
[----:B------:R-:W-:Y:S01]  /*1d140*/  I2FP.F32.U32 R61, R60 ;  /* 0x0000003c003d7245 */ /* 0x000fe20000201000 */
[----:B------:R-:W-:Y:S01]  /*1d150*/  HADD2.F32 R6, -RZ, R63.H0_H0 ;  /* 0x2000003fff067230 */ /* 0x000fe20000004100 */
[----:B------:R-:W-:Y:S01]  /*1d160*/  ISETP.NE.AND P5, PT, R106, 0x1, PT ;  /* 0x000000016a00780c */ /* 0x000fe20003fa5270 */
[----:B------:R-:W-:Y:S01]  /*1d170*/  @P1 HADD2.F32 R60, -RZ, R59.H0_H0 ;  /* 0x2000003bff3c1230 */ /* 0x000fe20000004100 */
[----:B------:R-:W-:Y:S01]  /*1d180*/  BSSY.RECONVERGENT B1, `(.L_x_3098) ;  /* 0x000005e000017945 */ /* 0x000fe20003800200 */
[----:B------:R-:W-:Y:S01]  /*1d190*/  FFMA.FTZ R61, R61, R96, 1.1641532182693481445e-10 ;  /* 0x2f0000003d3d7423 */ /* 0x000fe20000010060 */
[----:B------:R-:W-:-:S04]  /*1d1a0*/  FMUL.FTZ R6, R6, R119 ;  /* 0x0000007706067220 */ /* 0x000fc80000410000 */
[----:B------:R-:W-:-:S04]  /*1d1b0*/  FSETP.GTU.FTZ.AND P4, PT, R61, R118, PT ;  /* 0x000000763d00720b */ /* 0x000fc80003f9c000 */
[----:B------:R-:W-:Y:S01]  /*1d1c0*/  FSEL R91, R6, RZ, !P4 ;  /* 0x000000ff065b7208 */ /* 0x000fe20006000000 */
[----:B------:R-:W-:Y:S01]  /*1d1d0*/  HFMA2 R6, -RZ, RZ, 0, 1.1920928955078125e-07 ;  /* 0x00000002ff067431 */ /* 0x000fe200000001ff */
        /* <DEDUP_REMOVED lines=13> */
.L_x_3100:
        /* <DEDUP_REMOVED lines=13> */
.L_x_3102:
[----:B------:R-:W-:Y:S05]  /*1d380*/  BSYNC.RECONVERGENT B2 ;  /* 0x0000000000027941 */ /* 0x000fea0003800200 */
.L_x_3101:
        /* <DEDUP_REMOVED lines=61> */
.L_x_3099:
[----:B------:R-:W-:Y:S05]  /*1d760*/  BSYNC.RECONVERGENT B1 ;  /* 0x0000000000017941 */ /* 0x000fea0003800200 */
.L_x_3098:
        /* <DEDUP_REMOVED lines=9> */
[----:B------:R-:W-:Y:S02]  /*1d800*/  PLOP3.LUT P5, PT, P5, PT, PT, 0x8, 0x80 ;  /* 0x000000000080781c */ /* 0x000fe40002fae170 */
[----:B------:R-:W-:Y:S01]  /*1d810*/  PRMT R60, R113, 0x5410, R114 ;  /* 0x00005410713c7816 */ /* 0x000fe20000000072 */
[----:B------:R-:W-:-:S05]  /*1d820*/  @P1 FADD.FTZ R96, R63, R96 ;  /* 0x000000603f601221 */ /* 0x000fca0000010000 */
[----:B------:R-:W-:-:S04]  /*1d830*/  F2FP.F16.F32.PACK_AB R63, RZ, R96 ;  /* 0x00000060ff3f723e */ /* 0x000fc800000000ff */
[----:B------:R-:W-:-:S07]  /*1d840*/  PRMT R63, R116, 0x5410, R63 ;  /* 0x00005410743f7816 */ /* 0x000fce000000003f */
.L_x_3062:
        /* <DEDUP_REMOVED lines=43> */
.L_x_3103:
[----:B------:R-:W-:Y:S01]  /*1db00*/  MOV R99, R110 ;  /* 0x0000006e00637202 */ /* 0x000fe20000000f00 */
[----:B------:R-:W-:-:S07]  /*1db10*/  VIADD R104, R104, 0x100 ;  /* 0x0000010068687836 */ /* 0x000fce0000000000 */
.L_x_2980:
[----:B------:R-:W-:Y:S05]  /*1db20*/  BSYNC.RECONVERGENT B0 ;  /* 0x0000000000007941 */ /* 0x000fea0003800200 */
.L_x_2979:
        /* <DEDUP_REMOVED lines=19> */
[----:B------:R-:W-:Y:S02]  /*1dc60*/  HFMA2 R17, -RZ, RZ, 0, 1.1920928955078125e-07 ;  /* 0x00000002ff117431 */ /* 0x000fe400000001ff */
[----:B------:R-:W-:Y:S01]  /*1dc70*/  IMAD.MOV.U32 R15, RZ, RZ, R4 ;  /* 0x000000ffff0f7224 */ /* 0x000fe200078e0004 */
        /* <DEDUP_REMOVED lines=12> */
.L_x_3109:
        /* <DEDUP_REMOVED lines=13> */
.L_x_3111:
[----:B------:R-:W-:Y:S05]  /*1de10*/  BSYNC.RECONVERGENT B2 ;  /* 0x0000000000027941 */ /* 0x000fea0003800200 */
.L_x_3110:
        /* <DEDUP_REMOVED lines=59> */
[----:B------:R-:W-:Y:S01]  /*1e1d0*/  IMAD.MOV.U32 R17, RZ, RZ, RZ ;  /* 0x000000ffff117224 */ /* 0x000fe200078e00ff */
[----:B------:R-:W-:-:S07]  /*1e1e0*/  MOV R15, R99 ;  /* 0x00000063000f7202 */ /* 0x000fce0000000f00 */
.L_x_3108:
[----:B------:R-:W-:Y:S05]  /*1e1f0*/  BSYNC.RECONVERGENT B1 ;  /* 0x0000000000017941 */ /* 0x000fea0003800200 */
.L_x_3107:
[----:B------:R-:W1:Y:S01]  /*1e200*/  LDC R117, c[0x0][0x408] ;  /* 0x00010200ff757b82 */ /* 0x000e620000000800 */
[----:B------:R-:W-:Y:S01]  /*1e210*/  HFMA2 R120, -RZ, RZ, 0.1171875, 0 ;  /* 0x2f800000ff787431 */ /* 0x000fe200000001ff */
[----:B------:R-:W-:Y:S01]  /*1e220*/  I2FP.F32.U32 R15, R15 ;  /* 0x0000000f000f7245 */ /* 0x000fe20000201000 */
[----:B-----5:R-:W-:Y:S01]  /*1e230*/  HADD2.F32 R16, -RZ, R60.H0_H0 ;  /* 0x2000003cff107230 */ /* 0x020fe20000004100 */
[----:B------:R-:W-:Y:S01]  /*1e240*/  BSSY.RECONVERGENT B1, `(.L_x_3112) ;  /* 0x000005f000017945 */ /* 0x000fe20003800200 */
[----:B------:R-:W-:-:S03]  /*1e250*/  IMAD.MOV.U32 R19, RZ, RZ, 0x2 ;  /* 0x00000002ff137424 */ /* 0x000fc600078e00ff */
[----:B------:R-:W2:Y:S01]  /*1e260*/  LDC R97, c[0x0][0x404] ;  /* 0x00010100ff617b82 */ /* 0x000ea20000000800 */
[----:B------:R-:W-:Y:S01]  /*1e270*/  FFMA.FTZ R6, R15, R120, 1.1641532182693481445e-10 ;  /* 0x2f0000000f067423 */ /* 0x000fe20000010078 */
[----:B-1----:R-:W-:Y:S01]  /*1e280*/  FMUL.FTZ R15, R16, R117 ;  /* 0x00000075100f7220 */ /* 0x002fe20000410000 */
[----:B------:R-:W-:-:S03]  /*1e290*/  MOV R16, R4 ;  /* 0x0000000400107202 */ /* 0x000fc60000000f00 */
[----:B--2---:R-:W-:-:S04]  /*1e2a0*/  FSETP.GTU.FTZ.AND P3, PT, R6, R97, PT ;  /* 0x000000610600720b */ /* 0x004fc80003f7c000 */
        /* <DEDUP_REMOVED lines=13> */
.L_x_3114:
        /* <DEDUP_REMOVED lines=13> */
.L_x_3116:
[----:B------:R-:W-:Y:S05]  /*1e450*/  BSYNC.RECONVERGENT B2 ;  /* 0x0000000000027941 */ /* 0x000fea0003800200 */
.L_x_3115:
        /* <DEDUP_REMOVED lines=61> */
.L_x_3113:
[----:B------:R-:W-:Y:S05]  /*1e830*/  BSYNC.RECONVERGENT B1 ;  /* 0x0000000000017941 */ /* 0x000fea0003800200 */
.L_x_3112:
        /* <DEDUP_REMOVED lines=26> */
.L_x_3119:
        /* <DEDUP_REMOVED lines=13> */
.L_x_3121:
[----:B------:R-:W-:Y:S05]  /*1eab0*/  BSYNC.RECONVERGENT B2 ;  /* 0x0000000000027941 */ /* 0x000fea0003800200 */
.L_x_3120:
        /* <DEDUP_REMOVED lines=61> */
.L_x_3118:
[----:B------:R-:W-:Y:S05]  /*1ee90*/  BSYNC.RECONVERGENT B1 ;  /* 0x0000000000017941 */ /* 0x000fea0003800200 */
.L_x_3117:
        /* <DEDUP_REMOVED lines=21> */
.L_x_3124:
        /* <DEDUP_REMOVED lines=13> */
.L_x_3126:
[----:B------:R-:W-:Y:S05]  /*1f0c0*/  BSYNC.RECONVERGENT B2 ;  /* 0x0000000000027941 */ /* 0x000fea0003800200 */
.L_x_3125:
        /* <DEDUP_REMOVED lines=61> */
.L_x_3123:
[----:B------:R-:W-:Y:S05]  /*1f4a0*/  BSYNC.RECONVERGENT B1 ;  /* 0x0000000000017941 */ /* 0x000fea0003800200 */
.L_x_3122:
        /* <DEDUP_REMOVED lines=25> */
.L_x_3129:
        /* <DEDUP_REMOVED lines=13> */
.L_x_3131:
[----:B------:R-:W-:Y:S05]  /*1f710*/  BSYNC.RECONVERGENT B2 ;  /* 0x0000000000027941 */ /* 0x000fea0003800200 */
.L_x_3130:
        /* <DEDUP_REMOVED lines=61> */
.L_x_3128:
[----:B------:R-:W-:Y:S05]  /*1faf0*/  BSYNC.RECONVERGENT B1 ;  /* 0x0000000000017941 */ /* 0x000fea0003800200 */
.L_x_3127:
        /* <DEDUP_REMOVED lines=21> */
.L_x_3134:
        /* <DEDUP_REMOVED lines=13> */
.L_x_3136:
[----:B------:R-:W-:Y:S05]  /*1fd20*/  BSYNC.RECONVERGENT B2 ;  /* 0x0000000000027941 */ /* 0x000fea0003800200 */
.L_x_3135:
        /* <DEDUP_REMOVED lines=61> */
.L_x_3133:
[----:B------:R-:W-:Y:S05]  /*20100*/  BSYNC.RECONVERGENT B1 ;  /* 0x0000000000017941 */ /* 0x000fea0003800200 */
.L_x_3132:
        /* <DEDUP_REMOVED lines=26> */
.L_x_3139:
        /* <DEDUP_REMOVED lines=13> */
.L_x_3141:
[----:B------:R-:W-:Y:S05]  /*20380*/  BSYNC.RECONVERGENT B2 ;  /* 0x0000000000027941 */ /* 0x000fea0003800200 */
.L_x_3140:
        /* <DEDUP_REMOVED lines=61> */
.L_x_3138:
[----:B------:R-:W-:Y:S05]  /*20760*/  BSYNC.RECONVERGENT B1 ;  /* 0x0000000000017941 */ /* 0x000fea0003800200 */
.L_x_3137:
[----:B------:R-:W-:Y:S01]  /*20770*/  I2FP.F32.U32 R19, R18 ;  /* 0x0000001200137245 */ /* 0x000fe20000201000 */
[----:B------:R-:W-:Y:S01]  /*20780*/  HADD2.F32 R18, -RZ, R61.H1_H1 ;  /* 0x3000003dff127230 */ /* 0x000fe20000004100 */
        /* <DEDUP_REMOVED lines=19> */
.L_x_3144:
        /* <DEDUP_REMOVED lines=13> */
.L_x_3146:
[----:B------:R-:W-:Y:S05]  /*20990*/  BSYNC.RECONVERGENT B2 ;  /* 0x0000000000027941 */ /* 0x000fea0003800200 */
.L_x_3145:
        /* <DEDUP_REMOVED lines=61> */
.L_x_3143:
[----:B------:R-:W-:Y:S05]  /*20d70*/  BSYNC.RECONVERGENT B1 ;  /* 0x0000000000017941 */ /* 0x000fea0003800200 */
.L_x_3142:
        /* <DEDUP_REMOVED lines=25> */
.L_x_3149:
        /* <DEDUP_REMOVED lines=13> */
.L_x_3151:
[----:B------:R-:W-:Y:S05]  /*20fe0*/  BSYNC.RECONVERGENT B2 ;  /* 0x0000000000027941 */ /* 0x000fea0003800200 */
.L_x_3150:
        /* <DEDUP_REMOVED lines=61> */
.L_x_3148:
[----:B------:R-:W-:Y:S05]  /*213c0*/  BSYNC.RECONVERGENT B1 ;  /* 0x0000000000017941 */ /* 0x000fea0003800200 */
.L_x_3147:
        /* <DEDUP_REMOVED lines=21> */
.L_x_3154:
        /* <DEDUP_REMOVED lines=13> */
.L_x_3156:
[----:B------:R-:W-:Y:S05]  /*215f0*/  BSYNC.RECONVERGENT B2 ;  /* 0x0000000000027941 */ /* 0x000fea0003800200 */
.L_x_3155:
        /* <DEDUP_REMOVED lines=61> */
.L_x_3153:
[----:B------:R-:W-:Y:S05]  /*219d0*/  BSYNC.RECONVERGENT B1 ;  /* 0x0000000000017941 */ /* 0x000fea0003800200 */
.L_x_3152:
        /* <DEDUP_REMOVED lines=26> */
.L_x_3159:
        /* <DEDUP_REMOVED lines=13> */
.L_x_3161:
[----:B------:R-:W-:Y:S05]  /*21c50*/  BSYNC.RECONVERGENT B2 ;  /* 0x0000000000027941 */ /* 0x000fea0003800200 */
.L_x_3160:
        /* <DEDUP_REMOVED lines=61> */
.L_x_3158:
[----:B------:R-:W-:Y:S05]  /*22030*/  BSYNC.RECONVERGENT B1 ;  /* 0x0000000000017941 */ /* 0x000fea0003800200 */
.L_x_3157:
        /* <DEDUP_REMOVED lines=20> */
.L_x_3164:
        /* <DEDUP_REMOVED lines=13> */
.L_x_3166:
[----:B------:R-:W-:Y:S05]  /*22250*/  BSYNC.RECONVERGENT B2 ;  /* 0x0000000000027941 */ /* 0x000fea0003800200 */
.L_x_3165:
        /* <DEDUP_REMOVED lines=61> */
.L_x_3163:
[----:B------:R-:W-:Y:S05]  /*22630*/  BSYNC.RECONVERGENT B1 ;  /* 0x0000000000017941 */ /* 0x000fea0003800200 */
.L_x_3162:
        /* <DEDUP_REMOVED lines=25> */
.L_x_3169:
        /* <DEDUP_REMOVED lines=13> */
.L_x_3171:
[----:B------:R-:W-:Y:S05]  /*228a0*/  BSYNC.RECONVERGENT B2 ;  /* 0x0000000000027941 */ /* 0x000fea0003800200 */
.L_x_3170:
        /* <DEDUP_REMOVED lines=61> */
.L_x_3168:
[----:B------:R-:W-:Y:S05]  /*22c80*/  BSYNC.RECONVERGENT B1 ;  /* 0x0000000000017941 */ /* 0x000fea0003800200 */
.L_x_3167:
        /* <DEDUP_REMOVED lines=20> */
.L_x_3174:
        /* <DEDUP_REMOVED lines=13> */
.L_x_3176:
[----:B------:R-:W-:Y:S05]  /*22ea0*/  BSYNC.RECONVERGENT B2 ;  /* 0x0000000000027941 */ /* 0x000fea0003800200 */
.L_x_3175:
        /* <DEDUP_REMOVED lines=61> */
.L_x_3173:
[----:B------:R-:W-:Y:S05]  /*23280*/  BSYNC.RECONVERGENT B1 ;  /* 0x0000000000017941 */ /* 0x000fea0003800200 */
.L_x_3172:
        /* <DEDUP_REMOVED lines=26> */
.L_x_3179:
        /* <DEDUP_REMOVED lines=13> */
.L_x_3181:
[----:B------:R-:W-:Y:S05]  /*23500*/  BSYNC.RECONVERGENT B2 ;  /* 0x0000000000027941 */ /* 0x000fea0003800200 */
.L_x_3180:
        /* <DEDUP_REMOVED lines=61> */
.L_x_3178:
[----:B------:R-:W-:Y:S05]  /*238e0*/  BSYNC.RECONVERGENT B1 ;  /* 0x0000000000017941 */ /* 0x000fea0003800200 */
.L_x_3177:
        /* <DEDUP_REMOVED lines=20> */
.L_x_3184:
        /* <DEDUP_REMOVED lines=15> */
.L_x_3186:
[----:B------:R-:W-:Y:S05]  /*23b20*/  BSYNC.RECONVERGENT B2 ;  /* 0x0000000000027941 */ /* 0x000fea0003800200 */
.L_x_3185:
        /* <DEDUP_REMOVED lines=61> */
.L_x_3183:
[----:B------:R-:W-:Y:S05]  /*23f00*/  BSYNC.RECONVERGENT B1 ;  /* 0x0000000000017941 */ /* 0x000fea0003800200 */
.L_x_3182:
[----:B------:R-:W-:Y:S01]  /*23f10*/  I2FP.F32.U32 R60, R61 ;  /* 0x0000003d003c7245 */ /* 0x000fe20000201000 */
[----:B------:R-:W-:Y:S01]  /*23f20*/  IMAD.MOV.U32 R61, RZ, RZ, 0x2f800000 ;  /* 0x2f800000ff3d7424 */ /* 0x000fe200078e00ff */
[----:B------:R-:W-:Y:S01]  /*23f30*/  PRMT R62, R119, 0x5410, R62 ;  /* 0x00005410773e7816 */ /* 0x000fe2000000003e */
[----:B------:R-:W-:Y:S02]  /*23f40*/  HADD2.F32 R106, -RZ, R55.H1_H1 ;  /* 0x30000037ff6a7230 */ /* 0x000fe40000004100 */
[----:B------:R-:W-:Y:S01]  /*23f50*/  FFMA.FTZ R60, R60, R61, 1.1641532182693481445e-10 ;  /* 0x2f0000003c3c7423 */ /* 0x000fe2000001003d */
[----:B------:R-:W-:Y:S01]  /*23f60*/  PRMT R61, R99, 0x5410, R118 ;  /* 0x00005410633d7816 */ /* 0x000fe20000000076 */
[----:B------:R-:W-:Y:S02]  /*23f70*/  IMAD.MOV.U32 R99, RZ, RZ, R66 ;  /* 0x000000ffff637224 */ /* 0x000fe400078e0042 */
[----:B------:R-:W-:Y:S01]  /*23f80*/  FMUL.FTZ R106, R106, R117 ;  /* 0x000000756a6a7220 */ /* 0x000fe20000410000 */
[----:B------:R-:W-:-:S04]  /*23f90*/  FSETP.GTU.FTZ.AND P6, PT, R60, R97, PT ;  /* 0x000000613c00720b */ /* 0x000fc80003fdc000 */
[----:B------:R-:W-:Y:S01]  /*23fa0*/  FSEL R60, R106, RZ, !P6 ;  /* 0x000000ff6a3c7208 */ /* 0x000fe20007000000 */
[----:B------:R-:W-:-:S04]  /*23fb0*/  @P2 HADD2.F32 R106, -RZ, R59.H1_H1 ;  /* 0x3000003bff6a2230 */ /* 0x000fc80000004100 */
[----:B------:R-:W-:Y:S01]  /*23fc0*/  FADD.FTZ R63, R63, R60 ;  /* 0x0000003c3f3f7221 */ /* 0x000fe20000010000 */
[----:B------:R-:W-:-:S03]  /*23fd0*/  SEL R60, RZ, 0x1, P6 ;  /* 0x00000001ff3c7807 */ /* 0x000fc60003000000 */
[----:B------:R-:W-:Y:S01]  /*23fe0*/  @P2 FADD.FTZ R97, R106, R63 ;  /* 0x0000003f6a612221 */ /* 0x000fe20000010000 */
[----:B------:R-:W-:Y:S02]  /*23ff0*/  @!P2 MOV R97, R63 ;  /* 0x0000003f0061a202 */ /* 0x000fe40000000f00 */
[----:B------:R-:W-:Y:S02]  /*24000*/  PRMT R66, R60, 0x7610, R66 ;  /* 0x000076103c427816 */ /* 0x000fe40000000042 */
[----:B------:R-:W-:Y:S02]  /*24010*/  F2FP.F16.F32.PACK_AB R63, RZ, R97 ;  /* 0x00000061ff3f723e */ /* 0x000fe400000000ff */
[----:B------:R-:W-:Y:S02]  /*24020*/  PRMT R60, R114, 0x5410, R115 ;  /* 0x00005410723c7816 */ /* 0x000fe40000000073 */
[----:B------:R-:W-:Y:S01]  /*24030*/  PRMT R63, R116, 0x5410, R63 ;  /* 0x00005410743f7816 */ /* 0x000fe2000000003f */
[----:B------:R-:W-:Y:S06]  /*24040*/  BRA `(.L_x_3187) ;  /* 0x0000003000a47947 */ /* 0x000fec0003800000 */
.L_x_3106:
[----:B------:R-:W-:Y:S01]  /*24050*/  ISETP.NE.AND P3, PT, R6, 0x1, PT ;  /* 0x000000010600780c */ /* 0x000fe20003f65270 */
[----:B------:R-:W-:Y:S01]  /*24060*/  BSSY.RECONVERGENT B1, `(.L_x_3188) ;  /* 0x000005a000017945 */ /* 0x000fe20003800200 */
[----:B0-----:R-:W-:Y:S02]  /*24070*/  HFMA2 R77, -RZ, RZ, 0, 1.1920928955078125e-07 ;  /* 0x00000002ff4d7431 */ /* 0x001fe400000001ff */
        /* <DEDUP_REMOVED lines=13> */
.L_x_3190:
        /* <DEDUP_REMOVED lines=13> */
.L_x_3192:
[----:B------:R-:W-:Y:S05]  /*24220*/  BSYNC.RECONVERGENT B2 ;  /* 0x0000000000027941 */ /* 0x000fea0003800200 */
.L_x_3191:
        /* <DEDUP_REMOVED lines=61> */
.L_x_3189:
[----:B------:R-:W-:Y:S05]  /*24600*/  BSYNC.RECONVERGENT B1 ;  /* 0x0000000000017941 */ /* 0x000fea0003800200 */
.L_x_3188:
[----:B------:R-:W0:Y:S01]  /*24610*/  LDC R97, c[0x0][0x408] ;  /* 0x00010200ff617b82 */ /* 0x000e220000000800 */
[----:B------:R-:W-:Y:S01]  /*24620*/  HFMA2 R93, -RZ, RZ, 0.1171875, 0 ;  /* 0x2f800000ff5d7431 */ /* 0x000fe200000001ff */
[----:B------:R-:W-:Y:S01]  /*24630*/  I2FP.F32.U32 R6, R69 ;  /* 0x0000004500067245 */ /* 0x000fe20000201000 */
[----:B-----5:R-:W-:Y:S01]  /*24640*/  HADD2.F32 R76, -RZ, R60.H0_H0 ;  /* 0x2000003cff4c7230 */ /* 0x020fe20000004100 */
[----:B------:R-:W-:Y:S01]  /*24650*/  BSSY.RECONVERGENT B1, `(.L_x_3193) ;  /* 0x0000062000017945 */ /* 0x000fe20003800200 */
[----:B------:R-:W-:-:S03]  /*24660*/  IMAD.MOV.U32 R84, RZ, RZ, 0x2 ;  /* 0x00000002ff547424 */ /* 0x000fc600078e00ff */
[----:B------:R-:W1:Y:S01]  /*24670*/  LDC R99, c[0x0][0x404] ;  /* 0x00010100ff637b82 */ /* 0x000e620000000800 */
[----:B------:R-:W-:Y:S01]  /*24680*/  FFMA.FTZ R6, R6, R93, 1.1641532182693481445e-10 ;  /* 0x2f00000006067423 */ /* 0x000fe2000001005d */
[----:B0-----:R-:W-:-:S04]  /*24690*/  FMUL.FTZ R76, R76, R97 ;  /* 0x000000614c4c7220 */ /* 0x001fc80000410000 */
[----:B-1----:R-:W-:Y:S01]  /*246a0*/  FSETP.GTU.FTZ.AND P3, PT, R6, R99, PT ;  /* 0x000000630600720b */ /* 0x002fe20003f7c000 */
[----:B------:R-:W-:-:S03]  /*246b0*/  @P2 HADD2.F32 R6, -RZ, R56.H0_H0 ;  /* 0x20000038ff062230 */ /* 0x000fc60000004100 */
        /* <DEDUP_REMOVED lines=16> */
.L_x_3195:
        /* <DEDUP_REMOVED lines=13> */
.L_x_3197:
[----:B------:R-:W-:Y:S05]  /*24890*/  BSYNC.RECONVERGENT B2 ;  /* 0x0000000000027941 */ /* 0x000fea0003800200 */
.L_x_3196:
        /* <DEDUP_REMOVED lines=61> */
.L_x_3194:
[----:B------:R-:W-:Y:S05]  /*24c70*/  BSYNC.RECONVERGENT B1 ;  /* 0x0000000000017941 */ /* 0x000fea0003800200 */
.L_x_3193:
        /* <DEDUP_REMOVED lines=8> */
[----:B------:R-:W-:Y:S01]  /*24d00*/  FSEL R76, R60, RZ, !P3 ;  /* 0x000000ff3c4c7208 */ /* 0x000fe20005800000 */
[----:B------:R-:W-:Y:S01]  /*24d10*/  IMAD.MOV.U32 R60, RZ, RZ, R4 ;  /* 0x000000ffff3c7224 */ /* 0x000fe200078e0004 */
        /* <DEDUP_REMOVED lines=14> */
.L_x_3200:
        /* <DEDUP_REMOVED lines=13> */
.L_x_3202:
[----:B------:R-:W-:Y:S05]  /*24ed0*/  BSYNC.RECONVERGENT B2 ;  /* 0x0000000000027941 */ /* 0x000fea0003800200 */
.L_x_3201:
        /* <DEDUP_REMOVED lines=61> */
.L_x_3199:
[----:B------:R-:W-:Y:S05]  /*252b0*/  BSYNC.RECONVERGENT B1 ;  /* 0x0000000000017941 */ /* 0x000fea0003800200 */
.L_x_3198:
        /* <DEDUP_REMOVED lines=24> */
.L_x_3205:
        /* <DEDUP_REMOVED lines=13> */
.L_x_3207:
[----:B------:R-:W-:Y:S05]  /*25510*/  BSYNC.RECONVERGENT B2 ;  /* 0x0000000000027941 */ /* 0x000fea0003800200 */
.L_x_3206:
        /* <DEDUP_REMOVED lines=55> */
[----:B------:R-:W-:Y:S02]  /*25890*/  LOP3.LUT R8, R85, R108, R107, 0x96, !PT ;  /* 0x0000006c55087212 */ /* 0x000fe400078e966b */
[----:B------:R-:W-:Y:S01]  /*258a0*/  MOV R4, R106 ;  /* 0x0000006a00047202 */ /* 0x000fe20000000f00 */
[----:B------:R-:W-:Y:S01]  /*258b0*/  VIADD R109, R103, 0x96a522ad ;  /* 0x96a522ad676d7836 */ /* 0x000fe20000000000 */
[----:B------:R-:W-:Y:S01]  /*258c0*/  MOV R117, R6 ;  /* 0x0000000600757202 */ /* 0x000fe20000000f00 */
[----:B------:R-:W-:-:S03]  /*258d0*/  IMAD.MOV.U32 R92, RZ, RZ, RZ ;  /* 0x000000ffff5c7224 */ /* 0x000fc600078e00ff */
[----:B------:R-:W-:-:S07]  /*258e0*/  LOP3.LUT R7, R109, R84, R7, 0x96, !PT ;  /* 0x000000546d077212 */ /* 0x000fce00078e9607 */
.L_x_3204:
[----:B------:R-:W-:Y:S05]  /*258f0*/  BSYNC.RECONVERGENT B1 ;  /* 0x0000000000017941 */ /* 0x000fea0003800200 */
.L_x_3203:
[----:B------:R-:W-:Y:S01]  /*25900*/  I2FP.F32.U32 R6, R60 ;  /* 0x0000003c00067245 */ /* 0x000fe20000201000 */
[----:B------:R-:W-:Y:S01]  /*25910*/  HADD2.F32 R60, -RZ, R61.H1_H1 ;  /* 0x3000003dff3c7230 */ /* 0x000fe20000004100 */
[----:B------:R-:W-:Y:S01]  /*25920*/  BSSY.RECONVERGENT B1, `(.L_x_3208) ;  /* 0x0000061000017945 */ /* 0x000fe20003800200 */
[----:B------:R-:W-:Y:S02]  /*25930*/  @P2 HADD2.F32 R61, -RZ, R57.H1_H1 ;  /* 0x30000039ff3d2230 */ /* 0x000fe40000004100 */
        /* <DEDUP_REMOVED lines=8> */
[----:B------:R-:W-:Y:S01]  /*259c0*/  HFMA2 R61, -RZ, RZ, 0, 1.1920928955078125e-07 ;  /* 0x00000002ff3d7431 */ /* 0x000fe200000001ff */
        /* <DEDUP_REMOVED lines=11> */
.L_x_3210:
        /* <DEDUP_REMOVED lines=13> */
.L_x_3212:
[----:B------:R-:W-:Y:S05]  /*25b50*/  BSYNC.RECONVERGENT B2 ;  /* 0x0000000000027941 */ /* 0x000fea0003800200 */
.L_x_3211:
        /* <DEDUP_REMOVED lines=61> */
.L_x_3209:
[----:B------:R-:W-:Y:S05]  /*25f30*/  BSYNC.RECONVERGENT B1 ;  /* 0x0000000000017941 */ /* 0x000fea0003800200 */
.L_x_3208:
        /* <DEDUP_REMOVED lines=24> */
.L_x_3215:
        /* <DEDUP_REMOVED lines=13> */
.L_x_3217:
[----:B------:R-:W-:Y:S05]  /*26190*/  BSYNC.RECONVERGENT B2 ;  /* 0x0000000000027941 */ /* 0x000fea0003800200 */
.L_x_3216:
        /* <DEDUP_REMOVED lines=61> */
.L_x_3214:
[----:B------:R-:W-:Y:S05]  /*26570*/  BSYNC.RECONVERGENT B1 ;  /* 0x0000000000017941 */ /* 0x000fea0003800200 */
.L_x_3213:
        /* <DEDUP_REMOVED lines=12> */
[----:B------:R-:W-:-:S04]  /*26640*/  HFMA2 R61, -RZ, RZ, 0, 1.1920928955078125e-07 ;  /* 0x00000002ff3d7431 */ /* 0x000fc800000001ff */
        /* <DEDUP_REMOVED lines=10> */
.L_x_3220:
        /* <DEDUP_REMOVED lines=13> */
.L_x_3222:
[----:B------:R-:W-:Y:S05]  /*267c0*/  BSYNC.RECONVERGENT B2 ;  /* 0x0000000000027941 */ /* 0x000fea0003800200 */
.L_x_3221:
        /* <DEDUP_REMOVED lines=61> */
.L_x_3219:
[----:B------:R-:W-:Y:S05]  /*26ba0*/  BSYNC.RECONVERGENT B1 ;  /* 0x0000000000017941 */ /* 0x000fea0003800200 */
.L_x_3218:
        /* <DEDUP_REMOVED lines=23> */
.L_x_3225:
        /* <DEDUP_REMOVED lines=13> */
.L_x_3227:
[----:B------:R-:W-:Y:S05]  /*26df0*/  BSYNC.RECONVERGENT B2 ;  /* 0x0000000000027941 */ /* 0x000fea0003800200 */
.L_x_3226:
        /* <DEDUP_REMOVED lines=61> */
.L_x_3224:
[----:B------:R-:W-:Y:S05]  /*271d0*/  BSYNC.RECONVERGENT B1 ;  /* 0x0000000000017941 */ /* 0x000fea0003800200 */
.L_x_3223:
[----:B------:R-:W-:Y:S01]  /*271e0*/  HFMA2 R61, -RZ, RZ, 0.1171875, 0 ;  /* 0x2f800000ff3d7431 */ /* 0x000fe200000001ff */
[----:B------:R-:W-:Y:S01]  /*271f0*/  I2FP.F32.U32 R60, R60 ;  /* 0x0000003c003c7245 */ /* 0x000fe20000201000 */
[----:B------:R-:W-:Y:S01]  /*27200*/  HADD2.F32 R106, -RZ, R63.H1_H1 ;  /* 0x3000003fff6a7230 */ /* 0x000fe20000004100 */
[----:B------:R-:W-:Y:S01]  /*27210*/  PRMT R62, R120, 0x5410, R62 ;  /* 0x00005410783e7816 */ /* 0x000fe2000000003e */
[----:B------:R-:W-:-:S03]  /*27220*/  @P2 HADD2.F32 R108, -RZ, R59.H1_H1 ;  /* 0x3000003bff6c2230 */ /* 0x000fc60000004100 */
[----:B------:R-:W-:Y:S01]  /*27230*/  FMUL.FTZ R97, R106, R97 ;  /* 0x000000616a617220 */ /* 0x000fe20000410000 */
[----:B------:R-:W-:Y:S01]  /*27240*/  FFMA.FTZ R60, R60, R61, 1.1641532182693481445e-10 ;  /* 0x2f0000003c3c7423 */ /* 0x000fe2000001003d */
[----:B------:R-:W-:-:S04]  /*27250*/  PRMT R61, R116, 0x5410, R119 ;  /* 0x00005410743d7816 */ /* 0x000fc80000000077 */
[----:B------:R-:W-:Y:S01]  /*27260*/  FSETP.GTU.FTZ.AND P5, PT, R60, R99, PT ;  /* 0x000000633c00720b */ /* 0x000fe20003fbc000 */
[----:B------:R-:W-:Y:S01]  /*27270*/  IMAD.MOV.U32 R99, RZ, RZ, R117 ;  /* 0x000000ffff637224 */ /* 0x000fe200078e0075 */
[----:B------:R-:W-:Y:S02]  /*27280*/  PRMT R60, R114, 0x5410, R115 ;  /* 0x00005410723c7816 */ /* 0x000fe40000000073 */
[----:B------:R-:W-:Y:S02]  /*27290*/  FSEL R97, R97, RZ, !P5 ;  /* 0x000000ff61617208 */ /* 0x000fe40006800000 */
[----:B------:R-:W-:-:S03]  /*272a0*/  PLOP3.LUT P5, PT, P5, PT, PT, 0x8, 0x80 ;  /* 0x000000000080781c */ /* 0x000fc60002fae170 */
[----:B------:R-:W-:-:S05]  /*272b0*/  @P2 FADD.FTZ R97, R108, R97 ;  /* 0x000000616c612221 */ /* 0x000fca0000010000 */
[----:B------:R-:W-:-:S04]  /*272c0*/  F2FP.F16.F32.PACK_AB R63, RZ, R97 ;  /* 0x00000061ff3f723e */ /* 0x000fc800000000ff */
[----:B------:R-:W-:-:S07]  /*272d0*/  PRMT R63, R118, 0x5410, R63 ;  /* 0x00005410763f7816 */ /* 0x000fce000000003f */
.L_x_3187:
        /* <DEDUP_REMOVED lines=12> */
[----:B------:R-:W-:Y:S02]  /*273a0*/  ISETP.NE.AND P3, PT, R113, RZ, PT ;  /* 0x000000ff7100720c */ /* 0x000fe40003f65270 */
        /* <DEDUP_REMOVED lines=31> */
.L_x_3105:
[----:B------:R-:W-:Y:S05]  /*275a0*/  BSYNC.RECONVERGENT B0 ;  /* 0x0000000000007941 */ /* 0x000fea0003800200 */
.L_x_3104:
        /* <DEDUP_REMOVED lines=47> */
[----:B0-----:R-:W-:Y:S02]  /*278a0*/  FADD.FTZ R60, R106, R61 ;  /* 0x0000003d6a3c7221 */ /* 0x001fe40000010000 */
[----:B------:R-:W0:Y:S02]  /*278b0*/  S2R R106, SR_TID.X ;  /* 0x00000000006a7919 */ /* 0x000e240000002100 */
        /* <DEDUP_REMOVED lines=88> */
.L_x_3229:
[----:B------:R-:W-:Y:S05]  /*27e40*/  BSYNC.RECONVERGENT B0 ;  /* 0x0000000000007941 */ /* 0x000fea0003800200 */
.L_x_3228:
        /* <DEDUP_REMOVED lines=11> */
[----:B------:R-:W0:Y:S03]  /*27f00*/  LDS.64 R60, [R60+UR4] ;  /* 0x000000043c3c7984 */ /* 0x000e260008000a00 */
.L_x_3231:
[----:B------:R-:W-:Y:S05]  /*27f10*/  BSYNC.RECONVERGENT B0 ;  /* 0x0000000000007941 */ /* 0x000fea0003800200 */
.L_x_3230:
        /* <DEDUP_REMOVED lines=21> */
[----:B-1----:R-:W-:Y:S01]  /*28070*/  IMAD.IADD R105, R105, 0x1, R114 ;  /* 0x0000000169697824 */ /* 0x002fe200078e0272 */
        /* <DEDUP_REMOVED lines=13> */
[-C--:B---3--:R-:W-:Y:S01]  /*28150*/  IADD3 R105, PT, PT, R105, R110.reuse, RZ ;  /* 0x0000006e69697210 */ /* 0x088fe20007ffe0ff */
[----:B------:R-:W0:Y:S01]  /*28160*/  LDC R108, c[0x0][0x448] ;  /* 0x00011200ff6c7b82 */ /* 0x000e220000000800 */
[----:B------:R-:W-:Y:S01]  /*28170*/  I2FP.F32.S32 R110, R110 ;  /* 0x0000006e006e7245 */ /* 0x000fe20000201400 */
[----:B------:R-:W1:Y:S01]  /*28180*/  SHFL.DOWN PT, R62, R109, 0x1, 0x1f ;  /* 0x08201f006d3e7f89 */ /* 0x000e6200000e0000 */
[----:B------:R-:W-:Y:S01]  /*28190*/  FMUL.FTZ R107, R107, R114 ;  /* 0x000000726b6b7220 */ /* 0x000fe20000410000 */
[----:B------:R-:W-:-:S03]  /*281a0*/  I2FP.F32.S32 R105, R105 ;  /* 0x0000006900697245 */ /* 0x000fc60000201400 */
[----:B------:R-:W-:-:S03]  /*281b0*/  FFMA.FTZ R104, R61, R107, R104 ;  /* 0x0000006b3d687223 */ /* 0x000fc60000010068 */
[----:B------:R-:W2:Y:S02]  /*281c0*/  MUFU.RCP R105, R105 ;  /* 0x0000006900697308 */ /* 0x000ea40000001000 */
[----:B------:R-:W3:Y:S01]  /*281d0*/  SHFL.DOWN PT, R61, R104, 0x1, 0x1f ;  /* 0x08201f00683d7f89 */ /* 0x000ee200000e0000 */
[----:B-1----:R-:W-:Y:S01]  /*281e0*/  FADD.FTZ R63, R109, -R62 ;  /* 0x8000003e6d3f7221 */ /* 0x002fe20000010000 */
[----:B------:R-:W-:-:S03]  /*281f0*/  FMUL.FTZ R107, R62, R110 ;  /* 0x0000006e3e6b7220 */ /* 0x000fc60000410000 */
[----:B------:R-:W-:Y:S01]  /*28200*/  FMUL.FTZ R63, R63, R63 ;  /* 0x0000003f3f3f7220 */ /* 0x000fe20000410000 */
[----:B------:R-:W-:-:S03]  /*28210*/  FFMA.FTZ R62, R60, R109, R107 ;  /* 0x0000006d3c3e7223 */ /* 0x000fc6000001006b */
[----:B------:R-:W-:Y:S01]  /*28220*/  FMUL.FTZ R63, R60, R63 ;  /* 0x0000003f3c3f7220 */ /* 0x000fe20000410000 */
[----:B--2---:R-:W-:Y:S01]  /*28230*/  FMUL.FTZ R107, R105, R62 ;  /* 0x0000003e696b7220 */ /* 0x004fe20000410000 */
[----:B---3--:R-:W-:Y:S02]  /*28240*/  FADD.FTZ R60, R104, R61 ;  /* 0x0000003d683c7221 */ /* 0x008fe40000010000 */
[----:B------:R-:W-:Y:S02]  /*28250*/  FMUL.FTZ R63, R63, R110 ;  /* 0x0000006e3f3f7220 */ /* 0x000fe40000410000 */
[----:B------:R-:W1:Y:S02]  /*28260*/  SHFL.IDX PT, R111, R107, RZ, 0x1f ;  /* 0x00001fff6b6f7589 */ /* 0x000e6400000e0000 */
[----:B------:R-:W-:Y:S02]  /*28270*/  FFMA.FTZ R105, R105, R63, R60 ;  /* 0x0000003f69697223 */ /* 0x000fe4000001003c */
[----:B------:R-:W2:Y:S04]  /*28280*/  @!P2 LDC.64 R62, c[0x0][0x3c0] ;  /* 0x0000f000ff3eab82 */ /* 0x000ea80000000a00 */
[----:B------:R-:W0:Y:S04]  /*28290*/  SHFL.IDX PT, R105, R105, RZ, 0x1f ;  /* 0x00001fff69697589 */ /* 0x000e2800000e0000 */
[----:B------:R-:W3:Y:S01]  /*282a0*/  @!P2 LDC.64 R60, c[0x0][0x3c8] ;  /* 0x0000f200ff3cab82 */ /* 0x000ee20000000a00 */
[C---:B-1----:R-:W-:Y:S01]  /*282b0*/  FMUL.FTZ R104, R111.reuse, R111 ;  /* 0x0000006f6f687220 */ /* 0x042fe20000410000 */
[----:B------:R-:W-:Y:S01]  /*282c0*/  FSEL R107, R111, RZ, !P3 ;  /* 0x000000ff6f6b7208 */ /* 0x000fe20005800000 */
[----:B--2---:R-:W-:-:S03]  /*282d0*/  @!P2 IMAD.WIDE R62, R14, 0x4, R62 ;  /* 0x000000040e3ea825 */ /* 0x004fc600078e023e */
[----:B------:R-:W-:Y:S01]  /*282e0*/  FSEL R109, R104, RZ, P3 ;  /* 0x000000ff686d7208 */ /* 0x000fe20001800000 */
[----:B0-----:R-:W-:Y:S01]  /*282f0*/  FFMA.FTZ R104, R105, UR14, R108 ;  /* 0x0000000e69687c23 */ /* 0x001fe2000801006c */
[----:B------:R0:W-:Y:S03]  /*28300*/  @!P2 STG.E desc[UR8][R62.64], R111 ;  /* 0x0000006f3e00a986 */ /* 0x0001e6000c101908 */
[----:B------:R-:W-:Y:S01]  /*28310*/  FADD.FTZ R104, R104, R109 ;  /* 0x0000006d68687221 */ /* 0x000fe20000010000 */
[----:B---3--:R-:W-:-:S03]  /*28320*/  @!P2 IMAD.WIDE R60, R14, 0x4, R60 ;  /* 0x000000040e3ca825 */ /* 0x008fc600078e023c */
[----:B------:R-:W1:Y:S02]  /*28330*/  MUFU.RSQ R108, R104 ;  /* 0x00000068006c7308 */ /* 0x000e640000001400 */
[----:B-1----:R0:W-:Y:S01]  /*28340*/  @!P2 STG.E desc[UR8][R60.64], R108 ;  /* 0x0000006c3c00a986 */ /* 0x0021e2000c101908 */
[----:B------:R-:W-:Y:S05]  /*28350*/  @!P1 BRA `(.L_x_3233) ;  /* 0x0000000000c09947 */ /* 0x000fea0003800000 */
[--C-:B0-----:R-:W-:Y:S01]  /*28360*/  FADD.FTZ R61, R0, -R107.reuse ;  /* 0x8000006b003d7221 */ /* 0x101fe20000010000 */
[--C-:B------:R-:W-:Y:S01]  /*28370*/  FADD.FTZ R109, R70, -R107.reuse ;  /* 0x8000006b466d7221 */ /* 0x100fe20000010000 */
[----:B-----5:R-:W-:Y:S02]  /*28380*/  HADD2.F32 R63, -RZ, R48.H0_H0 ;  /* 0x20000030ff3f7230 */ /* 0x020fe40000004100 */
[----:B------:R-:W-:Y:S01]  /*28390*/  FADD.FTZ R111, R82, -R107 ;  /* 0x8000006b526f7221 */ /* 0x000fe20000010000 */
[----:B------:R-:W-:Y:S02]  /*283a0*/  HADD2.F32 R105, -RZ, R44.H0_H0 ;  /* 0x2000002cff697230 */ /* 0x000fe40000004100 */
[C---:B------:R-:W-:Y:S01]  /*283b0*/  FMUL.FTZ R60, R108.reuse, R61 ;  /* 0x0000003d6c3c7220 */ /* 0x040fe20000410000 */
        /* <DEDUP_REMOVED lines=8> */
[--C-:B------:R-:W-:Y:S01]  /*28440*/  FADD.FTZ R109, R87, -R107.reuse ;  /* 0x8000006b576d7221 */ /* 0x100fe20000010000 */
[----:B------:R-:W0:Y:S01]  /*28450*/  LDC.64 R104, c[0x0][0x428] ;  /* 0x00010a00ff687b82 */ /* 0x000e220000000a00 */
[----:B------:R-:W-:Y:S01]  /*28460*/  FADD.FTZ R63, R86, -R107 ;  /* 0x8000006b563f7221 */ /* 0x000fe20000010000 */
[----:B------:R-:W-:Y:S01]  /*28470*/  FFMA.FTZ R62, R111, R110, R112 ;  /* 0x0000006e6f3e7223 */ /* 0x000fe20000010070 */
[----:B------:R-:W-:-:S02]  /*28480*/  HADD2.F32 R114, -RZ, R51.H0_H0 ;  /* 0x20000033ff727230 */ /* 0x000fc40000004100 */
[--C-:B------:R-:W-:Y:S01]  /*28490*/  FADD.FTZ R113, R94, -R107.reuse ;  /* 0x8000006b5e717221 */ /* 0x100fe20000010000 */
[----:B------:R-:W-:Y:S02]  /*284a0*/  HADD2.F32 R116, -RZ, R47.H0_H0 ;  /* 0x2000002fff747230 */ /* 0x000fe40000004100 */
[C---:B------:R-:W-:Y:S01]  /*284b0*/  FMUL.FTZ R111, R108.reuse, R109 ;  /* 0x0000006d6c6f7220 */ /* 0x040fe20000410000 */
[----:B------:R-:W-:Y:S02]  /*284c0*/  HADD2.F32 R110, -RZ, R50.H1_H1 ;  /* 0x30000032ff6e7230 */ /* 0x000fe40000004100 */
[C---:B------:R-:W-:Y:S01]  /*284d0*/  FMUL.FTZ R63, R108.reuse, R63 ;  /* 0x0000003f6c3f7220 */ /* 0x040fe20000410000 */
[----:B------:R-:W-:Y:S02]  /*284e0*/  HADD2.F32 R112, -RZ, R46.H1_H1 ;  /* 0x3000002eff707230 */ /* 0x000fe40000004100 */
[----:B------:R-:W-:Y:S01]  /*284f0*/  FMUL.FTZ R115, R108, R113 ;  /* 0x000000716c737220 */ /* 0x000fe20000410000 */
[----:B------:R-:W-:Y:S01]  /*28500*/  FFMA.FTZ R113, R111, R114, R116 ;  /* 0x000000726f717223 */ /* 0x000fe20000010074 */
[----:B------:R-:W-:Y:S01]  /*28510*/  FADD.FTZ R111, R83, -R107 ;  /* 0x8000006b536f7221 */ /* 0x000fe20000010000 */
[----:B------:R-:W-:-:S02]  /*28520*/  HADD2.F32 R114, -RZ, R49.H1_H1 ;  /* 0x30000031ff727230 */ /* 0x000fc40000004100 */
[----:B------:R-:W-:Y:S01]  /*28530*/  FFMA.FTZ R109, R63, R110, R112 ;  /* 0x0000006e3f6d7223 */ /* 0x000fe20000010070 */
[----:B------:R-:W-:Y:S01]  /*28540*/  FADD.FTZ R63, R71, -R107 ;  /* 0x8000006b473f7221 */ /* 0x000fe20000010000 */
[----:B------:R-:W-:Y:S02]  /*28550*/  HADD2.F32 R116, -RZ, R45.H1_H1 ;  /* 0x3000002dff747230 */ /* 0x000fe40000004100 */
[C---:B------:R-:W-:Y:S01]  /*28560*/  FMUL.FTZ R111, R108.reuse, R111 ;  /* 0x0000006f6c6f7220 */ /* 0x040fe20000410000 */
[----:B------:R-:W-:Y:S02]  /*28570*/  HADD2.F32 R118, -RZ, R51.H1_H1 ;  /* 0x30000033ff767230 */ /* 0x000fe40000004100 */
[----:B------:R-:W-:Y:S01]  /*28580*/  FMUL.FTZ R63, R108, R63 ;  /* 0x0000003f6c3f7220 */ /* 0x000fe20000410000 */
[----:B------:R-:W-:Y:S02]  /*28590*/  HADD2.F32 R120, -RZ, R47.H1_H1 ;  /* 0x3000002fff787230 */ /* 0x000fe40000004100 */
[----:B------:R-:W-:Y:S01]  /*285a0*/  FFMA.FTZ R114, R111, R114, R116 ;  /* 0x000000726f727223 */ /* 0x000fe20000010074 */
[----:B------:R-:W-:Y:S01]  /*285b0*/  HADD2.F32 R110, -RZ, R48.H1_H1 ;  /* 0x30000030ff6e7230 */ /* 0x000fe20000004100 */
[----:B------:R-:W-:Y:S01]  /*285c0*/  F2FP.F16.F32.PACK_AB R62, R109, R62 ;  /* 0x0000003e6d3e723e */ /* 0x000fe200000000ff */
[----:B------:R-:W-:-:S02]  /*285d0*/  HADD2.F32 R112, -RZ, R44.H1_H1 ;  /* 0x3000002cff707230 */ /* 0x000fc40000004100 */
[----:B------:R-:W-:Y:S01]  /*285e0*/  FFMA.FTZ R118, R115, R118, R120 ;  /* 0x0000007673767223 */ /* 0x000fe20000010078 */
[----:B------:R-:W-:Y:S01]  /*285f0*/  F2FP.F16.F32.PACK_AB R61, R114, R61 ;  /* 0x0000003d723d723e */ /* 0x000fe200000000ff */
[----:B0-----:R-:W-:-:S04]  /*28600*/  IMAD.WIDE.U32 R104, R98, 0x10, R104 ;  /* 0x0000001062687825 */ /* 0x001fc800078e0068 */
[----:B------:R-:W-:Y:S01]  /*28610*/  FFMA.FTZ R111, R63, R110, R112 ;  /* 0x0000006e3f6f7223 */ /* 0x000fe20000010070 */
[----:B------:R-:W-:Y:S01]  /*28620*/  F2FP.F16.F32.PACK_AB R63, R118, R113 ;  /* 0x00000071763f723e */ /* 0x000fe200000000ff */
[----:B------:R-:W-:-:S03]  /*28630*/  VIADD R98, R98, 0x100 ;  /* 0x0000010062627836 */ /* 0x000fc60000000000 */
[----:B------:R-:W-:-:S05]  /*28640*/  F2FP.F16.F32.PACK_AB R60, R111, R60 ;  /* 0x0000003c6f3c723e */ /* 0x000fca00000000ff */
[----:B------:R1:W-:Y:S02]  /*28650*/  STG.E.128 desc[UR8][R104.64], R60 ;  /* 0x0000003c68007986 */ /* 0x0003e4000c101d08 */
.L_x_3233:
[----:B------:R-:W-:Y:S05]  /*28660*/  BSYNC.RECONVERGENT B0 ;  /* 0x0000000000007941 */ /* 0x000fea0003800200 */
.L_x_3232:
[----:B------:R-:W-:Y:S01]  /*28670*/  ISETP.NE.AND P1, PT, R100, RZ, PT ;  /* 0x000000ff6400720c */ /* 0x000fe20003f25270 */
[----:B------:R-:W-:-:S12]  /*28680*/  BSSY.RECONVERGENT B0, `(.L_x_3234) ;  /* 0x0000032000007945 */ /* 0x000fd80003800200 */
[----:B------:R-:W-:Y:S05]  /*28690*/  @!P1 BRA `(.L_x_3235) ;  /* 0x0000000000c09947 */ /* 0x000fea0003800000 */
[--C-:B01----:R-:W-:Y:S01]  /*286a0*/  FADD.FTZ R61, R67, -R107.reuse ;  /* 0x8000006b433d7221 */ /* 0x103fe20000010000 */
[--C-:B------:R-:W-:Y:S01]  /*286b0*/  FADD.FTZ R109, R73, -R107.reuse ;  /* 0x8000006b496d7221 */ /* 0x100fe20000010000 */
[----:B------:R-:W-:Y:S01]  /*286c0*/  FADD.FTZ R111, R80, -R107 ;  /* 0x8000006b506f7221 */ /* 0x000fe20000010000 */
[----:B-----5:R-:W-:Y:S02]  /*286d0*/  HADD2.F32 R62, -RZ, R41.H0_H0 ;  /* 0x20000029ff3e7230 */ /* 0x020fe40000004100 */
[C---:B------:R-:W-:Y:S01]  /*286e0*/  FMUL.FTZ R60, R108.reuse, R61 ;  /* 0x0000003d6c3c7220 */ /* 0x040fe20000410000 */
[----:B------:R-:W-:Y:S02]  /*286f0*/  HADD2.F32 R100, -RZ, R37.H0_H0 ;  /* 0x20000025ff647230 */ /* 0x000fe40000004100 */
[C---:B------:R-:W-:Y:S01]  /*28700*/  FMUL.FTZ R61, R108.reuse, R109 ;  /* 0x0000006d6c3d7220 */ /* 0x040fe20000410000 */
[----:B------:R-:W-:Y:S02]  /*28710*/  HADD2.F32 R63, -RZ, R40.H0_H0 ;  /* 0x20000028ff3f7230 */ /* 0x000fe40000004100 */
[----:B------:R-:W-:Y:S01]  /*28720*/  FMUL.FTZ R111, R108, R111 ;  /* 0x0000006f6c6f7220 */ /* 0x000fe20000410000 */
[----:B------:R-:W-:-:S02]  /*28730*/  HADD2.F32 R105, -RZ, R36.H0_H0 ;  /* 0x20000024ff697230 */ /* 0x000fc40000004100 */
[----:B------:R-:W-:Y:S01]  /*28740*/  FFMA.FTZ R61, R61, R62, R100 ;  /* 0x0000003e3d3d7223 */ /* 0x000fe20000010064 */
[----:B------:R-:W-:Y:S02]  /*28750*/  HADD2.F32 R104, -RZ, R42.H0_H0 ;  /* 0x2000002aff687230 */ /* 0x000fe40000004100 */
[----:B------:R-:W-:Y:S01]  /*28760*/  FADD.FTZ R109, R89, -R107 ;  /* 0x8000006b596d7221 */ /* 0x000fe20000010000 */
[----:B------:R-:W-:Y:S02]  /*28770*/  HADD2.F32 R110, -RZ, R38.H0_H0 ;  /* 0x20000026ff6e7230 */ /* 0x000fe40000004100 */
[----:B------:R-:W-:Y:S01]  /*28780*/  FFMA.FTZ R60, R60, R63, R105 ;  /* 0x0000003f3c3c7223 */ /* 0x000fe20000010069 */
[--C-:B------:R-:W-:Y:S01]  /*28790*/  FADD.FTZ R63, R88, -R107.reuse ;  /* 0x8000006b583f7221 */ /* 0x100fe20000010000 */
[----:B------:R-:W-:Y:S02]  /*287a0*/  HADD2.F32 R112, -RZ, R43.H0_H0 ;  /* 0x2000002bff707230 */ /* 0x000fe40000004100 */
[----:B------:R-:W-:Y:S01]  /*287b0*/  FADD.FTZ R113, R95, -R107 ;  /* 0x8000006b5f717221 */ /* 0x000fe20000010000 */
[----:B------:R-:W-:Y:S01]  /*287c0*/  FFMA.FTZ R62, R111, R104, R110 ;  /* 0x000000686f3e7223 */ /* 0x000fe2000001006e */
[----:B------:R-:W-:Y:S01]  /*287d0*/  HADD2.F32 R114, -RZ, R39.H0_H0 ;  /* 0x20000027ff727230 */ /* 0x000fe20000004100 */
[----:B------:R-:W0:Y:S01]  /*287e0*/  LDC.64 R104, c[0x0][0x428] ;  /* 0x00010a00ff687b82 */ /* 0x000e220000000a00 */
[----:B------:R-:W-:-:S02]  /*287f0*/  HADD2.F32 R100, -RZ, R42.H1_H1 ;  /* 0x3000002aff647230 */ /* 0x000fc40000004100 */
[C---:B------:R-:W-:Y:S01]  /*28800*/  FMUL.FTZ R111, R108.reuse, R109 ;  /* 0x0000006d6c6f7220 */ /* 0x040fe20000410000 */
[----:B------:R-:W-:Y:S02]  /*28810*/  HADD2.F32 R110, -RZ, R38.H1_H1 ;  /* 0x30000026ff6e7230 */ /* 0x000fe40000004100 */
[C---:B------:R-:W-:Y:S01]  /*28820*/  FMUL.FTZ R63, R108.reuse, R63 ;  /* 0x0000003f6c3f7220 */ /* 0x040fe20000410000 */
[----:B------:R-:W-:Y:S01]  /*28830*/  FMUL.FTZ R115, R108, R113 ;  /* 0x000000716c737220 */ /* 0x000fe20000410000 */
[----:B------:R-:W-:Y:S01]  /*28840*/  FFMA.FTZ R113, R111, R112, R114 ;  /* 0x000000706f717223 */ /* 0x000fe20000010072 */
[--C-:B------:R-:W-:Y:S01]  /*28850*/  FADD.FTZ R111, R81, -R107.reuse ;  /* 0x8000006b516f7221 */ /* 0x100fe20000010000 */
[----:B------:R-:W-:Y:S01]  /*28860*/  FFMA.FTZ R109, R63, R100, R110 ;  /* 0x000000643f6d7223 */ /* 0x000fe2000001006e */
[----:B------:R-:W-:Y:S01]  /*28870*/  FADD.FTZ R63, R72, -R107 ;  /* 0x8000006b483f7221 */ /* 0x000fe20000010000 */
[----:B------:R-:W-:Y:S02]  /*28880*/  HADD2.F32 R112, -RZ, R41.H1_H1 ;  /* 0x30000029ff707230 */ /* 0x000fe40000004100 */
[----:B------:R-:W-:Y:S01]  /*28890*/  FMUL.FTZ R111, R108, R111 ;  /* 0x0000006f6c6f7220 */ /* 0x000fe20000410000 */
[----:B------:R-:W-:-:S02]  /*288a0*/  HADD2.F32 R114, -RZ, R37.H1_H1 ;  /* 0x30000025ff727230 */ /* 0x000fc40000004100 */
[----:B------:R-:W-:Y:S01]  /*288b0*/  FMUL.FTZ R63, R108, R63 ;  /* 0x0000003f6c3f7220 */ /* 0x000fe20000410000 */
[----:B------:R-:W-:Y:S01]  /*288c0*/  HADD2.F32 R116, -RZ, R43.H1_H1 ;  /* 0x3000002bff747230 */ /* 0x000fe20000004100 */
[----:B------:R-:W-:Y:S01]  /*288d0*/  F2FP.F16.F32.PACK_AB R62, R109, R62 ;  /* 0x0000003e6d3e723e */ /* 0x000fe200000000ff */
[----:B------:R-:W-:Y:S02]  /*288e0*/  HADD2.F32 R118, -RZ, R39.H1_H1 ;  /* 0x30000027ff767230 */ /* 0x000fe40000004100 */
[----:B------:R-:W-:Y:S01]  /*288f0*/  FFMA.FTZ R112, R111, R112, R114 ;  /* 0x000000706f707223 */ /* 0x000fe20000010072 */
[----:B------:R-:W-:Y:S02]  /*28900*/  HADD2.F32 R100, -RZ, R40.H1_H1 ;  /* 0x30000028ff647230 */ /* 0x000fe40000004100 */
[----:B------:R-:W-:Y:S02]  /*28910*/  HADD2.F32 R110, -RZ, R36.H1_H1 ;  /* 0x30000024ff6e7230 */ /* 0x000fe40000004100 */
[----:B------:R-:W-:Y:S01]  /*28920*/  FFMA.FTZ R116, R115, R116, R118 ;  /* 0x0000007473747223 */ /* 0x000fe20000010076 */
[----:B------:R-:W-:Y:S01]  /*28930*/  F2FP.F16.F32.PACK_AB R61, R112, R61 ;  /* 0x0000003d703d723e */ /* 0x000fe200000000ff */
[----:B0-----:R-:W-:-:S04]  /*28940*/  IMAD.WIDE.U32 R104, R98, 0x10, R104 ;  /* 0x0000001062687825 */ /* 0x001fc800078e0068 */
[----:B------:R-:W-:Y:S01]  /*28950*/  FFMA.FTZ R111, R63, R100, R110 ;  /* 0x000000643f6f7223 */ /* 0x000fe2000001006e */
[----:B------:R-:W-:Y:S02]  /*28960*/  F2FP.F16.F32.PACK_AB R63, R116, R113 ;  /* 0x00000071743f723e */ /* 0x000fe400000000ff */
[----:B------:R-:W-:Y:S02]  /*28970*/  IADD3 R98, PT, PT, R98, 0x100, RZ ;  /* 0x0000010062627810 */ /* 0x000fe40007ffe0ff */
[----:B------:R-:W-:-:S05]  /*28980*/  F2FP.F16.F32.PACK_AB R60, R111, R60 ;  /* 0x0000003c6f3c723e */ /* 0x000fca00000000ff */
[----:B------:R2:W-:Y:S02]  /*28990*/  STG.E.128 desc[UR8][R104.64], R60 ;  /* 0x0000003c68007986 */ /* 0x0005e4000c101d08 */
.L_x_3235:
[----:B------:R-:W-:Y:S05]  /*289a0*/  BSYNC.RECONVERGENT B0 ;  /* 0x0000000000007941 */ /* 0x000fea0003800200 */
.L_x_3234:
[----:B------:R-:W-:Y:S01]  /*289b0*/  ISETP.NE.AND P1, PT, R101, RZ, PT ;  /* 0x000000ff6500720c */ /* 0x000fe20003f25270 */
[----:B------:R-:W-:-:S12]  /*289c0*/  BSSY.RECONVERGENT B0, `(.L_x_3236) ;  /* 0x0000032000007945 */ /* 0x000fd80003800200 */
[----:B------:R-:W-:Y:S05]  /*289d0*/  @!P1 BRA `(.L_x_3237) ;  /* 0x0000000000c09947 */ /* 0x000fea0003800000 */
[--C-:B012---:R-:W-:Y:S01]  /*289e0*/  FADD.FTZ R61, R68, -R107.reuse ;  /* 0x8000006b443d7221 */ /* 0x107fe20000010000 */
        /* <DEDUP_REMOVED lines=47> */
.L_x_3237:
[----:B------:R-:W-:Y:S05]  /*28ce0*/  BSYNC.RECONVERGENT B0 ;  /* 0x0000000000007941 */ /* 0x000fea0003800200 */
.L_x_3236:
[----:B------:R-:W-:Y:S04]  /*28cf0*/  BSSY.RECONVERGENT B0, `(.L_x_3238) ;  /* 0x0000031000007945 */ /* 0x000fe80003800200 */
[----:B------:R-:W-:Y:S05]  /*28d00*/  @!P0 BRA `(.L_x_3239) ;  /* 0x0000000000bc8947 */ /* 0x000fea0003800000 */
[--C-:B0123--:R-:W-:Y:S01]  /*28d10*/  FADD.FTZ R61, R69, -R107.reuse ;  /* 0x8000006b453d7221 */ /* 0x10ffe20000010000 */
        /* <DEDUP_REMOVED lines=8> */
[--C-:B------:R-:W-:Y:S01]  /*28da0*/  FADD.FTZ R109, R85, -R107.reuse ;  /* 0x8000006b556d7221 */ /* 0x100fe20000010000 */
[----:B------:R-:W0:Y:S01]  /*28db0*/  LDC.64 R60, c[0x0][0x428] ;  /* 0x00010a00ff3c7b82 */ /* 0x000e220000000a00 */
[--C-:B------:R-:W-:Y:S01]  /*28dc0*/  FADD.FTZ R113, R93, -R107.reuse ;  /* 0x8000006b5d717221 */ /* 0x100fe20000010000 */
[----:B------:R-:W-:Y:S01]  /*28dd0*/  FFMA.FTZ R105, R105, R62, R100 ;  /* 0x0000003e69697223 */ /* 0x000fe20000010064 */
[--C-:B------:R-:W-:Y:S01]  /*28de0*/  FADD.FTZ R63, R76, -R107.reuse ;  /* 0x8000006b4c3f7221 */ /* 0x100fe20000010000 */
[--C-:B------:R-:W-:Y:S01]  /*28df0*/  FADD.FTZ R101, R84, -R107.reuse ;  /* 0x8000006b54657221 */ /* 0x100fe20000010000 */
[--C-:B------:R-:W-:Y:S01]  /*28e00*/  FADD.FTZ R111, R92, -R107.reuse ;  /* 0x8000006b5c6f7221 */ /* 0x100fe20000010000 */
[----:B------:R-:W-:Y:S01]  /*28e10*/  FADD.FTZ R115, R97, -R107 ;  /* 0x8000006b61737221 */ /* 0x000fe20000010000 */
[----:B------:R-:W-:Y:S02]  /*28e20*/  HADD2.F32 R100, -RZ, R26.H0_H0 ;  /* 0x2000001aff647230 */ /* 0x000fe40000004100 */
[----:B------:R-:W-:Y:S01]  /*28e30*/  FMUL.FTZ R107, R108, R109 ;  /* 0x0000006d6c6b7220 */ /* 0x000fe20000410000 */
[----:B------:R-:W-:-:S02]  /*28e40*/  HADD2.F32 R110, -RZ, R22.H0_H0 ;  /* 0x20000016ff6e7230 */ /* 0x000fc40000004100 */
[C---:B------:R-:W-:Y:S01]  /*28e50*/  FMUL.FTZ R113, R108.reuse, R113 ;  /* 0x000000716c717220 */ /* 0x040fe20000410000 */
[----:B------:R-:W-:Y:S02]  /*28e60*/  HADD2.F32 R112, -RZ, R27.H0_H0 ;  /* 0x2000001bff707230 */ /* 0x000fe40000004100 */
[C---:B------:R-:W-:Y:S01]  /*28e70*/  FMUL.FTZ R62, R108.reuse, R63 ;  /* 0x0000003f6c3e7220 */ /* 0x040fe20000410000 */
[----:B------:R-:W-:Y:S02]  /*28e80*/  HADD2.F32 R114, -RZ, R23.H0_H0 ;  /* 0x20000017ff727230 */ /* 0x000fe40000004100 */
        /* <DEDUP_REMOVED lines=8> */
[----:B------:R-:W-:Y:S02]  /*28f10*/  HADD2.F32 R100, -RZ, R25.H1_H1 ;  /* 0x30000019ff647230 */ /* 0x000fe40000004100 */
[----:B------:R-:W-:Y:S01]  /*28f20*/  FFMA.FTZ R116, R115, R116, R118 ;  /* 0x0000007473747223 */ /* 0x000fe20000010076 */
[----:B------:R-:W-:Y:S02]  /*28f30*/  HADD2.F32 R110, -RZ, R26.H1_H1 ;  /* 0x3000001aff6e7230 */ /* 0x000fe40000004100 */
[----:B------:R-:W-:Y:S02]  /*28f40*/  HADD2.F32 R112, -RZ, R22.H1_H1 ;  /* 0x30000016ff707230 */ /* 0x000fe40000004100 */
[----:B------:R-:W-:-:S02]  /*28f50*/  HADD2.F32 R108, -RZ, R21.H1_H1 ;  /* 0x30000015ff6c7230 */ /* 0x000fc40000004100 */
[----:B------:R-:W-:Y:S02]  /*28f60*/  HADD2.F32 R109, -RZ, R20.H1_H1 ;  /* 0x30000014ff6d7230 */ /* 0x000fe40000004100 */
[----:B------:R-:W-:Y:S01]  /*28f70*/  FFMA.FTZ R110, R111, R110, R112 ;  /* 0x0000006e6f6e7223 */ /* 0x000fe20000010070 */
[----:B------:R-:W-:Y:S01]  /*28f80*/  FFMA.FTZ R108, R63, R100, R108 ;  /* 0x000000643f6c7223 */ /* 0x000fe2000001006c */
[----:B------:R-:W-:Y:S01]  /*28f90*/  F2FP.F16.F32.PACK_AB R63, R116, R113 ;  /* 0x00000071743f723e */ /* 0x000fe200000000ff */
[----:B------:R-:W-:Y:S01]  /*28fa0*/  FFMA.FTZ R109, R62, R101, R109 ;  /* 0x000000653e6d7223 */ /* 0x000fe2000001006d */
[----:B0-----:R-:W-:Y:S01]  /*28fb0*/  IMAD.WIDE.U32 R100, R98, 0x10, R60 ;  /* 0x0000001062647825 */ /* 0x001fe200078e003c */
[----:B------:R-:W-:Y:S02]  /*28fc0*/  F2FP.F16.F32.PACK_AB R62, R110, R107 ;  /* 0x0000006b6e3e723e */ /* 0x000fe400000000ff */
[----:B------:R-:W-:Y:S02]  /*28fd0*/  F2FP.F16.F32.PACK_AB R61, R108, R105 ;  /* 0x000000696c3d723e */ /* 0x000fe400000000ff */
[----:B------:R-:W-:-:S05]  /*28fe0*/  F2FP.F16.F32.PACK_AB R60, R109, R104 ;  /* 0x000000686d3c723e */ /* 0x000fca00000000ff */
[----:B------:R4:W-:Y:S02]  /*28ff0*/  STG.E.128 desc[UR8][R100.64], R60 ;  /* 0x0000003c64007986 */ /* 0x0009e4000c101d08 */
.L_x_3239:
[----:B------:R-:W-:Y:S05]  /*29000*/  BSYNC.RECONVERGENT B0 ;  /* 0x0000000000007941 */ /* 0x000fea0003800200 */
.L_x_3238:
[----:B01234-:R-:W0:Y:S01]  /*29010*/  LDC.64 R60, c[0x0][0x380] ;  /* 0x0000e000ff3c7b82 */ /* 0x01fe220000000a00 */
[----:B------:R-:W-:Y:S01]  /*29020*/  UPLOP3.LUT UP1, UPT, UPT, UPT, UP1, 0x40, 0x4 ;  /* 0x000000000004789c */ /* 0x000fe20003f2e810 */
[----:B0-----:R-:W-:-:S04]  /*29030*/  IADD3 R14, PT, PT, R14, R60, RZ ;  /* 0x0000003c0e0e7210 */ /* 0x001fc80007ffe0ff */
[----:B------:R-:W-:-:S13]  /*29040*/  ISETP.GE.AND P0, PT, R14, R61, PT ;  /* 0x0000003d0e00720c */ /* 0x000fda0003f06270 */
[----:B------:R-:W-:Y:S05]  /*29050*/  @!P0 BRA `(.L_x_3240) ;  /* 0xfffffd7c00248947 */ /* 0x000fea000383ffff */
[----:B------:R-:W-:Y:S05]  /*29060*/  EXIT ;  /* 0x000000000000794d */ /* 0x000fea0003800000 */
.L_x_3241:
        /* <DEDUP_REMOVED lines=9> */
.L_x_18018:


//--------------------- .text._ZN10layer_norm31ln_parallel_residual_fwd_kernelINS_13Kernel_traitsI6__halfS2_S2_S2_fjLj8192ELj1ELj1ELj8ELj16ENS_18Kernel_traits_baseILj8192ES2_S2_S2_S2_fjLj256EEEEELb1ELb1ELb1EEEvNS_9FwdParamsE --------------------------
	.section	.text._ZN10layer_norm31ln_parallel_residual_fwd_kernelINS_13Kernel_traitsI6__halfS2_S2_S2_fjLj8192ELj1ELj1ELj8ELj16ENS_18Kernel_traits_baseILj8192ES2_S2_S2_S2_fjLj256EEEEELb1ELb1ELb1EEEvNS_9FwdParamsE,"ax",@progbits
	.align	128
        .global         _ZN10layer_norm31ln_parallel_residual_fwd_kernelINS_13Kernel_traitsI6__halfS2_S2_S2_fjLj8192ELj1ELj1ELj8ELj16ENS_18Kernel_traits_baseILj8192ES2_S2_S2_S2_fjLj256EEEEELb1ELb1ELb1EEEvNS_9FwdParamsE
        .type           _ZN10layer_norm31ln_parallel_residual_fwd_kernelINS_13Kernel_traitsI6__halfS2_S2_S2_fjLj8192ELj1ELj1ELj8ELj16ENS_18Kernel_traits_baseILj8192ES2_S2_S2_S2_fjLj256EEEEELb1ELb1ELb1EEEvNS_9FwdParamsE,@function
        .size           _ZN10layer_norm31ln_parallel_residual_fwd_kernelINS_13Kernel_traitsI6__halfS2_S2_S2_fjLj8192ELj1ELj1ELj8ELj16ENS_18Kernel_traits_baseILj8192ES2_S2_S2_S2_fjLj256EEEEELb1ELb1ELb1EEEvNS_9FwdParamsE,(.L_x_18019 - _ZN10layer_norm31ln_parallel_residual_fwd_kernelINS_13Kernel_traitsI6__halfS2_S2_S2_fjLj8192ELj1ELj1ELj8ELj16ENS_18Kernel_traits_baseILj8192ES2_S2_S2_S2_fjLj256EEEEELb1ELb1ELb1EEEvNS_9FwdParamsE)
        .other          _ZN10layer_norm31ln_parallel_residual_fwd_kernelINS_13Kernel_traitsI6__halfS2_S2_S2_fjLj8192ELj1ELj1ELj8ELj16ENS_18Kernel_traits_baseILj8192ES2_S2_S2_S2_fjLj256EEEEELb1ELb1ELb1EEEvNS_9FwdParamsE,@"STO_CUDA_ENTRY STV_DEFAULT"
_ZN10layer_norm31ln_parallel_residual_fwd_kernelINS_13Kernel_traitsI6__halfS2_S2_S2_fjLj8192ELj1ELj1ELj8ELj16ENS_18Kernel_traits_baseILj8192ES2_S2_S2_S2_fjLj256EEEEELb1ELb1ELb1EEEvNS_9FwdParamsE:
.text._ZN10layer_norm31ln_parallel_residual_fwd_kernelINS_13Kernel_traitsI6__halfS2_S2_S2_fjLj8192ELj1ELj1ELj8ELj16ENS_18Kernel_traits_baseILj8192ES2_S2_S2_S2_fjLj256EEEEELb1ELb1ELb1EEEvNS_9FwdParamsE:
        /* <DEDUP_REMOVED lines=16> */
[----:B------:R-:W4:Y:S01]  /*0100*/  LDCU.64 UR10, c[0x0][0x450] ;  /* 0x00008a00ff0a77ac */ /* 0x000f220008000a00 */
[----:B0-----:R-:W-:Y:S01]  /*0110*/  ISETP.NE.AND P1, PT, RZ, UR4, PT ;  /* 0x00000004ff007c0c */ /* 0x001fe2000bf25270 */
[----:B------:R-:W-:Y:S01]  /*0120*/  @!P0 IMAD.WIDE.U32 R8, R82, 0x10, R8 ;  /* 0x0000001052088825 */ /* 0x000fe200078e0008 */
[----:B------:R-:W0:Y:S11]  /*0130*/  LDCU UR4, c[0x0][0x384] ;  /* 0x00007080ff0477ac */ /* 0x000e360008000800 */
[----:B-1----:R-:W-:Y:S01]  /*0140*/  @P1 MOV R4, R70 ;  /* 0x0000004600041202 */ /* 0x002fe20000000f00 */
[----:B--2---:R-:W-:-:S02]  /*0150*/  @P1 IMAD.MOV.U32 R5, RZ, RZ, R71 ;  /* 0x000000ffff051224 */ /* 0x004fc400078e0047 */
[----:B----4-:R-:W-:Y:S02]  /*0160*/  IMAD.U32 R2, RZ, RZ, UR10 ;  /* 0x0000000aff027e24 */ /* 0x010fe4000f8e00ff */
[----:B------:R-:W-:Y:S02]  /*0170*/  IMAD.U32 R3, RZ, RZ, UR11 ;  /* 0x0000000bff037e24 */ /* 0x000fe4000f8e00ff */
[----:B------:R-:W5:Y:S01]  /*0180*/  @P1 LDG.E.64 R4, desc[UR8][R4.64] ;  /* 0x0000000804041981 */ /* 0x000f62000c1e1b00 */
[----:B---3--:R-:W-:Y:S01]  /*0190*/  @P0 IMAD.WIDE.U32 R6, R82, 0x10, R10 ;  /* 0x0000001052060825 */ /* 0x008fe200078e000a */
[----:B------:R-:W0:Y:S02]  /*01a0*/  S2UR UR18, SR_CTAID.X ;  /* 0x00000000001279c3 */ /* 0x000e240000002500 */
[----:B------:R-:W5:Y:S04]  /*01b0*/  @P1 LDG.E.64 R2, desc[UR8][R2.64] ;  /* 0x0000000802021981 */ /* 0x000f68000c1e1b00 */
[----:B------:R1:W5:Y:S02]  /*01c0*/  @P0 LDG.E.128 R40, desc[UR8][R6.64] ;  /* 0x0000000806280981 */ /* 0x000364000c1e1d00 */
[----:B------:R-:W2:Y:S02]  /*01d0*/  @P1 LDC R11, c[0x0][0x460] ;  /* 0x00011800ff0b1b82 */ /* 0x000ea40000000800 */
[----:B------:R1:W5:Y:S04]  /*01e0*/  @P0 LDG.E.128 R36, desc[UR8][R6.64+0x1000] ;  /* 0x0010000806240981 */ /* 0x000368000c1e1d00 */
[----:B------:R1:W5:Y:S04]  /*01f0*/  @P0 LDG.E.128 R32, desc[UR8][R6.64+0x2000] ;  /* 0x0020000806200981 */ /* 0x000368000c1e1d00 */
[----:B------:R1:W5:Y:S04]  /*0200*/  @P0 LDG.E.128 R28, desc[UR8][R6.64+0x3000] ;  /* 0x00300008061c0981 */ /* 0x000368000c1e1d00 */
[----:B------:R1:W5:Y:S04]  /*0210*/  @!P0 LDG.E.128 R56, desc[UR8][R8.64] ;  /* 0x0000000808388981 */ /* 0x000368000c1e1d00 */
[----:B------:R1:W5:Y:S04]  /*0220*/  @!P0 LDG.E.128 R52, desc[UR8][R8.64+0x1000] ;  /* 0x0010000808348981 */ /* 0x000368000c1e1d00 */
[----:B------:R1:W5:Y:S04]  /*0230*/  @!P0 LDG.E.128 R48, desc[UR8][R8.64+0x2000] ;  /* 0x0020000808308981 */ /* 0x000368000c1e1d00 */
[----:B------:R1:W5:Y:S01]  /*0240*/  @!P0 LDG.E.128 R44, desc[UR8][R8.64+0x3000] ;  /* 0x00300008082c8981 */ /* 0x000362000c1e1d00 */
[----:B0-----:R-:W-:-:S06]  /*0250*/  UISETP.GE.AND UP0, UPT, UR18, UR4, UPT ;  /* 0x000000041200728c */ /* 0x001fcc000bf06270 */
[----:B------:R-:W-:-:S13]  /*0260*/  PLOP3.LUT P2, PT, PT, PT, UP0, 0x80, 0x8 ;  /* 0x000000000008781c */ /* 0x000fda0003f4f008 */
[----:B-12---:R-:W-:Y:S05]  /*0270*/  @P2 EXIT ;  /* 0x000000000000294d */ /* 0x006fea0003800000 */
[----:B------:R-:W0:Y:S01]  /*0280*/  LDC R7, c[0x0][0x360] ;  /* 0x0000d800ff077b82 */ /* 0x000e220000000800 */
[----:B------:R-:W1:Y:S01]  /*0290*/  LDCU.64 UR4, c[0x0][0x398] ;  /* 0x00007300ff0477ac */ /* 0x000e620008000a00 */
[----:B-----5:R-:W-:Y:S02]  /*02a0*/  @P1 IADD3 R70, P2, PT, R4, R11, RZ ;  /* 0x0000000b04461210 */ /* 0x020fe40007f5e0ff */
[----:B------:R-:W-:Y:S02]  /*02b0*/  @!P0 CS2R R42, SRZ ;  /* 0x00000000002a8805 */ /* 0x000fe4000001ff00 */
[----:B------:R-:W-:Y:S02]  /*02c0*/  @P1 R2UR UR10, R2 ;  /* 0x00000000020a12ca */ /* 0x000fe400000e0000 */
[----:B------:R-:W-:Y:S02]  /*02d0*/  @!P0 CS2R R40, SRZ ;  /* 0x0000000000288805 */ /* 0x000fe4000001ff00 */
[----:B------:R-:W-:Y:S01]  /*02e0*/  @P1 R2UR UR11, R3 ;  /* 0x00000000030b12ca */ /* 0x000fe200000e0000 */
[----:B------:R-:W-:Y:S01]  /*02f0*/  @P1 IMAD.X R71, RZ, RZ, R5, P2 ;  /* 0x000000ffff471224 */ /* 0x000fe200010e0605 */
[----:B------:R-:W-:-:S02]  /*0300*/  @!P0 CS2R R38, SRZ ;  /* 0x0000000000268805 */ /* 0x000fc4000001ff00 */
[----:B------:R-:W-:Y:S02]  /*0310*/  @!P0 CS2R R36, SRZ ;  /* 0x0000000000248805 */ /* 0x000fe4000001ff00 */
[----:B------:R-:W-:Y:S02]  /*0320*/  @!P0 CS2R R34, SRZ ;  /* 0x0000000000228805 */ /* 0x000fe4000001ff00 */
[----:B------:R-:W-:Y:S02]  /*0330*/  @!P0 CS2R R32, SRZ ;  /* 0x0000000000208805 */ /* 0x000fe4000001ff00 */
[--C-:B------:R-:W-:Y:S02]  /*0340*/  SHF.R.U64 R0, R70, 0x2, R71.reuse ;  /* 0x0000000246007819 */ /* 0x100fe40000001247 */
[----:B------:R-:W-:Y:S02]  /*0350*/  @!P0 CS2R R30, SRZ ;  /* 0x00000000001e8805 */ /* 0x000fe4000001ff00 */
[----:B------:R-:W-:-:S02]  /*0360*/  SHF.R.U32.HI R3, RZ, 0x2, R71 ;  /* 0x00000002ff037819 */ /* 0x000fc40000011647 */
[----:B------:R-:W-:Y:S02]  /*0370*/  @!P0 CS2R R28, SRZ ;  /* 0x00000000001c8805 */ /* 0x000fe4000001ff00 */
[----:B------:R-:W-:Y:S01]  /*0380*/  LOP3.LUT R70, R70, 0x3, RZ, 0xc0, !PT ;  /* 0x0000000346467812 */ /* 0x000fe200078ec0ff */
[C---:B------:R-:W-:Y:S01]  /*0390*/  IMAD.HI.U32 R5, R0.reuse, -0x2daee0ad, RZ ;  /* 0xd2511f5300057827 */ /* 0x040fe200078e00ff */
[----:B------:R-:W-:Y:S02]  /*03a0*/  UIADD3 UR12, UPT, UPT, UR10, -0xe443238, URZ ;  /* 0xf1bbcdc80a0c7890 */ /* 0x000fe4000fffe0ff */
[----:B-1----:R-:W-:Y:S01]  /*03b0*/  UISETP.NE.U32.AND UP0, UPT, UR4, URZ, UPT ;  /* 0x000000ff0400728c */ /* 0x002fe2000bf05070 */
[----:B------:R-:W-:Y:S01]  /*03c0*/  IMAD R9, R0, -0x2daee0ad, RZ ;  /* 0xd2511f5300097824 */ /* 0x000fe200078e02ff */
[----:B------:R-:W-:Y:S01]  /*03d0*/  LOP3.LUT R5, R5, UR11, RZ, 0x3c, !PT ;  /* 0x0000000b05057c12 */ /* 0x000fe2000f8e3cff */
[----:B------:R-:W-:Y:S01]  /*03e0*/  UIADD3 UR4, UPT, UPT, UR10, -0x61c88647, URZ ;  /* 0x9e3779b90a047890 */ /* 0x000fe2000fffe0ff */
[----:B0-----:R-:W-:Y:S01]  /*03f0*/  IMAD R2, R7, UR18, R82 ;  /* 0x0000001207027c24 */ /* 0x001fe2000f8e0252 */
[----:B------:R-:W-:-:S02]  /*0400*/  UISETP.NE.AND.EX UP0, UPT, UR5, URZ, UPT, UP0 ;  /* 0x000000ff0500728c */ /* 0x000fc4000bf05300 */
[----:B------:R-:W-:Y:S01]  /*0410*/  UIADD3 UR5, UPT, UPT, UR11, -0x4498517b, URZ ;  /* 0xbb67ae850b057890 */ /* 0x000fe2000fffe0ff */
[C---:B------:R-:W-:Y:S01]  /*0420*/  IMAD.HI.U32 R4, R2.reuse, -0x326172a9, RZ ;  /* 0xcd9e8d5702047827 */ /* 0x040fe200078e00ff */
[----:B------:R-:W-:Y:S02]  /*0430*/  UIADD3 UR6, UPT, UPT, UR11, 0x76cf5d0a, URZ ;  /* 0x76cf5d0a0b067890 */ /* 0x000fe4000fffe0ff */
[----:B------:R-:W-:Y:S01]  /*0440*/  UIADD3 UR7, UPT, UPT, UR11, 0x32370b8f, URZ ;  /* 0x32370b8f0b077890 */ /* 0x000fe2000fffe0ff */
[----:B------:R-:W-:Y:S01]  /*0450*/  IMAD R7, R2, -0x326172a9, RZ ;  /* 0xcd9e8d5702077824 */ /* 0x000fe200078e02ff */
[----:B------:R-:W-:Y:S01]  /*0460*/  LOP3.LUT R4, R3, UR10, R4, 0x96, !PT ;  /* 0x0000000a03047c12 */ /* 0x000fe2000f8e9604 */
[----:B------:R-:W-:Y:S01]  /*0470*/  IMAD.HI.U32 R6, R5, -0x326172a9, RZ ;  /* 0xcd9e8d5705067827 */ /* 0x000fe200078e00ff */
[----:B------:R-:W-:Y:S02]  /*0480*/  UIADD3 UR14, UPT, UPT, UR10, -0x700cb87f, URZ ;  /* 0x8ff347810a0e7890 */ /* 0x000fe4000fffe0ff */
[----:B------:R-:W-:Y:S01]  /*0490*/  UPLOP3.LUT UP1, UPT, UPT, UPT, UPT, 0x40, 0x4 ;  /* 0x000000000004789c */ /* 0x000fe20003f2e870 */
[C---:B------:R-:W-:Y:S01]  /*04a0*/  IMAD.HI.U32 R8, R4.reuse, -0x2daee0ad, RZ ;  /* 0xd2511f5304087827 */ /* 0x040fe200078e00ff */
[----:B------:R-:W-:Y:S01]  /*04b0*/  LOP3.LUT R6, R7, UR4, R6, 0x96, !PT ;  /* 0x0000000407067c12 */ /* 0x000fe2000f8e9606 */
[----:B------:R-:W0:Y:S02]  /*04c0*/  LDCU UR4, c[0x0][0x404] ;  /* 0x00008080ff0477ac */ /* 0x000e240008000800 */
[----:B------:R-:W-:Y:S01]  /*04d0*/  IMAD R10, R4, -0x2daee0ad, RZ ;  /* 0xd2511f53040a7824 */ /* 0x000fe200078e02ff */
[----:B------:R-:W-:Y:S01]  /*04e0*/  LOP3.LUT R8, R9, UR5, R8, 0x96, !PT ;  /* 0x0000000509087c12 */ /* 0x000fe2000f8e9608 */
[----:B------:R-:W-:Y:S01]  /*04f0*/  UIADD3 UR5, UPT, UPT, UR10, 0x3c6ef372, URZ ;  /* 0x3c6ef3720a057890 */ /* 0x000fe2000fffe0ff */
[----:B------:R-:W-:Y:S01]  /*0500*/  IMAD R5, R5, -0x326172a9, RZ ;  /* 0xcd9e8d5705057824 */ /* 0x000fe200078e02ff */
[----:B------:R-:W1:Y:S01]  /*0510*/  LDCU UR19, c[0x0][0x388] ;  /* 0x00007100ff1377ac */ /* 0x000e620008000800 */
[----:B------:R-:W-:Y:S01]  /*0520*/  IMAD.HI.U32 R7, R6, -0x2daee0ad, RZ ;  /* 0xd2511f5306077827 */ /* 0x000fe200078e00ff */
[----:B------:R-:W2:Y:S03]  /*0530*/  LDCU.U8 UR20, c[0x0][0x410] ;  /* 0x00008200ff1477ac */ /* 0x000ea60008000000 */
[----:B------:R-:W-:Y:S01]  /*0540*/  IMAD.HI.U32 R4, R8, -0x326172a9, RZ ;  /* 0xcd9e8d5708047827 */ /* 0x000fe200078e00ff */
[----:B------:R-:W-:Y:S01]  /*0550*/  LOP3.LUT R7, R10, UR6, R7, 0x96, !PT ;  /* 0x000000060a077c12 */ /* 0x000fe2000f8e9607 */
[----:B------:R-:W-:-:S02]  /*0560*/  UIADD3 UR6, UPT, UPT, UR10, -0x255992d5, URZ ;  /* 0xdaa66d2b0a067890 */ /* 0x000fc4000fffe0ff */
[----:B------:R-:W-:Y:S01]  /*0570*/  IMAD R9, R6, -0x2daee0ad, RZ ;  /* 0xd2511f5306097824 */ /* 0x000fe200078e02ff */
[----:B------:R-:W-:Y:S01]  /*0580*/  LOP3.LUT R4, R5, UR5, R4, 0x96, !PT ;  /* 0x0000000505047c12 */ /* 0x000fe2000f8e9604 */
[----:B------:R-:W-:Y:S01]  /*0590*/  IMAD R8, R8, -0x326172a9, RZ ;  /* 0xcd9e8d5708087824 */ /* 0x000fe200078e02ff */
[----:B------:R-:W3:Y:S01]  /*05a0*/  LDCU UR5, c[0x0][0x408] ;  /* 0x00008100ff0577ac */ /* 0x000ee20008000800 */
[----:B------:R-:W-:Y:S01]  /*05b0*/  IMAD.HI.U32 R5, R7, -0x326172a9, RZ ;  /* 0xcd9e8d5707057827 */ /* 0x000fe200078e00ff */
[----:B------:R-:W4:Y:S03]  /*05c0*/  LDCU UR21, c[0x0][0x400] ;  /* 0x00008000ff1577ac */ /* 0x000f260008000800 */
[----:B------:R-:W-:Y:S01]  /*05d0*/  IMAD.HI.U32 R6, R4, -0x2daee0ad, RZ ;  /* 0xd2511f5304067827 */ /* 0x000fe200078e00ff */
[----:B------:R-:W-:Y:S01]  /*05e0*/  LOP3.LUT R5, R8, UR6, R5, 0x96, !PT ;  /* 0x0000000608057c12 */ /* 0x000fe2000f8e9605 */
[----:B------:R-:W-:-:S02]  /*05f0*/  UIADD3 UR6, UPT, UPT, UR10, 0x78dde6e4, URZ ;  /* 0x78dde6e40a067890 */ /* 0x000fc4000fffe0ff */
[----:B------:R-:W-:Y:S01]  /*0600*/  IMAD R7, R7, -0x326172a9, RZ ;  /* 0xcd9e8d5707077824 */ /* 0x000fe200078e02ff */
[----:B------:R-:W-:Y:S01]  /*0610*/  LOP3.LUT R6, R9, UR7, R6, 0x96, !PT ;  /* 0x0000000709067c12 */ /* 0x000fe2000f8e9606 */
[----:B------:R-:W-:Y:S01]  /*0620*/  IMAD R9, R4, -0x2daee0ad, RZ ;  /* 0xd2511f5304097824 */ /* 0x000fe200078e02ff */
[----:B------:R-:W-:Y:S01]  /*0630*/  UIADD3 UR7, UPT, UPT, UR11, -0x126145ec, URZ ;  /* 0xed9eba140b077890 */ /* 0x000fe2000fffe0ff */
[----:B------:R-:W-:Y:S01]  /*0640*/  IMAD.HI.U32 R8, R5, -0x2daee0ad, RZ ;  /* 0xd2511f5305087827 */ /* 0x000fe200078e00ff */
[----:B------:R-:W0:Y:S03]  /*0650*/  LDCU.64 UR16, c[0x0][0x380] ;  /* 0x00007000ff1077ac */ /* 0x000e260008000a00 */
[----:B------:R-:W-:Y:S01]  /*0660*/  IMAD.HI.U32 R4, R6, -0x326172a9, RZ ;  /* 0xcd9e8d5706047827 */ /* 0x000fe200078e00ff */
[----:B------:R-:W-:Y:S01]  /*0670*/  LOP3.LUT R8, R9, UR7, R8, 0x96, !PT ;  /* 0x0000000709087c12 */ /* 0x000fe2000f8e9608 */
[----:B------:R-:W-:-:S02]  /*0680*/  UIADD3 UR7, UPT, UPT, UR10, 0x1715609d, URZ ;  /* 0x1715609d0a077890 */ /* 0x000fc4000fffe0ff */
[----:B------:R-:W-:Y:S01]  /*0690*/  IMAD R10, R5, -0x2daee0ad, RZ ;  /* 0xd2511f53050a7824 */ /* 0x000fe200078e02ff */
[----:B------:R-:W-:Y:S01]  /*06a0*/  LOP3.LUT R4, R7, UR6, R4, 0x96, !PT ;  /* 0x0000000607047c12 */ /* 0x000fe2000f8e9604 */
[----:B------:R-:W-:Y:S01]  /*06b0*/  UIADD3 UR6, UPT, UPT, UR11, -0x56f99767, URZ ;  /* 0xa90668990b067890 */ /* 0x000fe2000fffe0ff */
[----:B------:R-:W-:Y:S02]  /*06c0*/  IMAD R7, R6, -0x326172a9, RZ ;  /* 0xcd9e8d5706077824 */ /* 0x000fe400078e02ff */
[----:B------:R-:W-:-:S04]  /*06d0*/  IMAD.HI.U32 R6, R8, -0x326172a9, RZ ;  /* 0xcd9e8d5708067827 */ /* 0x000fc800078e00ff */
[----:B------:R-:W-:Y:S01]  /*06e0*/  IMAD.HI.U32 R5, R4, -0x2daee0ad, RZ ;  /* 0xd2511f5304057827 */ /* 0x000fe200078e00ff */
[----:B------:R-:W-:Y:S01]  /*06f0*/  LOP3.LUT R6, R7, UR7, R6, 0x96, !PT ;  /* 0x0000000707067c12 */ /* 0x000fe2000f8e9606 */
[----:B------:R-:W-:Y:S02]  /*0700*/  UIADD3 UR7, UPT, UPT, UR10, -0x4ab325aa, URZ ;  /* 0xb54cda560a077890 */ /* 0x000fe4000fffe0ff */
[----:B------:R-:W-:Y:S01]  /*0710*/  IMAD R7, R8, -0x326172a9, RZ ;  /* 0xcd9e8d5708077824 */ /* 0x000fe200078e02ff */
[----:B------:R-:W-:Y:S01]  /*0720*/  LOP3.LUT R5, R10, UR6, R5, 0x96, !PT ;  /* 0x000000060a057c12 */ /* 0x000fe2000f8e9605 */
[----:B------:R-:W-:Y:S01]  /*0730*/  IMAD R10, R4, -0x2daee0ad, RZ ;  /* 0xd2511f53040a7824 */ /* 0x000fe200078e02ff */
[----:B------:R-:W-:Y:S01]  /*0740*/  UIADD3 UR6, UPT, UPT, UR11, 0x646e171e, URZ ;  /* 0x646e171e0b067890 */ /* 0x000fe2000fffe0ff */
[----:B------:R-:W-:-:S04]  /*0750*/  IMAD.HI.U32 R9, R6, -0x2daee0ad, RZ ;  /* 0xd2511f5306097827 */ /* 0x000fc800078e00ff */
[C---:B------:R-:W-:Y:S01]  /*0760*/  IMAD.HI.U32 R4, R5.reuse, -0x326172a9, RZ ;  /* 0xcd9e8d5705047827 */ /* 0x040fe200078e00ff */
[----:B------:R-:W-:Y:S01]  /*0770*/  LOP3.LUT R9, R10, UR6, R9, 0x96, !PT ;  /* 0x000000060a097c12 */ /* 0x000fe2000f8e9609 */
[----:B------:R-:W-:Y:S02]  /*0780*/  UIADD3 UR6, UPT, UPT, UR10, 0x5384540f, URZ ;  /* 0x5384540f0a067890 */ /* 0x000fe4000fffe0ff */
[----:B------:R-:W-:Y:S01]  /*0790*/  IMAD R8, R5, -0x326172a9, RZ ;  /* 0xcd9e8d5705087824 */ /* 0x000fe200078e02ff */
[----:B------:R-:W-:Y:S01]  /*07a0*/  LOP3.LUT R4, R7, UR7, R4, 0x96, !PT ;  /* 0x0000000707047c12 */ /* 0x000fe2000f8e9604 */
[----:B------:R-:W-:Y:S01]  /*07b0*/  UIADD3 UR7, UPT, UPT, UR11, 0x1fd5c5a3, URZ ;  /* 0x1fd5c5a30b077890 */ /* 0x000fe2000fffe0ff */
        /* <DEDUP_REMOVED lines=8> */
[----:B------:R-:W-:Y:S01]  /*0840*/  UIADD3 UR7, UPT, UPT, UR11, -0x695add53, URZ ;  /* 0x96a522ad0b077890 */ /* 0x000fe2000fffe0ff */
[----:B------:R-:W-:-:S04]  /*0850*/  IMAD.HI.U32 R7, R5, -0x2daee0ad, RZ ;  /* 0xd2511f5305077827 */ /* 0x000fc800078e00ff */
[----:B------:R-:W-:Y:S01]  /*0860*/  IMAD.HI.U32 R4, R6, -0x326172a9, RZ ;  /* 0xcd9e8d5706047827 */ /* 0x000fe200078e00ff */
[----:B------:R-:W-:-:S03]  /*0870*/  LOP3.LUT R7, R8, UR6, R7, 0x96, !PT ;  /* 0x0000000608077c12 */ /* 0x000fc6000f8e9607 */
[----:B------:R-:W-:Y:S01]  /*0880*/  IMAD R11, R6, -0x326172a9, RZ ;  /* 0xcd9e8d57060b7824 */ /* 0x000fe200078e02ff */
[----:B------:R-:W-:Y:S01]  /*0890*/  LOP3.LUT R9, R9, UR12, R4, 0x96, !PT ;  /* 0x0000000c09097c12 */ /* 0x000fe2000f8e9604 */
[----:B------:R-:W-:Y:S01]  /*08a0*/  IMAD R4, R5, -0x2daee0ad, RZ ;  /* 0xd2511f5305047824 */ /* 0x000fe200078e02ff */
[----:B------:R-:W0:Y:S01]  /*08b0*/  LDCU.64 UR12, c[0x0][0x398] ;  /* 0x00007300ff0c77ac */ /* 0x000e220008000a00 */
[----:B------:R-:W-:-:S04]  /*08c0*/  IMAD.HI.U32 R16, R7, -0x326172a9, RZ ;  /* 0xcd9e8d5707107827 */ /* 0x000fc800078e00ff */
[----:B------:R-:W-:Y:S01]  /*08d0*/  IMAD.HI.U32 R19, R9, -0x2daee0ad, RZ ;  /* 0xd2511f5309137827 */ /* 0x000fe200078e00ff */
[----:B------:R-:W-:Y:S01]  /*08e0*/  LOP3.LUT R16, R11, UR14, R16, 0x96, !PT ;  /* 0x0000000e0b107c12 */ /* 0x000fe2000f8e9610 */
[----:B------:R-:W0:Y:S02]  /*08f0*/  LDCU.64 UR14, c[0x0][0x3a0] ;  /* 0x00007400ff0e77ac */ /* 0x000e240008000a00 */
[----:B------:R-:W-:Y:S01]  /*0900*/  IMAD R18, R7, -0x326172a9, RZ ;  /* 0xcd9e8d5707127824 */ /* 0x000fe200078e02ff */
[----:B------:R-:W-:Y:S01]  /*0910*/  LOP3.LUT R19, R4, UR7, R19, 0x96, !PT ;  /* 0x0000000704137c12 */ /* 0x000fe2000f8e9613 */
[----:B------:R-:W-:Y:S02]  /*0920*/  HFMA2 R4, -RZ, RZ, 0, 0 ;  /* 0x00000000ff047431 */ /* 0x000fe400000001ff */
[----:B-1234-:R-:W-:-:S07]  /*0930*/  IMAD R68, R9, -0x2daee0ad, RZ ;  /* 0xd2511f5309447824 */ /* 0x01efce00078e02ff */
.L_x_3546:
[----:B0-----:R-:W-:Y:S01]  /*0940*/  ISETP.NE.U32.AND P0, PT, RZ, UR14, PT ;  /* 0x0000000eff007c0c */ /* 0x001fe2000bf05070 */
[----:B------:R-:W-:Y:S01]  /*0950*/  UIMAD UR6, UR18, UR19, URZ ;  /* 0x00000013120672a4 */ /* 0x000fe2000f8e02ff */
[----:B------:R-:W0:Y:S01]  /*0960*/  LDC.64 R102, c[0x0][0x390] ;  /* 0x0000e400ff667b82 */ /* 0x000e220000000a00 */
[----:B-1----:R-:W1:Y:S01]  /*0970*/  @UP0 LDCU.64 UR22, c[0x0][0x398] ;  /* 0x00007300ff1607ac */ /* 0x002e620008000a00 */
[----:B------:R-:W-:Y:S02]  /*0980*/  ISETP.NE.AND.EX P0, PT, RZ, UR15, PT, P0 ;  /* 0x0000000fff007c0c */ /* 0x000fe4000bf05300 */
[----:B------:R-:W-:Y:S01]  /*0990*/  PLOP3.LUT P1, PT, PT, PT, UP0, 0x80, 0x8 ;  /* 0x000000000008781c */ /* 0x000fe20003f2f008 */
[----:B------:R-:W-:Y:S01]  /*09a0*/  USHF.R.S32.HI UR7, URZ, 0x1f, UR6 ;  /* 0x0000001fff077899 */ /* 0x000fe20008011406 */
[----:B------:R-:W-:-:S03]  /*09b0*/  PLOP3.LUT P2, PT, PT, PT, UP0, 0x80, 0x8 ;  /* 0x000000000008781c */ /* 0x000fc60003f4f008 */
[----:B------:R-:W-:-:S06]  /*09c0*/  ULEA.HI UR7, UR7, UR6, URZ, 0x3 ;  /* 0x0000000607077291 */ /* 0x000fcc000f8f18ff */
[----:B------:R-:W2:Y:S01]  /*09d0*/  @P0 LDC.64 R66, c[0x0][0x3a0] ;  /* 0x0000e800ff420b82 */ /* 0x000ea20000000a00 */
[----:B------:R-:W-:Y:S01]  /*09e0*/  IMAD.U32 R5, RZ, RZ, UR7 ;  /* 0x00000007ff057e24 */ /* 0x000fe2000f8e00ff */
[----:B-1----:R-:W-:Y:S01]  /*09f0*/  MOV R65, UR23 ;  /* 0x0000001700417c02 */ /* 0x002fe20008000f00 */
[----:B------:R-:W-:-:S03]  /*0a00*/  IMAD.U32 R64, RZ, RZ, UR22 ;  /* 0x00000016ff407e24 */ /* 0x000fc6000f8e00ff */
[----:B------:R-:W-:-:S05]  /*0a10*/  LEA.HI.SX32 R5, R5, R82, 0x1d ;  /* 0x0000005205057211 */ /* 0x000fca00078feaff */
[----:B0-----:R-:W-:Y:S01]  /*0a20*/  IMAD.WIDE.U32 R60, R5, 0x10, R102 ;  /* 0x00000010053c7825 */ /* 0x001fe200078e0066 */
[----:B------:R-:W-:-:S03]  /*0a30*/  UISETP.NE.U32.AND UP0, UPT, UR12, URZ, UPT ;  /* 0x000000ff0c00728c */ /* 0x000fc6000bf05070 */
[C---:B------:R-:W-:Y:S02]  /*0a40*/  @P1 IMAD.WIDE.U32 R64, R5.reuse, 0x10, R64 ;  /* 0x0000001005401825 */ /* 0x040fe400078e0040 */
[----:B------:R-:W5:Y:S02]  /*0a50*/  LDG.E.128 R60, desc[UR8][R60.64] ;  /* 0x000000083c3c7981 */ /* 0x000f64000c1e1d00 */
[----:B--2---:R-:W-:Y:S01]  /*0a60*/  @P0 IMAD.WIDE.U32 R66, R5, 0x10, R66 ;  /* 0x0000001005420825 */ /* 0x004fe200078e0042 */
[----:B------:R-:W-:Y:S01]  /*0a70*/  UISETP.NE.AND.EX UP0, UPT, UR13, URZ, UPT, UP0 ;  /* 0x000000ff0d00728c */ /* 0x000fe2000bf05300 */
[----:B------:R0:W5:Y:S04]  /*0a80*/  @P2 LDG.E.128 R24, desc[UR8][R64.64] ;  /* 0x0000000840182981 */ /* 0x000168000c1e1d00 */
[----:B------:R1:W5:Y:S01]  /*0a90*/  @P0 LDG.E.128 R20, desc[UR8][R66.64] ;  /* 0x0000000842140981 */ /* 0x000362000c1e1d00 */
[----:B------:R-:W-:-:S02]  /*0aa0*/  UIADD3 UR6, UPT, UPT, UR11, 0x1fd5c5a3, URZ ;  /* 0x1fd5c5a30b067890 */ /* 0x000fc4000fffe0ff */
[----:B------:R-:W-:Y:S01]  /*0ab0*/  UIADD3 UR7, UPT, UPT, UR10, -0x255992d5, URZ ;  /* 0xdaa66d2b0a077890 */ /* 0x000fe2000fffe0ff */
[----:B0-----:R-:W-:Y:S01]  /*0ac0*/  IMAD.MOV.U32 R64, RZ, RZ, 0x2f800000 ;  /* 0x2f800000ff407424 */ /* 0x001fe200078e00ff */
[----:B------:R-:W-:Y:S02]  /*0ad0*/  UIADD3 UR22, UPT, UPT, UR11, -0x126145ec, URZ ;  /* 0xed9eba140b167890 */ /* 0x000fe4000fffe0ff */
[----:B------:R-:W-:Y:S02]  /*0ae0*/  UIADD3 UR23, UPT, UPT, UR10, 0x1715609d, URZ ;  /* 0x1715609d0a177890 */ /* 0x000fe4000fffe0ff */
[----:B------:R-:W-:Y:S02]  /*0af0*/  UIADD3 UR24, UPT, UPT, UR10, 0x5384540f, URZ ;  /* 0x5384540f0a187890 */ /* 0x000fe4000fffe0ff */
[----:B------:R-:W-:Y:S02]  /*0b00*/  UIADD3 UR25, UPT, UPT, UR11, -0x4498517b, URZ ;  /* 0xbb67ae850b197890 */ /* 0x000fe4000fffe0ff */
[----:B------:R-:W-:-:S02]  /*0b10*/  UIADD3 UR26, UPT, UPT, UR11, 0x32370b8f, URZ ;  /* 0x32370b8f0b1a7890 */ /* 0x000fc4000fffe0ff */
[----:B------:R-:W-:Y:S02]  /*0b20*/  UIADD3 UR27, UPT, UPT, UR11, -0x695add53, URZ ;  /* 0x96a522ad0b1b7890 */ /* 0x000fe4000fffe0ff */
[----:B------:R-:W-:Y:S02]  /*0b30*/  UIADD3 UR28, UPT, UPT, UR10, -0x4ab325aa, URZ ;  /* 0xb54cda560a1c7890 */ /* 0x000fe4000fffe0ff */
[----:B------:R-:W-:Y:S02]  /*0b40*/  UIADD3 UR29, UPT, UPT, UR11, -0x56f99767, URZ ;  /* 0xa90668990b1d7890 */ /* 0x000fe4000fffe0ff */
[----:B------:R-:W-:Y:S01]  /*0b50*/  UIADD3 UR30, UPT, UPT, UR11, 0x76cf5d0a, URZ ;  /* 0x76cf5d0a0b1e7890 */ /* 0x000fe2000fffe0ff */
[----:B-1----:R-:W-:Y:S11]  /*0b60*/  BRA.U UP0, `(.L_x_3242) ;  /* 0x00000029009c7547 */ /* 0x002ff6000b800000 */
        /* <DEDUP_REMOVED lines=15> */
.L_x_3244:
        /* <DEDUP_REMOVED lines=12> */
.L_x_3245:
[----:B------:R-:W-:Y:S01]  /*0d20*/  IMAD.WIDE.U32 R18, R2, -0x326172a9, RZ ;  /* 0xcd9e8d5702127825 */ /* 0x000fe200078e00ff */
[----:B------:R-:W-:Y:S01]  /*0d30*/  LOP3.LUT R70, R4, UR11, R17, 0x96, !PT ;  /* 0x0000000b04467c12 */ /* 0x000fe2000f8e9611 */
[----:B------:R-:W-:Y:S02]  /*0d40*/  UIADD3 UR31, UPT, UPT, UR10, -0x61c88647, URZ ;  /* 0x9e3779b90a1f7890 */ /* 0x000fe4000fffe0ff */
[----:B------:R-:W-:Y:S01]  /*0d50*/  UIADD3 UR32, UPT, UPT, UR11, -0x24c28bd8, URZ ;  /* 0xdb3d74280b207890 */ /* 0x000fe2000fffe0ff */
[----:B------:R-:W-:Y:S01]  /*0d60*/  LOP3.LUT R66, R3, UR10, R19, 0x96, !PT ;  /* 0x0000000a03427c12 */ /* 0x000fe2000f8e9613 */
[----:B------:R-:W-:-:S04]  /*0d70*/  IMAD.WIDE.U32 R70, R70, -0x326172a9, RZ ;  /* 0xcd9e8d5746467825 */ /* 0x000fc800078e00ff */
[----:B------:R-:W-:Y:S01]  /*0d80*/  IMAD.WIDE.U32 R66, R66, -0x2daee0ad, RZ ;  /* 0xd2511f5342427825 */ /* 0x000fe200078e00ff */
[----:B------:R-:W-:Y:S01]  /*0d90*/  LOP3.LUT R17, R18, UR31, R71, 0x96, !PT ;  /* 0x0000001f12117c12 */ /* 0x000fe2000f8e9647 */
[----:B------:R-:W-:Y:S02]  /*0da0*/  UIADD3 UR31, UPT, UPT, UR10, 0x3c6ef372, URZ ;  /* 0x3c6ef3720a1f7890 */ /* 0x000fe4000fffe0ff */
[----:B------:R-:W-:Y:S01]  /*0db0*/  IMAD.MOV.U32 R7, RZ, RZ, R68 ;  /* 0x000000ffff077224 */ /* 0x000fe200078e0044 */
[----:B------:R-:W-:Y:S01]  /*0dc0*/  LOP3.LUT R18, R16, UR25, R67, 0x96, !PT ;  /* 0x0000001910127c12 */ /* 0x000fe2000f8e9643 */
[----:B------:R-:W-:-:S04]  /*0dd0*/  IMAD.WIDE.U32 R16, R17, -0x2daee0ad, RZ ;  /* 0xd2511f5311107825 */ /* 0x000fc800078e00ff */
[----:B------:R-:W-:Y:S01]  /*0de0*/  IMAD.WIDE.U32 R18, R18, -0x326172a9, RZ ;  /* 0xcd9e8d5712127825 */ /* 0x000fe200078e00ff */
[----:B------:R-:W-:-:S04]  /*0df0*/  LOP3.LUT R71, R66, UR30, R17, 0x96, !PT ;  /* 0x0000001e42477c12 */ /* 0x000fc8000f8e9611 */
[----:B------:R-:W-:Y:S01]  /*0e00*/  LOP3.LUT R66, R70, UR31, R19, 0x96, !PT ;  /* 0x0000001f46427c12 */ /* 0x000fe2000f8e9613 */
[----:B------:R-:W-:Y:S01]  /*0e10*/  IMAD.WIDE.U32 R70, R71, -0x326172a9, RZ ;  /* 0xcd9e8d5747467825 */ /* 0x000fe200078e00ff */
[----:B------:R-:W-:-:S03]  /*0e20*/  UIADD3 UR31, UPT, UPT, UR10, 0x78dde6e4, URZ ;  /* 0x78dde6e40a1f7890 */ /* 0x000fc6000fffe0ff */
[----:B------:R-:W-:Y:S01]  /*0e30*/  IMAD.WIDE.U32 R66, R66, -0x2daee0ad, RZ ;  /* 0xd2511f5342427825 */ /* 0x000fe200078e00ff */
[----:B------:R-:W-:-:S04]  /*0e40*/  LOP3.LUT R17, R18, UR7, R71, 0x96, !PT ;  /* 0x0000000712117c12 */ /* 0x000fc8000f8e9647 */
        /* <DEDUP_REMOVED lines=12> */
[----:B------:R-:W-:Y:S01]  /*0f10*/  LOP3.LUT R71, R66, UR31, R17, 0x96, !PT ;  /* 0x0000001f42477c12 */ /* 0x000fe2000f8e9611 */
[----:B------:R-:W-:-:S03]  /*0f20*/  UIADD3 UR31, UPT, UPT, UR10, -0xe443238, URZ ;  /* 0xf1bbcdc80a1f7890 */ /* 0x000fc6000fffe0ff */
        /* <DEDUP_REMOVED lines=9> */
[----:B------:R-:W-:Y:S01]  /*0fc0*/  UIADD3 UR31, UPT, UPT, UR10, -0x700cb87f, URZ ;  /* 0x8ff347810a1f7890 */ /* 0x000fe2000fffe0ff */
[----:B------:R-:W-:-:S04]  /*0fd0*/  IMAD.WIDE.U32 R18, R18, -0x326172a9, RZ ;  /* 0xcd9e8d5712127825 */ /* 0x000fc800078e00ff */
[----:B------:R-:W-:Y:S01]  /*0fe0*/  IMAD.WIDE.U32 R66, R66, -0x2daee0ad, RZ ;  /* 0xd2511f5342427825 */ /* 0x000fe200078e00ff */
[----:B------:R-:W-:-:S03]  /*0ff0*/  LOP3.LUT R16, R16, UR31, R19, 0x96, !PT ;  /* 0x0000001f10107c12 */ /* 0x000fc6000f8e9613 */
[----:B------:R-:W-:Y:S01]  /*1000*/  IMAD.MOV.U32 R17, RZ, RZ, RZ ;  /* 0x000000ffff117224 */ /* 0x000fe200078e00ff */
[----:B------:R-:W-:Y:S02]  /*1010*/  LOP3.LUT R19, R72, UR27, R67, 0x96, !PT ;  /* 0x0000001b48137c12 */ /* 0x000fe4000f8e9643 */
[----:B------:R-:W-:-:S07]  /*1020*/  MOV R72, R66 ;  /* 0x0000004200487202 */ /* 0x000fce0000000f00 */
.L_x_3243:
[----:B------:R-:W-:Y:S01]  /*1030*/  I2FP.F32.U32 R7, R7 ;  /* 0x0000000700077245 */ /* 0x000fe20000201000 */
[----:B-----5:R-:W-:Y:S01]  /*1040*/  HADD2.F32 R15, -RZ, R60.H0_H0 ;  /* 0x2000003cff0f7230 */ /* 0x020fe20000004100 */
        /* <DEDUP_REMOVED lines=21> */
.L_x_3247:
        /* <DEDUP_REMOVED lines=12> */
.L_x_3248:
[----:B------:R-:W-:Y:S01]  /*1260*/  IMAD.WIDE.U32 R18, R2, -0x326172a9, RZ ;  /* 0xcd9e8d5702127825 */ /* 0x000fe200078e00ff */
[----:B------:R-:W-:Y:S01]  /*1270*/  LOP3.LUT R70, R4, UR11, R17, 0x96, !PT ;  /* 0x0000000b04467c12 */ /* 0x000fe2000f8e9611 */
[----:B------:R-:W-:Y:S02]  /*1280*/  UIADD3 UR31, UPT, UPT, UR10, -0x61c88647, URZ ;  /* 0x9e3779b90a1f7890 */ /* 0x000fe4000fffe0ff */
[----:B------:R-:W-:Y:S01]  /*1290*/  HFMA2 R65, -RZ, RZ, 0, 0 ;  /* 0x00000000ff417431 */ /* 0x000fe200000001ff */
        /* <DEDUP_REMOVED lines=43> */
[----:B------:R-:W-:Y:S01]  /*1550*/  IMAD.MOV.U32 R72, RZ, RZ, R68 ;  /* 0x000000ffff487224 */ /* 0x000fe200078e0044 */
[----:B------:R-:W-:-:S07]  /*1560*/  LOP3.LUT R19, R74, UR27, R69, 0x96, !PT ;  /* 0x0000001b4a137c12 */ /* 0x000fce000f8e9645 */
.L_x_3246:
[----:B------:R-:W-:Y:S01]  /*1570*/  I2FP.F32.U32 R15, R15 ;  /* 0x0000000f000f7245 */ /* 0x000fe20000201000 */
[----:B------:R-:W-:Y:S01]  /*1580*/  HADD2.F32 R60, -RZ, R60.H1_H1 ;  /* 0x3000003cff3c7230 */ /* 0x000fe20000004100 */
[----:B------:R-:W-:Y:S01]  /*1590*/  ISETP.NE.AND P2, PT, R65, 0x1, PT ;  /* 0x000000014100780c */ /* 0x000fe20003f45270 */
[----:B------:R-:W-:Y:S02]  /*15a0*/  @P0 HADD2.F32 R68, -RZ, R20.H1_H1 ;  /* 0x30000014ff440230 */ /* 0x000fe40000004100 */
[----:B------:R-:W-:Y:S01]  /*15b0*/  FFMA.FTZ R15, R15, R64, 1.1641532182693481445e-10 ;  /* 0x2f0000000f0f7423 */ /* 0x000fe20000010040 */
[----:B------:R-:W-:Y:S01]  /*15c0*/  FMUL.FTZ R60, R60, UR5 ;  /* 0x000000053c3c7c20 */ /* 0x000fe20008410000 */
[----:B------:R-:W-:Y:S02]  /*15d0*/  IMAD.MOV.U32 R67, RZ, RZ, 0x2 ;  /* 0x00000002ff437424 */ /* 0x000fe400078e00ff */
[----:B------:R-:W-:Y:S01]  /*15e0*/  IMAD.MOV.U32 R17, RZ, RZ, R18 ;  /* 0x000000ffff117224 */ /* 0x000fe200078e0012 */
[----:B------:R-:W-:-:S04]  /*15f0*/  FSETP.GTU.FTZ.AND P1, PT, R15, UR4, PT ;  /* 0x000000040f007c0b */ /* 0x000fc8000bf3c000 */
        /* <DEDUP_REMOVED lines=14> */
.L_x_3250:
        /* <DEDUP_REMOVED lines=12> */
.L_x_3251:
        /* <DEDUP_REMOVED lines=9> */
[----:B------:R-:W-:Y:S01]  /*1830*/  IMAD.MOV.U32 R67, RZ, RZ, RZ ;  /* 0x000000ffff437224 */ /* 0x000fe200078e00ff */
        /* <DEDUP_REMOVED lines=37> */
[----:B------:R-:W-:Y:S02]  /*1a90*/  LOP3.LUT R19, R74, UR27, R69, 0x96, !PT ;  /* 0x0000001b4a137c12 */ /* 0x000fe4000f8e9645 */
[----:B------:R-:W-:-:S07]  /*1aa0*/  MOV R72, R68 ;  /* 0x0000004400487202 */ /* 0x000fce0000000f00 */
.L_x_3249:
        /* <DEDUP_REMOVED lines=23> */
.L_x_3253:
        /* <DEDUP_REMOVED lines=12> */
.L_x_3254:
        /* <DEDUP_REMOVED lines=46> */
[----:B------:R-:W-:Y:S02]  /*1fc0*/  LOP3.LUT R16, R18, UR31, R77, 0x96, !PT ;  /* 0x0000001f12107c12 */ /* 0x000fe4000f8e964d */
[----:B------:R-:W-:Y:S01]  /*1fd0*/  MOV R18, R76 ;  /* 0x0000004c00127202 */ /* 0x000fe20000000f00 */
[----:B------:R-:W-:Y:S01]  /*1fe0*/  IMAD.MOV.U32 R72, RZ, RZ, R74 ;  /* 0x000000ffff487224 */ /* 0x000fe200078e004a */
[----:B------:R-:W-:-:S07]  /*1ff0*/  LOP3.LUT R19, R70, UR27, R75, 0x96, !PT ;  /* 0x0000001b46137c12 */ /* 0x000fce000f8e964b */
.L_x_3252:
        /* <DEDUP_REMOVED lines=22> */
.L_x_3256:
        /* <DEDUP_REMOVED lines=12> */
.L_x_3257:
[----:B------:R-:W-:Y:S01]  /*2220*/  IMAD.WIDE.U32 R70, R2, -0x326172a9, RZ ;  /* 0xcd9e8d5702467825 */ /* 0x000fe200078e00ff */
[----:B------:R-:W-:Y:S01]  /*2230*/  LOP3.LUT R76, R4, UR11, R19, 0x96, !PT ;  /* 0x0000000b044c7c12 */ /* 0x000fe2000f8e9613 */
[----:B------:R-:W-:Y:S01]  /*2240*/  UIADD3 UR31, UPT, UPT, UR10, -0x61c88647, URZ ;  /* 0x9e3779b90a1f7890 */ /* 0x000fe2000fffe0ff */
[----:B------:R-:W-:Y:S01]  /*2250*/  MOV R67, R72 ;  /* 0x0000004800437202 */ /* 0x000fe20000000f00 */
[----:B------:R-:W-:Y:S01]  /*2260*/  UIADD3 UR32, UPT, UPT, UR11, -0x24c28bd8, URZ ;  /* 0xdb3d74280b207890 */ /* 0x000fe2000fffe0ff */
[----:B------:R-:W-:Y:S01]  /*2270*/  LOP3.LUT R74, R3, UR10, R71, 0x96, !PT ;  /* 0x0000000a034a7c12 */ /* 0x000fe2000f8e9647 */
[----:B------:R-:W-:-:S04]  /*2280*/  IMAD.WIDE.U32 R76, R76, -0x326172a9, RZ ;  /* 0xcd9e8d574c4c7825 */ /* 0x000fc800078e00ff */
[----:B------:R-:W-:Y:S01]  /*2290*/  IMAD.WIDE.U32 R74, R74, -0x2daee0ad, RZ ;  /* 0xd2511f534a4a7825 */ /* 0x000fe200078e00ff */
[----:B------:R-:W-:Y:S01]  /*22a0*/  LOP3.LUT R19, R70, UR31, R77, 0x96, !PT ;  /* 0x0000001f46137c12 */ /* 0x000fe2000f8e964d */
[----:B------:R-:W-:-:S03]  /*22b0*/  UIADD3 UR31, UPT, UPT, UR10, 0x3c6ef372, URZ ;  /* 0x3c6ef3720a1f7890 */ /* 0x000fc6000fffe0ff */
        /* <DEDUP_REMOVED lines=31> */
[----:B------:R-:W-:Y:S01]  /*24b0*/  IMAD.MOV.U32 R71, RZ, RZ, RZ ;  /* 0x000000ffff477224 */ /* 0x000fe200078e00ff */
[----:B------:R-:W-:Y:S01]  /*24c0*/  LOP3.LUT R74, R76, UR31, R19, 0x96, !PT ;  /* 0x0000001f4c4a7c12 */ /* 0x000fe2000f8e9613 */
[----:B------:R-:W-:Y:S01]  /*24d0*/  UIADD3 UR31, UPT, UPT, UR10, -0x700cb87f, URZ ;  /* 0x8ff347810a1f7890 */ /* 0x000fe2000fffe0ff */
[----:B------:R-:W-:-:S04]  /*24e0*/  IMAD.WIDE.U32 R76, R77, -0x326172a9, RZ ;  /* 0xcd9e8d574d4c7825 */ /* 0x000fc800078e00ff */
[----:B------:R-:W-:Y:S01]  /*24f0*/  IMAD.WIDE.U32 R74, R74, -0x2daee0ad, RZ ;  /* 0xd2511f534a4a7825 */ /* 0x000fe200078e00ff */
[----:B------:R-:W-:-:S03]  /*2500*/  LOP3.LUT R16, R18, UR31, R77, 0x96, !PT ;  /* 0x0000001f12107c12 */ /* 0x000fc6000f8e964d */
[----:B------:R-:W-:Y:S01]  /*2510*/  IMAD.MOV.U32 R18, RZ, RZ, R76 ;  /* 0x000000ffff127224 */ /* 0x000fe200078e004c */
[----:B------:R-:W-:Y:S01]  /*2520*/  LOP3.LUT R19, R70, UR27, R75, 0x96, !PT ;  /* 0x0000001b46137c12 */ /* 0x000fe2000f8e964b */
[----:B------:R-:W-:-:S07]  /*2530*/  IMAD.MOV.U32 R72, RZ, RZ, R74 ;  /* 0x000000ffff487224 */ /* 0x000fce00078e004a */
.L_x_3255:
        /* <DEDUP_REMOVED lines=22> */
.L_x_3259:
        /* <DEDUP_REMOVED lines=12> */
.L_x_3260:
        /* <DEDUP_REMOVED lines=49> */
.L_x_3258:
        /* <DEDUP_REMOVED lines=22> */
.L_x_3262:
        /* <DEDUP_REMOVED lines=12> */
.L_x_3263:
        /* <DEDUP_REMOVED lines=50> */
.L_x_3261:
        /* <DEDUP_REMOVED lines=22> */
.L_x_3265:
        /* <DEDUP_REMOVED lines=12> */
.L_x_3266:
        /* <DEDUP_REMOVED lines=13> */
[----:B------:R-:W-:-:S03]  /*32a0*/  LOP3.LUT R19, R84, UR30, R77, 0x96, !PT ;  /* 0x0000001e54137c12 */ /* 0x000fc6000f8e964d */
[----:B------:R-:W-:Y:S01]  /*32b0*/  IMAD.MOV.U32 R90, RZ, RZ, RZ ;  /* 0x000000ffff5a7224 */ /* 0x000fe200078e00ff */
        /* <DEDUP_REMOVED lines=35> */
.L_x_3264:
        /* <DEDUP_REMOVED lines=15> */
.L_x_3242:
[----:B------:R-:W-:Y:S01]  /*35e0*/  ISETP.NE.AND P1, PT, R70, 0x1, PT ;  /* 0x000000014600780c */ /* 0x000fe20003f25270 */
[----:B------:R-:W-:Y:S01]  /*35f0*/  UIADD3 UR31, UPT, UPT, UR10, -0x700cb87f, URZ ;  /* 0x8ff347810a1f7890 */ /* 0x000fe2000fffe0ff */
[----:B------:R-:W-:Y:S01]  /*3600*/  IMAD.MOV.U32 R8, RZ, RZ, 0x2 ;  /* 0x00000002ff087424 */ /* 0x000fe200078e00ff */
[----:B------:R-:W-:Y:S01]  /*3610*/  UIADD3 UR32, UPT, UPT, UR10, -0x61c88647, URZ ;  /* 0x9e3779b90a207890 */ /* 0x000fe2000fffe0ff */
[----:B------:R-:W-:Y:S01]  /*3620*/  MOV R6, R18 ;  /* 0x0000001200067202 */ /* 0x000fe20000000f00 */
[----:B------:R-:W-:Y:S01]  /*3630*/  UIADD3 UR33, UPT, UPT, UR10, 0x78dde6e4, URZ ;  /* 0x78dde6e40a217890 */ /* 0x000fe2000fffe0ff */
[----:B------:R-:W-:Y:S01]  /*3640*/  IMAD.MOV.U32 R72, RZ, RZ, R68 ;  /* 0x000000ffff487224 */ /* 0x000fe200078e0044 */
[----:B------:R-:W-:Y:S02]  /*3650*/  UIADD3 UR34, UPT, UPT, UR10, -0xe443238, URZ ;  /* 0xf1bbcdc80a227890 */ /* 0x000fe4000fffe0ff */
[----:B------:R-:W-:Y:S02]  /*3660*/  UIADD3 UR35, UPT, UPT, UR11, 0x646e171e, URZ ;  /* 0x646e171e0b237890 */ /* 0x000fe4000fffe0ff */
[----:B------:R-:W-:-:S02]  /*3670*/  UIADD3 UR36, UPT, UPT, UR11, -0x24c28bd8, URZ ;  /* 0xdb3d74280b247890 */ /* 0x000fc4000fffe0ff */
[----:B------:R-:W-:Y:S01]  /*3680*/  UIADD3 UR37, UPT, UPT, UR10, 0x3c6ef372, URZ ;  /* 0x3c6ef3720a257890 */ /* 0x000fe2000fffe0ff */
[----:B------:R-:W-:Y:S11]  /*3690*/  @!P1 BRA `(.L_x_3268) ;  /* 0x0000000000fc9947 */ /* 0x000ff60003800000 */
        /* <DEDUP_REMOVED lines=10> */
.L_x_3269:
        /* <DEDUP_REMOVED lines=12> */
.L_x_3270:
        /* <DEDUP_REMOVED lines=39> */
[----:B------:R-:W-:Y:S02]  /*3a70*/  LOP3.LUT R19, R6, UR27, R73, 0x96, !PT ;  /* 0x0000001b06137c12 */ /* 0x000fe4000f8e9649 */
[----:B------:R-:W-:-:S07]  /*3a80*/  MOV R6, R68 ;  /* 0x0000004400067202 */ /* 0x000fce0000000f00 */
.L_x_3268:
[----:B------:R-:W-:Y:S01]  /*3a90*/  I2FP.F32.U32 R7, R6 ;  /* 0x0000000600077245 */ /* 0x000fe20000201000 */
[----:B-----5:R-:W-:Y:S01]  /*3aa0*/  HADD2.F32 R6, -RZ, R60.H0_H0 ;  /* 0x2000003cff067230 */ /* 0x020fe20000004100 */
        /* <DEDUP_REMOVED lines=18> */
.L_x_3272:
        /* <DEDUP_REMOVED lines=12> */
.L_x_3273:
        /* <DEDUP_REMOVED lines=42> */
.L_x_3271:
        /* <DEDUP_REMOVED lines=24> */
.L_x_3275:
        /* <DEDUP_REMOVED lines=12> */
.L_x_3276:
        /* <DEDUP_REMOVED lines=39> */
[----:B------:R-:W-:Y:S01]  /*43e0*/  IMAD.MOV.U32 R8, RZ, RZ, R72 ;  /* 0x000000ffff087224 */ /* 0x000fe200078e0048 */
[----:B------:R-:W-:Y:S01]  /*43f0*/  MOV R72, R10 ;  /* 0x0000000a00487202 */ /* 0x000fe20000000f00 */
[----:B------:R-:W-:-:S07]  /*4400*/  IMAD.MOV.U32 R11, RZ, RZ, RZ ;  /* 0x000000ffff0b7224 */ /* 0x000fce00078e00ff */
.L_x_3274:
[----:B------:R-:W-:Y:S01]  /*4410*/  I2FP.F32.U32 R9, R8 ;  /* 0x0000000800097245 */ /* 0x000fe20000201000 */
[----:B------:R-:W-:Y:S01]  /*4420*/  HADD2.F32 R60, -RZ, R60.H1_H1 ;  /* 0x3000003cff3c7230 */ /* 0x000fe20000004100 */
        /* <DEDUP_REMOVED lines=18> */
.L_x_3278:
        /* <DEDUP_REMOVED lines=12> */
.L_x_3279:
        /* <DEDUP_REMOVED lines=42> */
.L_x_3277:
        /* <DEDUP_REMOVED lines=24> */
.L_x_3281:
        /* <DEDUP_REMOVED lines=12> */
.L_x_3282:
        /* <DEDUP_REMOVED lines=42> */
.L_x_3280:
[----:B------:R-:W-:Y:S01]  /*4d90*/  I2FP.F32.U32 R9, R9 ;  /* 0x0000000900097245 */ /* 0x000fe20000201000 */
[----:B------:R-:W-:Y:S01]  /*4da0*/  HADD2.F32 R10, -RZ, R61.H0_H0 ;  /* 0x2000003dff0a7230 */ /* 0x000fe20000004100 */
[----:B------:R-:W-:Y:S01]  /*4db0*/  ISETP.NE.AND P2, PT, R11, 0x1, PT ;  /* 0x000000010b00780c */ /* 0x000fe20003f45270 */
[----:B------:R-:W-:Y:S02]  /*4dc0*/  IMAD.MOV.U32 R13, RZ, RZ, 0x2 ;  /* 0x00000002ff0d7424 */ /* 0x000fe400078e00ff */
[----:B------:R-:W-:-:S05]  /*4dd0*/  FFMA.FTZ R9, R9, R64, 1.1641532182693481445e-10 ;  /* 0x2f00000009097423 */ /* 0x000fca0000010040 */
        /* <DEDUP_REMOVED lines=15> */
.L_x_3284:
        /* <DEDUP_REMOVED lines=12> */
.L_x_3285:
        /* <DEDUP_REMOVED lines=39> */
[----:B------:R-:W-:Y:S02]  /*5200*/  LOP3.LUT R19, R10, UR27, R69, 0x96, !PT ;  /* 0x0000001b0a137c12 */ /* 0x000fe4000f8e9645 */
[----:B------:R-:W-:Y:S01]  /*5210*/  MOV R10, R72 ;  /* 0x00000048000a7202 */ /* 0x000fe20000000f00 */
[----:B------:R-:W-:-:S07]  /*5220*/  IMAD.MOV.U32 R72, RZ, RZ, R68 ;  /* 0x000000ffff487224 */ /* 0x000fce00078e0044 */
.L_x_3283:
[----:B------:R-:W-:Y:S01]  /*5230*/  I2FP.F32.U32 R11, R10 ;  /* 0x0000000a000b7245 */ /* 0x000fe20000201000 */
[----:B------:R-:W-:Y:S01]  /*5240*/  HADD2.F32 R10, -RZ, R25.H0_H0 ;  /* 0x20000019ff0a7230 */ /* 0x000fe20000004100 */
[----:B------:R-:W-:Y:S01]  /*5250*/  ISETP.NE.AND P2, PT, R13, 0x1, PT ;  /* 0x000000010d00780c */ /* 0x000fe20003f45270 */
[----:B------:R-:W-:Y:S02]  /*5260*/  @P0 HADD2.F32 R12, -RZ, R21.H0_H0 ;  /* 0x20000015ff0c0230 */ /* 0x000fe40000004100 */
[----:B------:R-:W-:Y:S01]  /*5270*/  FFMA.FTZ R11, R11, R64, 1.1641532182693481445e-10 ;  /* 0x2f0000000b0b7423 */ /* 0x000fe20000010040 */
[----:B------:R-:W-:-:S04]  /*5280*/  FMUL.FTZ R10, R10, UR5 ;  /* 0x000000050a0a7c20 */ /* 0x000fc80008410000 */
[----:B------:R-:W-:-:S04]  /*5290*/  FSETP.GTU.FTZ.AND P1, PT, R11, UR4, PT ;  /* 0x000000040b007c0b */ /* 0x000fc8000bf3c000 */
[----:B------:R-:W-:-:S05]  /*52a0*/  FSEL R10, R10, RZ, !P1 ;  /* 0x000000ff0a0a7208 */ /* 0x000fca0004800000 */
[----:B------:R-:W-:Y:S01]  /*52b0*/  FADD.FTZ R9, R9, R10 ;  /* 0x0000000a09097221 */ /* 0x000fe20000010000 */
[----:B------:R-:W-:-:S03]  /*52c0*/  IMAD.MOV.U32 R10, RZ, RZ, R18 ;  /* 0x000000ffff0a7224 */ /* 0x000fc600078e0012 */
[----:B------:R-:W-:Y:S01]  /*52d0*/  @P0 FADD.FTZ R17, R12, R9 ;  /* 0x000000090c110221 */ /* 0x000fe20000010000 */
[----:B------:R-:W-:Y:S01]  /*52e0*/  @!P0 MOV R17, R9 ;  /* 0x0000000900118202 */ /* 0x000fe20000000f00 */
[----:B------:R-:W-:Y:S01]  /*52f0*/  IMAD.MOV.U32 R12, RZ, RZ, 0x2 ;  /* 0x00000002ff0c7424 */ /* 0x000fe200078e00ff */
        /* <DEDUP_REMOVED lines=11> */
.L_x_3287:
        /* <DEDUP_REMOVED lines=12> */
.L_x_3288:
        /* <DEDUP_REMOVED lines=40> */
[----:B------:R-:W-:Y:S01]  /*56f0*/  IMAD.MOV.U32 R10, RZ, RZ, R72 ;  /* 0x000000ffff0a7224 */ /* 0x000fe200078e0048 */
[----:B------:R-:W-:-:S07]  /*5700*/  MOV R72, R70 ;  /* 0x0000004600487202 */ /* 0x000fce0000000f00 */
.L_x_3286:
[----:B------:R-:W-:Y:S01]  /*5710*/  ISETP.NE.AND P3, PT, R12, 0x1, PT ;  /* 0x000000010c00780c */ /* 0x000fe20003f65270 */
[----:B------:R-:W-:Y:S01]  /*5720*/  HADD2.F32 R61, -RZ, R61.H1_H1 ;  /* 0x3000003dff3d7230 */ /* 0x000fe20000004100 */
[----:B------:R-:W-:Y:S01]  /*5730*/  I2FP.F32.U32 R11, R10 ;  /* 0x0000000a000b7245 */ /* 0x000fe20000201000 */
[----:B------:R-:W-:-:S03]  /*5740*/  IMAD.MOV.U32 R13, RZ, RZ, 0x2 ;  /* 0x00000002ff0d7424 */ /* 0x000fc600078e00ff */
[----:B------:R-:W-:Y:S01]  /*5750*/  FMUL.FTZ R10, R61, UR5 ;  /* 0x000000053d0a7c20 */ /* 0x000fe20008410000 */
        /* <DEDUP_REMOVED lines=14> */
.L_x_3290:
        /* <DEDUP_REMOVED lines=12> */
.L_x_3291:
        /* <DEDUP_REMOVED lines=36> */
[----:B------:R-:W-:Y:S01]  /*5b40*/  LOP3.LUT R70, R74, UR34, R19, 0x96, !PT ;  /* 0x000000224a467c12 */ /* 0x000fe2000f8e9613 */
[----:B------:R-:W-:-:S04]  /*5b50*/  IMAD.WIDE.U32 R74, R75, -0x326172a9, RZ ;  /* 0xcd9e8d574b4a7825 */ /* 0x000fc800078e00ff */
[----:B------:R-:W-:Y:S01]  /*5b60*/  IMAD.WIDE.U32 R70, R70, -0x2daee0ad, RZ ;  /* 0xd2511f5346467825 */ /* 0x000fe200078e00ff */
[----:B------:R-:W-:Y:S02]  /*5b70*/  LOP3.LUT R16, R18, UR31, R75, 0x96, !PT ;  /* 0x0000001f12107c12 */ /* 0x000fe4000f8e964b */
[----:B------:R-:W-:Y:S01]  /*5b80*/  MOV R18, R74 ;  /* 0x0000004a00127202 */ /* 0x000fe20000000f00 */
[----:B------:R-:W-:Y:S01]  /*5b90*/  IMAD.MOV.U32 R72, RZ, RZ, R70 ;  /* 0x000000ffff487224 */ /* 0x000fe200078e0046 */
[----:B------:R-:W-:-:S07]  /*5ba0*/  LOP3.LUT R19, R12, UR27, R71, 0x96, !PT ;  /* 0x0000001b0c137c12 */ /* 0x000fce000f8e9647 */
.L_x_3289:
        /* <DEDUP_REMOVED lines=10> */
[----:B------:R-:W-:-:S03]  /*5c50*/  MOV R11, R18 ;  /* 0x00000012000b7202 */ /* 0x000fc60000000f00 */
        /* <DEDUP_REMOVED lines=13> */
.L_x_3293:
        /* <DEDUP_REMOVED lines=12> */
.L_x_3294:
        /* <DEDUP_REMOVED lines=41> */
[----:B------:R-:W-:-:S07]  /*6080*/  LOP3.LUT R19, R70, UR27, R13, 0x96, !PT ;  /* 0x0000001b46137c12 */ /* 0x000fce000f8e960d */
.L_x_3292:
        /* <DEDUP_REMOVED lines=19> */
.L_x_3296:
        /* <DEDUP_REMOVED lines=12> */
.L_x_3297:
        /* <DEDUP_REMOVED lines=43> */
.L_x_3295:
[----:B------:R-:W-:Y:S01]  /*6530*/  I2FP.F32.U32 R13, R13 ;  /* 0x0000000d000d7245 */ /* 0x000fe20000201000 */
[----:B------:R-:W-:Y:S01]  /*6540*/  HADD2.F32 R12, -RZ, R26.H0_H0 ;  /* 0x2000001aff0c7230 */ /* 0x000fe20000004100 */
[----:B------:R-:W-:Y:S01]  /*6550*/  MOV R14, 0x2 ;  /* 0x00000002000e7802 */ /* 0x000fe20000000f00 */
[----:B------:R-:W-:Y:S02]  /*6560*/  @P0 HADD2.F32 R67, -RZ, R22.H0_H0 ;  /* 0x20000016ff430230 */ /* 0x000fe40000004100 */
        /* <DEDUP_REMOVED lines=8> */
[----:B------:R-:W-:Y:S02]  /*65f0*/  @!P0 IMAD.MOV.U32 R67, RZ, RZ, R12 ;  /* 0x000000ffff438224 */ /* 0x000fe400078e000c */
[----:B------:R-:W-:-:S03]  /*6600*/  IMAD.MOV.U32 R12, RZ, RZ, R18 ;  /* 0x000000ffff0c7224 */ /* 0x000fc600078e0012 */
        /* <DEDUP_REMOVED lines=10> */
.L_x_3299:
        /* <DEDUP_REMOVED lines=12> */
.L_x_3300:
        /* <DEDUP_REMOVED lines=43> */
.L_x_3298:
        /* <DEDUP_REMOVED lines=19> */
.L_x_3302:
        /* <DEDUP_REMOVED lines=12> */
.L_x_3303:
        /* <DEDUP_REMOVED lines=43> */
.L_x_3301:
        /* <DEDUP_REMOVED lines=25> */
.L_x_3305:
        /* <DEDUP_REMOVED lines=12> */
.L_x_3306:
        /* <DEDUP_REMOVED lines=42> */
.L_x_3304:
        /* <DEDUP_REMOVED lines=19> */
.L_x_3308:
        /* <DEDUP_REMOVED lines=12> */
.L_x_3309:
        /* <DEDUP_REMOVED lines=43> */
.L_x_3307:
[----:B------:R-:W-:Y:S01]  /*7850*/  I2FP.F32.U32 R71, R14 ;  /* 0x0000000e00477245 */ /* 0x000fe20000201000 */
[----:B------:R-:W-:Y:S02]  /*7860*/  HADD2.F32 R14, -RZ, R27.H0_H0 ;  /* 0x2000001bff0e7230 */ /* 0x000fe40000004100 */
[----:B------:R-:W-:Y:S02]  /*7870*/  @P0 HADD2.F32 R76, -RZ, R23.H0_H0 ;  /* 0x20000017ff4c0230 */ /* 0x000fe40000004100 */
[----:B------:R-:W-:Y:S01]  /*7880*/  FFMA.FTZ R71, R71, R64, 1.1641532182693481445e-10 ;  /* 0x2f00000047477423 */ /* 0x000fe20000010040 */
[----:B------:R-:W-:Y:S01]  /*7890*/  FMUL.FTZ R14, R14, UR5 ;  /* 0x000000050e0e7c20 */ /* 0x000fe20008410000 */
[----:B------:R-:W-:-:S03]  /*78a0*/  IMAD.MOV.U32 R73, RZ, RZ, R18 ;  /* 0x000000ffff497224 */ /* 0x000fc600078e0012 */
[----:B------:R-:W-:-:S04]  /*78b0*/  FSETP.GTU.FTZ.AND P5, PT, R71, UR4, PT ;  /* 0x0000000447007c0b */ /* 0x000fc8000bfbc000 */
[----:B------:R-:W-:Y:S02]  /*78c0*/  FSEL R74, R14, RZ, !P5 ;  /* 0x000000ff0e4a7208 */ /* 0x000fe40006800000 */
[----:B------:R-:W-:Y:S02]  /*78d0*/  SEL R14, RZ, 0x1, P5 ;  /* 0x00000001ff0e7807 */ /* 0x000fe40002800000 */
[----:B------:R-:W-:Y:S01]  /*78e0*/  ISETP.NE.AND P5, PT, R75, 0x1, PT ;  /* 0x000000014b00780c */ /* 0x000fe20003fa5270 */
[----:B------:R-:W-:-:S04]  /*78f0*/  FADD.FTZ R13, R13, R74 ;  /* 0x0000004a0d0d7221 */ /* 0x000fc80000010000 */
[--C-:B------:R-:W-:Y:S01]  /*7900*/  @P0 FADD.FTZ R71, R76, R13.reuse ;  /* 0x0000000d4c470221 */ /* 0x100fe20000010000 */
[--C-:B------:R-:W-:Y:S01]  /*7910*/  @!P0 IMAD.MOV.U32 R71, RZ, RZ, R13.reuse ;  /* 0x000000ffff478224 */ /* 0x100fe200078e000d */
[----:B------:R-:W-:Y:S02]  /*7920*/  MOV R76, 0x2 ;  /* 0x00000002004c7802 */ /* 0x000fe40000000f00 */
[----:B------:R-:W-:Y:S02]  /*7930*/  PRMT R13, R14, 0x7610, R13 ;  /* 0x000076100e0d7816 */ /* 0x000fe4000000000d */
        /* <DEDUP_REMOVED lines=10> */
.L_x_3311:
        /* <DEDUP_REMOVED lines=12> */
.L_x_3312:
        /* <DEDUP_REMOVED lines=42> */
.L_x_3310:
        /* <DEDUP_REMOVED lines=19> */
.L_x_3314:
        /* <DEDUP_REMOVED lines=14> */
.L_x_3315:
        /* <DEDUP_REMOVED lines=40> */
[----:B------:R-:W-:Y:S02]  /*81d0*/  LOP3.LUT R19, R76, UR27, R85, 0x96, !PT ;  /* 0x0000001b4c137c12 */ /* 0x000fe4000f8e9655 */
[----:B------:R-:W-:-:S07]  /*81e0*/  MOV R72, R84 ;  /* 0x0000005400487202 */ /* 0x000fce0000000f00 */
.L_x_3313:
        /* <DEDUP_REMOVED lines=13> */
[--C-:B------:R-:W-:Y:S01]  /*82c0*/  @!P0 IMAD.MOV.U32 R73, RZ, RZ, R14.reuse ;  /* 0x000000ffff498224 */ /* 0x100fe200078e000e */
[----:B------:R-:W-:-:S04]  /*82d0*/  PRMT R14, R63, 0x7610, R14 ;  /* 0x000076103f0e7816 */ /* 0x000fc8000000000e */
[----:B------:R-:W-:-:S04]  /*82e0*/  F2FP.F16.F32.PACK_AB R63, RZ, R73 ;  /* 0x00000049ff3f723e */ /* 0x000fc800000000ff */
[----:B------:R-:W-:-:S07]  /*82f0*/  PRMT R63, R74, 0x5410, R63 ;  /* 0x000054104a3f7816 */ /* 0x000fce000000003f */
.L_x_3267:
[----:B------:R-:W0:Y:S01]  /*8300*/  LDC.64 R76, c[0x0][0x3a8] ;  /* 0x0000ea00ff4c7b82 */ /* 0x000e220000000a00 */
[----:B------:R-:W-:Y:S01]  /*8310*/  SEL R78, RZ, 0x1000000, !P5 ;  /* 0x01000000ff4e7807 */ /* 0x000fe20006800000 */
[----:B------:R-:W-:Y:S01]  /*8320*/  UISETP.NE.U32.AND UP0, UPT, UR12, URZ, UPT ;  /* 0x000000ff0c00728c */ /* 0x000fe2000bf05070 */
[----:B------:R-:W-:Y:S01]  /*8330*/  SEL R70, RZ, 0x10000, !P4 ;  /* 0x00010000ff467807 */ /* 0x000fe20006000000 */
[----:B------:R-:W-:Y:S01]  /*8340*/  IMAD.MOV.U32 R83, RZ, RZ, 0x10 ;  /* 0x00000010ff537424 */ /* 0x000fe200078e00ff */
[----:B------:R-:W-:Y:S01]  /*8350*/  ISETP.NE.AND P5, PT, R81, RZ, PT ;  /* 0x000000ff5100720c */ /* 0x000fe20003fa5270 */
[----:B------:R-:W-:Y:S01]  /*8360*/  UISETP.NE.AND.EX UP0, UPT, UR13, URZ, UPT, UP0 ;  /* 0x000000ff0d00728c */ /* 0x000fe2000bf05300 */
[----:B------:R-:W-:Y:S01]  /*8370*/  ISETP.NE.AND P4, PT, R82, RZ, PT ;  /* 0x000000ff5200720c */ /* 0x000fe20003f85270 */
[----:B------:R-:W1:Y:S01]  /*8380*/  LDC.64 R74, c[0x0][0x3b0] ;  /* 0x0000ec00ff4a7b82 */ /* 0x000e620000000a00 */
[----:B------:R-:W-:Y:S02]  /*8390*/  SEL R85, RZ, 0x100, !P3 ;  /* 0x00000100ff557807 */ /* 0x000fe40005800000 */
[----:B------:R-:W-:-:S02]  /*83a0*/  SEL R68, RZ, 0x1000000, !P1 ;  /* 0x01000000ff447807 */ /* 0x000fc40004800000 */
[----:B------:R-:W-:Y:S02]  /*83b0*/  SEL R79, RZ, 0x10000, !P4 ;  /* 0x00010000ff4f7807 */ /* 0x000fe40006000000 */
[----:B------:R-:W-:Y:S02]  /*83c0*/  SEL R66, RZ, 0x100, !P5 ;  /* 0x00000100ff427807 */ /* 0x000fe40006800000 */
[----:B------:R-:W-:Y:S01]  /*83d0*/  ISETP.NE.AND P6, PT, R80, RZ, PT ;  /* 0x000000ff5000720c */ /* 0x000fe20003fc5270 */
[----:B------:R-:W2:Y:S01]  /*83e0*/  @UP0 LDCU.64 UR32, c[0x0][0x398] ;  /* 0x00007300ff2007ac */ /* 0x000ea20008000a00 */
[----:B------:R-:W-:Y:S01]  /*83f0*/  LOP3.LUT R85, R85, R78, R70, 0xfe, !PT ;  /* 0x0000004e55557212 */ /* 0x000fe200078efe46 */
[----:B------:R-:W3:Y:S01]  /*8400*/  @P0 LDC.64 R80, c[0x0][0x3a0] ;  /* 0x0000e800ff500b82 */ /* 0x000ee20000000a00 */
[----:B------:R-:W-:Y:S02]  /*8410*/  LOP3.LUT R66, R66, R68, R79, 0xfe, !PT ;  /* 0x0000004442427212 */ /* 0x000fe400078efe4f */
[----:B------:R-:W-:Y:S01]  /*8420*/  SEL R84, RZ, 0x1, !P2 ;  /* 0x00000001ff547807 */ /* 0x000fe20005000000 */
[----:B0-----:R-:W-:Y:S01]  /*8430*/  IMAD.WIDE.U32 R86, R5, 0x10, R76 ;  /* 0x0000001005567825 */ /* 0x001fe200078e004c */
[----:B------:R-:W-:-:S02]  /*8440*/  SEL R79, RZ, 0x1, !P6 ;  /* 0x00000001ff4f7807 */ /* 0x000fc40007000000 */
[----:B------:R-:W-:Y:S02]  /*8450*/  LOP3.LUT R85, R85, R84, RZ, 0xfc, !PT ;  /* 0x0000005455557212 */ /* 0x000fe400078efcff */
[----:B------:R-:W-:Y:S01]  /*8460*/  LOP3.LUT R84, R66, R79, RZ, 0xfc, !PT ;  /* 0x0000004f42547212 */ /* 0x000fe200078efcff */
[----:B------:R0:W-:Y:S01]  /*8470*/  STG.E.128 desc[UR8][R86.64], R60 ;  /* 0x0000003c56007986 */ /* 0x0001e2000c101d08 */
[----:B------:R-:W-:Y:S01]  /*8480*/  PLOP3.LUT P1, PT, PT, PT, UP0, 0x80, 0x8 ;  /* 0x000000000008781c */ /* 0x000fe20003f2f008 */
[C---:B-1----:R-:W-:Y:S01]  /*8490*/  IMAD.WIDE.U32 R88, R5.reuse, 0x8, R74 ;  /* 0x0000000805587825 */ /* 0x042fe200078e004a */
[----:B------:R-:W-:Y:S02]  /*84a0*/  IADD3 R66, PT, PT, R5, 0x100, RZ ;  /* 0x0000010005427810 */ /* 0x000fe40007ffe0ff */
[----:B------:R-:W-:Y:S02]  /*84b0*/  PLOP3.LUT P2, PT, PT, PT, UP0, 0x80, 0x8 ;  /* 0x000000000008781c */ /* 0x000fe40003f4f008 */
[----:B------:R0:W-:Y:S01]  /*84c0*/  STG.E.64 desc[UR8][R88.64], R84 ;  /* 0x0000005458007986 */ /* 0x0001e2000c101b08 */
[----:B------:R-:W-:-:S04]  /*84d0*/  IMAD.WIDE.U32 R78, R66, 0x10, R102 ;  /* 0x00000010424e7825 */ /* 0x000fc800078e0066 */
[----:B---3--:R-:W-:-:S04]  /*84e0*/  @P0 IMAD.WIDE.U32 R80, R66, 0x10, R80 ;  /* 0x0000001042500825 */ /* 0x008fc800078e0050 */
[----:B--2---:R-:W-:Y:S01]  /*84f0*/  @P1 IMAD.WIDE.U32 R82, R66, R83, UR32 ;  /* 0x0000002042521e25 */ /* 0x004fe2000f8e0053 */
[----:B------:R-:W-:Y:S06]  /*8500*/  BRA.U !UP0, `(.L_x_3316) ;  /* 0x0000000108507547 */ /* 0x000fec000b800000 */
        /* <DEDUP_REMOVED lines=20> */
.L_x_3316:
[----:B------:R2:W5:Y:S04]  /*8650*/  @P2 LDG.E.128 R24, desc[UR8][R82.64] ;  /* 0x0000000852182981 */ /* 0x000568000c1e1d00 */
[----:B------:R2:W5:Y:S04]  /*8660*/  @P0 LDG.E.128 R20, desc[UR8][R80.64] ;  /* 0x0000000850140981 */ /* 0x000568000c1e1d00 */
[----:B01----:R2:W5:Y:S01]  /*8670*/  LDG.E.128 R60, desc[UR8][R78.64] ;  /* 0x000000084e3c7981 */ /* 0x003562000c1e1d00 */
[----:B------:R-:W-:Y:S05]  /*8680*/  BRA.U !UP0, `(.L_x_3317) ;  /* 0x0000005108e07547 */ /* 0x000fea000b800000 */
        /* <DEDUP_REMOVED lines=15> */
.L_x_3319:
        /* <DEDUP_REMOVED lines=12> */
.L_x_3320:
[----:B------:R-:W-:Y:S01]  /*8840*/  IMAD.WIDE.U32 R10, R2, -0x326172a9, RZ ;  /* 0xcd9e8d57020a7825 */ /* 0x000fe200078e00ff */
[----:B------:R-:W-:Y:S01]  /*8850*/  LOP3.LUT R18, R4, UR11, R9, 0x96, !PT ;  /* 0x0000000b04127c12 */ /* 0x000fe2000f8e9609 */
[----:B------:R-:W-:Y:S02]  /*8860*/  UIADD3 UR31, UPT, UPT, UR10, -0x61c88647, URZ ;  /* 0x9e3779b90a1f7890 */ /* 0x000fe4000fffe0ff */
[----:B------:R-:W-:Y:S01]  /*8870*/  UIADD3 UR32, UPT, UPT, UR11, -0x24c28bd8, URZ ;  /* 0xdb3d74280b207890 */ /* 0x000fe2000fffe0ff */
[----:B------:R-:W-:Y:S01]  /*8880*/  LOP3.LUT R12, R3, UR10, R11, 0x96, !PT ;  /* 0x0000000a030c7c12 */ /* 0x000fe2000f8e960b */
[----:B------:R-:W-:-:S04]  /*8890*/  IMAD.WIDE.U32 R18, R18, -0x326172a9, RZ ;  /* 0xcd9e8d5712127825 */ /* 0x000fc800078e00ff */
[----:B------:R-:W-:Y:S01]  /*88a0*/  IMAD.WIDE.U32 R12, R12, -0x2daee0ad, RZ ;  /* 0xd2511f530c0c7825 */ /* 0x000fe200078e00ff */
[----:B--2---:R-:W-:Y:S01]  /*88b0*/  LOP3.LUT R78, R10, UR31, R19, 0x96, !PT ;  /* 0x0000001f0a4e7c12 */ /* 0x004fe2000f8e9613 */
        /* <DEDUP_REMOVED lines=38> */
[----:B------:R-:W-:Y:S02]  /*8b20*/  IMAD.MOV.U32 R68, RZ, RZ, R10 ;  /* 0x000000ffff447224 */ /* 0x000fe400078e000a */
[----:B------:R-:W-:Y:S01]  /*8b30*/  HFMA2 R10, -RZ, RZ, 0, 0 ;  /* 0x00000000ff0a7431 */ /* 0x000fe200000001ff */
[----:B------:R-:W-:-:S07]  /*8b40*/  LOP3.LUT R19, R8, UR27, R11, 0x96, !PT ;  /* 0x0000001b08137c12 */ /* 0x000fce000f8e960b */
.L_x_3318:
[----:B------:R-:W-:Y:S01]  /*8b50*/  I2FP.F32.U32 R9, R6 ;  /* 0x0000000600097245 */ /* 0x000fe20000201000 */
[----:B-----5:R-:W-:Y:S01]  /*8b60*/  HADD2.F32 R6, -RZ, R60.H0_H0 ;  /* 0x2000003cff067230 */ /* 0x020fe20000004100 */
[----:B------:R-:W-:Y:S01]  /*8b70*/  ISETP.NE.AND P2, PT, R10, 0x1, PT ;  /* 0x000000010a00780c */ /* 0x000fe20003f45270 */
[----:B------:R-:W-:Y:S02]  /*8b80*/  IMAD.MOV.U32 R11, RZ, RZ, 0x2 ;  /* 0x00000002ff0b7424 */ /* 0x000fe400078e00ff */
[----:B------:R-:W-:Y:S01]  /*8b90*/  FFMA.FTZ R9, R9, R64, 1.1641532182693481445e-10 ;  /* 0x2f00000009097423 */ /* 0x000fe20000010040 */
[----:B------:R-:W-:Y:S01]  /*8ba0*/  FMUL.FTZ R6, R6, UR5 ;  /* 0x0000000506067c20 */ /* 0x000fe20008410000 */
[----:B------:R-:W-:-:S03]  /*8bb0*/  IMAD.MOV.U32 R8, RZ, RZ, R18 ;  /* 0x000000ffff087224 */ /* 0x000fc600078e0012 */
        /* <DEDUP_REMOVED lines=13> */
.L_x_3322:
        /* <DEDUP_REMOVED lines=12> */
.L_x_3323:
        /* <DEDUP_REMOVED lines=46> */
[----:B------:R-:W-:Y:S01]  /*9030*/  LOP3.LUT R19, R8, UR27, R13, 0x96, !PT ;  /* 0x0000001b08137c12 */ /* 0x000fe2000f8e960d */
[----:B------:R-:W-:Y:S01]  /*9040*/  IMAD.MOV.U32 R8, RZ, RZ, R68 ;  /* 0x000000ffff087224 */ /* 0x000fe200078e0044 */
[----:B------:R-:W-:-:S07]  /*9050*/  MOV R68, R12 ;  /* 0x0000000c00447202 */ /* 0x000fce0000000f00 */
.L_x_3321:
[----:B------:R-:W-:Y:S01]  /*9060*/  I2FP.F32.U32 R9, R8 ;  /* 0x0000000800097245 */ /* 0x000fe20000201000 */
[----:B------:R-:W-:Y:S01]  /*9070*/  HADD2.F32 R8, -RZ, R24.H0_H0 ;  /* 0x20000018ff087230 */ /* 0x000fe20000004100 */
[----:B------:R-:W-:Y:S01]  /*9080*/  ISETP.NE.AND P2, PT, R11, 0x1, PT ;  /* 0x000000010b00780c */ /* 0x000fe20003f45270 */
[----:B--2---:R-:W-:Y:S02]  /*9090*/  @P0 HADD2.F32 R79, -RZ, R20.H0_H0 ;  /* 0x20000014ff4f0230 */ /* 0x004fe40000004100 */
[----:B------:R-:W-:Y:S02]  /*90a0*/  HFMA2 R10, -RZ, RZ, 0, 1.1920928955078125e-07 ;  /* 0x00000002ff0a7431 */ /* 0x000fe400000001ff */
[----:B------:R-:W-:Y:S01]  /*90b0*/  FFMA.FTZ R9, R9, R64, 1.1641532182693481445e-10 ;  /* 0x2f00000009097423 */ /* 0x000fe20000010040 */
[----:B------:R-:W-:-:S04]  /*90c0*/  FMUL.FTZ R8, R8, UR5 ;  /* 0x0000000508087c20 */ /* 0x000fc80008410000 */
[----:B------:R-:W-:-:S04]  /*90d0*/  FSETP.GTU.FTZ.AND P1, PT, R9, UR4, PT ;  /* 0x0000000409007c0b */ /* 0x000fc8000bf3c000 */
[----:B------:R-:W-:Y:S01]  /*90e0*/  FSEL R9, R8, RZ, !P1 ;  /* 0x000000ff08097208 */ /* 0x000fe20004800000 */
[----:B------:R-:W-:-:S04]  /*90f0*/  IMAD.MOV.U32 R8, RZ, RZ, R18 ;  /* 0x000000ffff087224 */ /* 0x000fc800078e0012 */
        /* <DEDUP_REMOVED lines=14> */
.L_x_3325:
        /* <DEDUP_REMOVED lines=12> */
.L_x_3326:
        /* <DEDUP_REMOVED lines=45> */
[----:B------:R-:W-:Y:S01]  /*9570*/  HFMA2 R10, -RZ, RZ, 0, 0 ;  /* 0x00000000ff0a7431 */ /* 0x000fe200000001ff */
[----:B------:R-:W-:Y:S01]  /*9580*/  LOP3.LUT R19, R8, UR27, R13, 0x96, !PT ;  /* 0x0000001b08137c12 */ /* 0x000fe2000f8e960d */
[----:B------:R-:W-:Y:S02]  /*9590*/  IMAD.MOV.U32 R8, RZ, RZ, R68 ;  /* 0x000000ffff087224 */ /* 0x000fe400078e0044 */
[----:B------:R-:W-:-:S07]  /*95a0*/  IMAD.MOV.U32 R68, RZ, RZ, R12 ;  /* 0x000000ffff447224 */ /* 0x000fce00078e000c */
.L_x_3324:
[----:B------:R-:W-:Y:S01]  /*95b0*/  I2FP.F32.U32 R9, R8 ;  /* 0x0000000800097245 */ /* 0x000fe20000201000 */
[----:B------:R-:W-:Y:S01]  /*95c0*/  HADD2.F32 R60, -RZ, R60.H1_H1 ;  /* 0x3000003cff3c7230 */ /* 0x000fe20000004100 */
[----:B------:R-:W-:Y:S01]  /*95d0*/  ISETP.NE.AND P2, PT, R10, 0x1, PT ;  /* 0x000000010a00780c */ /* 0x000fe20003f45270 */
[----:B------:R-:W-:Y:S02]  /*95e0*/  IMAD.MOV.U32 R11, RZ, RZ, 0x2 ;  /* 0x00000002ff0b7424 */ /* 0x000fe400078e00ff */
        /* <DEDUP_REMOVED lines=16> */
.L_x_3328:
        /* <DEDUP_REMOVED lines=12> */
.L_x_3329:
        /* <DEDUP_REMOVED lines=46> */
[----:B------:R-:W-:-:S04]  /*9a90*/  LOP3.LUT R16, R12, UR31, R19, 0x96, !PT ;  /* 0x0000001f0c107c12 */ /* 0x000fc8000f8e9613 */
[----:B------:R-:W-:Y:S02]  /*9aa0*/  LOP3.LUT R19, R10, UR27, R83, 0x96, !PT ;  /* 0x0000001b0a137c12 */ /* 0x000fe4000f8e9653 */
[----:B------:R-:W-:-:S07]  /*9ab0*/  MOV R68, R82 ;  /* 0x0000005200447202 */ /* 0x000fce0000000f00 */
.L_x_3327:
        /* <DEDUP_REMOVED lines=8> */
[----:B------:R-:W-:-:S05]  /*9b40*/  FSEL R9, R10, RZ, !P1 ;  /* 0x000000ff0a097208 */ /* 0x000fca0004800000 */
[----:B------:R-:W-:Y:S01]  /*9b50*/  FADD.FTZ R8, R8, R9 ;  /* 0x0000000908087221 */ /* 0x000fe20000010000 */
[----:B------:R-:W-:-:S03]  /*9b60*/  IMAD.MOV.U32 R9, RZ, RZ, R18 ;  /* 0x000000ffff097224 */ /* 0x000fc600078e0012 */
        /* <DEDUP_REMOVED lines=13> */
.L_x_3331:
        /* <DEDUP_REMOVED lines=12> */
.L_x_3332:
        /* <DEDUP_REMOVED lines=46> */
[----:B------:R-:W-:Y:S02]  /*9fe0*/  HFMA2 R12, -RZ, RZ, 0, 0 ;  /* 0x00000000ff0c7431 */ /* 0x000fe400000001ff */
[----:B------:R-:W-:Y:S01]  /*9ff0*/  IMAD.MOV.U32 R68, RZ, RZ, R84 ;  /* 0x000000ffff447224 */ /* 0x000fe200078e0054 */
[----:B------:R-:W-:-:S07]  /*a000*/  LOP3.LUT R19, R10, UR27, R85, 0x96, !PT ;  /* 0x0000001b0a137c12 */ /* 0x000fce000f8e9655 */
.L_x_3330:
[----:B------:R-:W-:Y:S01]  /*a010*/  I2FP.F32.U32 R9, R9 ;  /* 0x0000000900097245 */ /* 0x000fe20000201000 */
[----:B------:R-:W-:Y:S01]  /*a020*/  HADD2.F32 R10, -RZ, R61.H0_H0 ;  /* 0x2000003dff0a7230 */ /* 0x000fe20000004100 */
[----:B------:R-:W-:Y:S01]  /*a030*/  ISETP.NE.AND P2, PT, R12, 0x1, PT ;  /* 0x000000010c00780c */ /* 0x000fe20003f45270 */
[----:B------:R-:W-:Y:S02]  /*a040*/  IMAD.MOV.U32 R13, RZ, RZ, 0x2 ;  /* 0x00000002ff0d7424 */ /* 0x000fe400078e00ff */
[----:B------:R-:W-:-:S05]  /*a050*/  FFMA.FTZ R9, R9, R64, 1.1641532182693481445e-10 ;  /* 0x2f00000009097423 */ /* 0x000fca0000010040 */
[----:B------:R-:W-:Y:S01]  /*a060*/  FSETP.GTU.FTZ.AND P1, PT, R9, UR4, PT ;  /* 0x0000000409007c0b */ /* 0x000fe2000bf3c000 */
[----:B------:R-:W-:Y:S01]  /*a070*/  FMUL.FTZ R9, R10, UR5 ;  /* 0x000000050a097c20 */ /* 0x000fe20008410000 */
[----:B------:R-:W-:Y:S02]  /*a080*/  IMAD.MOV.U32 R10, RZ, RZ, R18 ;  /* 0x000000ffff0a7224 */ /* 0x000fe400078e0012 */
        /* <DEDUP_REMOVED lines=12> */
.L_x_3334:
        /* <DEDUP_REMOVED lines=12> */
.L_x_3335:
        /* <DEDUP_REMOVED lines=49> */
.L_x_3333:
        /* <DEDUP_REMOVED lines=10> */
[--C-:B------:R-:W-:Y:S01]  /*a5c0*/  @P0 FADD.FTZ R81, R12, R9.reuse ;  /* 0x000000090c510221 */ /* 0x100fe20000010000 */
[----:B------:R-:W-:Y:S02]  /*a5d0*/  @!P0 IMAD.MOV.U32 R81, RZ, RZ, R9 ;  /* 0x000000ffff518224 */ /* 0x000fe400078e0009 */
[----:B------:R-:W-:Y:S01]  /*a5e0*/  HFMA2 R12, -RZ, RZ, 0, 1.1920928955078125e-07 ;  /* 0x00000002ff0c7431 */ /* 0x000fe200000001ff */
[----:B------:R-:W-:Y:S02]  /*a5f0*/  SEL R9, RZ, 0x1, P1 ;  /* 0x00000001ff097807 */ /* 0x000fe40000800000 */
        /* <DEDUP_REMOVED lines=10> */
.L_x_3337:
        /* <DEDUP_REMOVED lines=12> */
.L_x_3338:
        /* <DEDUP_REMOVED lines=44> */
[----:B------:R-:W-:-:S04]  /*aa20*/  LOP3.LUT R16, R84, UR31, R19, 0x96, !PT ;  /* 0x0000001f54107c12 */ /* 0x000fc8000f8e9613 */
[----:B------:R-:W-:Y:S01]  /*aa30*/  LOP3.LUT R19, R10, UR27, R13, 0x96, !PT ;  /* 0x0000001b0a137c12 */ /* 0x000fe2000f8e960d */
[----:B------:R-:W-:Y:S02]  /*aa40*/  IMAD.MOV.U32 R10, RZ, RZ, R68 ;  /* 0x000000ffff0a7224 */ /* 0x000fe400078e0044 */
[----:B------:R-:W-:Y:S02]  /*aa50*/  IMAD.MOV.U32 R68, RZ, RZ, R12 ;  /* 0x000000ffff447224 */ /* 0x000fe400078e000c */
[----:B------:R-:W-:-:S07]  /*aa60*/  HFMA2 R12, -RZ, RZ, 0, 0 ;  /* 0x00000000ff0c7431 */ /* 0x000fce00000001ff */
.L_x_3336:
[----:B------:R-:W-:Y:S01]  /*aa70*/  ISETP.NE.AND P3, PT, R12, 0x1, PT ;  /* 0x000000010c00780c */ /* 0x000fe20003f65270 */
[----:B------:R-:W-:Y:S01]  /*aa80*/  HADD2.F32 R61, -RZ, R61.H1_H1 ;  /* 0x3000003dff3d7230 */ /* 0x000fe20000004100 */
[----:B------:R-:W-:Y:S01]  /*aa90*/  I2FP.F32.U32 R11, R10 ;  /* 0x0000000a000b7245 */ /* 0x000fe20000201000 */
[----:B------:R-:W-:-:S03]  /*aaa0*/  IMAD.MOV.U32 R13, RZ, RZ, 0x2 ;  /* 0x00000002ff0d7424 */ /* 0x000fc600078e00ff */
[----:B------:R-:W-:Y:S01]  /*aab0*/  FMUL.FTZ R10, R61, UR5 ;  /* 0x000000053d0a7c20 */ /* 0x000fe20008410000 */
[----:B------:R-:W-:-:S05]  /*aac0*/  FFMA.FTZ R11, R11, R64, 1.1641532182693481445e-10 ;  /* 0x2f0000000b0b7423 */ /* 0x000fca0000010040 */
[----:B------:R-:W-:Y:S01]  /*aad0*/  FSETP.GTU.FTZ.AND P2, PT, R11, UR4, PT ;  /* 0x000000040b007c0b */ /* 0x000fe2000bf5c000 */
[----:B------:R-:W-:-:S03]  /*aae0*/  IMAD.MOV.U32 R11, RZ, RZ, R18 ;  /* 0x000000ffff0b7224 */ /* 0x000fc600078e0012 */
[----:B------:R-:W-:Y:S02]  /*aaf0*/  PLOP3.LUT P1, PT, P2, PT, PT, 0x8, 0x80 ;  /* 0x000000000080781c */ /* 0x000fe4000172e170 */
[----:B------:R-:W-:Y:S01]  /*ab00*/  FSEL R10, R10, RZ, !P2 ;  /* 0x000000ff0a0a7208 */ /* 0x000fe20005000000 */
[----:B------:R-:W-:Y:S10]  /*ab10*/  @!P3 BRA `(.L_x_3339) ;  /* 0x000000040018b947 */ /* 0x000ff40003800000 */
        /* <DEDUP_REMOVED lines=8> */
.L_x_3340:
        /* <DEDUP_REMOVED lines=12> */
.L_x_3341:
        /* <DEDUP_REMOVED lines=50> */
.L_x_3339:
        /* <DEDUP_REMOVED lines=24> */
.L_x_3343:
        /* <DEDUP_REMOVED lines=12> */
.L_x_3344:
        /* <DEDUP_REMOVED lines=47> */
[----:B------:R-:W-:Y:S02]  /*b4b0*/  LOP3.LUT R19, R12, UR27, R85, 0x96, !PT ;  /* 0x0000001b0c137c12 */ /* 0x000fe4000f8e9655 */
[----:B------:R-:W-:-:S07]  /*b4c0*/  MOV R68, R84 ;  /* 0x0000005400447202 */ /* 0x000fce0000000f00 */
.L_x_3342:
[----:B------:R-:W-:Y:S01]  /*b4d0*/  I2FP.F32.U32 R11, R11 ;  /* 0x0000000b000b7245 */ /* 0x000fe20000201000 */
[----:B------:R-:W-:Y:S01]  /*b4e0*/  HADD2.F32 R12, -RZ, R62.H0_H0 ;  /* 0x2000003eff0c7230 */ /* 0x000fe20000004100 */
        /* <DEDUP_REMOVED lines=17> */
.L_x_3346:
        /* <DEDUP_REMOVED lines=12> */
.L_x_3347:
        /* <DEDUP_REMOVED lines=47> */
[----:B------:R-:W-:Y:S01]  /*b9b0*/  MOV R12, R68 ;  /* 0x00000044000c7202 */ /* 0x000fe20000000f00 */
[----:B------:R-:W-:-:S07]  /*b9c0*/  IMAD.MOV.U32 R68, RZ, RZ, R84 ;  /* 0x000000ffff447224 */ /* 0x000fce00078e0054 */
.L_x_3345:
[----:B------:R-:W-:Y:S01]  /*b9d0*/  I2FP.F32.U32 R13, R12 ;  /* 0x0000000c000d7245 */ /* 0x000fe20000201000 */
[----:B------:R-:W-:Y:S02]  /*b9e0*/  HADD2.F32 R12, -RZ, R26.H0_H0 ;  /* 0x2000001aff0c7230 */ /* 0x000fe40000004100 */
[----:B------:R-:W-:Y:S02]  /*b9f0*/  @P0 HADD2.F32 R85, -RZ, R22.H0_H0 ;  /* 0x20000016ff550230 */ /* 0x000fe40000004100 */
[----:B------:R-:W-:Y:S01]  /*ba00*/  FFMA.FTZ R13, R13, R64, 1.1641532182693481445e-10 ;  /* 0x2f0000000d0d7423 */ /* 0x000fe20000010040 */
[----:B------:R-:W-:-:S04]  /*ba10*/  FMUL.FTZ R12, R12, UR5 ;  /* 0x000000050c0c7c20 */ /* 0x000fc80008410000 */
[----:B------:R-:W-:Y:S01]  /*ba20*/  FSETP.GTU.FTZ.AND P3, PT, R13, UR4, PT ;  /* 0x000000040d007c0b */ /* 0x000fe2000bf7c000 */
[----:B------:R-:W-:-:S03]  /*ba30*/  IMAD.MOV.U32 R13, RZ, RZ, R18 ;  /* 0x000000ffff0d7224 */ /* 0x000fc600078e0012 */
[----:B------:R-:W-:-:S05]  /*ba40*/  FSEL R12, R12, RZ, !P3 ;  /* 0x000000ff0c0c7208 */ /* 0x000fca0005800000 */
[----:B------:R-:W-:Y:S01]  /*ba50*/  FADD.FTZ R12, R11, R12 ;  /* 0x0000000c0b0c7221 */ /* 0x000fe20000010000 */
[----:B------:R-:W-:Y:S02]  /*ba60*/  SEL R11, RZ, 0x1, P3 ;  /* 0x00000001ff0b7807 */ /* 0x000fe40001800000 */
[----:B------:R-:W-:Y:S01]  /*ba70*/  ISETP.NE.AND P3, PT, R86, 0x1, PT ;  /* 0x000000015600780c */ /* 0x000fe20003f65270 */
[----:B------:R-:W-:Y:S01]  /*ba80*/  @P0 FADD.FTZ R85, R85, R12 ;  /* 0x0000000c55550221 */ /* 0x000fe20000010000 */
[----:B------:R-:W-:Y:S01]  /*ba90*/  @!P0 MOV R85, R12 ;  /* 0x0000000c00558202 */ /* 0x000fe20000000f00 */
[----:B------:R-:W-:-:S03]  /*baa0*/  IMAD.MOV.U32 R12, RZ, RZ, 0x2 ;  /* 0x00000002ff0c7424 */ /* 0x000fc600078e00ff */
        /* <DEDUP_REMOVED lines=10> */
.L_x_3349:
        /* <DEDUP_REMOVED lines=12> */
.L_x_3350:
        /* <DEDUP_REMOVED lines=46> */
[----:B------:R-:W-:Y:S01]  /*bef0*/  IMAD.MOV.U32 R13, RZ, RZ, R68 ;  /* 0x000000ffff0d7224 */ /* 0x000fe200078e0044 */
[----:B------:R-:W-:Y:S01]  /*bf00*/  MOV R68, R12 ;  /* 0x0000000c00447202 */ /* 0x000fe20000000f00 */
[----:B------:R-:W-:-:S07]  /*bf10*/  IMAD.MOV.U32 R12, RZ, RZ, RZ ;  /* 0x000000ffff0c7224 */ /* 0x000fce00078e00ff */
.L_x_3348:
        /* <DEDUP_REMOVED lines=19> */
.L_x_3352:
        /* <DEDUP_REMOVED lines=12> */
.L_x_3353:
        /* <DEDUP_REMOVED lines=49> */
.L_x_3351:
        /* <DEDUP_REMOVED lines=24> */
.L_x_3355:
        /* <DEDUP_REMOVED lines=12> */
.L_x_3356:
        /* <DEDUP_REMOVED lines=47> */
[----:B------:R-:W-:Y:S01]  /*c950*/  IMAD.MOV.U32 R88, RZ, RZ, RZ ;  /* 0x000000ffff587224 */ /* 0x000fe200078e00ff */
[----:B------:R-:W-:-:S07]  /*c960*/  LOP3.LUT R19, R92, UR27, R89, 0x96, !PT ;  /* 0x0000001b5c137c12 */ /* 0x000fce000f8e9659 */
.L_x_3354:
        /* <DEDUP_REMOVED lines=19> */
.L_x_3358:
        /* <DEDUP_REMOVED lines=12> */
.L_x_3359:
        /* <DEDUP_REMOVED lines=49> */
.L_x_3357:
        /* <DEDUP_REMOVED lines=11> */
[--C-:B------:R-:W-:Y:S01]  /*cf20*/  @P0 FADD.FTZ R89, R88, R13.reuse ;  /* 0x0000000d58590221 */ /* 0x100fe20000010000 */
[----:B------:R-:W-:Y:S01]  /*cf30*/  @!P0 MOV R89, R13 ;  /* 0x0000000d00598202 */ /* 0x000fe20000000f00 */
[----:B------:R-:W-:Y:S01]  /*cf40*/  IMAD.MOV.U32 R88, RZ, RZ, R18 ;  /* 0x000000ffff587224 */ /* 0x000fe200078e0012 */
        /* <DEDUP_REMOVED lines=11> */
.L_x_3361:
        /* <DEDUP_REMOVED lines=12> */
.L_x_3362:
        /* <DEDUP_REMOVED lines=47> */
[----:B------:R-:W-:Y:S01]  /*d3b0*/  IMAD.MOV.U32 R94, RZ, RZ, RZ ;  /* 0x000000ffff5e7224 */ /* 0x000fe200078e00ff */
[----:B------:R-:W-:-:S07]  /*d3c0*/  MOV R68, R92 ;  /* 0x0000005c00447202 */ /* 0x000fce0000000f00 */
.L_x_3360:
        /* <DEDUP_REMOVED lines=19> */
.L_x_3364:
        /* <DEDUP_REMOVED lines=14> */
.L_x_3365:
        /* <DEDUP_REMOVED lines=47> */
[----:B------:R-:W-:Y:S01]  /*d8d0*/  LOP3.LUT R19, R92, UR27, R63, 0x96, !PT ;  /* 0x0000001b5c137c12 */ /* 0x000fe2000f8e963f */
[----:B------:R-:W-:-:S07]  /*d8e0*/  IMAD.MOV.U32 R92, RZ, RZ, RZ ;  /* 0x000000ffff5c7224 */ /* 0x000fce00078e00ff */
.L_x_3363:
[----:B------:R-:W-:Y:S01]  /*d8f0*/  I2FP.F32.U32 R63, R90 ;  /* 0x0000005a003f7245 */ /* 0x000fe20000201000 */
[----:B------:R-:W-:Y:S01]  /*d900*/  HADD2.F32 R62, -RZ, R27.H1_H1 ;  /* 0x3000001bff3e7230 */ /* 0x000fe20000004100 */
[----:B------:R-:W-:Y:S01]  /*d910*/  PRMT R61, R14, 0x5410, R61 ;  /* 0x000054100e3d7816 */ /* 0x000fe2000000003d */
[----:B------:R-:W-:Y:S01]  /*d920*/  @P0 HADD2.F32 R95, -RZ, R23.H1_H1 ;  /* 0x30000017ff5f0230 */ /* 0x000fe20000004100 */
[----:B------:R-:W-:Y:S01]  /*d930*/  PRMT R60, R80, 0x5410, R60 ;  /* 0x00005410503c7816 */ /* 0x000fe2000000003c */
[----:B------:R-:W-:Y:S01]  /*d940*/  FFMA.FTZ R63, R63, R64, 1.1641532182693481445e-10 ;  /* 0x2f0000003f3f7423 */ /* 0x000fe20000010040 */
[----:B------:R-:W-:-:S04]  /*d950*/  FMUL.FTZ R62, R62, UR5 ;  /* 0x000000053e3e7c20 */ /* 0x000fc80008410000 */
[----:B------:R-:W-:-:S04]  /*d960*/  FSETP.GTU.FTZ.AND P6, PT, R63, UR4, PT ;  /* 0x000000043f007c0b */ /* 0x000fc8000bfdc000 */
[----:B------:R-:W-:Y:S02]  /*d970*/  FSEL R93, R62, RZ, !P6 ;  /* 0x000000ff3e5d7208 */ /* 0x000fe40007000000 */
[----:B------:R-:W-:Y:S02]  /*d980*/  SEL R63, RZ, 0x1, P6 ;  /* 0x00000001ff3f7807 */ /* 0x000fe40003000000 */
[----:B------:R-:W-:Y:S01]  /*d990*/  PRMT R62, R84, 0x5410, R86 ;  /* 0x00005410543e7816 */ /* 0x000fe20000000056 */
[----:B------:R-:W-:Y:S01]  /*d9a0*/  FADD.FTZ R88, R88, R93 ;  /* 0x0000005d58587221 */ /* 0x000fe20000010000 */
[----:B------:R-:W-:-:S03]  /*d9b0*/  PRMT R14, R63, 0x7610, R14 ;  /* 0x000076103f0e7816 */ /* 0x000fc6000000000e */
[----:B------:R-:W-:Y:S01]  /*d9c0*/  @P0 FADD.FTZ R93, R95, R88 ;  /* 0x000000585f5d0221 */ /* 0x000fe20000010000 */
[----:B------:R-:W-:-:S04]  /*d9d0*/  @!P0 MOV R93, R88 ;  /* 0x00000058005d8202 */ /* 0x000fc80000000f00 */
[----:B------:R-:W-:-:S04]  /*d9e0*/  F2FP.F16.F32.PACK_AB R88, RZ, R93 ;  /* 0x0000005dff58723e */ /* 0x000fc800000000ff */
[----:B------:R-:W-:Y:S01]  /*d9f0*/  PRMT R63, R82, 0x5410, R88 ;  /* 0x00005410523f7816 */ /* 0x000fe20000000058 */
[----:B------:R-:W-:Y:S06]  /*da00*/  BRA `(.L_x_3366) ;  /* 0x0000002800907947 */ /* 0x000fec0003800000 */
.L_x_3317:
[----:B------:R-:W-:Y:S01]  /*da10*/  ISETP.NE.AND P1, PT, R90, 0x1, PT ;  /* 0x000000015a00780c */ /* 0x000fe20003f25270 */
[----:B--2---:R-:W-:Y:S01]  /*da20*/  IMAD.MOV.U32 R78, RZ, RZ, 0x2 ;  /* 0x00000002ff4e7424 */ /* 0x004fe200078e00ff */
        /* <DEDUP_REMOVED lines=13> */
.L_x_3368:
        /* <DEDUP_REMOVED lines=12> */
.L_x_3369:
        /* <DEDUP_REMOVED lines=47> */
[----:B------:R-:W-:Y:S01]  /*deb0*/  MOV R68, R78 ;  /* 0x0000004e00447202 */ /* 0x000fe20000000f00 */
[----:B------:R-:W-:Y:S01]  /*dec0*/  IMAD.MOV.U32 R78, RZ, RZ, RZ ;  /* 0x000000ffff4e7224 */ /* 0x000fe200078e00ff */
[----:B------:R-:W-:-:S07]  /*ded0*/  LOP3.LUT R19, R80, UR27, R79, 0x96, !PT ;  /* 0x0000001b50137c12 */ /* 0x000fce000f8e964f */
.L_x_3367:
        /* <DEDUP_REMOVED lines=8> */
[----:B------:R-:W-:Y:S02]  /*df60*/  FSEL R79, R70, RZ, !P1 ;  /* 0x000000ff464f7208 */ /* 0x000fe40004800000 */
[----:B------:R-:W-:-:S03]  /*df70*/  PLOP3.LUT P1, PT, P1, PT, PT, 0x8, 0x80 ;  /* 0x000000000080781c */ /* 0x000fc60000f2e170 */
[----:B------:R-:W-:Y:S01]  /*df80*/  @P0 FADD.FTZ R79, R72, R79 ;  /* 0x0000004f484f0221 */ /* 0x000fe20000010000 */
[----:B------:R-:W-:Y:S01]  /*df90*/  P2R R70, PR, RZ, 0x2 ;  /* 0x00000002ff467803 */ /* 0x000fe20000000000 */
        /* <DEDUP_REMOVED lines=11> */
.L_x_3371:
        /* <DEDUP_REMOVED lines=12> */
.L_x_3372:
        /* <DEDUP_REMOVED lines=50> */
.L_x_3370:
        /* <DEDUP_REMOVED lines=23> */
.L_x_3374:
        /* <DEDUP_REMOVED lines=12> */
.L_x_3375:
        /* <DEDUP_REMOVED lines=48> */
[----:B------:R-:W-:-:S07]  /*e960*/  LOP3.LUT R19, R84, UR27, R87, 0x96, !PT ;  /* 0x0000001b54137c12 */ /* 0x000fce000f8e9657 */
.L_x_3373:
        /* <DEDUP_REMOVED lines=23> */
.L_x_3377:
        /* <DEDUP_REMOVED lines=12> */
.L_x_3378:
        /* <DEDUP_REMOVED lines=49> */
.L_x_3376:
        /* <DEDUP_REMOVED lines=22> */
.L_x_3380:
        /* <DEDUP_REMOVED lines=12> */
.L_x_3381:
        /* <DEDUP_REMOVED lines=48> */
[----:B------:R-:W-:-:S07]  /*f3d0*/  MOV R68, R60 ;  /* 0x0000003c00447202 */ /* 0x000fce0000000f00 */
.L_x_3379:
[----:B------:R-:W-:Y:S01]  /*f3e0*/  I2FP.F32.U32 R61, R61 ;  /* 0x0000003d003d7245 */ /* 0x000fe20000201000 */
[----:B------:R-:W-:Y:S01]  /*f3f0*/  HADD2.F32 R60, -RZ, R62.H0_H0 ;  /* 0x2000003eff3c7230 */ /* 0x000fe20000004100 */
[----:B------:R-:W-:Y:S01]  /*f400*/  ISETP.NE.AND P3, PT, R89, 0x1, PT ;  /* 0x000000015900780c */ /* 0x000fe20003f65270 */
[----:B------:R-:W-:Y:S02]  /*f410*/  @P0 HADD2.F32 R86, -RZ, R22.H0_H0 ;  /* 0x20000016ff560230 */ /* 0x000fe40000004100 */
[----:B------:R-:W-:Y:S01]  /*f420*/  FFMA.FTZ R61, R61, R64, 1.1641532182693481445e-10 ;  /* 0x2f0000003d3d7423 */ /* 0x000fe20000010040 */
[----:B------:R-:W-:-:S04]  /*f430*/  FMUL.FTZ R60, R60, UR5 ;  /* 0x000000053c3c7c20 */ /* 0x000fc80008410000 */
[----:B------:R-:W-:Y:S02]  /*f440*/  FSETP.GTU.FTZ.AND P2, PT, R61, UR4, PT ;  /* 0x000000043d007c0b */ /* 0x000fe4000bf5c000 */
[----:B------:R-:W-:Y:S02]  /*f450*/  MOV R61, R18 ;  /* 0x00000012003d7202 */ /* 0x000fe40000000f00 */
[----:B------:R-:W-:Y:S02]  /*f460*/  FSEL R85, R60, RZ, !P2 ;  /* 0x000000ff3c557208 */ /* 0x000fe40005000000 */
[----:B------:R-:W-:-:S03]  /*f470*/  PLOP3.LUT P2, PT, P2, PT, PT, 0x8, 0x80 ;  /* 0x000000000080781c */ /* 0x000fc6000174e170 */
        /* <DEDUP_REMOVED lines=12> */
.L_x_3383:
        /* <DEDUP_REMOVED lines=12> */
.L_x_3384:
        /* <DEDUP_REMOVED lines=49> */
.L_x_3382:
[----:B------:R-:W-:Y:S01]  /*f910*/  I2FP.F32.U32 R61, R61 ;  /* 0x0000003d003d7245 */ /* 0x000fe20000201000 */
[----:B------:R-:W-:Y:S01]  /*f920*/  HADD2.F32 R62, -RZ, R62.H1_H1 ;  /* 0x3000003eff3e7230 */ /* 0x000fe20000004100 */
[----:B------:R-:W-:Y:S01]  /*f930*/  ISETP.NE.AND P4, PT, R86, 0x1, PT ;  /* 0x000000015600780c */ /* 0x000fe20003f85270 */
[----:B------:R-:W-:Y:S02]  /*f940*/  @P0 HADD2.F32 R60, -RZ, R22.H1_H1 ;  /* 0x30000016ff3c0230 */ /* 0x000fe40000004100 */
        /* <DEDUP_REMOVED lines=18> */
.L_x_3386:
        /* <DEDUP_REMOVED lines=12> */
.L_x_3387:
        /* <DEDUP_REMOVED lines=42> */
[----:B------:R-:W-:Y:S01]  /*fdd0*/  UIADD3 UR31, UPT, UPT, UR10, -0x700cb87f, URZ ;  /* 0x8ff347810a1f7890 */ /* 0x000fe2000fffe0ff */
[----:B------:R-:W-:-:S04]  /*fde0*/  IMAD.WIDE.U32 R18, R19, -0x326172a9, RZ ;  /* 0xcd9e8d5713127825 */ /* 0x000fc800078e00ff */
[----:B------:R-:W-:Y:S01]  /*fdf0*/  IMAD.WIDE.U32 R60, R60, -0x2daee0ad, RZ ;  /* 0xd2511f533c3c7825 */ /* 0x000fe200078e00ff */
[----:B------:R-:W-:-:S04]  /*fe00*/  LOP3.LUT R16, R94, UR31, R19, 0x96, !PT ;  /* 0x0000001f5e107c12 */ /* 0x000fc8000f8e9613 */
[----:B------:R-:W-:Y:S01]  /*fe10*/  LOP3.LUT R19, R92, UR27, R61, 0x96, !PT ;  /* 0x0000001b5c137c12 */ /* 0x000fe2000f8e963d */
[----:B------:R-:W-:Y:S02]  /*fe20*/  IMAD.MOV.U32 R61, RZ, RZ, R68 ;  /* 0x000000ffff3d7224 */ /* 0x000fe400078e0044 */
[----:B------:R-:W-:-:S07]  /*fe30*/  IMAD.MOV.U32 R68, RZ, RZ, R60 ;  /* 0x000000ffff447224 */ /* 0x000fce00078e003c */
.L_x_3385:
[----:B------:R-:W-:Y:S01]  /*fe40*/  I2FP.F32.U32 R61, R61 ;  /* 0x0000003d003d7245 */ /* 0x000fe20000201000 */
[----:B------:R-:W-:Y:S01]  /*fe50*/  HADD2.F32 R60, -RZ, R63.H0_H0 ;  /* 0x2000003fff3c7230 */ /* 0x000fe20000004100 */
[----:B------:R-:W-:Y:S01]  /*fe60*/  ISETP.NE.AND P5, PT, R93, 0x1, PT ;  /* 0x000000015d00780c */ /* 0x000fe20003fa5270 */
[----:B------:R-:W-:Y:S02]  /*fe70*/  @P0 HADD2.F32 R86, -RZ, R23.H0_H0 ;  /* 0x20000017ff560230 */ /* 0x000fe40000004100 */
        /* <DEDUP_REMOVED lines=18> */
.L_x_3389:
        /* <DEDUP_REMOVED lines=12> */
.L_x_3390:
        /* <DEDUP_REMOVED lines=49> */
.L_x_3388:
[----:B------:R-:W-:Y:S01]  /*10370*/  I2FP.F32.U32 R61, R61 ;  /* 0x0000003d003d7245 */ /* 0x000fe20000201000 */
[----:B------:R-:W-:Y:S01]  /*10380*/  HADD2.F32 R63, -RZ, R63.H1_H1 ;  /* 0x3000003fff3f7230 */ /* 0x000fe20000004100 */
[----:B------:R-:W-:Y:S01]  /*10390*/  PRMT R62, R90, 0x5410, R62 ;  /* 0x000054105a3e7816 */ /* 0x000fe2000000003e */
[----:B------:R-:W-:Y:S02]  /*103a0*/  @P0 HADD2.F32 R60, -RZ, R23.H1_H1 ;  /* 0x30000017ff3c0230 */ /* 0x000fe40000004100 */
        /* <DEDUP_REMOVED lines=8> */
[----:B------:R-:W-:-:S04]  /*10430*/  F2FP.F16.F32.PACK_AB R63, RZ, R93 ;  /* 0x0000005dff3f723e */ /* 0x000fc800000000ff */
[----:B------:R-:W-:-:S07]  /*10440*/  PRMT R63, R86, 0x5410, R63 ;  /* 0x00005410563f7816 */ /* 0x000fce000000003f */
.L_x_3366:
[----:B------:R-:W-:Y:S01]  /*10450*/  SEL R82, RZ, 0x1000000, !P5 ;  /* 0x01000000ff527807 */ /* 0x000fe20006800000 */
[----:B------:R-:W-:Y:S01]  /*10460*/  IMAD.WIDE.U32 R104, R66, 0x10, R76 ;  /* 0x0000001042687825 */ /* 0x000fe200078e004c */
[----:B------:R-:W-:Y:S01]  /*10470*/  SEL R80, RZ, 0x10000, !P4 ;  /* 0x00010000ff507807 */ /* 0x000fe20006000000 */
[----:B------:R-:W0:Y:S01]  /*10480*/  @P0 LDC.64 R100, c[0x0][0x3a0] ;  /* 0x0000e800ff640b82 */ /* 0x000e220000000a00 */
[----:B------:R-:W-:Y:S01]  /*10490*/  ISETP.NE.AND P5, PT, R72, RZ, PT ;  /* 0x000000ff4800720c */ /* 0x000fe20003fa5270 */
[----:B------:R-:W1:Y:S01]  /*104a0*/  @UP0 LDCU.64 UR32, c[0x0][0x398] ;  /* 0x00007300ff2007ac */ /* 0x000e620008000a00 */
[----:B------:R-:W-:Y:S01]  /*104b0*/  ISETP.NE.AND P4, PT, R78, RZ, PT ;  /* 0x000000ff4e00720c */ /* 0x000fe20003f85270 */
[----:B------:R1:W-:Y:S01]  /*104c0*/  STG.E.128 desc[UR8][R104.64], R60 ;  /* 0x0000003c68007986 */ /* 0x0003e2000c101d08 */
[----:B------:R-:W-:Y:S01]  /*104d0*/  ISETP.NE.AND P6, PT, R70, RZ, PT ;  /* 0x000000ff4600720c */ /* 0x000fe20003fc5270 */
[----:B------:R-:W-:Y:S01]  /*104e0*/  VIADD R97, R5, 0x200 ;  /* 0x0000020005617836 */ /* 0x000fe20000000000 */
[----:B------:R-:W-:-:S02]  /*104f0*/  SEL R107, RZ, 0x100, !P3 ;  /* 0x00000100ff6b7807 */ /* 0x000fc40005800000 */
[----:B------:R-:W-:Y:S02]  /*10500*/  SEL R72, RZ, 0x1000000, !P1 ;  /* 0x01000000ff487807 */ /* 0x000fe40004800000 */
[----:B------:R-:W-:Y:S02]  /*10510*/  SEL R95, RZ, 0x10000, !P4 ;  /* 0x00010000ff5f7807 */ /* 0x000fe40006000000 */
[----:B------:R-:W-:Y:S02]  /*10520*/  SEL R70, RZ, 0x100, !P5 ;  /* 0x00000100ff467807 */ /* 0x000fe40006800000 */
[----:B------:R-:W-:Y:S02]  /*10530*/  LOP3.LUT R107, R107, R82, R80, 0xfe, !PT ;  /* 0x000000526b6b7212 */ /* 0x000fe400078efe50 */
[----:B------:R-:W-:Y:S02]  /*10540*/  SEL R94, RZ, 0x1, !P2 ;  /* 0x00000001ff5e7807 */ /* 0x000fe40005000000 */
[----:B------:R-:W-:Y:S01]  /*10550*/  LOP3.LUT R70, R70, R72, R95, 0xfe, !PT ;  /* 0x0000004846467212 */ /* 0x000fe200078efe5f */
[----:B------:R-:W-:Y:S01]  /*10560*/  HFMA2 R72, -RZ, RZ, 0, 9.5367431640625e-07 ;  /* 0x00000010ff487431 */ /* 0x000fe200000001ff */
[----:B------:R-:W-:-:S02]  /*10570*/  SEL R99, RZ, 0x1, !P6 ;  /* 0x00000001ff637807 */ /* 0x000fc40007000000 */
[----:B------:R-:W-:Y:S01]  /*10580*/  LOP3.LUT R95, R107, R94, RZ, 0xfc, !PT ;  /* 0x0000005e6b5f7212 */ /* 0x000fe200078efcff */
[----:B------:R-:W-:Y:S01]  /*10590*/  IMAD.WIDE.U32 R106, R97, 0x10, R102 ;  /* 0x00000010616a7825 */ /* 0x000fe200078e0066 */
[----:B------:R-:W-:Y:S02]  /*105a0*/  LOP3.LUT R94, R70, R99, RZ, 0xfc, !PT ;  /* 0x00000063465e7212 */ /* 0x000fe400078efcff */
[----:B------:R-:W-:Y:S01]  /*105b0*/  PLOP3.LUT P3, PT, PT, PT, UP0, 0x80, 0x8 ;  /* 0x000000000008781c */ /* 0x000fe20003f6f008 */
[----:B------:R-:W-:Y:S01]  /*105c0*/  IMAD.WIDE.U32 R98, R66, 0x8, R74 ;  /* 0x0000000842627825 */ /* 0x000fe200078e004a */
[----:B------:R-:W-:-:S03]  /*105d0*/  PLOP3.LUT P1, PT, PT, PT, UP0, 0x80, 0x8 ;  /* 0x000000000008781c */ /* 0x000fc60003f2f008 */
[C---:B0-----:R-:W-:Y:S01]  /*105e0*/  @P0 IMAD.WIDE.U32 R100, R97.reuse, 0x10, R100 ;  /* 0x0000001061640825 */ /* 0x041fe200078e0064 */
[----:B------:R0:W-:Y:S07]  /*105f0*/  STG.E.64 desc[UR8][R98.64], R94 ;  /* 0x0000005e62007986 */ /* 0x0001ee000c101b08 */
[----:B-1----:R-:W-:Y:S01]  /*10600*/  @P3 IMAD.WIDE.U32 R104, R97, R72, UR32 ;  /* 0x0000002061683e25 */ /* 0x002fe2000f8e0048 */
[----:B------:R-:W-:Y:S06]  /*10610*/  BRA.U !UP0, `(.L_x_3391) ;  /* 0x0000000108507547 */ /* 0x000fec000b800000 */
[----:B------:R-:W-:Y:S01]  /*10620*/  IMAD.U32 R63, R13, 0x10000, RZ ;  /* 0x000100000d3f7824 */ /* 0x000fe200078e00ff */
[----:B------:R-:W1:Y:S01]  /*10630*/  LDC.64 R60, c[0x0][0x3b8] ;  /* 0x0000ee00ff3c7b82 */ /* 0x000e620000000a00 */
[----:B------:R-:W-:Y:S02]  /*10640*/  LOP3.LUT R62, R14, 0xffff, RZ, 0xc0, !PT ;  /* 0x0000ffff0e3e7812 */ /* 0x000fe400078ec0ff */
[----:B0-----:R-:W-:Y:S02]  /*10650*/  PRMT R95, R12, 0x7104, RZ ;  /* 0x000071040c5f7816 */ /* 0x001fe400000000ff */
        /* <DEDUP_REMOVED lines=11> */
[----:B-1----:R-:W-:Y:S01]  /*10710*/  IMAD.WIDE.U32 R60, R66, 0x8, R60 ;  /* 0x00000008423c7825 */ /* 0x002fe200078e003c */
[----:B------:R-:W-:Y:S02]  /*10720*/  LOP3.LUT R111, R94, R98, R62, 0xfe, !PT ;  /* 0x000000625e6f7212 */ /* 0x000fe400078efe3e */
[----:B------:R-:W-:Y:S02]  /*10730*/  LOP3.LUT R63, R109, R95, RZ, 0xfc, !PT ;  /* 0x0000005f6d3f7212 */ /* 0x000fe400078efcff */
[----:B------:R-:W-:-:S05]  /*10740*/  LOP3.LUT R62, R111, 0xff, R6, 0xf8, !PT ;  /* 0x000000ff6f3e7812 */ /* 0x000fca00078ef806 */
[----:B------:R1:W-:Y:S02]  /*10750*/  STG.E.64 desc[UR8][R60.64], R62 ;  /* 0x0000003e3c007986 */ /* 0x0003e4000c101b08 */
.L_x_3391:
[----:B------:R2:W5:Y:S04]  /*10760*/  @P1 LDG.E.128 R24, desc[UR8][R104.64] ;  /* 0x0000000868181981 */ /* 0x000568000c1e1d00 */
[----:B------:R2:W5:Y:S04]  /*10770*/  @P0 LDG.E.128 R20, desc[UR8][R100.64] ;  /* 0x0000000864140981 */ /* 0x000568000c1e1d00 */
[----:B-1----:R2:W5:Y:S01]  /*10780*/  LDG.E.128 R60, desc[UR8][R106.64] ;  /* 0x000000086a3c7981 */ /* 0x002562000c1e1d00 */
[----:B------:R-:W-:Y:S05]  /*10790*/  BRA.U !UP0, `(.L_x_3392) ;  /* 0x0000005108e07547 */ /* 0x000fea000b800000 */
        /* <DEDUP_REMOVED lines=15> */
.L_x_3394:
        /* <DEDUP_REMOVED lines=12> */
.L_x_3395:
        /* <DEDUP_REMOVED lines=19> */
[----:B0-----:R-:W-:Y:S01]  /*10a80*/  LOP3.LUT R94, R8, UR26, R13, 0x96, !PT ;  /* 0x0000001a085e7c12 */ /* 0x001fe2000f8e960d */
        /* <DEDUP_REMOVED lines=29> */
.L_x_3393:
[----:B------:R-:W-:Y:S01]  /*10c60*/  I2FP.F32.U32 R9, R6 ;  /* 0x0000000600097245 */ /* 0x000fe20000201000 */
[----:B-----5:R-:W-:Y:S01]  /*10c70*/  HADD2.F32 R6, -RZ, R60.H0_H0 ;  /* 0x2000003cff067230 */ /* 0x020fe20000004100 */
[----:B------:R-:W-:Y:S01]  /*10c80*/  ISETP.NE.AND P2, PT, R10, 0x1, PT ;  /* 0x000000010a00780c */ /* 0x000fe20003f45270 */
[----:B------:R-:W-:Y:S02]  /*10c90*/  HFMA2 R11, -RZ, RZ, 0, 1.1920928955078125e-07 ;  /* 0x00000002ff0b7431 */ /* 0x000fe400000001ff */
[----:B------:R-:W-:Y:S02]  /*10ca0*/  IMAD.MOV.U32 R8, RZ, RZ, R18 ;  /* 0x000000ffff087224 */ /* 0x000fe400078e0012 */
        /* <DEDUP_REMOVED lines=15> */
.L_x_3397:
        /* <DEDUP_REMOVED lines=12> */
.L_x_3398:
        /* <DEDUP_REMOVED lines=43> */
[----:B------:R-:W-:Y:S02]  /*11110*/  HFMA2 R11, -RZ, RZ, 0, 0 ;  /* 0x00000000ff0b7431 */ /* 0x000fe400000001ff */
[----:B------:R-:W-:Y:S01]  /*11120*/  IMAD.WIDE.U32 R12, R12, -0x2daee0ad, RZ ;  /* 0xd2511f530c0c7825 */ /* 0x000fe200078e00ff */
[----:B------:R-:W-:-:S04]  /*11130*/  LOP3.LUT R16, R10, UR31, R19, 0x96, !PT ;  /* 0x0000001f0a107c12 */ /* 0x000fc8000f8e9613 */
[----:B------:R-:W-:Y:S01]  /*11140*/  LOP3.LUT R19, R8, UR27, R13, 0x96, !PT ;  /* 0x0000001b08137c12 */ /* 0x000fe2000f8e960d */
[----:B------:R-:W-:Y:S02]  /*11150*/  IMAD.MOV.U32 R8, RZ, RZ, R70 ;  /* 0x000000ffff087224 */ /* 0x000fe400078e0046 */
[----:B------:R-:W-:-:S07]  /*11160*/  IMAD.MOV.U32 R70, RZ, RZ, R12 ;  /* 0x000000ffff467224 */ /* 0x000fce00078e000c */
.L_x_3396:
[----:B------:R-:W-:Y:S01]  /*11170*/  I2FP.F32.U32 R9, R8 ;  /* 0x0000000800097245 */ /* 0x000fe20000201000 */
[----:B------:R-:W-:Y:S01]  /*11180*/  HADD2.F32 R8, -RZ, R24.H0_H0 ;  /* 0x20000018ff087230 */ /* 0x000fe20000004100 */
[----:B------:R-:W-:Y:S01]  /*11190*/  ISETP.NE.AND P2, PT, R11, 0x1, PT ;  /* 0x000000010b00780c */ /* 0x000fe20003f45270 */
[----:B0-----:R-:W-:Y:S02]  /*111a0*/  @P0 HADD2.F32 R95, -RZ, R20.H0_H0 ;  /* 0x20000014ff5f0230 */ /* 0x001fe40000004100 */
        /* <DEDUP_REMOVED lines=20> */
.L_x_3400:
        /* <DEDUP_REMOVED lines=12> */
.L_x_3401:
        /* <DEDUP_REMOVED lines=47> */
[----:B------:R-:W-:Y:S01]  /*116a0*/  MOV R9, R70 ;  /* 0x0000004600097202 */ /* 0x000fe20000000f00 */
[----:B------:R-:W-:-:S07]  /*116b0*/  IMAD.MOV.U32 R70, RZ, RZ, R8 ;  /* 0x000000ffff467224 */ /* 0x000fce00078e0008 */
.L_x_3399:
        /* <DEDUP_REMOVED lines=20> */
.L_x_3403:
        /* <DEDUP_REMOVED lines=12> */
.L_x_3404:
        /* <DEDUP_REMOVED lines=32> */
[----:B--2---:R-:W-:Y:S01]  /*11ac0*/  LOP3.LUT R100, R8, UR28, R99, 0x96, !PT ;  /* 0x0000001c08647c12 */ /* 0x004fe2000f8e9663 */
        /* <DEDUP_REMOVED lines=17> */
.L_x_3402:
[----:B------:R-:W-:Y:S01]  /*11be0*/  I2FP.F32.U32 R9, R8 ;  /* 0x0000000800097245 */ /* 0x000fe20000201000 */
[----:B------:R-:W-:Y:S01]  /*11bf0*/  HADD2.F32 R8, -RZ, R24.H1_H1 ;  /* 0x30000018ff087230 */ /* 0x000fe20000004100 */
[----:B------:R-:W-:Y:S01]  /*11c00*/  ISETP.NE.AND P2, PT, R11, 0x1, PT ;  /* 0x000000010b00780c */ /* 0x000fe20003f45270 */
[----:B--2---:R-:W-:Y:S02]  /*11c10*/  @P0 HADD2.F32 R101, -RZ, R20.H1_H1 ;  /* 0x30000014ff650230 */ /* 0x004fe40000004100 */
[----:B------:R-:W-:Y:S01]  /*11c20*/  FFMA.FTZ R9, R9, R64, 1.1641532182693481445e-10 ;  /* 0x2f00000009097423 */ /* 0x000fe20000010040 */
[----:B------:R-:W-:-:S04]  /*11c30*/  FMUL.FTZ R8, R8, UR5 ;  /* 0x0000000508087c20 */ /* 0x000fc80008410000 */
[----:B------:R-:W-:-:S04]  /*11c40*/  FSETP.GTU.FTZ.AND P1, PT, R9, UR4, PT ;  /* 0x0000000409007c0b */ /* 0x000fc8000bf3c000 */
[----:B------:R-:W-:Y:S02]  /*11c50*/  FSEL R9, R8, RZ, !P1 ;  /* 0x000000ff08097208 */ /* 0x000fe40004800000 */
[----:B------:R-:W-:-:S03]  /*11c60*/  SEL R8, RZ, 0x1, P1 ;  /* 0x00000001ff087807 */ /* 0x000fc60000800000 */
[----:B------:R-:W-:Y:S01]  /*11c70*/  FADD.FTZ R12, R12, R9 ;  /* 0x000000090c0c7221 */ /* 0x000fe20000010000 */
[----:B------:R-:W-:-:S03]  /*11c80*/  IMAD.MOV.U32 R9, RZ, RZ, R18 ;  /* 0x000000ffff097224 */ /* 0x000fc600078e0012 */
[--C-:B------:R-:W-:Y:S01]  /*11c90*/  @P0 FADD.FTZ R101, R101, R12.reuse ;  /* 0x0000000c65650221 */ /* 0x100fe20000010000 */
[----:B------:R-:W-:Y:S01]  /*11ca0*/  @!P0 IMAD.MOV.U32 R101, RZ, RZ, R12 ;  /* 0x000000ffff658224 */ /* 0x000fe200078e000c */
[----:B------:R-:W-:-:S04]  /*11cb0*/  MOV R12, 0x2 ;  /* 0x00000002000c7802 */ /* 0x000fc80000000f00 */
        /* <DEDUP_REMOVED lines=10> */
.L_x_3406:
        /* <DEDUP_REMOVED lines=12> */
.L_x_3407:
        /* <DEDUP_REMOVED lines=48> */
[----:B------:R-:W-:-:S07]  /*12120*/  HFMA2 R12, -RZ, RZ, 0, 0 ;  /* 0x00000000ff0c7431 */ /* 0x000fce00000001ff */
.L_x_3405:
[----:B------:R-:W-:Y:S01]  /*12130*/  I2FP.F32.U32 R9, R9 ;  /* 0x0000000900097245 */ /* 0x000fe20000201000 */
[----:B------:R-:W-:Y:S01]  /*12140*/  HADD2.F32 R10, -RZ, R61.H0_H0 ;  /* 0x2000003dff0a7230 */ /* 0x000fe20000004100 */
[----:B------:R-:W-:Y:S01]  /*12150*/  ISETP.NE.AND P2, PT, R12, 0x1, PT ;  /* 0x000000010c00780c */ /* 0x000fe20003f45270 */
[----:B------:R-:W-:Y:S02]  /*12160*/  IMAD.MOV.U32 R13, RZ, RZ, 0x2 ;  /* 0x00000002ff0d7424 */ /* 0x000fe400078e00ff */
[----:B------:R-:W-:Y:S01]  /*12170*/  FFMA.FTZ R9, R9, R64, 1.1641532182693481445e-10 ;  /* 0x2f00000009097423 */ /* 0x000fe20000010040 */
[----:B------:R-:W-:-:S04]  /*12180*/  IMAD.MOV.U32 R11, RZ, RZ, R18 ;  /* 0x000000ffff0b7224 */ /* 0x000fc800078e0012 */
[----:B------:R-:W-:Y:S01]  /*12190*/  FSETP.GTU.FTZ.AND P1, PT, R9, UR4, PT ;  /* 0x0000000409007c0b */ /* 0x000fe2000bf3c000 */
[----:B------:R-:W-:-:S03]  /*121a0*/  FMUL.FTZ R9, R10, UR5 ;  /* 0x000000050a097c20 */ /* 0x000fc60008410000 */
        /* <DEDUP_REMOVED lines=12> */
.L_x_3409:
        /* <DEDUP_REMOVED lines=12> */
.L_x_3410:
        /* <DEDUP_REMOVED lines=49> */
.L_x_3408:
[----:B------:R-:W-:Y:S01]  /*12640*/  I2FP.F32.U32 R11, R11 ;  /* 0x0000000b000b7245 */ /* 0x000fe20000201000 */
[----:B------:R-:W-:Y:S01]  /*12650*/  HADD2.F32 R10, -RZ, R25.H0_H0 ;  /* 0x20000019ff0a7230 */ /* 0x000fe20000004100 */
[----:B------:R-:W-:Y:S01]  /*12660*/  ISETP.NE.AND P2, PT, R13, 0x1, PT ;  /* 0x000000010d00780c */ /* 0x000fe20003f45270 */
[----:B------:R-:W-:Y:S02]  /*12670*/  @P0 HADD2.F32 R12, -RZ, R21.H0_H0 ;  /* 0x20000015ff0c0230 */ /* 0x000fe40000004100 */
[----:B------:R-:W-:Y:S01]  /*12680*/  FFMA.FTZ R11, R11, R64, 1.1641532182693481445e-10 ;  /* 0x2f0000000b0b7423 */ /* 0x000fe20000010040 */
[----:B------:R-:W-:-:S04]  /*12690*/  FMUL.FTZ R10, R10, UR5 ;  /* 0x000000050a0a7c20 */ /* 0x000fc80008410000 */
[----:B------:R-:W-:Y:S01]  /*126a0*/  FSETP.GTU.FTZ.AND P1, PT, R11, UR4, PT ;  /* 0x000000040b007c0b */ /* 0x000fe2000bf3c000 */
[----:B------:R-:W-:-:S03]  /*126b0*/  IMAD.MOV.U32 R11, RZ, RZ, R18 ;  /* 0x000000ffff0b7224 */ /* 0x000fc600078e0012 */
[----:B------:R-:W-:-:S05]  /*126c0*/  FSEL R10, R10, RZ, !P1 ;  /* 0x000000ff0a0a7208 */ /* 0x000fca0004800000 */
[----:B------:R-:W-:Y:S01]  /*126d0*/  FADD.FTZ R9, R9, R10 ;  /* 0x0000000a09097221 */ /* 0x000fe20000010000 */
[----:B------:R-:W-:-:S03]  /*126e0*/  HFMA2 R10, -RZ, RZ, 0, 1.1920928955078125e-07 ;  /* 0x00000002ff0a7431 */ /* 0x000fc600000001ff */
        /* <DEDUP_REMOVED lines=13> */
.L_x_3412:
        /* <DEDUP_REMOVED lines=12> */
.L_x_3413:
        /* <DEDUP_REMOVED lines=49> */
.L_x_3411:
        /* <DEDUP_REMOVED lines=19> */
.L_x_3415:
        /* <DEDUP_REMOVED lines=12> */
.L_x_3416:
        /* <DEDUP_REMOVED lines=49> */
.L_x_3414:
        /* <DEDUP_REMOVED lines=24> */
.L_x_3418:
        /* <DEDUP_REMOVED lines=12> */
.L_x_3419:
        /* <DEDUP_REMOVED lines=49> */
.L_x_3417:
        /* <DEDUP_REMOVED lines=19> */
.L_x_3421:
        /* <DEDUP_REMOVED lines=12> */
.L_x_3422:
        /* <DEDUP_REMOVED lines=49> */
.L_x_3420:
        /* <DEDUP_REMOVED lines=11> */
[--C-:B------:R-:W-:Y:S01]  /*13b90*/  @P0 FADD.FTZ R107, R107, R12.reuse ;  /* 0x0000000c6b6b0221 */ /* 0x100fe20000010000 */
[----:B------:R-:W-:Y:S02]  /*13ba0*/  @!P0 IMAD.MOV.U32 R107, RZ, RZ, R12 ;  /* 0x000000ffff6b8224 */ /* 0x000fe400078e000c */
[----:B------:R-:W-:-:S03]  /*13bb0*/  HFMA2 R12, -RZ, RZ, 0, 1.1920928955078125e-07 ;  /* 0x00000002ff0c7431 */ /* 0x000fc600000001ff */
        /* <DEDUP_REMOVED lines=10> */
.L_x_3424:
        /* <DEDUP_REMOVED lines=12> */
.L_x_3425:
        /* <DEDUP_REMOVED lines=49> */
.L_x_3423:
        /* <DEDUP_REMOVED lines=19> */
.L_x_3427:
        /* <DEDUP_REMOVED lines=12> */
.L_x_3428:
        /* <DEDUP_REMOVED lines=49> */
.L_x_3426:
[----:B------:R-:W-:Y:S01]  /*14530*/  I2FP.F32.U32 R13, R13 ;  /* 0x0000000d000d7245 */ /* 0x000fe20000201000 */
[----:B------:R-:W-:Y:S02]  /*14540*/  HADD2.F32 R12, -RZ, R26.H1_H1 ;  /* 0x3000001aff0c7230 */ /* 0x000fe40000004100 */
[----:B------:R-:W-:Y:S02]  /*14550*/  @P0 HADD2.F32 R113, -RZ, R22.H1_H1 ;  /* 0x30000016ff710230 */ /* 0x000fe40000004100 */
        /* <DEDUP_REMOVED lines=21> */
.L_x_3430:
        /* <DEDUP_REMOVED lines=12> */
.L_x_3431:
        /* <DEDUP_REMOVED lines=49> */
.L_x_3429:
        /* <DEDUP_REMOVED lines=19> */
.L_x_3433:
        /* <DEDUP_REMOVED lines=12> */
.L_x_3434:
        /* <DEDUP_REMOVED lines=49> */
.L_x_3432:
[----:B------:R-:W-:Y:S01]  /*14f80*/  I2FP.F32.U32 R61, R61 ;  /* 0x0000003d003d7245 */ /* 0x000fe20000201000 */
[----:B------:R-:W-:Y:S02]  /*14f90*/  HADD2.F32 R60, -RZ, R27.H0_H0 ;  /* 0x2000001bff3c7230 */ /* 0x000fe40000004100 */
[----:B------:R-:W-:Y:S02]  /*14fa0*/  HFMA2 R96, -RZ, RZ, 0, 1.1920928955078125e-07 ;  /* 0x00000002ff607431 */ /* 0x000fe400000001ff */
[----:B------:R-:W-:Y:S02]  /*14fb0*/  @P0 HADD2.F32 R84, -RZ, R23.H0_H0 ;  /* 0x20000017ff540230 */ /* 0x000fe40000004100 */
[----:B------:R-:W-:Y:S01]  /*14fc0*/  FFMA.FTZ R61, R61, R64, 1.1641532182693481445e-10 ;  /* 0x2f0000003d3d7423 */ /* 0x000fe20000010040 */
[----:B------:R-:W-:-:S04]  /*14fd0*/  FMUL.FTZ R60, R60, UR5 ;  /* 0x000000053c3c7c20 */ /* 0x000fc80008410000 */
[----:B------:R-:W-:Y:S01]  /*14fe0*/  FSETP.GTU.FTZ.AND P5, PT, R61, UR4, PT ;  /* 0x000000043d007c0b */ /* 0x000fe2000bfbc000 */
        /* <DEDUP_REMOVED lines=18> */
.L_x_3436:
        /* <DEDUP_REMOVED lines=12> */
.L_x_3437:
        /* <DEDUP_REMOVED lines=49> */
.L_x_3435:
        /* <DEDUP_REMOVED lines=19> */
.L_x_3439:
        /* <DEDUP_REMOVED lines=14> */
.L_x_3440:
        /* <DEDUP_REMOVED lines=49> */
.L_x_3438:
[----:B------:R-:W-:Y:S01]  /*15a00*/  I2FP.F32.U32 R61, R62 ;  /* 0x0000003e003d7245 */ /* 0x000fe20000201000 */
[----:B------:R-:W-:Y:S01]  /*15a10*/  HADD2.F32 R60, -RZ, R27.H1_H1 ;  /* 0x3000001bff3c7230 */ /* 0x000fe20000004100 */
[----:B------:R-:W-:Y:S01]  /*15a20*/  PRMT R62, R88, 0x5410, R90 ;  /* 0x00005410583e7816 */ /* 0x000fe2000000005a */
[----:B------:R-:W-:Y:S02]  /*15a30*/  @P0 HADD2.F32 R115, -RZ, R23.H1_H1 ;  /* 0x30000017ff730230 */ /* 0x000fe40000004100 */
[----:B------:R-:W-:Y:S01]  /*15a40*/  FFMA.FTZ R61, R61, R64, 1.1641532182693481445e-10 ;  /* 0x2f0000003d3d7423 */ /* 0x000fe20000010040 */
[----:B------:R-:W-:-:S04]  /*15a50*/  FMUL.FTZ R60, R60, UR5 ;  /* 0x000000053c3c7c20 */ /* 0x000fc80008410000 */
[----:B------:R-:W-:-:S04]  /*15a60*/  FSETP.GTU.FTZ.AND P6, PT, R61, UR4, PT ;  /* 0x000000043d007c0b */ /* 0x000fc8000bfdc000 */
        /* <DEDUP_REMOVED lines=11> */
.L_x_3392:
        /* <DEDUP_REMOVED lines=15> */
.L_x_3443:
        /* <DEDUP_REMOVED lines=12> */
.L_x_3444:
[----:B0-----:R-:W-:Y:S01]  /*15cd0*/  IMAD.WIDE.U32 R98, R2, -0x326172a9, RZ ;  /* 0xcd9e8d5702627825 */ /* 0x001fe200078e00ff */
        /* <DEDUP_REMOVED lines=48> */
.L_x_3442:
[----:B0-----:R-:W-:Y:S01]  /*15fe0*/  I2FP.F32.U32 R95, R72 ;  /* 0x00000048005f7245 */ /* 0x001fe20000201000 */
[----:B-----5:R-:W-:Y:S01]  /*15ff0*/  HADD2.F32 R68, -RZ, R60.H0_H0 ;  /* 0x2000003cff447230 */ /* 0x020fe20000004100 */
        /* <DEDUP_REMOVED lines=21> */
.L_x_3446:
[----:B------:R-:W-:-:S04]  /*16150*/  VIADD R0, R0, 0x1 ;  /* 0x0000000100007836 */ /* 0x000fc80000000000 */
[C---:B--2---:R-:W-:Y:S01]  /*16160*/  IMAD.WIDE.U32 R104, R0.reuse, -0x2daee0ad, RZ ;  /* 0xd2511f5300687825 */ /* 0x044fe200078e00ff */
        /* <DEDUP_REMOVED lines=10> */
.L_x_3447:
        /* <DEDUP_REMOVED lines=49> */
.L_x_3445:
        /* <DEDUP_REMOVED lines=8> */
[----:B--2---:R-:W-:Y:S02]  /*165a0*/  FSEL R101, R60, RZ, !P1 ;  /* 0x000000ff3c657208 */ /* 0x004fe40004800000 */
        /* <DEDUP_REMOVED lines=14> */
.L_x_3449:
        /* <DEDUP_REMOVED lines=12> */
.L_x_3450:
        /* <DEDUP_REMOVED lines=49> */
.L_x_3448:
        /* <DEDUP_REMOVED lines=23> */
.L_x_3452:
        /* <DEDUP_REMOVED lines=12> */
.L_x_3453:
        /* <DEDUP_REMOVED lines=49> */
.L_x_3451:
        /* <DEDUP_REMOVED lines=22> */
.L_x_3455:
        /* <DEDUP_REMOVED lines=12> */
.L_x_3456:
        /* <DEDUP_REMOVED lines=49> */
.L_x_3454:
        /* <DEDUP_REMOVED lines=22> */
.L_x_3458:
        /* <DEDUP_REMOVED lines=12> */
.L_x_3459:
        /* <DEDUP_REMOVED lines=49> */
.L_x_3457:
        /* <DEDUP_REMOVED lines=22> */
.L_x_3461:
        /* <DEDUP_REMOVED lines=12> */
.L_x_3462:
        /* <DEDUP_REMOVED lines=49> */
.L_x_3460:
        /* <DEDUP_REMOVED lines=22> */
.L_x_3464:
        /* <DEDUP_REMOVED lines=12> */
.L_x_3465:
        /* <DEDUP_REMOVED lines=49> */
.L_x_3463:
        /* <DEDUP_REMOVED lines=14> */
.L_x_3441:
[----:B------:R-:W-:Y:S01]  /*18540*/  ISETP.NE.AND P6, PT, R68, RZ, PT ;  /* 0x000000ff4400720c */ /* 0x000fe20003fc5270 */
[C---:B------:R-:W-:Y:S01]  /*18550*/  IMAD.WIDE.U32 R118, R97.reuse, 0x10, R76 ;  /* 0x0000001061767825 */ /* 0x040fe200078e004c */
[----:B------:R-:W-:Y:S01]  /*18560*/  SEL R80, RZ, 0x1000000, !P5 ;  /* 0x01000000ff507807 */ /* 0x000fe20006800000 */
[----:B------:R-:W0:Y:S01]  /*18570*/  @P0 LDC.64 R116, c[0x0][0x3a0] ;  /* 0x0000e800ff740b82 */ /* 0x000e220000000a00 */
[----:B------:R-:W-:Y:S01]  /*18580*/  SEL R68, RZ, 0x10000, !P4 ;  /* 0x00010000ff447807 */ /* 0x000fe20006000000 */
[----:B------:R-:W-:Y:S01]  /*18590*/  IMAD.WIDE.U32 R124, R97, 0x8, R74 ;  /* 0x00000008617c7825 */ /* 0x000fe200078e004a */
[----:B------:R-:W-:Y:S01]  /*185a0*/  SEL R121, RZ, 0x100, !P3 ;  /* 0x00000100ff797807 */ /* 0x000fe20005800000 */
[----:B------:R1:W-:Y:S01]  /*185b0*/  STG.E.128 desc[UR8][R118.64], R60 ;  /* 0x0000003c76007986 */ /* 0x0003e2000c101d08 */
[----:B------:R-:W-:Y:S01]  /*185c0*/  ISETP.NE.AND P5, PT, R72, RZ, PT ;  /* 0x000000ff4800720c */ /* 0x000fe20003fa5270 */
[----:B------:R-:W2:Y:S01]  /*185d0*/  @UP0 LDCU.64 UR32, c[0x0][0x398] ;  /* 0x00007300ff2007ac */ /* 0x000ea20008000a00 */
[----:B------:R-:W-:Y:S01]  /*185e0*/  ISETP.NE.AND P4, PT, R78, RZ, PT ;  /* 0x000000ff4e00720c */ /* 0x000fe20003f85270 */
[----:B------:R-:W-:Y:S01]  /*185f0*/  HFMA2 R120, -RZ, RZ, 0, 9.5367431640625e-07 ;  /* 0x00000010ff787431 */ /* 0x000fe200000001ff */
[----:B------:R-:W-:-:S02]  /*18600*/  LOP3.LUT R121, R121, R80, R68, 0xfe, !PT ;  /* 0x0000005079797212 */ /* 0x000fc400078efe44 */
[----:B------:R-:W-:Y:S02]  /*18610*/  SEL R72, RZ, 0x1000000, !P1 ;  /* 0x01000000ff487807 */ /* 0x000fe40004800000 */
[----:B------:R-:W-:Y:S02]  /*18620*/  SEL R105, RZ, 0x10000, !P4 ;  /* 0x00010000ff697807 */ /* 0x000fe40006000000 */
[----:B------:R-:W-:Y:S02]  /*18630*/  SEL R68, RZ, 0x100, !P5 ;  /* 0x00000100ff447807 */ /* 0x000fe40006800000 */
[----:B------:R-:W-:Y:S02]  /*18640*/  SEL R104, RZ, 0x1, !P2 ;  /* 0x00000001ff687807 */ /* 0x000fe40005000000 */
[----:B------:R-:W-:Y:S02]  /*18650*/  LOP3.LUT R68, R68, R72, R105, 0xfe, !PT ;  /* 0x0000004844447212 */ /* 0x000fe400078efe69 */
[----:B------:R-:W-:Y:S01]  /*18660*/  LOP3.LUT R105, R121, R104, RZ, 0xfc, !PT ;  /* 0x0000006879697212 */ /* 0x000fe200078efcff */
[----:B-1----:R-:W-:Y:S01]  /*18670*/  VIADD R119, R5, 0x300 ;  /* 0x0000030005777836 */ /* 0x002fe20000000000 */
[----:B------:R-:W-:-:S02]  /*18680*/  SEL R121, RZ, 0x1, !P6 ;  /* 0x00000001ff797807 */ /* 0x000fc40007000000 */
[----:B------:R-:W-:Y:S01]  /*18690*/  PLOP3.LUT P3, PT, PT, PT, UP0, 0x80, 0x8 ;  /* 0x000000000008781c */ /* 0x000fe20003f6f008 */
[C---:B------:R-:W-:Y:S01]  /*186a0*/  IMAD.WIDE.U32 R122, R119.reuse, 0x10, R102 ;  /* 0x00000010777a7825 */ /* 0x040fe200078e0066 */
[----:B------:R-:W-:Y:S02]  /*186b0*/  LOP3.LUT R104, R68, R121, RZ, 0xfc, !PT ;  /* 0x0000007944687212 */ /* 0x000fe400078efcff */
[----:B------:R-:W-:Y:S01]  /*186c0*/  PLOP3.LUT P1, PT, PT, PT, UP0, 0x80, 0x8 ;  /* 0x000000000008781c */ /* 0x000fe20003f2f008 */
[C---:B0-----:R-:W-:Y:S02]  /*186d0*/  @P0 IMAD.WIDE.U32 R116, R119.reuse, 0x10, R116 ;  /* 0x0000001077740825 */ /* 0x041fe400078e0074 */
[----:B------:R0:W-:Y:S06]  /*186e0*/  STG.E.64 desc[UR8][R124.64], R104 ;  /* 0x000000687c007986 */ /* 0x0001ec000c101b08 */
[----:B--2---:R-:W-:Y:S01]  /*186f0*/  @P3 IMAD.WIDE.U32 R120, R119, R120, UR32 ;  /* 0x0000002077783e25 */ /* 0x004fe2000f8e0078 */
[----:B------:R-:W-:Y:S06]  /*18700*/  BRA.U !UP0, `(.L_x_3466) ;  /* 0x0000000108507547 */ /* 0x000fec000b800000 */
[----:B------:R-:W-:Y:S01]  /*18710*/  IMAD.U32 R63, R13, 0x10000, RZ ;  /* 0x000100000d3f7824 */ /* 0x000fe200078e00ff */
[----:B------:R-:W1:Y:S01]  /*18720*/  LDC.64 R60, c[0x0][0x3b8] ;  /* 0x0000ee00ff3c7b82 */ /* 0x000e620000000a00 */
[----:B------:R-:W-:Y:S02]  /*18730*/  LOP3.LUT R62, R14, 0xffff, RZ, 0xc0, !PT ;  /* 0x0000ffff0e3e7812 */ /* 0x000fe400078ec0ff */
[----:B------:R-:W-:Y:S02]  /*18740*/  PRMT R103, R12, 0x7104, RZ ;  /* 0x000071040c677816 */ /* 0x000fe400000000ff */
[----:B------:R-:W-:Y:S02]  /*18750*/  LOP3.LUT R63, R63, 0xff0000, RZ, 0xc0, !PT ;  /* 0x00ff00003f3f7812 */ /* 0x000fe400078ec0ff */
[----:B0-----:R-:W-:Y:S02]  /*18760*/  LOP3.LUT R104, R10, 0xff, RZ, 0xc0, !PT ;  /* 0x000000ff0a687812 */ /* 0x001fe400078ec0ff */
        /* <DEDUP_REMOVED lines=14> */
.L_x_3466:
        /* <DEDUP_REMOVED lines=19> */
.L_x_3469:
        /* <DEDUP_REMOVED lines=12> */
.L_x_3470:
        /* <DEDUP_REMOVED lines=49> */
.L_x_3468:
[----:B------:R-:W-:Y:S01]  /*18d50*/  I2FP.F32.U32 R9, R6 ;  /* 0x0000000600097245 */ /* 0x000fe20000201000 */
[----:B-----5:R-:W-:Y:S01]  /*18d60*/  HADD2.F32 R6, -RZ, R60.H0_H0 ;  /* 0x2000003cff067230 */ /* 0x020fe20000004100 */
        /* <DEDUP_REMOVED lines=18> */
.L_x_3472:
        /* <DEDUP_REMOVED lines=12> */
.L_x_3473:
        /* <DEDUP_REMOVED lines=46> */
[----:B------:R-:W-:Y:S02]  /*19230*/  HFMA2 R10, -RZ, RZ, 0, 0 ;  /* 0x00000000ff0a7431 */ /* 0x000fe400000001ff */
[----:B------:R-:W-:Y:S02]  /*19240*/  IMAD.MOV.U32 R9, RZ, RZ, R68 ;  /* 0x000000ffff097224 */ /* 0x000fe400078e0044 */
[----:B------:R-:W-:-:S07]  /*19250*/  IMAD.MOV.U32 R68, RZ, RZ, R8 ;  /* 0x000000ffff447224 */ /* 0x000fce00078e0008 */
.L_x_3471:
[----:B------:R-:W-:Y:S01]  /*19260*/  I2FP.F32.U32 R9, R9 ;  /* 0x0000000900097245 */ /* 0x000fe20000201000 */
[----:B------:R-:W-:Y:S01]  /*19270*/  HADD2.F32 R8, -RZ, R24.H0_H0 ;  /* 0x20000018ff087230 */ /* 0x000fe20000004100 */
[----:B------:R-:W-:Y:S01]  /*19280*/  ISETP.NE.AND P2, PT, R10, 0x1, PT ;  /* 0x000000010a00780c */ /* 0x000fe20003f45270 */
[----:B--2---:R-:W-:Y:S02]  /*19290*/  @P0 HADD2.F32 R117, -RZ, R20.H0_H0 ;  /* 0x20000014ff750230 */ /* 0x004fe40000004100 */
[----:B------:R-:W-:Y:S01]  /*192a0*/  FFMA.FTZ R9, R9, R64, 1.1641532182693481445e-10 ;  /* 0x2f00000009097423 */ /* 0x000fe20000010040 */
[----:B------:R-:W-:-:S04]  /*192b0*/  FMUL.FTZ R8, R8, UR5 ;  /* 0x0000000508087c20 */ /* 0x000fc80008410000 */
[----:B------:R-:W-:-:S04]  /*192c0*/  FSETP.GTU.FTZ.AND P1, PT, R9, UR4, PT ;  /* 0x0000000409007c0b */ /* 0x000fc8000bf3c000 */
[----:B------:R-:W-:Y:S01]  /*192d0*/  FSEL R9, R8, RZ, !P1 ;  /* 0x000000ff08097208 */ /* 0x000fe20004800000 */
[----:B------:R-:W-:-:S04]  /*192e0*/  IMAD.MOV.U32 R8, RZ, RZ, 0x2 ;  /* 0x00000002ff087424 */ /* 0x000fc800078e00ff */
        /* <DEDUP_REMOVED lines=15> */
.L_x_3475:
        /* <DEDUP_REMOVED lines=12> */
.L_x_3476:
        /* <DEDUP_REMOVED lines=47> */
[----:B------:R-:W-:Y:S02]  /*19790*/  IMAD.MOV.U32 R68, RZ, RZ, R8 ;  /* 0x000000ffff447224 */ /* 0x000fe400078e0008 */
[----:B------:R-:W-:-:S07]  /*197a0*/  IMAD.MOV.U32 R8, RZ, RZ, RZ ;  /* 0x000000ffff087224 */ /* 0x000fce00078e00ff */
.L_x_3474:
[----:B------:R-:W-:Y:S01]  /*197b0*/  I2FP.F32.U32 R9, R9 ;  /* 0x0000000900097245 */ /* 0x000fe20000201000 */
[----:B------:R-:W-:Y:S01]  /*197c0*/  HADD2.F32 R60, -RZ, R60.H1_H1 ;  /* 0x3000003cff3c7230 */ /* 0x000fe20000004100 */
        /* <DEDUP_REMOVED lines=18> */
.L_x_3478:
        /* <DEDUP_REMOVED lines=12> */
.L_x_3479:
        /* <DEDUP_REMOVED lines=49> */
.L_x_3477:
        /* <DEDUP_REMOVED lines=24> */
.L_x_3481:
        /* <DEDUP_REMOVED lines=12> */
.L_x_3482:
        /* <DEDUP_REMOVED lines=49> */
.L_x_3480:
[----:B------:R-:W-:Y:S01]  /*1a210*/  I2FP.F32.U32 R9, R9 ;  /* 0x0000000900097245 */ /* 0x000fe20000201000 */
[----:B------:R-:W-:Y:S01]  /*1a220*/  HADD2.F32 R10, -RZ, R61.H0_H0 ;  /* 0x2000003dff0a7230 */ /* 0x000fe20000004100 */
[----:B------:R-:W-:Y:S01]  /*1a230*/  ISETP.NE.AND P2, PT, R12, 0x1, PT ;  /* 0x000000010c00780c */ /* 0x000fe20003f45270 */
[----:B------:R-:W-:Y:S02]  /*1a240*/  HFMA2 R13, -RZ, RZ, 0, 1.1920928955078125e-07 ;  /* 0x00000002ff0d7431 */ /* 0x000fe400000001ff */
[----:B------:R-:W-:Y:S02]  /*1a250*/  IMAD.MOV.U32 R11, RZ, RZ, R18 ;  /* 0x000000ffff0b7224 */ /* 0x000fe400078e0012 */
[----:B------:R-:W-:-:S05]  /*1a260*/  FFMA.FTZ R9, R9, R64, 1.1641532182693481445e-10 ;  /* 0x2f00000009097423 */ /* 0x000fca0000010040 */
        /* <DEDUP_REMOVED lines=14> */
.L_x_3484:
        /* <DEDUP_REMOVED lines=12> */
.L_x_3485:
        /* <DEDUP_REMOVED lines=49> */
.L_x_3483:
        /* <DEDUP_REMOVED lines=8> */
[----:B------:R-:W-:-:S05]  /*1a7a0*/  FSEL R10, R10, RZ, !P1 ;  /* 0x000000ff0a0a7208 */ /* 0x000fca0004800000 */
[----:B------:R-:W-:Y:S01]  /*1a7b0*/  FADD.FTZ R9, R9, R10 ;  /* 0x0000000a09097221 */ /* 0x000fe20000010000 */
[----:B------:R-:W-:-:S03]  /*1a7c0*/  IMAD.MOV.U32 R10, RZ, RZ, 0x2 ;  /* 0x00000002ff0a7424 */ /* 0x000fc600078e00ff */
        /* <DEDUP_REMOVED lines=13> */
.L_x_3487:
        /* <DEDUP_REMOVED lines=12> */
.L_x_3488:
        /* <DEDUP_REMOVED lines=49> */
.L_x_3486:
[----:B------:R-:W-:Y:S01]  /*1ac70*/  ISETP.NE.AND P3, PT, R10, 0x1, PT ;  /* 0x000000010a00780c */ /* 0x000fe20003f65270 */
[----:B------:R-:W-:Y:S01]  /*1ac80*/  HADD2.F32 R61, -RZ, R61.H1_H1 ;  /* 0x3000003dff3d7230 */ /* 0x000fe20000004100 */
[----:B------:R-:W-:Y:S01]  /*1ac90*/  I2FP.F32.U32 R11, R11 ;  /* 0x0000000b000b7245 */ /* 0x000fe20000201000 */
[----:B------:R-:W-:-:S03]  /*1aca0*/  HFMA2 R12, -RZ, RZ, 0, 1.1920928955078125e-07 ;  /* 0x00000002ff0c7431 */ /* 0x000fc600000001ff */
        /* <DEDUP_REMOVED lines=15> */
.L_x_3490:
        /* <DEDUP_REMOVED lines=12> */
.L_x_3491:
        /* <DEDUP_REMOVED lines=49> */
.L_x_3489:
        /* <DEDUP_REMOVED lines=24> */
.L_x_3493:
        /* <DEDUP_REMOVED lines=12> */
.L_x_3494:
        /* <DEDUP_REMOVED lines=49> */
.L_x_3492:
        /* <DEDUP_REMOVED lines=19> */
.L_x_3496:
        /* <DEDUP_REMOVED lines=12> */
.L_x_3497:
        /* <DEDUP_REMOVED lines=49> */
.L_x_3495:
[----:B------:R-:W-:Y:S01]  /*1bbc0*/  I2FP.F32.U32 R13, R13 ;  /* 0x0000000d000d7245 */ /* 0x000fe20000201000 */
[----:B------:R-:W-:Y:S02]  /*1bbd0*/  HADD2.F32 R12, -RZ, R26.H0_H0 ;  /* 0x2000001aff0c7230 */ /* 0x000fe40000004100 */
[----:B0-----:R-:W-:Y:S02]  /*1bbe0*/  @P0 HADD2.F32 R125, -RZ, R22.H0_H0 ;  /* 0x20000016ff7d0230 */ /* 0x001fe40000004100 */
        /* <DEDUP_REMOVED lines=9> */
[----:B------:R-:W-:Y:S01]  /*1bc80*/  @!P0 IMAD.MOV.U32 R125, RZ, RZ, R12 ;  /* 0x000000ffff7d8224 */ /* 0x000fe200078e000c */
[----:B------:R-:W-:-:S04]  /*1bc90*/  MOV R12, 0x2 ;  /* 0x00000002000c7802 */ /* 0x000fc80000000f00 */
[----:B------:R-:W-:-:S06]  /*1bca0*/  F2FP.F16.F32.PACK_AB R96, RZ, R125 ;  /* 0x0000007dff60723e */ /* 0x000fcc00000000ff */
        /* <DEDUP_REMOVED lines=9> */
.L_x_3499:
        /* <DEDUP_REMOVED lines=12> */
.L_x_3500:
        /* <DEDUP_REMOVED lines=49> */
.L_x_3498:
        /* <DEDUP_REMOVED lines=19> */
.L_x_3502:
        /* <DEDUP_REMOVED lines=12> */
.L_x_3503:
        /* <DEDUP_REMOVED lines=49> */
.L_x_3501:
        /* <DEDUP_REMOVED lines=24> */
.L_x_3505:
        /* <DEDUP_REMOVED lines=12> */
.L_x_3506:
[----:B------:R-:W-:Y:S01]  /*1c850*/  IMAD.WIDE.U32 R102, R2, -0x326172a9, RZ ;  /* 0xcd9e8d5702667825 */ /* 0x000fe200078e00ff */
[----:B------:R-:W-:Y:S01]  /*1c860*/  LOP3.LUT R18, R4, UR11, R105, 0x96, !PT ;  /* 0x0000000b04127c12 */ /* 0x000fe2000f8e9669 */
[----:B------:R-:W-:Y:S02]  /*1c870*/  UIADD3 UR31, UPT, UPT, UR10, -0x61c88647, URZ ;  /* 0x9e3779b90a1f7890 */ /* 0x000fe4000fffe0ff */
[----:B------:R-:W-:Y:S01]  /*1c880*/  HFMA2 R62, -RZ, RZ, 0, 0 ;  /* 0x00000000ff3e7431 */ /* 0x000fe200000001ff */
[----:B------:R-:W-:Y:S01]  /*1c890*/  UIADD3 UR32, UPT, UPT, UR11, -0x24c28bd8, URZ ;  /* 0xdb3d74280b207890 */ /* 0x000fe2000fffe0ff */
[----:B------:R-:W-:Y:S01]  /*1c8a0*/  LOP3.LUT R60, R3, UR10, R103, 0x96, !PT ;  /* 0x0000000a033c7c12 */ /* 0x000fe2000f8e9667 */
[----:B------:R-:W-:Y:S01]  /*1c8b0*/  IMAD.WIDE.U32 R18, R18, -0x326172a9, RZ ;  /* 0xcd9e8d5712127825 */ /* 0x000fe200078e00ff */
[----:B------:R-:W-:-:S03]  /*1c8c0*/  MOV R13, R68 ;  /* 0x00000044000d7202 */ /* 0x000fc60000000f00 */
        /* <DEDUP_REMOVED lines=41> */
.L_x_3504:
        /* <DEDUP_REMOVED lines=19> */
.L_x_3508:
        /* <DEDUP_REMOVED lines=12> */
.L_x_3509:
        /* <DEDUP_REMOVED lines=49> */
.L_x_3507:
[----:B------:R-:W-:Y:S01]  /*1d060*/  I2FP.F32.U32 R61, R61 ;  /* 0x0000003d003d7245 */ /* 0x000fe20000201000 */
[----:B------:R-:W-:Y:S01]  /*1d070*/  HADD2.F32 R60, -RZ, R27.H0_H0 ;  /* 0x2000001bff3c7230 */ /* 0x000fe20000004100 */
[----:B------:R-:W-:Y:S01]  /*1d080*/  MOV R102, 0x2 ;  /* 0x0000000200667802 */ /* 0x000fe20000000f00 */
        /* <DEDUP_REMOVED lines=22> */
.L_x_3511:
        /* <DEDUP_REMOVED lines=12> */
.L_x_3512:
        /* <DEDUP_REMOVED lines=49> */
.L_x_3510:
        /* <DEDUP_REMOVED lines=19> */
.L_x_3514:
        /* <DEDUP_REMOVED lines=14> */
.L_x_3515:
[----:B------:R-:W-:Y:S01]  /*1d7d0*/  IMAD.WIDE.U32 R62, R2, -0x326172a9, RZ ;  /* 0xcd9e8d57023e7825 */ /* 0x000fe200078e00ff */
[----:B------:R-:W-:Y:S01]  /*1d7e0*/  LOP3.LUT R18, R4, UR11, R103, 0x96, !PT ;  /* 0x0000000b04127c12 */ /* 0x000fe2000f8e9667 */
[----:B------:R-:W-:Y:S02]  /*1d7f0*/  UIADD3 UR31, UPT, UPT, UR10, -0x61c88647, URZ ;  /* 0x9e3779b90a1f7890 */ /* 0x000fe4000fffe0ff */
        /* <DEDUP_REMOVED lines=34> */
[----:B------:R-:W-:Y:S01]  /*1da20*/  IMAD.WIDE.U32 R62, R62, -0x2daee0ad, RZ ;  /* 0xd2511f533e3e7825 */ /* 0x000fe200078e00ff */
[----:B------:R-:W-:-:S03]  /*1da30*/  UIADD3 UR6, UPT, UPT, UR10, -0xe443238, URZ ;  /* 0xf1bbcdc80a067890 */ /* 0x000fc6000fffe0ff */
        /* <DEDUP_REMOVED lines=10> */
.L_x_3513:
        /* <DEDUP_REMOVED lines=12> */
[----:B------:R-:W-:Y:S01]  /*1dba0*/  @P0 FADD.FTZ R105, R105, R100 ;  /* 0x0000006469690221 */ /* 0x000fe20000010000 */
[----:B------:R-:W-:Y:S02]  /*1dbb0*/  @!P0 MOV R105, R100 ;  /* 0x0000006400698202 */ /* 0x000fe40000000f00 */
[----:B------:R-:W-:Y:S02]  /*1dbc0*/  PRMT R60, R88, 0x5410, R90 ;  /* 0x00005410583c7816 */ /* 0x000fe4000000005a */
[----:B------:R-:W-:-:S04]  /*1dbd0*/  F2FP.F16.F32.PACK_AB R63, RZ, R105 ;  /* 0x00000069ff3f723e */ /* 0x000fc800000000ff */
[----:B------:R-:W-:Y:S01]  /*1dbe0*/  PRMT R63, R92, 0x5410, R63 ;  /* 0x000054105c3f7816 */ /* 0x000fe2000000003f */
[----:B------:R-:W-:Y:S06]  /*1dbf0*/  BRA `(.L_x_3516) ;  /* 0x0000002800887947 */ /* 0x000fec0003800000 */
.L_x_3467:
        /* <DEDUP_REMOVED lines=15> */
.L_x_3518:
[----:B------:R-:W-:-:S04]  /*1dcf0*/  IADD3 R0, PT, PT, R0, 0x1, RZ ;  /* 0x0000000100007810 */ /* 0x000fc80007ffe0ff */
[C---:B------:R-:W-:Y:S01]  /*1dd00*/  ISETP.NE.AND P1, PT, R0.reuse, RZ, PT ;  /* 0x000000ff0000720c */ /* 0x040fe20003f25270 */
[----:B--2---:R-:W-:-:S12]  /*1dd10*/  IMAD.WIDE.U32 R116, R0, -0x2daee0ad, RZ ;  /* 0xd2511f5300747825 */ /* 0x004fd800078e00ff */
        /* <DEDUP_REMOVED lines=9> */
.L_x_3519:
[----:B0-----:R-:W-:Y:S01]  /*1ddb0*/  IMAD.WIDE.U32 R104, R2, -0x326172a9, RZ ;  /* 0xcd9e8d5702687825 */ /* 0x001fe200078e00ff */
        /* <DEDUP_REMOVED lines=48> */
.L_x_3517:
[----:B------:R-:W-:Y:S01]  /*1e0c0*/  I2FP.F32.U32 R103, R72 ;  /* 0x0000004800677245 */ /* 0x000fe20000201000 */
[----:B-----5:R-:W-:Y:S01]  /*1e0d0*/  HADD2.F32 R70, -RZ, R60.H0_H0 ;  /* 0x2000003cff467230 */ /* 0x020fe20000004100 */
[----:B------:R-:W-:Y:S01]  /*1e0e0*/  ISETP.NE.AND P2, PT, R78, 0x1, PT ;  /* 0x000000014e00780c */ /* 0x000fe20003f45270 */
[----:B------:R-:W-:Y:S02]  /*1e0f0*/  @P0 HADD2.F32 R72, -RZ, R20.H0_H0 ;  /* 0x20000014ff480230 */ /* 0x000fe40000004100 */
[----:B------:R-:W-:Y:S01]  /*1e100*/  FFMA.FTZ R103, R103, R64, 1.1641532182693481445e-10 ;  /* 0x2f00000067677423 */ /* 0x000fe20000010040 */
[----:B------:R-:W-:-:S04]  /*1e110*/  FMUL.FTZ R70, R70, UR5 ;  /* 0x0000000546467c20 */ /* 0x000fc80008410000 */
[----:B------:R-:W-:-:S04]  /*1e120*/  FSETP.GTU.FTZ.AND P1, PT, R103, UR4, PT ;  /* 0x0000000467007c0b */ /* 0x000fc8000bf3c000 */
[----:B--2---:R-:W-:Y:S01]  /*1e130*/  FSEL R117, R70, RZ, !P1 ;  /* 0x000000ff46757208 */ /* 0x004fe20004800000 */
[----:B------:R-:W-:Y:S01]  /*1e140*/  IMAD.MOV.U32 R70, RZ, RZ, R18 ;  /* 0x000000ffff467224 */ /* 0x000fe200078e0012 */
        /* <DEDUP_REMOVED lines=14> */
.L_x_3521:
        /* <DEDUP_REMOVED lines=12> */
.L_x_3522:
[----:B0-----:R-:W-:Y:S01]  /*1e2f0*/  IMAD.WIDE.U32 R104, R2, -0x326172a9, RZ ;  /* 0xcd9e8d5702687825 */ /* 0x001fe200078e00ff */
        /* <DEDUP_REMOVED lines=48> */
.L_x_3520:
[----:B------:R-:W-:Y:S01]  /*1e600*/  I2FP.F32.U32 R103, R70 ;  /* 0x0000004600677245 */ /* 0x000fe20000201000 */
[----:B------:R-:W-:Y:S01]  /*1e610*/  HADD2.F32 R60, -RZ, R60.H1_H1 ;  /* 0x3000003cff3c7230 */ /* 0x000fe20000004100 */
[----:B------:R-:W-:Y:S01]  /*1e620*/  ISETP.NE.AND P2, PT, R72, 0x1, PT ;  /* 0x000000014800780c */ /* 0x000fe20003f45270 */
[----:B------:R-:W-:Y:S01]  /*1e630*/  @P0 HADD2.F32 R70, -RZ, R20.H1_H1 ;  /* 0x30000014ff460230 */ /* 0x000fe20000004100 */
[----:B------:R-:W-:Y:S01]  /*1e640*/  MOV R78, 0x2 ;  /* 0x00000002004e7802 */ /* 0x000fe20000000f00 */
        /* <DEDUP_REMOVED lines=18> */
.L_x_3524:
        /* <DEDUP_REMOVED lines=12> */
.L_x_3525:
        /* <DEDUP_REMOVED lines=49> */
.L_x_3523:
[----:B------:R-:W-:Y:S01]  /*1eb40*/  I2FP.F32.U32 R103, R60 ;  /* 0x0000003c00677245 */ /* 0x000fe20000201000 */
[----:B------:R-:W-:Y:S01]  /*1eb50*/  HADD2.F32 R60, -RZ, R61.H0_H0 ;  /* 0x2000003dff3c7230 */ /* 0x000fe20000004100 */
[----:B------:R-:W-:Y:S01]  /*1eb60*/  ISETP.NE.AND P2, PT, R78, 0x1, PT ;  /* 0x000000014e00780c */ /* 0x000fe20003f45270 */
[----:B------:R-:W-:Y:S02]  /*1eb70*/  @P0 HADD2.F32 R70, -RZ, R21.H0_H0 ;  /* 0x20000015ff460230 */ /* 0x000fe40000004100 */
[----:B------:R-:W-:Y:S01]  /*1eb80*/  FFMA.FTZ R103, R103, R64, 1.1641532182693481445e-10 ;  /* 0x2f00000067677423 */ /* 0x000fe20000010040 */
[----:B------:R-:W-:-:S04]  /*1eb90*/  FMUL.FTZ R60, R60, UR5 ;  /* 0x000000053c3c7c20 */ /* 0x000fc80008410000 */
[----:B------:R-:W-:-:S04]  /*1eba0*/  FSETP.GTU.FTZ.AND P1, PT, R103, UR4, PT ;  /* 0x0000000467007c0b */ /* 0x000fc8000bf3c000 */
[----:B------:R-:W-:Y:S01]  /*1ebb0*/  FSEL R121, R60, RZ, !P1 ;  /* 0x000000ff3c797208 */ /* 0x000fe20004800000 */
        /* <DEDUP_REMOVED lines=15> */
.L_x_3527:
[----:B------:R-:W-:-:S04]  /*1ecb0*/  IADD3 R0, PT, PT, R0, 0x1, RZ ;  /* 0x0000000100007810 */ /* 0x000fc80007ffe0ff */
[C---:B------:R-:W-:Y:S01]  /*1ecc0*/  ISETP.NE.AND P1, PT, R0.reuse, RZ, PT ;  /* 0x000000ff0000720c */ /* 0x040fe20003f25270 */
[----:B0-----:R-:W-:-:S12]  /*1ecd0*/  IMAD.WIDE.U32 R124, R0, -0x2daee0ad, RZ ;  /* 0xd2511f53007c7825 */ /* 0x001fd800078e00ff */
        /* <DEDUP_REMOVED lines=9> */
.L_x_3528:
        /* <DEDUP_REMOVED lines=49> */
.L_x_3526:
[----:B------:R-:W-:Y:S01]  /*1f080*/  I2FP.F32.U32 R103, R60 ;  /* 0x0000003c00677245 */ /* 0x000fe20000201000 */
[----:B------:R-:W-:Y:S01]  /*1f090*/  HADD2.F32 R61, -RZ, R61.H1_H1 ;  /* 0x3000003dff3d7230 */ /* 0x000fe20000004100 */
[----:B------:R-:W-:Y:S02]  /*1f0a0*/  ISETP.NE.AND P2, PT, R70, 0x1, PT ;  /* 0x000000014600780c */ /* 0x000fe40003f45270 */
[----:B------:R-:W-:Y:S01]  /*1f0b0*/  MOV R78, 0x2 ;  /* 0x00000002004e7802 */ /* 0x000fe20000000f00 */
[----:B------:R-:W-:Y:S01]  /*1f0c0*/  FFMA.FTZ R103, R103, R64, 1.1641532182693481445e-10 ;  /* 0x2f00000067677423 */ /* 0x000fe20000010040 */
[----:B------:R-:W-:-:S04]  /*1f0d0*/  FMUL.FTZ R61, R61, UR5 ;  /* 0x000000053d3d7c20 */ /* 0x000fc80008410000 */
[----:B------:R-:W-:Y:S01]  /*1f0e0*/  FSETP.GTU.FTZ.AND P1, PT, R103, UR4, PT ;  /* 0x0000000467007c0b */ /* 0x000fe2000bf3c000 */
[----:B------:R-:W-:-:S03]  /*1f0f0*/  @P0 HADD2.F32 R103, -RZ, R21.H1_H1 ;  /* 0x30000015ff670230 */ /* 0x000fc60000004100 */
        /* <DEDUP_REMOVED lines=14> */
.L_x_3530:
        /* <DEDUP_REMOVED lines=12> */
.L_x_3531:
        /* <DEDUP_REMOVED lines=49> */
.L_x_3529:
        /* <DEDUP_REMOVED lines=8> */
[----:B0-----:R-:W-:Y:S01]  /*1f630*/  FSEL R125, R60, RZ, !P2 ;  /* 0x000000ff3c7d7208 */ /* 0x001fe20005000000 */
        /* <DEDUP_REMOVED lines=13> */
.L_x_3533:
        /* <DEDUP_REMOVED lines=12> */
.L_x_3534:
        /* <DEDUP_REMOVED lines=49> */
.L_x_3532:
        /* <DEDUP_REMOVED lines=22> */
.L_x_3536:
        /* <DEDUP_REMOVED lines=12> */
.L_x_3537:
        /* <DEDUP_REMOVED lines=49> */
.L_x_3535:
        /* <DEDUP_REMOVED lines=22> */
.L_x_3539:
        /* <DEDUP_REMOVED lines=12> */
.L_x_3540:
        /* <DEDUP_REMOVED lines=49> */
.L_x_3538:
        /* <DEDUP_REMOVED lines=14> */
.L_x_3516:
[----:B------:R-:W-:Y:S01]  /*20620*/  ISETP.NE.AND P0, PT, R82, RZ, PT ;  /* 0x000000ff5200720c */ /* 0x000fe20003f05270 */
[----:B------:R-:W-:Y:S01]  /*20630*/  FADD.FTZ R82, RZ, R7 ;  /* 0x00000007ff527221 */ /* 0x000fe20000010000 */
[----:B------:R-:W-:Y:S01]  /*20640*/  SEL R64, RZ, 0x1000000, !P5 ;  /* 0x01000000ff407807 */ /* 0x000fe20006800000 */
[----:B------:R-:W-:Y:S01]  /*20650*/  IMAD.WIDE.U32 R76, R119, 0x10, R76 ;  /* 0x00000010774c7825 */ /* 0x000fe200078e004c */
[----:B------:R-:W-:-:S03]  /*20660*/  ISETP.NE.AND P6, PT, R84, RZ, PT ;  /* 0x000000ff5400720c */ /* 0x000fc60003fc5270 */
[----:B------:R-:W-:Y:S01]  /*20670*/  FADD.FTZ R82, R82, R15 ;  /* 0x0000000f52527221 */ /* 0x000fe20000010000 */
[----:B------:R-:W-:Y:S01]  /*20680*/  ISETP.NE.AND P5, PT, R86, RZ, PT ;  /* 0x000000ff5600720c */ /* 0x000fe20003fa5270 */
[----:B------:R-:W-:Y:S01]  /*20690*/  IMAD.WIDE.U32 R74, R119, 0x8, R74 ;  /* 0x00000008774a7825 */ /* 0x000fe200078e004a */
[----:B------:R-:W-:-:S03]  /*206a0*/  SEL R92, RZ, 0x10000, !P4 ;  /* 0x00010000ff5c7807 */ /* 0x000fc60006000000 */
[----:B------:R-:W-:Y:S01]  /*206b0*/  FADD.FTZ R82, R82, R17 ;  /* 0x0000001152527221 */ /* 0x000fe20000010000 */
[----:B------:R-:W-:Y:S01]  /*206c0*/  SEL R90, RZ, 0x100, !P3 ;  /* 0x00000100ff5a7807 */ /* 0x000fe20005800000 */
[----:B------:R0:W-:Y:S01]  /*206d0*/  STG.E.128 desc[UR8][R76.64], R60 ;  /* 0x0000003c4c007986 */ /* 0x0001e2000c101d08 */
[----:B------:R-:W-:Y:S01]  /*206e0*/  SEL R88, RZ, 0x1000000, !P1 ;  /* 0x01000000ff587807 */ /* 0x000fe20004800000 */
[----:B------:R-:W-:Y:S01]  /*206f0*/  FADD.FTZ R82, R82, R65 ;  /* 0x0000004152527221 */ /* 0x000fe20000010000 */
[----:B------:R-:W-:Y:S02]  /*20700*/  SEL R86, RZ, 0x10000, !P5 ;  /* 0x00010000ff567807 */ /* 0x000fe40006800000 */
[----:B------:R-:W-:Y:S01]  /*20710*/  SEL R84, RZ, 0x100, !P6 ;  /* 0x00000100ff547807 */ /* 0x000fe20007000000 */
[----:B------:R-:W-:Y:S01]  /*20720*/  FADD.FTZ R82, R82, R67 ;  /* 0x0000004352527221 */ /* 0x000fe20000010000 */
[----:B------:R-:W-:-:S03]  /*20730*/  SEL R102, RZ, 0x1, !P2 ;  /* 0x00000001ff667807 */ /* 0x000fc60005000000 */
        /* <DEDUP_REMOVED lines=23> */
[----:B------:R-:W-:Y:S02]  /*208b0*/  LOP3.LUT R103, R90, R64, R92, 0xfe, !PT ;  /* 0x000000405a677212 */ /* 0x000fe400078efe5c */
[----:B------:R-:W-:Y:S01]  /*208c0*/  LOP3.LUT R64, R84, R88, R86, 0xfe, !PT ;  /* 0x0000005854407212 */ /* 0x000fe200078efe56 */
[----:B------:R-:W-:Y:S01]  /*208d0*/  FADD.FTZ R82, R82, R125 ;  /* 0x0000007d52527221 */ /* 0x000fe20000010000 */
[----:B------:R-:W-:Y:S02]  /*208e0*/  SEL R84, RZ, 0x1, !P0 ;  /* 0x00000001ff547807 */ /* 0x000fe40004000000 */
[----:B------:R-:W-:Y:S01]  /*208f0*/  LOP3.LUT R103, R103, R102, RZ, 0xfc, !PT ;  /* 0x0000006667677212 */ /* 0x000fe200078efcff */
[----:B------:R-:W-:Y:S01]  /*20900*/  FADD.FTZ R82, R82, R80 ;  /* 0x0000005052527221 */ /* 0x000fe20000010000 */
[----:B------:R-:W-:-:S03]  /*20910*/  LOP3.LUT R102, R64, R84, RZ, 0xfc, !PT ;  /* 0x0000005440667212 */ /* 0x000fc600078efcff */
[----:B------:R-:W-:Y:S02]  /*20920*/  FADD.FTZ R82, R82, R78 ;  /* 0x0000004e52527221 */ /* 0x000fe40000010000 */
[----:B------:R0:W-:Y:S02]  /*20930*/  STG.E.64 desc[UR8][R74.64], R102 ;  /* 0x000000664a007986 */ /* 0x0001e4000c101b08 */
[----:B------:R-:W-:Y:S01]  /*20940*/  FADD.FTZ R82, R82, R105 ;  /* 0x0000006952527221 */ /* 0x000fe20000010000 */
[----:B------:R-:W-:Y:S06]  /*20950*/  BRA.U !UP0, `(.L_x_3541) ;  /* 0x0000000108507547 */ /* 0x000fec000b800000 */
        /* <DEDUP_REMOVED lines=20> */
.L_x_3541:
[----:B01----:R-:W0:Y:S01]  /*20aa0*/  SHFL.BFLY PT, R61, R82, 0x1, 0x1f ;  /* 0x0c201f00523d7f89 */ /* 0x003e2200000e0000 */
[----:B------:R-:W-:Y:S01]  /*20ab0*/  BSSY.RECONVERGENT B0, `(.L_x_3542) ;  /* 0x000005f000007945 */ /* 0x000fe20003800200 */
        /* <DEDUP_REMOVED lines=94> */
.L_x_3543:
[----:B------:R-:W-:Y:S05]  /*210a0*/  BSYNC.RECONVERGENT B0 ;  /* 0x0000000000007941 */ /* 0x000fea0003800200 */
.L_x_3542:
        /* <DEDUP_REMOVED lines=10> */
[----:B------:R-:W-:-:S03]  /*21150*/  IMAD.MOV.U32 R63, RZ, RZ, 0x400 ;  /* 0x00000400ff3f7424 */ /* 0x000fc600078e00ff */
[----:B------:R-:W-:Y:S01]  /*21160*/  LOP3.LUT R60, R60, 0xf8, RZ, 0xc0, !PT ;  /* 0x000000f83c3c7812 */ /* 0x000fe200078ec0ff */
[----:B0-----:R-:W-:-:S04]  /*21170*/  ULEA UR6, UR7, UR6, 0x18 ;  /* 0x0000000607067291 */ /* 0x001fc8000f8ec0ff */
[----:B------:R-:W-:-:S09]  /*21180*/  @UP1 UIADD3 UR6, UPT, UPT, UR6, 0x40, URZ ;  /* 0x0000004006061890 */ /* 0x000fd2000fffe0ff */
[----:B------:R-:W0:Y:S03]  /*21190*/  LDS.64 R60, [R60+UR6] ;  /* 0x000000063c3c7984 */ /* 0x000e260008000a00 */
.L_x_3545:
[----:B------:R-:W-:Y:S05]  /*211a0*/  BSYNC.RECONVERGENT B0 ;  /* 0x0000000000007941 */ /* 0x000fea0003800200 */
.L_x_3544:
[----:B------:R-:W1:Y:S01]  /*211b0*/  SHFL.DOWN PT, R64, R63, 0x4, 0x1f ;  /* 0x08801f003f407f89 */ /* 0x000e6200000e0000 */
[----:B------:R-:W-:Y:S01]  /*211c0*/  ISETP.NE.AND P0, PT, R82, RZ, PT ;  /* 0x000000ff5200720c */ /* 0x000fe20003f05270 */
[----:B------:R-:W-:Y:S01]  /*211d0*/  UPLOP3.LUT UP1, UPT, UPT, UPT, UP1, 0x40, 0x4 ;  /* 0x000000000004789c */ /* 0x000fe20003f2e810 */
[----:B------:R-:W-:Y:S01]  /*211e0*/  ISETP.NE.AND P1, PT, RZ, UR20, PT ;  /* 0x00000014ff007c0c */ /* 0x000fe2000bf25270 */
[----:B0-----:R-:W0:Y:S04]  /*211f0*/  SHFL.DOWN PT, R75, R60, 0x4, 0x1f ;  /* 0x08801f003c4b7f89 */ /* 0x001e2800000e0000 */
[----:B------:R-:W2:Y:S01]  /*21200*/  SHFL.DOWN PT, R74, R61, 0x4, 0x1f ;  /* 0x08801f003d4a7f89 */ /* 0x000ea200000e0000 */
[----:B-1----:R-:W-:Y:S02]  /*21210*/  IADD3 R76, PT, PT, R64, R63, RZ ;  /* 0x0000003f404c7210 */ /* 0x002fe40007ffe0ff */
[----:B------:R-:W-:-:S02]  /*21220*/  I2FP.F32.S32 R84, R64 ;  /* 0x0000004000547245 */ /* 0x000fc40000201400 */
[----:B------:R-:W-:Y:S01]  /*21230*/  I2FP.F32.S32 R62, R76 ;  /* 0x0000004c003e7245 */ /* 0x000fe20000201400 */
[----:B------:R-:W1:Y:S01]  /*21240*/  SHFL.DOWN PT, R88, R76, 0x2, 0x1f ;  /* 0x08401f004c587f89 */ /* 0x000e6200000e0000 */
[----:B------:R-:W-:Y:S01]  /*21250*/  I2FP.F32.U32 R64, R63 ;  /* 0x0000003f00407245 */ /* 0x000fe20000201000 */
        /* <DEDUP_REMOVED lines=25> */
[----:B------:R-:W-:Y:S01]  /*213f0*/  IMAD.U32 R84, RZ, RZ, UR18 ;  /* 0x00000012ff547e24 */ /* 0x000fe2000f8e00ff */
        /* <DEDUP_REMOVED lines=15> */
[----:B------:R0:W1:Y:S02]  /*214f0*/  SHFL.IDX PT, R63, R75, RZ, 0x1f ;  /* 0x00001fff4b3f7589 */ /* 0x00006400000e0000 */
[----:B------:R-:W-:Y:S02]  /*21500*/  FFMA.FTZ R64, R76, R64, R61 ;  /* 0x000000404c407223 */ /* 0x000fe4000001003d */
[----:B------:R-:W2:Y:S03]  /*21510*/  LDC R76, c[0x0][0x448] ;  /* 0x00011200ff4c7b82 */ /* 0x000ea60000000800 */
[----:B------:R-:W2:Y:S01]  /*21520*/  SHFL.IDX PT, R103, R64, RZ, 0x1f ;  /* 0x00001fff40677589 */ /* 0x000ea200000e0000 */
[----:B0-----:R-:W-:-:S04]  /*21530*/  HADD2.F32 R75, -RZ, R41.H0_H0 ;  /* 0x20000029ff4b7230 */ /* 0x001fc80000004100 */
[----:B------:R-:W0:Y:S01]  /*21540*/  @!P0 LDC.64 R60, c[0x0][0x3c0] ;  /* 0x0000f000ff3c8b82 */ /* 0x000e220000000a00 */
[C---:B-1----:R-:W-:Y:S01]  /*21550*/  FMUL.FTZ R74, R63.reuse, R63 ;  /* 0x0000003f3f4a7220 */ /* 0x042fe20000410000 */
[----:B------:R-:W-:-:S04]  /*21560*/  FSEL R62, R63, RZ, !P1 ;  /* 0x000000ff3f3e7208 */ /* 0x000fc80004800000 */
[----:B------:R-:W-:Y:S01]  /*21570*/  FSEL R77, R74, RZ, P1 ;  /* 0x000000ff4a4d7208 */ /* 0x000fe20000800000 */
[C---:B------:R-:W-:Y:S01]  /*21580*/  FADD.FTZ R74, -R62.reuse, R7 ;  /* 0x000000073e4a7221 */ /* 0x040fe20000010100 */
[----:B--2---:R-:W-:Y:S01]  /*21590*/  FFMA.FTZ R76, R103, UR21, R76 ;  /* 0x00000015674c7c23 */ /* 0x004fe2000801004c */
[C---:B------:R-:W-:Y:S01]  /*215a0*/  FADD.FTZ R86, -R62.reuse, R17 ;  /* 0x000000113e567221 */ /* 0x040fe20000010100 */
[C---:B------:R-:W-:Y:S01]  /*215b0*/  FADD.FTZ R92, -R62.reuse, R65 ;  /* 0x000000413e5c7221 */ /* 0x040fe20000010100 */
[----:B------:R-:W-:Y:S01]  /*215c0*/  FADD.FTZ R88, -R62, R71 ;  /* 0x000000473e587221 */ /* 0x000fe20000010100 */
[----:B------:R-:W-:Y:S01]  /*215d0*/  FADD.FTZ R7, R76, R77 ;  /* 0x0000004d4c077221 */ /* 0x000fe20000010000 */
[----:B------:R-:W-:Y:S01]  /*215e0*/  FADD.FTZ R76, -R62, R15 ;  /* 0x0000000f3e4c7221 */ /* 0x000fe20000010100 */
[----:B0-----:R-:W-:-:S04]  /*215f0*/  @!P0 IMAD.WIDE R60, R84, 0x4, R60 ;  /* 0x00000004543c8825 */ /* 0x001fc800078e023c */
[C---:B------:R-:W-:Y:S01]  /*21600*/  FADD.FTZ R84, -R62.reuse, R69 ;  /* 0x000000453e547221 */ /* 0x040fe20000010100 */
[C---:B------:R-:W-:Y:S01]  /*21610*/  FADD.FTZ R65, -R62.reuse, R72 ;  /* 0x000000483e417221 */ /* 0x040fe20000010100 */
[C---:B------:R-:W-:Y:S01]  /*21620*/  FADD.FTZ R90, -R62.reuse, R73 ;  /* 0x000000493e5a7221 */ /* 0x040fe20000010100 */
[----:B------:R-:W0:Y:S01]  /*21630*/  MUFU.RSQ R7, R7 ;  /* 0x0000000700077308 */ /* 0x000e220000001400 */
[----:B------:R-:W-:Y:S02]  /*21640*/  HADD2.F32 R15, -RZ, R56.H0_H0 ;  /* 0x20000038ff0f7230 */ /* 0x000fe40000004100 */
[C---:B------:R-:W-:Y:S01]  /*21650*/  FADD.FTZ R64, -R62.reuse, R67 ;  /* 0x000000433e407221 */ /* 0x040fe20000010100 */
[----:B------:R-:W-:Y:S02]  /*21660*/  HADD2.F32 R17, -RZ, R40.H0_H0 ;  /* 0x20000028ff117230 */ /* 0x000fe40000004100 */
[----:B------:R-:W-:Y:S01]  /*21670*/  FADD.FTZ R94, -R62, R79 ;  /* 0x0000004f3e5e7221 */ /* 0x000fe20000010100 */
[----:B------:R-:W-:Y:S01]  /*21680*/  HADD2.F32 R69, -RZ, R56.H1_H1 ;  /* 0x30000038ff457230 */ /* 0x000fe20000004100 */
[----:B------:R1:W-:Y:S01]  /*21690*/  @!P0 STG.E desc[UR8][R60.64], R63 ;  /* 0x0000003f3c008986 */ /* 0x0003e2000c101908 */
[----:B------:R-:W-:-:S02]  /*216a0*/  HADD2.F32 R71, -RZ, R40.H1_H1 ;  /* 0x30000028ff477230 */ /* 0x000fc40000004100 */
[C---:B------:R-:W-:Y:S01]  /*216b0*/  FADD.FTZ R98, -R62.reuse, R83 ;  /* 0x000000533e627221 */ /* 0x040fe20000010100 */
[--C-:B------:R-:W-:Y:S02]  /*216c0*/  HADD2.F32 R73, -RZ, R57.reuse.H0_H0 ;  /* 0x20000039ff497230 */ /* 0x100fe40000004100 */
[C---:B------:R-:W-:Y:S01]  /*216d0*/  FADD.FTZ R102, -R62.reuse, R81 ;  /* 0x000000513e667221 */ /* 0x040fe20000010100 */
[----:B------:R-:W-:Y:S02]  /*216e0*/  HADD2.F32 R77, -RZ, R57.H1_H1 ;  /* 0x30000039ff4d7230 */ /* 0x000fe40000004100 */
[C---:B------:R-:W-:Y:S01]  /*216f0*/  FADD.FTZ R108, -R62.reuse, R87 ;  /* 0x000000573e6c7221 */ /* 0x040fe20000010100 */
[----:B------:R-:W-:Y:S02]  /*21700*/  HADD2.F32 R79, -RZ, R41.H1_H1 ;  /* 0x30000029ff4f7230 */ /* 0x000fe40000004100 */
[----:B------:R-:W-:Y:S01]  /*21710*/  FADD.FTZ R67, -R62, R80 ;  /* 0x000000503e437221 */ /* 0x000fe20000010100 */
[----:B------:R-:W-:-:S02]  /*21720*/  HADD2.F32 R81, -RZ, R53.H1_H1 ;  /* 0x30000035ff517230 */ /* 0x000fc40000004100 */
[----:B------:R-:W-:Y:S01]  /*21730*/  FADD.FTZ R96, -R62, R85 ;  /* 0x000000553e607221 */ /* 0x000fe20000010100 */
[C---:B0-----:R-:W-:Y:S01]  /*21740*/  FMUL.FTZ R72, R7.reuse, R74 ;  /* 0x0000004a07487220 */ /* 0x041fe20000410000 */
[C---:B------:R-:W-:Y:S01]  /*21750*/  FMUL.FTZ R76, R7.reuse, R76 ;  /* 0x0000004c074c7220 */ /* 0x040fe20000410000 */
[C---:B------:R-:W-:Y:S01]  /*21760*/  FMUL.FTZ R74, R7.reuse, R86 ;  /* 0x00000056074a7220 */ /* 0x040fe20000410000 */
[C---:B------:R-:W-:Y:S01]  /*21770*/  FMUL.FTZ R92, R7.reuse, R92 ;  /* 0x0000005c075c7220 */ /* 0x040fe20000410000 */
[----:B------:R-:W-:Y:S01]  /*21780*/  FFMA.FTZ R72, R72, R15, R17 ;  /* 0x0000000f48487223 */ /* 0x000fe20000010011 */
[----:B------:R-:W-:Y:S01]  /*21790*/  FFMA.FTZ R15, R76, R69, R71 ;  /* 0x000000454c0f7223 */ /* 0x000fe20000010047 */
[----:B------:R-:W-:Y:S01]  /*217a0*/  FFMA.FTZ R74, R74, R73, R75 ;  /* 0x000000494a4a7223 */ /* 0x000fe2000001004b */
[----:B-1----:R-:W-:Y:S02]  /*217b0*/  HADD2.F32 R61, -RZ, R58.H0_H0 ;  /* 0x2000003aff3d7230 */ /* 0x002fe40000004100 */
[----:B------:R-:W-:Y:S01]  /*217c0*/  FMUL.FTZ R64, R7, R64 ;  /* 0x0000004007407220 */ /* 0x000fe20000410000 */
[----:B------:R-:W-:-:S02]  /*217d0*/  HADD2.F32 R63, -RZ, R42.H0_H0 ;  /* 0x2000002aff3f7230 */ /* 0x000fc40000004100 */
        /* <DEDUP_REMOVED lines=8> */
[----:B------:R-:W-:Y:S01]  /*21860*/  FFMA.FTZ R73, R73, R60, R76 ;  /* 0x0000003c49497223 */ /* 0x000fe2000001004c */
[----:B------:R-:W-:Y:S02]  /*21870*/  HADD2.F32 R60, -RZ, R52.H0_H0 ;  /* 0x20000034ff3c7230 */ /* 0x000fe40000004100 */
[C---:B------:R-:W-:Y:S01]  /*21880*/  FMUL.FTZ R98, R7.reuse, R98 ;  /* 0x0000006207627220 */ /* 0x040fe20000410000 */
[----:B------:R-:W-:Y:S02]  /*21890*/  HADD2.F32 R64, -RZ, R36.H0_H0 ;  /* 0x20000024ff407230 */ /* 0x000fe40000004100 */
[----:B------:R-:W-:Y:S01]  /*218a0*/  FFMA.FTZ R63, R90, R69, R71 ;  /* 0x000000455a3f7223 */ /* 0x000fe20000010047 */
[----:B------:R-:W-:Y:S02]  /*218b0*/  HADD2.F32 R61, -RZ, R52.H1_H1 ;  /* 0x30000034ff3d7230 */ /* 0x000fe40000004100 */
[----:B------:R-:W-:Y:S01]  /*218c0*/  FMUL.FTZ R69, R7, R94 ;  /* 0x0000005e07457220 */ /* 0x000fe20000410000 */
[----:B------:R-:W-:-:S02]  /*218d0*/  HADD2.F32 R71, -RZ, R36.H1_H1 ;  /* 0x30000024ff477230 */ /* 0x000fc40000004100 */
[C---:B------:R-:W-:Y:S01]  /*218e0*/  FMUL.FTZ R76, R7.reuse, R102 ;  /* 0x00000066074c7220 */ /* 0x040fe20000410000 */
[----:B------:R-:W-:Y:S02]  /*218f0*/  HADD2.F32 R77, -RZ, R53.H0_H0 ;  /* 0x20000035ff4d7230 */ /* 0x000fe40000004100 */
[C---:B------:R-:W-:Y:S01]  /*21900*/  FMUL.FTZ R108, R7.reuse, R108 ;  /* 0x0000006c076c7220 */ /* 0x040fe20000410000 */
[--C-:B------:R-:W-:Y:S02]  /*21910*/  HADD2.F32 R79, -RZ, R37.reuse.H0_H0 ;  /* 0x20000025ff4f7230 */ /* 0x100fe40000004100 */
[----:B------:R-:W-:Y:S01]  /*21920*/  FADD.FTZ R100, -R62, R91 ;  /* 0x0000005b3e647221 */ /* 0x000fe20000010100 */
[----:B------:R-:W-:Y:S02]  /*21930*/  HADD2.F32 R83, -RZ, R37.H1_H1 ;  /* 0x30000025ff537230 */ /* 0x000fe40000004100 */
[----:B------:R-:W-:Y:S01]  /*21940*/  FMUL.FTZ R75, R7, R88 ;  /* 0x00000058074b7220 */ /* 0x000fe20000410000 */
[----:B------:R-:W-:-:S02]  /*21950*/  HADD2.F32 R80, -RZ, R59.H0_H0 ;  /* 0x2000003bff507230 */ /* 0x000fc40000004100 */
[----:B------:R-:W-:Y:S01]  /*21960*/  FADD.FTZ R104, -R62, R89 ;  /* 0x000000593e687221 */ /* 0x000fe20000010100 */
[----:B------:R-:W-:Y:S02]  /*21970*/  HADD2.F32 R86, -RZ, R43.H0_H0 ;  /* 0x2000002bff567230 */ /* 0x000fe40000004100 */
[----:B------:R-:W-:Y:S01]  /*21980*/  FFMA.FTZ R69, R69, R60, R64 ;  /* 0x0000003c45457223 */ /* 0x000fe20000010040 */
[----:B------:R-:W-:Y:S01]  /*21990*/  FFMA.FTZ R64, R98, R61, R71 ;  /* 0x0000003d62407223 */ /* 0x000fe20000010047 */
[----:B------:R-:W-:Y:S01]  /*219a0*/  FFMA.FTZ R76, R76, R77, R79 ;  /* 0x0000004d4c4c7223 */ /* 0x000fe2000001004f */
[----:B------:R-:W-:Y:S01]  /*219b0*/  FFMA.FTZ R71, R108, R81, R83 ;  /* 0x000000516c477223 */ /* 0x000fe20000010053 */
[----:B------:R-:W-:Y:S02]  /*219c0*/  HADD2.F32 R61, -RZ, R54.H0_H0 ;  /* 0x20000036ff3d7230 */ /* 0x000fe40000004100 */
[----:B------:R-:W-:Y:S01]  /*219d0*/  FFMA.FTZ R75, R75, R80, R86 ;  /* 0x000000504b4b7223 */ /* 0x000fe20000010056 */
[----:B------:R-:W-:-:S02]  /*219e0*/  HADD2.F32 R77, -RZ, R38.H0_H0 ;  /* 0x20000026ff4d7230 */ /* 0x000fc40000004100 */
[C---:B------:R-:W-:Y:S01]  /*219f0*/  FMUL.FTZ R96, R7.reuse, R96 ;  /* 0x0000006007607220 */ /* 0x040fe20000410000 */
[----:B------:R-:W-:Y:S02]  /*21a00*/  HADD2.F32 R79, -RZ, R55.H0_H0 ;  /* 0x20000037ff4f7230 */ /* 0x000fe40000004100 */
[C---:B------:R-:W-:Y:S01]  /*21a10*/  FMUL.FTZ R83, R7.reuse, R100 ;  /* 0x0000006407537220 */ /* 0x040fe20000410000 */
[----:B------:R-:W-:Y:S02]  /*21a20*/  HADD2.F32 R81, -RZ, R39.H0_H0 ;  /* 0x20000027ff517230 */ /* 0x000fe40000004100 */
[----:B------:R-:W-:Y:S01]  /*21a30*/  FMUL.FTZ R100, R7, R104 ;  /* 0x0000006807647220 */ /* 0x000fe20000410000 */
[----:B------:R-:W-:Y:S02]  /*21a40*/  HADD2.F32 R60, -RZ, R54.H1_H1 ;  /* 0x30000036ff3c7230 */ /* 0x000fe40000004100 */
[----:B------:R-:W-:Y:S01]  /*21a50*/  FADD.FTZ R110, -R62, R95 ;  /* 0x0000005f3e6e7221 */ /* 0x000fe20000010100 */
[----:B------:R-:W-:-:S02]  /*21a60*/  HADD2.F32 R80, -RZ, R38.H1_H1 ;  /* 0x30000026ff507230 */ /* 0x000fc40000004100 */
[C---:B------:R-:W-:Y:S01]  /*21a70*/  FADD.FTZ R116, -R62.reuse, R101 ;  /* 0x000000653e747221 */ /* 0x040fe20000010100 */
[----:B------:R-:W-:Y:S01]  /*21a80*/  FADD.FTZ R109, -R62, R109 ;  /* 0x0000006d3e6d7221 */ /* 0x000fe20000010100 */
[----:B------:R-:W-:Y:S01]  /*21a90*/  FFMA.FTZ R98, R96, R61, R77 ;  /* 0x0000003d60627223 */ /* 0x000fe2000001004d */
[----:B------:R-:W-:Y:S01]  /*21aa0*/  FFMA.FTZ R100, R100, R79, R81 ;  /* 0x0000004f64647223 */ /* 0x000fe20000010051 */
[----:B------:R-:W-:Y:S02]  /*21ab0*/  HADD2.F32 R61, -RZ, R48.H0_H0 ;  /* 0x20000030ff3d7230 */ /* 0x000fe40000004100 */
[----:B------:R-:W-:Y:S01]  /*21ac0*/  FFMA.FTZ R83, R83, R60, R80 ;  /* 0x0000003c53537223 */ /* 0x000fe20000010050 */
[----:B------:R-:W-:Y:S02]  /*21ad0*/  HADD2.F32 R77, -RZ, R32.H0_H0 ;  /* 0x20000020ff4d7230 */ /* 0x000fe40000004100 */
[----:B------:R-:W-:Y:S01]  /*21ae0*/  FMUL.FTZ R94, R7, R110 ;  /* 0x0000006e075e7220 */ /* 0x000fe20000410000 */
[----:B------:R-:W-:-:S02]  /*21af0*/  HADD2.F32 R79, -RZ, R48.H1_H1 ;  /* 0x30000030ff4f7230 */ /* 0x000fc40000004100 */
[C---:B------:R-:W-:Y:S01]  /*21b00*/  FMUL.FTZ R116, R7.reuse, R116 ;  /* 0x0000007407747220 */ /* 0x040fe20000410000 */
[----:B------:R-:W-:Y:S02]  /*21b10*/  HADD2.F32 R81, -RZ, R32.H1_H1 ;  /* 0x30000020ff517230 */ /* 0x000fe40000004100 */
[----:B------:R-:W-:Y:S01]  /*21b20*/  FMUL.FTZ R109, R7, R109 ;  /* 0x0000006d076d7220 */ /* 0x000fe20000410000 */
[----:B------:R-:W-:Y:S02]  /*21b30*/  HADD2.F32 R60, -RZ, R49.H1_H1 ;  /* 0x30000031ff3c7230 */ /* 0x000fe40000004100 */
[C---:B------:R-:W-:Y:S01]  /*21b40*/  FADD.FTZ R114, -R62.reuse, R107 ;  /* 0x0000006b3e727221 */ /* 0x040fe20000010100 */
[----:B------:R-:W-:Y:S02]  /*21b50*/  HADD2.F32 R80, -RZ, R33.H1_H1 ;  /* 0x30000021ff507230 */ /* 0x000fe40000004100 */
[----:B------:R-:W-:Y:S01]  /*21b60*/  FADD.FTZ R118, -R62, R113 ;  /* 0x000000713e767221 */ /* 0x000fe20000010100 */
[----:B------:R-:W-:Y:S01]  /*21b70*/  FFMA.FTZ R94, R94, R61, R77 ;  /* 0x0000003d5e5e7223 */ /* 0x000fe2000001004d */
[----:B------:R-:W-:Y:S01]  /*21b80*/  FFMA.FTZ R77, R116, R79, R81 ;  /* 0x0000004f744d7223 */ /* 0x000fe20000010051 */
[----:B------:R-:W-:Y:S01]  /*21b90*/  FADD.FTZ R124, -R62, R99 ;  /* 0x000000633e7c7221 */ /* 0x000fe20000010100 */
[----:B------:R-:W-:Y:S01]  /*21ba0*/  FFMA.FTZ R79, R109, R60, R80 ;  /* 0x0000003c6d4f7223 */ /* 0x000fe20000010050 */
[----:B------:R-:W-:-:S02]  /*21bb0*/  HADD2.F32 R60, -RZ, R50.H0_H0 ;  /* 0x20000032ff3c7230 */ /* 0x000fc40000004100 */
[C---:B------:R-:W-:Y:S01]  /*21bc0*/  FMUL.FTZ R99, R7.reuse, R114 ;  /* 0x0000007207637220 */ /* 0x040fe20000410000 */
[----:B------:R-:W-:Y:S02]  /*21bd0*/  HADD2.F32 R80, -RZ, R34.H0_H0 ;  /* 0x20000022ff507230 */ /* 0x000fe40000004100 */
[----:B------:R-:W-:Y:S01]  /*21be0*/  FMUL.FTZ R104, R7, R118 ;  /* 0x0000007607687220 */ /* 0x000fe20000410000 */
[----:B------:R-:W-:Y:S02]  /*21bf0*/  HADD2.F32 R61, -RZ, R50.H1_H1 ;  /* 0x30000032ff3d7230 */ /* 0x000fe40000004100 */
[----:B------:R-:W-:Y:S01]  /*21c00*/  FADD.FTZ R106, -R62, R93 ;  /* 0x0000005d3e6a7221 */ /* 0x000fe20000010100 */
[----:B------:R-:W-:Y:S02]  /*21c10*/  HADD2.F32 R81, -RZ, R34.H1_H1 ;  /* 0x30000022ff517230 */ /* 0x000fe40000004100 */
[----:B------:R-:W-:Y:S01]  /*21c20*/  FFMA.FTZ R99, R99, R60, R80 ;  /* 0x0000003c63637223 */ /* 0x000fe20000010050 */
[----:B------:R-:W-:-:S02]  /*21c30*/  HADD2.F32 R84, -RZ, R55.H1_H1 ;  /* 0x30000037ff547230 */ /* 0x000fc40000004100 */
[C---:B------:R-:W-:Y:S01]  /*21c40*/  FMUL.FTZ R93, R7.reuse, R106 ;  /* 0x0000006a075d7220 */ /* 0x040fe20000410000 */
[----:B------:R-:W-:Y:S02]  /*21c50*/  HADD2.F32 R86, -RZ, R39.H1_H1 ;  /* 0x30000027ff567230 */ /* 0x000fe40000004100 */
[----:B------:R-:W-:Y:S01]  /*21c60*/  FFMA.FTZ R104, R104, R61, R81 ;  /* 0x0000003d68687223 */ /* 0x000fe20000010051 */
[----:B------:R-:W-:Y:S01]  /*21c70*/  HADD2.F32 R85, -RZ, R49.H0_H0 ;  /* 0x20000031ff557230 */ /* 0x000fe20000004100 */
[----:B------:R-:W0:Y:S01]  /*21c80*/  @!P0 LDC.64 R80, c[0x0][0x3c8] ;  /* 0x0000f200ff508b82 */ /* 0x000e220000000a00 */
[----:B------:R-:W-:Y:S02]  /*21c90*/  HADD2.F32 R87, -RZ, R33.H0_H0 ;  /* 0x20000021ff577230 */ /* 0x000fe40000004100 */
[----:B------:R-:W-:Y:S01]  /*21ca0*/  FMUL.FTZ R96, R7, R124 ;  /* 0x0000007c07607220 */ /* 0x000fe20000410000 */
[C---:B------:R-:W-:Y:S01]  /*21cb0*/  FADD.FTZ R111, -R62.reuse, R111 ;  /* 0x0000006f3e6f7221 */ /* 0x040fe20000010100 */
[----:B------:R-:W-:Y:S01]  /*21cc0*/  FADD.FTZ R115, -R62, R115 ;  /* 0x000000733e737221 */ /* 0x000fe20000010100 */
[----:B------:R-:W-:Y:S01]  /*21cd0*/  FFMA.FTZ R93, R93, R84, R86 ;  /* 0x000000545d5d7223 */ /* 0x000fe20000010056 */
[----:B------:R-:W-:Y:S01]  /*21ce0*/  FFMA.FTZ R96, R96, R85, R87 ;  /* 0x0000005560607223 */ /* 0x000fe20000010057 */
[----:B------:R-:W-:Y:S01]  /*21cf0*/  HADD2.F32 R84, -RZ, R51.H0_H0 ;  /* 0x20000033ff547230 */ /* 0x000fe20000004100 */
[----:B------:R-:W1:Y:S01]  /*21d00*/  LDC.64 R60, c[0x0][0x428] ;  /* 0x00010a00ff3c7b82 */ /* 0x000e620000000a00 */
[----:B------:R-:W-:-:S02]  /*21d10*/  HADD2.F32 R86, -RZ, R35.H0_H0 ;  /* 0x20000023ff567230 */ /* 0x000fc40000004100 */
[C---:B------:R-:W-:Y:S01]  /*21d20*/  FMUL.FTZ R101, R7.reuse, R111 ;  /* 0x0000006f07657220 */ /* 0x040fe20000410000 */
[----:B------:R-:W-:Y:S02]  /*21d30*/  HADD2.F32 R85, -RZ, R51.H1_H1 ;  /* 0x30000033ff557230 */ /* 0x000fe40000004100 */
[----:B------:R-:W-:Y:S01]  /*21d40*/  FMUL.FTZ R106, R7, R115 ;  /* 0x00000073076a7220 */ /* 0x000fe20000410000 */
[----:B------:R-:W-:Y:S02]  /*21d50*/  HADD2.F32 R87, -RZ, R35.H1_H1 ;  /* 0x30000023ff577230 */ /* 0x000fe40000004100 */
[C---:B------:R-:W-:Y:S01]  /*21d60*/  FADD.FTZ R112, -R62.reuse, R117 ;  /* 0x000000753e707221 */ /* 0x040fe20000010100 */
[C---:B------:R-:W-:Y:S01]  /*21d70*/  FADD.FTZ R120, -R62.reuse, R123 ;  /* 0x0000007b3e787221 */ /* 0x040fe20000010100 */
[----:B------:R-:W-:Y:S01]  /*21d80*/  FADD.FTZ R122, -R62, R121 ;  /* 0x000000793e7a7221 */ /* 0x000fe20000010100 */
[----:B------:R-:W-:Y:S01]  /*21d90*/  FFMA.FTZ R101, R101, R84, R86 ;  /* 0x0000005465657223 */ /* 0x000fe20000010056 */
[----:B------:R-:W-:Y:S01]  /*21da0*/  FFMA.FTZ R106, R106, R85, R87 ;  /* 0x000000556a6a7223 */ /* 0x000fe20000010057 */
[----:B------:R-:W-:-:S02]  /*21db0*/  HADD2.F32 R85, -RZ, R44.H0_H0 ;  /* 0x2000002cff557230 */ /* 0x000fc40000004100 */
[C---:B------:R-:W-:Y:S01]  /*21dc0*/  FMUL.FTZ R102, R7.reuse, R112 ;  /* 0x0000007007667220 */ /* 0x040fe20000410000 */
[----:B------:R-:W-:Y:S02]  /*21dd0*/  HADD2.F32 R87, -RZ, R28.H0_H0 ;  /* 0x2000001cff577230 */ /* 0x000fe40000004100 */
[C---:B------:R-:W-:Y:S01]  /*21de0*/  FMUL.FTZ R95, R7.reuse, R120 ;  /* 0x00000078075f7220 */ /* 0x040fe20000410000 */
[----:B------:R-:W-:Y:S02]  /*21df0*/  HADD2.F32 R84, -RZ, R44.H1_H1 ;  /* 0x3000002cff547230 */ /* 0x000fe40000004100 */
[C---:B------:R-:W-:Y:S01]  /*21e00*/  FMUL.FTZ R103, R7.reuse, R122 ;  /* 0x0000007a07677220 */ /* 0x040fe20000410000 */
[----:B------:R-:W-:Y:S02]  /*21e10*/  HADD2.F32 R86, -RZ, R28.H1_H1 ;  /* 0x3000001cff567230 */ /* 0x000fe40000004100 */
[----:B------:R-:W-:Y:S01]  /*21e20*/  FMUL.FTZ R65, R7, R65 ;  /* 0x0000004107417220 */ /* 0x000fe20000410000 */
[----:B------:R-:W-:-:S02]  /*21e30*/  HADD2.F32 R88, -RZ, R45.H0_H0 ;  /* 0x2000002dff587230 */ /* 0x000fc40000004100 */
[C---:B------:R-:W-:Y:S01]  /*21e40*/  FADD.FTZ R125, -R62.reuse, R125 ;  /* 0x0000007d3e7d7221 */ /* 0x040fe20000010100 */
[----:B------:R-:W-:Y:S02]  /*21e50*/  HADD2.F32 R90, -RZ, R29.H0_H0 ;  /* 0x2000001dff5a7230 */ /* 0x000fe40000004100 */
[C---:B------:R-:W-:Y:S01]  /*21e60*/  FADD.FTZ R78, -R62.reuse, R78 ;  /* 0x0000004e3e4e7221 */ /* 0x040fe20000010100 */
[----:B------:R-:W-:Y:S02]  /*21e70*/  HADD2.F32 R108, -RZ, R45.H1_H1 ;  /* 0x3000002dff6c7230 */ /* 0x000fe40000004100 */
[----:B------:R-:W-:Y:S01]  /*21e80*/  FADD.FTZ R62, -R62, R105 ;  /* 0x000000693e3e7221 */ /* 0x000fe20000010100 */
[----:B------:R-:W-:Y:S02]  /*21e90*/  HADD2.F32 R110, -RZ, R29.H1_H1 ;  /* 0x3000001dff6e7230 */ /* 0x000fe40000004100 */
[----:B------:R-:W-:Y:S01]  /*21ea0*/  FFMA.FTZ R102, R102, R85, R87 ;  /* 0x0000005566667223 */ /* 0x000fe20000010057 */
[----:B------:R-:W-:Y:S01]  /*21eb0*/  FFMA.FTZ R95, R95, R84, R86 ;  /* 0x000000545f5f7223 */ /* 0x000fe20000010056 */
[----:B------:R-:W-:Y:S01]  /*21ec0*/  FFMA.FTZ R103, R103, R88, R90 ;  /* 0x0000005867677223 */ /* 0x000fe2000001005a */
[----:B------:R-:W-:Y:S01]  /*21ed0*/  MOV R89, UR18 ;  /* 0x0000001200597c02 */ /* 0x000fe20008000f00 */
        /* <DEDUP_REMOVED lines=10> */
[----:B------:R-:W-:Y:S01]  /*21f80*/  FFMA.FTZ R78, R125, R84, R86 ;  /* 0x000000547d4e7223 */ /* 0x000fe20000010056 */
[----:B------:R-:W-:Y:S02]  /*21f90*/  HADD2.F32 R112, -RZ, R31.H0_H0 ;  /* 0x2000001fff707230 */ /* 0x000fe40000004100 */
[----:B------:R-:W-:Y:S01]  /*21fa0*/  FFMA.FTZ R105, R67, R88, R90 ;  /* 0x0000005843697223 */ /* 0x000fe2000001005a */
[----:B------:R-:W-:Y:S01]  /*21fb0*/  HADD2.F32 R85, -RZ, R47.H1_H1 ;  /* 0x3000002fff557230 */ /* 0x000fe20000004100 */
[----:B------:R-:W-:Y:S01]  /*21fc0*/  F2FP.F16.F32.PACK_AB R63, R63, R75 ;  /* 0x0000004b3f3f723e */ /* 0x000fe200000000ff */
[----:B------:R-:W-:Y:S02]  /*21fd0*/  HADD2.F32 R87, -RZ, R31.H1_H1 ;  /* 0x3000001fff577230 */ /* 0x000fe40000004100 */
[----:B------:R-:W-:Y:S01]  /*21fe0*/  FFMA.FTZ R110, R65, R110, R112 ;  /* 0x0000006e416e7223 */ /* 0x000fe20000010070 */
[----:B0-----:R-:W-:Y:S01]  /*21ff0*/  @!P0 IMAD.WIDE R80, R89, 0x4, R80 ;  /* 0x0000000459508825 */ /* 0x001fe200078e0250 */
[----:B------:R-:W-:Y:S01]  /*22000*/  F2FP.F16.F32.PACK_AB R67, R93, R100 ;  /* 0x000000645d43723e */ /* 0x000fe200000000ff */
[----:B------:R-:W-:-:S02]  /*22010*/  UIADD3 UR18, UPT, UPT, UR18, UR16, URZ ;  /* 0x0000001012127290 */ /* 0x000fc4000fffe0ff */
[----:B------:R-:W-:Y:S01]  /*22020*/  FFMA.FTZ R107, R62, R85, R87 ;  /* 0x000000553e6b7223 */ /* 0x000fe20000010057 */
[--C-:B-1----:R-:W-:Y:S01]  /*22030*/  IMAD.WIDE.U32 R84, R5, 0x10, R60.reuse ;  /* 0x0000001005547825 */ /* 0x102fe200078e003c */
[----:B------:R-:W-:Y:S01]  /*22040*/  F2FP.F16.F32.PACK_AB R62, R73, R92 ;  /* 0x0000005c493e723e */ /* 0x000fe200000000ff */
[----:B------:R1:W-:Y:S01]  /*22050*/  @!P0 STG.E desc[UR8][R80.64], R7 ;  /* 0x0000000750008986 */ /* 0x0003e2000c101908 */
[----:B------:R-:W-:Y:S01]  /*22060*/  F2FP.F16.F32.PACK_AB R65, R71, R76 ;  /* 0x0000004c4741723e */ /* 0x000fe200000000ff */
[--C-:B------:R-:W-:Y:S01]  /*22070*/  IMAD.WIDE.U32 R86, R66, 0x10, R60.reuse ;  /* 0x0000001042567825 */ /* 0x100fe200078e003c */
[----:B------:R-:W-:Y:S01]  /*22080*/  F2FP.F16.F32.PACK_AB R66, R83, R98 ;  /* 0x000000625342723e */ /* 0x000fe200000000ff */
[----:B------:R-:W-:Y:S01]  /*22090*/  UISETP.GE.AND UP2, UPT, UR18, UR17, UPT ;  /* 0x000000111200728c */ /* 0x000fe2000bf46270 */
[----:B------:R-:W-:Y:S01]  /*220a0*/  F2FP.F16.F32.PACK_AB R64, R64, R69 ;  /* 0x000000454040723e */ /* 0x000fe200000000ff */
[----:B------:R-:W-:Y:S01]  /*220b0*/  IMAD.WIDE.U32 R88, R97, 0x10, R60 ;  /* 0x0000001061587825 */ /* 0x000fe200078e003c */
[----:B------:R-:W-:-:S02]  /*220c0*/  F2FP.F16.F32.PACK_AB R75, R106, R101 ;  /* 0x000000656a4b723e */ /* 0x000fc400000000ff */
[----:B------:R-:W-:Y:S01]  /*220d0*/  F2FP.F16.F32.PACK_AB R73, R79, R96 ;  /* 0x000000604f49723e */ /* 0x000fe200000000ff */
        /* <DEDUP_REMOVED lines=9> */
[----:B------:R-:W-:Y:S02]  /*22170*/  F2FP.F16.F32.PACK_AB R77, R108, R103 ;  /* 0x000000676c4d723e */ /* 0x000fe400000000ff */
[----:B------:R-:W-:Y:S01]  /*22180*/  F2FP.F16.F32.PACK_AB R76, R95, R102 ;  /* 0x000000665f4c723e */ /* 0x000fe200000000ff */
[----:B------:R1:W-:Y:S04]  /*22190*/  STG.E.128 desc[UR8][R88.64], R72 ;  /* 0x0000004858007986 */ /* 0x0003e8000c101d08 */
[----:B------:R1:W-:Y:S01]  /*221a0*/  STG.E.128 desc[UR8][R90.64], R76 ;  /* 0x0000004c5a007986 */ /* 0x0003e2000c101d08 */
[----:B------:R-:W-:Y:S05]  /*221b0*/  BRA.U !UP2, `(.L_x_3546) ;  /* 0xfffffde50ae07547 */ /* 0x000fea000b83ffff */
[----:B------:R-:W-:Y:S05]  /*221c0*/  EXIT ;  /* 0x000000000000794d */ /* 0x000fea0003800000 */
.L_x_3547:
        /* <DEDUP_REMOVED lines=11> */
.L_x_18019:


//--------------------- .text._ZN10layer_norm31ln_parallel_residual_fwd_kernelINS_13Kernel_traitsIf13__nv_bfloat16S2_S2_fjLj8192ELj1ELj1ELj8ELj16ENS_18Kernel_traits_baseILj8192EfS2_S2_S2_fjLj256EEEEELb0ELb0ELb0EEEvNS_9FwdParamsE --------------------------
	.section	.text._ZN10layer_norm31ln_parallel_residual_fwd_kernelINS_13Kernel_traitsIf13__nv_bfloat16S2_S2_fjLj8192ELj1ELj1ELj8ELj16ENS_18Kernel_traits_baseILj8192EfS2_S2_S2_fjLj256EEEEELb0ELb0ELb0EEEvNS_9FwdParamsE,"ax",@progbits
	.align	128
        .global         _ZN10layer_norm31ln_parallel_residual_fwd_kernelINS_13Kernel_traitsIf13__nv_bfloat16S2_S2_fjLj8192ELj1ELj1ELj8ELj16ENS_18Kernel_traits_baseILj8192EfS2_S2_S2_fjLj256EEEEELb0ELb0ELb0EEEvNS_9FwdParamsE
        .type           _ZN10layer_norm31ln_parallel_residual_fwd_kernelINS_13Kernel_traitsIf13__nv_bfloat16S2_S2_fjLj8192ELj1ELj1ELj8ELj16ENS_18Kernel_traits_baseILj8192EfS2_S2_S2_fjLj256EEEEELb0ELb0ELb0EEEvNS_9FwdParamsE,@function
        .size           _ZN10layer_norm31ln_parallel_residual_fwd_kernelINS_13Kernel_traitsIf13__nv_bfloat16S2_S2_fjLj8192ELj1ELj1ELj8ELj16ENS_18Kernel_traits_baseILj8192EfS2_S2_S2_fjLj256EEEEELb0ELb0ELb0EEEvNS_9FwdParamsE,(.L_x_18020 - _ZN10layer_norm31ln_parallel_residual_fwd_kernelINS_13Kernel_traitsIf13__nv_bfloat16S2_S2_fjLj8192ELj1ELj1ELj8ELj16ENS_18Kernel_traits_baseILj8192EfS2_S2_S2_fjLj256EEEEELb0ELb0ELb0EEEvNS_9FwdParamsE)
        .other          _ZN10layer_norm31ln_parallel_residual_fwd_kernelINS_13Kernel_traitsIf13__nv_bfloat16S2_S2_fjLj8192ELj1ELj1ELj8ELj16ENS_18Kernel_traits_baseILj8192EfS2_S2_S2_fjLj256EEEEELb0ELb0ELb0EEEvNS_9FwdParamsE,@"STO_CUDA_ENTRY STV_DEFAULT"
_ZN10layer_norm31ln_parallel_residual_fwd_kernelINS_13Kernel_traitsIf13__nv_bfloat16S2_S2_fjLj8192ELj1ELj1ELj8ELj16ENS_18Kernel_traits_baseILj8192EfS2_S2_S2_fjLj256EEEEELb0ELb0ELb0EEEvNS_9FwdParamsE:
.text._ZN10layer_norm31ln_parallel_residual_fwd_kernelINS_13Kernel_traitsIf13__nv_bfloat16S2_S2_fjLj8192ELj1ELj1ELj8ELj16ENS_18Kernel_traits_baseILj8192EfS2_S2_S2_fjLj256EEEEELb0ELb0ELb0EEEvNS_9FwdParamsE:
        /* <DEDUP_REMOVED lines=33> */
[----:B------:R-:W-:Y:S01]  /*0210*/  @P1 LOP3.LUT R4, R4, 0x100, RZ, 0xfc, !PT ;  /* 0x0000010004041812 */ /* 0x000fe200078efcff */
[----:B------:R0:W5:Y:S04]  /*0220*/  @P1 LDG.E.128 R136, desc[UR6][R6.64+0x10] ;  /* 0x0000100606881981 */ /* 0x000168000c1e1d00 */
[----:B------:R0:W5:Y:S01]  /*0230*/  @P1 LDG.E.128 R132, desc[UR6][R8.64] ;  /* 0x0000000608841981 */ /* 0x000162000c1e1d00 */
[----:B------:R-:W1:Y:S01]  /*0240*/  LDC.64 R16, c[0x0][0x3d8] ;  /* 0x0000f600ff107b82 */ /* 0x000e620000000a00 */
[----:B--2---:R-:W-:-:S02]  /*0250*/  @P2 IMAD.WIDE.U32 R10, R4, 0x20, R10 ;  /* 0x00000020040a2825 */ /* 0x004fc400078e000a */
[----:B------:R0:W5:Y:S04]  /*0260*/  @P1 LDG.E.128 R128, desc[UR6][R8.64+0x10] ;  /* 0x0000100608801981 */ /* 0x000168000c1e1d00 */
[----:B------:R0:W5:Y:S01]  /*0270*/  @P2 LDG.E.128 R124, desc[UR6][R10.64] ;  /* 0x000000060a7c2981 */ /* 0x000162000c1e1d00 */
[----:B---3--:R-:W-:-:S03]  /*0280*/  @P2 IMAD.WIDE.U32 R12, R4, 0x20, R12 ;  /* 0x00000020040c2825 */ /* 0x008fc600078e000c */
[----:B------:R0:W5:Y:S01]  /*0290*/  @P2 LDG.E.128 R120, desc[UR6][R10.64+0x10] ;  /* 0x000010060a782981 */ /* 0x000162000c1e1d00 */
[----:B------:R-:W-:-:S03]  /*02a0*/  @P2 VIADD R4, R4, 0x100 ;  /* 0x0000010004042836 */ /* 0x000fc60000000000 */
[----:B------:R0:W5:Y:S01]  /*02b0*/  @P2 LDG.E.128 R116, desc[UR6][R12.64] ;  /* 0x000000060c742981 */ /* 0x000162000c1e1d00 */
[----:B----4-:R-:W-:-:S03]  /*02c0*/  @P3 IMAD.WIDE.U32 R14, R4, 0x20, R14 ;  /* 0x00000020040e3825 */ /* 0x010fc600078e000e */
[----:B------:R0:W5:Y:S04]  /*02d0*/  @P2 LDG.E.128 R112, desc[UR6][R12.64+0x10] ;  /* 0x000010060c702981 */ /* 0x000168000c1e1d00 */
[----:B------:R0:W5:Y:S01]  /*02e0*/  @P3 LDG.E.128 R108, desc[UR6][R14.64] ;  /* 0x000000060e6c3981 */ /* 0x000162000c1e1d00 */
[----:B-1----:R-:W-:-:S03]  /*02f0*/  @P3 IMAD.WIDE.U32 R16, R4, 0x20, R16 ;  /* 0x0000002004103825 */ /* 0x002fc600078e0010 */
[----:B------:R0:W5:Y:S04]  /*0300*/  @P3 LDG.E.128 R104, desc[UR6][R14.64+0x10] ;  /* 0x000010060e683981 */ /* 0x000168000c1e1d00 */
[----:B------:R0:W5:Y:S04]  /*0310*/  @P3 LDG.E.128 R100, desc[UR6][R16.64] ;  /* 0x0000000610643981 */ /* 0x000168000c1e1d00 */
[----:B------:R0:W5:Y:S01]  /*0320*/  @P3 LDG.E.128 R96, desc[UR6][R16.64+0x10] ;  /* 0x0000100610603981 */ /* 0x000162000c1e1d00 */
[----:B------:R-:W-:Y:S02]  /*0330*/  ISETP.GE.U32.AND P2, PT, R2, 0x400, PT ;  /* 0x000004000200780c */ /* 0x000fe40003f46070 */
        /* <DEDUP_REMOVED lines=24> */
[----:B------:R-:W-:Y:S01]  /*04c0*/  @P3 IADD3 R4, PT, PT, R4, 0x100, RZ ;  /* 0x0000010004043810 */ /* 0x000fe20007ffe0ff */
[----:B0-----:R-:W-:Y:S06]  /*04d0*/  @!P2 BRA `(.L_x_3551) ;  /* 0x00000010007ca947 */ /* 0x001fec0003800000 */
[----:B------:R-:W0:Y:S08]  /*04e0*/  LDC.64 R6, c[0x0][0x3d0] ;  /* 0x0000f400ff067b82 */ /* 0x000e300000000a00 */
[----:B------:R-:W1:Y:S01]  /*04f0*/  LDC.64 R8, c[0x0][0x3d8] ;  /* 0x0000f600ff087b82 */ /* 0x000e620000000a00 */
[----:B0-----:R-:W-:-:S05]  /*0500*/  IMAD.WIDE.U32 R6, R4, 0x20, R6 ;  /* 0x0000002004067825 */ /* 0x001fca00078e0006 */
[----:B------:R0:W5:Y:S01]  /*0510*/  LDG.E.128 R44, desc[UR6][R6.64] ;  /* 0x00000006062c7981 */ /* 0x000162000c1e1d00 */
[----:B-1----:R-:W-:-:S03]  /*0520*/  IMAD.WIDE.U32 R4, R4, 0x20, R8 ;  /* 0x0000002004047825 */ /* 0x002fc600078e0008 */
[----:B------:R0:W5:Y:S04]  /*0530*/  LDG.E.128 R40, desc[UR6][R6.64+0x10] ;  /* 0x0000100606287981 */ /* 0x000168000c1e1d00 */
[----:B------:R0:W5:Y:S04]  /*0540*/  LDG.E.128 R36, desc[UR6][R4.64] ;  /* 0x0000000604247981 */ /* 0x000168000c1e1d00 */
[----:B------:R0:W5:Y:S01]  /*0550*/  LDG.E.128 R32, desc[UR6][R4.64+0x10] ;  /* 0x0000100604207981 */ /* 0x000162000c1e1d00 */
        /* <DEDUP_REMOVED lines=31> */
[----:B------:R-:W-:Y:S01]  /*0750*/  CS2R R48, SRZ ;  /* 0x0000000000307805 */ /* 0x000fe2000001ff00 */
[----:B0-----:R-:W-:Y:S06]  /*0760*/  BRA `(.L_x_3551) ;  /* 0x0000000c00d87947 */ /* 0x001fec0003800000 */
.L_x_3550:
        /* <DEDUP_REMOVED lines=10> */
[C---:B-1----:R-:W-:Y:S01]  /*0810*/  @P1 IMAD.WIDE.U32 R10, R4.reuse, 0x20, R10 ;  /* 0x00000020040a1825 */ /* 0x042fe200078e000a */
[----:B------:R0:W5:Y:S04]  /*0820*/  @P1 LDG.E.128 R136, desc[UR6][R8.64+0x10] ;  /* 0x0000100608881981 */ /* 0x000168000c1e1d00 */
[----:B------:R0:W5:Y:S02]  /*0830*/  @P1 LDG.E.128 R132, desc[UR6][R10.64] ;  /* 0x000000060a841981 */ /* 0x000164000c1e1d00 */
[----:B------:R-:W1:Y:S01]  /*0840*/  @P2 LDC.64 R16, c[0x0][0x440] ;  /* 0x00011000ff102b82 */ /* 0x000e620000000a00 */
[----:B--2---:R-:W-:-:S07]  /*0850*/  @P1 IMAD.WIDE.U32 R6, R4, 0x20, R6 ;  /* 0x0000002004061825 */ /* 0x004fce00078e0006 */
[----:B------:R-:W2:Y:S08]  /*0860*/  LDC.64 R18, c[0x0][0x3d0] ;  /* 0x0000f400ff127b82 */ /* 0x000eb00000000a00 */
[----:B------:R-:W0:Y:S08]  /*0870*/  LDC.64 R20, c[0x0][0x3d8] ;  /* 0x0000f600ff147b82 */ /* 0x000e300000000a00 */
[----:B------:R-:W0:Y:S01]  /*0880*/  @P3 LDC.64 R22, c[0x0][0x440] ;  /* 0x00011000ff163b82 */ /* 0x000e220000000a00 */
[----:B------:R-:W-:Y:S01]  /*0890*/  @P1 LOP3.LUT R4, R4, 0x100, RZ, 0xfc, !PT ;  /* 0x0000010004041812 */ /* 0x000fe200078efcff */
[----:B------:R0:W5:Y:S04]  /*08a0*/  @P1 LDG.E.128 R128, desc[UR6][R10.64+0x10] ;  /* 0x000010060a801981 */ /* 0x000168000c1e1d00 */
[C---:B---3--:R-:W-:Y:S01]  /*08b0*/  @P2 IMAD.WIDE.U32 R12, R4.reuse, 0x20, R12 ;  /* 0x00000020040c2825 */ /* 0x048fe200078e000c */
[----:B------:R3:W5:Y:S03]  /*08c0*/  @P1 LD.E.128 R48, desc[UR6][R6.64] ;  /* 0x0000000606301980 */ /* 0x000766000c101d00 */
[C---:B----4-:R-:W-:Y:S01]  /*08d0*/  @P2 IMAD.WIDE.U32 R14, R4.reuse, 0x20, R14 ;  /* 0x00000020040e2825 */ /* 0x050fe200078e000e */
[----:B------:R3:W5:Y:S03]  /*08e0*/  @P1 LD.E.128 R52, desc[UR6][R6.64+0x10] ;  /* 0x0000100606341980 */ /* 0x000766000c101d00 */
[C---:B-1----:R-:W-:Y:S01]  /*08f0*/  @P2 IMAD.WIDE.U32 R16, R4.reuse, 0x20, R16 ;  /* 0x0000002004102825 */ /* 0x042fe200078e0010 */
[----:B------:R3:W5:Y:S03]  /*0900*/  @P2 LDG.E.128 R124, desc[UR6][R12.64] ;  /* 0x000000060c7c2981 */ /* 0x000766000c1e1d00 */
[----:B------:R-:W-:Y:S01]  /*0910*/  @P2 VIADD R4, R4, 0x100 ;  /* 0x0000010004042836 */ /* 0x000fe20000000000 */
[----:B------:R3:W5:Y:S03]  /*0920*/  @P2 LDG.E.128 R120, desc[UR6][R12.64+0x10] ;  /* 0x000010060c782981 */ /* 0x000766000c1e1d00 */
[C---:B--2---:R-:W-:Y:S01]  /*0930*/  @P3 IMAD.WIDE.U32 R18, R4.reuse, 0x20, R18 ;  /* 0x0000002004123825 */ /* 0x044fe200078e0012 */
[----:B------:R3:W5:Y:S03]  /*0940*/  @P2 LDG.E.128 R116, desc[UR6][R14.64] ;  /* 0x000000060e742981 */ /* 0x000766000c1e1d00 */
[C---:B0-----:R-:W-:Y:S01]  /*0950*/  @P3 IMAD.WIDE.U32 R20, R4.reuse, 0x20, R20 ;  /* 0x0000002004143825 */ /* 0x041fe200078e0014 */
[----:B------:R3:W5:Y:S03]  /*0960*/  @P3 LDG.E.128 R108, desc[UR6][R18.64] ;  /* 0x00000006126c3981 */ /* 0x000766000c1e1d00 */
[----:B------:R-:W-:Y:S01]  /*0970*/  @P3 IMAD.WIDE.U32 R22, R4, 0x20, R22 ;  /* 0x0000002004163825 */ /* 0x000fe200078e0016 */
[----:B------:R3:W5:Y:S04]  /*0980*/  @P3 LDG.E.128 R104, desc[UR6][R18.64+0x10] ;  /* 0x0000100612683981 */ /* 0x000768000c1e1d00 */
[----:B------:R3:W5:Y:S04]  /*0990*/  @P3 LDG.E.128 R100, desc[UR6][R20.64] ;  /* 0x0000000614643981 */ /* 0x000768000c1e1d00 */
[----:B------:R3:W5:Y:S04]  /*09a0*/  @P3 LDG.E.128 R96, desc[UR6][R20.64+0x10] ;  /* 0x0000100614603981 */ /* 0x000768000c1e1d00 */
[----:B------:R3:W5:Y:S04]  /*09b0*/  @P3 LD.E.128 R64, desc[UR6][R22.64] ;  /* 0x0000000616403980 */ /* 0x000768000c101d00 */
[----:B------:R3:W5:Y:S04]  /*09c0*/  @P3 LD.E.128 R68, desc[UR6][R22.64+0x10] ;  /* 0x0000100616443980 */ /* 0x000768000c101d00 */
[----:B------:R3:W5:Y:S04]  /*09d0*/  @P2 LDG.E.128 R112, desc[UR6][R14.64+0x10] ;  /* 0x000010060e702981 */ /* 0x000768000c1e1d00 */
[----:B------:R3:W5:Y:S04]  /*09e0*/  @P2 LD.E.128 R56, desc[UR6][R16.64] ;  /* 0x0000000610382980 */ /* 0x000768000c101d00 */
[----:B------:R3:W5:Y:S01]  /*09f0*/  @P2 LD.E.128 R60, desc[UR6][R16.64+0x10] ;  /* 0x00001006103c2980 */ /* 0x000762000c101d00 */
[----:B------:R-:W-:-:S02]  /*0a00*/  ISETP.GE.U32.AND P2, PT, R2, 0x400, PT ;  /* 0x000004000200780c */ /* 0x000fc40003f46070 */
        /* <DEDUP_REMOVED lines=12> */
[----:B------:R-:W-:Y:S01]  /*0ad0*/  @P3 IADD3 R4, PT, PT, R4, 0x100, RZ ;  /* 0x0000010004043810 */ /* 0x000fe20007ffe0ff */
[----:B---3--:R-:W-:Y:S06]  /*0ae0*/  @!P2 BRA `(.L_x_3551) ;  /* 0x0000000800f8a947 */ /* 0x008fec0003800000 */
        /* <DEDUP_REMOVED lines=10> */
[----:B------:R0:W5:Y:S04]  /*0b90*/  LD.E.128 R16, desc[UR6][R4.64] ;  /* 0x0000000604107980 */ /* 0x000168000c101d00 */
[----:B------:R0:W5:Y:S01]  /*0ba0*/  LD.E.128 R20, desc[UR6][R4.64+0x10] ;  /* 0x0000100604147980 */ /* 0x000162000c101d00 */
        /* <DEDUP_REMOVED lines=16> */
[----:B0-----:R-:W-:Y:S06]  /*0cb0*/  BRA `(.L_x_3551) ;  /* 0x0000000800847947 */ /* 0x001fec0003800000 */
.L_x_3549:
        /* <DEDUP_REMOVED lines=13> */
[----:B------:R-:W4:Y:S08]  /*0d90*/  LDC.64 R14, c[0x0][0x3d0] ;  /* 0x0000f400ff0e7b82 */ /* 0x000f300000000a00 */
[----:B------:R-:W0:Y:S08]  /*0da0*/  @P2 LDC.64 R16, c[0x0][0x438] ;  /* 0x00010e00ff102b82 */ /* 0x000e300000000a00 */
[----:B------:R-:W0:Y:S08]  /*0db0*/  LDC.64 R18, c[0x0][0x3d8] ;  /* 0x0000f600ff127b82 */ /* 0x000e300000000a00 */
[----:B------:R-:W0:Y:S08]  /*0dc0*/  @P2 LDC.64 R20, c[0x0][0x440] ;  /* 0x00011000ff142b82 */ /* 0x000e300000000a00 */
[----:B------:R-:W0:Y:S08]  /*0dd0*/  LDC.64 R22, c[0x0][0x3d0] ;  /* 0x0000f400ff167b82 */ /* 0x000e300000000a00 */
[----:B------:R-:W0:Y:S08]  /*0de0*/  LDC.64 R26, c[0x0][0x3d8] ;  /* 0x0000f600ff1a7b82 */ /* 0x000e300000000a00 */
[----:B------:R-:W0:Y:S08]  /*0df0*/  @P3 LDC.64 R24, c[0x0][0x438] ;  /* 0x00010e00ff183b82 */ /* 0x000e300000000a00 */
[----:B------:R-:W0:Y:S01]  /*0e00*/  @P3 LDC.64 R28, c[0x0][0x440] ;  /* 0x00011000ff1c3b82 */ /* 0x000e220000000a00 */
[C---:B--2---:R-:W-:Y:S01]  /*0e10*/  @P1 IMAD.WIDE.U32 R6, R4.reuse, 0x20, R6 ;  /* 0x0000002004061825 */ /* 0x044fe200078e0006 */
[----:B------:R2:W5:Y:S03]  /*0e20*/  @P1 LDG.E.128 R136, desc[UR6][R8.64+0x10] ;  /* 0x0000100608881981 */ /* 0x000566000c1e1d00 */
[C---:B-1----:R-:W-:Y:S01]  /*0e30*/  @P1 IMAD.WIDE.U32 R10, R4.reuse, 0x20, R10 ;  /* 0x00000020040a1825 */ /* 0x042fe200078e000a */
[----:B------:R2:W5:Y:S03]  /*0e40*/  @P1 LD.E.128 R72, desc[UR6][R6.64] ;  /* 0x0000000606481980 */ /* 0x000566000c101d00 */
[C---:B---3--:R-:W-:Y:S01]  /*0e50*/  @P1 IMAD.WIDE.U32 R12, R4.reuse, 0x20, R12 ;  /* 0x00000020040c1825 */ /* 0x048fe200078e000c */
[----:B------:R-:W-:Y:S01]  /*0e60*/  @P1 LOP3.LUT R4, R4, 0x100, RZ, 0xfc, !PT ;  /* 0x0000010004041812 */ /* 0x000fe200078efcff */
[----:B------:R2:W5:Y:S04]  /*0e70*/  @P1 LD.E.128 R76, desc[UR6][R6.64+0x10] ;  /* 0x00001006064c1980 */ /* 0x000568000c101d00 */
[C---:B----4-:R-:W-:Y:S01]  /*0e80*/  @P2 IMAD.WIDE.U32 R14, R4.reuse, 0x20, R14 ;  /* 0x00000020040e2825 */ /* 0x050fe200078e000e */
[----:B------:R2:W5:Y:S03]  /*0e90*/  @P1 LDG.E.128 R132, desc[UR6][R10.64] ;  /* 0x000000060a841981 */ /* 0x000566000c1e1d00 */
[C---:B0-----:R-:W-:Y:S01]  /*0ea0*/  @P2 IMAD.WIDE.U32 R16, R4.reuse, 0x20, R16 ;  /* 0x0000002004102825 */ /* 0x041fe200078e0010 */
[----:B------:R2:W5:Y:S03]  /*0eb0*/  @P1 LDG.E.128 R128, desc[UR6][R10.64+0x10] ;  /* 0x000010060a801981 */ /* 0x000566000c1e1d00 */
[C---:B------:R-:W-:Y:S01]  /*0ec0*/  @P2 IMAD.WIDE.U32 R18, R4.reuse, 0x20, R18 ;  /* 0x0000002004122825 */ /* 0x040fe200078e0012 */
[----:B------:R2:W5:Y:S03]  /*0ed0*/  @P1 LD.E.128 R48, desc[UR6][R12.64] ;  /* 0x000000060c301980 */ /* 0x000566000c101d00 */
[C---:B------:R-:W-:Y:S01]  /*0ee0*/  @P2 IMAD.WIDE.U32 R20, R4.reuse, 0x20, R20 ;  /* 0x0000002004142825 */ /* 0x040fe200078e0014 */
[----:B------:R2:W5:Y:S03]  /*0ef0*/  @P1 LD.E.128 R52, desc[UR6][R12.64+0x10] ;  /* 0x000010060c341980 */ /* 0x000566000c101d00 */
[----:B------:R-:W-:Y:S01]  /*0f00*/  @P2 VIADD R4, R4, 0x100 ;  /* 0x0000010004042836 */ /* 0x000fe20000000000 */
[----:B------:R2:W5:Y:S03]  /*0f10*/  @P2 LDG.E.128 R124, desc[UR6][R14.64] ;  /* 0x000000060e7c2981 */ /* 0x000566000c1e1d00 */
[C---:B------:R-:W-:Y:S01]  /*0f20*/  @P3 IMAD.WIDE.U32 R22, R4.reuse, 0x20, R22 ;  /* 0x0000002004163825 */ /* 0x040fe200078e0016 */
[----:B------:R2:W5:Y:S03]  /*0f30*/  @P2 LDG.E.128 R120, desc[UR6][R14.64+0x10] ;  /* 0x000010060e782981 */ /* 0x000566000c1e1d00 */
[C---:B------:R-:W-:Y:S01]  /*0f40*/  @P3 IMAD.WIDE.U32 R24, R4.reuse, 0x20, R24 ;  /* 0x0000002004183825 */ /* 0x040fe200078e0018 */
[----:B------:R2:W5:Y:S03]  /*0f50*/  @P3 LDG.E.128 R108, desc[UR6][R22.64] ;  /* 0x00000006166c3981 */ /* 0x000566000c1e1d00 */
[C---:B------:R-:W-:Y:S01]  /*0f60*/  @P3 IMAD.WIDE.U32 R26, R4.reuse, 0x20, R26 ;  /* 0x00000020041a3825 */ /* 0x040fe200078e001a */
[----:B------:R2:W5:Y:S03]  /*0f70*/  @P3 LDG.E.128 R104, desc[UR6][R22.64+0x10] ;  /* 0x0000100616683981 */ /* 0x000566000c1e1d00 */
[----:B------:R-:W-:Y:S01]  /*0f80*/  @P3 IMAD.WIDE.U32 R28, R4, 0x20, R28 ;  /* 0x00000020041c3825 */ /* 0x000fe200078e001c */
[----:B------:R2:W5:Y:S04]  /*0f90*/  @P3 LD.E.128 R88, desc[UR6][R24.64] ;  /* 0x0000000618583980 */ /* 0x000568000c101d00 */
[----:B------:R2:W5:Y:S04]  /*0fa0*/  @P3 LD.E.128 R92, desc[UR6][R24.64+0x10] ;  /* 0x00001006185c3980 */ /* 0x000568000c101d00 */
[----:B------:R2:W5:Y:S04]  /*0fb0*/  @P3 LDG.E.128 R100, desc[UR6][R26.64] ;  /* 0x000000061a643981 */ /* 0x000568000c1e1d00 */
[----:B------:R2:W5:Y:S04]  /*0fc0*/  @P3 LDG.E.128 R96, desc[UR6][R26.64+0x10] ;  /* 0x000010061a603981 */ /* 0x000568000c1e1d00 */
[----:B------:R2:W5:Y:S04]  /*0fd0*/  @P3 LD.E.128 R64, desc[UR6][R28.64] ;  /* 0x000000061c403980 */ /* 0x000568000c101d00 */
[----:B------:R2:W5:Y:S04]  /*0fe0*/  @P3 LD.E.128 R68, desc[UR6][R28.64+0x10] ;  /* 0x000010061c443980 */ /* 0x000568000c101d00 */
[----:B------:R2:W5:Y:S04]  /*0ff0*/  @P2 LD.E.128 R80, desc[UR6][R16.64] ;  /* 0x0000000610502980 */ /* 0x000568000c101d00 */
[----:B------:R2:W5:Y:S04]  /*1000*/  @P2 LD.E.128 R84, desc[UR6][R16.64+0x10] ;  /* 0x0000100610542980 */ /* 0x000568000c101d00 */
[----:B------:R2:W5:Y:S04]  /*1010*/  @P2 LDG.E.128 R116, desc[UR6][R18.64] ;  /* 0x0000000612742981 */ /* 0x000568000c1e1d00 */
[----:B------:R2:W5:Y:S04]  /*1020*/  @P2 LDG.E.128 R112, desc[UR6][R18.64+0x10] ;  /* 0x0000100612702981 */ /* 0x000568000c1e1d00 */
[----:B------:R2:W5:Y:S04]  /*1030*/  @P2 LD.E.128 R56, desc[UR6][R20.64] ;  /* 0x0000000614382980 */ /* 0x000568000c101d00 */
        /* <DEDUP_REMOVED lines=12> */
[----:B------:R0:W5:Y:S01]  /*1100*/  LD.E.128 R24, desc[UR6][R8.64] ;  /* 0x0000000608187980 */ /* 0x000162000c101d00 */
[----:B--2---:R-:W-:-:S03]  /*1110*/  IMAD.WIDE.U32 R10, R4, 0x20, R10 ;  /* 0x00000020040a7825 */ /* 0x004fc600078e000a */
[----:B------:R0:W5:Y:S04]  /*1120*/  LD.E.128 R28, desc[UR6][R8.64+0x10] ;  /* 0x00001006081c7980 */ /* 0x000168000c101d00 */
[----:B------:R0:W5:Y:S01]  /*1130*/  LDG.E.128 R36, desc[UR6][R10.64] ;  /* 0x000000060a247981 */ /* 0x000162000c1e1d00 */
[----:B---3--:R-:W-:-:S03]  /*1140*/  IMAD.WIDE.U32 R4, R4, 0x20, R12 ;  /* 0x0000002004047825 */ /* 0x008fc600078e000c */
[----:B------:R0:W5:Y:S04]  /*1150*/  LDG.E.128 R32, desc[UR6][R10.64+0x10] ;  /* 0x000010060a207981 */ /* 0x000168000c1e1d00 */
[----:B------:R0:W5:Y:S04]  /*1160*/  LD.E.128 R16, desc[UR6][R4.64] ;  /* 0x0000000604107980 */ /* 0x000168000c101d00 */
[----:B------:R0:W5:Y:S01]  /*1170*/  LD.E.128 R20, desc[UR6][R4.64+0x10] ;  /* 0x0000100604147980 */ /* 0x000162000c101d00 */
[----:B------:R-:W-:Y:S05]  /*1180*/  BRA `(.L_x_3551) ;  /* 0x0000000400507947 */ /* 0x000fea0003800000 */
.L_x_3552:
        /* <DEDUP_REMOVED lines=9> */
[----:B------:R-:W4:Y:S01]  /*1220*/  @P2 LDC.64 R14, c[0x0][0x438] ;  /* 0x00010e00ff0e2b82 */ /* 0x000f220000000a00 */
[C---:B-1----:R-:W-:Y:S01]  /*1230*/  @P1 IMAD.WIDE.U32 R10, R4.reuse, 0x20, R10 ;  /* 0x00000020040a1825 */ /* 0x042fe200078e000a */
[----:B------:R0:W5:Y:S04]  /*1240*/  @P1 LDG.E.128 R136, desc[UR6][R6.64+0x10] ;  /* 0x0000100606881981 */ /* 0x000168000c1e1d00 */
[----:B------:R0:W5:Y:S02]  /*1250*/  @P1 LDG.E.128 R132, desc[UR6][R10.64] ;  /* 0x000000060a841981 */ /* 0x000164000c1e1d00 */
[----:B------:R-:W1:Y:S01]  /*1260*/  LDC.64 R16, c[0x0][0x3d8] ;  /* 0x0000f600ff107b82 */ /* 0x000e620000000a00 */
[----:B--2---:R-:W-:-:S07]  /*1270*/  @P1 IMAD.WIDE.U32 R8, R4, 0x20, R8 ;  /* 0x0000002004081825 */ /* 0x004fce00078e0008 */
[----:B------:R-:W2:Y:S08]  /*1280*/  LDC.64 R18, c[0x0][0x3d0] ;  /* 0x0000f400ff127b82 */ /* 0x000eb00000000a00 */
[----:B------:R-:W0:Y:S08]  /*1290*/  @P3 LDC.64 R20, c[0x0][0x438] ;  /* 0x00010e00ff143b82 */ /* 0x000e300000000a00 */
[----:B------:R-:W0:Y:S01]  /*12a0*/  LDC.64 R22, c[0x0][0x3d8] ;  /* 0x0000f600ff167b82 */ /* 0x000e220000000a00 */
[----:B------:R-:W-:Y:S01]  /*12b0*/  @P1 LOP3.LUT R4, R4, 0x100, RZ, 0xfc, !PT ;  /* 0x0000010004041812 */ /* 0x000fe200078efcff */
[----:B------:R0:W5:Y:S04]  /*12c0*/  @P1 LD.E.128 R72, desc[UR6][R8.64] ;  /* 0x0000000608481980 */ /* 0x000168000c101d00 */
[C---:B---3--:R-:W-:Y:S01]  /*12d0*/  @P2 IMAD.WIDE.U32 R12, R4.reuse, 0x20, R12 ;  /* 0x00000020040c2825 */ /* 0x048fe200078e000c */
[----:B------:R3:W5:Y:S03]  /*12e0*/  @P1 LD.E.128 R76, desc[UR6][R8.64+0x10] ;  /* 0x00001006084c1980 */ /* 0x000766000c101d00 */
[C---:B----4-:R-:W-:Y:S01]  /*12f0*/  @P2 IMAD.WIDE.U32 R14, R4.reuse, 0x20, R14 ;  /* 0x00000020040e2825 */ /* 0x050fe200078e000e */
[----:B------:R3:W5:Y:S03]  /*1300*/  @P1 LDG.E.128 R128, desc[UR6][R10.64+0x10] ;  /* 0x000010060a801981 */ /* 0x000766000c1e1d00 */
[C---:B-1----:R-:W-:Y:S01]  /*1310*/  @P2 IMAD.WIDE.U32 R16, R4.reuse, 0x20, R16 ;  /* 0x0000002004102825 */ /* 0x042fe200078e0010 */
[----:B------:R3:W5:Y:S03]  /*1320*/  @P2 LDG.E.128 R124, desc[UR6][R12.64] ;  /* 0x000000060c7c2981 */ /* 0x000766000c1e1d00 */
[----:B------:R-:W-:Y:S01]  /*1330*/  @P2 VIADD R4, R4, 0x100 ;  /* 0x0000010004042836 */ /* 0x000fe20000000000 */
[----:B------:R3:W5:Y:S03]  /*1340*/  @P2 LDG.E.128 R120, desc[UR6][R12.64+0x10] ;  /* 0x000010060c782981 */ /* 0x000766000c1e1d00 */
[C---:B--2---:R-:W-:Y:S01]  /*1350*/  @P3 IMAD.WIDE.U32 R18, R4.reuse, 0x20, R18 ;  /* 0x0000002004123825 */ /* 0x044fe200078e0012 */
[----:B------:R3:W5:Y:S03]  /*1360*/  @P2 LD.E.128 R80, desc[UR6][R14.64] ;  /* 0x000000060e502980 */ /* 0x000766000c101d00 */
[C---:B0-----:R-:W-:Y:S01]  /*1370*/  @P3 IMAD.WIDE.U32 R20, R4.reuse, 0x20, R20 ;  /* 0x0000002004143825 */ /* 0x041fe200078e0014 */
[----:B------:R3:W5:Y:S03]  /*1380*/  @P3 LDG.E.128 R108, desc[UR6][R18.64] ;  /* 0x00000006126c3981 */ /* 0x000766000c1e1d00 */
[----:B------:R-:W-:Y:S01]  /*1390*/  @P3 IMAD.WIDE.U32 R22, R4, 0x20, R22 ;  /* 0x0000002004163825 */ /* 0x000fe200078e0016 */
[----:B------:R3:W5:Y:S04]  /*13a0*/  @P3 LDG.E.128 R104, desc[UR6][R18.64+0x10] ;  /* 0x0000100612683981 */ /* 0x000768000c1e1d00 */
[----:B------:R3:W5:Y:S04]  /*13b0*/  @P3 LD.E.128 R88, desc[UR6][R20.64] ;  /* 0x0000000614583980 */ /* 0x000768000c101d00 */
[----:B------:R3:W5:Y:S04]  /*13c0*/  @P3 LD.E.128 R92, desc[UR6][R20.64+0x10] ;  /* 0x00001006145c3980 */ /* 0x000768000c101d00 */
[----:B------:R3:W5:Y:S04]  /*13d0*/  @P3 LDG.E.128 R100, desc[UR6][R22.64] ;  /* 0x0000000616643981 */ /* 0x000768000c1e1d00 */
[----:B------:R3:W5:Y:S04]  /*13e0*/  @P3 LDG.E.128 R96, desc[UR6][R22.64+0x10] ;  /* 0x0000100616603981 */ /* 0x000768000c1e1d00 */
[----:B------:R3:W5:Y:S04]  /*13f0*/  @P2 LD.E.128 R84, desc[UR6][R14.64+0x10] ;  /* 0x000010060e542980 */ /* 0x000768000c101d00 */
[----:B------:R3:W5:Y:S04]  /*1400*/  @P2 LDG.E.128 R116, desc[UR6][R16.64] ;  /* 0x0000000610742981 */ /* 0x000768000c1e1d00 */
[----:B------:R3:W5:Y:S01]  /*1410*/  @P2 LDG.E.128 R112, desc[UR6][R16.64+0x10] ;  /* 0x0000100610702981 */ /* 0x000762000c1e1d00 */
        /* <DEDUP_REMOVED lines=22> */
[----:B------:R0:W5:Y:S01]  /*1580*/  LD.E.128 R24, desc[UR6][R8.64] ;  /* 0x0000000608187980 */ /* 0x000162000c101d00 */
[----:B--2---:R-:W-:-:S03]  /*1590*/  IMAD.WIDE.U32 R4, R4, 0x20, R10 ;  /* 0x0000002004047825 */ /* 0x004fc600078e000a */
[----:B------:R0:W5:Y:S04]  /*15a0*/  LD.E.128 R28, desc[UR6][R8.64+0x10] ;  /* 0x00001006081c7980 */ /* 0x000168000c101d00 */
        /* <DEDUP_REMOVED lines=17> */
[----:B0-----:R-:W-:-:S07]  /*16c0*/  CS2R R48, SRZ ;  /* 0x0000000000307805 */ /* 0x001fce000001ff00 */
.L_x_3551:
[----:B------:R-:W-:Y:S05]  /*16d0*/  BSYNC.RECONVERGENT B0 ;  /* 0x0000000000007941 */ /* 0x000fea0003800200 */
.L_x_3548:
[----:B------:R-:W1:Y:S08]  /*16e0*/  S2UR UR4, SR_CTAID.X ;  /* 0x00000000000479c3 */ /* 0x000e700000002500 */
[----:B0-----:R-:W1:Y:S02]  /*16f0*/  LDC R4, c[0x0][0x384] ;  /* 0x0000e100ff047b82 */ /* 0x001e640000000800 */
[----:B-1----:R-:W-:-:S13]  /*1700*/  ISETP.LE.AND P2, PT, R4, UR4, PT ;  /* 0x0000000404007c0c */ /* 0x002fda000bf43270 */
        /* <DEDUP_REMOVED lines=12> */
[----:B------:R-:W-:-:S03]  /*17d0*/  MOV R153, UR4 ;  /* 0x0000000400997c02 */ /* 0x000fc60008000f00 */
[----:B------:R-:W-:Y:S01]  /*17e0*/  IMAD R5, R5, 0x8, R152 ;  /* 0x0000000805057824 */ /* 0x000fe200078e0298 */
[----:B------:R-:W4:Y:S04]  /*17f0*/  LDCU.64 UR14, c[0x0][0x3a0] ;  /* 0x00007400ff0e77ac */ /* 0x000f280008000a00 */
[----:B------:R-:W-:Y:S01]  /*1800*/  I2FP.F32.U32 R3, R5 ;  /* 0x0000000500037245 */ /* 0x000fe20000201000 */
[----:B------:R-:W-:Y:S01]  /*1810*/  UPLOP3.LUT UP1, UPT, UPT, UPT, UPT, 0x40, 0x4 ;  /* 0x000000000004789c */ /* 0x000fe20003f2e870 */
[----:B------:R-:W-:-:S04]  /*1820*/  LOP3.LUT R5, R6, 0x3e0, RZ, 0xc0, !PT ;  /* 0x000003e006057812 */ /* 0x000fc800078ec0ff */
[----:B------:R-:W0:Y:S01]  /*1830*/  MUFU.RCP R3, R3 ;  /* 0x0000000300037308 */ /* 0x000e220000001000 */
[----:B------:R-:W-:-:S04]  /*1840*/  VIADDMNMX R5, R4, -R5, RZ, !PT ;  /* 0x8000000504057246 */ /* 0x000fc800078001ff */
[----:B------:R-:W-:-:S05]  /*1850*/  VIMNMX R5, PT, PT, R5, 0x20, PT ;  /* 0x0000002005057848 */ /* 0x000fca0003fe0100 */
[----:B-1234-:R-:W-:-:S07]  /*1860*/  IMAD R152, R5, 0x8, R152 ;  /* 0x0000000805987824 */ /* 0x01efce00078e0298 */
.L_x_3589:
[----:B0-----:R-:W-:Y:S01]  /*1870*/  IMAD R144, R153, UR10, RZ ;  /* 0x0000000a99907c24 */ /* 0x001fe2000f8e02ff */
        /* <DEDUP_REMOVED lines=28> */
[C---:B0-----:R-:W-:Y:S01]  /*1a40*/  PRMT R148, R145.reuse, 0x7632, R148 ;  /* 0x0000763291947816 */ /* 0x041fe20000000094 */
[----:B------:R-:W-:Y:S01]  /*1a50*/  FADD.FTZ R5, R144, R5 ;  /* 0x0000000590057221 */ /* 0x000fe20000010000 */
[----:B------:R-:W-:Y:S01]  /*1a60*/  SHF.L.U32 R7, R4, 0x10, RZ ;  /* 0x0000001004077819 */ /* 0x000fe200000006ff */
[----:B------:R-:W-:Y:S01]  /*1a70*/  IMAD.U32 R145, R145, 0x10000, RZ ;  /* 0x0001000091917824 */ /* 0x000fe200078e00ff */
        /* <DEDUP_REMOVED lines=46> */
.L_x_3556:
        /* <DEDUP_REMOVED lines=37> */
.L_x_3555:
        /* <DEDUP_REMOVED lines=38> */
.L_x_3558:
        /* <DEDUP_REMOVED lines=12> */
.L_x_3557:
[----:B------:R-:W1:Y:S01]  /*22d0*/  @P0 LDC.64 R144, c[0x0][0x3a8] ;  /* 0x0000ea00ff900b82 */ /* 0x000e620000000a00 */
[C---:B------:R-:W-:Y:S01]  /*22e0*/  IADD3 R0, PT, PT, R178.reuse, 0x100, RZ ;  /* 0x00000100b2007810 */ /* 0x040fe20007ffe0ff */
[----:B-1----:R-:W-:-:S05]  /*22f0*/  @P0 IMAD.WIDE.U32 R144, R178, 0x10, R144 ;  /* 0x00000010b2900825 */ /* 0x002fca00078e0090 */
[----:B------:R1:W-:Y:S02]  /*2300*/  @P0 STG.E.128 desc[UR6][R144.64], R4 ;  /* 0x0000000490000986 */ /* 0x0003e4000c101d06 */
.L_x_3554:
[----:B------:R-:W-:Y:S05]  /*2310*/  BSYNC.RECONVERGENT B0 ;  /* 0x0000000000007941 */ /* 0x000fea0003800200 */
.L_x_3553:
        /* <DEDUP_REMOVED lines=35> */
.L_x_3562:
        /* <DEDUP_REMOVED lines=37> */
.L_x_3561:
[----:B------:R-:W-:-:S04]  /*27a0*/  UISETP.NE.U32.AND UP0, UPT, UR14, URZ, UPT ;  /* 0x000000ff0e00728c */ /* 0x000fc8000bf05070 */
[----:B------:R-:W-:-:S09]  /*27b0*/  UISETP.NE.AND.EX UP0, UPT, UR15, URZ, UPT, UP0 ;  /* 0x000000ff0f00728c */ /* 0x000fd2000bf05300 */
[----:B------:R-:W-:Y:S05]  /*27c0*/  BRA.U UP0, `(.L_x_3564) ;  /* 0x0000000100947547 */ /* 0x000fea000b800000 */
        /* <DEDUP_REMOVED lines=37> */
.L_x_3564:
[----:B-----5:R-:W-:Y:S01]  /*2a20*/  PRMT R5, R144, 0x7632, R5 ;  /* 0x0000763290057816 */ /* 0x020fe20000000005 */
[C---:B------:R-:W-:Y:S01]  /*2a30*/  IMAD.U32 R7, R12.reuse, 0x10000, RZ ;  /* 0x000100000c077824 */ /* 0x040fe200078e00ff */
        /* <DEDUP_REMOVED lines=10> */
[C---:B------:R-:W-:Y:S01]  /*2ae0*/  PRMT R148, R145.reuse, 0x7632, R148 ;  /* 0x0000763291947816 */ /* 0x040fe20000000094 */
[----:B------:R-:W-:Y:S01]  /*2af0*/  FADD.FTZ R157, R6, R7 ;  /* 0x00000007069d7221 */ /* 0x000fe20000010000 */
[----:B------:R-:W-:Y:S01]  /*2b00*/  SHF.L.U32 R145, R145, 0x10, RZ ;  /* 0x0000001091917819 */ /* 0x000fe200000006ff */
[--C-:B------:R-:W-:Y:S01]  /*2b10*/  FADD.FTZ R156, R5, R4.reuse ;  /* 0x00000004059c7221 */ /* 0x100fe20000010000 */
[----:B------:R-:W-:-:S02]  /*2b20*/  PRMT R4, R13, 0x7632, R4 ;  /* 0x000076320d047816 */ /* 0x000fc40000000004 */
[----:B------:R-:W-:Y:S02]  /*2b30*/  SHF.L.U32 R144, R13, 0x10, RZ ;  /* 0x000000100d907819 */ /* 0x000fe400000006ff */
[----:B------:R-:W-:Y:S01]  /*2b40*/  PRMT R149, R146, 0x7632, R149 ;  /* 0x0000763292957816 */ /* 0x000fe20000000095 */
[----:B------:R-:W-:Y:S01]  /*2b50*/  IMAD.U32 R4, R4, 0x10000, RZ ;  /* 0x0001000004047824 */ /* 0x000fe200078e00ff */
[----:B------:R-:W-:Y:S01]  /*2b60*/  PRMT R150, R147, 0x7632, R150 ;  /* 0x0000763293967816 */ /* 0x000fe20000000096 */
[----:B------:R-:W-:Y:S01]  /*2b70*/  FADD.FTZ R144, R144, R145 ;  /* 0x0000009190907221 */ /* 0x000fe20000010000 */
[----:B------:R-:W-:Y:S02]  /*2b80*/  PRMT R5, R14, 0x7632, R5 ;  /* 0x000076320e057816 */ /* 0x000fe40000000005 */
        /* <DEDUP_REMOVED lines=33> */
.L_x_3563:
[----:B------:R-:W0:Y:S02]  /*2da0*/  @P0 LDC.64 R144, c[0x0][0x3a8] ;  /* 0x0000ea00ff900b82 */ /* 0x000e240000000a00 */
[C---:B0-----:R-:W-:Y:S01]  /*2db0*/  @P0 IMAD.WIDE.U32 R144, R0.reuse, 0x10, R144 ;  /* 0x0000001000900825 */ /* 0x041fe200078e0090 */
[----:B------:R-:W-:-:S04]  /*2dc0*/  IADD3 R0, PT, PT, R0, 0x100, RZ ;  /* 0x0000010000007810 */ /* 0x000fc80007ffe0ff */
[----:B------:R2:W-:Y:S03]  /*2dd0*/  @P0 STG.E.128 desc[UR6][R144.64], R4 ;  /* 0x0000000490000986 */ /* 0x0005e6000c101d06 */
.L_x_3560:
[----:B------:R-:W-:Y:S05]  /*2de0*/  BSYNC.RECONVERGENT B0 ;  /* 0x0000000000007941 */ /* 0x000fea0003800200 */
.L_x_3559:
        /* <DEDUP_REMOVED lines=35> */
.L_x_3568:
        /* <DEDUP_REMOVED lines=37> */
.L_x_3567:
        /* <DEDUP_REMOVED lines=40> */
.L_x_3570:
        /* <DEDUP_REMOVED lines=13> */
[----:B------:R-:W-:Y:S01]  /*35c0*/  PRMT R148, R145, 0x7632, R148 ;  /* 0x0000763291947816 */ /* 0x000fe20000000094 */
[--C-:B------:R-:W-:Y:S01]  /*35d0*/  FADD.FTZ R164, R5, R4.reuse ;  /* 0x0000000405a47221 */ /* 0x100fe20000010000 */
[----:B------:R-:W-:Y:S01]  /*35e0*/  SHF.L.U32 R145, R145, 0x10, RZ ;  /* 0x0000001091917819 */ /* 0x000fe200000006ff */
[----:B------:R-:W-:Y:S01]  /*35f0*/  FADD.FTZ R159, R6, R7 ;  /* 0x00000007069f7221 */ /* 0x000fe20000010000 */
[----:B------:R-:W-:-:S02]  /*3600*/  PRMT R4, R13, 0x7632, R4 ;  /* 0x000076320d047816 */ /* 0x000fc40000000004 */
[----:B------:R-:W-:Y:S01]  /*3610*/  PRMT R149, R146, 0x7632, R149 ;  /* 0x0000763292957816 */ /* 0x000fe20000000095 */
[----:B------:R-:W-:Y:S01]  /*3620*/  FADD.FTZ R144, R144, R145 ;  /* 0x0000009190907221 */ /* 0x000fe20000010000 */
[----:B------:R-:W-:Y:S01]  /*3630*/  PRMT R5, R14, 0x7632, R5 ;  /* 0x000076320e057816 */ /* 0x000fe20000000005 */
[----:B------:R-:W-:Y:S01]  /*3640*/  IMAD.U32 R146, R146, 0x10000, RZ ;  /* 0x0001000092927824 */ /* 0x000fe200078e00ff */
        /* <DEDUP_REMOVED lines=34> */
.L_x_3569:
[----:B------:R-:W0:Y:S02]  /*3870*/  @P0 LDC.64 R144, c[0x0][0x3a8] ;  /* 0x0000ea00ff900b82 */ /* 0x000e240000000a00 */
[----:B0-----:R-:W-:-:S04]  /*3880*/  @P0 IMAD.WIDE.U32 R144, R0, 0x10, R144 ;  /* 0x0000001000900825 */ /* 0x001fc800078e0090 */
[----:B------:R-:W-:Y:S01]  /*3890*/  VIADD R0, R0, 0x100 ;  /* 0x0000010000007836 */ /* 0x000fe20000000000 */
[----:B------:R3:W-:Y:S06]  /*38a0*/  @P0 STG.E.128 desc[UR6][R144.64], R4 ;  /* 0x0000000490000986 */ /* 0x0007ec000c101d06 */
.L_x_3566:
[----:B------:R-:W-:Y:S05]  /*38b0*/  BSYNC.RECONVERGENT B0 ;  /* 0x0000000000007941 */ /* 0x000fea0003800200 */
.L_x_3565:
        /* <DEDUP_REMOVED lines=35> */
.L_x_3574:
        /* <DEDUP_REMOVED lines=16> */
[C---:B------:R-:W-:Y:S02]  /*3bf0*/  PRMT R7, R11.reuse, 0x7632, R7 ;  /* 0x000076320b077816 */ /* 0x040fe40000000007 */
[----:B------:R-:W-:Y:S02]  /*3c00*/  SHF.L.U32 R175, R11, 0x10, RZ ;  /* 0x000000100baf7819 */ /* 0x000fe400000006ff */
[----:B------:R-:W-:Y:S01]  /*3c10*/  SHF.L.U32 R146, R146, 0x10, RZ ;  /* 0x0000001092927819 */ /* 0x000fe200000006ff */
[----:B------:R-:W-:Y:S01]  /*3c20*/  IMAD.U32 R7, R7, 0x10000, RZ ;  /* 0x0001000007077824 */ /* 0x000fe200078e00ff */
[----:B------:R-:W-:Y:S01]  /*3c30*/  SHF.L.U32 R173, R10, 0x10, RZ ;  /* 0x000000100aad7819 */ /* 0x000fe200000006ff */
[----:B------:R-:W-:Y:S01]  /*3c40*/  FADD.FTZ R172, R175, R172 ;  /* 0x000000acafac7221 */ /* 0x000fe20000010000 */
        /* <DEDUP_REMOVED lines=15> */
.L_x_3573:
        /* <DEDUP_REMOVED lines=40> */
.L_x_3576:
[----:B-----5:R-:W-:Y:S01]  /*3fc0*/  PRMT R5, R144, 0x7632, R5 ;  /* 0x0000763290057816 */ /* 0x020fe20000000005 */
[----:B------:R-:W-:Y:S01]  /*3fd0*/  IMAD.U32 R151, R147, 0x10000, RZ ;  /* 0x0001000093977824 */ /* 0x000fe200078e00ff */
[----:B------:R-:W-:Y:S01]  /*3fe0*/  PRMT R4, R12, 0x7632, R4 ;  /* 0x000076320c047816 */ /* 0x000fe20000000004 */
[----:B------:R-:W-:Y:S01]  /*3ff0*/  IMAD.U32 R172, R11, 0x10000, RZ ;  /* 0x000100000bac7824 */ /* 0x000fe200078e00ff */
        /* <DEDUP_REMOVED lines=30> */
[----:B------:R-:W-:Y:S01]  /*41e0*/  PRMT R7, R11, 0x7632, R7 ;  /* 0x000076320b077816 */ /* 0x000fe20000000007 */
[----:B------:R-:W-:Y:S01]  /*41f0*/  FADD.FTZ R175, R175, R6 ;  /* 0x00000006afaf7221 */ /* 0x000fe20000010000 */
[----:B------:R-:W-:Y:S01]  /*4200*/  PRMT R5, R9, 0x7632, R5 ;  /* 0x0000763209057816 */ /* 0x000fe20000000005 */
[----:B------:R-:W-:Y:S01]  /*4210*/  FADD.FTZ R171, R171, R144 ;  /* 0x00000090abab7221 */ /* 0x000fe20000010000 */
[----:B------:R-:W-:-:S02]  /*4220*/  SHF.L.U32 R146, R146, 0x10, RZ ;  /* 0x0000001092927819 */ /* 0x000fc400000006ff */
[----:B------:R-:W-:Y:S02]  /*4230*/  PRMT R4, R8, 0x7632, R4 ;  /* 0x0000763208047816 */ /* 0x000fe40000000004 */
[C---:B------:R-:W-:Y:S01]  /*4240*/  PRMT R6, R10.reuse, 0x7632, R6 ;  /* 0x000076320a067816 */ /* 0x040fe20000000006 */
[----:B------:R-:W-:Y:S01]  /*4250*/  FADD.FTZ R146, R147, R146 ;  /* 0x0000009293927221 */ /* 0x000fe20000010000 */
[----:B------:R-:W-:Y:S01]  /*4260*/  SHF.L.U32 R144, R7, 0x10, RZ ;  /* 0x0000001007907819 */ /* 0x000fe200000006ff */
[----:B------:R-:W-:Y:S01]  /*4270*/  IMAD.U32 R7, R5, 0x10000, RZ ;  /* 0x0001000005077824 */ /* 0x000fe200078e00ff */
[----:B------:R-:W-:Y:S02]  /*4280*/  SHF.L.U32 R173, R10, 0x10, RZ ;  /* 0x000000100aad7819 */ /* 0x000fe400000006ff */
        /* <DEDUP_REMOVED lines=11> */
.L_x_3575:
[----:B------:R-:W0:Y:S02]  /*4340*/  @P0 LDC.64 R144, c[0x0][0x3a8] ;  /* 0x0000ea00ff900b82 */ /* 0x000e240000000a00 */
[----:B0-----:R-:W-:-:S05]  /*4350*/  @P0 IMAD.WIDE.U32 R144, R0, 0x10, R144 ;  /* 0x0000001000900825 */ /* 0x001fca00078e0090 */
[----:B------:R4:W-:Y:S02]  /*4360*/  @P0 STG.E.128 desc[UR6][R144.64], R4 ;  /* 0x0000000490000986 */ /* 0x0009e4000c101d06 */
.L_x_3572:
[----:B------:R-:W-:Y:S05]  /*4370*/  BSYNC.RECONVERGENT B0 ;  /* 0x0000000000007941 */ /* 0x000fea0003800200 */
.L_x_3571:
        /* <DEDUP_REMOVED lines=140> */
.L_x_3578:
[----:B------:R-:W-:Y:S05]  /*4c40*/  BSYNC.RECONVERGENT B0 ;  /* 0x0000000000007941 */ /* 0x000fea0003800200 */
.L_x_3577:
[----:B------:R-:W-:Y:S01]  /*4c50*/  BAR.SYNC.DEFER_BLOCKING 0x0 ;  /* 0x0000000000007b1d */ /* 0x000fe20000010000 */
[----:B0-----:R-:W-:-:S05]  /*4c60*/  CS2R R144, SRZ ;  /* 0x0000000000907805 */ /* 0x001fca000001ff00 */
[----:B------:R-:W-:Y:S04]  /*4c70*/  BSSY.RECONVERGENT B0, `(.L_x_3579) ;  /* 0x000000a000007945 */ /* 0x000fe80003800200 */
[----:B------:R-:W-:Y:S05]  /*4c80*/  @P6 BRA `(.L_x_3580) ;  /* 0x0000000000206947 */ /* 0x000fea0003800000 */
[----:B------:R-:W0:Y:S01]  /*4c90*/  S2UR UR5, SR_CgaCtaId ;  /* 0x00000000000579c3 */ /* 0x000e220000008800 */
[----:B------:R-:W-:Y:S01]  /*4ca0*/  UMOV UR4, 0x400 ;  /* 0x0000040000047882 */ /* 0x000fe20000000000 */
[----:B------:R-:W-:Y:S01]  /*4cb0*/  IMAD.SHL.U32 R144, R0, 0x8, RZ ;  /* 0x0000000800907824 */ /* 0x000fe200078e00ff */
[----:B------:R-:W-:-:S04]  /*4cc0*/  MOV R151, R152 ;  /* 0x0000009800977202 */ /* 0x000fc80000000f00 */
[----:B------:R-:W-:Y:S01]  /*4cd0*/  LOP3.LUT R144, R144, 0xf8, RZ, 0xc0, !PT ;  /* 0x000000f890907812 */ /* 0x000fe200078ec0ff */
[----:B0-----:R-:W-:-:S04]  /*4ce0*/  ULEA UR4, UR5, UR4, 0x18 ;  /* 0x0000000405047291 */ /* 0x001fc8000f8ec0ff */
[----:B------:R-:W-:-:S09]  /*4cf0*/  @UP1 UIADD3 UR4, UPT, UPT, UR4, 0x40, URZ ;  /* 0x0000004004041890 */ /* 0x000fd2000fffe0ff */
[----:B------:R-:W0:Y:S03]  /*4d00*/  LDS.64 R144, [R144+UR4] ;  /* 0x0000000490907984 */ /* 0x000e260008000a00 */
.L_x_3580:
[----:B------:R-:W-:Y:S05]  /*4d10*/  BSYNC.RECONVERGENT B0 ;  /* 0x0000000000007941 */ /* 0x000fea0003800200 */
.L_x_3579:
        /* <DEDUP_REMOVED lines=58> */
[C---:B--2---:R-:W-:Y:S01]  /*50c0*/  FMUL.FTZ R149, R189.reuse, R189 ;  /* 0x000000bdbd957220 */ /* 0x044fe20000410000 */
[----:B------:R-:W-:Y:S01]  /*50d0*/  FSEL R192, R189, RZ, !P6 ;  /* 0x000000ffbdc07208 */ /* 0x000fe20007000000 */
[----:B------:R0:W-:Y:S03]  /*50e0*/  @!P5 STG.E desc[UR6][R144.64], R189 ;  /* 0x000000bd9000d986 */ /* 0x0001e6000c101906 */
[----:B------:R-:W-:Y:S01]  /*50f0*/  FSEL R188, R149, RZ, P6 ;  /* 0x000000ff95bc7208 */ /* 0x000fe20003000000 */
[----:B---3--:R-:W-:-:S04]  /*5100*/  @!P5 IMAD.WIDE R146, R153, 0x4, R146 ;  /* 0x000000049992d825 */ /* 0x008fc800078e0292 */
[----:B-1----:R-:W-:-:S04]  /*5110*/  FFMA.FTZ R149, R148, UR9, R151 ;  /* 0x0000000994957c23 */ /* 0x002fc80008010097 */
[----:B------:R-:W-:-:S04]  /*5120*/  FADD.FTZ R149, R149, R188 ;  /* 0x000000bc95957221 */ /* 0x000fc80000010000 */
[----:B------:R-:W1:Y:S02]  /*5130*/  MUFU.RSQ R187, R149 ;  /* 0x0000009500bb7308 */ /* 0x000e640000001400 */
[----:B-1----:R0:W-:Y:S01]  /*5140*/  @!P5 STG.E desc[UR6][R146.64], R187 ;  /* 0x000000bb9200d986 */ /* 0x0021e2000c101906 */
[----:B------:R-:W-:Y:S05]  /*5150*/  @!P1 BRA `(.L_x_3582) ;  /* 0x0000000000bc9947 */ /* 0x000fea0003800000 */
[--C-:B0-----:R-:W-:Y:S01]  /*5160*/  FADD.FTZ R144, R155, -R192.reuse ;  /* 0x800000c09b907221 */ /* 0x101fe20000010000 */
[--C-:B------:R-:W-:Y:S01]  /*5170*/  FADD.FTZ R146, R186, -R192.reuse ;  /* 0x800000c0ba927221 */ /* 0x100fe20000010000 */
[----:B------:R-:W0:Y:S01]  /*5180*/  LDC.64 R190, c[0x0][0x428] ;  /* 0x00010a00ffbe7b82 */ /* 0x000e220000000a00 */
[--C-:B------:R-:W-:Y:S01]  /*5190*/  FADD.FTZ R148, R181, -R192.reuse ;  /* 0x800000c0b5947221 */ /* 0x100fe20000010000 */
[--C-:B------:R-:W-:Y:S01]  /*51a0*/  FADD.FTZ R194, R184, -R192.reuse ;  /* 0x800000c0b8c27221 */ /* 0x100fe20000010000 */
[--C-:B------:R-:W-:Y:S01]  /*51b0*/  FADD.FTZ R196, R183, -R192.reuse ;  /* 0x800000c0b7c47221 */ /* 0x100fe20000010000 */
[----:B------:R-:W-:Y:S01]  /*51c0*/  FADD.FTZ R198, R182, -R192 ;  /* 0x800000c0b6c67221 */ /* 0x000fe20000010000 */
[C---:B------:R-:W-:Y:S01]  /*51d0*/  FMUL.FTZ R147, R187.reuse, R144 ;  /* 0x00000090bb937220 */ /* 0x040fe20000410000 */
[C---:B------:R-:W-:Y:S01]  /*51e0*/  FMUL.FTZ R150, R187.reuse, R146 ;  /* 0x00000092bb967220 */ /* 0x040fe20000410000 */
[C---:B------:R-:W-:Y:S01]  /*51f0*/  FMUL.FTZ R149, R187.reuse, R148 ;  /* 0x00000094bb957220 */ /* 0x040fe20000410000 */
[----:B------:R-:W1:Y:S01]  /*5200*/  LDC.64 R188, c[0x0][0x430] ;  /* 0x00010c00ffbc7b82 */ /* 0x000e620000000a00 */
[C---:B------:R-:W-:Y:S01]  /*5210*/  FMUL.FTZ R194, R187.reuse, R194 ;  /* 0x000000c2bbc27220 */ /* 0x040fe20000410000 */
[C---:B------:R-:W-:Y:S01]  /*5220*/  FMUL.FTZ R193, R187.reuse, R196 ;  /* 0x000000c4bbc17220 */ /* 0x040fe20000410000 */
[----:B------:R-:W-:Y:S01]  /*5230*/  FMUL.FTZ R198, R187, R198 ;  /* 0x000000c6bbc67220 */ /* 0x000fe20000410000 */
[----:B-----5:R-:W-:Y:S01]  /*5240*/  FFMA.FTZ R144, R147, R140, R72 ;  /* 0x0000008c93907223 */ /* 0x020fe20000010048 */
[----:B------:R-:W-:Y:S01]  /*5250*/  FFMA.FTZ R145, R150, R141, R73 ;  /* 0x0000008d96917223 */ /* 0x000fe20000010049 */
[----:B------:R-:W-:Y:S01]  /*5260*/  FFMA.FTZ R146, R149, R142, R74 ;  /* 0x0000008e95927223 */ /* 0x000fe2000001004a */
[----:B------:R-:W-:Y:S01]  /*5270*/  FFMA.FTZ R151, R194, R143, R75 ;  /* 0x0000008fc2977223 */ /* 0x000fe2000001004b */
[--C-:B------:R-:W-:Y:S01]  /*5280*/  FADD.FTZ R196, R185, -R192.reuse ;  /* 0x800000c0b9c47221 */ /* 0x100fe20000010000 */
[----:B------:R-:W-:Y:S01]  /*5290*/  FADD.FTZ R200, R180, -R192 ;  /* 0x800000c0b4c87221 */ /* 0x000fe20000010000 */
[----:B------:R-:W-:Y:S01]  /*52a0*/  FFMA.FTZ R148, R193, R136, R76 ;  /* 0x00000088c1947223 */ /* 0x000fe2000001004c */
[----:B------:R-:W-:Y:S01]  /*52b0*/  FFMA.FTZ R195, R198, R137, R77 ;  /* 0x00000089c6c37223 */ /* 0x000fe2000001004d */
[----:B------:R-:W-:Y:S01]  /*52c0*/  F2FP.BF16.F32.PACK_AB R144, R145, R144 ;  /* 0x000000909190723e */ /* 0x000fe200000010ff */
[----:B------:R-:W-:Y:S01]  /*52d0*/  FMUL.FTZ R200, R187, R200 ;  /* 0x000000c8bbc87220 */ /* 0x000fe20000410000 */
[----:B------:R-:W-:Y:S01]  /*52e0*/  F2FP.BF16.F32.PACK_AB R145, R151, R146 ;  /* 0x000000929791723e */ /* 0x000fe200000010ff */
[----:B------:R-:W-:Y:S01]  /*52f0*/  FMUL.FTZ R151, R187, R196 ;  /* 0x000000c4bb977220 */ /* 0x000fe20000410000 */
[----:B------:R-:W-:Y:S01]  /*5300*/  F2FP.BF16.F32.PACK_AB R146, R195, R148 ;  /* 0x00000094c392723e */ /* 0x000fe200000010ff */
[----:B------:R-:W-:Y:S01]  /*5310*/  FFMA.FTZ R148, R147, R132, R48 ;  /* 0x0000008493947223 */ /* 0x000fe20000010030 */
[----:B------:R-:W-:Y:S01]  /*5320*/  FFMA.FTZ R195, R193, R128, R52 ;  /* 0x00000080c1c37223 */ /* 0x000fe20000010034 */
[----:B------:R-:W-:Y:S01]  /*5330*/  FFMA.FTZ R147, R151, R138, R78 ;  /* 0x0000008a97937223 */ /* 0x000fe2000001004e */
[C---:B------:R-:W-:Y:S01]  /*5340*/  FFMA.FTZ R196, R200.reuse, R139, R79 ;  /* 0x0000008bc8c47223 */ /* 0x040fe2000001004f */
[----:B------:R-:W-:Y:S01]  /*5350*/  FFMA.FTZ R149, R149, R134, R50 ;  /* 0x0000008695957223 */ /* 0x000fe20000010032 */
[----:B------:R-:W-:Y:S01]  /*5360*/  FFMA.FTZ R151, R151, R130, R54 ;  /* 0x0000008297977223 */ /* 0x000fe20000010036 */
[----:B------:R-:W-:Y:S01]  /*5370*/  FFMA.FTZ R200, R200, R131, R55 ;  /* 0x00000083c8c87223 */ /* 0x000fe20000010037 */
[----:B------:R-:W-:Y:S01]  /*5380*/  FFMA.FTZ R198, R198, R129, R53 ;  /* 0x00000081c6c67223 */ /* 0x000fe20000010035 */
[----:B------:R-:W-:Y:S01]  /*5390*/  FFMA.FTZ R194, R194, R135, R51 ;  /* 0x00000087c2c27223 */ /* 0x000fe20000010033 */
[----:B------:R-:W-:Y:S01]  /*53a0*/  FFMA.FTZ R193, R150, R133, R49 ;  /* 0x0000008596c17223 */ /* 0x000fe20000010031 */
[----:B------:R-:W-:Y:S01]  /*53b0*/  F2FP.BF16.F32.PACK_AB R147, R196, R147 ;  /* 0x00000093c493723e */ /* 0x000fe200000010ff */
[----:B0-----:R-:W-:Y:S01]  /*53c0*/  IMAD.WIDE.U32 R190, R178, 0x10, R190 ;  /* 0x00000010b2be7825 */ /* 0x001fe200078e00be */
[----:B------:R-:W-:-:S02]  /*53d0*/  F2FP.BF16.F32.PACK_AB R151, R200, R151 ;  /* 0x00000097c897723e */ /* 0x000fc400000010ff */
[----:B------:R-:W-:Y:S01]  /*53e0*/  F2FP.BF16.F32.PACK_AB R150, R198, R195 ;  /* 0x000000c3c696723e */ /* 0x000fe200000010ff */
[----:B-1----:R-:W-:Y:S01]  /*53f0*/  IMAD.WIDE.U32 R188, R178, 0x10, R188 ;  /* 0x00000010b2bc7825 */ /* 0x002fe200078e00bc */
[----:B------:R-:W-:Y:S01]  /*5400*/  F2FP.BF16.F32.PACK_AB R149, R194, R149 ;  /* 0x00000095c295723e */ /* 0x000fe200000010ff */
[----:B------:R1:W-:Y:S01]  /*5410*/  STG.E.128 desc[UR6][R190.64], R144 ;  /* 0x00000090be007986 */ /* 0x0003e2000c101d06 */
[----:B------:R-:W-:Y:S02]  /*5420*/  F2FP.BF16.F32.PACK_AB R148, R193, R148 ;  /* 0x00000094c194723e */ /* 0x000fe400000010ff */
[----:B------:R-:W-:-:S03]  /*5430*/  IADD3 R178, PT, PT, R178, 0x100, RZ ;  /* 0x00000100b2b27810 */ /* 0x000fc60007ffe0ff */
[----:B------:R1:W-:Y:S04]  /*5440*/  STG.E.128 desc[UR6][R188.64], R148 ;  /* 0x00000094bc007986 */ /* 0x0003e8000c101d06 */
.L_x_3582:
[----:B------:R-:W-:Y:S05]  /*5450*/  BSYNC.RECONVERGENT B0 ;  /* 0x0000000000007941 */ /* 0x000fea0003800200 */
.L_x_3581:
[----:B------:R-:W-:Y:S04]  /*5460*/  BSSY.RECONVERGENT B0, `(.L_x_3583) ;  /* 0x0000031000007945 */ /* 0x000fe80003800200 */
[----:B------:R-:W-:Y:S05]  /*5470*/  @!P2 BRA `(.L_x_3584) ;  /* 0x0000000000bca947 */ /* 0x000fea0003800000 */
[--C-:B01----:R-:W-:Y:S01]  /*5480*/  FADD.FTZ R144, R157, -R192.reuse ;  /* 0x800000c09d907221 */ /* 0x103fe20000010000 */
        /* <DEDUP_REMOVED lines=43> */
[----:B------:R-:W-:Y:S01]  /*5740*/  F2FP.BF16.F32.PACK_AB R148, R193, R148 ;  /* 0x00000094c194723e */ /* 0x000fe200000010ff */
[----:B------:R-:W-:-:S04]  /*5750*/  VIADD R178, R178, 0x100 ;  /* 0x00000100b2b27836 */ /* 0x000fc80000000000 */
[----:B------:R2:W-:Y:S03]  /*5760*/  STG.E.128 desc[UR6][R188.64], R148 ;  /* 0x00000094bc007986 */ /* 0x0005e6000c101d06 */
.L_x_3584:
[----:B------:R-:W-:Y:S05]  /*5770*/  BSYNC.RECONVERGENT B0 ;  /* 0x0000000000007941 */ /* 0x000fea0003800200 */
.L_x_3583:
[----:B------:R-:W-:Y:S04]  /*5780*/  BSSY.RECONVERGENT B0, `(.L_x_3585) ;  /* 0x0000031000007945 */ /* 0x000fe80003800200 */
[----:B------:R-:W-:Y:S05]  /*5790*/  @!P3 BRA `(.L_x_3586) ;  /* 0x0000000000bcb947 */ /* 0x000fea0003800000 */
[--C-:B012---:R-:W-:Y:S01]  /*57a0*/  FADD.FTZ R144, R159, -R192.reuse ;  /* 0x800000c09f907221 */ /* 0x107fe20000010000 */
        /* <DEDUP_REMOVED lines=46> */
.L_x_3586:
[----:B------:R-:W-:Y:S05]  /*5a90*/  BSYNC.RECONVERGENT B0 ;  /* 0x0000000000007941 */ /* 0x000fea0003800200 */
.L_x_3585:
[----:B------:R-:W-:Y:S04]  /*5aa0*/  BSSY.RECONVERGENT B0, `(.L_x_3587) ;  /* 0x0000030000007945 */ /* 0x000fe80003800200 */
[----:B------:R-:W-:Y:S05]  /*5ab0*/  @!P4 BRA `(.L_x_3588) ;  /* 0x0000000000b8c947 */ /* 0x000fea0003800000 */
[----:B0123--:R-:W0:Y:S01]  /*5ac0*/  LDC.64 R144, c[0x0][0x430] ;  /* 0x00010c00ff907b82 */ /* 0x00fe220000000a00 */
[--C-:B------:R-:W-:Y:S01]  /*5ad0*/  FADD.FTZ R190, R171, -R192.reuse ;  /* 0x800000c0abbe7221 */ /* 0x100fe20000010000 */
[--C-:B------:R-:W-:Y:S01]  /*5ae0*/  FADD.FTZ R194, R176, -R192.reuse ;  /* 0x800000c0b0c27221 */ /* 0x100fe20000010000 */
[--C-:B------:R-:W-:Y:S01]  /*5af0*/  FADD.FTZ R146, R161, -R192.reuse ;  /* 0x800000c0a1927221 */ /* 0x100fe20000010000 */
[--C-:B------:R-:W-:Y:S01]  /*5b00*/  FADD.FTZ R148, R174, -R192.reuse ;  /* 0x800000c0ae947221 */ /* 0x100fe20000010000 */
[--C-:B------:R-:W-:Y:S01]  /*5b10*/  FADD.FTZ R196, R173, -R192.reuse ;  /* 0x800000c0adc47221 */ /* 0x100fe20000010000 */
[--C-:B------:R-:W-:Y:S01]  /*5b20*/  FADD.FTZ R198, R154, -R192.reuse ;  /* 0x800000c09ac67221 */ /* 0x100fe20000010000 */
[--C-:B------:R-:W-:Y:S01]  /*5b30*/  FADD.FTZ R200, R172, -R192.reuse ;  /* 0x800000c0acc87221 */ /* 0x100fe20000010000 */
[----:B------:R-:W1:Y:S01]  /*5b40*/  LDC.64 R188, c[0x0][0x428] ;  /* 0x00010a00ffbc7b82 */ /* 0x000e620000000a00 */
[----:B------:R-:W-:Y:S01]  /*5b50*/  FADD.FTZ R192, R175, -R192 ;  /* 0x800000c0afc07221 */ /* 0x000fe20000010000 */
[C---:B------:R-:W-:Y:S01]  /*5b60*/  FMUL.FTZ R151, R187.reuse, R190 ;  /* 0x000000bebb977220 */ /* 0x040fe20000410000 */
[C---:B------:R-:W-:Y:S01]  /*5b70*/  FMUL.FTZ R194, R187.reuse, R194 ;  /* 0x000000c2bbc27220 */ /* 0x040fe20000410000 */
[C---:B------:R-:W-:Y:S01]  /*5b80*/  FMUL.FTZ R147, R187.reuse, R146 ;  /* 0x00000092bb937220 */ /* 0x040fe20000410000 */
[C---:B------:R-:W-:Y:S01]  /*5b90*/  FMUL.FTZ R150, R187.reuse, R148 ;  /* 0x00000094bb967220 */ /* 0x040fe20000410000 */
[C---:B------:R-:W-:Y:S01]  /*5ba0*/  FMUL.FTZ R193, R187.reuse, R196 ;  /* 0x000000c4bbc17220 */ /* 0x040fe20000410000 */
[C---:B------:R-:W-:Y:S01]  /*5bb0*/  FMUL.FTZ R198, R187.reuse, R198 ;  /* 0x000000c6bbc67220 */ /* 0x040fe20000410000 */
[C---:B------:R-:W-:Y:S01]  /*5bc0*/  FMUL.FTZ R197, R187.reuse, R200 ;  /* 0x000000c8bbc57220 */ /* 0x040fe20000410000 */
[----:B------:R-:W-:Y:S01]  /*5bd0*/  FMUL.FTZ R196, R187, R192 ;  /* 0x000000c0bbc47220 */ /* 0x000fe20000410000 */
[----:B-----5:R-:W-:Y:S01]  /*5be0*/  FFMA.FTZ R148, R151, R46, R26 ;  /* 0x0000002e97947223 */ /* 0x020fe2000001001a */
[----:B------:R-:W-:Y:S01]  /*5bf0*/  FFMA.FTZ R187, R194, R47, R27 ;  /* 0x0000002fc2bb7223 */ /* 0x000fe2000001001b */
[----:B------:R-:W-:Y:S01]  /*5c00*/  FFMA.FTZ R146, R147, R44, R24 ;  /* 0x0000002c93927223 */ /* 0x000fe20000010018 */
[----:B------:R-:W-:Y:S01]  /*5c10*/  FFMA.FTZ R149, R150, R45, R25 ;  /* 0x0000002d96957223 */ /* 0x000fe20000010019 */
[----:B------:R-:W-:Y:S01]  /*5c20*/  FFMA.FTZ R192, R193, R40, R28 ;  /* 0x00000028c1c07223 */ /* 0x000fe2000001001c */
[----:B------:R-:W-:Y:S01]  /*5c30*/  FFMA.FTZ R195, R198, R41, R29 ;  /* 0x00000029c6c37223 */ /* 0x000fe2000001001d */
[----:B0-----:R-:W-:Y:S01]  /*5c40*/  IMAD.WIDE.U32 R190, R178, 0x10, R144 ;  /* 0x00000010b2be7825 */ /* 0x001fe200078e0090 */
[----:B------:R-:W-:-:S03]  /*5c50*/  F2FP.BF16.F32.PACK_AB R145, R187, R148 ;  /* 0x00000094bb91723e */ /* 0x000fc600000010ff */
[----:B------:R-:W-:Y:S01]  /*5c60*/  FFMA.FTZ R148, R147, R36, R16 ;  /* 0x0000002493947223 */ /* 0x000fe20000010010 */
[----:B------:R-:W-:Y:S01]  /*5c70*/  F2FP.BF16.F32.PACK_AB R144, R149, R146 ;  /* 0x000000929590723e */ /* 0x000fe200000010ff */
[----:B------:R-:W-:Y:S01]  /*5c80*/  FFMA.FTZ R149, R151, R38, R18 ;  /* 0x0000002697957223 */ /* 0x000fe20000010012 */
[----:B------:R-:W-:Y:S01]  /*5c90*/  FFMA.FTZ R147, R197, R42, R30 ;  /* 0x0000002ac5937223 */ /* 0x000fe2000001001e */
[----:B------:R-:W-:Y:S01]  /*5ca0*/  FFMA.FTZ R193, R193, R32, R20 ;  /* 0x00000020c1c17223 */ /* 0x000fe20000010014 */
[----:B------:R-:W-:Y:S01]  /*5cb0*/  FFMA.FTZ R151, R197, R34, R22 ;  /* 0x00000022c5977223 */ /* 0x000fe20000010016 */
[----:B-1----:R-:W-:-:S04]  /*5cc0*/  IMAD.WIDE.U32 R188, R178, 0x10, R188 ;  /* 0x00000010b2bc7825 */ /* 0x002fc800078e00bc */
[C---:B------:R-:W-:Y:S01]  /*5cd0*/  FFMA.FTZ R178, R196.reuse, R43, R31 ;  /* 0x0000002bc4b27223 */ /* 0x040fe2000001001f */
[----:B------:R-:W-:Y:S01]  /*5ce0*/  FFMA.FTZ R196, R196, R35, R23 ;  /* 0x00000023c4c47223 */ /* 0x000fe20000010017 */
[----:B------:R-:W-:Y:S01]  /*5cf0*/  FFMA.FTZ R198, R198, R33, R21 ;  /* 0x00000021c6c67223 */ /* 0x000fe20000010015 */
[----:B------:R-:W-:Y:S01]  /*5d00*/  FFMA.FTZ R194, R194, R39, R19 ;  /* 0x00000027c2c27223 */ /* 0x000fe20000010013 */
[----:B------:R-:W-:Y:S01]  /*5d10*/  FFMA.FTZ R187, R150, R37, R17 ;  /* 0x0000002596bb7223 */ /* 0x000fe20000010011 */
[----:B------:R-:W-:Y:S02]  /*5d20*/  F2FP.BF16.F32.PACK_AB R146, R195, R192 ;  /* 0x000000c0c392723e */ /* 0x000fe400000010ff */
[----:B------:R-:W-:Y:S02]  /*5d30*/  F2FP.BF16.F32.PACK_AB R147, R178, R147 ;  /* 0x00000093b293723e */ /* 0x000fe400000010ff */
[----:B------:R-:W-:Y:S02]  /*5d40*/  F2FP.BF16.F32.PACK_AB R151, R196, R151 ;  /* 0x00000097c497723e */ /* 0x000fe400000010ff */
[----:B------:R-:W-:Y:S01]  /*5d50*/  F2FP.BF16.F32.PACK_AB R150, R198, R193 ;  /* 0x000000c1c696723e */ /* 0x000fe200000010ff */
[----:B------:R4:W-:Y:S01]  /*5d60*/  STG.E.128 desc[UR6][R188.64], R144 ;  /* 0x00000090bc007986 */ /* 0x0009e2000c101d06 */
[----:B------:R-:W-:-:S02]  /*5d70*/  F2FP.BF16.F32.PACK_AB R149, R194, R149 ;  /* 0x00000095c295723e */ /* 0x000fc400000010ff */
[----:B------:R-:W-:-:S05]  /*5d80*/  F2FP.BF16.F32.PACK_AB R148, R187, R148 ;  /* 0x00000094bb94723e */ /* 0x000fca00000010ff */
[----:B------:R4:W-:Y:S02]  /*5d90*/  STG.E.128 desc[UR6][R190.64], R148 ;  /* 0x00000094be007986 */ /* 0x0009e4000c101d06 */
.L_x_3588:
[----:B------:R-:W-:Y:S05]  /*5da0*/  BSYNC.RECONVERGENT B0 ;  /* 0x0000000000007941 */ /* 0x000fea0003800200 */
.L_x_3587:
[----:B01234-:R-:W0:Y:S01]  /*5db0*/  LDC.64 R144, c[0x0][0x380] ;  /* 0x0000e000ff907b82 */ /* 0x01fe220000000a00 */
[----:B------:R-:W-:Y:S01]  /*5dc0*/  UPLOP3.LUT UP1, UPT, UPT, UPT, UP1, 0x40, 0x4 ;  /* 0x000000000004789c */ /* 0x000fe20003f2e810 */
[----:B0-----:R-:W-:-:S04]  /*5dd0*/  IADD3 R153, PT, PT, R153, R144, RZ ;  /* 0x0000009099997210 */ /* 0x001fc80007ffe0ff */
[----:B------:R-:W-:-:S13]  /*5de0*/  ISETP.GE.AND P2, PT, R153, R145, PT ;  /* 0x000000919900720c */ /* 0x000fda0003f46270 */
[----:B------:R-:W-:Y:S05]  /*5df0*/  @!P2 BRA `(.L_x_3589) ;  /* 0xffffffb8009ca947 */ /* 0x000fea000383ffff */
[----:B------:R-:W-:Y:S05]  /*5e00*/  EXIT ;  /* 0x000000000000794d */ /* 0x000fea0003800000 */
.L_x_3590:
        /* <DEDUP_REMOVED lines=15> */
.L_x_18020:


//--------------------- .text._ZN10layer_norm31ln_parallel_residual_fwd_kernelINS_13Kernel_traitsIf13__nv_bfloat16S2_S2_fjLj8192ELj1ELj1ELj8ELj16ENS_18Kernel_traits_baseILj8192EfS2_S2_S2_fjLj256EEEEELb0ELb0ELb1EEEvNS_9FwdParamsE --------------------------
	.section	.text._ZN10layer_norm31ln_parallel_residual_fwd_kernelINS_13Kernel_traitsIf13__nv_bfloat16S2_S2_fjLj8192ELj1ELj1ELj8ELj16ENS_18Kernel_traits_baseILj8192EfS2_S2_S2_fjLj256EEEEELb0ELb0ELb1EEEvNS_9FwdParamsE,"ax",@progbits
	.align	128
        .global         _ZN10layer_norm31ln_parallel_residual_fwd_kernelINS_13Kernel_traitsIf13__nv_bfloat16S2_S2_fjLj8192ELj1ELj1ELj8ELj16ENS_18Kernel_traits_baseILj8192EfS2_S2_S2_fjLj256EEEEELb0ELb0ELb1EEEvNS_9FwdParamsE
        .type           _ZN10layer_norm31ln_parallel_residual_fwd_kernelINS_13Kernel_traitsIf13__nv_bfloat16S2_S2_fjLj8192ELj1ELj1ELj8ELj16ENS_18Kernel_traits_baseILj8192EfS2_S2_S2_fjLj256EEEEELb0ELb0ELb1EEEvNS_9FwdParamsE,@function
        .size           _ZN10layer_norm31ln_parallel_residual_fwd_kernelINS_13Kernel_traitsIf13__nv_bfloat16S2_S2_fjLj8192ELj1ELj1ELj8ELj16ENS_18Kernel_traits_baseILj8192EfS2_S2_S2_fjLj256EEEEELb0ELb0ELb1EEEvNS_9FwdParamsE,(.L_x_18021 - _ZN10layer_norm31ln_parallel_residual_fwd_kernelINS_13Kernel_traitsIf13__nv_bfloat16S2_S2_fjLj8192ELj1ELj1ELj8ELj16ENS_18Kernel_traits_baseILj8192EfS2_S2_S2_fjLj256EEEEELb0ELb0ELb1EEEvNS_9FwdParamsE)
        .other          _ZN10layer_norm31ln_parallel_residual_fwd_kernelINS_13Kernel_traitsIf13__nv_bfloat16S2_S2_fjLj8192ELj1ELj1ELj8ELj16ENS_18Kernel_traits_baseILj8192EfS2_S2_S2_fjLj256EEEEELb0ELb0ELb1EEEvNS_9FwdParamsE,@"STO_CUDA_ENTRY STV_DEFAULT"
_ZN10layer_norm31ln_parallel_residual_fwd_kernelINS_13Kernel_traitsIf13__nv_bfloat16S2_S2_fjLj8192ELj1ELj1ELj8ELj16ENS_18Kernel_traits_baseILj8192EfS2_S2_S2_fjLj256EEEEELb0ELb0ELb1EEEvNS_9FwdParamsE:
.text._ZN10layer_norm31ln_parallel_residual_fwd_kernelINS_13Kernel_traitsIf13__nv_bfloat16S2_S2_fjLj8192ELj1ELj1ELj8ELj16ENS_18Kernel_traits_baseILj8192EfS2_S2_S2_fjLj256EEEEELb0ELb0ELb1EEEvNS_9FwdParamsE:
        /* <DEDUP_REMOVED lines=11> */
[----:B------:R-:W0:Y:S01]  /*00b0*/  LDCU.64 UR4, c[0x0][0x440] ;  /* 0x00008800ff0477ac */ /* 0x000e220008000a00 */
        /* <DEDUP_REMOVED lines=56> */
.L_x_3592:
        /* <DEDUP_REMOVED lines=31> */
.L_x_3591:
        /* <DEDUP_REMOVED lines=45> */
.L_x_3594:
        /* <DEDUP_REMOVED lines=45> */
[----:B---3--:R-:W-:-:S07]  /*0bd0*/  CS2R R16, SRZ ;  /* 0x0000000000107805 */ /* 0x008fce000001ff00 */
.L_x_3593:
[----:B------:R-:W1:Y:S08]  /*0be0*/  S2UR UR4, SR_CTAID.X ;  /* 0x00000000000479c3 */ /* 0x000e700000002500 */
[----:B0---4-:R-:W1:Y:S02]  /*0bf0*/  LDC R2, c[0x0][0x384] ;  /* 0x0000e100ff027b82 */ /* 0x011e640000000800 */
[----:B-1----:R-:W-:-:S13]  /*0c00*/  ISETP.LE.AND P1, PT, R2, UR4, PT ;  /* 0x0000000402007c0c */ /* 0x002fda000bf23270 */
[----:B------:R-:W-:Y:S05]  /*0c10*/  @P1 EXIT ;  /* 0x000000000000194d */ /* 0x000fea0003800000 */
[----:B------:R-:W-:Y:S01]  /*0c20*/  ISETP.NE.U32.AND P1, PT, R10, RZ, PT ;  /* 0x000000ff0a00720c */ /* 0x000fe20003f25070 */
[----:B------:R-:W0:Y:S01]  /*0c30*/  LDCU UR8, c[0x0][0x388] ;  /* 0x00007100ff0877ac */ /* 0x000e220008000800 */
[----:B------:R-:W-:Y:S02]  /*0c40*/  MOV R2, UR4 ;  /* 0x0000000400027c02 */ /* 0x000fe40008000f00 */
[----:B------:R-:W-:Y:S01]  /*0c50*/  ISETP.NE.AND.EX P1, PT, R11, RZ, PT, P1 ;  /* 0x000000ff0b00720c */ /* 0x000fe20003f25310 */
[----:B------:R-:W1:Y:S01]  /*0c60*/  LDCU.U8 UR12, c[0x0][0x410] ;  /* 0x00008200ff0c77ac */ /* 0x000e620008000000 */
[----:B------:R-:W2:Y:S01]  /*0c70*/  LDCU UR9, c[0x0][0x400] ;  /* 0x00008000ff0977ac */ /* 0x000ea20008000800 */
[----:B------:R-:W3:Y:S01]  /*0c80*/  LDCU.64 UR10, c[0x0][0x3a0] ;  /* 0x00007400ff0a77ac */ /* 0x000ee20008000a00 */
[----:B------:R-:W-:-:S11]  /*0c90*/  UPLOP3.LUT UP1, UPT, UPT, UPT, UPT, 0x40, 0x4 ;  /* 0x000000000004789c */ /* 0x000fd60003f2e870 */
.L_x_3615:
[----:B---3--:R-:W-:Y:S01]  /*0ca0*/  ISETP.NE.U32.AND P2, PT, RZ, UR10, PT ;  /* 0x0000000aff007c0c */ /* 0x008fe2000bf45070 */
[----:B----4-:R-:W3:Y:S01]  /*0cb0*/  LDC.64 R144, c[0x0][0x390] ;  /* 0x0000e400ff907b82 */ /* 0x010ee20000000a00 */
[----:B0-----:R-:W-:Y:S02]  /*0cc0*/  IMAD R3, R2, UR8, RZ ;  /* 0x0000000802037c24 */ /* 0x001fe4000f8e02ff */
[----:B------:R-:W-:-:S03]  /*0cd0*/  ISETP.NE.AND.EX P2, PT, RZ, UR11, PT, P2 ;  /* 0x0000000bff007c0c */ /* 0x000fc6000bf45320 */
[----:B------:R-:W-:Y:S02]  /*0ce0*/  SHF.R.S32.HI R146, RZ, 0x1f, R3 ;  /* 0x0000001fff927819 */ /* 0x000fe40000011403 */
[----:B------:R-:W0:Y:S02]  /*0cf0*/  @P1 LDC.64 R148, c[0x0][0x398] ;  /* 0x0000e600ff941b82 */ /* 0x000e240000000a00 */
[----:B------:R-:W-:-:S04]  /*0d00*/  LEA.HI R3, R146, R3, RZ, 0x3 ;  /* 0x0000000392037211 */ /* 0x000fc800078f18ff */
[----:B------:R-:W-:Y:S02]  /*0d10*/  LEA.HI.SX32 R3, R3, R0, 0x1d ;  /* 0x0000000003037211 */ /* 0x000fe400078feaff */
[----:B------:R-:W4:Y:S03]  /*0d20*/  @P2 LDC.64 R150, c[0x0][0x3a0] ;  /* 0x0000e800ff962b82 */ /* 0x000f260000000a00 */
[----:B---3--:R-:W-:-:S05]  /*0d30*/  IMAD.WIDE.U32 R156, R3, 0x10, R144 ;  /* 0x00000010039c7825 */ /* 0x008fca00078e0090 */
[----:B------:R-:W3:Y:S01]  /*0d40*/  LDC.64 R146, c[0x0][0x398] ;  /* 0x0000e600ff927b82 */ /* 0x000ee20000000a00 */
[----:B-----5:R-:W5:Y:S01]  /*0d50*/  LDG.E.128 R156, desc[UR6][R156.64] ;  /* 0x000000069c9c7981 */ /* 0x020f62000c1e1d00 */
[----:B0-----:R-:W-:-:S05]  /*0d60*/  @P1 IMAD.WIDE.U32 R148, R3, 0x10, R148 ;  /* 0x0000001003941825 */ /* 0x001fca00078e0094 */
[----:B------:R0:W5:Y:S01]  /*0d70*/  @P1 LDG.E.128 R12, desc[UR6][R148.64] ;  /* 0x00000006940c1981 */ /* 0x000162000c1e1d00 */
[----:B----4-:R-:W-:-:S05]  /*0d80*/  @P2 IMAD.WIDE.U32 R150, R3, 0x10, R150 ;  /* 0x0000001003962825 */ /* 0x010fca00078e0096 */
[----:B------:R0:W5:Y:S01]  /*0d90*/  @P2 LDG.E.128 R8, desc[UR6][R150.64] ;  /* 0x0000000696082981 */ /* 0x000162000c1e1d00 */
[----:B---3--:R-:W-:-:S04]  /*0da0*/  ISETP.NE.U32.AND P1, PT, R146, RZ, PT ;  /* 0x000000ff9200720c */ /* 0x008fc80003f25070 */
[----:B------:R-:W-:-:S13]  /*0db0*/  ISETP.NE.AND.EX P1, PT, R147, RZ, PT, P1 ;  /* 0x000000ff9300720c */ /* 0x000fda0003f25310 */
[----:B0-----:R-:W-:Y:S05]  /*0dc0*/  @!P1 BRA `(.L_x_3595) ;  /* 0x00000004007c9947 */ /* 0x001fea0003800000 */
[----:B------:R-:W-:Y:S05]  /*0dd0*/  @!P2 BRA `(.L_x_3596) ;  /* 0x0000000000e4a947 */ /* 0x000fea0003800000 */
[----:B-----5:R-:W-:Y:S01]  /*0de0*/  PRMT R0, R156, 0x7632, R0 ;  /* 0x000076329c007816 */ /* 0x020fe20000000000 */
[C---:B------:R-:W-:Y:S01]  /*0df0*/  IMAD.U32 R5, R12.reuse, 0x10000, RZ ;  /* 0x000100000c057824 */ /* 0x040fe200078e00ff */
[----:B------:R-:W-:Y:S01]  /*0e00*/  PRMT R4, R12, 0x7632, R4 ;  /* 0x000076320c047816 */ /* 0x000fe20000000004 */
[----:B------:R-:W-:Y:S01]  /*0e10*/  IMAD.U32 R150, R13, 0x10000, RZ ;  /* 0x000100000d967824 */ /* 0x000fe200078e00ff */
[----:B------:R-:W-:Y:S02]  /*0e20*/  SHF.L.U32 R156, R156, 0x10, RZ ;  /* 0x000000109c9c7819 */ /* 0x000fe400000006ff */
[----:B------:R-:W-:Y:S01]  /*0e30*/  SHF.L.U32 R0, R0, 0x10, RZ ;  /* 0x0000001000007819 */ /* 0x000fe200000006ff */
[----:B------:R-:W-:Y:S01]  /*0e40*/  IMAD.U32 R7, R4, 0x10000, RZ ;  /* 0x0001000004077824 */ /* 0x000fe200078e00ff */
[----:B------:R-:W-:Y:S01]  /*0e50*/  PRMT R152, R158, 0x7632, R152 ;  /* 0x000076329e987816 */ /* 0x000fe20000000098 */
[----:B------:R-:W-:Y:S01]  /*0e60*/  FADD.FTZ R5, R156, R5 ;  /* 0x000000059c057221 */ /* 0x000fe20000010000 */
        /* <DEDUP_REMOVED lines=8> */
[----:B------:R-:W-:Y:S02]  /*0ef0*/  SHF.L.U32 R157, R157, 0x10, RZ ;  /* 0x000000109d9d7819 */ /* 0x000fe400000006ff */
        /* <DEDUP_REMOVED lines=15> */
[----:B------:R-:W-:-:S02]  /*0ff0*/  PRMT R0, R8, 0x7632, R0 ;  /* 0x0000763208007816 */ /* 0x000fc40000000000 */
[----:B------:R-:W-:Y:S01]  /*1000*/  PRMT R148, R11, 0x7632, R148 ;  /* 0x000076320b947816 */ /* 0x000fe20000000094 */
[----:B------:R-:W-:Y:S01]  /*1010*/  FADD.FTZ R152, R152, R153 ;  /* 0x0000009998987221 */ /* 0x000fe20000010000 */
[C---:B------:R-:W-:Y:S02]  /*1020*/  PRMT R6, R10.reuse, 0x7632, R6 ;  /* 0x000076320a067816 */ /* 0x040fe40000000006 */
[C---:B------:R-:W-:Y:S02]  /*1030*/  PRMT R4, R9.reuse, 0x7632, R4 ;  /* 0x0000763209047816 */ /* 0x040fe40000000004 */
        /* <DEDUP_REMOVED lines=19> */
.L_x_3596:
[----:B-----5:R-:W-:Y:S01]  /*1170*/  SHF.L.U32 R149, R156, 0x10, RZ ;  /* 0x000000109c957819 */ /* 0x020fe200000006ff */
[----:B------:R-:W-:Y:S01]  /*1180*/  IMAD.U32 R155, R158, 0x10000, RZ ;  /* 0x000100009e9b7824 */ /* 0x000fe200078e00ff */
[----:B------:R-:W-:Y:S02]  /*1190*/  SHF.L.U32 R151, R157, 0x10, RZ ;  /* 0x000000109d977819 */ /* 0x000fe400000006ff */
[----:B------:R-:W-:Y:S02]  /*11a0*/  SHF.L.U32 R0, R12, 0x10, RZ ;  /* 0x000000100c007819 */ /* 0x000fe400000006ff */
[----:B------:R-:W-:Y:S02]  /*11b0*/  SHF.L.U32 R4, R13, 0x10, RZ ;  /* 0x000000100d047819 */ /* 0x000fe400000006ff */
[----:B------:R-:W-:Y:S01]  /*11c0*/  SHF.L.U32 R6, R14, 0x10, RZ ;  /* 0x000000100e067819 */ /* 0x000fe200000006ff */
[----:B------:R-:W-:Y:S01]  /*11d0*/  FADD.FTZ R149, R149, R0 ;  /* 0x0000000095957221 */ /* 0x000fe20000010000 */
[----:B------:R-:W-:Y:S01]  /*11e0*/  PRMT R7, R156, 0x7632, R7 ;  /* 0x000076329c077816 */ /* 0x000fe20000000007 */
[----:B------:R-:W-:Y:S01]  /*11f0*/  FADD.FTZ R151, R151, R4 ;  /* 0x0000000497977221 */ /* 0x000fe20000010000 */
[----:B------:R-:W-:Y:S01]  /*1200*/  PRMT R148, R157, 0x7632, R148 ;  /* 0x000076329d947816 */ /* 0x000fe20000000094 */
[----:B------:R-:W-:Y:S01]  /*1210*/  FADD.FTZ R155, R155, R6 ;  /* 0x000000069b9b7221 */ /* 0x000fe20000010000 */
[----:B------:R-:W-:-:S02]  /*1220*/  PRMT R150, R158, 0x7632, R150 ;  /* 0x000076329e967816 */ /* 0x000fc40000000096 */
[C---:B------:R-:W-:Y:S01]  /*1230*/  PRMT R152, R159.reuse, 0x7632, R152 ;  /* 0x000076329f987816 */ /* 0x040fe20000000098 */
[----:B------:R-:W-:Y:S01]  /*1240*/  IMAD.U32 R159, R159, 0x10000, RZ ;  /* 0x000100009f9f7824 */ /* 0x000fe200078e00ff */
[----:B------:R-:W-:Y:S01]  /*1250*/  PRMT R0, R12, 0x7632, R0 ;  /* 0x000076320c007816 */ /* 0x000fe20000000000 */
[----:B------:R-:W-:Y:S01]  /*1260*/  IMAD.U32 R150, R150, 0x10000, RZ ;  /* 0x0001000096967824 */ /* 0x000fe200078e00ff */
[----:B------:R-:W-:Y:S02]  /*1270*/  PRMT R4, R13, 0x7632, R4 ;  /* 0x000076320d047816 */ /* 0x000fe40000000004 */
[----:B------:R-:W-:Y:S02]  /*1280*/  PRMT R5, R14, 0x7632, R5 ;  /* 0x000076320e057816 */ /* 0x000fe40000000005 */
[C---:B------:R-:W-:Y:S01]  /*1290*/  PRMT R6, R15.reuse, 0x7632, R6 ;  /* 0x000076320f067816 */ /* 0x040fe20000000006 */
[----:B------:R-:W-:Y:S01]  /*12a0*/  IMAD.U32 R4, R4, 0x10000, RZ ;  /* 0x0001000004047824 */ /* 0x000fe200078e00ff */
[----:B------:R-:W-:-:S02]  /*12b0*/  SHF.L.U32 R154, R15, 0x10, RZ ;  /* 0x000000100f9a7819 */ /* 0x000fc400000006ff */
[----:B------:R-:W-:Y:S02]  /*12c0*/  SHF.L.U32 R7, R7, 0x10, RZ ;  /* 0x0000001007077819 */ /* 0x000fe400000006ff */
[----:B------:R-:W-:Y:S01]  /*12d0*/  SHF.L.U32 R153, R148, 0x10, RZ ;  /* 0x0000001094997819 */ /* 0x000fe200000006ff */
[----:B------:R-:W-:Y:S01]  /*12e0*/  FADD.FTZ R148, R159, R154 ;  /* 0x0000009a9f947221 */ /* 0x000fe20000010000 */
[----:B------:R-:W-:Y:S02]  /*12f0*/  SHF.L.U32 R157, R152, 0x10, RZ ;  /* 0x00000010989d7819 */ /* 0x000fe400000006ff */
[----:B------:R-:W-:Y:S01]  /*1300*/  SHF.L.U32 R6, R6, 0x10, RZ ;  /* 0x0000001006067819 */ /* 0x000fe200000006ff */
[----:B------:R-:W-:Y:S01]  /*1310*/  FADD.FTZ R156, R153, R4 ;  /* 0x00000004999c7221 */ /* 0x000fe20000010000 */
[----:B------:R-:W-:Y:S02]  /*1320*/  SHF.L.U32 R5, R5, 0x10, RZ ;  /* 0x0000001005057819 */ /* 0x000fe400000006ff */
        /* <DEDUP_REMOVED lines=9> */
.L_x_3595:
[----:B------:R-:W-:Y:S05]  /*13c0*/  @!P2 BRA `(.L_x_3598) ;  /* 0x000000000094a947 */ /* 0x000fea0003800000 */
        /* <DEDUP_REMOVED lines=37> */
.L_x_3598:
[----:B-----5:R-:W-:Y:S01]  /*1620*/  PRMT R0, R156, 0x7632, R0 ;  /* 0x000076329c007816 */ /* 0x020fe20000000000 */
[----:B------:R-:W-:Y:S01]  /*1630*/  IMAD.U32 R155, R158, 0x10000, RZ ;  /* 0x000100009e9b7824 */ /* 0x000fe200078e00ff */
[----:B------:R-:W-:Y:S02]  /*1640*/  SHF.L.U32 R149, R156, 0x10, RZ ;  /* 0x000000109c957819 */ /* 0x000fe400000006ff */
[C---:B------:R-:W-:Y:S02]  /*1650*/  PRMT R156, R157.reuse, 0x7632, R156 ;  /* 0x000076329d9c7816 */ /* 0x040fe4000000009c */
[----:B------:R-:W-:Y:S02]  /*1660*/  SHF.L.U32 R151, R157, 0x10, RZ ;  /* 0x000000109d977819 */ /* 0x000fe400000006ff */
[----:B------:R-:W-:Y:S02]  /*1670*/  PRMT R150, R158, 0x7632, R150 ;  /* 0x000076329e967816 */ /* 0x000fe40000000096 */
[----:B------:R-:W-:-:S02]  /*1680*/  PRMT R157, R159, 0x7632, R157 ;  /* 0x000076329f9d7816 */ /* 0x000fc4000000009d */
[----:B------:R-:W-:Y:S01]  /*1690*/  SHF.L.U32 R148, R159, 0x10, RZ ;  /* 0x000000109f947819 */ /* 0x000fe200000006ff */
[----:B------:R-:W-:Y:S01]  /*16a0*/  IMAD.U32 R150, R150, 0x10000, RZ ;  /* 0x0001000096967824 */ /* 0x000fe200078e00ff */
[----:B------:R-:W-:Y:S02]  /*16b0*/  SHF.L.U32 R158, R0, 0x10, RZ ;  /* 0x00000010009e7819 */ /* 0x000fe400000006ff */
[----:B------:R-:W-:Y:S02]  /*16c0*/  SHF.L.U32 R156, R156, 0x10, RZ ;  /* 0x000000109c9c7819 */ /* 0x000fe400000006ff */
[----:B------:R-:W-:-:S07]  /*16d0*/  SHF.L.U32 R157, R157, 0x10, RZ ;  /* 0x000000109d9d7819 */ /* 0x000fce00000006ff */
.L_x_3597:
[----:B------:R-:W0:Y:S01]  /*16e0*/  @P0 LDC.64 R160, c[0x0][0x3a8] ;  /* 0x0000ea00ffa00b82 */ /* 0x000e220000000a00 */
[----:B------:R-:W-:-:S05]  /*16f0*/  IADD3 R152, PT, PT, R3, 0x100, RZ ;  /* 0x0000010003987810 */ /* 0x000fca0007ffe0ff */
[----:B------:R-:W-:Y:S02]  /*1700*/  IMAD.WIDE.U32 R164, R152, 0x10, R144 ;  /* 0x0000001098a47825 */ /* 0x000fe400078e0090 */
[----:B------:R-:W3:Y:S08]  /*1710*/  @P1 LDC.64 R162, c[0x0][0x398] ;  /* 0x0000e600ffa21b82 */ /* 0x000ef00000000a00 */
[----:B------:R-:W4:Y:S01]  /*1720*/  @P2 LDC.64 R168, c[0x0][0x3a0] ;  /* 0x0000e800ffa82b82 */ /* 0x000f220000000a00 */
[----:B0-----:R-:W-:-:S05]  /*1730*/  @P0 IMAD.WIDE.U32 R160, R3, 0x10, R160 ;  /* 0x0000001003a00825 */ /* 0x001fca00078e00a0 */
[----:B------:R0:W-:Y:S01]  /*1740*/  @P0 STG.E.128 desc[UR6][R160.64], R4 ;  /* 0x00000004a0000986 */ /* 0x0001e2000c101d06 */
[----:B---3--:R-:W-:-:S03]  /*1750*/  @P1 IMAD.WIDE.U32 R162, R152, 0x10, R162 ;  /* 0x0000001098a21825 */ /* 0x008fc600078e00a2 */
[----:B------:R-:W5:Y:S04]  /*1760*/  LDG.E.128 R164, desc[UR6][R164.64] ;  /* 0x00000006a4a47981 */ /* 0x000f68000c1e1d00 */
[----:B------:R0:W5:Y:S01]  /*1770*/  @P1 LDG.E.128 R12, desc[UR6][R162.64] ;  /* 0x00000006a20c1981 */ /* 0x000162000c1e1d00 */
[----:B----4-:R-:W-:-:S05]  /*1780*/  @P2 IMAD.WIDE.U32 R168, R152, 0x10, R168 ;  /* 0x0000001098a82825 */ /* 0x010fca00078e00a8 */
        /* <DEDUP_REMOVED lines=20> */
.L_x_3600:
[----:B-----5:R-:W-:Y:S01]  /*18d0*/  SHF.L.U32 R159, R164, 0x10, RZ ;  /* 0x00000010a49f7819 */ /* 0x020fe200000006ff */
[----:B------:R-:W-:Y:S01]  /*18e0*/  IMAD.U32 R161, R165, 0x10000, RZ ;  /* 0x00010000a5a17824 */ /* 0x000fe200078e00ff */
[----:B------:R-:W-:Y:S01]  /*18f0*/  SHF.L.U32 R163, R166, 0x10, RZ ;  /* 0x00000010a6a37819 */ /* 0x000fe200000006ff */
[----:B------:R-:W-:Y:S01]  /*1900*/  IMAD.U32 R6, R10, 0x10000, RZ ;  /* 0x000100000a067824 */ /* 0x000fe200078e00ff */
        /* <DEDUP_REMOVED lines=12> */
[----:B------:R-:W-:Y:S02]  /*19d0*/  PRMT R5, R10, 0x7632, R5 ;  /* 0x000076320a057816 */ /* 0x000fe40000000005 */
[----:B------:R-:W-:Y:S02]  /*19e0*/  PRMT R6, R11, 0x7632, R6 ;  /* 0x000076320b067816 */ /* 0x000fe40000000006 */
[----:B------:R-:W-:Y:S01]  /*19f0*/  SHF.L.U32 R167, R167, 0x10, RZ ;  /* 0x00000010a7a77819 */ /* 0x000fe200000006ff */
[----:B------:R-:W-:Y:S01]  /*1a00*/  IMAD.U32 R5, R5, 0x10000, RZ ;  /* 0x0001000005057824 */ /* 0x000fe200078e00ff */
[----:B------:R-:W-:-:S02]  /*1a10*/  SHF.L.U32 R160, R11, 0x10, RZ ;  /* 0x000000100ba07819 */ /* 0x000fc400000006ff */
[----:B------:R-:W-:Y:S02]  /*1a20*/  SHF.L.U32 R162, R153, 0x10, RZ ;  /* 0x0000001099a27819 */ /* 0x000fe400000006ff */
[----:B------:R-:W-:Y:S01]  /*1a30*/  SHF.L.U32 R7, R7, 0x10, RZ ;  /* 0x0000001007077819 */ /* 0x000fe200000006ff */
[----:B------:R-:W-:Y:S01]  /*1a40*/  FADD.FTZ R169, R160, R167 ;  /* 0x000000a7a0a97221 */ /* 0x000fe20000010000 */
[----:B------:R-:W-:Y:S01]  /*1a50*/  SHF.L.U32 R153, R154, 0x10, RZ ;  /* 0x000000109a997819 */ /* 0x000fe200000006ff */
[----:B------:R-:W-:Y:S01]  /*1a60*/  FADD.FTZ R162, R162, R5 ;  /* 0x00000005a2a27221 */ /* 0x000fe20000010000 */
[----:B------:R-:W-:Y:S02]  /*1a70*/  SHF.L.U32 R6, R6, 0x10, RZ ;  /* 0x0000001006067819 */ /* 0x000fe400000006ff */
        /* <DEDUP_REMOVED lines=10> */
.L_x_3599:
[----:B------:R-:W-:-:S04]  /*1b20*/  UISETP.NE.U32.AND UP0, UPT, UR10, URZ, UPT ;  /* 0x000000ff0a00728c */ /* 0x000fc8000bf05070 */
[----:B------:R-:W-:-:S09]  /*1b30*/  UISETP.NE.AND.EX UP0, UPT, UR11, URZ, UPT, UP0 ;  /* 0x000000ff0b00728c */ /* 0x000fd2000bf05300 */
[----:B------:R-:W-:Y:S05]  /*1b40*/  BRA.U UP0, `(.L_x_3602) ;  /* 0x0000000100947547 */ /* 0x000fea000b800000 */
        /* <DEDUP_REMOVED lines=37> */
.L_x_3602:
        /* <DEDUP_REMOVED lines=8> */
[----:B------:R-:W-:-:S02]  /*1e20*/  SHF.L.U32 R0, R0, 0x10, RZ ;  /* 0x0000001000007819 */ /* 0x000fc400000006ff */
[----:B------:R-:W-:Y:S01]  /*1e30*/  PRMT R147, R166, 0x7632, R147 ;  /* 0x00007632a6937816 */ /* 0x000fe20000000093 */
[--C-:B------:R-:W-:Y:S01]  /*1e40*/  FADD.FTZ R159, R6, R5.reuse ;  /* 0x00000005069f7221 */ /* 0x100fe20000010000 */
[----:B------:R-:W-:Y:S01]  /*1e50*/  PRMT R5, R15, 0x7632, R5 ;  /* 0x000076320f057816 */ /* 0x000fe20000000005 */
[----:B------:R-:W-:Y:S01]  /*1e60*/  FADD.FTZ R170, R7, R0 ;  /* 0x0000000007aa7221 */ /* 0x000fe20000010000 */
[C---:B------:R-:W-:Y:S01]  /*1e70*/  PRMT R146, R165.reuse, 0x7632, R146 ;  /* 0x00007632a5927816 */ /* 0x040fe20000000092 */
[----:B------:R-:W-:Y:S01]  /*1e80*/  IMAD.U32 R160, R160, 0x10000, RZ ;  /* 0x00010000a0a07824 */ /* 0x000fe200078e00ff */
[----:B------:R-:W-:Y:S01]  /*1e90*/  SHF.L.U32 R166, R166, 0x10, RZ ;  /* 0x00000010a6a67819 */ /* 0x000fe200000006ff */
[----:B------:R-:W-:Y:S01]  /*1ea0*/  IMAD.U32 R165, R165, 0x10000, RZ ;  /* 0x00010000a5a57824 */ /* 0x000fe200078e00ff */
[----:B------:R-:W-:Y:S01]  /*1eb0*/  SHF.L.U32 R153, R14, 0x10, RZ ;  /* 0x000000100e997819 */ /* 0x000fe200000006ff */
[----:B------:R-:W-:Y:S01]  /*1ec0*/  IMAD.U32 R7, R146, 0x10000, RZ ;  /* 0x0001000092077824 */ /* 0x000fe200078e00ff */
[----:B------:R-:W-:-:S02]  /*1ed0*/  PRMT R0, R13, 0x7632, R0 ;  /* 0x000076320d007816 */ /* 0x000fc40000000000 */
[----:B------:R-:W-:Y:S01]  /*1ee0*/  PRMT R4, R14, 0x7632, R4 ;  /* 0x000076320e047816 */ /* 0x000fe20000000004 */
[----:B------:R-:W-:Y:S01]  /*1ef0*/  FADD.FTZ R153, R153, R166 ;  /* 0x000000a699997221 */ /* 0x000fe20000010000 */
[----:B------:R-:W-:Y:S02]  /*1f00*/  SHF.L.U32 R5, R5, 0x10, RZ ;  /* 0x0000001005057819 */ /* 0x000fe400000006ff */
[----:B------:R-:W-:Y:S02]  /*1f10*/  SHF.L.U32 R167, R167, 0x10, RZ ;  /* 0x00000010a7a77819 */ /* 0x000fe400000006ff */
        /* <DEDUP_REMOVED lines=16> */
[C---:B------:R-:W-:Y:S01]  /*2020*/  PRMT R4, R9.reuse, 0x7632, R4 ;  /* 0x0000763209047816 */ /* 0x040fe20000000004 */
[----:B------:R-:W-:Y:S01]  /*2030*/  FADD.FTZ R162, R162, R147 ;  /* 0x00000093a2a27221 */ /* 0x000fe20000010000 */
        /* <DEDUP_REMOVED lines=8> */
[----:B------:R-:W-:Y:S01]  /*20c0*/  F2FP.BF16.F32.PACK_AB R6, R162, R163 ;  /* 0x000000a3a206723e */ /* 0x000fe200000010ff */
[----:B------:R-:W-:Y:S02]  /*20d0*/  FADD.FTZ R168, R168, R7 ;  /* 0x00000007a8a87221 */ /* 0x000fe40000010000 */
[----:B------:R-:W-:Y:S01]  /*20e0*/  FADD.FTZ R170, R170, R5 ;  /* 0x00000005aaaa7221 */ /* 0x000fe20000010000 */
[----:B------:R-:W-:-:S02]  /*20f0*/  F2FP.BF16.F32.PACK_AB R7, R160, R169 ;  /* 0x000000a9a007723e */ /* 0x000fc400000010ff */
[----:B------:R-:W-:Y:S02]  /*2100*/  F2FP.BF16.F32.PACK_AB R5, R168, R161 ;  /* 0x000000a1a805723e */ /* 0x000fe400000010ff */
[----:B------:R-:W-:-:S07]  /*2110*/  F2FP.BF16.F32.PACK_AB R4, R170, R159 ;  /* 0x0000009faa04723e */ /* 0x000fce00000010ff */
.L_x_3601:
        /* <DEDUP_REMOVED lines=12> */
[----:B------:R-:W-:Y:S05]  /*21e0*/  @P3 BRA `(.L_x_3603) ;  /* 0x0000000000cc3947 */ /* 0x000fea0003800000 */
[----:B------:R-:W-:Y:S05]  /*21f0*/  BRA.U UP0, `(.L_x_3604) ;  /* 0x0000000100347547 */ /* 0x000fea000b800000 */
[C---:B0----5:R-:W-:Y:S01]  /*2200*/  PRMT R174, R164.reuse, 0x7632, R174 ;  /* 0x00007632a4ae7816 */ /* 0x061fe200000000ae */
        /* <DEDUP_REMOVED lines=12> */
.L_x_3604:
[----:B0----5:R-:W-:Y:S01]  /*22d0*/  PRMT R146, R165, 0x7632, R146 ;  /* 0x00007632a5927816 */ /* 0x021fe20000000092 */
[----:B------:R-:W-:Y:S01]  /*22e0*/  IMAD.U32 R0, R9, 0x10000, RZ ;  /* 0x0001000009007824 */ /* 0x000fe200078e00ff */
[----:B------:R-:W-:Y:S02]  /*22f0*/  SHF.L.U32 R165, R165, 0x10, RZ ;  /* 0x00000010a5a57819 */ /* 0x000fe400000006ff */
[C---:B------:R-:W-:Y:S01]  /*2300*/  PRMT R7, R164.reuse, 0x7632, R7 ;  /* 0x00007632a4077816 */ /* 0x040fe20000000007 */
[----:B------:R-:W-:Y:S01]  /*2310*/  IMAD.U32 R164, R164, 0x10000, RZ ;  /* 0x00010000a4a47824 */ /* 0x000fe200078e00ff */
        /* <DEDUP_REMOVED lines=9> */
[----:B------:R-:W-:Y:S02]  /*23b0*/  PRMT R6, R11, 0x7632, R6 ;  /* 0x000076320b067816 */ /* 0x000fe40000000006 */
[----:B------:R-:W-:Y:S02]  /*23c0*/  SHF.L.U32 R166, R166, 0x10, RZ ;  /* 0x00000010a6a67819 */ /* 0x000fe400000006ff */
[----:B------:R-:W-:Y:S01]  /*23d0*/  SHF.L.U32 R173, R10, 0x10, RZ ;  /* 0x000000100aad7819 */ /* 0x000fe200000006ff */
[----:B------:R-:W-:Y:S01]  /*23e0*/  IMAD.U32 R6, R6, 0x10000, RZ ;  /* 0x0001000006067824 */ /* 0x000fe200078e00ff */
[----:B------:R-:W-:-:S02]  /*23f0*/  SHF.L.U32 R167, R167, 0x10, RZ ;  /* 0x00000010a7a77819 */ /* 0x000fc400000006ff */
[----:B------:R-:W-:Y:S01]  /*2400*/  SHF.L.U32 R164, R11, 0x10, RZ ;  /* 0x000000100ba47819 */ /* 0x000fe200000006ff */
[----:B------:R-:W-:Y:S01]  /*2410*/  FADD.FTZ R173, R173, R166 ;  /* 0x000000a6adad7221 */ /* 0x000fe20000010000 */
[----:B------:R-:W-:Y:S02]  /*2420*/  SHF.L.U32 R147, R146, 0x10, RZ ;  /* 0x0000001092937819 */ /* 0x000fe400000006ff */
[----:B------:R-:W-:Y:S01]  /*2430*/  SHF.L.U32 R154, R154, 0x10, RZ ;  /* 0x000000109a9a7819 */ /* 0x000fe200000006ff */
[----:B------:R-:W-:Y:S01]  /*2440*/  FADD.FTZ R167, R164, R167 ;  /* 0x000000a7a4a77221 */ /* 0x000fe20000010000 */
[----:B------:R-:W-:Y:S02]  /*2450*/  SHF.L.U32 R175, R172, 0x10, RZ ;  /* 0x00000010acaf7819 */ /* 0x000fe400000006ff */
[----:B------:R-:W-:Y:S02]  /*2460*/  SHF.L.U32 R5, R5, 0x10, RZ ;  /* 0x0000001005057819 */ /* 0x000fe400000006ff */
        /* <DEDUP_REMOVED lines=11> */
.L_x_3603:
[----:B------:R-:W-:Y:S05]  /*2520*/  BRA.U UP0, `(.L_x_3606) ;  /* 0x0000000100947547 */ /* 0x000fea000b800000 */
        /* <DEDUP_REMOVED lines=37> */
.L_x_3606:
[C---:B0----5:R-:W-:Y:S01]  /*2780*/  PRMT R4, R164.reuse, 0x7632, R4 ;  /* 0x00007632a4047816 */ /* 0x061fe20000000004 */
[----:B------:R-:W-:Y:S01]  /*2790*/  IMAD.U32 R164, R164, 0x10000, RZ ;  /* 0x00010000a4a47824 */ /* 0x000fe200078e00ff */
[----:B------:R-:W-:Y:S01]  /*27a0*/  SHF.L.U32 R5, R12, 0x10, RZ ;  /* 0x000000100c057819 */ /* 0x000fe200000006ff */
[C---:B------:R-:W-:Y:S01]  /*27b0*/  IMAD.U32 R171, R167.reuse, 0x10000, RZ ;  /* 0x00010000a7ab7824 */ /* 0x040fe200078e00ff */
[----:B------:R-:W-:Y:S01]  /*27c0*/  PRMT R147, R166, 0x7632, R147 ;  /* 0x00007632a6937816 */ /* 0x000fe20000000093 */
[----:B------:R-:W-:Y:S01]  /*27d0*/  IMAD.U32 R173, R10, 0x10000, RZ ;  /* 0x000100000aad7824 */ /* 0x000fe200078e00ff */
[----:B------:R-:W-:Y:S01]  /*27e0*/  PRMT R172, R167, 0x7632, R172 ;  /* 0x00007632a7ac7816 */ /* 0x000fe200000000ac */
[----:B------:R-:W-:Y:S01]  /*27f0*/  FADD.FTZ R5, R5, R164 ;  /* 0x000000a405057221 */ /* 0x000fe20000010000 */
[----:B------:R-:W-:Y:S01]  /*2800*/  SHF.L.U32 R166, R166, 0x10, RZ ;  /* 0x00000010a6a67819 */ /* 0x000fe200000006ff */
[----:B------:R-:W-:Y:S01]  /*2810*/  IMAD.U32 R164, R15, 0x10000, RZ ;  /* 0x000100000fa47824 */ /* 0x000fe200078e00ff */
[----:B------:R-:W-:-:S02]  /*2820*/  PRMT R0, R12, 0x7632, R0 ;  /* 0x000076320c007816 */ /* 0x000fc40000000000 */
[----:B------:R-:W-:Y:S02]  /*2830*/  SHF.L.U32 R167, R14, 0x10, RZ ;  /* 0x000000100ea77819 */ /* 0x000fe400000006ff */
[----:B------:R-:W-:Y:S02]  /*2840*/  SHF.L.U32 R6, R8, 0x10, RZ ;  /* 0x0000001008067819 */ /* 0x000fe400000006ff */
[----:B------:R-:W-:Y:S01]  /*2850*/  SHF.L.U32 R7, R4, 0x10, RZ ;  /* 0x0000001004077819 */ /* 0x000fe200000006ff */
[----:B------:R-:W-:Y:S01]  /*2860*/  FADD.FTZ R166, R167, R166 ;  /* 0x000000a6a7a67221 */ /* 0x000fe20000010000 */
[----:B------:R-:W-:Y:S01]  /*2870*/  SHF.L.U32 R0, R0, 0x10, RZ ;  /* 0x0000001000007819 */ /* 0x000fe200000006ff */
[----:B------:R-:W-:Y:S01]  /*2880*/  FADD.FTZ R167, R164, R171 ;  /* 0x000000aba4a77221 */ /* 0x000fe20000010000 */
[--C-:B------:R-:W-:Y:S01]  /*2890*/  FADD.FTZ R171, R6, R5.reuse ;  /* 0x0000000506ab7221 */ /* 0x100fe20000010000 */
[----:B------:R-:W-:Y:S01]  /*28a0*/  PRMT R5, R15, 0x7632, R5 ;  /* 0x000076320f057816 */ /* 0x000fe20000000005 */
[----:B------:R-:W-:Y:S01]  /*28b0*/  FADD.FTZ R173, R173, R166 ;  /* 0x000000a6adad7221 */ /* 0x000fe20000010000 */
[----:B------:R-:W-:Y:S01]  /*28c0*/  PRMT R146, R165, 0x7632, R146 ;  /* 0x00007632a5927816 */ /* 0x000fe20000000092 */
[----:B------:R-:W-:Y:S01]  /*28d0*/  FADD.FTZ R174, R7, R0 ;  /* 0x0000000007ae7221 */ /* 0x000fe20000010000 */
[----:B------:R-:W-:-:S02]  /*28e0*/  SHF.L.U32 R165, R165, 0x10, RZ ;  /* 0x00000010a5a57819 */ /* 0x000fc400000006ff */
[C---:B------:R-:W-:Y:S02]  /*28f0*/  SHF.L.U32 R154, R13.reuse, 0x10, RZ ;  /* 0x000000100d9a7819 */ /* 0x040fe400000006ff */
[----:B------:R-:W-:Y:S02]  /*2900*/  PRMT R0, R13, 0x7632, R0 ;  /* 0x000076320d007816 */ /* 0x000fe40000000000 */
[----:B------:R-:W-:Y:S01]  /*2910*/  PRMT R4, R14, 0x7632, R4 ;  /* 0x000076320e047816 */ /* 0x000fe20000000004 */
[----:B------:R-:W-:Y:S01]  /*2920*/  FADD.FTZ R165, R154, R165 ;  /* 0x000000a59aa57221 */ /* 0x000fe20000010000 */
        /* <DEDUP_REMOVED lines=9> */
[----:B------:R-:W-:Y:S01]  /*29c0*/  PRMT R5, R10, 0x7632, R5 ;  /* 0x000076320a057816 */ /* 0x000fe20000000005 */
[--C-:B------:R-:W-:Y:S01]  /*29d0*/  FADD.FTZ R172, R7, R0.reuse ;  /* 0x0000000007ac7221 */ /* 0x100fe20000010000 */
        /* <DEDUP_REMOVED lines=18> */
.L_x_3605:
        /* <DEDUP_REMOVED lines=14> */
[C---:B0----5:R-:W-:Y:S02]  /*2be0*/  PRMT R180, R144.reuse, 0x7632, R180 ;  /* 0x0000763290b47816 */ /* 0x061fe400000000b4 */
[----:B------:R-:W-:Y:S02]  /*2bf0*/  SHF.L.U32 R175, R144, 0x10, RZ ;  /* 0x0000001090af7819 */ /* 0x000fe400000006ff */
[C---:B------:R-:W-:Y:S02]  /*2c00*/  PRMT R0, R146.reuse, 0x7632, R0 ;  /* 0x0000763292007816 */ /* 0x040fe40000000000 */
[C---:B------:R-:W-:Y:S01]  /*2c10*/  PRMT R176, R145.reuse, 0x7632, R176 ;  /* 0x0000763291b07816 */ /* 0x040fe200000000b0 */
[----:B------:R-:W-:Y:S01]  /*2c20*/  IMAD.U32 R145, R145, 0x10000, RZ ;  /* 0x0001000091917824 */ /* 0x000fe200078e00ff */
[C---:B------:R-:W-:Y:S02]  /*2c30*/  PRMT R144, R147.reuse, 0x7632, R144 ;  /* 0x0000763293907816 */ /* 0x040fe40000000090 */
[----:B------:R-:W-:Y:S01]  /*2c40*/  SHF.L.U32 R177, R146, 0x10, RZ ;  /* 0x0000001092b17819 */ /* 0x000fe200000006ff */
[----:B------:R-:W-:Y:S01]  /*2c50*/  IMAD.U32 R146, R0, 0x10000, RZ ;  /* 0x0001000000927824 */ /* 0x000fe200078e00ff */
[----:B------:R-:W-:-:S02]  /*2c60*/  SHF.L.U32 R147, R147, 0x10, RZ ;  /* 0x0000001093937819 */ /* 0x000fc400000006ff */
[----:B------:R-:W-:Y:S02]  /*2c70*/  SHF.L.U32 R180, R180, 0x10, RZ ;  /* 0x00000010b4b47819 */ /* 0x000fe400000006ff */
[----:B------:R-:W-:Y:S02]  /*2c80*/  SHF.L.U32 R176, R176, 0x10, RZ ;  /* 0x00000010b0b07819 */ /* 0x000fe400000006ff */
[----:B------:R-:W-:Y:S01]  /*2c90*/  SHF.L.U32 R144, R144, 0x10, RZ ;  /* 0x0000001090907819 */ /* 0x000fe200000006ff */
[----:B------:R-:W-:Y:S06]  /*2ca0*/  BRA `(.L_x_3609) ;  /* 0x00000008000c7947 */ /* 0x000fec0003800000 */
.L_x_3608:
[C---:B0----5:R-:W-:Y:S01]  /*2cb0*/  PRMT R176, R145.reuse, 0x7632, R176 ;  /* 0x0000763291b07816 */ /* 0x061fe200000000b0 */
[----:B------:R-:W-:Y:S01]  /*2cc0*/  IMAD.U32 R175, R8, 0x10000, RZ ;  /* 0x0001000008af7824 */ /* 0x000fe200078e00ff */
[----:B------:R-:W-:Y:S02]  /*2cd0*/  SHF.L.U32 R145, R145, 0x10, RZ ;  /* 0x0000001091917819 */ /* 0x000fe400000006ff */
[----:B------:R-:W-:Y:S02]  /*2ce0*/  SHF.L.U32 R0, R9, 0x10, RZ ;  /* 0x0000001009007819 */ /* 0x000fe400000006ff */
[C---:B------:R-:W-:Y:S02]  /*2cf0*/  PRMT R7, R144.reuse, 0x7632, R7 ;  /* 0x0000763290077816 */ /* 0x040fe40000000007 */
        /* <DEDUP_REMOVED lines=10> */
[----:B------:R-:W-:Y:S01]  /*2da0*/  SHF.L.U32 R146, R146, 0x10, RZ ;  /* 0x0000001092927819 */ /* 0x000fe200000006ff */
[----:B------:R-:W-:Y:S01]  /*2db0*/  IMAD.U32 R5, R5, 0x10000, RZ ;  /* 0x0001000005057824 */ /* 0x000fe200078e00ff */
[----:B------:R-:W-:Y:S02]  /*2dc0*/  SHF.L.U32 R177, R10, 0x10, RZ ;  /* 0x000000100ab17819 */ /* 0x000fe400000006ff */
[----:B------:R-:W-:-:S02]  /*2dd0*/  SHF.L.U32 R147, R147, 0x10, RZ ;  /* 0x0000001093937819 */ /* 0x000fc400000006ff */
[----:B------:R-:W-:Y:S01]  /*2de0*/  SHF.L.U32 R144, R11, 0x10, RZ ;  /* 0x000000100b907819 */ /* 0x000fe200000006ff */
[----:B------:R-:W-:Y:S01]  /*2df0*/  FADD.FTZ R177, R177, R146 ;  /* 0x00000092b1b17221 */ /* 0x000fe20000010000 */
[----:B------:R-:W-:Y:S02]  /*2e00*/  SHF.L.U32 R179, R176, 0x10, RZ ;  /* 0x00000010b0b37819 */ /* 0x000fe400000006ff */
        /* <DEDUP_REMOVED lines=15> */
.L_x_3607:
[----:B------:R-:W-:Y:S05]  /*2f00*/  BRA.U UP0, `(.L_x_3610) ;  /* 0x0000000100947547 */ /* 0x000fea000b800000 */
[C---:B0----5:R-:W-:Y:S02]  /*2f10*/  PRMT R176, R145.reuse, 0x7632, R176 ;  /* 0x0000763291b07816 */ /* 0x061fe400000000b0 */
[----:B------:R-:W-:Y:S02]  /*2f20*/  SHF.L.U32 R145, R145, 0x10, RZ ;  /* 0x0000001091917819 */ /* 0x000fe400000006ff */
[----:B------:R-:W-:Y:S02]  /*2f30*/  SHF.L.U32 R0, R13, 0x10, RZ ;  /* 0x000000100d007819 */ /* 0x000fe400000006ff */
[C---:B------:R-:W-:Y:S02]  /*2f40*/  PRMT R7, R144.reuse, 0x7632, R7 ;  /* 0x0000763290077816 */ /* 0x040fe40000000007 */
[----:B------:R-:W-:Y:S01]  /*2f50*/  SHF.L.U32 R144, R144, 0x10, RZ ;  /* 0x0000001090907819 */ /* 0x000fe200000006ff */
[----:B------:R-:W-:Y:S01]  /*2f60*/  FADD.FTZ R145, R0, R145 ;  /* 0x0000009100917221 */ /* 0x000fe20000010000 */
[----:B------:R-:W-:-:S02]  /*2f70*/  SHF.L.U32 R175, R12, 0x10, RZ ;  /* 0x000000100caf7819 */ /* 0x000fc400000006ff */
[C---:B------:R-:W-:Y:S01]  /*2f80*/  PRMT R178, R146.reuse, 0x7632, R178 ;  /* 0x0000763292b27816 */ /* 0x040fe200000000b2 */
[----:B------:R-:W-:Y:S01]  /*2f90*/  IMAD.U32 R146, R146, 0x10000, RZ ;  /* 0x0001000092927824 */ /* 0x000fe200078e00ff */
[----:B------:R-:W-:Y:S01]  /*2fa0*/  PRMT R180, R147, 0x7632, R180 ;  /* 0x0000763293b47816 */ /* 0x000fe200000000b4 */
[----:B------:R-:W-:Y:S01]  /*2fb0*/  FADD.FTZ R175, R175, R144 ;  /* 0x00000090afaf7221 */ /* 0x000fe20000010000 */
[----:B------:R-:W-:Y:S01]  /*2fc0*/  PRMT R0, R12, 0x7632, R0 ;  /* 0x000076320c007816 */ /* 0x000fe20000000000 */
[----:B------:R-:W-:Y:S01]  /*2fd0*/  IMAD.U32 R144, R15, 0x10000, RZ ;  /* 0x000100000f907824 */ /* 0x000fe200078e00ff */
[----:B------:R-:W-:Y:S02]  /*2fe0*/  PRMT R4, R13, 0x7632, R4 ;  /* 0x000076320d047816 */ /* 0x000fe40000000004 */
[----:B------:R-:W-:Y:S02]  /*2ff0*/  PRMT R5, R14, 0x7632, R5 ;  /* 0x000076320e057816 */ /* 0x000fe40000000005 */
        /* <DEDUP_REMOVED lines=9> */
[----:B------:R-:W-:-:S02]  /*3090*/  SHF.L.U32 R181, R180, 0x10, RZ ;  /* 0x00000010b4b57819 */ /* 0x000fc400000006ff */
[----:B------:R-:W-:Y:S02]  /*30a0*/  SHF.L.U32 R5, R5, 0x10, RZ ;  /* 0x0000001005057819 */ /* 0x000fe400000006ff */
[----:B------:R-:W-:Y:S01]  /*30b0*/  SHF.L.U32 R4, R4, 0x10, RZ ;  /* 0x0000001004047819 */ /* 0x000fe200000006ff */
[----:B------:R-:W-:Y:S01]  /*30c0*/  FADD.FTZ R144, R181, R6 ;  /* 0x00000006b5907221 */ /* 0x000fe20000010000 */
[----:B------:R-:W-:Y:S01]  /*30d0*/  SHF.L.U32 R0, R0, 0x10, RZ ;  /* 0x0000001000007819 */ /* 0x000fe200000006ff */
[----:B------:R-:W-:Y:S02]  /*30e0*/  FADD.FTZ R146, R178, R5 ;  /* 0x00000005b2927221 */ /* 0x000fe40000010000 */
[----:B------:R-:W-:Y:S02]  /*30f0*/  FADD.FTZ R176, R179, R4 ;  /* 0x00000004b3b07221 */ /* 0x000fe40000010000 */
[----:B------:R-:W-:Y:S01]  /*3100*/  FADD.FTZ R180, R7, R0 ;  /* 0x0000000007b47221 */ /* 0x000fe20000010000 */
[----:B------:R-:W-:-:S02]  /*3110*/  F2FP.BF16.F32.PACK_AB R7, R144, R147 ;  /* 0x000000939007723e */ /* 0x000fc400000010ff */
[----:B------:R-:W-:Y:S02]  /*3120*/  F2FP.BF16.F32.PACK_AB R6, R146, R177 ;  /* 0x000000b19206723e */ /* 0x000fe400000010ff */
[----:B------:R-:W-:Y:S02]  /*3130*/  F2FP.BF16.F32.PACK_AB R5, R176, R145 ;  /* 0x00000091b005723e */ /* 0x000fe400000010ff */
[----:B------:R-:W-:Y:S01]  /*3140*/  F2FP.BF16.F32.PACK_AB R4, R180, R175 ;  /* 0x000000afb404723e */ /* 0x000fe200000010ff */
[----:B------:R-:W-:Y:S06]  /*3150*/  BRA `(.L_x_3609) ;  /* 0x0000000000e07947 */ /* 0x000fec0003800000 */
.L_x_3610:
[C---:B0----5:R-:W-:Y:S02]  /*3160*/  PRMT R4, R144.reuse, 0x7632, R4 ;  /* 0x0000763290047816 */ /* 0x061fe40000000004 */
[----:B------:R-:W-:Y:S02]  /*3170*/  SHF.L.U32 R144, R144, 0x10, RZ ;  /* 0x0000001090907819 */ /* 0x000fe400000006ff */
[C---:B------:R-:W-:Y:S02]  /*3180*/  SHF.L.U32 R5, R12.reuse, 0x10, RZ ;  /* 0x000000100c057819 */ /* 0x040fe400000006ff */
[----:B------:R-:W-:Y:S02]  /*3190*/  PRMT R0, R12, 0x7632, R0 ;  /* 0x000076320c007816 */ /* 0x000fe40000000000 */
[----:B------:R-:W-:Y:S01]  /*31a0*/  SHF.L.U32 R175, R147, 0x10, RZ ;  /* 0x0000001093af7819 */ /* 0x000fe200000006ff */
[----:B------:R-:W-:Y:S01]  /*31b0*/  FADD.FTZ R5, R5, R144 ;  /* 0x0000009005057221 */ /* 0x000fe20000010000 */
[----:B------:R-:W-:Y:S01]  /*31c0*/  SHF.L.U32 R180, R15, 0x10, RZ ;  /* 0x000000100fb47819 */ /* 0x000fe200000006ff */
[----:B------:R-:W-:Y:S01]  /*31d0*/  IMAD.U32 R144, R13, 0x10000, RZ ;  /* 0x000100000d907824 */ /* 0x000fe200078e00ff */
[----:B------:R-:W-:-:S02]  /*31e0*/  SHF.L.U32 R6, R8, 0x10, RZ ;  /* 0x0000001008067819 */ /* 0x000fc400000006ff */
[----:B------:R-:W-:Y:S01]  /*31f0*/  SHF.L.U32 R7, R4, 0x10, RZ ;  /* 0x0000001004077819 */ /* 0x000fe200000006ff */
[----:B------:R-:W-:Y:S01]  /*3200*/  FADD.FTZ R182, R180, R175 ;  /* 0x000000afb4b67221 */ /* 0x000fe20000010000 */
[----:B------:R-:W-:Y:S01]  /*3210*/  SHF.L.U32 R0, R0, 0x10, RZ ;  /* 0x0000001000007819 */ /* 0x000fe200000006ff */
[----:B------:R-:W-:Y:S01]  /*3220*/  FADD.FTZ R175, R6, R5 ;  /* 0x0000000506af7221 */ /* 0x000fe20000010000 */
[C---:B------:R-:W-:Y:S01]  /*3230*/  PRMT R176, R145.reuse, 0x7632, R176 ;  /* 0x0000763291b07816 */ /* 0x040fe200000000b0 */
[----:B------:R-:W-:Y:S01]  /*3240*/  IMAD.U32 R145, R145, 0x10000, RZ ;  /* 0x0001000091917824 */ /* 0x000fe200078e00ff */
[----:B------:R-:W-:Y:S01]  /*3250*/  PRMT R177, R146, 0x7632, R177 ;  /* 0x0000763292b17816 */ /* 0x000fe200000000b1 */
[----:B------:R-:W-:Y:S01]  /*3260*/  FADD.FTZ R180, R7, R0 ;  /* 0x0000000007b47221 */ /* 0x000fe20000010000 */
[----:B------:R-:W-:Y:S01]  /*3270*/  PRMT R178, R147, 0x7632, R178 ;  /* 0x0000763293b27816 */ /* 0x000fe200000000b2 */
[----:B------:R-:W-:Y:S01]  /*3280*/  FADD.FTZ R145, R144, R145 ;  /* 0x0000009190917221 */ /* 0x000fe20000010000 */
[----:B------:R-:W-:Y:S01]  /*3290*/  SHF.L.U32 R146, R146, 0x10, RZ ;  /* 0x0000001092927819 */ /* 0x000fe200000006ff */
[----:B------:R-:W-:Y:S01]  /*32a0*/  IMAD.U32 R6, R9, 0x10000, RZ ;  /* 0x0001000009067824 */ /* 0x000fe200078e00ff */
[----:B------:R-:W-:-:S02]  /*32b0*/  SHF.L.U32 R147, R14, 0x10, RZ ;  /* 0x000000100e937819 */ /* 0x000fc400000006ff */
[----:B------:R-:W-:Y:S01]  /*32c0*/  PRMT R5, R15, 0x7632, R5 ;  /* 0x000076320f057816 */ /* 0x000fe20000000005 */
[----:B------:R-:W-:Y:S01]  /*32d0*/  FADD.FTZ R145, R6, R145 ;  /* 0x0000009106917221 */ /* 0x000fe20000010000 */
[----:B------:R-:W-:Y:S01]  /*32e0*/  PRMT R0, R13, 0x7632, R0 ;  /* 0x000076320d007816 */ /* 0x000fe20000000000 */
[----:B------:R-:W-:Y:S01]  /*32f0*/  FADD.FTZ R146, R147, R146 ;  /* 0x0000009293927221 */ /* 0x000fe20000010000 */
[----:B------:R-:W-:Y:S02]  /*3300*/  PRMT R4, R14, 0x7632, R4 ;  /* 0x000076320e047816 */ /* 0x000fe40000000004 */
[----:B------:R-:W-:Y:S02]  /*3310*/  SHF.L.U32 R144, R178, 0x10, RZ ;  /* 0x00000010b2907819 */ /* 0x000fe400000006ff */
[----:B------:R-:W-:Y:S01]  /*3320*/  SHF.L.U32 R5, R5, 0x10, RZ ;  /* 0x0000001005057819 */ /* 0x000fe200000006ff */
[----:B------:R-:W-:Y:S01]  /*3330*/  IMAD.U32 R4, R4, 0x10000, RZ ;  /* 0x0001000004047824 */ /* 0x000fe200078e00ff */
[----:B------:R-:W-:-:S02]  /*3340*/  SHF.L.U32 R147, R10, 0x10, RZ ;  /* 0x000000100a937819 */ /* 0x000fc400000006ff */
[----:B------:R-:W-:Y:S01]  /*3350*/  SHF.L.U32 R7, R176, 0x10, RZ ;  /* 0x00000010b0077819 */ /* 0x000fe200000006ff */
[--C-:B------:R-:W-:Y:S01]  /*3360*/  FADD.FTZ R144, R144, R5.reuse ;  /* 0x0000000590907221 */ /* 0x100fe20000010000 */
[----:B------:R-:W-:Y:S02]  /*3370*/  SHF.L.U32 R0, R0, 0x10, RZ ;  /* 0x0000001000007819 */ /* 0x000fe400000006ff */
[----:B------:R-:W-:Y:S01]  /*3380*/  SHF.L.U32 R179, R177, 0x10, RZ ;  /* 0x00000010b1b37819 */ /* 0x000fe200000006ff */
[----:B------:R-:W-:Y:S01]  /*3390*/  FADD.FTZ R177, R147, R146 ;  /* 0x0000009293b17221 */ /* 0x000fe20000010000 */
        /* <DEDUP_REMOVED lines=20> */
.L_x_3609:
        /* <DEDUP_REMOVED lines=46> */
[----:B------:R-:W-:Y:S02]  /*37c0*/  FADD.FTZ R181, -R178, R151 ;  /* 0x00000097b2b57221 */ /* 0x000fe40000010100 */
[----:B------:R-:W-:-:S04]  /*37d0*/  FFMA.FTZ R0, R0, R0, RZ ;  /* 0x0000000000007223 */ /* 0x000fc800000100ff */
        /* <DEDUP_REMOVED lines=65> */
[----:B------:R-:W3:Y:S02]  /*3bf0*/  SHFL.BFLY PT, R183, R184, 0x4, 0x1f ;  /* 0x0c801f00b8b77f89 */ /* 0x000ee400000e0000 */
[----:B---3--:R-:W-:Y:S02]  /*3c00*/  FADD.FTZ R185, R184, R183 ;  /* 0x000000b7b8b97221 */ /* 0x008fe40000010000 */
[----:B------:R-:W3:Y:S01]  /*3c10*/  @P0 LDC.64 R182, c[0x0][0x3a8] ;  /* 0x0000ea00ffb60b82 */ /* 0x000ee20000000a00 */
[----:B0-----:R-:W-:-:S02]  /*3c20*/  LOP3.LUT P2, RZ, R0, 0x1f, RZ, 0xc0, !PT ;  /* 0x0000001f00ff7812 */ /* 0x001fc4000784c0ff */
[----:B------:R-:W0:Y:S01]  /*3c30*/  SHFL.BFLY PT, R186, R185, 0x8, 0x1f ;  /* 0x0d001f00b9ba7f89 */ /* 0x000e2200000e0000 */
[----:B---3--:R-:W-:-:S04]  /*3c40*/  @P0 IMAD.WIDE.U32 R182, R154, 0x10, R182 ;  /* 0x000000109ab60825 */ /* 0x008fc800078e00b6 */
[----:B0-----:R-:W-:Y:S01]  /*3c50*/  FADD.FTZ R186, R185, R186 ;  /* 0x000000bab9ba7221 */ /* 0x001fe20000010000 */
        /* <DEDUP_REMOVED lines=11> */
.L_x_3612:
[----:B-12---:R-:W-:Y:S05]  /*3d10*/  BSYNC.RECONVERGENT B0 ;  /* 0x0000000000007941 */ /* 0x006fea0003800200 */
.L_x_3611:
        /* <DEDUP_REMOVED lines=15> */
.L_x_3614:
[----:B------:R-:W-:Y:S05]  /*3e10*/  BSYNC.RECONVERGENT B0 ;  /* 0x0000000000007941 */ /* 0x000fea0003800200 */
.L_x_3613:
[----:B------:R-:W1:Y:S01]  /*3e20*/  SHFL.DOWN PT, R182, R181, 0x4, 0x1f ;  /* 0x08801f00b5b67f89 */ /* 0x000e6200000e0000 */
[----:B------:R-:W-:Y:S01]  /*3e30*/  ISETP.NE.AND P3, PT, RZ, UR12, PT ;  /* 0x0000000cff007c0c */ /* 0x000fe2000bf65270 */
[----:B------:R-:W-:Y:S01]  /*3e40*/  UPLOP3.LUT UP1, UPT, UPT, UPT, UP1, 0x40, 0x4 ;  /* 0x000000000004789c */ /* 0x000fe20003f2e810 */
[----:B------:R-:W-:Y:S01]  /*3e50*/  ISETP.NE.AND P2, PT, R0, RZ, PT ;  /* 0x000000ff0000720c */ /* 0x000fe20003f45270 */
        /* <DEDUP_REMOVED lines=47> */
[----:B------:R-:W0:Y:S01]  /*4150*/  LDC R181, c[0x0][0x448] ;  /* 0x00011200ffb57b82 */ /* 0x000e220000000800 */
[----:B------:R-:W1:Y:S02]  /*4160*/  SHFL.IDX PT, R193, R186, RZ, 0x1f ;  /* 0x00001fffbac17589 */ /* 0x000e6400000e0000 */
[----:B------:R-:W-:-:S06]  /*4170*/  FFMA.FTZ R182, R185, R184, R182 ;  /* 0x000000b8b9b67223 */ /* 0x000fcc00000100b6 */
[----:B------:R-:W0:Y:S01]  /*4180*/  SHFL.IDX PT, R182, R182, RZ, 0x1f ;  /* 0x00001fffb6b67589 */ /* 0x000e2200000e0000 */
[C---:B-1----:R-:W-:Y:S01]  /*4190*/  FMUL.FTZ R178, R193.reuse, R193 ;  /* 0x000000c1c1b27220 */ /* 0x042fe20000410000 */
[----:B------:R-:W-:-:S04]  /*41a0*/  FSEL R183, R193, RZ, !P3 ;  /* 0x000000ffc1b77208 */ /* 0x000fc80005800000 */
[----:B------:R-:W-:Y:S01]  /*41b0*/  FSEL R184, R178, RZ, P3 ;  /* 0x000000ffb2b87208 */ /* 0x000fe20001800000 */
[C---:B------:R-:W-:Y:S01]  /*41c0*/  FADD.FTZ R198, -R183.reuse, R163 ;  /* 0x000000a3b7c67221 */ /* 0x040fe20000010100 */
[----:B------:R-:W1:Y:S01]  /*41d0*/  @!P2 LDC.64 R178, c[0x0][0x3c0] ;  /* 0x0000f000ffb2ab82 */ /* 0x000e620000000a00 */
[----:B0-----:R-:W-:Y:S01]  /*41e0*/  FFMA.FTZ R181, R182, UR9, R181 ;  /* 0x00000009b6b57c23 */ /* 0x001fe200080100b5 */
[C---:B------:R-:W-:Y:S01]  /*41f0*/  FADD.FTZ R200, -R183.reuse, R162 ;  /* 0x000000a2b7c87221 */ /* 0x040fe20000010100 */
[C---:B------:R-:W-:Y:S01]  /*4200*/  FADD.FTZ R188, -R183.reuse, R156 ;  /* 0x0000009cb7bc7221 */ /* 0x040fe20000010100 */
[----:B------:R-:W-:Y:S01]  /*4210*/  FADD.FTZ R192, -R183, R157 ;  /* 0x0000009db7c07221 */ /* 0x000fe20000010100 */
[----:B------:R-:W-:Y:S01]  /*4220*/  FADD.FTZ R181, R181, R184 ;  /* 0x000000b8b5b57221 */ /* 0x000fe20000010000 */
[C---:B------:R-:W-:Y:S01]  /*4230*/  FADD.FTZ R158, -R183.reuse, R158 ;  /* 0x0000009eb79e7221 */ /* 0x040fe20000010100 */
[C---:B------:R-:W-:Y:S01]  /*4240*/  FADD.FTZ R186, -R183.reuse, R149 ;  /* 0x00000095b7ba7221 */ /* 0x040fe20000010100 */
[----:B------:R-:W0:Y:S01]  /*4250*/  @!P2 LDC.64 R162, c[0x0][0x3c8] ;  /* 0x0000f200ffa2ab82 */ /* 0x000e220000000a00 */
[C---:B------:R-:W-:Y:S01]  /*4260*/  FADD.FTZ R190, -R183.reuse, R155 ;  /* 0x0000009bb7be7221 */ /* 0x040fe20000010100 */
[C---:B------:R-:W-:Y:S01]  /*4270*/  FADD.FTZ R150, -R183.reuse, R150 ;  /* 0x00000096b7967221 */ /* 0x040fe20000010100 */
[----:B------:R-:W2:Y:S01]  /*4280*/  MUFU.RSQ R181, R181 ;  /* 0x000000b500b57308 */ /* 0x000ea20000001400 */
[C---:B------:R-:W-:Y:S01]  /*4290*/  FADD.FTZ R182, -R183.reuse, R151 ;  /* 0x00000097b7b67221 */ /* 0x040fe20000010100 */
[C---:B------:R-:W-:Y:S01]  /*42a0*/  FADD.FTZ R148, -R183.reuse, R148 ;  /* 0x00000094b7947221 */ /* 0x040fe20000010100 */
[C---:B------:R-:W-:Y:S01]  /*42b0*/  FADD.FTZ R194, -R183.reuse, R159 ;  /* 0x0000009fb7c27221 */ /* 0x040fe20000010100 */
[C---:B------:R-:W-:Y:S01]  /*42c0*/  FADD.FTZ R170, -R183.reuse, R170 ;  /* 0x000000aab7aa7221 */ /* 0x040fe20000010100 */
[----:B------:R-:W3:Y:S01]  /*42d0*/  LDC.64 R156, c[0x0][0x428] ;  /* 0x00010a00ff9c7b82 */ /* 0x000ee20000000a00 */
        /* <DEDUP_REMOVED lines=20> */
[C---:B--2---:R-:W-:Y:S01]  /*4420*/  FMUL.FTZ R184, R181.reuse, R158 ;  /* 0x0000009eb5b87220 */ /* 0x044fe20000410000 */
[C---:B------:R-:W-:Y:S01]  /*4430*/  FMUL.FTZ R183, R181.reuse, R186 ;  /* 0x000000bab5b77220 */ /* 0x040fe20000410000 */
[----:B------:R-:W2:Y:S01]  /*4440*/  LDC.64 R158, c[0x0][0x430] ;  /* 0x00010c00ff9e7b82 */ /* 0x000ea20000000a00 */
        /* <DEDUP_REMOVED lines=8> */
[----:B-1----:R-:W-:-:S04]  /*44d0*/  @!P2 IMAD.WIDE R178, R2, 0x4, R178 ;  /* 0x0000000402b2a825 */ /* 0x002fc800078e02b2 */
[----:B------:R-:W-:Y:S01]  /*44e0*/  FFMA.FTZ R148, R183, R108, R112 ;  /* 0x0000006cb7947223 */ /* 0x000fe20000010070 */
[----:B------:R-:W-:Y:S01]  /*44f0*/  FFMA.FTZ R145, R184, R109, R113 ;  /* 0x0000006db8917223 */ /* 0x000fe20000010071 */
[----:B------:R-:W-:Y:S01]  /*4500*/  FFMA.FTZ R149, R147, R110, R114 ;  /* 0x0000006e93957223 */ /* 0x000fe20000010072 */
[----:B------:R-:W-:Y:S01]  /*4510*/  FFMA.FTZ R144, R188, R111, R115 ;  /* 0x0000006fbc907223 */ /* 0x000fe20000010073 */
[----:B------:R-:W-:Y:S01]  /*4520*/  FFMA.FTZ R146, R187, R106, R118 ;  /* 0x0000006abb927223 */ /* 0x000fe20000010076 */
[----:B------:R-:W-:Y:S01]  /*4530*/  FFMA.FTZ R155, R192, R107, R119 ;  /* 0x0000006bc09b7223 */ /* 0x000fe20000010077 */
[----:B------:R-:W-:Y:S01]  /*4540*/  F2FP.BF16.F32.PACK_AB R150, R151, R150 ;  /* 0x000000969796723e */ /* 0x000fe200000010ff */
[----:B0-----:R-:W-:Y:S01]  /*4550*/  @!P2 IMAD.WIDE R162, R2, 0x4, R162 ;  /* 0x0000000402a2a825 */ /* 0x001fe200078e02a2 */
[----:B------:R0:W-:Y:S01]  /*4560*/  @!P2 STG.E desc[UR6][R178.64], R193 ;  /* 0x000000c1b200a986 */ /* 0x0001e2000c101906 */
[----:B------:R-:W-:Y:S02]  /*4570*/  F2FP.BF16.F32.PACK_AB R148, R145, R148 ;  /* 0x000000949194723e */ /* 0x000fe400000010ff */
[----:B------:R-:W-:Y:S01]  /*4580*/  FMUL.FTZ R182, R181, R200 ;  /* 0x000000c8b5b67220 */ /* 0x000fe20000410000 */
[----:B------:R-:W-:Y:S01]  /*4590*/  F2FP.BF16.F32.PACK_AB R149, R144, R149 ;  /* 0x000000959095723e */ /* 0x000fe200000010ff */
[----:B---3--:R-:W-:Y:S01]  /*45a0*/  IMAD.WIDE.U32 R160, R3, 0x10, R156 ;  /* 0x0000001003a07825 */ /* 0x008fe200078e009c */
[----:B------:R-:W-:-:S03]  /*45b0*/  F2FP.BF16.F32.PACK_AB R151, R155, R146 ;  /* 0x000000929b97723e */ /* 0x000fc600000010ff */
[----:B------:R-:W-:Y:S01]  /*45c0*/  FFMA.FTZ R146, R185, R72, R20 ;  /* 0x00000048b9927223 */ /* 0x000fe20000010014 */
[C---:B------:R-:W-:Y:S01]  /*45d0*/  FMUL.FTZ R191, R181.reuse, R196 ;  /* 0x000000c4b5bf7220 */ /* 0x040fe20000410000 */
[C---:B------:R-:W-:Y:S01]  /*45e0*/  FMUL.FTZ R180, R181.reuse, R168 ;  /* 0x000000a8b5b47220 */ /* 0x040fe20000410000 */
[C---:B------:R-:W-:Y:S01]  /*45f0*/  FMUL.FTZ R195, R181.reuse, R202 ;  /* 0x000000cab5c37220 */ /* 0x040fe20000410000 */
[C---:B------:R-:W-:Y:S01]  /*4600*/  FMUL.FTZ R204, R181.reuse, R204 ;  /* 0x000000ccb5cc7220 */ /* 0x040fe20000410000 */
[C---:B------:R-:W-:Y:S01]  /*4610*/  FMUL.FTZ R189, R181.reuse, R194 ;  /* 0x000000c2b5bd7220 */ /* 0x040fe20000410000 */
[----:B0-----:R-:W-:Y:S01]  /*4620*/  FFMA.FTZ R179, R186, R73, R21 ;  /* 0x00000049bab37223 */ /* 0x001fe20000010015 */
[C---:B------:R-:W-:Y:S01]  /*4630*/  FMUL.FTZ R193, R181.reuse, R198 ;  /* 0x000000c6b5c17220 */ /* 0x040fe20000410000 */
[----:B------:R-:W-:Y:S01]  /*4640*/  FMUL.FTZ R190, R181, R170 ;  /* 0x000000aab5be7220 */ /* 0x000fe20000410000 */
[----:B------:R0:W-:Y:S01]  /*4650*/  @!P2 STG.E desc[UR6][R162.64], R181 ;  /* 0x000000b5a200a986 */ /* 0x0001e2000c101906 */
[----:B------:R-:W-:Y:S01]  /*4660*/  FFMA.FTZ R144, R183, R76, R16 ;  /* 0x0000004cb7907223 */ /* 0x000fe20000010010 */
[----:B------:R-:W-:Y:S01]  /*4670*/  F2FP.BF16.F32.PACK_AB R146, R179, R146 ;  /* 0x00000092b392723e */ /* 0x000fe200000010ff */
[----:B------:R-:W-:Y:S01]  /*4680*/  FFMA.FTZ R179, R184, R77, R17 ;  /* 0x0000004db8b37223 */ /* 0x000fe20000010011 */
[----:B------:R1:W-:Y:S01]  /*4690*/  STG.E.128 desc[UR6][R160.64], R148 ;  /* 0x00000094a0007986 */ /* 0x0003e2000c101d06 */
[----:B------:R-:W-:Y:S01]  /*46a0*/  FFMA.FTZ R185, R191, R102, R122 ;  /* 0x00000066bfb97223 */ /* 0x000fe2000001007a */
[----:B------:R-:W-:Y:S01]  /*46b0*/  FFMA.FTZ R186, R180, R103, R123 ;  /* 0x00000067b4ba7223 */ /* 0x000fe2000001007b */
[----:B------:R-:W-:Y:S01]  /*46c0*/  FFMA.FTZ R145, R147, R78, R18 ;  /* 0x0000004e93917223 */ /* 0x000fe20000010012 */
[----:B------:R-:W-:Y:S01]  /*46d0*/  FFMA.FTZ R183, R189, R100, R120 ;  /* 0x00000064bdb77223 */ /* 0x000fe20000010078 */
[----:B------:R-:W-:Y:S01]  /*46e0*/  FFMA.FTZ R184, R190, R101, R121 ;  /* 0x00000065beb87223 */ /* 0x000fe20000010079 */
[----:B------:R-:W-:Y:S01]  /*46f0*/  FFMA.FTZ R147, R187, R74, R22 ;  /* 0x0000004abb937223 */ /* 0x000fe20000010016 */
[----:B------:R-:W-:Y:S01]  /*4700*/  FFMA.FTZ R192, R192, R75, R23 ;  /* 0x0000004bc0c07223 */ /* 0x000fe20000010017 */
[----:B0-----:R-:W-:Y:S01]  /*4710*/  FFMA.FTZ R162, R193, R96, R124 ;  /* 0x00000060c1a27223 */ /* 0x001fe2000001007c */
[----:B------:R-:W-:Y:S01]  /*4720*/  FFMA.FTZ R188, R188, R79, R19 ;  /* 0x0000004fbcbc7223 */ /* 0x000fe20000010013 */
[C---:B------:R-:W-:Y:S01]  /*4730*/  FMUL.FTZ R171, R181.reuse, R206 ;  /* 0x000000ceb5ab7220 */ /* 0x040fe20000410000 */
[C---:B------:R-:W-:Y:S01]  /*4740*/  FMUL.FTZ R174, R181.reuse, R174 ;  /* 0x000000aeb5ae7220 */ /* 0x040fe20000410000 */
[----:B------:R-:W-:Y:S01]  /*4750*/  F2FP.BF16.F32.PACK_AB R147, R192, R147 ;  /* 0x00000093c093723e */ /* 0x000fe200000010ff */
[C---:B------:R-:W-:Y:S01]  /*4760*/  FMUL.FTZ R173, R181.reuse, R208 ;  /* 0x000000d0b5ad7220 */ /* 0x040fe20000410000 */
[----:B------:R-:W-:Y:S01]  /*4770*/  F2FP.BF16.F32.PACK_AB R145, R188, R145 ;  /* 0x00000091bc91723e */ /* 0x000fe200000010ff */
[----:B------:R-:W-:Y:S01]  /*4780*/  FMUL.FTZ R172, R181, R172 ;  /* 0x000000acb5ac7220 */ /* 0x000fe20000410000 */
[----:B------:R-:W-:Y:S01]  /*4790*/  F2FP.BF16.F32.PACK_AB R144, R179, R144 ;  /* 0x00000090b390723e */ /* 0x000fe200000010ff */
[----:B------:R-:W-:Y:S01]  /*47a0*/  FFMA.FTZ R191, R191, R70, R26 ;  /* 0x00000046bfbf7223 */ /* 0x000fe2000001001a */
[----:B-1----:R-:W-:Y:S01]  /*47b0*/  FFMA.FTZ R151, R182, R97, R125 ;  /* 0x00000061b6977223 */ /* 0x002fe2000001007d */
[----:B------:R-:W-:Y:S01]  /*47c0*/  FFMA.FTZ R160, R195, R98, R126 ;  /* 0x00000062c3a07223 */ /* 0x000fe2000001007e */
[----:B------:R-:W-:Y:S01]  /*47d0*/  FFMA.FTZ R161, R204, R99, R127 ;  /* 0x00000063cca17223 */ /* 0x000fe2000001007f */
[----:B------:R-:W-:Y:S01]  /*47e0*/  F2FP.BF16.F32.PACK_AB R149, R186, R185 ;  /* 0x000000b9ba95723e */ /* 0x000fe200000010ff */
[----:B------:R-:W-:Y:S01]  /*47f0*/  IMAD.WIDE.U32 R186, R152, 0x10, R156 ;  /* 0x0000001098ba7825 */ /* 0x000fe200078e009c */
[----:B------:R-:W-:-:S03]  /*4800*/  F2FP.BF16.F32.PACK_AB R150, R151, R162 ;  /* 0x000000a29796723e */ /* 0x000fc600000010ff */
[----:B------:R-:W-:Y:S01]  /*4810*/  FFMA.FTZ R193, R193, R64, R28 ;  /* 0x00000040c1c17223 */ /* 0x000fe2000001001c */
[----:B------:R-:W-:Y:S01]  /*4820*/  F2FP.BF16.F32.PACK_AB R151, R161, R160 ;  /* 0x000000a0a197723e */ /* 0x000fe200000010ff */
[----:B------:R-:W-:Y:S01]  /*4830*/  IMAD.WIDE.U32 R160, R153, 0x10, R156 ;  /* 0x0000001099a07825 */ /* 0x000fe200078e009c */
[----:B------:R-:W-:-:S03]  /*4840*/  F2FP.BF16.F32.PACK_AB R148, R184, R183 ;  /* 0x000000b7b894723e */ /* 0x000fc600000010ff */
[----:B------:R-:W-:Y:S01]  /*4850*/  FFMA.FTZ R182, R182, R65, R29 ;  /* 0x00000041b6b67223 */ /* 0x000fe2000001001d */
[----:B------:R-:W-:Y:S01]  /*4860*/  FFMA.FTZ R180, R180, R71, R27 ;  /* 0x00000047b4b47223 */ /* 0x000fe2000001001b */
[----:B--2---:R-:W-:-:S04]  /*4870*/  IMAD.WIDE.U32 R162, R152, 0x10, R158 ;  /* 0x0000001098a27825 */ /* 0x004fc800078e009e */
[C---:B------:R-:W-:Y:S01]  /*4880*/  FMUL.FTZ R175, R181.reuse, R210 ;  /* 0x000000d2b5af7220 */ /* 0x040fe20000410000 */
[C---:B------:R-:W-:Y:S01]  /*4890*/  FMUL.FTZ R176, R181.reuse, R166 ;  /* 0x000000a6b5b07220 */ /* 0x040fe20000410000 */
[----:B------:R-:W-:Y:S01]  /*48a0*/  FMUL.FTZ R178, R181, R164 ;  /* 0x000000a4b5b27220 */ /* 0x000fe20000410000 */
[----:B------:R-:W-:-:S04]  /*48b0*/  IMAD.WIDE.U32 R184, R3, 0x10, R158 ;  /* 0x0000001003b87825 */ /* 0x000fc800078e009e */
[----:B------:R-:W-:Y:S01]  /*48c0*/  FFMA.FTZ R3, R171, R92, R128 ;  /* 0x0000005cab037223 */ /* 0x000fe20000010080 */
[C---:B------:R-:W-:Y:S01]  /*48d0*/  FMUL.FTZ R177, R181.reuse, R212 ;  /* 0x000000d4b5b17220 */ /* 0x040fe20000410000 */
[----:B------:R-:W-:Y:S01]  /*48e0*/  FMUL.FTZ R167, R181, R218 ;  /* 0x000000dab5a77220 */ /* 0x000fe20000410000 */
[----:B------:R-:W-:Y:S01]  /*48f0*/  IMAD.WIDE.U32 R152, R153, 0x10, R158 ;  /* 0x0000001099987825 */ /* 0x000fe200078e009e */
[----:B------:R0:W-:Y:S03]  /*4900*/  STG.E.128 desc[UR6][R184.64], R144 ;  /* 0x00000090b8007986 */ /* 0x0001e6000c101d06 */
[C---:B------:R-:W-:Y:S01]  /*4910*/  FMUL.FTZ R168, R181.reuse, R220 ;  /* 0x000000dcb5a87220 */ /* 0x040fe20000410000 */
[C---:B------:R-:W-:Y:S01]  /*4920*/  FMUL.FTZ R169, R181.reuse, R222 ;  /* 0x000000deb5a97220 */ /* 0x040fe20000410000 */
[C---:B------:R-:W-:Y:S01]  /*4930*/  IMAD.WIDE.U32 R156, R154.reuse, 0x10, R156 ;  /* 0x000000109a9c7825 */ /* 0x040fe200078e009c */
[----:B------:R1:W-:Y:S03]  /*4940*/  STG.E.128 desc[UR6][R186.64], R148 ;  /* 0x00000094ba007986 */ /* 0x0003e6000c101d06 */
[----:B------:R-:W-:Y:S01]  /*4950*/  FMUL.FTZ R170, R181, R224 ;  /* 0x000000e0b5aa7220 */ /* 0x000fe20000410000 */
[----:B------:R-:W-:Y:S01]  /*4960*/  FFMA.FTZ R179, R177, R58, R38 ;  /* 0x0000003ab1b37223 */ /* 0x000fe20000010026 */
[----:B------:R-:W-:-:S04]  /*4970*/  IMAD.WIDE.U32 R158, R154, 0x10, R158 ;  /* 0x000000109a9e7825 */ /* 0x000fc800078e009e */
[----:B------:R-:W-:Y:S01]  /*4980*/  FFMA.FTZ R154, R174, R93, R129 ;  /* 0x0000005dae9a7223 */ /* 0x000fe20000010081 */
[C---:B------:R-:W-:Y:S01]  /*4990*/  FMUL.FTZ R165, R181.reuse, R214 ;  /* 0x000000d6b5a57220 */ /* 0x040fe20000410000 */
[C---:B------:R-:W-:Y:S01]  /*49a0*/  FMUL.FTZ R166, R181.reuse, R216 ;  /* 0x000000d8b5a67220 */ /* 0x040fe20000410000 */
[C---:B------:R-:W-:Y:S01]  /*49b0*/  FMUL.FTZ R155, R181.reuse, R226 ;  /* 0x000000e2b59b7220 */ /* 0x040fe20000410000 */
[----:B------:R-:W-:Y:S01]  /*49c0*/  FMUL.FTZ R164, R181, R228 ;  /* 0x000000e4b5a47220 */ /* 0x000fe20000410000 */
[----:B------:R-:W-:Y:S01]  /*49d0*/  FFMA.FTZ R189, R189, R68, R24 ;  /* 0x00000044bdbd7223 */ /* 0x000fe20000010018 */
[----:B------:R-:W-:Y:S01]  /*49e0*/  FFMA.FTZ R190, R190, R69, R25 ;  /* 0x00000045bebe7223 */ /* 0x000fe20000010019 */
[----:B------:R-:W-:Y:S01]  /*49f0*/  FFMA.FTZ R195, R195, R66, R30 ;  /* 0x00000042c3c37223 */ /* 0x000fe2000001001e */
[----:B------:R-:W-:Y:S01]  /*4a00*/  FFMA.FTZ R204, R204, R67, R31 ;  /* 0x00000043cccc7223 */ /* 0x000fe2000001001f */
[----:B0-----:R-:W-:Y:S01]  /*4a10*/  F2FP.BF16.F32.PACK_AB R146, R182, R193 ;  /* 0x000000c1b692723e */ /* 0x001fe200000010ff */
[----:B------:R-:W-:Y:S01]  /*4a20*/  FFMA.FTZ R182, R178, R59, R39 ;  /* 0x0000003bb2b67223 */ /* 0x000fe20000010027 */
[----:B------:R-:W-:Y:S01]  /*4a30*/  F2FP.BF16.F32.PACK_AB R145, R180, R191 ;  /* 0x000000bfb491723e */ /* 0x000fe200000010ff */
[----:B------:R-:W-:Y:S01]  /*4a40*/  FFMA.FTZ R180, R178, R91, R135 ;  /* 0x0000005bb2b47223 */ /* 0x000fe20000010087 */
[----:B-1----:R-:W-:Y:S01]  /*4a50*/  F2FP.BF16.F32.PACK_AB R148, R154, R3 ;  /* 0x000000039a94723e */ /* 0x002fe200000010ff */
[----:B------:R-:W-:Y:S01]  /*4a60*/  FFMA.FTZ R149, R173, R94, R130 ;  /* 0x0000005ead957223 */ /* 0x000fe20000010082 */
[----:B------:R-:W-:Y:S01]  /*4a70*/  FFMA.FTZ R150, R172, R95, R131 ;  /* 0x0000005fac967223 */ /* 0x000fe20000010083 */
[C---:B------:R-:W-:Y:S01]  /*4a80*/  FFMA.FTZ R3, R175.reuse, R88, R132 ;  /* 0x00000058af037223 */ /* 0x040fe20000010084 */
[C---:B------:R-:W-:Y:S01]  /*4a90*/  FFMA.FTZ R154, R176.reuse, R89, R133 ;  /* 0x00000059b09a7223 */ /* 0x040fe20000010085 */
[----:B------:R-:W-:Y:S01]  /*4aa0*/  FFMA.FTZ R175, R175, R56, R36 ;  /* 0x00000038afaf7223 */ /* 0x000fe20000010024 */
[----:B------:R-:W-:Y:S01]  /*4ab0*/  FFMA.FTZ R151, R177, R90, R134 ;  /* 0x0000005ab1977223 */ /* 0x000fe20000010086 */
[----:B------:R-:W-:Y:S01]  /*4ac0*/  FFMA.FTZ R178, R176, R57, R37 ;  /* 0x00000039b0b27223 */ /* 0x000fe20000010025 */
[----:B------:R-:W-:Y:S01]  /*4ad0*/  F2FP.BF16.F32.PACK_AB R149, R150, R149 ;  /* 0x000000959695723e */ /* 0x000fe200000010ff */
[----:B------:R-:W-:Y:S01]  /*4ae0*/  FFMA.FTZ R177, R173, R62, R34 ;  /* 0x0000003eadb17223 */ /* 0x000fe20000010022 */
[----:B------:R-:W-:Y:S01]  /*4af0*/  F2FP.BF16.F32.PACK_AB R150, R154, R3 ;  /* 0x000000039a96723e */ /* 0x000fe200000010ff */
[----:B------:R-:W-:Y:S01]  /*4b00*/  FFMA.FTZ R3, R174, R61, R33 ;  /* 0x0000003dae037223 */ /* 0x000fe20000010021 */
[----:B------:R-:W-:Y:S01]  /*4b10*/  F2FP.BF16.F32.PACK_AB R151, R180, R151 ;  /* 0x00000097b497723e */ /* 0x000fe200000010ff */
[----:B------:R-:W-:Y:S01]  /*4b20*/  FFMA.FTZ R173, R167, R86, R138 ;  /* 0x00000056a7ad7223 */ /* 0x000fe2000001008a */
[----:B------:R-:W-:Y:S01]  /*4b30*/  F2FP.BF16.F32.PACK_AB R178, R178, R175 ;  /* 0x000000afb2b2723e */ /* 0x000fe200000010ff */
[----:B------:R-:W-:Y:S01]  /*4b40*/  FFMA.FTZ R174, R168, R87, R139 ;  /* 0x00000057a8ae7223 */ /* 0x000fe2000001008b */
[----:B------:R-:W-:Y:S01]  /*4b50*/  FFMA.FTZ R175, R169, R80, R140 ;  /* 0x00000050a9af7223 */ /* 0x000fe2000001008c */
[----:B------:R-:W-:Y:S01]  /*4b60*/  FFMA.FTZ R180, R170, R81, R141 ;  /* 0x00000051aab47223 */ /* 0x000fe2000001008d */
[----:B------:R-:W-:Y:S01]  /*4b70*/  FFMA.FTZ R176, R171, R60, R32 ;  /* 0x0000003cabb07223 */ /* 0x000fe20000010020 */
[----:B------:R-:W-:Y:S01]  /*4b80*/  FFMA.FTZ R172, R172, R63, R35 ;  /* 0x0000003facac7223 */ /* 0x000fe20000010023 */
[----:B------:R-:W-:Y:S01]  /*4b90*/  F2FP.BF16.F32.PACK_AB R173, R174, R173 ;  /* 0x000000adaead723e */ /* 0x000fe200000010ff */
[----:B------:R-:W-:Y:S01]  /*4ba0*/  FFMA.FTZ R154, R165, R84, R136 ;  /* 0x00000054a59a7223 */ /* 0x000fe20000010088 */
[----:B------:R-:W-:Y:S01]  /*4bb0*/  F2FP.BF16.F32.PACK_AB R174, R180, R175 ;  /* 0x000000afb4ae723e */ /* 0x000fe200000010ff */
[----:B------:R-:W-:Y:S01]  /*4bc0*/  FFMA.FTZ R171, R166, R85, R137 ;  /* 0x00000055a6ab7223 */ /* 0x000fe20000010089 */
[----:B------:R-:W0:Y:S01]  /*4bd0*/  LDC.64 R180, c[0x0][0x380] ;  /* 0x0000e000ffb47b82 */ /* 0x000e220000000a00 */
[----:B------:R-:W-:Y:S01]  /*4be0*/  F2FP.BF16.F32.PACK_AB R177, R172, R177 ;  /* 0x000000b1acb1723e */ /* 0x000fe200000010ff */
[----:B------:R-:W-:Y:S01]  /*4bf0*/  FFMA.FTZ R169, R169, R48, R44 ;  /* 0x00000030a9a97223 */ /* 0x000fe2000001002c */
[----:B------:R-:W-:Y:S01]  /*4c00*/  FFMA.FTZ R170, R170, R49, R45 ;  /* 0x00000031aaaa7223 */ /* 0x000fe2000001002d */
[----:B------:R-:W-:Y:S01]  /*4c10*/  F2FP.BF16.F32.PACK_AB R172, R171, R154 ;  /* 0x0000009aabac723e */ /* 0x000fe200000010ff */
[----:B------:R-:W-:Y:S01]  /*4c20*/  FFMA.FTZ R167, R167, R54, R42 ;  /* 0x00000036a7a77223 */ /* 0x000fe2000001002a */
[----:B------:R-:W-:Y:S01]  /*4c30*/  FFMA.FTZ R175, R155, R82, R142 ;  /* 0x000000529baf7223 */ /* 0x000fe2000001008e */
[----:B------:R-:W-:Y:S01]  /*4c40*/  FFMA.FTZ R154, R164, R83, R143 ;  /* 0x00000053a49a7223 */ /* 0x000fe2000001008f */
[----:B------:R-:W-:Y:S01]  /*4c50*/  FFMA.FTZ R168, R168, R55, R43 ;  /* 0x00000037a8a87223 */ /* 0x000fe2000001002b */
[----:B------:R-:W-:Y:S01]  /*4c60*/  FFMA.FTZ R165, R165, R52, R40 ;  /* 0x00000034a5a57223 */ /* 0x000fe20000010028 */
[----:B------:R-:W-:Y:S01]  /*4c70*/  FFMA.FTZ R155, R155, R50, R46 ;  /* 0x000000329b9b7223 */ /* 0x000fe2000001002e */
[----:B------:R-:W-:Y:S01]  /*4c80*/  FFMA.FTZ R164, R164, R51, R47 ;  /* 0x00000033a4a47223 */ /* 0x000fe2000001002f */
[----:B------:R-:W-:Y:S01]  /*4c90*/  FFMA.FTZ R166, R166, R53, R41 ;  /* 0x00000035a6a67223 */ /* 0x000fe20000010029 */
[----:B------:R-:W-:-:S02]  /*4ca0*/  F2FP.BF16.F32.PACK_AB R147, R204, R195 ;  /* 0x000000c3cc93723e */ /* 0x000fc400000010ff */
[----:B------:R-:W-:Y:S02]  /*4cb0*/  F2FP.BF16.F32.PACK_AB R144, R190, R189 ;  /* 0x000000bdbe90723e */ /* 0x000fe400000010ff */
[----:B------:R-:W-:Y:S02]  /*4cc0*/  F2FP.BF16.F32.PACK_AB R179, R182, R179 ;  /* 0x000000b3b6b3723e */ /* 0x000fe400000010ff */
[----:B------:R-:W-:Y:S01]  /*4cd0*/  F2FP.BF16.F32.PACK_AB R176, R3, R176 ;  /* 0x000000b003b0723e */ /* 0x000fe200000010ff */
[----:B------:R4:W-:Y:S01]  /*4ce0*/  STG.E.128 desc[UR6][R162.64], R144 ;  /* 0x00000090a2007986 */ /* 0x0009e2000c101d06 */
[----:B------:R-:W-:Y:S02]  /*4cf0*/  F2FP.BF16.F32.PACK_AB R170, R170, R169 ;  /* 0x000000a9aaaa723e */ /* 0x000fe400000010ff */
[----:B------:R-:W-:Y:S01]  /*4d00*/  F2FP.BF16.F32.PACK_AB R175, R154, R175 ;  /* 0x000000af9aaf723e */ /* 0x000fe200000010ff */
[----:B------:R4:W-:Y:S01]  /*4d10*/  STG.E.128 desc[UR6][R160.64], R148 ;  /* 0x00000094a0007986 */ /* 0x0009e2000c101d06 */
[----:B------:R-:W-:-:S02]  /*4d20*/  F2FP.BF16.F32.PACK_AB R169, R168, R167 ;  /* 0x000000a7a8a9723e */ /* 0x000fc400000010ff */
[----:B------:R-:W-:Y:S01]  /*4d30*/  F2FP.BF16.F32.PACK_AB R171, R164, R155 ;  /* 0x0000009ba4ab723e */ /* 0x000fe200000010ff */
[----:B------:R4:W-:Y:S01]  /*4d40*/  STG.E.128 desc[UR6][R152.64], R176 ;  /* 0x000000b098007986 */ /* 0x0009e2000c101d06 */
[----:B------:R-:W-:Y:S02]  /*4d50*/  F2FP.BF16.F32.PACK_AB R168, R166, R165 ;  /* 0x000000a5a6a8723e */ /* 0x000fe400000010ff */
[----:B0-----:R-:W-:Y:S01]  /*4d60*/  IADD3 R2, PT, PT, R2, R180, RZ ;  /* 0x000000b402027210 */ /* 0x001fe20007ffe0ff */
[----:B------:R4:W-:Y:S03]  /*4d70*/  STG.E.128 desc[UR6][R156.64], R172 ;  /* 0x000000ac9c007986 */ /* 0x0009e6000c101d06 */
[----:B------:R-:W-:Y:S01]  /*4d80*/  ISETP.GE.AND P2, PT, R2, R181, PT ;  /* 0x000000b50200720c */ /* 0x000fe20003f46270 */
[----:B------:R4:W-:-:S12]  /*4d90*/  STG.E.128 desc[UR6][R158.64], R168 ;  /* 0x000000a89e007986 */ /* 0x0009d8000c101d06 */
[----:B------:R-:W-:Y:S05]  /*4da0*/  @!P2 BRA `(.L_x_3615) ;  /* 0xffffffbc00bca947 */ /* 0x000fea000383ffff */
[----:B------:R-:W-:Y:S05]  /*4db0*/  EXIT ;  /* 0x000000000000794d */ /* 0x000fea0003800000 */
.L_x_3616:
        /* <DEDUP_REMOVED lines=12> */
.L_x_18021:


//--------------------- .text._ZN10layer_norm31ln_parallel_residual_fwd_kernelINS_13Kernel_traitsIf13__nv_bfloat16S2_S2_fjLj8192ELj1ELj1ELj8ELj16ENS_18Kernel_traits_baseILj8192EfS2_S2_S2_fjLj256EEEEELb0ELb1ELb0EEEvNS_9FwdParamsE --------------------------
	.section	.text._ZN10layer_norm31ln_parallel_residual_fwd_kernelINS_13Kernel_traitsIf13__nv_bfloat16S2_S2_fjLj8192ELj1ELj1ELj8ELj16ENS_18Kernel_traits_baseILj8192EfS2_S2_S2_fjLj256EEEEELb0ELb1ELb0EEEvNS_9FwdParamsE,"ax",@progbits
	.align	128
        .global         _ZN10layer_norm31ln_parallel_residual_fwd_kernelINS_13Kernel_traitsIf13__nv_bfloat16S2_S2_fjLj8192ELj1ELj1ELj8ELj16ENS_18Kernel_traits_baseILj8192EfS2_S2_S2_fjLj256EEEEELb0ELb1ELb0EEEvNS_9FwdParamsE
        .type           _ZN10layer_norm31ln_parallel_residual_fwd_kernelINS_13Kernel_traitsIf13__nv_bfloat16S2_S2_fjLj8192ELj1ELj1ELj8ELj16ENS_18Kernel_traits_baseILj8192EfS2_S2_S2_fjLj256EEEEELb0ELb1ELb0EEEvNS_9FwdParamsE,@function
        .size           _ZN10layer_norm31ln_parallel_residual_fwd_kernelINS_13Kernel_traitsIf13__nv_bfloat16S2_S2_fjLj8192ELj1ELj1ELj8ELj16ENS_18Kernel_traits_baseILj8192EfS2_S2_S2_fjLj256EEEEELb0ELb1ELb0EEEvNS_9FwdParamsE,(.L_x_18022 - _ZN10layer_norm31ln_parallel_residual_fwd_kernelINS_13Kernel_traitsIf13__nv_bfloat16S2_S2_fjLj8192ELj1ELj1ELj8ELj16ENS_18Kernel_traits_baseILj8192EfS2_S2_S2_fjLj256EEEEELb0ELb1ELb0EEEvNS_9FwdParamsE)
        .other          _ZN10layer_norm31ln_parallel_residual_fwd_kernelINS_13Kernel_traitsIf13__nv_bfloat16S2_S2_fjLj8192ELj1ELj1ELj8ELj16ENS_18Kernel_traits_baseILj8192EfS2_S2_S2_fjLj256EEEEELb0ELb1ELb0EEEvNS_9FwdParamsE,@"STO_CUDA_ENTRY STV_DEFAULT"
_ZN10layer_norm31ln_parallel_residual_fwd_kernelINS_13Kernel_traitsIf13__nv_bfloat16S2_S2_fjLj8192ELj1ELj1ELj8ELj16ENS_18Kernel_traits_baseILj8192EfS2_S2_S2_fjLj256EEEEELb0ELb1ELb0EEEvNS_9FwdParamsE:
.text._ZN10layer_norm31ln_parallel_residual_fwd_kernelINS_13Kernel_traitsIf13__nv_bfloat16S2_S2_fjLj8192ELj1ELj1ELj8ELj16ENS_18Kernel_traits_baseILj8192EfS2_S2_S2_fjLj256EEEEELb0ELb1ELb0EEEvNS_9FwdParamsE:
        /* <DEDUP_REMOVED lines=32> */
[----:B------:R-:W-:Y:S01]  /*0200*/  @P0 LOP3.LUT R17, R17, 0x100, RZ, 0xfc, !PT ;  /* 0x0000010011110812 */ /* 0x000fe200078efcff */
[----:B------:R0:W5:Y:S04]  /*0210*/  @P0 LDG.E.128 R84, desc[UR8][R2.64+0x10] ;  /* 0x0000100802540981 */ /* 0x000168000c1e1d00 */
[----:B------:R0:W5:Y:S01]  /*0220*/  @P0 LD.E.128 R80, desc[UR8][R6.64] ;  /* 0x0000000806500980 */ /* 0x000162000c101d00 */
[----:B------:R-:W1:Y:S01]  /*0230*/  @P2 LDC.64 R14, c[0x0][0x438] ;  /* 0x00010e00ff0e2b82 */ /* 0x000e620000000a00 */
[----:B--2---:R-:W-:-:S02]  /*0240*/  @P1 IMAD.WIDE.U32 R8, R17, 0x20, R8 ;  /* 0x0000002011081825 */ /* 0x004fc400078e0008 */
[----:B------:R0:W5:Y:S04]  /*0250*/  @P0 LD.E.128 R76, desc[UR8][R6.64+0x10] ;  /* 0x00001008064c0980 */ /* 0x000168000c101d00 */
[----:B------:R0:W5:Y:S01]  /*0260*/  @P1 LDG.E.128 R72, desc[UR8][R8.64] ;  /* 0x0000000808481981 */ /* 0x000162000c1e1d00 */
[C---:B---3--:R-:W-:Y:S01]  /*0270*/  @P1 IMAD.WIDE.U32 R10, R17.reuse, 0x20, R10 ;  /* 0x00000020110a1825 */ /* 0x048fe200078e000a */
[----:B------:R-:W-:Y:S02]  /*0280*/  @P1 IADD3 R17, PT, PT, R17, 0x100, RZ ;  /* 0x0000010011111810 */ /* 0x000fe40007ffe0ff */
[----:B------:R0:W5:Y:S04]  /*0290*/  @P1 LDG.E.128 R68, desc[UR8][R8.64+0x10] ;  /* 0x0000100808441981 */ /* 0x000168000c1e1d00 */
[----:B------:R0:W5:Y:S01]  /*02a0*/  @P1 LD.E.128 R64, desc[UR8][R10.64] ;  /* 0x000000080a401980 */ /* 0x000162000c101d00 */
[----:B----4-:R-:W-:-:S03]  /*02b0*/  @P2 IMAD.WIDE.U32 R12, R17, 0x20, R12 ;  /* 0x00000020110c2825 */ /* 0x010fc600078e000c */
[----:B------:R0:W5:Y:S04]  /*02c0*/  @P1 LD.E.128 R60, desc[UR8][R10.64+0x10] ;  /* 0x000010080a3c1980 */ /* 0x000168000c101d00 */
[----:B------:R0:W5:Y:S01]  /*02d0*/  @P2 LDG.E.128 R56, desc[UR8][R12.64] ;  /* 0x000000080c382981 */ /* 0x000162000c1e1d00 */
[----:B-1----:R-:W-:-:S03]  /*02e0*/  @P2 IMAD.WIDE.U32 R14, R17, 0x20, R14 ;  /* 0x00000020110e2825 */ /* 0x002fc600078e000e */
[----:B------:R0:W5:Y:S04]  /*02f0*/  @P2 LDG.E.128 R52, desc[UR8][R12.64+0x10] ;  /* 0x000010080c342981 */ /* 0x000168000c1e1d00 */
[----:B------:R0:W5:Y:S04]  /*0300*/  @P2 LD.E.128 R48, desc[UR8][R14.64] ;  /* 0x000000080e302980 */ /* 0x000168000c101d00 */
[----:B------:R0:W5:Y:S01]  /*0310*/  @P2 LD.E.128 R44, desc[UR8][R14.64+0x10] ;  /* 0x000010080e2c2980 */ /* 0x000162000c101d00 */
[----:B------:R-:W-:Y:S02]  /*0320*/  ISETP.GE.U32.AND P1, PT, R4, 0x400, PT ;  /* 0x000004000400780c */ /* 0x000fe40003f26070 */
[----:B------:R-:W-:-:S11]  /*0330*/  @P2 IADD3 R17, PT, PT, R17, 0x100, RZ ;  /* 0x0000010011112810 */ /* 0x000fd60007ffe0ff */
[----:B0-----:R-:W-:Y:S05]  /*0340*/  @!P1 BRA `(.L_x_3619) ;  /* 0x0000000000c09947 */ /* 0x001fea0003800000 */
[----:B------:R-:W0:Y:S08]  /*0350*/  LDC.64 R2, c[0x0][0x3d0] ;  /* 0x0000f400ff027b82 */ /* 0x000e300000000a00 */
[----:B------:R-:W1:Y:S01]  /*0360*/  LDC.64 R6, c[0x0][0x438] ;  /* 0x00010e00ff067b82 */ /* 0x000e620000000a00 */
[----:B0-----:R-:W-:-:S05]  /*0370*/  IMAD.WIDE.U32 R2, R17, 0x20, R2 ;  /* 0x0000002011027825 */ /* 0x001fca00078e0002 */
[----:B------:R0:W5:Y:S01]  /*0380*/  LDG.E.128 R40, desc[UR8][R2.64] ;  /* 0x0000000802287981 */ /* 0x000162000c1e1d00 */
[----:B-1----:R-:W-:-:S03]  /*0390*/  IMAD.WIDE.U32 R6, R17, 0x20, R6 ;  /* 0x0000002011067825 */ /* 0x002fc600078e0006 */
[----:B------:R0:W5:Y:S04]  /*03a0*/  LDG.E.128 R36, desc[UR8][R2.64+0x10] ;  /* 0x0000100802247981 */ /* 0x000168000c1e1d00 */
[----:B------:R0:W5:Y:S04]  /*03b0*/  LD.E.128 R32, desc[UR8][R6.64] ;  /* 0x0000000806207980 */ /* 0x000168000c101d00 */
[----:B------:R0:W5:Y:S01]  /*03c0*/  LD.E.128 R28, desc[UR8][R6.64+0x10] ;  /* 0x00001008061c7980 */ /* 0x000162000c101d00 */
[----:B------:R-:W-:Y:S05]  /*03d0*/  BRA `(.L_x_3619) ;  /* 0x00000000009c7947 */ /* 0x000fea0003800000 */
.L_x_3618:
        /* <DEDUP_REMOVED lines=11> */
[----:B-1----:R-:W-:-:S03]  /*0490*/  @P1 IMAD.WIDE.U32 R8, R17, 0x20, R8 ;  /* 0x0000002011081825 */ /* 0x002fc600078e0008 */
[----:B------:R0:W5:Y:S01]  /*04a0*/  @P0 LDG.E.128 R84, desc[UR8][R6.64+0x10] ;  /* 0x0000100806540981 */ /* 0x000162000c1e1d00 */
[----:B------:R-:W-:-:S03]  /*04b0*/  @P1 VIADD R17, R17, 0x100 ;  /* 0x0000010011111836 */ /* 0x000fc60000000000 */
[----:B------:R0:W5:Y:S01]  /*04c0*/  @P1 LDG.E.128 R72, desc[UR8][R8.64] ;  /* 0x0000000808481981 */ /* 0x000162000c1e1d00 */
[C---:B--2---:R-:W-:Y:S01]  /*04d0*/  @P2 IMAD.WIDE.U32 R10, R17.reuse, 0x20, R10 ;  /* 0x00000020110a2825 */ /* 0x044fe200078e000a */
[----:B------:R-:W-:Y:S02]  /*04e0*/  @P2 IADD3 R17, PT, PT, R17, 0x100, RZ ;  /* 0x0000010011112810 */ /* 0x000fe40007ffe0ff */
[----:B------:R0:W5:Y:S04]  /*04f0*/  @P1 LDG.E.128 R68, desc[UR8][R8.64+0x10] ;  /* 0x0000100808441981 */ /* 0x000168000c1e1d00 */
[----:B------:R0:W5:Y:S01]  /*0500*/  @P2 LDG.E.128 R56, desc[UR8][R10.64] ;  /* 0x000000080a382981 */ /* 0x000162000c1e1d00 */
[----:B---3--:R-:W-:-:S03]  /*0510*/  @P3 IMAD.WIDE.U32 R2, R17, 0x20, R12 ;  /* 0x0000002011023825 */ /* 0x008fc600078e000c */
[----:B------:R0:W5:Y:S04]  /*0520*/  @P2 LDG.E.128 R52, desc[UR8][R10.64+0x10] ;  /* 0x000010080a342981 */ /* 0x000168000c1e1d00 */
[----:B------:R0:W5:Y:S04]  /*0530*/  @P3 LDG.E.128 R40, desc[UR8][R2.64] ;  /* 0x0000000802283981 */ /* 0x000168000c1e1d00 */
[----:B------:R0:W5:Y:S01]  /*0540*/  @P3 LDG.E.128 R36, desc[UR8][R2.64+0x10] ;  /* 0x0000100802243981 */ /* 0x000162000c1e1d00 */
        /* <DEDUP_REMOVED lines=12> */
[----:B------:R-:W-:Y:S02]  /*0610*/  @P3 CS2R R30, SRZ ;  /* 0x00000000001e3805 */ /* 0x000fe4000001ff00 */
[----:B------:R-:W-:-:S02]  /*0620*/  @P3 CS2R R28, SRZ ;  /* 0x00000000001c3805 */ /* 0x000fc4000001ff00 */
[----:B------:R-:W-:Y:S02]  /*0630*/  @P3 CS2R R34, SRZ ;  /* 0x0000000000223805 */ /* 0x000fe4000001ff00 */
[----:B0-----:R-:W-:-:S07]  /*0640*/  @P3 CS2R R32, SRZ ;  /* 0x0000000000203805 */ /* 0x001fce000001ff00 */
.L_x_3619:
[----:B------:R-:W-:Y:S05]  /*0650*/  BSYNC.RECONVERGENT B0 ;  /* 0x0000000000007941 */ /* 0x000fea0003800200 */
.L_x_3617:
[----:B------:R-:W1:Y:S02]  /*0660*/  LDCU UR4, c[0x0][0x384] ;  /* 0x00007080ff0477ac */ /* 0x000e640008000800 */
[----:B-1----:R-:W-:-:S06]  /*0670*/  UISETP.GE.AND UP1, UPT, UR6, UR4, UPT ;  /* 0x000000040600728c */ /* 0x002fcc000bf26270 */
[----:B------:R-:W-:-:S13]  /*0680*/  PLOP3.LUT P1, PT, PT, PT, UP1, 0x80, 0x8 ;  /* 0x000000000008781c */ /* 0x000fda0003f2f018 */
[----:B------:R-:W-:Y:S05]  /*0690*/  @P1 EXIT ;  /* 0x000000000000194d */ /* 0x000fea0003800000 */
[----:B------:R-:W-:Y:S01]  /*06a0*/  SHF.R.S32.HI R16, RZ, 0x3, R16 ;  /* 0x00000003ff107819 */ /* 0x000fe20000011410 */
[----:B------:R-:W1:Y:S03]  /*06b0*/  LDCU UR11, c[0x0][0x388] ;  /* 0x00007100ff0b77ac */ /* 0x000e660008000800 */
[C---:B0-----:R-:W-:Y:S01]  /*06c0*/  LOP3.LUT R3, R16.reuse, 0xff, RZ, 0xc0, !PT ;  /* 0x000000ff10037812 */ /* 0x041fe200078ec0ff */
[----:B------:R-:W0:Y:S01]  /*06d0*/  LDCU.U8 UR7, c[0x0][0x410] ;  /* 0x00008200ff0777ac */ /* 0x000e220008000000 */
[----:B------:R-:W-:Y:S02]  /*06e0*/  LOP3.LUT R2, R16, 0xffffff00, RZ, 0xc0, !PT ;  /* 0xffffff0010027812 */ /* 0x000fe400078ec0ff */
[----:B------:R-:W-:Y:S01]  /*06f0*/  VIADDMNMX R5, R3, -R5, RZ, !PT ;  /* 0x8000000503057246 */ /* 0x000fe200078001ff */
[----:B------:R-:W-:Y:S01]  /*0700*/  IMAD R0, R0, -0x20, R3 ;  /* 0xffffffe000007824 */ /* 0x000fe200078e0203 */
[----:B------:R-:W2:Y:S02]  /*0710*/  LDCU UR10, c[0x0][0x400] ;  /* 0x00008000ff0a77ac */ /* 0x000ea40008000800 */
[----:B------:R-:W-:-:S02]  /*0720*/  VIMNMX R5, PT, PT, R5, 0x20, PT ;  /* 0x0000002005057848 */ /* 0x000fc40003fe0100 */
[----:B------:R-:W-:Y:S01]  /*0730*/  VIMNMX R0, PT, PT, RZ, R0, !PT ;  /* 0x00000000ff007248 */ /* 0x000fe20007fe0100 */
[----:B------:R-:W3:Y:S01]  /*0740*/  LDCU.64 UR14, c[0x0][0x398] ;  /* 0x00007300ff0e77ac */ /* 0x000ee20008000a00 */
[----:B------:R-:W-:Y:S02]  /*0750*/  LEA R5, R5, R2, 0x3 ;  /* 0x0000000205057211 */ /* 0x000fe400078e18ff */
[----:B------:R-:W-:Y:S01]  /*0760*/  VIMNMX R7, PT, PT, R0, 0x20, PT ;  /* 0x0000002000077848 */ /* 0x000fe20003fe0100 */
[----:B------:R-:W4:Y:S01]  /*0770*/  LDCU.64 UR16, c[0x0][0x3a0] ;  /* 0x00007400ff1077ac */ /* 0x000f220008000a00 */
[----:B------:R-:W-:-:S03]  /*0780*/  I2FP.F32.U32 R5, R5 ;  /* 0x0000000500057245 */ /* 0x000fc60000201000 */
[----:B------:R-:W-:Y:S01]  /*0790*/  IMAD R2, R7, 0x8, R2 ;  /* 0x0000000807027824 */ /* 0x000fe200078e0202 */
[----:B------:R0:W0:Y:S01]  /*07a0*/  MUFU.RCP R3, R5 ;  /* 0x0000000500037308 */ /* 0x0000220000001000 */
[----:B------:R-:W0:Y:S01]  /*07b0*/  LDCU.64 UR12, c[0x0][0x380] ;  /* 0x00007000ff0c77ac */ /* 0x000e220008000a00 */
[----:B-1----:R-:W-:-:S11]  /*07c0*/  UPLOP3.LUT UP2, UPT, UPT, UPT, UPT, 0x40, 0x4 ;  /* 0x000000000004789c */ /* 0x002fd60003f4e870 */
.L_x_3656:
[----:B------:R-:W-:Y:S01]  /*07d0*/  UIMAD UR4, UR6, UR11, URZ ;  /* 0x0000000b060472a4 */ /* 0x000fe2000f8e02ff */
[----:B------:R-:W-:Y:S03]  /*07e0*/  BSSY.RECONVERGENT B0, `(.L_x_3620) ;  /* 0x00000ad000007945 */ /* 0x000fe60003800200 */
[----:B------:R-:W-:-:S04]  /*07f0*/  USHF.R.S32.HI UR5, URZ, 0x1f, UR4 ;  /* 0x0000001fff057899 */ /* 0x000fc80008011404 */
[----:B------:R-:W-:-:S06]  /*0800*/  ULEA.HI UR5, UR5, UR4, URZ, 0x3 ;  /* 0x0000000405057291 */ /* 0x000fcc000f8f18ff */
[----:B------:R-:W-:-:S04]  /*0810*/  MOV R0, UR5 ;  /* 0x0000000500007c02 */ /* 0x000fc80008000f00 */
[----:B------:R-:W-:-:S04]  /*0820*/  LEA.HI.SX32 R0, R0, R117, 0x1d ;  /* 0x0000007500007211 */ /* 0x000fc800078feaff */
[----:B------:R-:W-:Y:S01]  /*0830*/  MOV R117, R0 ;  /* 0x0000000000757202 */ /* 0x000fe20000000f00 */
[----:B01234-:R-:W-:Y:S06]  /*0840*/  @!P0 BRA `(.L_x_3621) ;  /* 0x0000000800988947 */ /* 0x01ffec0003800000 */
[----:B---3--:R-:W-:Y:S01]  /*0850*/  ISETP.NE.U32.AND P0, PT, RZ, UR14, PT ;  /* 0x0000000eff007c0c */ /* 0x008fe2000bf05070 */
[----:B------:R-:W1:Y:S01]  /*0860*/  LDC.64 R92, c[0x0][0x390] ;  /* 0x0000e400ff5c7b82 */ /* 0x000e620000000a00 */
[----:B----4-:R-:W-:Y:S02]  /*0870*/  ISETP.NE.U32.AND P1, PT, RZ, UR16, PT ;  /* 0x00000010ff007c0c */ /* 0x010fe4000bf25070 */
[----:B------:R-:W-:Y:S02]  /*0880*/  ISETP.NE.AND.EX P0, PT, RZ, UR15, PT, P0 ;  /* 0x0000000fff007c0c */ /* 0x000fe4000bf05300 */
[----:B------:R-:W-:-:S11]  /*0890*/  ISETP.NE.AND.EX P1, PT, RZ, UR17, PT, P1 ;  /* 0x00000011ff007c0c */ /* 0x000fd6000bf25310 */
[----:B------:R-:W3:Y:S08]  /*08a0*/  @P0 LDC.64 R118, c[0x0][0x398] ;  /* 0x0000e600ff760b82 */ /* 0x000ef00000000a00 */
[----:B------:R-:W4:Y:S01]  /*08b0*/  @P1 LDC.64 R12, c[0x0][0x3a0] ;  /* 0x0000e800ff0c1b82 */ /* 0x000f220000000a00 */
[----:B-1----:R-:W-:-:S06]  /*08c0*/  IMAD.WIDE.U32 R92, R0, 0x10, R92 ;  /* 0x00000010005c7825 */ /* 0x002fcc00078e005c */
[----:B------:R-:W5:Y:S01]  /*08d0*/  LDG.E.128 R92, desc[UR8][R92.64] ;  /* 0x000000085c5c7981 */ /* 0x000f62000c1e1d00 */
[----:B---3--:R-:W-:-:S05]  /*08e0*/  @P0 IMAD.WIDE.U32 R118, R0, 0x10, R118 ;  /* 0x0000001000760825 */ /* 0x008fca00078e0076 */
[----:B------:R1:W5:Y:S01]  /*08f0*/  @P0 LDG.E.128 R24, desc[UR8][R118.64] ;  /* 0x0000000876180981 */ /* 0x000362000c1e1d00 */
[----:B----4-:R-:W-:-:S05]  /*0900*/  @P1 IMAD.WIDE.U32 R12, R0, 0x10, R12 ;  /* 0x00000010000c1825 */ /* 0x010fca00078e000c */
[----:B------:R1:W5:Y:S01]  /*0910*/  @P1 LDG.E.128 R20, desc[UR8][R12.64] ;  /* 0x000000080c141981 */ /* 0x000362000c1e1d00 */
[----:B------:R-:W-:Y:S05]  /*0920*/  @!P0 BRA `(.L_x_3622) ;  /* 0x00000004007c8947 */ /* 0x000fea0003800000 */
[----:B------:R-:W-:Y:S05]  /*0930*/  @!P1 BRA `(.L_x_3623) ;  /* 0x0000000000e49947 */ /* 0x000fea0003800000 */
[C---:B0----5:R-:W-:Y:S01]  /*0940*/  PRMT R5, R92.reuse, 0x7632, R5 ;  /* 0x000076325c057816 */ /* 0x061fe20000000005 */
[----:B------:R-:W-:Y:S01]  /*0950*/  IMAD.U32 R92, R92, 0x10000, RZ ;  /* 0x000100005c5c7824 */ /* 0x000fe200078e00ff */
[C---:B-1----:R-:W-:Y:S01]  /*0960*/  SHF.L.U32 R13, R24.reuse, 0x10, RZ ;  /* 0x00000010180d7819 */ /* 0x042fe200000006ff */
[----:B------:R-:W-:Y:S01]  /*0970*/  IMAD.U32 R18, R25, 0x10000, RZ ;  /* 0x0001000019127824 */ /* 0x000fe200078e00ff */
[----:B------:R-:W-:Y:S01]  /*0980*/  PRMT R12, R24, 0x7632, R12 ;  /* 0x00007632180c7816 */ /* 0x000fe2000000000c */
[----:B------:R-:W-:Y:S01]  /*0990*/  IMAD.U32 R16, R5, 0x10000, RZ ;  /* 0x0001000005107824 */ /* 0x000fe200078e00ff */
[----:B------:R-:W-:Y:S01]  /*09a0*/  SHF.L.U32 R17, R20, 0x10, RZ ;  /* 0x0000001014117819 */ /* 0x000fe200000006ff */
[----:B------:R-:W-:Y:S01]  /*09b0*/  FADD.FTZ R92, R92, R13 ;  /* 0x0000000d5c5c7221 */ /* 0x000fe20000010000 */
[----:B------:R-:W-:Y:S01]  /*09c0*/  SHF.L.U32 R19, R12, 0x10, RZ ;  /* 0x000000100c137819 */ /* 0x000fe200000006ff */
[----:B------:R-:W-:Y:S01]  /*09d0*/  IMAD.U32 R101, R94, 0x10000, RZ ;  /* 0x000100005e657824 */ /* 0x000fe200078e00ff */
[C---:B------:R-:W-:Y:S01]  /*09e0*/  PRMT R10, R93.reuse, 0x7632, R10 ;  /* 0x000076325d0a7816 */ /* 0x040fe2000000000a */
        /* <DEDUP_REMOVED lines=8> */
[----:B------:R-:W-:Y:S01]  /*0a70*/  SHF.L.U32 R94, R26, 0x10, RZ ;  /* 0x000000101a5e7819 */ /* 0x000fe200000006ff */
[----:B------:R-:W-:Y:S01]  /*0a80*/  IMAD.U32 R6, R6, 0x10000, RZ ;  /* 0x0001000006067824 */ /* 0x000fe200078e00ff */
[----:B------:R-:W-:Y:S02]  /*0a90*/  PRMT R8, R95, 0x7632, R8 ;  /* 0x000076325f087816 */ /* 0x000fe40000000008 */
[----:B------:R-:W-:Y:S01]  /*0aa0*/  SHF.L.U32 R18, R21, 0x10, RZ ;  /* 0x0000001015127819 */ /* 0x000fe200000006ff */
[----:B------:R-:W-:Y:S01]  /*0ab0*/  FADD.FTZ R101, R101, R94 ;  /* 0x0000005e65657221 */ /* 0x000fe20000010000 */
[----:B------:R-:W-:Y:S02]  /*0ac0*/  SHF.L.U32 R10, R10, 0x10, RZ ;  /* 0x000000100a0a7819 */ /* 0x000fe400000006ff */
[----:B------:R-:W-:Y:S01]  /*0ad0*/  SHF.L.U32 R17, R17, 0x10, RZ ;  /* 0x0000001011117819 */ /* 0x000fe200000006ff */
[----:B------:R-:W-:Y:S01]  /*0ae0*/  FADD.FTZ R13, R13, R18 ;  /* 0x000000120d0d7221 */ /* 0x000fe20000010000 */
[----:B------:R-:W-:Y:S01]  /*0af0*/  PRMT R93, R27, 0x7632, R93 ;  /* 0x000076321b5d7816 */ /* 0x000fe2000000005d */
[----:B------:R-:W-:Y:S01]  /*0b00*/  FADD.FTZ R101, R101, R92 ;  /* 0x0000005c65657221 */ /* 0x000fe20000010000 */
[----:B------:R-:W-:-:S02]  /*0b10*/  SHF.L.U32 R19, R19, 0x10, RZ ;  /* 0x0000001013137819 */ /* 0x000fc400000006ff */
        /* <DEDUP_REMOVED lines=25> */
[----:B------:R-:W-:Y:S01]  /*0cb0*/  F2FP.BF16.F32.PACK_AB R16, R6, R5 ;  /* 0x000000050610723e */ /* 0x000fe200000010ff */
[----:B------:R-:W-:Y:S06]  /*0cc0*/  BRA `(.L_x_3624) ;  /* 0x00000004005c7947 */ /* 0x000fec0003800000 */
.L_x_3623:
[----:B-1---5:R-:W-:Y:S01]  /*0cd0*/  SHF.L.U32 R13, R93, 0x10, RZ ;  /* 0x000000105d0d7819 */ /* 0x022fe200000006ff */
[----:B0-----:R-:W-:Y:S01]  /*0ce0*/  IMAD.U32 R5, R92, 0x10000, RZ ;  /* 0x000100005c057824 */ /* 0x001fe200078e00ff */
[----:B------:R-:W-:Y:S01]  /*0cf0*/  SHF.L.U32 R8, R25, 0x10, RZ ;  /* 0x0000001019087819 */ /* 0x000fe200000006ff */
[----:B------:R-:W-:Y:S01]  /*0d00*/  IMAD.U32 R6, R24, 0x10000, RZ ;  /* 0x0001000018067824 */ /* 0x000fe200078e00ff */
[----:B------:R-:W-:Y:S01]  /*0d10*/  PRMT R17, R92, 0x7632, R17 ;  /* 0x000076325c117816 */ /* 0x000fe20000000011 */
[----:B------:R-:W-:Y:S01]  /*0d20*/  IMAD.U32 R12, R95, 0x10000, RZ ;  /* 0x000100005f0c7824 */ /* 0x000fe200078e00ff */
[----:B------:R-:W-:Y:S01]  /*0d30*/  PRMT R18, R93, 0x7632, R18 ;  /* 0x000076325d127816 */ /* 0x000fe20000000012 */
[----:B------:R-:W-:Y:S01]  /*0d40*/  FADD.FTZ R5, R5, R6 ;  /* 0x0000000605057221 */ /* 0x000fe20000010000 */
[----:B------:R-:W-:Y:S01]  /*0d50*/  FADD.FTZ R13, R13, R8 ;  /* 0x000000080d0d7221 */ /* 0x000fe20000010000 */
[----:B------:R-:W-:Y:S02]  /*0d60*/  PRMT R92, R94, 0x7632, R92 ;  /* 0x000076325e5c7816 */ /* 0x000fe4000000005c */
[----:B------:R-:W-:Y:S01]  /*0d70*/  PRMT R109, R95, 0x7632, R109 ;  /* 0x000076325f6d7816 */ /* 0x000fe2000000006d */
[----:B------:R-:W-:Y:S01]  /*0d80*/  IMAD.U32 R19, R18, 0x10000, RZ ;  /* 0x0001000012137824 */ /* 0x000fe200078e00ff */
        /* <DEDUP_REMOVED lines=25> */
.L_x_3622:
[----:B------:R-:W-:Y:S05]  /*0f20*/  @!P1 BRA `(.L_x_3625) ;  /* 0x0000000000949947 */ /* 0x000fea0003800000 */
[----:B0----5:R-:W-:Y:S01]  /*0f30*/  SHF.L.U32 R5, R92, 0x10, RZ ;  /* 0x000000105c057819 */ /* 0x021fe200000006ff */
[----:B------:R-:W-:Y:S01]  /*0f40*/  IMAD.U32 R101, R22, 0x10000, RZ ;  /* 0x0001000016657824 */ /* 0x000fe200078e00ff */
[----:B-1----:R-:W-:Y:S02]  /*0f50*/  SHF.L.U32 R13, R93, 0x10, RZ ;  /* 0x000000105d0d7819 */ /* 0x002fe400000006ff */
[----:B------:R-:W-:Y:S02]  /*0f60*/  SHF.L.U32 R6, R20, 0x10, RZ ;  /* 0x0000001014067819 */ /* 0x000fe400000006ff */
[----:B------:R-:W-:Y:S02]  /*0f70*/  SHF.L.U32 R8, R21, 0x10, RZ ;  /* 0x0000001015087819 */ /* 0x000fe400000006ff */
[----:B------:R-:W-:Y:S01]  /*0f80*/  PRMT R17, R92, 0x7632, R17 ;  /* 0x000076325c117816 */ /* 0x000fe20000000011 */
[----:B------:R-:W-:Y:S01]  /*0f90*/  FADD.FTZ R5, R5, R6 ;  /* 0x0000000605057221 */ /* 0x000fe20000010000 */
        /* <DEDUP_REMOVED lines=30> */
.L_x_3625:
[----:B-----5:R-:W-:Y:S01]  /*1180*/  PRMT R6, R92, 0x7632, R6 ;  /* 0x000076325c067816 */ /* 0x020fe20000000006 */
[----:B-1----:R-:W-:Y:S01]  /*1190*/  IMAD.U32 R13, R93, 0x10000, RZ ;  /* 0x000100005d0d7824 */ /* 0x002fe200078e00ff */
[----:B------:R-:W-:Y:S02]  /*11a0*/  PRMT R109, R95, 0x7632, R109 ;  /* 0x000076325f6d7816 */ /* 0x000fe4000000006d */
[----:B------:R-:W-:Y:S01]  /*11b0*/  PRMT R8, R93, 0x7632, R8 ;  /* 0x000076325d087816 */ /* 0x000fe20000000008 */
[----:B------:R-:W-:Y:S01]  /*11c0*/  IMAD.U32 R6, R6, 0x10000, RZ ;  /* 0x0001000006067824 */ /* 0x000fe200078e00ff */
[----:B------:R-:W-:Y:S01]  /*11d0*/  PRMT R10, R94, 0x7632, R10 ;  /* 0x000076325e0a7816 */ /* 0x000fe2000000000a */
[----:B------:R-:W-:Y:S01]  /*11e0*/  IMAD.U32 R109, R109, 0x10000, RZ ;  /* 0x000100006d6d7824 */ /* 0x000fe200078e00ff */
[----:B0-----:R-:W-:Y:S02]  /*11f0*/  SHF.L.U32 R5, R92, 0x10, RZ ;  /* 0x000000105c057819 */ /* 0x001fe400000006ff */
[----:B------:R-:W-:-:S02]  /*1200*/  SHF.L.U32 R101, R94, 0x10, RZ ;  /* 0x000000105e657819 */ /* 0x000fc400000006ff */
[----:B------:R-:W-:Y:S02]  /*1210*/  SHF.L.U32 R12, R95, 0x10, RZ ;  /* 0x000000105f0c7819 */ /* 0x000fe400000006ff */
[----:B------:R-:W-:Y:S02]  /*1220*/  SHF.L.U32 R8, R8, 0x10, RZ ;  /* 0x0000001008087819 */ /* 0x000fe400000006ff */
[----:B------:R-:W-:-:S07]  /*1230*/  SHF.L.U32 R10, R10, 0x10, RZ ;  /* 0x000000100a0a7819 */ /* 0x000fce00000006ff */
.L_x_3624:
[----:B------:R-:W0:Y:S01]  /*1240*/  @UP0 LDCU.64 UR4, c[0x0][0x3a8] ;  /* 0x00007500ff0407ac */ /* 0x000e220008000a00 */
[----:B------:R-:W-:Y:S01]  /*1250*/  PLOP3.LUT P0, PT, PT, PT, UP0, 0x80, 0x8 ;  /* 0x000000000008781c */ /* 0x000fe20003f0f008 */
[----:B------:R-:W-:Y:S01]  /*1260*/  HFMA2 R93, -RZ, RZ, 0, 9.5367431640625e-07 ;  /* 0x00000010ff5d7431 */ /* 0x000fe200000001ff */
[----:B------:R-:W-:Y:S02]  /*1270*/  PLOP3.LUT P1, PT, PT, PT, UP0, 0x80, 0x8 ;  /* 0x000000000008781c */ /* 0x000fe40003f2f008 */
[----:B------:R-:W-:-:S09]  /*1280*/  IADD3 R117, PT, PT, R0, 0x100, RZ ;  /* 0x0000010000757810 */ /* 0x000fd20007ffe0ff */
[----:B0-----:R-:W-:-:S05]  /*1290*/  @P0 IMAD.WIDE.U32 R92, R0, R93, UR4 ;  /* 0x00000004005c0e25 */ /* 0x001fca000f8e005d */
[----:B------:R1:W-:Y:S02]  /*12a0*/  @P1 STG.E.128 desc[UR8][R92.64], R16 ;  /* 0x000000105c001986 */ /* 0x0003e4000c101d08 */
.L_x_3621:
[----:B0-234-:R-:W-:Y:S05]  /*12b0*/  BSYNC.RECONVERGENT B0 ;  /* 0x0000000000007941 */ /* 0x01dfea0003800200 */
.L_x_3620:
[----:B------:R-:W-:Y:S01]  /*12c0*/  ISETP.GE.U32.AND P2, PT, R4, 0x200, PT ;  /* 0x000002000400780c */ /* 0x000fe20003f46070 */
[----:B------:R-:W-:-:S12]  /*12d0*/  BSSY.RECONVERGENT B0, `(.L_x_3626) ;  /* 0x00000ae000007945 */ /* 0x000fd80003800200 */
        /* <DEDUP_REMOVED lines=33> */
.L_x_3629:
[----:B-----5:R-:W-:Y:S01]  /*14f0*/  SHF.L.U32 R7, R92, 0x10, RZ ;  /* 0x000000105c077819 */ /* 0x020fe200000006ff */
[----:B------:R-:W-:Y:S01]  /*1500*/  IMAD.U32 R15, R93, 0x10000, RZ ;  /* 0x000100005d0f7824 */ /* 0x000fe200078e00ff */
[----:B------:R-:W-:Y:S01]  /*1510*/  SHF.L.U32 R14, R20, 0x10, RZ ;  /* 0x00000010140e7819 */ /* 0x000fe200000006ff */
[----:B------:R-:W-:Y:S01]  /*1520*/  IMAD.U32 R16, R21, 0x10000, RZ ;  /* 0x0001000015107824 */ /* 0x000fe200078e00ff */
[----:B------:R-:W-:Y:S02]  /*1530*/  PRMT R19, R92, 0x7632, R19 ;  /* 0x000076325c137816 */ /* 0x000fe40000000013 */
        /* <DEDUP_REMOVED lines=10> */
[----:B------:R-:W-:Y:S01]  /*15e0*/  IMAD.U32 R119, R98, 0x10000, RZ ;  /* 0x0001000062777824 */ /* 0x000fe200078e00ff */
[----:B------:R-:W-:Y:S02]  /*15f0*/  PRMT R18, R23, 0x7632, R18 ;  /* 0x0000763217127816 */ /* 0x000fe40000000012 */
        /* <DEDUP_REMOVED lines=20> */
.L_x_3628:
[----:B------:R-:W-:-:S04]  /*1740*/  UISETP.NE.U32.AND UP1, UPT, UR16, URZ, UPT ;  /* 0x000000ff1000728c */ /* 0x000fc8000bf25070 */
[----:B------:R-:W-:-:S09]  /*1750*/  UISETP.NE.AND.EX UP1, UPT, UR17, URZ, UPT, UP1 ;  /* 0x000000ff1100728c */ /* 0x000fd2000bf25310 */
[----:B------:R-:W-:Y:S05]  /*1760*/  BRA.U UP1, `(.L_x_3631) ;  /* 0x0000000101947547 */ /* 0x000fea000b800000 */
        /* <DEDUP_REMOVED lines=15> */
[----:B------:R-:W-:Y:S01]  /*1860*/  PRMT R18, R27, 0x7632, R18 ;  /* 0x000076321b127816 */ /* 0x000fe20000000012 */
[----:B------:R-:W-:Y:S01]  /*1870*/  IMAD.U32 R14, R14, 0x10000, RZ ;  /* 0x000100000e0e7824 */ /* 0x000fe200078e00ff */
[----:B------:R-:W-:Y:S02]  /*1880*/  SHF.L.U32 R93, R92, 0x10, RZ ;  /* 0x000000105c5d7819 */ /* 0x000fe400000006ff */
[----:B------:R-:W-:Y:S01]  /*1890*/  SHF.L.U32 R17, R17, 0x10, RZ ;  /* 0x0000001011117819 */ /* 0x000fe200000006ff */
        /* <DEDUP_REMOVED lines=16> */
[----:B------:R-:W-:Y:S01]  /*19a0*/  F2FP.BF16.F32.PACK_AB R17, R96, R15 ;  /* 0x0000000f6011723e */ /* 0x000fe200000010ff */
[----:B------:R-:W-:Y:S06]  /*19b0*/  BRA `(.L_x_3630) ;  /* 0x0000000000e07947 */ /* 0x000fec0003800000 */
.L_x_3631:
[----:B-----5:R-:W-:Y:S01]  /*19c0*/  SHF.L.U32 R7, R92, 0x10, RZ ;  /* 0x000000105c077819 */ /* 0x020fe200000006ff */
[----:B------:R-:W-:Y:S01]  /*19d0*/  IMAD.U32 R15, R93, 0x10000, RZ ;  /* 0x000100005d0f7824 */ /* 0x000fe200078e00ff */
[----:B------:R-:W-:Y:S01]  /*19e0*/  SHF.L.U32 R14, R24, 0x10, RZ ;  /* 0x00000010180e7819 */ /* 0x000fe200000006ff */
[----:B------:R-:W-:Y:S01]  /*19f0*/  IMAD.U32 R18, R20, 0x10000, RZ ;  /* 0x0001000014127824 */ /* 0x000fe200078e00ff */
[----:B------:R-:W-:Y:S01]  /*1a00*/  PRMT R92, R92, 0x7632, R92 ;  /* 0x000076325c5c7816 */ /* 0x000fe2000000005c */
[----:B------:R-:W-:Y:S01]  /*1a10*/  IMAD.U32 R96, R27, 0x10000, RZ ;  /* 0x000100001b607824 */ /* 0x000fe200078e00ff */
[----:B------:R-:W-:Y:S01]  /*1a20*/  SHF.L.U32 R16, R25, 0x10, RZ ;  /* 0x0000001019107819 */ /* 0x000fe200000006ff */
[--C-:B------:R-:W-:Y:S01]  /*1a30*/  FADD.FTZ R17, R14, R7.reuse ;  /* 0x000000070e117221 */ /* 0x100fe20000010000 */
[----:B------:R-:W-:Y:S02]  /*1a40*/  PRMT R7, R24, 0x7632, R7 ;  /* 0x0000763218077816 */ /* 0x000fe40000000007 */
[----:B------:R-:W-:Y:S01]  /*1a50*/  SHF.L.U32 R19, R92, 0x10, RZ ;  /* 0x000000105c137819 */ /* 0x000fe200000006ff */
        /* <DEDUP_REMOVED lines=9> */
[----:B------:R-:W-:Y:S01]  /*1af0*/  PRMT R95, R95, 0x7632, R95 ;  /* 0x000076325f5f7816 */ /* 0x000fe2000000005f */
[----:B------:R-:W-:Y:S01]  /*1b00*/  FADD.FTZ R15, R92, R15 ;  /* 0x0000000f5c0f7221 */ /* 0x000fe20000010000 */
[----:B------:R-:W-:-:S02]  /*1b10*/  PRMT R19, R27, 0x7632, R19 ;  /* 0x000076321b137816 */ /* 0x000fc40000000013 */
[----:B------:R-:W-:Y:S01]  /*1b20*/  SHF.L.U32 R103, R94, 0x10, RZ ;  /* 0x000000105e677819 */ /* 0x000fe200000006ff */
[----:B------:R-:W-:Y:S01]  /*1b30*/  IMAD.U32 R100, R95, 0x10000, RZ ;  /* 0x000100005f647824 */ /* 0x000fe200078e00ff */
[C---:B------:R-:W-:Y:S02]  /*1b40*/  SHF.L.U32 R94, R26.reuse, 0x10, RZ ;  /* 0x000000101a5e7819 */ /* 0x040fe400000006ff */
[----:B------:R-:W-:Y:S02]  /*1b50*/  PRMT R17, R25, 0x7632, R17 ;  /* 0x0000763219117816 */ /* 0x000fe40000000011 */
[----:B------:R-:W-:Y:S01]  /*1b60*/  PRMT R18, R26, 0x7632, R18 ;  /* 0x000076321a127816 */ /* 0x000fe20000000012 */
[----:B------:R-:W-:Y:S01]  /*1b70*/  FADD.FTZ R103, R94, R103 ;  /* 0x000000675e677221 */ /* 0x000fe20000010000 */
        /* <DEDUP_REMOVED lines=28> */
.L_x_3630:
[----:B------:R-:W0:Y:S01]  /*1d40*/  @UP0 LDCU.64 UR4, c[0x0][0x3a8] ;  /* 0x00007500ff0407ac */ /* 0x000e220008000a00 */
[----:B------:R-:W-:Y:S02]  /*1d50*/  PLOP3.LUT P0, PT, PT, PT, UP0, 0x80, 0x8 ;  /* 0x000000000008781c */ /* 0x000fe40003f0f008 */
[----:B------:R-:W-:Y:S02]  /*1d60*/  PLOP3.LUT P1, PT, PT, PT, UP0, 0x80, 0x8 ;  /* 0x000000000008781c */ /* 0x000fe40003f2f008 */
[----:B------:R-:W-:-:S09]  /*1d70*/  MOV R92, 0x10 ;  /* 0x00000010005c7802 */ /* 0x000fd20000000f00 */
[C---:B0-----:R-:W-:Y:S01]  /*1d80*/  @P0 IMAD.WIDE.U32 R92, R117.reuse, R92, UR4 ;  /* 0x00000004755c0e25 */ /* 0x041fe2000f8e005c */
[----:B------:R-:W-:-:S04]  /*1d90*/  IADD3 R117, PT, PT, R117, 0x100, RZ ;  /* 0x0000010075757810 */ /* 0x000fc80007ffe0ff */
[----:B------:R0:W-:Y:S03]  /*1da0*/  @P1 STG.E.128 desc[UR8][R92.64], R16 ;  /* 0x000000105c001986 */ /* 0x0001e6000c101d08 */
.L_x_3627:
[----:B------:R-:W-:Y:S05]  /*1db0*/  BSYNC.RECONVERGENT B0 ;  /* 0x0000000000007941 */ /* 0x000fea0003800200 */
.L_x_3626:
        /* <DEDUP_REMOVED lines=35> */
.L_x_3635:
[C---:B-----5:R-:W-:Y:S01]  /*1ff0*/  PRMT R102, R92.reuse, 0x7632, R102 ;  /* 0x000076325c667816 */ /* 0x060fe20000000066 */
[----:B------:R-:W-:Y:S01]  /*2000*/  IMAD.U32 R18, R21, 0x10000, RZ ;  /* 0x0001000015127824 */ /* 0x000fe200078e00ff */
[----:B------:R-:W-:Y:S02]  /*2010*/  SHF.L.U32 R9, R92, 0x10, RZ ;  /* 0x000000105c097819 */ /* 0x000fe400000006ff */
[C---:B------:R-:W-:Y:S01]  /*2020*/  PRMT R92, R93.reuse, 0x7632, R92 ;  /* 0x000076325d5c7816 */ /* 0x040fe2000000005c */
[----:B------:R-:W-:Y:S01]  /*2030*/  IMAD.U32 R93, R93, 0x10000, RZ ;  /* 0x000100005d5d7824 */ /* 0x000fe200078e00ff */
[----:B------:R-:W-:Y:S02]  /*2040*/  SHF.L.U32 R16, R20, 0x10, RZ ;  /* 0x0000001014107819 */ /* 0x000fe400000006ff */
[----:B------:R-:W-:Y:S01]  /*2050*/  PRMT R104, R94, 0x7632, R104 ;  /* 0x000076325e687816 */ /* 0x000fe20000000068 */
[----:B------:R-:W-:Y:S01]  /*2060*/  FADD.FTZ R97, R18, R93 ;  /* 0x0000005d12617221 */ /* 0x000fe20000010000 */
        /* <DEDUP_REMOVED lines=8> */
[----:B------:R-:W-:Y:S01]  /*20f0*/  IMAD.U32 R106, R106, 0x10000, RZ ;  /* 0x000100006a6a7824 */ /* 0x000fe200078e00ff */
[----:B------:R-:W-:Y:S02]  /*2100*/  PRMT R17, R21, 0x7632, R17 ;  /* 0x0000763215117816 */ /* 0x000fe40000000011 */
[----:B------:R-:W-:Y:S02]  /*2110*/  PRMT R18, R22, 0x7632, R18 ;  /* 0x0000763216127816 */ /* 0x000fe40000000012 */
[----:B------:R-:W-:Y:S02]  /*2120*/  SHF.L.U32 R19, R19, 0x10, RZ ;  /* 0x0000001013137819 */ /* 0x000fe400000006ff */
[----:B------:R-:W-:Y:S01]  /*2130*/  SHF.L.U32 R95, R95, 0x10, RZ ;  /* 0x000000105f5f7819 */ /* 0x000fe200000006ff */
[----:B------:R-:W-:Y:S01]  /*2140*/  IMAD.U32 R18, R18, 0x10000, RZ ;  /* 0x0001000012127824 */ /* 0x000fe200078e00ff */
[----:B------:R-:W-:Y:S01]  /*2150*/  SHF.L.U32 R92, R92, 0x10, RZ ;  /* 0x000000105c5c7819 */ /* 0x000fe200000006ff */
[----:B------:R-:W-:Y:S01]  /*2160*/  FADD.FTZ R108, R106, R19 ;  /* 0x000000136a6c7221 */ /* 0x000fe20000010000 */
[----:B------:R-:W-:-:S02]  /*2170*/  SHF.L.U32 R119, R104, 0x10, RZ ;  /* 0x0000001068777819 */ /* 0x000fc400000006ff */
[----:B------:R-:W-:Y:S02]  /*2180*/  SHF.L.U32 R94, R23, 0x10, RZ ;  /* 0x00000010175e7819 */ /* 0x000fe400000006ff */
        /* <DEDUP_REMOVED lines=11> */
.L_x_3634:
        /* <DEDUP_REMOVED lines=19> */
[----:B------:R-:W-:-:S02]  /*2370*/  PRMT R16, R24, 0x7632, R16 ;  /* 0x0000763218107816 */ /* 0x000fc40000000010 */
        /* <DEDUP_REMOVED lines=20> */
.L_x_3637:
[----:B-----5:R-:W-:Y:S01]  /*24c0*/  SHF.L.U32 R9, R92, 0x10, RZ ;  /* 0x000000105c097819 */ /* 0x020fe200000006ff */
[----:B------:R-:W-:Y:S01]  /*24d0*/  IMAD.U32 R97, R93, 0x10000, RZ ;  /* 0x000100005d617824 */ /* 0x000fe200078e00ff */
[----:B------:R-:W-:Y:S01]  /*24e0*/  SHF.L.U32 R16, R24, 0x10, RZ ;  /* 0x0000001018107819 */ /* 0x000fe200000006ff */
[----:B------:R-:W-:Y:S01]  /*24f0*/  IMAD.U32 R104, R27, 0x10000, RZ ;  /* 0x000100001b687824 */ /* 0x000fe200078e00ff */
[----:B------:R-:W-:Y:S02]  /*2500*/  SHF.L.U32 R18, R25, 0x10, RZ ;  /* 0x0000001019127819 */ /* 0x000fe400000006ff */
[----:B------:R-:W-:Y:S01]  /*2510*/  PRMT R92, R92, 0x7632, R92 ;  /* 0x000076325c5c7816 */ /* 0x000fe2000000005c */
[--C-:B------:R-:W-:Y:S01]  /*2520*/  FADD.FTZ R17, R16, R9.reuse ;  /* 0x0000000910117221 */ /* 0x100fe20000010000 */
        /* <DEDUP_REMOVED lines=15> */
[----:B------:R-:W-:Y:S02]  /*2620*/  PRMT R19, R27, 0x7632, R19 ;  /* 0x000076321b137816 */ /* 0x000fe40000000013 */
[----:B------:R-:W-:Y:S02]  /*2630*/  SHF.L.U32 R105, R94, 0x10, RZ ;  /* 0x000000105e697819 */ /* 0x000fe400000006ff */
[C---:B------:R-:W-:Y:S01]  /*2640*/  SHF.L.U32 R94, R26.reuse, 0x10, RZ ;  /* 0x000000101a5e7819 */ /* 0x040fe200000006ff */
[----:B------:R-:W-:Y:S01]  /*2650*/  IMAD.U32 R19, R19, 0x10000, RZ ;  /* 0x0001000013137824 */ /* 0x000fe200078e00ff */
[----:B------:R-:W-:Y:S02]  /*2660*/  PRMT R18, R26, 0x7632, R18 ;  /* 0x000076321a127816 */ /* 0x000fe40000000012 */
        /* <DEDUP_REMOVED lines=8> */
[--C-:B------:R-:W-:Y:S01]  /*26f0*/  FADD.FTZ R108, R108, R19.reuse ;  /* 0x000000136c6c7221 */ /* 0x100fe20000010000 */
[----:B------:R-:W-:Y:S01]  /*2700*/  PRMT R19, R23, 0x7632, R19 ;  /* 0x0000763217137816 */ /* 0x000fe20000000013 */
[----:B------:R-:W-:Y:S01]  /*2710*/  FADD.FTZ R106, R93, R18 ;  /* 0x000000125d6a7221 */ /* 0x000fe20000010000 */
[----:B------:R-:W-:Y:S01]  /*2720*/  PRMT R17, R21, 0x7632, R17 ;  /* 0x0000763215117816 */ /* 0x000fe20000000011 */
[----:B------:R-:W-:Y:S01]  /*2730*/  FADD.FTZ R105, R16, R105 ;  /* 0x0000006910697221 */ /* 0x000fe20000010000 */
[----:B------:R-:W-:Y:S02]  /*2740*/  PRMT R16, R20, 0x7632, R16 ;  /* 0x0000763214107816 */ /* 0x000fe40000000010 */
        /* <DEDUP_REMOVED lines=15> */
.L_x_3636:
[----:B------:R-:W0:Y:S01]  /*2840*/  @UP0 LDCU.64 UR4, c[0x0][0x3a8] ;  /* 0x00007500ff0407ac */ /* 0x000e220008000a00 */
[----:B------:R-:W-:Y:S01]  /*2850*/  PLOP3.LUT P0, PT, PT, PT, UP0, 0x80, 0x8 ;  /* 0x000000000008781c */ /* 0x000fe20003f0f008 */
[----:B------:R-:W-:Y:S01]  /*2860*/  HFMA2 R92, -RZ, RZ, 0, 9.5367431640625e-07 ;  /* 0x00000010ff5c7431 */ /* 0x000fe200000001ff */
[----:B------:R-:W-:-:S11]  /*2870*/  PLOP3.LUT P1, PT, PT, PT, UP0, 0x80, 0x8 ;  /* 0x000000000008781c */ /* 0x000fd60003f2f008 */
[C---:B0-----:R-:W-:Y:S01]  /*2880*/  @P0 IMAD.WIDE.U32 R92, R117.reuse, R92, UR4 ;  /* 0x00000004755c0e25 */ /* 0x041fe2000f8e005c */
[----:B------:R-:W-:-:S04]  /*2890*/  IADD3 R117, PT, PT, R117, 0x100, RZ ;  /* 0x0000010075757810 */ /* 0x000fc80007ffe0ff */
[----:B------:R2:W-:Y:S03]  /*28a0*/  @P1 STG.E.128 desc[UR8][R92.64], R16 ;  /* 0x000000105c001986 */ /* 0x0005e6000c101d08 */
.L_x_3633:
[----:B------:R-:W-:Y:S05]  /*28b0*/  BSYNC.RECONVERGENT B0 ;  /* 0x0000000000007941 */ /* 0x000fea0003800200 */
.L_x_3632:
        /* <DEDUP_REMOVED lines=35> */
.L_x_3641:
[C---:B-----5:R-:W-:Y:S01]  /*2af0*/  PRMT R110, R92.reuse, 0x7632, R110 ;  /* 0x000076325c6e7816 */ /* 0x060fe2000000006e */
[----:B------:R-:W-:Y:S01]  /*2b00*/  IMAD.U32 R11, R92, 0x10000, RZ ;  /* 0x000100005c0b7824 */ /* 0x000fe200078e00ff */
        /* <DEDUP_REMOVED lines=10> */
[----:B------:R-:W-:Y:S02]  /*2bb0*/  PRMT R114, R95, 0x7632, R114 ;  /* 0x000076325f727816 */ /* 0x000fe40000000072 */
[----:B------:R-:W-:Y:S01]  /*2bc0*/  PRMT R19, R23, 0x7632, R19 ;  /* 0x0000763217137816 */ /* 0x000fe20000000013 */
[----:B------:R-:W-:Y:S01]  /*2bd0*/  FADD.FTZ R107, R107, R94 ;  /* 0x0000005e6b6b7221 */ /* 0x000fe20000010000 */
[----:B------:R-:W-:Y:S02]  /*2be0*/  PRMT R16, R20, 0x7632, R16 ;  /* 0x0000763214107816 */ /* 0x000fe40000000010 */
[----:B------:R-:W-:Y:S01]  /*2bf0*/  PRMT R17, R21, 0x7632, R17 ;  /* 0x0000763215117816 */ /* 0x000fe20000000011 */
[----:B------:R-:W-:Y:S01]  /*2c00*/  IMAD.U32 R19, R19, 0x10000, RZ ;  /* 0x0001000013137824 */ /* 0x000fe200078e00ff */
[----:B------:R-:W-:Y:S02]  /*2c10*/  PRMT R18, R22, 0x7632, R18 ;  /* 0x0000763216127816 */ /* 0x000fe40000000012 */
[----:B------:R-:W-:-:S02]  /*2c20*/  SHF.L.U32 R114, R114, 0x10, RZ ;  /* 0x0000001072727819 */ /* 0x000fc400000006ff */
[----:B------:R-:W-:Y:S02]  /*2c30*/  SHF.L.U32 R95, R95, 0x10, RZ ;  /* 0x000000105f5f7819 */ /* 0x000fe400000006ff */
[----:B------:R-:W-:Y:S01]  /*2c40*/  SHF.L.U32 R93, R110, 0x10, RZ ;  /* 0x000000106e5d7819 */ /* 0x000fe200000006ff */
[----:B------:R-:W-:Y:S01]  /*2c50*/  FADD.FTZ R116, R114, R19 ;  /* 0x0000001372747221 */ /* 0x000fe20000010000 */
[----:B------:R-:W-:Y:S02]  /*2c60*/  SHF.L.U32 R119, R112, 0x10, RZ ;  /* 0x0000001070777819 */ /* 0x000fe400000006ff */
[----:B------:R-:W-:Y:S02]  /*2c70*/  SHF.L.U32 R94, R23, 0x10, RZ ;  /* 0x00000010175e7819 */ /* 0x000fe400000006ff */
[----:B------:R-:W-:Y:S02]  /*2c80*/  SHF.L.U32 R18, R18, 0x10, RZ ;  /* 0x0000001012127819 */ /* 0x000fe400000006ff */
        /* <DEDUP_REMOVED lines=11> */
.L_x_3640:
[----:B------:R-:W-:-:S04]  /*2d40*/  UISETP.NE.U32.AND UP1, UPT, UR16, URZ, UPT ;  /* 0x000000ff1000728c */ /* 0x000fc8000bf25070 */
[----:B------:R-:W-:-:S09]  /*2d50*/  UISETP.NE.AND.EX UP1, UPT, UR17, URZ, UPT, UP1 ;  /* 0x000000ff1100728c */ /* 0x000fd2000bf25310 */
[----:B------:R-:W-:Y:S05]  /*2d60*/  BRA.U UP1, `(.L_x_3643) ;  /* 0x0000000101947547 */ /* 0x000fea000b800000 */
        /* <DEDUP_REMOVED lines=37> */
.L_x_3643:
[----:B-----5:R-:W-:Y:S01]  /*2fc0*/  SHF.L.U32 R16, R24, 0x10, RZ ;  /* 0x0000001018107819 */ /* 0x020fe200000006ff */
[----:B------:R-:W-:Y:S01]  /*2fd0*/  IMAD.U32 R11, R92, 0x10000, RZ ;  /* 0x000100005c0b7824 */ /* 0x000fe200078e00ff */
[----:B------:R-:W-:Y:S01]  /*2fe0*/  SHF.L.U32 R99, R93, 0x10, RZ ;  /* 0x000000105d637819 */ /* 0x000fe200000006ff */
[----:B------:R-:W-:Y:S01]  /*2ff0*/  IMAD.U32 R112, R27, 0x10000, RZ ;  /* 0x000100001b707824 */ /* 0x000fe200078e00ff */
[----:B------:R-:W-:Y:S01]  /*3000*/  SHF.L.U32 R18, R25, 0x10, RZ ;  /* 0x0000001019127819 */ /* 0x000fe200000006ff */
[--C-:B------:R-:W-:Y:S01]  /*3010*/  FADD.FTZ R17, R16, R11.reuse ;  /* 0x0000000b10117221 */ /* 0x100fe20000010000 */
[----:B------:R-:W-:Y:S01]  /*3020*/  PRMT R92, R92, 0x7632, R92 ;  /* 0x000076325c5c7816 */ /* 0x000fe2000000005c */
[----:B------:R-:W-:Y:S01]  /*3030*/  IMAD.U32 R107, R94, 0x10000, RZ ;  /* 0x000100005e6b7824 */ /* 0x000fe200078e00ff */
[----:B------:R-:W-:Y:S01]  /*3040*/  PRMT R11, R24, 0x7632, R11 ;  /* 0x00007632180b7816 */ /* 0x000fe2000000000b */
[----:B------:R-:W-:Y:S01]  /*3050*/  FADD.FTZ R99, R18, R99 ;  /* 0x0000006312637221 */ /* 0x000fe20000010000 */
[----:B------:R-:W-:-:S02]  /*3060*/  SHF.L.U32 R19, R92, 0x10, RZ ;  /* 0x000000105c137819 */ /* 0x000fc400000006ff */
        /* <DEDUP_REMOVED lines=12> */
[C---:B------:R-:W-:Y:S02]  /*3130*/  SHF.L.U32 R94, R26.reuse, 0x10, RZ ;  /* 0x000000101a5e7819 */ /* 0x040fe400000006ff */
[----:B------:R-:W-:Y:S02]  /*3140*/  PRMT R18, R26, 0x7632, R18 ;  /* 0x000076321a127816 */ /* 0x000fe40000000012 */
[----:B------:R-:W-:Y:S01]  /*3150*/  SHF.L.U32 R116, R95, 0x10, RZ ;  /* 0x000000105f747819 */ /* 0x000fe200000006ff */
[----:B------:R-:W-:Y:S01]  /*3160*/  FADD.FTZ R107, R94, R107 ;  /* 0x0000006b5e6b7221 */ /* 0x000fe20000010000 */
[----:B------:R-:W-:-:S02]  /*3170*/  SHF.L.U32 R19, R19, 0x10, RZ ;  /* 0x0000001013137819 */ /* 0x000fc400000006ff */
[----:B------:R-:W-:Y:S02]  /*3180*/  SHF.L.U32 R17, R17, 0x10, RZ ;  /* 0x0000001011117819 */ /* 0x000fe400000006ff */
[----:B------:R-:W-:Y:S01]  /*3190*/  SHF.L.U32 R93, R16, 0x10, RZ ;  /* 0x00000010105d7819 */ /* 0x000fe200000006ff */
[----:B------:R-:W-:Y:S01]  /*31a0*/  IMAD.U32 R16, R22, 0x10000, RZ ;  /* 0x0001000016107824 */ /* 0x000fe200078e00ff */
[----:B------:R-:W-:Y:S01]  /*31b0*/  SHF.L.U32 R18, R18, 0x10, RZ ;  /* 0x0000001012127819 */ /* 0x000fe200000006ff */
[--C-:B------:R-:W-:Y:S01]  /*31c0*/  FADD.FTZ R116, R116, R19.reuse ;  /* 0x0000001374747221 */ /* 0x100fe20000010000 */
[----:B------:R-:W-:Y:S01]  /*31d0*/  PRMT R19, R23, 0x7632, R19 ;  /* 0x0000763217137816 */ /* 0x000fe20000000013 */
[----:B------:R-:W-:Y:S01]  /*31e0*/  FADD.FTZ R112, R112, R17 ;  /* 0x0000001170707221 */ /* 0x000fe20000010000 */
[----:B------:R-:W-:Y:S01]  /*31f0*/  SHF.L.U32 R92, R21, 0x10, RZ ;  /* 0x00000010155c7819 */ /* 0x000fe200000006ff */
[----:B------:R-:W-:Y:S01]  /*3200*/  FADD.FTZ R107, R16, R107 ;  /* 0x0000006b106b7221 */ /* 0x000fe20000010000 */
[----:B------:R-:W-:Y:S01]  /*3210*/  FADD.FTZ R114, R93, R18 ;  /* 0x000000125d727221 */ /* 0x000fe20000010000 */
[----:B------:R-:W-:Y:S01]  /*3220*/  PRMT R17, R21, 0x7632, R17 ;  /* 0x0000763215117816 */ /* 0x000fe20000000011 */
[----:B------:R-:W-:Y:S01]  /*3230*/  IMAD.U32 R95, R19, 0x10000, RZ ;  /* 0x00010000135f7824 */ /* 0x000fe200078e00ff */
[----:B------:R-:W-:Y:S01]  /*3240*/  PRMT R16, R20, 0x7632, R16 ;  /* 0x0000763214107816 */ /* 0x000fe20000000010 */
[----:B------:R-:W-:Y:S01]  /*3250*/  FADD.FTZ R99, R92, R99 ;  /* 0x000000635c637221 */ /* 0x000fe20000010000 */
[----:B------:R-:W-:Y:S01]  /*3260*/  PRMT R18, R22, 0x7632, R18 ;  /* 0x0000763216127816 */ /* 0x000fe20000000012 */
[----:B------:R-:W-:Y:S01]  /*3270*/  FADD.FTZ R116, R116, R95 ;  /* 0x0000005f74747221 */ /* 0x000fe20000010000 */
        /* <DEDUP_REMOVED lines=11> */
[----:B------:R-:W-:-:S07]  /*3330*/  F2FP.BF16.F32.PACK_AB R16, R110, R11 ;  /* 0x0000000b6e10723e */ /* 0x000fce00000010ff */
.L_x_3642:
[----:B------:R-:W0:Y:S01]  /*3340*/  @UP0 LDCU.64 UR4, c[0x0][0x3a8] ;  /* 0x00007500ff0407ac */ /* 0x000e220008000a00 */
[----:B------:R-:W-:Y:S01]  /*3350*/  PLOP3.LUT P0, PT, PT, PT, UP0, 0x80, 0x8 ;  /* 0x000000000008781c */ /* 0x000fe20003f0f008 */
[----:B------:R-:W-:Y:S01]  /*3360*/  IMAD.MOV.U32 R92, RZ, RZ, 0x10 ;  /* 0x00000010ff5c7424 */ /* 0x000fe200078e00ff */
[----:B------:R-:W-:-:S11]  /*3370*/  PLOP3.LUT P1, PT, PT, PT, UP0, 0x80, 0x8 ;  /* 0x000000000008781c */ /* 0x000fd60003f2f008 */
[----:B0-----:R-:W-:-:S05]  /*3380*/  @P0 IMAD.WIDE.U32 R92, R117, R92, UR4 ;  /* 0x00000004755c0e25 */ /* 0x001fca000f8e005c */
[----:B------:R3:W-:Y:S02]  /*3390*/  @P1 STG.E.128 desc[UR8][R92.64], R16 ;  /* 0x000000105c001986 */ /* 0x0007e4000c101d08 */
.L_x_3639:
[----:B------:R-:W-:Y:S05]  /*33a0*/  BSYNC.RECONVERGENT B0 ;  /* 0x0000000000007941 */ /* 0x000fea0003800200 */
.L_x_3638:
        /* <DEDUP_REMOVED lines=47> */
[----:B0-----:R-:W-:-:S04]  /*36a0*/  LOP3.LUT R121, R117, 0x1f, RZ, 0xc0, !PT ;  /* 0x0000001f75797812 */ /* 0x001fc800078ec0ff */
[----:B------:R-:W0:Y:S02]  /*36b0*/  SHFL.BFLY PT, R92, R119, 0x10, 0x1f ;  /* 0x0e001f00775c7f89 */ /* 0x000e2400000e0000 */
[----:B0-----:R-:W-:-:S04]  /*36c0*/  FADD.FTZ R92, R119, R92 ;  /* 0x0000005c775c7221 */ /* 0x001fc80000010000 */
[----:B------:R-:W-:-:S04]  /*36d0*/  FMUL.FTZ R92, R3, R92 ;  /* 0x0000005c035c7220 */ /* 0x000fc80000410000 */
[--C-:B------:R-:W-:Y:S01]  /*36e0*/  FADD.FTZ R93, R5, -R92.reuse ;  /* 0x8000005c055d7221 */ /* 0x100fe20000010000 */
[--C-:B------:R-:W-:Y:S01]  /*36f0*/  FADD.FTZ R94, R6, -R92.reuse ;  /* 0x8000005c065e7221 */ /* 0x100fe20000010000 */
[----:B------:R-:W-:Y:S02]  /*3700*/  FADD.FTZ R95, R14, -R92 ;  /* 0x8000005c0e5f7221 */ /* 0x000fe40000010000 */
[----:B------:R-:W-:-:S04]  /*3710*/  FFMA.FTZ R93, R93, R93, RZ ;  /* 0x0000005d5d5d7223 */ /* 0x000fc800000100ff */
[----:B------:R-:W-:Y:S01]  /*3720*/  FFMA.FTZ R93, R94, R94, R93 ;  /* 0x0000005e5e5d7223 */ /* 0x000fe2000001005d */
[----:B------:R-:W-:-:S04]  /*3730*/  FADD.FTZ R94, R13, -R92 ;  /* 0x8000005c0d5e7221 */ /* 0x000fc80000010000 */
        /* <DEDUP_REMOVED lines=12> */
[----:B------:R-:W-:-:S05]  /*3800*/  FSEL R93, R93, RZ, P0 ;  /* 0x000000ff5d5d7208 */ /* 0x000fca0000000000 */
[----:B------:R-:W-:-:S04]  /*3810*/  FFMA.FTZ R94, R94, R94, R93 ;  /* 0x0000005e5e5e7223 */ /* 0x000fc8000001005d */
        /* <DEDUP_REMOVED lines=12> */
[----:B------:R-:W-:Y:S01]  /*38e0*/  @P6 FFMA.FTZ R93, R95, R95, R94 ;  /* 0x0000005f5f5d6223 */ /* 0x000fe2000001005e */
[--C-:B------:R-:W-:Y:S01]  /*38f0*/  FADD.FTZ R94, R9, -R92.reuse ;  /* 0x8000005c095e7221 */ /* 0x100fe20000010000 */
[----:B------:R-:W-:-:S03]  /*3900*/  FADD.FTZ R95, R102, -R92 ;  /* 0x8000005c665f7221 */ /* 0x000fc60000010000 */
        /* <DEDUP_REMOVED lines=15> */
[----:B------:R-:W-:Y:S01]  /*3a00*/  FADD.FTZ R95, R110, -R92 ;  /* 0x8000005c6e5f7221 */ /* 0x000fe20000010000 */
[----:B------:R-:W-:Y:S02]  /*3a10*/  ISETP.GT.U32.AND P5, PT, R121, 0x7, PT ;  /* 0x000000077900780c */ /* 0x000fe40003fa4070 */
        /* <DEDUP_REMOVED lines=14> */
[----:B------:R-:W-:-:S04]  /*3b00*/  LOP3.LUT P1, RZ, R117, 0x1f, RZ, 0xc0, !PT ;  /* 0x0000001f75ff7812 */ /* 0x000fc8000782c0ff */
        /* <DEDUP_REMOVED lines=18> */
.L_x_3645:
[----:B------:R-:W-:Y:S05]  /*3c30*/  BSYNC.RECONVERGENT B0 ;  /* 0x0000000000007941 */ /* 0x000fea0003800200 */
.L_x_3644:
[----:B------:R-:W-:Y:S01]  /*3c40*/  BAR.SYNC.DEFER_BLOCKING 0x0 ;  /* 0x0000000000007b1d */ /* 0x000fe20000010000 */
[----:B------:R-:W-:Y:S02]  /*3c50*/  MOV R118, RZ ;  /* 0x000000ff00767202 */ /* 0x000fe40000000f00 */
[----:B0-----:R-:W-:-:S03]  /*3c60*/  CS2R R92, SRZ ;  /* 0x00000000005c7805 */ /* 0x001fc6000001ff00 */
        /* <DEDUP_REMOVED lines=10> */
.L_x_3647:
[----:B------:R-:W-:Y:S05]  /*3d10*/  BSYNC.RECONVERGENT B0 ;  /* 0x0000000000007941 */ /* 0x000fea0003800200 */
.L_x_3646:
[----:B------:R-:W1:Y:S01]  /*3d20*/  SHFL.DOWN PT, R119, R118, 0x4, 0x1f ;  /* 0x08801f0076777f89 */ /* 0x000e6200000e0000 */
[----:B------:R-:W-:Y:S01]  /*3d30*/  I2FP.F32.S32 R121, R118 ;  /* 0x0000007600797245 */ /* 0x000fe20000201400 */
[----:B------:R-:W-:Y:S01]  /*3d40*/  IMAD.U32 R125, RZ, RZ, UR6 ;  /* 0x00000006ff7d7e24 */ /* 0x000fe2000f8e00ff */
[----:B------:R-:W-:Y:S01]  /*3d50*/  ISETP.NE.AND P1, PT, R117, RZ, PT ;  /* 0x000000ff7500720c */ /* 0x000fe20003f25270 */
[----:B0-----:R-:W0:Y:S01]  /*3d60*/  SHFL.DOWN PT, R120, R92, 0x4, 0x1f ;  /* 0x08801f005c787f89 */ /* 0x001e2200000e0000 */
[----:B------:R-:W-:Y:S01]  /*3d70*/  ISETP.NE.AND P5, PT, RZ, UR7, PT ;  /* 0x00000007ff007c0c */ /* 0x000fe2000bfa5270 */
[----:B------:R-:W-:Y:S01]  /*3d80*/  BSSY.RECONVERGENT B0, `(.L_x_3648) ;  /* 0x0000060000007945 */ /* 0x000fe20003800200 */
[----:B-1----:R-:W-:Y:S01]  /*3d90*/  I2FP.F32.S32 R95, R119 ;  /* 0x00000077005f7245 */ /* 0x002fe20000201400 */
[----:B------:R-:W-:Y:S02]  /*3da0*/  IMAD.IADD R94, R119, 0x1, R118 ;  /* 0x00000001775e7824 */ /* 0x000fe400078e0276 */
[----:B0-----:R-:W-:-:S02]  /*3db0*/  FADD.FTZ R119, -R120, R92 ;  /* 0x0000005c78777221 */ /* 0x001fc40000010100 */
[----:B------:R-:W-:Y:S01]  /*3dc0*/  FMUL.FTZ R120, R120, R95 ;  /* 0x0000005f78787220 */ /* 0x000fe20000410000 */
[----:B------:R-:W-:Y:S01]  /*3dd0*/  I2FP.F32.S32 R118, R94 ;  /* 0x0000005e00767245 */ /* 0x000fe20000201400 */
[----:B------:R-:W-:Y:S02]  /*3de0*/  FMUL.FTZ R119, R119, R119 ;  /* 0x0000007777777220 */ /* 0x000fe40000410000 */
[----:B------:R-:W-:Y:S02]  /*3df0*/  FFMA.FTZ R123, R121, R92, R120 ;  /* 0x0000005c797b7223 */ /* 0x000fe40000010078 */
[----:B------:R-:W0:Y:S01]  /*3e00*/  MUFU.RCP R92, R118 ;  /* 0x00000076005c7308 */ /* 0x000e220000001000 */
[----:B------:R-:W-:Y:S01]  /*3e10*/  FMUL.FTZ R122, R119, R121 ;  /* 0x00000079777a7220 */ /* 0x000fe20000410000 */
[----:B------:R-:W1:Y:S03]  /*3e20*/  SHFL.DOWN PT, R120, R93, 0x4, 0x1f ;  /* 0x08801f005d787f89 */ /* 0x000e6600000e0000 */
[----:B------:R-:W-:Y:S01]  /*3e30*/  FMUL.FTZ R122, R122, R95 ;  /* 0x0000005f7a7a7220 */ /* 0x000fe20000410000 */
[----:B------:R-:W2:Y:S01]  /*3e40*/  SHFL.DOWN PT, R121, R94, 0x2, 0x1f ;  /* 0x08401f005e797f89 */ /* 0x000ea200000e0000 */
[----:B0-----:R-:W-:-:S05]  /*3e50*/  FMUL.FTZ R119, R92, R123 ;  /* 0x0000007b5c777220 */ /* 0x001fca0000410000 */
[----:B------:R-:W0:Y:S01]  /*3e60*/  SHFL.DOWN PT, R123, R119, 0x2, 0x1f ;  /* 0x08401f00777b7f89 */ /* 0x000e2200000e0000 */
[----:B-1----:R-:W-:Y:S01]  /*3e70*/  FADD.FTZ R95, R120, R93 ;  /* 0x0000005d785f7221 */ /* 0x002fe20000010000 */
[----:B--2---:R-:W-:-:S03]  /*3e80*/  I2FP.F32.S32 R120, R121 ;  /* 0x0000007900787245 */ /* 0x004fc60000201400 */
[----:B------:R-:W-:Y:S01]  /*3e90*/  FFMA.FTZ R95, R92, R122, R95 ;  /* 0x0000007a5c5f7223 */ /* 0x000fe2000001005f */
[----:B------:R-:W-:-:S04]  /*3ea0*/  IADD3 R92, PT, PT, R94, R121, RZ ;  /* 0x000000795e5c7210 */ /* 0x000fc80007ffe0ff */
[----:B------:R-:W1:Y:S01]  /*3eb0*/  SHFL.DOWN PT, R122, R95, 0x2, 0x1f ;  /* 0x08401f005f7a7f89 */ /* 0x000e6200000e0000 */
[----:B0-----:R-:W-:Y:S01]  /*3ec0*/  FADD.FTZ R93, R119, -R123 ;  /* 0x8000007b775d7221 */ /* 0x001fe20000010000 */
[----:B------:R-:W-:-:S03]  /*3ed0*/  FMUL.FTZ R123, R123, R120 ;  /* 0x000000787b7b7220 */ /* 0x000fc60000410000 */
[----:B------:R-:W-:Y:S01]  /*3ee0*/  FMUL.FTZ R93, R93, R93 ;  /* 0x0000005d5d5d7220 */ /* 0x000fe20000410000 */
[C---:B------:R-:W-:Y:S02]  /*3ef0*/  FFMA.FTZ R123, R118.reuse, R119, R123 ;  /* 0x00000077767b7223 */ /* 0x040fe4000001007b */
[----:B------:R-:W0:Y:S01]  /*3f00*/  SHFL.DOWN PT, R119, R92, 0x1, 0x1f ;  /* 0x08201f005c777f89 */ /* 0x000e2200000e0000 */
[----:B------:R-:W-:Y:S01]  /*3f10*/  FMUL.FTZ R121, R118, R93 ;  /* 0x0000005d76797220 */ /* 0x000fe20000410000 */
[----:B------:R-:W-:-:S03]  /*3f20*/  I2FP.F32.S32 R93, R92 ;  /* 0x0000005c005d7245 */ /* 0x000fc60000201400 */
[----:B------:R-:W-:Y:S01]  /*3f30*/  FMUL.FTZ R120, R121, R120 ;  /* 0x0000007879787220 */ /* 0x000fe20000410000 */
[----:B------:R-:W2:Y:S02]  /*3f40*/  MUFU.RCP R118, R93 ;  /* 0x0000005d00767308 */ /* 0x000ea40000001000 */
[----:B--2---:R-:W-:Y:S01]  /*3f50*/  FMUL.FTZ R94, R118, R123 ;  /* 0x0000007b765e7220 */ /* 0x004fe20000410000 */
[----:B-1----:R-:W-:Y:S01]  /*3f60*/  FADD.FTZ R123, R95, R122 ;  /* 0x0000007a5f7b7221 */ /* 0x002fe20000010000 */
[----:B0-----:R-:W-:-:S03]  /*3f70*/  I2FP.F32.S32 R122, R119 ;  /* 0x00000077007a7245 */ /* 0x001fc60000201400 */
[----:B------:R-:W0:Y:S01]  /*3f80*/  SHFL.DOWN PT, R121, R94, 0x1, 0x1f ;  /* 0x08201f005e797f89 */ /* 0x000e2200000e0000 */
[----:B------:R-:W-:Y:S01]  /*3f90*/  FFMA.FTZ R118, R118, R120, R123 ;  /* 0x0000007876767223 */ /* 0x000fe2000001007b */
[----:B------:R-:W-:-:S04]  /*3fa0*/  IADD3 R120, PT, PT, R92, R119, RZ ;  /* 0x000000775c787210 */ /* 0x000fc80007ffe0ff */
[----:B------:R-:W1:Y:S01]  /*3fb0*/  SHFL.DOWN PT, R123, R118, 0x1, 0x1f ;  /* 0x08201f00767b7f89 */ /* 0x000e6200000e0000 */
[----:B------:R-:W-:-:S04]  /*3fc0*/  I2FP.F32.S32 R120, R120 ;  /* 0x0000007800787245 */ /* 0x000fc80000201400 */
[----:B------:R-:W2:Y:S01]  /*3fd0*/  MUFU.RCP R95, R120 ;  /* 0x00000078005f7308 */ /* 0x000ea20000001000 */
[----:B0-----:R-:W-:Y:S01]  /*3fe0*/  FADD.FTZ R119, R94, -R121 ;  /* 0x800000795e777221 */ /* 0x001fe20000010000 */
[----:B------:R-:W-:-:S03]  /*3ff0*/  FMUL.FTZ R124, R121, R122 ;  /* 0x0000007a797c7220 */ /* 0x000fc60000410000 */
[----:B------:R-:W-:Y:S01]  /*4000*/  FMUL.FTZ R92, R119, R119 ;  /* 0x00000077775c7220 */ /* 0x000fe20000410000 */
[----:B------:R-:W-:-:S03]  /*4010*/  FFMA.FTZ R124, R93, R94, R124 ;  /* 0x0000005e5d7c7223 */ /* 0x000fc6000001007c */
[----:B------:R-:W-:Y:S01]  /*4020*/  FMUL.FTZ R92, R93, R92 ;  /* 0x0000005c5d5c7220 */ /* 0x000fe20000410000 */
[----:B--2---:R-:W-:-:S03]  /*4030*/  FMUL.FTZ R121, R95, R124 ;  /* 0x0000007c5f797220 */ /* 0x004fc60000410000 */
[----:B------:R-:W-:Y:S01]  /*4040*/  FMUL.FTZ R122, R92, R122 ;  /* 0x0000007a5c7a7220 */ /* 0x000fe20000410000 */
[----:B-1----:R-:W-:Y:S01]  /*4050*/  FADD.FTZ R92, R118, R123 ;  /* 0x0000007b765c7221 */ /* 0x002fe20000010000 */
[----:B------:R-:W-:Y:S01]  /*4060*/  MOV R123, UR6 ;  /* 0x00000006007b7c02 */ /* 0x000fe20008000f00 */
[----:B------:R-:W0:Y:S01]  /*4070*/  SHFL.IDX PT, R121, R121, RZ, 0x1f ;  /* 0x00001fff79797589 */ /* 0x000e2200000e0000 */
[----:B------:R-:W1:Y:S01]  /*4080*/  LDC R118, c[0x0][0x448] ;  /* 0x00011200ff767b82 */ /* 0x000e620000000800 */
[----:B------:R-:W-:-:S05]  /*4090*/  FFMA.FTZ R122, R95, R122, R92 ;  /* 0x0000007a5f7a7223 */ /* 0x000fca000001005c */
[----:B------:R-:W1:Y:S02]  /*40a0*/  SHFL.IDX PT, R93, R122, RZ, 0x1f ;  /* 0x00001fff7a5d7589 */ /* 0x000e6400000e0000 */
[----:B------:R-:W2:Y:S01]  /*40b0*/  @!P1 LDC.64 R94, c[0x0][0x3c0] ;  /* 0x0000f000ff5e9b82 */ /* 0x000ea20000000a00 */
[----:B0-----:R-:W-:-:S05]  /*40c0*/  FMUL.FTZ R92, R121, R121 ;  /* 0x00000079795c7220 */ /* 0x001fca0000410000 */
[----:B------:R-:W-:Y:S01]  /*40d0*/  FSEL R119, R92, RZ, P5 ;  /* 0x000000ff5c777208 */ /* 0x000fe20002800000 */
[----:B-1----:R-:W-:Y:S02]  /*40e0*/  FFMA.FTZ R118, R93, UR10, R118 ;  /* 0x0000000a5d767c23 */ /* 0x002fe40008010076 */
[----:B------:R-:W0:Y:S01]  /*40f0*/  @!P1 LDC.64 R92, c[0x0][0x3c8] ;  /* 0x0000f200ff5c9b82 */ /* 0x000e220000000a00 */
[----:B--2---:R-:W-:-:S04]  /*4100*/  @!P1 IMAD.WIDE R94, R123, 0x4, R94 ;  /* 0x000000047b5e9825 */ /* 0x004fc800078e025e */
[----:B------:R-:W-:Y:S01]  /*4110*/  FADD.FTZ R119, R118, R119 ;  /* 0x0000007776777221 */ /* 0x000fe20000010000 */
[----:B------:R-:W-:Y:S01]  /*4120*/  FSEL R118, R121, RZ, !P5 ;  /* 0x000000ff79767208 */ /* 0x000fe20006800000 */
[----:B------:R1:W-:Y:S04]  /*4130*/  @!P1 STG.E desc[UR8][R94.64], R121 ;  /* 0x000000795e009986 */ /* 0x0003e8000c101908 */
[----:B------:R-:W2:Y:S01]  /*4140*/  MUFU.RSQ R119, R119 ;  /* 0x0000007700777308 */ /* 0x000ea20000001400 */
[----:B0-----:R-:W-:-:S05]  /*4150*/  @!P1 IMAD.WIDE R92, R125, 0x4, R92 ;  /* 0x000000047d5c9825 */ /* 0x001fca00078e025c */
[----:B--2---:R1:W-:Y:S01]  /*4160*/  @!P1 STG.E desc[UR8][R92.64], R119 ;  /* 0x000000775c009986 */ /* 0x0043e2000c101908 */
[----:B------:R-:W-:Y:S05]  /*4170*/  @!P0 BRA `(.L_x_3649) ;  /* 0x0000000000808947 */ /* 0x000fea0003800000 */
[--C-:B-1----:R-:W-:Y:S01]  /*4180*/  FADD.FTZ R92, R5, -R118.reuse ;  /* 0x80000076055c7221 */ /* 0x102fe20000010000 */
[--C-:B------:R-:W-:Y:S01]  /*4190*/  FADD.FTZ R120, R13, -R118.reuse ;  /* 0x800000760d787221 */ /* 0x100fe20000010000 */
[--C-:B------:R-:W-:Y:S01]  /*41a0*/  FADD.FTZ R122, R8, -R118.reuse ;  /* 0x80000076087a7221 */ /* 0x100fe20000010000 */
[--C-:B------:R-:W-:Y:S01]  /*41b0*/  FADD.FTZ R124, R109, -R118.reuse ;  /* 0x800000766d7c7221 */ /* 0x100fe20000010000 */
[C---:B------:R-:W-:Y:S01]  /*41c0*/  FMUL.FTZ R93, R119.reuse, R92 ;  /* 0x0000005c775d7220 */ /* 0x040fe20000410000 */
[----:B------:R-:W-:Y:S01]  /*41d0*/  FADD.FTZ R92, R6, -R118 ;  /* 0x80000076065c7221 */ /* 0x000fe20000010000 */
        /* <DEDUP_REMOVED lines=8> */
[----:B------:R-:W-:Y:S01]  /*4260*/  FADD.FTZ R94, R101, -R118 ;  /* 0x80000076655e7221 */ /* 0x000fe20000010000 */
[----:B------:R-:W-:-:S03]  /*4270*/  FFMA.FTZ R124, R124, R87, R79 ;  /* 0x000000577c7c7223 */ /* 0x000fc6000001004f */
[----:B------:R-:W-:Y:S02]  /*4280*/  F2FP.BF16.F32.PACK_AB R92, R93, R92 ;  /* 0x0000005c5d5c723e */ /* 0x000fe400000010ff */
[----:B------:R-:W-:Y:S01]  /*4290*/  F2FP.BF16.F32.PACK_AB R93, R122, R95 ;  /* 0x0000005f7a5d723e */ /* 0x000fe200000010ff */
[----:B------:R-:W-:Y:S01]  /*42a0*/  FMUL.FTZ R95, R119, R94 ;  /* 0x0000005e775f7220 */ /* 0x000fe20000410000 */
[--C-:B------:R-:W-:Y:S01]  /*42b0*/  FADD.FTZ R94, R10, -R118.reuse ;  /* 0x800000760a5e7221 */ /* 0x100fe20000010000 */
[----:B------:R-:W-:-:S03]  /*42c0*/  FADD.FTZ R122, R12, -R118 ;  /* 0x800000760c7a7221 */ /* 0x000fc60000010000 */
[C---:B------:R-:W-:Y:S01]  /*42d0*/  FMUL.FTZ R120, R119.reuse, R94 ;  /* 0x0000005e77787220 */ /* 0x040fe20000410000 */
[----:B------:R-:W-:Y:S01]  /*42e0*/  FMUL.FTZ R121, R119, R122 ;  /* 0x0000007a77797220 */ /* 0x000fe20000410000 */
[----:B------:R-:W-:Y:S02]  /*42f0*/  FFMA.FTZ R94, R95, R84, R76 ;  /* 0x000000545f5e7223 */ /* 0x000fe4000001004c */
[----:B------:R-:W-:Y:S01]  /*4300*/  FFMA.FTZ R95, R120, R85, R77 ;  /* 0x00000055785f7223 */ /* 0x000fe2000001004d */
[----:B------:R-:W-:-:S04]  /*4310*/  FFMA.FTZ R121, R121, R86, R78 ;  /* 0x0000005679797223 */ /* 0x000fc8000001004e */
[----:B------:R-:W-:Y:S02]  /*4320*/  F2FP.BF16.F32.PACK_AB R94, R95, R94 ;  /* 0x0000005e5f5e723e */ /* 0x000fe400000010ff */
[----:B------:R-:W-:Y:S02]  /*4330*/  F2FP.BF16.F32.PACK_AB R95, R124, R121 ;  /* 0x000000797c5f723e */ /* 0x000fe400000010ff */
[----:B------:R-:W0:Y:S02]  /*4340*/  LDC.64 R120, c[0x0][0x428] ;  /* 0x00010a00ff787b82 */ /* 0x000e240000000a00 */
[C---:B0-----:R-:W-:Y:S01]  /*4350*/  IMAD.WIDE.U32 R120, R0.reuse, 0x10, R120 ;  /* 0x0000001000787825 */ /* 0x041fe200078e0078 */
[----:B------:R-:W-:-:S04]  /*4360*/  IADD3 R0, PT, PT, R0, 0x100, RZ ;  /* 0x0000010000007810 */ /* 0x000fc80007ffe0ff */
[----:B------:R0:W-:Y:S03]  /*4370*/  STG.E.128 desc[UR8][R120.64], R92 ;  /* 0x0000005c78007986 */ /* 0x0001e6000c101d08 */
.L_x_3649:
[----:B------:R-:W-:Y:S05]  /*4380*/  BSYNC.RECONVERGENT B0 ;  /* 0x0000000000007941 */ /* 0x000fea0003800200 */
.L_x_3648:
[----:B------:R-:W-:Y:S04]  /*4390*/  BSSY.RECONVERGENT B0, `(.L_x_3650) ;  /* 0x0000022000007945 */ /* 0x000fe80003800200 */
[----:B------:R-:W-:Y:S05]  /*43a0*/  @!P2 BRA `(.L_x_3651) ;  /* 0x000000000080a947 */ /* 0x000fea0003800000 */
[--C-:B01----:R-:W-:Y:S01]  /*43b0*/  FADD.FTZ R92, R7, -R118.reuse ;  /* 0x80000076075c7221 */ /* 0x103fe20000010000 */
        /* <DEDUP_REMOVED lines=31> */
.L_x_3651:
[----:B------:R-:W-:Y:S05]  /*45b0*/  BSYNC.RECONVERGENT B0 ;  /* 0x0000000000007941 */ /* 0x000fea0003800200 */
.L_x_3650:
[----:B------:R-:W-:Y:S04]  /*45c0*/  BSSY.RECONVERGENT B0, `(.L_x_3652) ;  /* 0x0000022000007945 */ /* 0x000fe80003800200 */
[----:B------:R-:W-:Y:S05]  /*45d0*/  @!P3 BRA `(.L_x_3653) ;  /* 0x000000000080b947 */ /* 0x000fea0003800000 */
[--C-:B012---:R-:W-:Y:S01]  /*45e0*/  FADD.FTZ R92, R9, -R118.reuse ;  /* 0x80000076095c7221 */ /* 0x107fe20000010000 */
        /* <DEDUP_REMOVED lines=31> */
.L_x_3653:
[----:B------:R-:W-:Y:S05]  /*47e0*/  BSYNC.RECONVERGENT B0 ;  /* 0x0000000000007941 */ /* 0x000fea0003800200 */
.L_x_3652:
        /* <DEDUP_REMOVED lines=24> */
[----:B------:R-:W-:Y:S01]  /*4970*/  FFMA.FTZ R120, R120, R43, R35 ;  /* 0x0000002b78787223 */ /* 0x000fe20000010023 */
[----:B------:R-:W-:Y:S01]  /*4980*/  F2FP.BF16.F32.PACK_AB R95, R118, R95 ;  /* 0x0000005f765f723e */ /* 0x000fe200000010ff */
[----:B------:R-:W-:Y:S01]  /*4990*/  FFMA.FTZ R121, R92, R41, R33 ;  /* 0x000000295c797223 */ /* 0x000fe20000010021 */
[----:B------:R-:W-:-:S02]  /*49a0*/  F2FP.BF16.F32.PACK_AB R94, R119, R94 ;  /* 0x0000005e775e723e */ /* 0x000fc400000010ff */
[----:B------:R-:W0:Y:S01]  /*49b0*/  LDC.64 R118, c[0x0][0x428] ;  /* 0x00010a00ff767b82 */ /* 0x000e220000000a00 */
[----:B------:R-:W-:Y:S02]  /*49c0*/  F2FP.BF16.F32.PACK_AB R93, R120, R93 ;  /* 0x0000005d785d723e */ /* 0x000fe400000010ff */
[----:B------:R-:W-:Y:S01]  /*49d0*/  F2FP.BF16.F32.PACK_AB R92, R121, R122 ;  /* 0x0000007a795c723e */ /* 0x000fe200000010ff */
[----:B0-----:R-:W-:-:S05]  /*49e0*/  IMAD.WIDE.U32 R118, R0, 0x10, R118 ;  /* 0x0000001000767825 */ /* 0x001fca00078e0076 */
[----:B------:R4:W-:Y:S02]  /*49f0*/  STG.E.128 desc[UR8][R118.64], R92 ;  /* 0x0000005c76007986 */ /* 0x0009e4000c101d08 */
.L_x_3655:
[----:B------:R-:W-:Y:S05]  /*4a00*/  BSYNC.RECONVERGENT B0 ;  /* 0x0000000000007941 */ /* 0x000fea0003800200 */
.L_x_3654:
[----:B------:R-:W-:Y:S02]  /*4a10*/  UIADD3 UR6, UPT, UPT, UR6, UR12, URZ ;  /* 0x0000000c06067290 */ /* 0x000fe4000fffe0ff */
[----:B------:R-:W-:Y:S02]  /*4a20*/  UPLOP3.LUT UP2, UPT, UPT, UPT, UP2, 0x40, 0x4 ;  /* 0x000000000004789c */ /* 0x000fe40003f4e820 */
[----:B------:R-:W-:-:S09]  /*4a30*/  UISETP.GE.AND UP1, UPT, UR6, UR13, UPT ;  /* 0x0000000d0600728c */ /* 0x000fd2000bf26270 */
[----:B------:R-:W-:Y:S05]  /*4a40*/  BRA.U !UP1, `(.L_x_3656) ;  /* 0xffffffbd09607547 */ /* 0x000fea000b83ffff */
[----:B------:R-:W-:Y:S05]  /*4a50*/  EXIT ;  /* 0x000000000000794d */ /* 0x000fea0003800000 */
.L_x_3657:
        /* <DEDUP_REMOVED lines=10> */
.L_x_18022:


//--------------------- .text._ZN10layer_norm31ln_parallel_residual_fwd_kernelINS_13Kernel_traitsIf13__nv_bfloat16S2_S2_fjLj8192ELj1ELj1ELj8ELj16ENS_18Kernel_traits_baseILj8192EfS2_S2_S2_fjLj256EEEEELb0ELb1ELb1EEEvNS_9FwdParamsE --------------------------
	.section	.text._ZN10layer_norm31ln_parallel_residual_fwd_kernelINS_13Kernel_traitsIf13__nv_bfloat16S2_S2_fjLj8192ELj1ELj1ELj8ELj16ENS_18Kernel_traits_baseILj8192EfS2_S2_S2_fjLj256EEEEELb0ELb1ELb1EEEvNS_9FwdParamsE,"ax",@progbits
	.align	128
        .global         _ZN10layer_norm31ln_parallel_residual_fwd_kernelINS_13Kernel_traitsIf13__nv_bfloat16S2_S2_fjLj8192ELj1ELj1ELj8ELj16ENS_18Kernel_traits_baseILj8192EfS2_S2_S2_fjLj256EEEEELb0ELb1ELb1EEEvNS_9FwdParamsE
        .type           _ZN10layer_norm31ln_parallel_residual_fwd_kernelINS_13Kernel_traitsIf13__nv_bfloat16S2_S2_fjLj8192ELj1ELj1ELj8ELj16ENS_18Kernel_traits_baseILj8192EfS2_S2_S2_fjLj256EEEEELb0ELb1ELb1EEEvNS_9FwdParamsE,@function
        .size           _ZN10layer_norm31ln_parallel_residual_fwd_kernelINS_13Kernel_traitsIf13__nv_bfloat16S2_S2_fjLj8192ELj1ELj1ELj8ELj16ENS_18Kernel_traits_baseILj8192EfS2_S2_S2_fjLj256EEEEELb0ELb1ELb1EEEvNS_9FwdParamsE,(.L_x_18023 - _ZN10layer_norm31ln_parallel_residual_fwd_kernelINS_13Kernel_traitsIf13__nv_bfloat16S2_S2_fjLj8192ELj1ELj1ELj8ELj16ENS_18Kernel_traits_baseILj8192EfS2_S2_S2_fjLj256EEEEELb0ELb1ELb1EEEvNS_9FwdParamsE)
        .other          _ZN10layer_norm31ln_parallel_residual_fwd_kernelINS_13Kernel_traitsIf13__nv_bfloat16S2_S2_fjLj8192ELj1ELj1ELj8ELj16ENS_18Kernel_traits_baseILj8192EfS2_S2_S2_fjLj256EEEEELb0ELb1ELb1EEEvNS_9FwdParamsE,@"STO_CUDA_ENTRY STV_DEFAULT"
_ZN10layer_norm31ln_parallel_residual_fwd_kernelINS_13Kernel_traitsIf13__nv_bfloat16S2_S2_fjLj8192ELj1ELj1ELj8ELj16ENS_18Kernel_traits_baseILj8192EfS2_S2_S2_fjLj256EEEEELb0ELb1ELb1EEEvNS_9FwdParamsE:
.text._ZN10layer_norm31ln_parallel_residual_fwd_kernelINS_13Kernel_traitsIf13__nv_bfloat16S2_S2_fjLj8192ELj1ELj1ELj8ELj16ENS_18Kernel_traits_baseILj8192EfS2_S2_S2_fjLj256EEEEELb0ELb1ELb1EEEvNS_9FwdParamsE:
[----:B------:R-:W-:Y:S01]  /*0000*/  LDC R1, c[0x0][0x37c] ;  /* 0x0000df00ff017b82 */ /* 0x000fe20000000800 */
[----:B------:R-:W0:Y:S07]  /*0010*/  LDCU.64 UR10, c[0x0][0x438] ;  /* 0x00008700ff0a77ac */ /* 0x000e2e0008000a00 */
[----:B------:R-:W1:Y:S01]  /*0020*/  LDC.64 R6, c[0x0][0x398] ;  /* 0x0000e600ff067b82 */ /* 0x000e620000000a00 */
[----:B------:R-:W2:Y:S01]  /*0030*/  S2R R92, SR_TID.X ;  /* 0x00000000005c7919 */ /* 0x000ea20000002100 */
[----:B------:R-:W1:Y:S01]  /*0040*/  LDCU.64 UR8, c[0x0][0x3a0] ;  /* 0x00007400ff0877ac */ /* 0x000e620008000a00 */
[----:B------:R-:W3:Y:S05]  /*0050*/  LDCU.64 UR6, c[0x0][0x358] ;  /* 0x00006b00ff0677ac */ /* 0x000eea0008000a00 */
[----:B------:R-:W4:Y:S01]  /*0060*/  S2UR UR4, SR_CTAID.X ;  /* 0x00000000000479c3 */ /* 0x000f220000002500 */
[----:B0-----:R-:W-:-:S04]  /*0070*/  UISETP.NE.U32.AND UP0, UPT, UR10, URZ, UPT ;  /* 0x000000ff0a00728c */ /* 0x001fc8000bf05070 */
[----:B------:R-:W-:Y:S01]  /*0080*/  UISETP.NE.AND.EX UP0, UPT, UR11, URZ, UPT, UP0 ;  /* 0x000000ff0b00728c */ /* 0x000fe2000bf05300 */
[----:B-1----:R-:W-:-:S04]  /*0090*/  LOP3.LUT P0, RZ, R6, UR8, RZ, 0xfc, !PT ;  /* 0x0000000806ff7c12 */ /* 0x002fc8000f80fcff */
[----:B------:R-:W-:Y:S02]  /*00a0*/  LOP3.LUT P0, RZ, R7, UR9, RZ, 0xfc, P0 ;  /* 0x0000000907ff7c12 */ /* 0x000fe4000800fcff */
[----:B----4-:R-:W-:Y:S02]  /*00b0*/  MOV R11, UR4 ;  /* 0x00000004000b7c02 */ /* 0x010fe40008000f00 */
[----:B--23--:R-:W-:Y:S09]  /*00c0*/  BRA.U !UP0, `(.L_x_3658) ;  /* 0x0000000108547547 */ /* 0x00cff2000b800000 */
        /* <DEDUP_REMOVED lines=21> */
.L_x_3658:
[----:B------:R-:W0:Y:S02]  /*0220*/  LDC.64 R2, c[0x0][0x3d0] ;  /* 0x0000f400ff027b82 */ /* 0x000e240000000a00 */
[----:B0-----:R-:W-:-:S05]  /*0230*/  IMAD.WIDE.U32 R2, R92, 0x20, R2 ;  /* 0x000000205c027825 */ /* 0x001fca00078e0002 */
        /* <DEDUP_REMOVED lines=23> */
[----:B0-----:R-:W-:-:S07]  /*03b0*/  CS2R R52, SRZ ;  /* 0x0000000000347805 */ /* 0x001fce000001ff00 */
.L_x_3659:
[----:B------:R-:W1:Y:S02]  /*03c0*/  LDCU UR4, c[0x0][0x384] ;  /* 0x00007080ff0477ac */ /* 0x000e640008000800 */
[----:B-1----:R-:W-:-:S13]  /*03d0*/  ISETP.GE.AND P1, PT, R11, UR4, PT ;  /* 0x000000040b007c0c */ /* 0x002fda000bf26270 */
[----:B------:R-:W-:Y:S05]  /*03e0*/  @P1 EXIT ;  /* 0x000000000000194d */ /* 0x000fea0003800000 */
[----:B------:R-:W-:Y:S01]  /*03f0*/  ISETP.NE.U32.AND P1, PT, R6, RZ, PT ;  /* 0x000000ff0600720c */ /* 0x000fe20003f25070 */
[----:B------:R-:W1:Y:S03]  /*0400*/  LDCU UR8, c[0x0][0x388] ;  /* 0x00007100ff0877ac */ /* 0x000e660008000800 */
[----:B------:R-:W-:Y:S01]  /*0410*/  ISETP.NE.AND.EX P1, PT, R7, RZ, PT, P1 ;  /* 0x000000ff0700720c */ /* 0x000fe20003f25310 */
[----:B------:R-:W2:Y:S01]  /*0420*/  LDCU.U8 UR14, c[0x0][0x410] ;  /* 0x00008200ff0e77ac */ /* 0x000ea20008000000 */
[----:B------:R-:W3:Y:S01]  /*0430*/  LDCU UR9, c[0x0][0x400] ;  /* 0x00008000ff0977ac */ /* 0x000ee20008000800 */
[----:B------:R-:W4:Y:S01]  /*0440*/  LDCU.64 UR10, c[0x0][0x3a0] ;  /* 0x00007400ff0a77ac */ /* 0x000f220008000a00 */
[----:B------:R-:W0:Y:S01]  /*0450*/  LDCU.64 UR12, c[0x0][0x398] ;  /* 0x00007300ff0c77ac */ /* 0x000e220008000a00 */
[----:B------:R-:W-:-:S11]  /*0460*/  UPLOP3.LUT UP2, UPT, UPT, UPT, UPT, 0x40, 0x4 ;  /* 0x000000000004789c */ /* 0x000fd60003f4e870 */
.L_x_3680:
[----:B----4-:R-:W-:Y:S01]  /*0470*/  ISETP.NE.U32.AND P2, PT, RZ, UR10, PT ;  /* 0x0000000aff007c0c */ /* 0x010fe2000bf45070 */
[----:B------:R-:W4:Y:S01]  /*0480*/  LDC.64 R112, c[0x0][0x390] ;  /* 0x0000e400ff707b82 */ /* 0x000f220000000a00 */
[----:B-1----:R-:W-:Y:S02]  /*0490*/  IMAD R0, R11, UR8, RZ ;  /* 0x000000080b007c24 */ /* 0x002fe4000f8e02ff */
[----:B------:R-:W-:-:S03]  /*04a0*/  ISETP.NE.AND.EX P2, PT, RZ, UR11, PT, P2 ;  /* 0x0000000bff007c0c */ /* 0x000fc6000bf45320 */
[----:B0-----:R-:W-:Y:S02]  /*04b0*/  SHF.R.S32.HI R3, RZ, 0x1f, R0 ;  /* 0x0000001fff037819 */ /* 0x001fe40000011400 */
[----:B------:R-:W0:Y:S02]  /*04c0*/  @P1 LDC.64 R6, c[0x0][0x398] ;  /* 0x0000e600ff061b82 */ /* 0x000e240000000a00 */
[----:B------:R-:W-:-:S04]  /*04d0*/  LEA.HI R3, R3, R0, RZ, 0x3 ;  /* 0x0000000003037211 */ /* 0x000fc800078f18ff */
[----:B------:R-:W-:Y:S02]  /*04e0*/  LEA.HI.SX32 R10, R3, R92, 0x1d ;  /* 0x0000005c030a7211 */ /* 0x000fe400078feaff */
[----:B------:R-:W1:Y:S03]  /*04f0*/  @P2 LDC.64 R8, c[0x0][0x3a0] ;  /* 0x0000e800ff082b82 */ /* 0x000e660000000a00 */
[----:B----4-:R-:W-:-:S06]  /*0500*/  IMAD.WIDE.U32 R88, R10, 0x10, R112 ;  /* 0x000000100a587825 */ /* 0x010fcc00078e0070 */
[----:B-----5:R-:W5:Y:S01]  /*0510*/  LDG.E.128 R88, desc[UR6][R88.64] ;  /* 0x0000000658587981 */ /* 0x020f62000c1e1d00 */
[----:B0-----:R-:W-:-:S05]  /*0520*/  @P1 IMAD.WIDE.U32 R6, R10, 0x10, R6 ;  /* 0x000000100a061825 */ /* 0x001fca00078e0006 */
[----:B------:R0:W5:Y:S01]  /*0530*/  @P1 LDG.E.128 R16, desc[UR6][R6.64] ;  /* 0x0000000606101981 */ /* 0x000162000c1e1d00 */
[----:B-1----:R-:W-:-:S05]  /*0540*/  @P2 IMAD.WIDE.U32 R8, R10, 0x10, R8 ;  /* 0x000000100a082825 */ /* 0x002fca00078e0008 */
[----:B------:R-:W4:Y:S02]  /*0550*/  @P2 LDG.E.128 R20, desc[UR6][R8.64] ;  /* 0x0000000608142981 */ /* 0x000f24000c1e1d00 */
[----:B----4-:R-:W-:Y:S02]  /*0560*/  PRMT R4, R23, 0x7632, R4 ;  /* 0x0000763217047816 */ /* 0x010fe40000000004 */
[----:B------:R-:W-:Y:S02]  /*0570*/  PRMT R3, R22, 0x7632, R3 ;  /* 0x0000763216037816 */ /* 0x000fe40000000003 */
[----:B------:R-:W-:Y:S02]  /*0580*/  PRMT R2, R21, 0x7632, R2 ;  /* 0x0000763215027816 */ /* 0x000fe40000000002 */
[----:B------:R-:W-:Y:S01]  /*0590*/  PRMT R0, R20, 0x7632, R0 ;  /* 0x0000763214007816 */ /* 0x000fe20000000000 */
[----:B0-----:R-:W-:Y:S06]  /*05a0*/  @!P1 BRA `(.L_x_3660) ;  /* 0x00000004006c9947 */ /* 0x001fec0003800000 */
[----:B------:R-:W-:Y:S05]  /*05b0*/  @!P2 BRA `(.L_x_3661) ;  /* 0x0000000000d4a947 */ /* 0x000fea0003800000 */
[C---:B-----5:R-:W-:Y:S01]  /*05c0*/  PRMT R8, R89.reuse, 0x7632, R8 ;  /* 0x0000763259087816 */ /* 0x060fe20000000008 */
[----:B------:R-:W-:Y:S01]  /*05d0*/  IMAD.U32 R15, R18, 0x10000, RZ ;  /* 0x00010000120f7824 */ /* 0x000fe200078e00ff */
[----:B------:R-:W-:Y:S01]  /*05e0*/  SHF.L.U32 R89, R89, 0x10, RZ ;  /* 0x0000001059597819 */ /* 0x000fe200000006ff */
[----:B------:R-:W-:Y:S01]  /*05f0*/  IMAD.U32 R7, R16, 0x10000, RZ ;  /* 0x0001000010077824 */ /* 0x000fe200078e00ff */
[----:B------:R-:W-:Y:S01]  /*0600*/  SHF.L.U32 R6, R17, 0x10, RZ ;  /* 0x0000001011067819 */ /* 0x000fe200000006ff */
[----:B------:R-:W-:Y:S01]  /*0610*/  IMAD.U32 R8, R8, 0x10000, RZ ;  /* 0x0001000008087824 */ /* 0x000fe200078e00ff */
[----:B------:R-:W-:Y:S02]  /*0620*/  PRMT R5, R88, 0x7632, R5 ;  /* 0x0000763258057816 */ /* 0x000fe40000000005 */
[----:B------:R-:W-:Y:S01]  /*0630*/  PRMT R93, R91, 0x7632, R93 ;  /* 0x000076325b5d7816 */ /* 0x000fe2000000005d */
[--C-:B------:R-:W-:Y:S01]  /*0640*/  FADD.FTZ R89, R89, R6.reuse ;  /* 0x0000000659597221 */ /* 0x100fe20000010000 */
[----:B------:R-:W-:-:S02]  /*0650*/  PRMT R6, R16, 0x7632, R6 ;  /* 0x0000763210067816 */ /* 0x000fc40000000006 */
[----:B------:R-:W-:Y:S01]  /*0660*/  SHF.L.U32 R91, R91, 0x10, RZ ;  /* 0x000000105b5b7819 */ /* 0x000fe200000006ff */
[----:B------:R-:W-:Y:S01]  /*0670*/  IMAD.U32 R93, R93, 0x10000, RZ ;  /* 0x000100005d5d7824 */ /* 0x000fe200078e00ff */
[----:B------:R-:W-:Y:S02]  /*0680*/  SHF.L.U32 R12, R19, 0x10, RZ ;  /* 0x00000010130c7819 */ /* 0x000fe400000006ff */
[----:B------:R-:W-:Y:S02]  /*0690*/  SHF.L.U32 R5, R5, 0x10, RZ ;  /* 0x0000001005057819 */ /* 0x000fe400000006ff */
[----:B------:R-:W-:Y:S01]  /*06a0*/  SHF.L.U32 R6, R6, 0x10, RZ ;  /* 0x0000001006067819 */ /* 0x000fe200000006ff */
[----:B------:R-:W-:Y:S01]  /*06b0*/  FADD.FTZ R91, R91, R12 ;  /* 0x0000000c5b5b7221 */ /* 0x000fe20000010000 */
[C---:B------:R-:W-:Y:S02]  /*06c0*/  PRMT R13, R90.reuse, 0x7632, R13 ;  /* 0x000076325a0d7816 */ /* 0x040fe4000000000d */
[----:B------:R-:W-:Y:S01]  /*06d0*/  SHF.L.U32 R90, R90, 0x10, RZ ;  /* 0x000000105a5a7819 */ /* 0x000fe200000006ff */
[----:B------:R-:W-:Y:S01]  /*06e0*/  FADD.FTZ R12, R5, R6 ;  /* 0x00000006050c7221 */ /* 0x000fe20000010000 */
[----:B------:R-:W-:-:S02]  /*06f0*/  PRMT R9, R17, 0x7632, R9 ;  /* 0x0000763211097816 */ /* 0x000fc40000000009 */
[----:B------:R-:W-:Y:S01]  /*0700*/  PRMT R6, R19, 0x7632, R6 ;  /* 0x0000763213067816 */ /* 0x000fe20000000006 */
[----:B------:R-:W-:Y:S01]  /*0710*/  FADD.FTZ R15, R90, R15 ;  /* 0x0000000f5a0f7221 */ /* 0x000fe20000010000 */
[----:B------:R-:W-:Y:S02]  /*0720*/  SHF.L.U32 R88, R88, 0x10, RZ ;  /* 0x0000001058587819 */ /* 0x000fe400000006ff */
[----:B------:R-:W-:Y:S02]  /*0730*/  PRMT R5, R18, 0x7632, R5 ;  /* 0x0000763212057816 */ /* 0x000fe40000000005 */
        /* <DEDUP_REMOVED lines=11> */
[----:B------:R-:W-:-:S02]  /*07f0*/  SHF.L.U32 R4, R4, 0x10, RZ ;  /* 0x0000001004047819 */ /* 0x000fc400000006ff */
[----:B------:R-:W-:Y:S01]  /*0800*/  FADD.FTZ R90, R13, R90 ;  /* 0x0000005a0d5a7221 */ /* 0x000fe20000010000 */
        /* <DEDUP_REMOVED lines=16> */
.L_x_3661:
[----:B-----5:R-:W-:Y:S01]  /*0910*/  SHF.L.U32 R8, R89, 0x10, RZ ;  /* 0x0000001059087819 */ /* 0x020fe200000006ff */
[----:B------:R-:W-:Y:S01]  /*0920*/  IMAD.U32 R7, R90, 0x10000, RZ ;  /* 0x000100005a077824 */ /* 0x000fe200078e00ff */
[----:B------:R-:W-:Y:S02]  /*0930*/  SHF.L.U32 R3, R17, 0x10, RZ ;  /* 0x0000001011037819 */ /* 0x000fe400000006ff */
        /* <DEDUP_REMOVED lines=9> */
[----:B------:R-:W-:Y:S01]  /*09d0*/  IMAD.U32 R91, R91, 0x10000, RZ ;  /* 0x000100005b5b7824 */ /* 0x000fe200078e00ff */
[----:B------:R-:W-:Y:S02]  /*09e0*/  PRMT R12, R90, 0x7632, R12 ;  /* 0x000076325a0c7816 */ /* 0x000fe4000000000c */
[----:B------:R-:W-:Y:S02]  /*09f0*/  PRMT R3, R18, 0x7632, R3 ;  /* 0x0000763212037816 */ /* 0x000fe40000000003 */
[----:B------:R-:W-:Y:S01]  /*0a00*/  PRMT R6, R89, 0x7632, R6 ;  /* 0x0000763259067816 */ /* 0x000fe20000000006 */
[----:B------:R-:W-:Y:S01]  /*0a10*/  IMAD.U32 R12, R12, 0x10000, RZ ;  /* 0x000100000c0c7824 */ /* 0x000fe200078e00ff */
[----:B------:R-:W-:-:S02]  /*0a20*/  PRMT R2, R17, 0x7632, R2 ;  /* 0x0000763211027816 */ /* 0x000fc40000000002 */
[----:B------:R-:W-:Y:S02]  /*0a30*/  PRMT R0, R16, 0x7632, R0 ;  /* 0x0000763210007816 */ /* 0x000fe40000000000 */
[----:B------:R-:W-:Y:S01]  /*0a40*/  SHF.L.U32 R13, R5, 0x10, RZ ;  /* 0x00000010050d7819 */ /* 0x000fe200000006ff */
        /* <DEDUP_REMOVED lines=17> */
.L_x_3660:
[----:B------:R-:W-:Y:S05]  /*0b60*/  @!P2 BRA `(.L_x_3663) ;  /* 0x000000000084a947 */ /* 0x000fea0003800000 */
[----:B-----5:R-:W-:Y:S02]  /*0b70*/  SHF.L.U32 R8, R89, 0x10, RZ ;  /* 0x0000001059087819 */ /* 0x020fe400000006ff */
[----:B------:R-:W-:Y:S02]  /*0b80*/  SHF.L.U32 R7, R21, 0x10, RZ ;  /* 0x0000001015077819 */ /* 0x000fe400000006ff */
[----:B------:R-:W-:Y:S02]  /*0b90*/  SHF.L.U32 R9, R88, 0x10, RZ ;  /* 0x0000001058097819 */ /* 0x000fe400000006ff */
[C---:B------:R-:W-:Y:S01]  /*0ba0*/  PRMT R14, R90.reuse, 0x7632, R14 ;  /* 0x000076325a0e7816 */ /* 0x040fe2000000000e */
[----:B------:R-:W-:Y:S01]  /*0bb0*/  IMAD.U32 R90, R90, 0x10000, RZ ;  /* 0x000100005a5a7824 */ /* 0x000fe200078e00ff */
[----:B------:R-:W-:Y:S01]  /*0bc0*/  SHF.L.U32 R6, R20, 0x10, RZ ;  /* 0x0000001014067819 */ /* 0x000fe200000006ff */
[----:B------:R-:W-:Y:S01]  /*0bd0*/  FADD.FTZ R8, R8, R7 ;  /* 0x0000000708087221 */ /* 0x000fe20000010000 */
[----:B------:R-:W-:-:S02]  /*0be0*/  SHF.L.U32 R13, R22, 0x10, RZ ;  /* 0x00000010160d7819 */ /* 0x000fc400000006ff */
[----:B------:R-:W-:Y:S01]  /*0bf0*/  PRMT R5, R88, 0x7632, R5 ;  /* 0x0000763258057816 */ /* 0x000fe20000000005 */
[----:B------:R-:W-:Y:S01]  /*0c00*/  FADD.FTZ R9, R9, R6 ;  /* 0x0000000609097221 */ /* 0x000fe20000010000 */
        /* <DEDUP_REMOVED lines=23> */
.L_x_3663:
        /* <DEDUP_REMOVED lines=11> */
[----:B------:R-:W-:-:S07]  /*0e30*/  SHF.L.U32 R5, R5, 0x10, RZ ;  /* 0x0000001005057819 */ /* 0x000fce00000006ff */
.L_x_3662:
[----:B------:R-:W0:Y:S01]  /*0e40*/  @P0 LDC.64 R94, c[0x0][0x3a8] ;  /* 0x0000ea00ff5e0b82 */ /* 0x000e220000000a00 */
[----:B------:R-:W-:-:S05]  /*0e50*/  IADD3 R0, PT, PT, R10, 0x100, RZ ;  /* 0x000001000a007810 */ /* 0x000fca0007ffe0ff */
[----:B------:R-:W-:Y:S02]  /*0e60*/  IMAD.WIDE.U32 R88, R0, 0x10, R112 ;  /* 0x0000001000587825 */ /* 0x000fe400078e0070 */
[----:B------:R-:W1:Y:S08]  /*0e70*/  @P1 LDC.64 R96, c[0x0][0x398] ;  /* 0x0000e600ff601b82 */ /* 0x000e700000000a00 */
[----:B------:R-:W4:Y:S01]  /*0e80*/  @P2 LDC.64 R98, c[0x0][0x3a0] ;  /* 0x0000e800ff622b82 */ /* 0x000f220000000a00 */
[----:B0-----:R-:W-:-:S05]  /*0e90*/  @P0 IMAD.WIDE.U32 R94, R10, 0x10, R94 ;  /* 0x000000100a5e0825 */ /* 0x001fca00078e005e */
[----:B------:R0:W-:Y:S01]  /*0ea0*/  @P0 STG.E.128 desc[UR6][R94.64], R12 ;  /* 0x0000000c5e000986 */ /* 0x0001e2000c101d06 */
[----:B-1----:R-:W-:-:S03]  /*0eb0*/  @P1 IMAD.WIDE.U32 R96, R0, 0x10, R96 ;  /* 0x0000001000601825 */ /* 0x002fc600078e0060 */
[----:B------:R-:W5:Y:S04]  /*0ec0*/  LDG.E.128 R88, desc[UR6][R88.64] ;  /* 0x0000000658587981 */ /* 0x000f68000c1e1d00 */
[----:B------:R0:W5:Y:S01]  /*0ed0*/  @P1 LDG.E.128 R16, desc[UR6][R96.64] ;  /* 0x0000000660101981 */ /* 0x000162000c1e1d00 */
[----:B----4-:R-:W-:-:S05]  /*0ee0*/  @P2 IMAD.WIDE.U32 R98, R0, 0x10, R98 ;  /* 0x0000001000622825 */ /* 0x010fca00078e0062 */
[----:B------:R0:W5:Y:S01]  /*0ef0*/  @P2 LDG.E.128 R20, desc[UR6][R98.64] ;  /* 0x0000000662142981 */ /* 0x000162000c1e1d00 */
[----:B------:R-:W-:-:S04]  /*0f00*/  UISETP.NE.U32.AND UP0, UPT, UR12, URZ, UPT ;  /* 0x000000ff0c00728c */ /* 0x000fc8000bf05070 */
[----:B------:R-:W-:-:S09]  /*0f10*/  UISETP.NE.AND.EX UP0, UPT, UR13, URZ, UPT, UP0 ;  /* 0x000000ff0d00728c */ /* 0x000fd2000bf05300 */
[----:B0-----:R-:W-:Y:S05]  /*0f20*/  BRA.U UP0, `(.L_x_3664) ;  /* 0x0000000100d47547 */ /* 0x001fea000b800000 */
        /* <DEDUP_REMOVED lines=20> */
.L_x_3665:
[----:B------:R-:W-:Y:S01]  /*1070*/  PRMT R12, R88, 0x7632, R12 ;  /* 0x00007632580c7816 */ /* 0x000fe2000000000c */
[----:B------:R-:W-:Y:S01]  /*1080*/  IMAD.U32 R93, R20, 0x10000, RZ ;  /* 0x00010000145d7824 */ /* 0x000fe200078e00ff */
[----:B------:R-:W-:Y:S02]  /*1090*/  PRMT R14, R90, 0x7632, R14 ;  /* 0x000076325a0e7816 */ /* 0x000fe4000000000e */
[----:B------:R-:W-:Y:S02]  /*10a0*/  PRMT R15, R91, 0x7632, R15 ;  /* 0x000076325b0f7816 */ /* 0x000fe4000000000f */
[----:B------:R-:W-:Y:S02]  /*10b0*/  SHF.L.U32 R88, R88, 0x10, RZ ;  /* 0x0000001058587819 */ /* 0x000fe400000006ff */
[----:B------:R-:W-:Y:S01]  /*10c0*/  SHF.L.U32 R100, R99, 0x10, RZ ;  /* 0x0000001063647819 */ /* 0x000fe200000006ff */
[----:B------:R-:W-:Y:S01]  /*10d0*/  IMAD.U32 R99, R98, 0x10000, RZ ;  /* 0x0001000062637824 */ /* 0x000fe200078e00ff */
[----:B------:R-:W-:Y:S01]  /*10e0*/  PRMT R13, R89, 0x7632, R13 ;  /* 0x00007632590d7816 */ /* 0x000fe2000000000d */
[----:B------:R-:W-:Y:S01]  /*10f0*/  FADD.FTZ R93, R93, R88 ;  /* 0x000000585d5d7221 */ /* 0x000fe20000010000 */
[----:B------:R-:W-:-:S02]  /*1100*/  SHF.L.U32 R98, R97, 0x10, RZ ;  /* 0x0000001061627819 */ /* 0x000fc400000006ff */
        /* <DEDUP_REMOVED lines=23> */
.L_x_3664:
[----:B------:R-:W-:-:S04]  /*1280*/  UISETP.NE.U32.AND UP1, UPT, UR10, URZ, UPT ;  /* 0x000000ff0a00728c */ /* 0x000fc8000bf25070 */
[----:B------:R-:W-:-:S09]  /*1290*/  UISETP.NE.AND.EX UP1, UPT, UR11, URZ, UPT, UP1 ;  /* 0x000000ff0b00728c */ /* 0x000fd2000bf25310 */
[----:B------:R-:W-:Y:S05]  /*12a0*/  BRA.U UP1, `(.L_x_3667) ;  /* 0x0000000101947547 */ /* 0x000fea000b800000 */
[C---:B-----5:R-:W-:Y:S02]  /*12b0*/  PRMT R97, R89.reuse, 0x7632, R97 ;  /* 0x0000763259617816 */ /* 0x060fe40000000061 */
[C---:B------:R-:W-:Y:S02]  /*12c0*/  PRMT R96, R88.reuse, 0x7632, R96 ;  /* 0x0000763258607816 */ /* 0x040fe40000000060 */
[----:B------:R-:W-:Y:S02]  /*12d0*/  SHF.L.U32 R89, R89, 0x10, RZ ;  /* 0x0000001059597819 */ /* 0x000fe400000006ff */
[----:B------:R-:W-:Y:S02]  /*12e0*/  SHF.L.U32 R94, R17, 0x10, RZ ;  /* 0x00000010115e7819 */ /* 0x000fe400000006ff */
[----:B------:R-:W-:Y:S02]  /*12f0*/  SHF.L.U32 R88, R88, 0x10, RZ ;  /* 0x0000001058587819 */ /* 0x000fe400000006ff */
[----:B------:R-:W-:Y:S01]  /*1300*/  SHF.L.U32 R93, R16, 0x10, RZ ;  /* 0x00000010105d7819 */ /* 0x000fe200000006ff */
[----:B------:R-:W-:Y:S01]  /*1310*/  FADD.FTZ R94, R94, R89 ;  /* 0x000000595e5e7221 */ /* 0x000fe20000010000 */
[C---:B------:R-:W-:Y:S01]  /*1320*/  PRMT R98, R90.reuse, 0x7632, R98 ;  /* 0x000076325a627816 */ /* 0x040fe20000000062 */
[----:B------:R-:W-:Y:S01]  /*1330*/  IMAD.U32 R90, R90, 0x10000, RZ ;  /* 0x000100005a5a7824 */ /* 0x000fe200078e00ff */
[----:B------:R-:W-:Y:S01]  /*1340*/  SHF.L.U32 R95, R18, 0x10, RZ ;  /* 0x00000010125f7819 */ /* 0x000fe200000006ff */
[----:B------:R-:W-:Y:S01]  /*1350*/  FADD.FTZ R93, R93, R88 ;  /* 0x000000585d5d7221 */ /* 0x000fe20000010000 */
[----:B------:R-:W-:-:S02]  /*1360*/  PRMT R99, R91, 0x7632, R99 ;  /* 0x000076325b637816 */ /* 0x000fc40000000063 */
[----:B------:R-:W-:Y:S01]  /*1370*/  PRMT R12, R16, 0x7632, R12 ;  /* 0x00007632100c7816 */ /* 0x000fe2000000000c */
[----:B------:R-:W-:Y:S01]  /*1380*/  FADD.FTZ R95, R95, R90 ;  /* 0x0000005a5f5f7221 */ /* 0x000fe20000010000 */
[----:B------:R-:W-:Y:S01]  /*1390*/  PRMT R13, R17, 0x7632, R13 ;  /* 0x00007632110d7816 */ /* 0x000fe2000000000d */
[C---:B------:R-:W-:Y:S01]  /*13a0*/  IMAD.U32 R90, R19.reuse, 0x10000, RZ ;  /* 0x00010000135a7824 */ /* 0x040fe200078e00ff */
        /* <DEDUP_REMOVED lines=21> */
.L_x_3667:
[C---:B-----5:R-:W-:Y:S02]  /*1500*/  PRMT R13, R88.reuse, 0x7632, R13 ;  /* 0x00007632580d7816 */ /* 0x060fe4000000000d */
        /* <DEDUP_REMOVED lines=35> */
[C---:B------:R-:W-:Y:S01]  /*1740*/  PRMT R14, R22.reuse, 0x7632, R14 ;  /* 0x00007632160e7816 */ /* 0x040fe2000000000e */
[--C-:B------:R-:W-:Y:S01]  /*1750*/  FADD.FTZ R99, R99, R12.reuse ;  /* 0x0000000c63637221 */ /* 0x100fe20000010000 */
[----:B------:R-:W-:Y:S02]  /*1760*/  SHF.L.U32 R89, R22, 0x10, RZ ;  /* 0x0000001016597819 */ /* 0x000fe400000006ff */
[----:B------:R-:W-:Y:S02]  /*1770*/  PRMT R13, R21, 0x7632, R13 ;  /* 0x00007632150d7816 */ /* 0x000fe4000000000d */
[----:B------:R-:W-:Y:S01]  /*1780*/  PRMT R12, R20, 0x7632, R12 ;  /* 0x00007632140c7816 */ /* 0x000fe2000000000c */
        /* <DEDUP_REMOVED lines=8> */
[----:B------:R-:W-:Y:S01]  /*1810*/  FADD.FTZ R99, R99, R14 ;  /* 0x0000000e63637221 */ /* 0x000fe20000010000 */
[----:B------:R-:W-:Y:S02]  /*1820*/  FADD.FTZ R101, R90, R101 ;  /* 0x000000655a657221 */ /* 0x000fe40000010000 */
[----:B------:R-:W-:Y:S01]  /*1830*/  FADD.FTZ R100, R100, R13 ;  /* 0x0000000d64647221 */ /* 0x000fe20000010000 */
[----:B------:R-:W-:Y:S02]  /*1840*/  F2FP.BF16.F32.PACK_AB R14, R98, R95 ;  /* 0x0000005f620e723e */ /* 0x000fe400000010ff */
[----:B------:R-:W-:-:S02]  /*1850*/  F2FP.BF16.F32.PACK_AB R15, R97, R101 ;  /* 0x00000065610f723e */ /* 0x000fc400000010ff */
[----:B------:R-:W-:Y:S02]  /*1860*/  F2FP.BF16.F32.PACK_AB R13, R99, R94 ;  /* 0x0000005e630d723e */ /* 0x000fe400000010ff */
[----:B------:R-:W-:-:S07]  /*1870*/  F2FP.BF16.F32.PACK_AB R12, R100, R93 ;  /* 0x0000005d640c723e */ /* 0x000fce00000010ff */
.L_x_3666:
[----:B------:R-:W0:Y:S01]  /*1880*/  @P0 LDC.64 R104, c[0x0][0x3a8] ;  /* 0x0000ea00ff680b82 */ /* 0x000e220000000a00 */
[----:B------:R-:W-:-:S05]  /*1890*/  IADD3 R96, PT, PT, R10, 0x200, RZ ;  /* 0x000002000a607810 */ /* 0x000fca0007ffe0ff */
[----:B------:R-:W-:Y:S02]  /*18a0*/  IMAD.WIDE.U32 R102, R96, 0x10, R112 ;  /* 0x0000001060667825 */ /* 0x000fe400078e0070 */
[----:B------:R-:W1:Y:S08]  /*18b0*/  @P1 LDC.64 R90, c[0x0][0x398] ;  /* 0x0000e600ff5a1b82 */ /* 0x000e700000000a00 */
[----:B------:R-:W4:Y:S01]  /*18c0*/  @P2 LDC.64 R88, c[0x0][0x3a0] ;  /* 0x0000e800ff582b82 */ /* 0x000f220000000a00 */
[----:B0-----:R-:W-:-:S05]  /*18d0*/  @P0 IMAD.WIDE.U32 R104, R0, 0x10, R104 ;  /* 0x0000001000680825 */ /* 0x001fca00078e0068 */
[----:B------:R0:W-:Y:S01]  /*18e0*/  @P0 STG.E.128 desc[UR6][R104.64], R12 ;  /* 0x0000000c68000986 */ /* 0x0001e2000c101d06 */
[----:B-1----:R-:W-:-:S05]  /*18f0*/  @P1 IMAD.WIDE.U32 R90, R96, 0x10, R90 ;  /* 0x00000010605a1825 */ /* 0x002fca00078e005a */
[----:B------:R0:W5:Y:S01]  /*1900*/  @P1 LDG.E.128 R16, desc[UR6][R90.64] ;  /* 0x000000065a101981 */ /* 0x000162000c1e1d00 */
[----:B----4-:R-:W-:-:S05]  /*1910*/  @P2 IMAD.WIDE.U32 R88, R96, 0x10, R88 ;  /* 0x0000001060582825 */ /* 0x010fca00078e0058 */
[----:B------:R0:W5:Y:S04]  /*1920*/  @P2 LDG.E.128 R20, desc[UR6][R88.64] ;  /* 0x0000000658142981 */ /* 0x000168000c1e1d00 */
[----:B------:R0:W5:Y:S01]  /*1930*/  LDG.E.128 R88, desc[UR6][R102.64] ;  /* 0x0000000666587981 */ /* 0x000162000c1e1d00 */
[----:B------:R-:W-:Y:S05]  /*1940*/  BRA.U UP0, `(.L_x_3668) ;  /* 0x0000000100cc7547 */ /* 0x000fea000b800000 */
[----:B------:R-:W-:Y:S05]  /*1950*/  BRA.U UP1, `(.L_x_3669) ;  /* 0x0000000101347547 */ /* 0x000fea000b800000 */
[----:B-----5:R-:W-:Y:S01]  /*1960*/  PRMT R108, R90, 0x7632, R108 ;  /* 0x000076325a6c7816 */ /* 0x020fe2000000006c */
[C---:B0-----:R-:W-:Y:S01]  /*1970*/  IMAD.U32 R103, R89.reuse, 0x10000, RZ ;  /* 0x0001000059677824 */ /* 0x041fe200078e00ff */
        /* <DEDUP_REMOVED lines=11> */
.L_x_3669:
[----:B-----5:R-:W-:Y:S01]  /*1a30*/  PRMT R107, R90, 0x7632, R107 ;  /* 0x000076325a6b7816 */ /* 0x020fe2000000006b */
[----:B0-----:R-:W-:Y:S01]  /*1a40*/  IMAD.U32 R13, R20, 0x10000, RZ ;  /* 0x00010000140d7824 */ /* 0x001fe200078e00ff */
[----:B------:R-:W-:Y:S02]  /*1a50*/  SHF.L.U32 R90, R90, 0x10, RZ ;  /* 0x000000105a5a7819 */ /* 0x000fe400000006ff */
[----:B------:R-:W-:Y:S02]  /*1a60*/  SHF.L.U32 R15, R22, 0x10, RZ ;  /* 0x00000010160f7819 */ /* 0x000fe400000006ff */
[C---:B------:R-:W-:Y:S02]  /*1a70*/  PRMT R105, R88.reuse, 0x7632, R105 ;  /* 0x0000763258697816 */ /* 0x040fe40000000069 */
[----:B------:R-:W-:Y:S01]  /*1a80*/  PRMT R106, R89, 0x7632, R106 ;  /* 0x00007632596a7816 */ /* 0x000fe2000000006a */
[----:B------:R-:W-:Y:S01]  /*1a90*/  FADD.FTZ R104, R15, R90 ;  /* 0x0000005a0f687221 */ /* 0x000fe20000010000 */
[----:B------:R-:W-:Y:S01]  /*1aa0*/  SHF.L.U32 R88, R88, 0x10, RZ ;  /* 0x0000001058587819 */ /* 0x000fe200000006ff */
[----:B------:R-:W-:Y:S01]  /*1ab0*/  IMAD.U32 R105, R105, 0x10000, RZ ;  /* 0x0001000069697824 */ /* 0x000fe200078e00ff */
[----:B------:R-:W-:-:S02]  /*1ac0*/  SHF.L.U32 R89, R89, 0x10, RZ ;  /* 0x0000001059597819 */ /* 0x000fc400000006ff */
[----:B------:R-:W-:Y:S01]  /*1ad0*/  SHF.L.U32 R12, R21, 0x10, RZ ;  /* 0x00000010150c7819 */ /* 0x000fe200000006ff */
[----:B------:R-:W-:Y:S01]  /*1ae0*/  FADD.FTZ R102, R13, R88 ;  /* 0x000000580d667221 */ /* 0x000fe20000010000 */
[----:B------:R-:W-:Y:S02]  /*1af0*/  PRMT R108, R91, 0x7632, R108 ;  /* 0x000076325b6c7816 */ /* 0x000fe4000000006c */
[----:B------:R-:W-:Y:S01]  /*1b00*/  PRMT R15, R23, 0x7632, R15 ;  /* 0x00007632170f7816 */ /* 0x000fe2000000000f */
[----:B------:R-:W-:Y:S01]  /*1b10*/  FADD.FTZ R103, R12, R89 ;  /* 0x000000590c677221 */ /* 0x000fe20000010000 */
[----:B------:R-:W-:Y:S02]  /*1b20*/  PRMT R14, R22, 0x7632, R14 ;  /* 0x00007632160e7816 */ /* 0x000fe4000000000e */
[----:B------:R-:W-:Y:S02]  /*1b30*/  PRMT R12, R20, 0x7632, R12 ;  /* 0x00007632140c7816 */ /* 0x000fe4000000000c */
[----:B------:R-:W-:Y:S01]  /*1b40*/  PRMT R13, R21, 0x7632, R13 ;  /* 0x00007632150d7816 */ /* 0x000fe2000000000d */
[----:B------:R-:W-:Y:S01]  /*1b50*/  IMAD.U32 R14, R14, 0x10000, RZ ;  /* 0x000100000e0e7824 */ /* 0x000fe200078e00ff */
[----:B------:R-:W-:-:S02]  /*1b60*/  SHF.L.U32 R108, R108, 0x10, RZ ;  /* 0x000000106c6c7819 */ /* 0x000fc400000006ff */
[----:B------:R-:W-:Y:S02]  /*1b70*/  SHF.L.U32 R15, R15, 0x10, RZ ;  /* 0x000000100f0f7819 */ /* 0x000fe400000006ff */
        /* <DEDUP_REMOVED lines=16> */
.L_x_3668:
[----:B------:R-:W-:Y:S05]  /*1c80*/  BRA.U UP1, `(.L_x_3671) ;  /* 0x0000000101947547 */ /* 0x000fea000b800000 */
[C---:B-----5:R-:W-:Y:S01]  /*1c90*/  PRMT R107, R90.reuse, 0x7632, R107 ;  /* 0x000076325a6b7816 */ /* 0x060fe2000000006b */
[----:B0-----:R-:W-:Y:S01]  /*1ca0*/  IMAD.U32 R90, R90, 0x10000, RZ ;  /* 0x000100005a5a7824 */ /* 0x001fe200078e00ff */
[----:B------:R-:W-:Y:S02]  /*1cb0*/  SHF.L.U32 R15, R18, 0x10, RZ ;  /* 0x00000010120f7819 */ /* 0x000fe400000006ff */
[C---:B------:R-:W-:Y:S02]  /*1cc0*/  PRMT R105, R88.reuse, 0x7632, R105 ;  /* 0x0000763258697816 */ /* 0x040fe40000000069 */
[----:B------:R-:W-:Y:S01]  /*1cd0*/  PRMT R106, R89, 0x7632, R106 ;  /* 0x00007632596a7816 */ /* 0x000fe2000000006a */
[----:B------:R-:W-:Y:S01]  /*1ce0*/  FADD.FTZ R104, R15, R90 ;  /* 0x0000005a0f687221 */ /* 0x000fe20000010000 */
[----:B------:R-:W-:Y:S01]  /*1cf0*/  SHF.L.U32 R88, R88, 0x10, RZ ;  /* 0x0000001058587819 */ /* 0x000fe200000006ff */
[----:B------:R-:W-:Y:S01]  /*1d00*/  IMAD.U32 R90, R19, 0x10000, RZ ;  /* 0x00010000135a7824 */ /* 0x000fe200078e00ff */
[----:B------:R-:W-:-:S02]  /*1d10*/  SHF.L.U32 R89, R89, 0x10, RZ ;  /* 0x0000001059597819 */ /* 0x000fc400000006ff */
[----:B------:R-:W-:Y:S02]  /*1d20*/  SHF.L.U32 R13, R16, 0x10, RZ ;  /* 0x00000010100d7819 */ /* 0x000fe400000006ff */
[----:B------:R-:W-:Y:S02]  /*1d30*/  SHF.L.U32 R12, R17, 0x10, RZ ;  /* 0x00000010110c7819 */ /* 0x000fe400000006ff */
[----:B------:R-:W-:Y:S01]  /*1d40*/  PRMT R108, R91, 0x7632, R108 ;  /* 0x000076325b6c7816 */ /* 0x000fe2000000006c */
[----:B------:R-:W-:Y:S01]  /*1d50*/  FADD.FTZ R102, R13, R88 ;  /* 0x000000580d667221 */ /* 0x000fe20000010000 */
[----:B------:R-:W-:Y:S01]  /*1d60*/  PRMT R15, R19, 0x7632, R15 ;  /* 0x00007632130f7816 */ /* 0x000fe2000000000f */
[----:B------:R-:W-:Y:S01]  /*1d70*/  FADD.FTZ R103, R12, R89 ;  /* 0x000000590c677221 */ /* 0x000fe20000010000 */
[----:B------:R-:W-:Y:S02]  /*1d80*/  PRMT R14, R18, 0x7632, R14 ;  /* 0x00007632120e7816 */ /* 0x000fe4000000000e */
[----:B------:R-:W-:Y:S01]  /*1d90*/  PRMT R12, R16, 0x7632, R12 ;  /* 0x00007632100c7816 */ /* 0x000fe2000000000c */
[----:B------:R-:W-:Y:S01]  /*1da0*/  IMAD.U32 R15, R15, 0x10000, RZ ;  /* 0x000100000f0f7824 */ /* 0x000fe200078e00ff */
[----:B------:R-:W-:-:S02]  /*1db0*/  PRMT R13, R17, 0x7632, R13 ;  /* 0x00007632110d7816 */ /* 0x000fc4000000000d */
[----:B------:R-:W-:Y:S02]  /*1dc0*/  SHF.L.U32 R108, R108, 0x10, RZ ;  /* 0x000000106c6c7819 */ /* 0x000fe400000006ff */
        /* <DEDUP_REMOVED lines=17> */
.L_x_3671:
[C---:B0----5:R-:W-:Y:S01]  /*1ee0*/  PRMT R15, R88.reuse, 0x7632, R15 ;  /* 0x00007632580f7816 */ /* 0x061fe2000000000f */
[C---:B------:R-:W-:Y:S01]  /*1ef0*/  IMAD.U32 R102, R89.reuse, 0x10000, RZ ;  /* 0x0001000059667824 */ /* 0x040fe200078e00ff */
[----:B------:R-:W-:Y:S02]  /*1f00*/  PRMT R103, R89, 0x7632, R103 ;  /* 0x0000763259677816 */ /* 0x000fe40000000067 */
[----:B------:R-:W-:Y:S02]  /*1f10*/  SHF.L.U32 R88, R88, 0x10, RZ ;  /* 0x0000001058587819 */ /* 0x000fe400000006ff */
[C---:B------:R-:W-:Y:S02]  /*1f20*/  SHF.L.U32 R89, R16.reuse, 0x10, RZ ;  /* 0x0000001010597819 */ /* 0x040fe400000006ff */
[----:B------:R-:W-:Y:S02]  /*1f30*/  PRMT R14, R16, 0x7632, R14 ;  /* 0x00007632100e7816 */ /* 0x000fe4000000000e */
[C---:B------:R-:W-:Y:S01]  /*1f40*/  PRMT R13, R90.reuse, 0x7632, R13 ;  /* 0x000076325a0d7816 */ /* 0x040fe2000000000d */
[----:B------:R-:W-:Y:S01]  /*1f50*/  FADD.FTZ R88, R89, R88 ;  /* 0x0000005859587221 */ /* 0x000fe20000010000 */
[----:B------:R-:W-:-:S02]  /*1f60*/  SHF.L.U32 R90, R90, 0x10, RZ ;  /* 0x000000105a5a7819 */ /* 0x000fc400000006ff */
[C---:B------:R-:W-:Y:S02]  /*1f70*/  PRMT R12, R91.reuse, 0x7632, R12 ;  /* 0x000076325b0c7816 */ /* 0x040fe4000000000c */
        /* <DEDUP_REMOVED lines=8> */
[--C-:B------:R-:W-:Y:S01]  /*2000*/  FADD.FTZ R102, R89, R88.reuse ;  /* 0x0000005859667221 */ /* 0x100fe20000010000 */
[----:B------:R-:W-:Y:S01]  /*2010*/  PRMT R88, R19, 0x7632, R88 ;  /* 0x0000763213587816 */ /* 0x000fe20000000058 */
[----:B------:R-:W-:Y:S01]  /*2020*/  IMAD.U32 R90, R21, 0x10000, RZ ;  /* 0x00010000155a7824 */ /* 0x000fe200078e00ff */
[----:B------:R-:W-:Y:S01]  /*2030*/  SHF.L.U32 R106, R19, 0x10, RZ ;  /* 0x00000010136a7819 */ /* 0x000fe200000006ff */
[----:B------:R-:W-:Y:S01]  /*2040*/  FADD.FTZ R105, R15, R14 ;  /* 0x0000000e0f697221 */ /* 0x000fe20000010000 */
[----:B------:R-:W-:-:S02]  /*2050*/  PRMT R15, R18, 0x7632, R15 ;  /* 0x00007632120f7816 */ /* 0x000fc4000000000f */
[----:B------:R-:W-:Y:S01]  /*2060*/  SHF.L.U32 R108, R13, 0x10, RZ ;  /* 0x000000100d6c7819 */ /* 0x000fe200000006ff */
[----:B------:R-:W-:Y:S01]  /*2070*/  FADD.FTZ R109, R106, R109 ;  /* 0x0000006d6a6d7221 */ /* 0x000fe20000010000 */
[----:B------:R-:W-:Y:S01]  /*2080*/  PRMT R14, R17, 0x7632, R14 ;  /* 0x00007632110e7816 */ /* 0x000fe2000000000e */
        /* <DEDUP_REMOVED lines=11> */
[C---:B------:R-:W-:Y:S02]  /*2140*/  PRMT R15, R22.reuse, 0x7632, R15 ;  /* 0x00007632160f7816 */ /* 0x040fe4000000000f */
        /* <DEDUP_REMOVED lines=17> */
.L_x_3670:
        /* <DEDUP_REMOVED lines=14> */
[C---:B0----5:R-:W-:Y:S01]  /*2340*/  PRMT R113, R88.reuse, 0x7632, R113 ;  /* 0x0000763258717816 */ /* 0x061fe20000000071 */
[C---:B------:R-:W-:Y:S01]  /*2350*/  IMAD.U32 R112, R89.reuse, 0x10000, RZ ;  /* 0x0001000059707824 */ /* 0x040fe200078e00ff */
[----:B------:R-:W-:Y:S02]  /*2360*/  SHF.L.U32 R111, R88, 0x10, RZ ;  /* 0x00000010586f7819 */ /* 0x000fe400000006ff */
        /* <DEDUP_REMOVED lines=8> */
[----:B------:R-:W-:Y:S01]  /*23f0*/  SHF.L.U32 R113, R88, 0x10, RZ ;  /* 0x0000001058717819 */ /* 0x000fe200000006ff */
[----:B------:R-:W-:Y:S06]  /*2400*/  BRA `(.L_x_3674) ;  /* 0x00000008000c7947 */ /* 0x000fec0003800000 */
.L_x_3673:
[----:B-----5:R-:W-:Y:S01]  /*2410*/  SHF.L.U32 R111, R88, 0x10, RZ ;  /* 0x00000010586f7819 */ /* 0x020fe200000006ff */
[----:B0-----:R-:W-:Y:S01]  /*2420*/  IMAD.U32 R112, R21, 0x10000, RZ ;  /* 0x0001000015707824 */ /* 0x001fe200078e00ff */
[----:B------:R-:W-:Y:S02]  /*2430*/  SHF.L.U32 R14, R20, 0x10, RZ ;  /* 0x00000010140e7819 */ /* 0x000fe400000006ff */
[C---:B------:R-:W-:Y:S01]  /*2440*/  PRMT R113, R91.reuse, 0x7632, R113 ;  /* 0x000076325b717816 */ /* 0x040fe20000000071 */
[----:B------:R-:W-:Y:S01]  /*2450*/  IMAD.U32 R91, R91, 0x10000, RZ ;  /* 0x000100005b5b7824 */ /* 0x000fe200078e00ff */
[----:B------:R-:W-:Y:S01]  /*2460*/  PRMT R13, R23, 0x7632, R13 ;  /* 0x00007632170d7816 */ /* 0x000fe2000000000d */
[----:B------:R-:W-:Y:S01]  /*2470*/  FADD.FTZ R111, R14, R111 ;  /* 0x0000006f0e6f7221 */ /* 0x000fe20000010000 */
[----:B------:R-:W-:Y:S02]  /*2480*/  SHF.L.U32 R14, R90, 0x10, RZ ;  /* 0x000000105a0e7819 */ /* 0x000fe400000006ff */
[----:B------:R-:W-:-:S02]  /*2490*/  SHF.L.U32 R15, R22, 0x10, RZ ;  /* 0x00000010160f7819 */ /* 0x000fc400000006ff */
[----:B------:R-:W-:Y:S02]  /*24a0*/  SHF.L.U32 R116, R113, 0x10, RZ ;  /* 0x0000001071747819 */ /* 0x000fe400000006ff */
[----:B------:R-:W-:Y:S02]  /*24b0*/  SHF.L.U32 R13, R13, 0x10, RZ ;  /* 0x000000100d0d7819 */ /* 0x000fe400000006ff */
[----:B------:R-:W-:Y:S02]  /*24c0*/  PRMT R12, R89, 0x7632, R12 ;  /* 0x00007632590c7816 */ /* 0x000fe4000000000c */
[----:B------:R-:W-:Y:S01]  /*24d0*/  PRMT R114, R90, 0x7632, R114 ;  /* 0x000076325a727816 */ /* 0x000fe20000000072 */
        /* <DEDUP_REMOVED lines=9> */
[----:B------:R-:W-:Y:S02]  /*2570*/  SHF.L.U32 R114, R114, 0x10, RZ ;  /* 0x0000001072727819 */ /* 0x000fe400000006ff */
[----:B------:R-:W-:Y:S02]  /*2580*/  SHF.L.U32 R116, R23, 0x10, RZ ;  /* 0x0000001017747819 */ /* 0x000fe400000006ff */
[----:B------:R-:W-:Y:S01]  /*2590*/  SHF.L.U32 R88, R88, 0x10, RZ ;  /* 0x0000001058587819 */ /* 0x000fe200000006ff */
[----:B------:R-:W-:Y:S01]  /*25a0*/  FADD.FTZ R115, R114, R15 ;  /* 0x0000000f72737221 */ /* 0x000fe20000010000 */
[----:B------:R-:W-:Y:S01]  /*25b0*/  SHF.L.U32 R89, R12, 0x10, RZ ;  /* 0x000000100c597819 */ /* 0x000fe200000006ff */
[----:B------:R-:W-:Y:S01]  /*25c0*/  FADD.FTZ R116, R116, R91 ;  /* 0x0000005b74747221 */ /* 0x000fe20000010000 */
[----:B------:R-:W-:-:S02]  /*25d0*/  SHF.L.U32 R14, R14, 0x10, RZ ;  /* 0x000000100e0e7819 */ /* 0x000fc400000006ff */
[----:B------:R-:W-:Y:S02]  /*25e0*/  SHF.L.U32 R13, R13, 0x10, RZ ;  /* 0x000000100d0d7819 */ /* 0x000fe400000006ff */
[----:B------:R-:W-:Y:S01]  /*25f0*/  F2FP.BF16.F32.PACK_AB R15, R113, R116 ;  /* 0x00000074710f723e */ /* 0x000fe200000010ff */
[----:B------:R-:W-:Y:S01]  /*2600*/  FADD.FTZ R114, R89, R14 ;  /* 0x0000000e59727221 */ /* 0x000fe20000010000 */
[----:B------:R-:W-:Y:S01]  /*2610*/  F2FP.BF16.F32.PACK_AB R14, R115, R90 ;  /* 0x0000005a730e723e */ /* 0x000fe200000010ff */
[----:B------:R-:W-:-:S03]  /*2620*/  FADD.FTZ R91, R88, R13 ;  /* 0x0000000d585b7221 */ /* 0x000fc60000010000 */
[----:B------:R-:W-:Y:S02]  /*2630*/  F2FP.BF16.F32.PACK_AB R13, R114, R112 ;  /* 0x00000070720d723e */ /* 0x000fe400000010ff */
[----:B------:R-:W-:Y:S01]  /*2640*/  F2FP.BF16.F32.PACK_AB R12, R91, R111 ;  /* 0x0000006f5b0c723e */ /* 0x000fe200000010ff */
[----:B------:R-:W-:Y:S06]  /*2650*/  BRA `(.L_x_3674) ;  /* 0x0000000400787947 */ /* 0x000fec0003800000 */
.L_x_3672:
[----:B------:R-:W-:Y:S05]  /*2660*/  BRA.U UP1, `(.L_x_3675) ;  /* 0x0000000101947547 */ /* 0x000fea000b800000 */
[----:B-----5:R-:W-:Y:S02]  /*2670*/  SHF.L.U32 R111, R88, 0x10, RZ ;  /* 0x00000010586f7819 */ /* 0x020fe400000006ff */
[----:B0-----:R-:W-:Y:S02]  /*2680*/  SHF.L.U32 R14, R16, 0x10, RZ ;  /* 0x00000010100e7819 */ /* 0x001fe400000006ff */
[----:B------:R-:W-:Y:S02]  /*2690*/  PRMT R113, R91, 0x7632, R113 ;  /* 0x000076325b717816 */ /* 0x000fe40000000071 */
[----:B------:R-:W-:Y:S01]  /*26a0*/  PRMT R13, R19, 0x7632, R13 ;  /* 0x00007632130d7816 */ /* 0x000fe2000000000d */
[----:B------:R-:W-:Y:S01]  /*26b0*/  FADD.FTZ R111, R14, R111 ;  /* 0x0000006f0e6f7221 */ /* 0x000fe20000010000 */
[----:B------:R-:W-:Y:S02]  /*26c0*/  SHF.L.U32 R14, R90, 0x10, RZ ;  /* 0x000000105a0e7819 */ /* 0x000fe400000006ff */
[----:B------:R-:W-:Y:S01]  /*26d0*/  SHF.L.U32 R15, R18, 0x10, RZ ;  /* 0x00000010120f7819 */ /* 0x000fe200000006ff */
[----:B------:R-:W-:Y:S01]  /*26e0*/  IMAD.U32 R13, R13, 0x10000, RZ ;  /* 0x000100000d0d7824 */ /* 0x000fe200078e00ff */
[----:B------:R-:W-:-:S02]  /*26f0*/  SHF.L.U32 R116, R113, 0x10, RZ ;  /* 0x0000001071747819 */ /* 0x000fc400000006ff */
[----:B------:R-:W-:Y:S01]  /*2700*/  PRMT R114, R90, 0x7632, R114 ;  /* 0x000076325a727816 */ /* 0x000fe20000000072 */
[----:B------:R-:W-:Y:S01]  /*2710*/  FADD.FTZ R90, R15, R14 ;  /* 0x0000000e0f5a7221 */ /* 0x000fe20000010000 */
        /* <DEDUP_REMOVED lines=10> */
[----:B------:R-:W-:Y:S02]  /*27c0*/  SHF.L.U32 R91, R91, 0x10, RZ ;  /* 0x000000105b5b7819 */ /* 0x000fe400000006ff */
[----:B------:R-:W-:Y:S02]  /*27d0*/  SHF.L.U32 R114, R114, 0x10, RZ ;  /* 0x0000001072727819 */ /* 0x000fe400000006ff */
[----:B------:R-:W-:Y:S01]  /*27e0*/  SHF.L.U32 R15, R15, 0x10, RZ ;  /* 0x000000100f0f7819 */ /* 0x000fe200000006ff */
[----:B------:R-:W-:Y:S01]  /*27f0*/  FADD.FTZ R116, R116, R91 ;  /* 0x0000005b74747221 */ /* 0x000fe20000010000 */
[----:B------:R-:W-:Y:S02]  /*2800*/  SHF.L.U32 R88, R88, 0x10, RZ ;  /* 0x0000001058587819 */ /* 0x000fe400000006ff */
        /* <DEDUP_REMOVED lines=11> */
.L_x_3675:
[----:B-----5:R-:W-:Y:S01]  /*28c0*/  SHF.L.U32 R111, R88, 0x10, RZ ;  /* 0x00000010586f7819 */ /* 0x020fe200000006ff */
[----:B0-----:R-:W-:Y:S01]  /*28d0*/  IMAD.U32 R12, R16, 0x10000, RZ ;  /* 0x00010000100c7824 */ /* 0x001fe200078e00ff */
[----:B------:R-:W-:Y:S01]  /*28e0*/  SHF.L.U32 R112, R89, 0x10, RZ ;  /* 0x0000001059707819 */ /* 0x000fe200000006ff */
[----:B------:R-:W-:Y:S01]  /*28f0*/  IMAD.U32 R116, R91, 0x10000, RZ ;  /* 0x000100005b747824 */ /* 0x000fe200078e00ff */
[----:B------:R-:W-:Y:S01]  /*2900*/  SHF.L.U32 R13, R17, 0x10, RZ ;  /* 0x00000010110d7819 */ /* 0x000fe200000006ff */
[----:B------:R-:W-:Y:S01]  /*2910*/  FADD.FTZ R111, R12, R111 ;  /* 0x0000006f0c6f7221 */ /* 0x000fe20000010000 */
[----:B------:R-:W-:Y:S02]  /*2920*/  SHF.L.U32 R14, R90, 0x10, RZ ;  /* 0x000000105a0e7819 */ /* 0x000fe400000006ff */
[----:B------:R-:W-:Y:S01]  /*2930*/  SHF.L.U32 R15, R18, 0x10, RZ ;  /* 0x00000010120f7819 */ /* 0x000fe200000006ff */
[----:B------:R-:W-:Y:S01]  /*2940*/  FADD.FTZ R112, R13, R112 ;  /* 0x000000700d707221 */ /* 0x000fe20000010000 */
[----:B------:R-:W-:-:S02]  /*2950*/  PRMT R88, R88, 0x7632, R88 ;  /* 0x0000763258587816 */ /* 0x000fc40000000058 */
[----:B------:R-:W-:Y:S01]  /*2960*/  PRMT R89, R89, 0x7632, R89 ;  /* 0x0000763259597816 */ /* 0x000fe20000000059 */
[--C-:B------:R-:W-:Y:S01]  /*2970*/  FADD.FTZ R12, R15, R14.reuse ;  /* 0x0000000e0f0c7221 */ /* 0x100fe20000010000 */
[----:B------:R-:W-:Y:S02]  /*2980*/  PRMT R13, R16, 0x7632, R13 ;  /* 0x00007632100d7816 */ /* 0x000fe4000000000d */
[----:B------:R-:W-:Y:S01]  /*2990*/  PRMT R14, R17, 0x7632, R14 ;  /* 0x00007632110e7816 */ /* 0x000fe2000000000e */
[----:B------:R-:W-:Y:S01]  /*29a0*/  IMAD.U32 R89, R89, 0x10000, RZ ;  /* 0x0001000059597824 */ /* 0x000fe200078e00ff */
[----:B------:R-:W-:Y:S02]  /*29b0*/  SHF.L.U32 R114, R20, 0x10, RZ ;  /* 0x0000001014727819 */ /* 0x000fe400000006ff */
[----:B------:R-:W-:Y:S02]  /*29c0*/  PRMT R91, R91, 0x7632, R91 ;  /* 0x000076325b5b7816 */ /* 0x000fe4000000005b */
[----:B------:R-:W-:Y:S01]  /*29d0*/  SHF.L.U32 R88, R88, 0x10, RZ ;  /* 0x0000001058587819 */ /* 0x000fe200000006ff */
[----:B------:R-:W-:Y:S01]  /*29e0*/  FADD.FTZ R111, R114, R111 ;  /* 0x0000006f726f7221 */ /* 0x000fe20000010000 */
[----:B------:R-:W-:-:S02]  /*29f0*/  SHF.L.U32 R13, R13, 0x10, RZ ;  /* 0x000000100d0d7819 */ /* 0x000fc400000006ff */
[----:B------:R-:W-:Y:S02]  /*2a00*/  SHF.L.U32 R14, R14, 0x10, RZ ;  /* 0x000000100e0e7819 */ /* 0x000fe400000006ff */
[C---:B------:R-:W-:Y:S02]  /*2a10*/  PRMT R15, R19.reuse, 0x7632, R15 ;  /* 0x00007632130f7816 */ /* 0x040fe4000000000f */
        /* <DEDUP_REMOVED lines=11> */
[----:B------:R-:W-:Y:S02]  /*2ad0*/  SHF.L.U32 R113, R22, 0x10, RZ ;  /* 0x0000001016717819 */ /* 0x000fe400000006ff */
[----:B------:R-:W-:Y:S02]  /*2ae0*/  SHF.L.U32 R13, R13, 0x10, RZ ;  /* 0x000000100d0d7819 */ /* 0x000fe400000006ff */
[----:B------:R-:W-:Y:S01]  /*2af0*/  SHF.L.U32 R14, R14, 0x10, RZ ;  /* 0x000000100e0e7819 */ /* 0x000fe200000006ff */
[--C-:B------:R-:W-:Y:S01]  /*2b00*/  FADD.FTZ R90, R113, R12.reuse ;  /* 0x0000000c715a7221 */ /* 0x100fe20000010000 */
[----:B------:R-:W-:Y:S01]  /*2b10*/  PRMT R12, R20, 0x7632, R12 ;  /* 0x00007632140c7816 */ /* 0x000fe2000000000c */
[--C-:B------:R-:W-:Y:S01]  /*2b20*/  FADD.FTZ R115, R88, R13.reuse ;  /* 0x0000000d58737221 */ /* 0x100fe20000010000 */
[----:B------:R-:W-:Y:S01]  /*2b30*/  PRMT R13, R21, 0x7632, R13 ;  /* 0x00007632150d7816 */ /* 0x000fe2000000000d */
[--C-:B------:R-:W-:Y:S01]  /*2b40*/  FADD.FTZ R113, R15, R14.reuse ;  /* 0x0000000e0f717221 */ /* 0x100fe20000010000 */
        /* <DEDUP_REMOVED lines=15> */
.L_x_3674:
        /* <DEDUP_REMOVED lines=49> */
[----:B------:R-:W-:-:S04]  /*2f50*/  FFMA.FTZ R89, R122, R122, R89 ;  /* 0x0000007a7a597223 */ /* 0x000fc80000010059 */
        /* <DEDUP_REMOVED lines=80> */
.L_x_3677:
[----:B--23--:R-:W-:Y:S05]  /*3460*/  BSYNC.RECONVERGENT B0 ;  /* 0x0000000000007941 */ /* 0x00cfea0003800200 */
.L_x_3676:
        /* <DEDUP_REMOVED lines=15> */
.L_x_3679:
[----:B------:R-:W-:Y:S05]  /*3560*/  BSYNC.RECONVERGENT B0 ;  /* 0x0000000000007941 */ /* 0x000fea0003800200 */
.L_x_3678:
[----:B------:R-:W1:Y:S01]  /*3570*/  SHFL.DOWN PT, R117, R120, 0x4, 0x1f ;  /* 0x08801f0078757f89 */ /* 0x000e6200000e0000 */
[-C--:B------:R-:W-:Y:S01]  /*3580*/  I2FP.F32.U32 R122, R120.reuse ;  /* 0x00000078007a7245 */ /* 0x080fe20000201000 */
[----:B------:R-:W-:Y:S01]  /*3590*/  UPLOP3.LUT UP2, UPT, UPT, UPT, UP2, 0x40, 0x4 ;  /* 0x000000000004789c */ /* 0x000fe20003f4e820 */
[----:B------:R-:W-:Y:S01]  /*35a0*/  ISETP.NE.AND P2, PT, R92, RZ, PT ;  /* 0x000000ff5c00720c */ /* 0x000fe20003f45270 */
[----:B0-----:R-:W0:Y:S01]  /*35b0*/  SHFL.DOWN PT, R119, R88, 0x4, 0x1f ;  /* 0x08801f0058777f89 */ /* 0x001e2200000e0000 */
[----:B------:R-:W-:Y:S02]  /*35c0*/  ISETP.NE.AND P3, PT, RZ, UR14, PT ;  /* 0x0000000eff007c0c */ /* 0x000fe4000bf65270 */
[----:B-1----:R-:W-:Y:S02]  /*35d0*/  I2FP.F32.S32 R118, R117 ;  /* 0x0000007500767245 */ /* 0x002fe40000201400 */
[----:B------:R-:W-:Y:S01]  /*35e0*/  IADD3 R117, PT, PT, R117, R120, RZ ;  /* 0x0000007875757210 */ /* 0x000fe20007ffe0ff */
[----:B0-----:R-:W-:-:S02]  /*35f0*/  FADD.FTZ R121, -R119, R88 ;  /* 0x0000005877797221 */ /* 0x001fc40000010100 */
[----:B------:R-:W-:Y:S02]  /*3600*/  FMUL.FTZ R119, R119, R118 ;  /* 0x0000007677777220 */ /* 0x000fe40000410000 */
[----:B------:R-:W-:Y:S02]  /*3610*/  FMUL.FTZ R121, R121, R121 ;  /* 0x0000007979797220 */ /* 0x000fe40000410000 */
[----:B------:R-:W-:Y:S01]  /*3620*/  FFMA.FTZ R119, R122, R88, R119 ;  /* 0x000000587a777223 */ /* 0x000fe20000010077 */
[----:B------:R-:W-:Y:S01]  /*3630*/  I2FP.F32.S32 R88, R117 ;  /* 0x0000007500587245 */ /* 0x000fe20000201400 */
[----:B------:R-:W-:Y:S02]  /*3640*/  FMUL.FTZ R121, R121, R122 ;  /* 0x0000007a79797220 */ /* 0x000fe40000410000 */
[----:B------:R-:W0:Y:S01]  /*3650*/  SHFL.DOWN PT, R122, R89, 0x4, 0x1f ;  /* 0x08801f00597a7f89 */ /* 0x000e2200000e0000 */
[----:B------:R-:W1:Y:S01]  /*3660*/  MUFU.RCP R120, R88 ;  /* 0x0000005800787308 */ /* 0x000e620000001000 */
[----:B------:R-:W-:Y:S01]  /*3670*/  FMUL.FTZ R118, R121, R118 ;  /* 0x0000007679767220 */ /* 0x000fe20000410000 */
[----:B0-----:R-:W-:-:S04]  /*3680*/  FADD.FTZ R121, R122, R89 ;  /* 0x000000597a797221 */ /* 0x001fc80000010000 */
[C---:B-1----:R-:W-:Y:S01]  /*3690*/  FFMA.FTZ R118, R120.reuse, R118, R121 ;  /* 0x0000007678767223 */ /* 0x042fe20000010079 */
[----:B------:R-:W-:Y:S02]  /*36a0*/  FMUL.FTZ R121, R120, R119 ;  /* 0x0000007778797220 */ /* 0x000fe40000410000 */
[----:B------:R-:W0:Y:S04]  /*36b0*/  SHFL.DOWN PT, R120, R117, 0x2, 0x1f ;  /* 0x08401f0075787f89 */ /* 0x000e2800000e0000 */
[----:B------:R-:W1:Y:S01]  /*36c0*/  SHFL.DOWN PT, R122, R121, 0x2, 0x1f ;  /* 0x08401f00797a7f89 */ /* 0x000e6200000e0000 */
[-C--:B0-----:R-:W-:Y:S02]  /*36d0*/  IADD3 R119, PT, PT, R117, R120.reuse, RZ ;  /* 0x0000007875777210 */ /* 0x081fe40007ffe0ff */
[----:B------:R-:W-:Y:S01]  /*36e0*/  I2FP.F32.S32 R120, R120 ;  /* 0x0000007800787245 */ /* 0x000fe20000201400 */
[----:B-1----:R-:W-:-:S04]  /*36f0*/  FADD.FTZ R89, R121, -R122 ;  /* 0x8000007a79597221 */ /* 0x002fc80000010000 */
[----:B------:R-:W-:Y:S01]  /*3700*/  FMUL.FTZ R125, R122, R120 ;  /* 0x000000787a7d7220 */ /* 0x000fe20000410000 */
[----:B------:R-:W-:-:S03]  /*3710*/  FMUL.FTZ R123, R89, R89 ;  /* 0x00000059597b7220 */ /* 0x000fc60000410000 */
[C---:B------:R-:W-:Y:S01]  /*3720*/  FFMA.FTZ R89, R88.reuse, R121, R125 ;  /* 0x0000007958597223 */ /* 0x040fe2000001007d */
[----:B------:R-:W-:Y:S01]  /*3730*/  FMUL.FTZ R125, R88, R123 ;  /* 0x0000007b587d7220 */ /* 0x000fe20000410000 */
[----:B------:R-:W-:Y:S01]  /*3740*/  I2FP.F32.S32 R88, R119 ;  /* 0x0000007700587245 */ /* 0x000fe20000201400 */
[----:B------:R-:W0:Y:S02]  /*3750*/  SHFL.DOWN PT, R123, R118, 0x2, 0x1f ;  /* 0x08401f00767b7f89 */ /* 0x000e2400000e0000 */
[----:B------:R-:W-:Y:S02]  /*3760*/  FMUL.FTZ R125, R125, R120 ;  /* 0x000000787d7d7220 */ /* 0x000fe40000410000 */
[----:B------:R-:W1:Y:S01]  /*3770*/  MUFU.RCP R120, R88 ;  /* 0x0000005800787308 */ /* 0x000e620000001000 */
[----:B0-----:R-:W-:Y:S01]  /*3780*/  FADD.FTZ R117, R118, R123 ;  /* 0x0000007b76757221 */ /* 0x001fe20000010000 */
[----:B-1----:R-:W-:-:S03]  /*3790*/  FMUL.FTZ R123, R120, R89 ;  /* 0x00000059787b7220 */ /* 0x002fc60000410000 */
[----:B------:R-:W-:Y:S02]  /*37a0*/  FFMA.FTZ R117, R120, R125, R117 ;  /* 0x0000007d78757223 */ /* 0x000fe40000010075 */
[----:B------:R-:W0:Y:S04]  /*37b0*/  SHFL.DOWN PT, R120, R119, 0x1, 0x1f ;  /* 0x08201f0077787f89 */ /* 0x000e2800000e0000 */
[----:B------:R-:W1:Y:S01]  /*37c0*/  SHFL.DOWN PT, R122, R123, 0x1, 0x1f ;  /* 0x08201f007b7a7f89 */ /* 0x000e6200000e0000 */
[-C--:B0-----:R-:W-:Y:S02]  /*37d0*/  IADD3 R121, PT, PT, R119, R120.reuse, RZ ;  /* 0x0000007877797210 */ /* 0x081fe40007ffe0ff */
[----:B------:R-:W-:Y:S02]  /*37e0*/  I2FP.F32.S32 R89, R120 ;  /* 0x0000007800597245 */ /* 0x000fe40000201400 */
[----:B------:R-:W0:Y:S01]  /*37f0*/  SHFL.DOWN PT, R120, R117, 0x1, 0x1f ;  /* 0x08201f0075787f89 */ /* 0x000e2200000e0000 */
[----:B------:R-:W-:-:S02]  /*3800*/  I2FP.F32.S32 R121, R121 ;  /* 0x0000007900797245 */ /* 0x000fc40000201400 */
[----:B-1----:R-:W-:Y:S01]  /*3810*/  FMUL.FTZ R125, R122, R89 ;  /* 0x000000597a7d7220 */ /* 0x002fe20000410000 */
[----:B------:R-:W-:-:S03]  /*3820*/  FADD.FTZ R122, R123, -R122 ;  /* 0x8000007a7b7a7221 */ /* 0x000fc60000010000 */
[----:B------:R-:W1:Y:S01]  /*3830*/  MUFU.RCP R121, R121 ;  /* 0x0000007900797308 */ /* 0x000e620000001000 */
[----:B------:R-:W-:Y:S01]  /*3840*/  FFMA.FTZ R118, R88, R123, R125 ;  /* 0x0000007b58767223 */ /* 0x000fe2000001007d */
[----:B------:R-:W-:-:S04]  /*3850*/  FMUL.FTZ R125, R122, R122 ;  /* 0x0000007a7a7d7220 */ /* 0x000fc80000410000 */
[----:B------:R-:W-:-:S04]  /*3860*/  FMUL.FTZ R88, R88, R125 ;  /* 0x0000007d58587220 */ /* 0x000fc80000410000 */
[----:B------:R-:W-:Y:S01]  /*3870*/  FMUL.FTZ R88, R88, R89 ;  /* 0x0000005958587220 */ /* 0x000fe20000410000 */
[----:B-1----:R-:W-:Y:S01]  /*3880*/  FMUL.FTZ R118, R121, R118 ;  /* 0x0000007679767220 */ /* 0x002fe20000410000 */
[----:B0-----:R-:W-:Y:S02]  /*3890*/  FADD.FTZ R120, R117, R120 ;  /* 0x0000007875787221 */ /* 0x001fe40000010000 */
[----:B------:R-:W0:Y:S02]  /*38a0*/  LDC R117, c[0x0][0x448] ;  /* 0x00011200ff757b82 */ /* 0x000e240000000800 */
[----:B------:R-:W-:Y:S01]  /*38b0*/  FFMA.FTZ R120, R121, R88, R120 ;  /* 0x0000005879787223 */ /* 0x000fe20000010078 */
[----:B------:R-:W1:Y:S05]  /*38c0*/  SHFL.IDX PT, R123, R118, RZ, 0x1f ;  /* 0x00001fff767b7589 */ /* 0x000e6a00000e0000 */
[----:B------:R-:W2:Y:S01]  /*38d0*/  @!P2 LDC.64 R88, c[0x0][0x3c0] ;  /* 0x0000f000ff58ab82 */ /* 0x000ea20000000a00 */
[----:B------:R-:W0:Y:S01]  /*38e0*/  SHFL.IDX PT, R120, R120, RZ, 0x1f ;  /* 0x00001fff78787589 */ /* 0x000e2200000e0000 */
[----:B-1----:R-:W-:Y:S01]  /*38f0*/  FMUL.FTZ R119, R123, R123 ;  /* 0x0000007b7b777220 */ /* 0x002fe20000410000 */
[----:B--2---:R-:W-:-:S04]  /*3900*/  @!P2 IMAD.WIDE R88, R11, 0x4, R88 ;  /* 0x000000040b58a825 */ /* 0x004fc800078e0258 */
[----:B------:R-:W-:Y:S01]  /*3910*/  FSEL R122, R119, RZ, P3 ;  /* 0x000000ff777a7208 */ /* 0x000fe20001800000 */
[----:B0-----:R-:W-:Y:S02]  /*3920*/  FFMA.FTZ R117, R120, UR9, R117 ;  /* 0x0000000978757c23 */ /* 0x001fe40008010075 */
[----:B------:R-:W0:Y:S01]  /*3930*/  LDC.64 R120, c[0x0][0x428] ;  /* 0x00010a00ff787b82 */ /* 0x000e220000000a00 */
[----:B------:R1:W-:Y:S02]  /*3940*/  @!P2 STG.E desc[UR6][R88.64], R123 ;  /* 0x0000007b5800a986 */ /* 0x0003e4000c101906 */
[----:B-1----:R-:W-:Y:S01]  /*3950*/  FSEL R88, R123, RZ, !P3 ;  /* 0x000000ff7b587208 */ /* 0x002fe20005800000 */
[----:B------:R-:W-:-:S04]  /*3960*/  FADD.FTZ R89, R117, R122 ;  /* 0x0000007a75597221 */ /* 0x000fc80000010000 */
        /* <DEDUP_REMOVED lines=19> */
[C---:B-1----:R-:W-:Y:S01]  /*3aa0*/  FMUL.FTZ R7, R97.reuse, R7 ;  /* 0x0000000761077220 */ /* 0x042fe20000410000 */
[C---:B------:R-:W-:Y:S01]  /*3ab0*/  FMUL.FTZ R4, R97.reuse, R4 ;  /* 0x0000000461047220 */ /* 0x040fe20000410000 */
        /* <DEDUP_REMOVED lines=14> */
[C---:B------:R-:W-:Y:S01]  /*3ba0*/  FMUL.FTZ R89, R97.reuse, R6 ;  /* 0x0000000661597220 */ /* 0x040fe20000410000 */
[----:B------:R-:W-:Y:S01]  /*3bb0*/  FMUL.FTZ R88, R97, R5 ;  /* 0x0000000561587220 */ /* 0x000fe20000410000 */
[----:B------:R-:W-:Y:S01]  /*3bc0*/  FFMA.FTZ R6, R7, R80, R48 ;  /* 0x0000005007067223 */ /* 0x000fe20000010030 */
[----:B------:R-:W-:Y:S01]  /*3bd0*/  FFMA.FTZ R5, R4, R81, R49 ;  /* 0x0000005104057223 */ /* 0x000fe20000010031 */
[----:B0-----:R-:W-:-:S04]  /*3be0*/  IMAD.WIDE.U32 R124, R0, 0x10, R120 ;  /* 0x00000010007c7825 */ /* 0x001fc800078e0078 */
[C---:B------:R-:W-:Y:S01]  /*3bf0*/  FMUL.FTZ R9, R97.reuse, R9 ;  /* 0x0000000961097220 */ /* 0x040fe20000410000 */
[C---:B------:R-:W-:Y:S01]  /*3c00*/  FMUL.FTZ R2, R97.reuse, R2 ;  /* 0x0000000261027220 */ /* 0x040fe20000410000 */
[----:B------:R-:W-:Y:S01]  /*3c10*/  FMUL.FTZ R0, R97, R3 ;  /* 0x0000000361007220 */ /* 0x000fe20000410000 */
[----:B------:R-:W-:Y:S01]  /*3c20*/  F2FP.BF16.F32.PACK_AB R6, R5, R6 ;  /* 0x000000060506723e */ /* 0x000fe200000010ff */
[----:B------:R-:W-:Y:S01]  /*3c30*/  FMUL.FTZ R5, R97, R8 ;  /* 0x0000000861057220 */ /* 0x000fe20000410000 */
[----:B------:R-:W-:Y:S01]  /*3c40*/  FFMA.FTZ R4, R9, R84, R52 ;  /* 0x0000005409047223 */ /* 0x000fe20000010034 */
[----:B------:R-:W-:Y:S01]  /*3c50*/  FFMA.FTZ R3, R2, R85, R53 ;  /* 0x0000005502037223 */ /* 0x000fe20000010035 */
[----:B------:R-:W-:Y:S01]  /*3c60*/  FFMA.FTZ R0, R0, R87, R55 ;  /* 0x0000005700007223 */ /* 0x000fe20000010037 */
[----:B------:R-:W-:Y:S01]  /*3c70*/  FFMA.FTZ R5, R5, R86, R54 ;  /* 0x0000005605057223 */ /* 0x000fe20000010036 */
[----:B------:R-:W-:Y:S01]  /*3c80*/  FFMA.FTZ R7, R89, R82, R50 ;  /* 0x0000005259077223 */ /* 0x000fe20000010032 */
[----:B------:R-:W-:Y:S01]  /*3c90*/  FFMA.FTZ R88, R88, R83, R51 ;  /* 0x0000005358587223 */ /* 0x000fe20000010033 */
[----:B------:R-:W-:Y:S01]  /*3ca0*/  F2FP.BF16.F32.PACK_AB R4, R3, R4 ;  /* 0x000000040304723e */ /* 0x000fe200000010ff */
[C---:B------:R-:W-:Y:S01]  /*3cb0*/  FMUL.FTZ R3, R97.reuse, R94 ;  /* 0x0000005e61037220 */ /* 0x040fe20000410000 */
[----:B------:R-:W-:Y:S01]  /*3cc0*/  F2FP.BF16.F32.PACK_AB R5, R0, R5 ;  /* 0x000000050005723e */ /* 0x000fe200000010ff */
[C---:B------:R-:W-:Y:S01]  /*3cd0*/  FMUL.FTZ R101, R97.reuse, R101 ;  /* 0x0000006561657220 */ /* 0x040fe20000410000 */
[C---:B------:R-:W-:Y:S01]  /*3ce0*/  FMUL.FTZ R8, R97.reuse, R117 ;  /* 0x0000007561087220 */ /* 0x040fe20000410000 */
[C---:B------:R-:W-:Y:S01]  /*3cf0*/  FMUL.FTZ R93, R97.reuse, R93 ;  /* 0x0000005d615d7220 */ /* 0x040fe20000410000 */
[C---:B------:R-:W-:Y:S01]  /*3d00*/  FMUL.FTZ R100, R97.reuse, R100 ;  /* 0x0000006461647220 */ /* 0x040fe20000410000 */
[C---:B------:R-:W-:Y:S01]  /*3d10*/  FMUL.FTZ R0, R97.reuse, R99 ;  /* 0x0000006361007220 */ /* 0x040fe20000410000 */
[C---:B------:R-:W-:Y:S01]  /*3d20*/  FMUL.FTZ R95, R97.reuse, R95 ;  /* 0x0000005f615f7220 */ /* 0x040fe20000410000 */
[----:B------:R-:W-:Y:S01]  /*3d30*/  FMUL.FTZ R98, R97, R98 ;  /* 0x0000006261627220 */ /* 0x000fe20000410000 */
        /* <DEDUP_REMOVED lines=9> */
[----:B------:R-:W-:Y:S01]  /*3dd0*/  F2FP.BF16.F32.PACK_AB R91, R8, R91 ;  /* 0x0000005b085b723e */ /* 0x000fe200000010ff */
[----:B------:R-:W-:Y:S01]  /*3de0*/  FMUL.FTZ R103, R97, R103 ;  /* 0x0000006761677220 */ /* 0x000fe20000410000 */
[----:B------:R-:W-:Y:S01]  /*3df0*/  F2FP.BF16.F32.PACK_AB R90, R9, R90 ;  /* 0x0000005a095a723e */ /* 0x000fe200000010ff */
[----:B------:R-:W-:Y:S01]  /*3e00*/  FMUL.FTZ R2, R97, R107 ;  /* 0x0000006b61027220 */ /* 0x000fe20000410000 */
[----:B------:R-:W-:Y:S01]  /*3e10*/  F2FP.BF16.F32.PACK_AB R89, R0, R89 ;  /* 0x000000590059723e */ /* 0x000fe200000010ff */
[----:B------:R-:W0:Y:S01]  /*3e20*/  @!P2 LDC.64 R8, c[0x0][0x3c8] ;  /* 0x0000f200ff08ab82 */ /* 0x000e220000000a00 */
[----:B------:R-:W-:Y:S01]  /*3e30*/  F2FP.BF16.F32.PACK_AB R88, R3, R88 ;  /* 0x000000580358723e */ /* 0x000fe200000010ff */
[C---:B------:R-:W-:Y:S01]  /*3e40*/  FMUL.FTZ R3, R97.reuse, R102 ;  /* 0x0000006661037220 */ /* 0x040fe20000410000 */
[----:B------:R-:W-:Y:S01]  /*3e50*/  FMUL.FTZ R0, R97, R105 ;  /* 0x0000006961007220 */ /* 0x000fe20000410000 */
[----:B------:R-:W-:Y:S01]  /*3e60*/  FFMA.FTZ R101, R103, R70, R38 ;  /* 0x0000004667657223 */ /* 0x000fe20000010026 */
[----:B------:R-:W-:Y:S01]  /*3e70*/  FFMA.FTZ R2, R2, R71, R39 ;  /* 0x0000004702027223 */ /* 0x000fe20000010027 */
[----:B------:R-:W-:Y:S01]  /*3e80*/  FFMA.FTZ R3, R3, R68, R36 ;  /* 0x0000004403037223 */ /* 0x000fe20000010024 */
[----:B------:R-:W-:Y:S01]  /*3e90*/  FFMA.FTZ R0, R0, R69, R37 ;  /* 0x0000004500007223 */ /* 0x000fe20000010025 */
[C---:B------:R-:W-:Y:S01]  /*3ea0*/  FMUL.FTZ R93, R97.reuse, R104 ;  /* 0x00000068615d7220 */ /* 0x040fe20000410000 */
[C---:B------:R-:W-:Y:S01]  /*3eb0*/  FMUL.FTZ R108, R97.reuse, R108 ;  /* 0x0000006c616c7220 */ /* 0x040fe20000410000 */
[----:B------:R-:W-:Y:S01]  /*3ec0*/  F2FP.BF16.F32.PACK_AB R101, R2, R101 ;  /* 0x000000650265723e */ /* 0x000fe200000010ff */
[----:B------:R-:W-:Y:S01]  /*3ed0*/  FMUL.FTZ R109, R97, R109 ;  /* 0x0000006d616d7220 */ /* 0x000fe20000410000 */
[----:B------:R-:W-:Y:S01]  /*3ee0*/  F2FP.BF16.F32.PACK_AB R100, R0, R3 ;  /* 0x000000030064723e */ /* 0x000fe200000010ff */
[----:B------:R-:W-:Y:S01]  /*3ef0*/  FFMA.FTZ R93, R93, R64, R32 ;  /* 0x000000405d5d7223 */ /* 0x000fe20000010020 */
[----:B------:R-:W1:Y:S01]  /*3f00*/  LDC.64 R2, c[0x0][0x380] ;  /* 0x0000e000ff027b82 */ /* 0x000e620000000a00 */
[----:B------:R-:W-:Y:S01]  /*3f10*/  FFMA.FTZ R102, R108, R65, R33 ;  /* 0x000000416c667223 */ /* 0x000fe20000010021 */
[----:B------:R-:W-:Y:S01]  /*3f20*/  FMUL.FTZ R106, R97, R106 ;  /* 0x0000006a616a7220 */ /* 0x000fe20000410000 */
[----:B------:R-:W-:Y:S01]  /*3f30*/  FFMA.FTZ R103, R109, R66, R34 ;  /* 0x000000426d677223 */ /* 0x000fe20000010022 */
[----:B------:R-:W-:-:S04]  /*3f40*/  IMAD.WIDE.U32 R122, R10, 0x10, R120 ;  /* 0x000000100a7a7825 */ /* 0x000fc800078e0078 */
[C---:B------:R-:W-:Y:S01]  /*3f50*/  FMUL.FTZ R95, R97.reuse, R116 ;  /* 0x00000074615f7220 */ /* 0x040fe20000410000 */
[----:B------:R-:W-:Y:S01]  /*3f60*/  FFMA.FTZ R106, R106, R67, R35 ;  /* 0x000000436a6a7223 */ /* 0x000fe20000010023 */
        /* <DEDUP_REMOVED lines=17> */
[----:B0-----:R-:W-:Y:S01]  /*4080*/  @!P2 IMAD.WIDE R8, R11, 0x4, R8 ;  /* 0x000000040b08a825 */ /* 0x001fe200078e0208 */
[----:B------:R-:W-:-:S02]  /*4090*/  F2FP.BF16.F32.PACK_AB R107, R10, R107 ;  /* 0x0000006b0a6b723e */ /* 0x000fc400000010ff */
[----:B------:R-:W-:Y:S01]  /*40a0*/  F2FP.BF16.F32.PACK_AB R106, R95, R106 ;  /* 0x0000006a5f6a723e */ /* 0x000fe200000010ff */
[--C-:B------:R-:W-:Y:S01]  /*40b0*/  IMAD.WIDE.U32 R126, R96, 0x10, R120.reuse ;  /* 0x00000010607e7825 */ /* 0x100fe200078e0078 */
[----:B------:R-:W-:Y:S01]  /*40c0*/  F2FP.BF16.F32.PACK_AB R105, R114, R105 ;  /* 0x000000697269723e */ /* 0x000fe200000010ff */
[----:B------:R0:W-:Y:S01]  /*40d0*/  @!P2 STG.E desc[UR6][R8.64], R97 ;  /* 0x000000610800a986 */ /* 0x0001e2000c101906 */
[----:B------:R-:W-:Y:S01]  /*40e0*/  F2FP.BF16.F32.PACK_AB R104, R93, R104 ;  /* 0x000000685d68723e */ /* 0x000fe200000010ff */
[----:B------:R-:W-:Y:S01]  /*40f0*/  IMAD.WIDE.U32 R120, R110, 0x10, R120 ;  /* 0x000000106e787825 */ /* 0x000fe200078e0078 */
[----:B-1----:R-:W-:Y:S01]  /*4100*/  IADD3 R11, PT, PT, R11, R2, RZ ;  /* 0x000000020b0b7210 */ /* 0x002fe20007ffe0ff */
[----:B------:R0:W-:Y:S03]  /*4110*/  STG.E.128 desc[UR6][R122.64], R4 ;  /* 0x000000047a007986 */ /* 0x0001e6000c101d06 */
[----:B------:R-:W-:Y:S01]  /*4120*/  ISETP.GE.AND P2, PT, R11, R3, PT ;  /* 0x000000030b00720c */ /* 0x000fe20003f46270 */
[----:B------:R0:W-:Y:S04]  /*4130*/  STG.E.128 desc[UR6][R124.64], R88 ;  /* 0x000000587c007986 */ /* 0x0001e8000c101d06 */
[----:B------:R0:W-:Y:S04]  /*4140*/  STG.E.128 desc[UR6][R126.64], R100 ;  /* 0x000000647e007986 */ /* 0x0001e8000c101d06 */
[----:B------:R0:W-:Y:S04]  /*4150*/  STG.E.128 desc[UR6][R120.64], R104 ;  /* 0x0000006878007986 */ /* 0x0001e8000c101d06 */
[----:B------:R-:W-:Y:S05]  /*4160*/  @!P2 BRA `(.L_x_3680) ;  /* 0xffffffc000c0a947 */ /* 0x000fea000383ffff */
[----:B------:R-:W-:Y:S05]  /*4170*/  EXIT ;  /* 0x000000000000794d */ /* 0x000fea0003800000 */
.L_x_3681:
        /* <DEDUP_REMOVED lines=16> */
.L_x_18023:


//--------------------- .text._ZN10layer_norm31ln_parallel_residual_fwd_kernelINS_13Kernel_traitsIf13__nv_bfloat16S2_S2_fjLj8192ELj1ELj1ELj8ELj16ENS_18Kernel_traits_baseILj8192EfS2_S2_S2_fjLj256EEEEELb1ELb0ELb0EEEvNS_9FwdParamsE --------------------------
	.section	.text._ZN10layer_norm31ln_parallel_residual_fwd_kernelINS_13Kernel_traitsIf13__nv_bfloat16S2_S2_fjLj8192ELj1ELj1ELj8ELj16ENS_18Kernel_traits_baseILj8192EfS2_S2_S2_fjLj256EEEEELb1ELb0ELb0EEEvNS_9FwdParamsE,"ax",@progbits
	.align	128
        .global         _ZN10layer_norm31ln_parallel_residual_fwd_kernelINS_13Kernel_traitsIf13__nv_bfloat16S2_S2_fjLj8192ELj1ELj1ELj8ELj16ENS_18Kernel_traits_baseILj8192EfS2_S2_S2_fjLj256EEEEELb1ELb0ELb0EEEvNS_9FwdParamsE
        .type           _ZN10layer_norm31ln_parallel_residual_fwd_kernelINS_13Kernel_traitsIf13__nv_bfloat16S2_S2_fjLj8192ELj1ELj1ELj8ELj16ENS_18Kernel_traits_baseILj8192EfS2_S2_S2_fjLj256EEEEELb1ELb0ELb0EEEvNS_9FwdParamsE,@function
        .size           _ZN10layer_norm31ln_parallel_residual_fwd_kernelINS_13Kernel_traitsIf13__nv_bfloat16S2_S2_fjLj8192ELj1ELj1ELj8ELj16ENS_18Kernel_traits_baseILj8192EfS2_S2_S2_fjLj256EEEEELb1ELb0ELb0EEEvNS_9FwdParamsE,(.L_x_18024 - _ZN10layer_norm31ln_parallel_residual_fwd_kernelINS_13Kernel_traitsIf13__nv_bfloat16S2_S2_fjLj8192ELj1ELj1ELj8ELj16ENS_18Kernel_traits_baseILj8192EfS2_S2_S2_fjLj256EEEEELb1ELb0ELb0EEEvNS_9FwdParamsE)
        .other          _ZN10layer_norm31ln_parallel_residual_fwd_kernelINS_13Kernel_traitsIf13__nv_bfloat16S2_S2_fjLj8192ELj1ELj1ELj8ELj16ENS_18Kernel_traits_baseILj8192EfS2_S2_S2_fjLj256EEEEELb1ELb0ELb0EEEvNS_9FwdParamsE,@"STO_CUDA_ENTRY STV_DEFAULT"
_ZN10layer_norm31ln_parallel_residual_fwd_kernelINS_13Kernel_traitsIf13__nv_bfloat16S2_S2_fjLj8192ELj1ELj1ELj8ELj16ENS_18Kernel_traits_baseILj8192EfS2_S2_S2_fjLj256EEEEELb1ELb0ELb0EEEvNS_9FwdParamsE:
.text._ZN10layer_norm31ln_parallel_residual_fwd_kernelINS_13Kernel_traitsIf13__nv_bfloat16S2_S2_fjLj8192ELj1ELj1ELj8ELj16ENS_18Kernel_traits_baseILj8192EfS2_S2_S2_fjLj256EEEEELb1ELb0ELb0EEEvNS_9FwdParamsE:
        /* <DEDUP_REMOVED lines=19> */
[C---:B----4-:R-:W-:Y:S02]  /*0130*/  LOP3.LUT R0, R25.reuse, 0xe0, RZ, 0xc0, !PT ;  /* 0x000000e019007812 */ /* 0x050fe400078ec0ff */
[----:B------:R-:W-:Y:S02]  /*0140*/  LOP3.LUT R22, R25, 0x1f, RZ, 0xc0, !PT ;  /* 0x0000001f19167812 */ /* 0x000fe400078ec0ff */
[--C-:B------:R-:W-:Y:S02]  /*0150*/  LOP3.LUT R24, R0, 0x1f, R25.reuse, 0xf8, !PT ;  /* 0x0000001f00187812 */ /* 0x100fe400078ef819 */
[----:B------:R-:W0:Y:S02]  /*0160*/  LDC R6, c[0x0][0x360] ;  /* 0x0000d800ff067b82 */ /* 0x000e240000000800 */
[----:B------:R-:W-:Y:S01]  /*0170*/  LOP3.LUT R21, R24, 0xff, RZ, 0x3c, !PT ;  /* 0x000000ff18157812 */ /* 0x000fe200078e3cff */
[----:B0-----:R-:W-:Y:S01]  /*0180*/  IMAD R23, R6, UR10, R25 ;  /* 0x0000000a06177c24 */ /* 0x001fe2000f8e0219 */
[----:B--2---:R-:W-:-:S02]  /*0190*/  @P0 R2UR UR8, R2 ;  /* 0x00000000020802ca */ /* 0x004fc400000e0000 */
[----:B------:R-:W-:Y:S02]  /*01a0*/  @P0 R2UR UR9, R3 ;  /* 0x00000000030902ca */ /* 0x000fe400000e0000 */
[----:B---3--:R-:W-:Y:S02]  /*01b0*/  @P0 IADD3 R14, P1, PT, R4, R7, RZ ;  /* 0x00000007040e0210 */ /* 0x008fe40007f3e0ff */
[----:B-----5:R-:W-:-:S03]  /*01c0*/  SHF.R.S32.HI R2, RZ, 0x1f, R9 ;  /* 0x0000001fff027819 */ /* 0x020fc60000011409 */
[----:B------:R-:W-:Y:S01]  /*01d0*/  @P0 IMAD.X R15, RZ, RZ, R5, P1 ;  /* 0x000000ffff0f0224 */ /* 0x000fe200008e0605 */
[----:B------:R-:W-:-:S03]  /*01e0*/  LEA.HI R2, R2, R9, RZ, 0x3 ;  /* 0x0000000902027211 */ /* 0x000fc600078f18ff */
[----:B------:R-:W-:Y:S01]  /*01f0*/  UIADD3 UR18, UPT, UPT, UR8, -0x61c88647, URZ ;  /* 0x9e3779b908127890 */ /* 0x000fe2000fffe0ff */
[----:B------:R-:W-:Y:S01]  /*0200*/  LEA.HI.SX32 R21, R2, R21, 0x1d ;  /* 0x0000001502157211 */ /* 0x000fe200078feaff */
[----:B------:R-:W-:Y:S01]  /*0210*/  UIADD3 UR19, UPT, UPT, UR9, -0x4498517b, URZ ;  /* 0xbb67ae8509137890 */ /* 0x000fe2000fffe0ff */
[--C-:B------:R-:W-:Y:S01]  /*0220*/  SHF.R.U64 R20, R14, 0x2, R15.reuse ;  /* 0x000000020e147819 */ /* 0x100fe2000000120f */
[----:B------:R-:W-:Y:S01]  /*0230*/  UIADD3 UR20, UPT, UPT, UR8, 0x3c6ef372, URZ ;  /* 0x3c6ef37208147890 */ /* 0x000fe2000fffe0ff */
[----:B------:R-:W-:Y:S01]  /*0240*/  SHF.R.U32.HI R19, RZ, 0x2, R15 ;  /* 0x00000002ff137819 */ /* 0x000fe2000001160f */
[----:B------:R-:W-:Y:S02]  /*0250*/  UIADD3 UR21, UPT, UPT, UR9, 0x76cf5d0a, URZ ;  /* 0x76cf5d0a09157890 */ /* 0x000fe4000fffe0ff */
[----:B------:R-:W-:Y:S02]  /*0260*/  UIADD3 UR22, UPT, UPT, UR8, -0x255992d5, URZ ;  /* 0xdaa66d2b08167890 */ /* 0x000fe4000fffe0ff */
[----:B------:R-:W-:-:S02]  /*0270*/  UIADD3 UR23, UPT, UPT, UR9, 0x32370b8f, URZ ;  /* 0x32370b8f09177890 */ /* 0x000fc4000fffe0ff */
[----:B------:R-:W-:Y:S02]  /*0280*/  UIADD3 UR24, UPT, UPT, UR8, 0x78dde6e4, URZ ;  /* 0x78dde6e408187890 */ /* 0x000fe4000fffe0ff */
[----:B------:R-:W-:Y:S02]  /*0290*/  UIADD3 UR25, UPT, UPT, UR9, -0x126145ec, URZ ;  /* 0xed9eba1409197890 */ /* 0x000fe4000fffe0ff */
[----:B------:R-:W-:Y:S02]  /*02a0*/  UIADD3 UR26, UPT, UPT, UR8, 0x1715609d, URZ ;  /* 0x1715609d081a7890 */ /* 0x000fe4000fffe0ff */
[----:B------:R-:W-:Y:S02]  /*02b0*/  UIADD3 UR27, UPT, UPT, UR9, -0x56f99767, URZ ;  /* 0xa9066899091b7890 */ /* 0x000fe4000fffe0ff */
[----:B------:R-:W-:Y:S02]  /*02c0*/  UIADD3 UR28, UPT, UPT, UR8, -0x4ab325aa, URZ ;  /* 0xb54cda56081c7890 */ /* 0x000fe4000fffe0ff */
[----:B------:R-:W-:-:S02]  /*02d0*/  UIADD3 UR29, UPT, UPT, UR9, 0x646e171e, URZ ;  /* 0x646e171e091d7890 */ /* 0x000fc4000fffe0ff */
[----:B------:R-:W-:Y:S02]  /*02e0*/  UIADD3 UR30, UPT, UPT, UR8, 0x5384540f, URZ ;  /* 0x5384540f081e7890 */ /* 0x000fe4000fffe0ff */
[----:B------:R-:W-:Y:S02]  /*02f0*/  UIADD3 UR31, UPT, UPT, UR9, 0x1fd5c5a3, URZ ;  /* 0x1fd5c5a3091f7890 */ /* 0x000fe4000fffe0ff */
[----:B------:R-:W-:Y:S02]  /*0300*/  UIADD3 UR32, UPT, UPT, UR8, -0xe443238, URZ ;  /* 0xf1bbcdc808207890 */ /* 0x000fe4000fffe0ff */
[----:B------:R-:W-:Y:S02]  /*0310*/  UIADD3 UR33, UPT, UPT, UR9, -0x24c28bd8, URZ ;  /* 0xdb3d742809217890 */ /* 0x000fe4000fffe0ff */
[----:B------:R-:W-:Y:S02]  /*0320*/  UIADD3 UR34, UPT, UPT, UR8, -0x700cb87f, URZ ;  /* 0x8ff3478108227890 */ /* 0x000fe4000fffe0ff */
        /* <DEDUP_REMOVED lines=18> */
[C---:B-1----:R-:W-:Y:S01]  /*0450*/  @P0 IMAD.WIDE.U32 R10, R3.reuse, 0x20, R10 ;  /* 0x00000020030a0825 */ /* 0x042fe200078e000a */
[----:B------:R0:W5:Y:S06]  /*0460*/  @P0 LDG.E.128 R48, desc[UR6][R8.64+0x10] ;  /* 0x0000100608300981 */ /* 0x00016c000c1e1d00 */
[----:B------:R-:W1:Y:S01]  /*0470*/  LDC.64 R16, c[0x0][0x3d8] ;  /* 0x0000f600ff107b82 */ /* 0x000e620000000a00 */
[----:B------:R-:W-:Y:S01]  /*0480*/  @P0 VIADD R3, R3, 0x100 ;  /* 0x0000010003030836 */ /* 0x000fe20000000000 */
[----:B------:R0:W5:Y:S01]  /*0490*/  @P0 LDG.E.128 R52, desc[UR6][R10.64] ;  /* 0x000000060a340981 */ /* 0x000162000c1e1d00 */
[----:B--2---:R-:W-:-:S03]  /*04a0*/  @P1 IMAD.WIDE.U32 R4, R24, 0x20, R4 ;  /* 0x0000002018041825 */ /* 0x004fc600078e0004 */
[----:B------:R0:W5:Y:S01]  /*04b0*/  @P0 LDG.E.128 R56, desc[UR6][R10.64+0x10] ;  /* 0x000010060a380981 */ /* 0x000162000c1e1d00 */
[----:B---3--:R-:W-:-:S03]  /*04c0*/  @P1 IMAD.WIDE.U32 R6, R24, 0x20, R6 ;  /* 0x0000002018061825 */ /* 0x008fc600078e0006 */
[----:B------:R0:W5:Y:S04]  /*04d0*/  @P1 LDG.E.128 R28, desc[UR6][R4.64] ;  /* 0x00000006041c1981 */ /* 0x000168000c1e1d00 */
[----:B------:R0:W5:Y:S01]  /*04e0*/  @P1 LDG.E.128 R32, desc[UR6][R4.64+0x10] ;  /* 0x0000100604201981 */ /* 0x000162000c1e1d00 */
[----:B----4-:R-:W-:-:S03]  /*04f0*/  @P2 IMAD.WIDE.U32 R12, R3, 0x20, R12 ;  /* 0x00000020030c2825 */ /* 0x010fc600078e000c */
[----:B------:R0:W5:Y:S04]  /*0500*/  @P1 LDG.E.128 R36, desc[UR6][R6.64] ;  /* 0x0000000606241981 */ /* 0x000168000c1e1d00 */
[----:B------:R0:W5:Y:S01]  /*0510*/  @P1 LDG.E.128 R40, desc[UR6][R6.64+0x10] ;  /* 0x0000100606281981 */ /* 0x000162000c1e1d00 */
[----:B-1----:R-:W-:-:S03]  /*0520*/  @P2 IMAD.WIDE.U32 R16, R3, 0x20, R16 ;  /* 0x0000002003102825 */ /* 0x002fc600078e0010 */
[----:B------:R0:W5:Y:S04]  /*0530*/  @P2 LDG.E.128 R60, desc[UR6][R12.64] ;  /* 0x000000060c3c2981 */ /* 0x000168000c1e1d00 */
[----:B------:R0:W5:Y:S04]  /*0540*/  @P2 LDG.E.128 R64, desc[UR6][R12.64+0x10] ;  /* 0x000010060c402981 */ /* 0x000168000c1e1d00 */
        /* <DEDUP_REMOVED lines=27> */
[----:B------:R-:W-:Y:S01]  /*0700*/  @P2 VIADD R3, R3, 0x100 ;  /* 0x0000010003032836 */ /* 0x000fe20000000000 */
        /* <DEDUP_REMOVED lines=42> */
.L_x_3684:
[C---:B------:R-:W-:Y:S01]  /*09b0*/  ISETP.GE.U32.AND P1, PT, R21.reuse, 0x100, PT ;  /* 0x000001001500780c */ /* 0x040fe20003f26070 */
[----:B------:R-:W0:Y:S01]  /*09c0*/  LDC.64 R6, c[0x0][0x3d0] ;  /* 0x0000f400ff067b82 */ /* 0x000e220000000a00 */
[C---:B------:R-:W-:Y:S01]  /*09d0*/  ISETP.GE.U32.AND P0, PT, R21.reuse, 0x200, PT ;  /* 0x000002001500780c */ /* 0x040fe20003f06070 */
[----:B------:R-:W-:Y:S01]  /*09e0*/  IMAD.MOV.U32 R3, RZ, RZ, R24 ;  /* 0x000000ffff037224 */ /* 0x000fe200078e0018 */
[----:B------:R-:W-:-:S05]  /*09f0*/  ISETP.GE.U32.AND P2, PT, R21, 0x300, PT ;  /* 0x000003001500780c */ /* 0x000fca0003f46070 */
[----:B------:R-:W1:Y:S04]  /*0a00*/  LDC.64 R8, c[0x0][0x3d8] ;  /* 0x0000f600ff087b82 */ /* 0x000e680000000a00 */
[----:B------:R-:W-:-:S04]  /*0a10*/  @P1 LOP3.LUT R3, R24, 0x100, RZ, 0xfc, !PT ;  /* 0x0000010018031812 */ /* 0x000fc800078efcff */
[----:B------:R-:W2:Y:S08]  /*0a20*/  LDC.64 R10, c[0x0][0x3d0] ;  /* 0x0000f400ff0a7b82 */ /* 0x000eb00000000a00 */
[----:B------:R-:W3:Y:S01]  /*0a30*/  @P1 LDC.64 R4, c[0x0][0x440] ;  /* 0x00011000ff041b82 */ /* 0x000ee20000000a00 */
[----:B0-----:R-:W-:-:S05]  /*0a40*/  @P1 IMAD.WIDE.U32 R12, R24, 0x20, R6 ;  /* 0x00000020180c1825 */ /* 0x001fca00078e0006 */
[----:B------:R-:W5:Y:S02]  /*0a50*/  @P1 LDG.E.128 R28, desc[UR6][R12.64] ;  /* 0x000000060c1c1981 */ /* 0x000f64000c1e1d00 */
[----:B------:R-:W0:Y:S01]  /*0a60*/  LDC.64 R26, c[0x0][0x3d8] ;  /* 0x0000f600ff1a7b82 */ /* 0x000e220000000a00 */
[C---:B-1----:R-:W-:Y:S01]  /*0a70*/  @P1 IMAD.WIDE.U32 R16, R24.reuse, 0x20, R8 ;  /* 0x0000002018101825 */ /* 0x042fe200078e0008 */
[----:B------:R1:W5:Y:S04]  /*0a80*/  @P1 LDG.E.128 R32, desc[UR6][R12.64+0x10] ;  /* 0x000010060c201981 */ /* 0x000368000c1e1d00 */
[----:B------:R-:W5:Y:S02]  /*0a90*/  @P1 LDG.E.128 R36, desc[UR6][R16.64] ;  /* 0x0000000610241981 */ /* 0x000f64000c1e1d00 */
[----:B------:R-:W4:Y:S08]  /*0aa0*/  @P0 LDC.64 R76, c[0x0][0x440] ;  /* 0x00011000ff4c0b82 */ /* 0x000f300000000a00 */
[----:B------:R-:W1:Y:S08]  /*0ab0*/  LDC.64 R78, c[0x0][0x3d0] ;  /* 0x0000f400ff4e7b82 */ /* 0x000e700000000a00 */
[----:B------:R-:W1:Y:S08]  /*0ac0*/  LDC.64 R80, c[0x0][0x3d8] ;  /* 0x0000f600ff507b82 */ /* 0x000e700000000a00 */
[----:B------:R-:W1:Y:S01]  /*0ad0*/  @P2 LDC.64 R82, c[0x0][0x440] ;  /* 0x00011000ff522b82 */ /* 0x000e620000000a00 */
[C---:B--2---:R-:W-:Y:S01]  /*0ae0*/  @P0 IMAD.WIDE.U32 R6, R3.reuse, 0x20, R10 ;  /* 0x0000002003060825 */ /* 0x044fe200078e000a */
[----:B------:R2:W5:Y:S03]  /*0af0*/  @P1 LDG.E.128 R40, desc[UR6][R16.64+0x10] ;  /* 0x0000100610281981 */ /* 0x000566000c1e1d00 */
[----:B---3--:R-:W-:Y:S01]  /*0b00*/  @P1 IMAD.WIDE.U32 R4, R24, 0x20, R4 ;  /* 0x0000002018041825 */ /* 0x008fe200078e0004 */
[----:B------:R-:W5:Y:S03]  /*0b10*/  @P0 LDG.E.128 R44, desc[UR6][R6.64] ;  /* 0x00000006062c0981 */ /* 0x000f66000c1e1d00 */
[C---:B0-----:R-:W-:Y:S01]  /*0b20*/  @P0 IMAD.WIDE.U32 R8, R3.reuse, 0x20, R26 ;  /* 0x0000002003080825 */ /* 0x041fe200078e001a */
[----:B------:R-:W5:Y:S03]  /*0b30*/  @P1 LD.E.128 R120, desc[UR6][R4.64] ;  /* 0x0000000604781980 */ /* 0x000f66000c101d00 */
[C---:B----4-:R-:W-:Y:S01]  /*0b40*/  @P0 IMAD.WIDE.U32 R10, R3.reuse, 0x20, R76 ;  /* 0x00000020030a0825 */ /* 0x050fe200078e004c */
[----:B------:R-:W-:Y:S01]  /*0b50*/  @P0 IADD3 R3, PT, PT, R3, 0x100, RZ ;  /* 0x0000010003030810 */ /* 0x000fe20007ffe0ff */
[----:B------:R0:W5:Y:S04]  /*0b60*/  @P1 LD.E.128 R116, desc[UR6][R4.64+0x10] ;  /* 0x0000100604741980 */ /* 0x000168000c101d00 */
[C---:B-1----:R-:W-:Y:S01]  /*0b70*/  @P2 IMAD.WIDE.U32 R12, R3.reuse, 0x20, R78 ;  /* 0x00000020030c2825 */ /* 0x042fe200078e004e */
[----:B------:R1:W5:Y:S03]  /*0b80*/  @P0 LDG.E.128 R48, desc[UR6][R6.64+0x10] ;  /* 0x0000100606300981 */ /* 0x000366000c1e1d00 */
[C---:B--2---:R-:W-:Y:S01]  /*0b90*/  @P2 IMAD.WIDE.U32 R16, R3.reuse, 0x20, R80 ;  /* 0x0000002003102825 */ /* 0x044fe200078e0050 */
[----:B------:R1:W5:Y:S03]  /*0ba0*/  @P2 LDG.E.128 R60, desc[UR6][R12.64] ;  /* 0x000000060c3c2981 */ /* 0x000366000c1e1d00 */
[----:B0-----:R-:W-:Y:S01]  /*0bb0*/  @P2 IMAD.WIDE.U32 R4, R3, 0x20, R82 ;  /* 0x0000002003042825 */ /* 0x001fe200078e0052 */
[----:B------:R1:W5:Y:S04]  /*0bc0*/  @P2 LDG.E.128 R64, desc[UR6][R12.64+0x10] ;  /* 0x000010060c402981 */ /* 0x000368000c1e1d00 */
[----:B------:R1:W5:Y:S04]  /*0bd0*/  @P2 LDG.E.128 R68, desc[UR6][R16.64] ;  /* 0x0000000610442981 */ /* 0x000368000c1e1d00 */
[----:B------:R1:W5:Y:S04]  /*0be0*/  @P2 LDG.E.128 R72, desc[UR6][R16.64+0x10] ;  /* 0x0000100610482981 */ /* 0x000368000c1e1d00 */
[----:B------:R1:W5:Y:S04]  /*0bf0*/  @P2 LD.E.128 R104, desc[UR6][R4.64] ;  /* 0x0000000604682980 */ /* 0x000368000c101d00 */
[----:B------:R1:W5:Y:S04]  /*0c00*/  @P2 LD.E.128 R100, desc[UR6][R4.64+0x10] ;  /* 0x0000100604642980 */ /* 0x000368000c101d00 */
[----:B------:R1:W5:Y:S04]  /*0c10*/  @P0 LDG.E.128 R52, desc[UR6][R8.64] ;  /* 0x0000000608340981 */ /* 0x000368000c1e1d00 */
        /* <DEDUP_REMOVED lines=17> */
[----:B-1----:R-:W-:Y:S06]  /*0d30*/  @!P0 BRA `(.L_x_3685) ;  /* 0x0000000c00008947 */ /* 0x002fec0003800000 */
        /* <DEDUP_REMOVED lines=29> */
.L_x_3683:
        /* <DEDUP_REMOVED lines=9> */
[----:B------:R-:W1:Y:S08]  /*0fa0*/  LDC.64 R8, c[0x0][0x3d8] ;  /* 0x0000f600ff087b82 */ /* 0x000e700000000a00 */
[----:B------:R-:W2:Y:S08]  /*0fb0*/  @P1 LDC.64 R10, c[0x0][0x440] ;  /* 0x00011000ff0a1b82 */ /* 0x000eb00000000a00 */
[----:B------:R-:W3:Y:S01]  /*0fc0*/  LDC.64 R12, c[0x0][0x3d0] ;  /* 0x0000f400ff0c7b82 */ /* 0x000ee20000000a00 */
[----:B0-----:R-:W-:-:S07]  /*0fd0*/  @P1 IMAD.WIDE.U32 R6, R24, 0x20, R6 ;  /* 0x0000002018061825 */ /* 0x001fce00078e0006 */
[----:B------:R-:W0:Y:S08]  /*0fe0*/  @P0 LDC.64 R124, c[0x0][0x438] ;  /* 0x00010e00ff7c0b82 */ /* 0x000e300000000a00 */
[----:B------:R-:W4:Y:S08]  /*0ff0*/  LDC.64 R126, c[0x0][0x3d8] ;  /* 0x0000f600ff7e7b82 */ /* 0x000f300000000a00 */
[----:B------:R-:W4:Y:S08]  /*1000*/  @P0 LDC.64 R128, c[0x0][0x440] ;  /* 0x00011000ff800b82 */ /* 0x000f300000000a00 */
[----:B------:R-:W4:Y:S08]  /*1010*/  @P1 LDC.64 R4, c[0x0][0x438] ;  /* 0x00010e00ff041b82 */ /* 0x000f300000000a00 */
[----:B------:R-:W4:Y:S08]  /*1020*/  LDC.64 R130, c[0x0][0x3d0] ;  /* 0x0000f400ff827b82 */ /* 0x000f300000000a00 */
[----:B------:R-:W4:Y:S01]  /*1030*/  LDC.64 R134, c[0x0][0x3d8] ;  /* 0x0000f600ff867b82 */ /* 0x000f220000000a00 */
[C---:B------:R-:W-:Y:S01]  /*1040*/  @P1 LOP3.LUT R3, R24.reuse, 0x100, RZ, 0xfc, !PT ;  /* 0x0000010018031812 */ /* 0x040fe200078efcff */
[----:B------:R-:W5:Y:S06]  /*1050*/  @P1 LDG.E.128 R28, desc[UR6][R6.64] ;  /* 0x00000006061c1981 */ /* 0x000f6c000c1e1d00 */
[----:B------:R-:W4:Y:S01]  /*1060*/  @P2 LDC.64 R132, c[0x0][0x438] ;  /* 0x00010e00ff842b82 */ /* 0x000f220000000a00 */
[----:B------:R3:W5:Y:S01]  /*1070*/  @P1 LDG.E.128 R32, desc[UR6][R6.64+0x10] ;  /* 0x0000100606201981 */ /* 0x000762000c1e1d00 */
[----:B-1----:R-:W-:-:S04]  /*1080*/  @P1 IMAD.WIDE.U32 R16, R24, 0x20, R8 ;  /* 0x0000002018101825 */ /* 0x002fc800078e0008 */
[C---:B--2---:R-:W-:Y:S01]  /*1090*/  @P1 IMAD.WIDE.U32 R26, R24.reuse, 0x20, R10 ;  /* 0x00000020181a1825 */ /* 0x044fe200078e000a */
[----:B------:R1:W5:Y:S01]  /*10a0*/  @P1 LDG.E.128 R36, desc[UR6][R16.64] ;  /* 0x0000000610241981 */ /* 0x000362000c1e1d00 */
[----:B------:R-:W2:Y:S02]  /*10b0*/  @P2 LDC.64 R136, c[0x0][0x440] ;  /* 0x00011000ff882b82 */ /* 0x000ea40000000a00 */
[C---:B0-----:R-:W-:Y:S01]  /*10c0*/  @P0 IMAD.WIDE.U32 R8, R3.reuse, 0x20, R124 ;  /* 0x0000002003080825 */ /* 0x041fe200078e007c */
[----:B------:R1:W5:Y:S03]  /*10d0*/  @P1 LDG.E.128 R40, desc[UR6][R16.64+0x10] ;  /* 0x0000100610281981 */ /* 0x000366000c1e1d00 */
[C---:B---3--:R-:W-:Y:S01]  /*10e0*/  @P0 IMAD.WIDE.U32 R6, R3.reuse, 0x20, R12 ;  /* 0x0000002003060825 */ /* 0x048fe200078e000c */
[----:B------:R1:W5:Y:S03]  /*10f0*/  @P1 LD.E.128 R120, desc[UR6][R26.64] ;  /* 0x000000061a781980 */ /* 0x000366000c101d00 */
[C---:B----4-:R-:W-:Y:S01]  /*1100*/  @P0 IMAD.WIDE.U32 R10, R3.reuse, 0x20, R126 ;  /* 0x00000020030a0825 */ /* 0x050fe200078e007e */
[----:B------:R1:W5:Y:S03]  /*1110*/  @P1 LD.E.128 R116, desc[UR6][R26.64+0x10] ;  /* 0x000010061a741980 */ /* 0x000366000c101d00 */
[C---:B------:R-:W-:Y:S01]  /*1120*/  @P0 IMAD.WIDE.U32 R12, R3.reuse, 0x20, R128 ;  /* 0x00000020030c0825 */ /* 0x040fe200078e0080 */
[----:B------:R1:W5:Y:S03]  /*1130*/  @P0 LDG.E.128 R44, desc[UR6][R6.64] ;  /* 0x00000006062c0981 */ /* 0x000366000c1e1d00 */
[----:B------:R-:W-:Y:S01]  /*1140*/  @P0 VIADD R3, R3, 0x100 ;  /* 0x0000010003030836 */ /* 0x000fe20000000000 */
[----:B------:R1:W5:Y:S01]  /*1150*/  @P0 LDG.E.128 R48, desc[UR6][R6.64+0x10] ;  /* 0x0000100606300981 */ /* 0x000362000c1e1d00 */
[----:B------:R-:W-:-:S03]  /*1160*/  @P1 IMAD.WIDE.U32 R4, R24, 0x20, R4 ;  /* 0x0000002018041825 */ /* 0x000fc600078e0004 */
[----:B------:R1:W5:Y:S01]  /*1170*/  @P0 LD.E.128 R88, desc[UR6][R8.64] ;  /* 0x0000000608580980 */ /* 0x000362000c101d00 */
[----:B------:R-:W-:-:S03]  /*1180*/  @P2 IMAD.WIDE.U32 R130, R3, 0x20, R130 ;  /* 0x0000002003822825 */ /* 0x000fc600078e0082 */
[----:B------:R1:W5:Y:S01]  /*1190*/  @P1 LD.E.128 R96, desc[UR6][R4.64] ;  /* 0x0000000604601980 */ /* 0x000362000c101d00 */
[----:B------:R-:W-:-:S03]  /*11a0*/  @P2 IMAD.WIDE.U32 R132, R3, 0x20, R132 ;  /* 0x0000002003842825 */ /* 0x000fc600078e0084 */
[----:B------:R1:W5:Y:S01]  /*11b0*/  @P1 LD.E.128 R92, desc[UR6][R4.64+0x10] ;  /* 0x00001006045c1980 */ /* 0x000362000c101d00 */
[----:B------:R-:W-:-:S03]  /*11c0*/  @P2 IMAD.WIDE.U32 R134, R3, 0x20, R134 ;  /* 0x0000002003862825 */ /* 0x000fc600078e0086 */
[----:B------:R1:W5:Y:S01]  /*11d0*/  @P2 LDG.E.128 R60, desc[UR6][R130.64] ;  /* 0x00000006823c2981 */ /* 0x000362000c1e1d00 */
[----:B--2---:R-:W-:-:S03]  /*11e0*/  @P2 IMAD.WIDE.U32 R136, R3, 0x20, R136 ;  /* 0x0000002003882825 */ /* 0x004fc600078e0088 */
[----:B------:R1:W5:Y:S04]  /*11f0*/  @P2 LDG.E.128 R64, desc[UR6][R130.64+0x10] ;  /* 0x0000100682402981 */ /* 0x000368000c1e1d00 */
[----:B------:R1:W5:Y:S04]  /*1200*/  @P2 LD.E.128 R80, desc[UR6][R132.64] ;  /* 0x0000000684502980 */ /* 0x000368000c101d00 */
[----:B------:R1:W5:Y:S04]  /*1210*/  @P2 LD.E.128 R76, desc[UR6][R132.64+0x10] ;  /* 0x00001006844c2980 */ /* 0x000368000c101d00 */
[----:B------:R1:W5:Y:S04]  /*1220*/  @P2 LDG.E.128 R68, desc[UR6][R134.64] ;  /* 0x0000000686442981 */ /* 0x000368000c1e1d00 */
[----:B------:R1:W5:Y:S04]  /*1230*/  @P2 LDG.E.128 R72, desc[UR6][R134.64+0x10] ;  /* 0x0000100686482981 */ /* 0x000368000c1e1d00 */
        /* <DEDUP_REMOVED lines=27> */
.L_x_3686:
        /* <DEDUP_REMOVED lines=10> */
[----:B------:R-:W5:Y:S02]  /*1490*/  @P1 LDG.E.128 R28, desc[UR6][R10.64] ;  /* 0x000000060a1c1981 */ /* 0x000f64000c1e1d00 */
[----:B------:R-:W0:Y:S01]  /*14a0*/  @P0 LDC.64 R100, c[0x0][0x438] ;  /* 0x00010e00ff640b82 */ /* 0x000e220000000a00 */
[C---:B-1----:R-:W-:Y:S01]  /*14b0*/  @P1 IMAD.WIDE.U32 R16, R24.reuse, 0x20, R8 ;  /* 0x0000002018101825 */ /* 0x042fe200078e0008 */
[----:B------:R1:W5:Y:S04]  /*14c0*/  @P1 LDG.E.128 R32, desc[UR6][R10.64+0x10] ;  /* 0x000010060a201981 */ /* 0x000368000c1e1d00 */
[----:B------:R-:W5:Y:S02]  /*14d0*/  @P1 LDG.E.128 R36, desc[UR6][R16.64] ;  /* 0x0000000610241981 */ /* 0x000f64000c1e1d00 */
[----:B------:R-:W4:Y:S01]  /*14e0*/  LDC.64 R102, c[0x0][0x3d8] ;  /* 0x0000f600ff667b82 */ /* 0x000f220000000a00 */
[----:B--2---:R-:W-:Y:S01]  /*14f0*/  @P1 IMAD.WIDE.U32 R12, R24, 0x20, R6 ;  /* 0x00000020180c1825 */ /* 0x004fe200078e0006 */
[----:B------:R-:W5:Y:S04]  /*1500*/  @P1 LDG.E.128 R40, desc[UR6][R16.64+0x10] ;  /* 0x0000100610281981 */ /* 0x000f68000c1e1d00 */
[----:B------:R-:W5:Y:S02]  /*1510*/  @P1 LD.E.128 R96, desc[UR6][R12.64] ;  /* 0x000000060c601980 */ /* 0x000f64000c101d00 */
[----:B------:R-:W1:Y:S01]  /*1520*/  @P2 LDC.64 R106, c[0x0][0x438] ;  /* 0x00010e00ff6a2b82 */ /* 0x000e620000000a00 */
[C---:B---3--:R-:W-:Y:S01]  /*1530*/  @P0 IMAD.WIDE.U32 R4, R3.reuse, 0x20, R26 ;  /* 0x0000002003040825 */ /* 0x048fe200078e001a */
[----:B------:R-:W5:Y:S04]  /*1540*/  @P1 LD.E.128 R92, desc[UR6][R12.64+0x10] ;  /* 0x000010060c5c1980 */ /* 0x000f68000c101d00 */
[----:B------:R-:W5:Y:S01]  /*1550*/  @P0 LDG.E.128 R44, desc[UR6][R4.64] ;  /* 0x00000006042c0981 */ /* 0x000f62000c1e1d00 */
[C---:B0-----:R-:W-:Y:S01]  /*1560*/  @P0 IMAD.WIDE.U32 R6, R3.reuse, 0x20, R100 ;  /* 0x0000002003060825 */ /* 0x041fe200078e0064 */
[----:B------:R-:W0:Y:S02]  /*1570*/  LDC.64 R104, c[0x0][0x3d0] ;  /* 0x0000f400ff687b82 */ /* 0x000e240000000a00 */
[----:B------:R-:W5:Y:S04]  /*1580*/  @P0 LDG.E.128 R48, desc[UR6][R4.64+0x10] ;  /* 0x0000100604300981 */ /* 0x000f68000c1e1d00 */
[----:B------:R-:W5:Y:S01]  /*1590*/  @P0 LD.E.128 R88, desc[UR6][R6.64] ;  /* 0x0000000606580980 */ /* 0x000f62000c101d00 */
[C---:B----4-:R-:W-:Y:S01]  /*15a0*/  @P0 IMAD.WIDE.U32 R8, R3.reuse, 0x20, R102 ;  /* 0x0000002003080825 */ /* 0x050fe200078e0066 */
[----:B------:R-:W2:Y:S02]  /*15b0*/  LDC.64 R108, c[0x0][0x3d8] ;  /* 0x0000f600ff6c7b82 */ /* 0x000ea40000000a00 */
[----:B------:R-:W5:Y:S01]  /*15c0*/  @P0 LD.E.128 R84, desc[UR6][R6.64+0x10] ;  /* 0x0000100606540980 */ /* 0x000f62000c101d00 */
[----:B------:R-:W-:-:S03]  /*15d0*/  @P0 VIADD R3, R3, 0x100 ;  /* 0x0000010003030836 */ /* 0x000fc60000000000 */
[----:B------:R-:W5:Y:S01]  /*15e0*/  @P0 LDG.E.128 R52, desc[UR6][R8.64] ;  /* 0x0000000608340981 */ /* 0x000f62000c1e1d00 */
[----:B-1----:R-:W-:-:S03]  /*15f0*/  @P2 IMAD.WIDE.U32 R10, R3, 0x20, R106 ;  /* 0x00000020030a2825 */ /* 0x002fc600078e006a */
[----:B------:R-:W5:Y:S04]  /*1600*/  @P0 LDG.E.128 R56, desc[UR6][R8.64+0x10] ;  /* 0x0000100608380981 */ /* 0x000f68000c1e1d00 */
[----:B------:R-:W5:Y:S04]  /*1610*/  @P2 LD.E.128 R80, desc[UR6][R10.64] ;  /* 0x000000060a502980 */ /* 0x000f68000c101d00 */
[----:B------:R-:W5:Y:S01]  /*1620*/  @P2 LD.E.128 R76, desc[UR6][R10.64+0x10] ;  /* 0x000010060a4c2980 */ /* 0x000f62000c101d00 */
[----:B------:R-:W-:Y:S01]  /*1630*/  ISETP.GE.U32.AND P0, PT, R21, 0x400, PT ;  /* 0x000004001500780c */ /* 0x000fe20003f06070 */
[----:B0-----:R-:W-:-:S04]  /*1640*/  @P2 IMAD.WIDE.U32 R104, R3, 0x20, R104 ;  /* 0x0000002003682825 */ /* 0x001fc800078e0068 */
[----:B--2---:R-:W-:Y:S01]  /*1650*/  @P2 IMAD.WIDE.U32 R108, R3, 0x20, R108 ;  /* 0x00000020036c2825 */ /* 0x004fe200078e006c */
[----:B------:R-:W5:Y:S01]  /*1660*/  @P2 LDG.E.128 R60, desc[UR6][R104.64] ;  /* 0x00000006683c2981 */ /* 0x000f62000c1e1d00 */
[----:B------:R-:W-:Y:S02]  /*1670*/  CS2R R102, SRZ ;  /* 0x0000000000667805 */ /* 0x000fe4000001ff00 */
[----:B------:R-:W-:Y:S02]  /*1680*/  CS2R R100, SRZ ;  /* 0x0000000000647805 */ /* 0x000fe4000001ff00 */
[----:B------:R-:W-:Y:S01]  /*1690*/  CS2R R106, SRZ ;  /* 0x00000000006a7805 */ /* 0x000fe2000001ff00 */
[----:B------:R0:W5:Y:S01]  /*16a0*/  @P2 LDG.E.128 R64, desc[UR6][R104.64+0x10] ;  /* 0x0000100668402981 */ /* 0x000162000c1e1d00 */
[----:B------:R-:W-:Y:S02]  /*16b0*/  CS2R R110, SRZ ;  /* 0x00000000006e7805 */ /* 0x000fe4000001ff00 */
[----:B------:R-:W-:-:S02]  /*16c0*/  CS2R R114, SRZ ;  /* 0x0000000000727805 */ /* 0x000fc4000001ff00 */
[----:B------:R-:W-:Y:S01]  /*16d0*/  CS2R R112, SRZ ;  /* 0x0000000000707805 */ /* 0x000fe2000001ff00 */
[----:B------:R-:W5:Y:S01]  /*16e0*/  @P2 LDG.E.128 R68, desc[UR6][R108.64] ;  /* 0x000000066c442981 */ /* 0x000f62000c1e1d00 */
[----:B------:R-:W-:Y:S02]  /*16f0*/  CS2R R118, SRZ ;  /* 0x0000000000767805 */ /* 0x000fe4000001ff00 */
[----:B------:R-:W-:Y:S02]  /*1700*/  CS2R R116, SRZ ;  /* 0x0000000000747805 */ /* 0x000fe4000001ff00 */
[----:B------:R-:W-:Y:S01]  /*1710*/  CS2R R122, SRZ ;  /* 0x00000000007a7805 */ /* 0x000fe2000001ff00 */
[----:B------:R1:W5:Y:S01]  /*1720*/  @P2 LDG.E.128 R72, desc[UR6][R108.64+0x10] ;  /* 0x000010066c482981 */ /* 0x000362000c1e1d00 */
[----:B------:R-:W-:Y:S02]  /*1730*/  CS2R R120, SRZ ;  /* 0x0000000000787805 */ /* 0x000fe4000001ff00 */
[----:B0-----:R-:W-:Y:S01]  /*1740*/  CS2R R104, SRZ ;  /* 0x0000000000687805 */ /* 0x001fe2000001ff00 */
[----:B------:R-:W-:Y:S01]  /*1750*/  @P2 VIADD R3, R3, 0x100 ;  /* 0x0000010003032836 */ /* 0x000fe20000000000 */
[----:B-1----:R-:W-:Y:S01]  /*1760*/  CS2R R108, SRZ ;  /* 0x00000000006c7805 */ /* 0x002fe2000001ff00 */
[----:B------:R-:W-:Y:S06]  /*1770*/  @!P0 BRA `(.L_x_3685) ;  /* 0x0000000000708947 */ /* 0x000fec0003800000 */
        /* <DEDUP_REMOVED lines=28> */
.L_x_3685:
[----:B------:R-:W-:Y:S05]  /*1940*/  BSYNC.RECONVERGENT B0 ;  /* 0x0000000000007941 */ /* 0x000fea0003800200 */
.L_x_3682:
[----:B------:R-:W1:Y:S02]  /*1950*/  LDCU UR4, c[0x0][0x384] ;  /* 0x00007080ff0477ac */ /* 0x000e640008000800 */
[----:B-1----:R-:W-:-:S06]  /*1960*/  UISETP.GE.AND UP0, UPT, UR10, UR4, UPT ;  /* 0x000000040a00728c */ /* 0x002fcc000bf06270 */
[----:B------:R-:W-:-:S13]  /*1970*/  PLOP3.LUT P0, PT, PT, PT, UP0, 0x80, 0x8 ;  /* 0x000000000008781c */ /* 0x000fda0003f0f008 */
[----:B------:R-:W-:Y:S05]  /*1980*/  @P0 EXIT ;  /* 0x000000000000094d */ /* 0x000fea0003800000 */
[----:B------:R-:W-:Y:S01]  /*1990*/  IMAD.HI.U32 R3, R20, -0x2daee0ad, RZ ;  /* 0xd2511f5314037827 */ /* 0x000fe200078e00ff */
[----:B0-----:R-:W-:Y:S01]  /*19a0*/  SHF.R.S32.HI R10, RZ, 0x3, R2 ;  /* 0x00000003ff0a7819 */ /* 0x001fe20000011402 */
[----:B------:R-:W0:Y:S01]  /*19b0*/  LDCU.U8 UR4, c[0x0][0x410] ;  /* 0x00008200ff0477ac */ /* 0x000e220008000000 */
[----:B------:R-:W-:Y:S01]  /*19c0*/  LOP3.LUT R14, R14, 0x3, RZ, 0xc0, !PT ;  /* 0x000000030e0e7812 */ /* 0x000fe200078ec0ff */
[----:B------:R-:W-:Y:S01]  /*19d0*/  IMAD.HI.U32 R4, R23, -0x326172a9, RZ ;  /* 0xcd9e8d5717047827 */ /* 0x000fe200078e00ff */
[----:B------:R-:W-:Y:S01]  /*19e0*/  LOP3.LUT R3, R3, UR9, RZ, 0x3c, !PT ;  /* 0x0000000903037c12 */ /* 0x000fe2000f8e3cff */
[----:B------:R-:W1:Y:S02]  /*19f0*/  LDCU UR36, c[0x0][0x388] ;  /* 0x00007100ff2477ac */ /* 0x000e640008000800 */
[----:B------:R-:W-:Y:S01]  /*1a00*/  IMAD R6, R23, -0x326172a9, RZ ;  /* 0xcd9e8d5717067824 */ /* 0x000fe200078e02ff */
[----:B------:R-:W-:Y:S01]  /*1a10*/  LOP3.LUT R4, R19, UR8, R4, 0x96, !PT ;  /* 0x0000000813047c12 */ /* 0x000fe2000f8e9604 */
[----:B------:R-:W-:Y:S01]  /*1a20*/  IMAD.HI.U32 R5, R3, -0x326172a9, RZ ;  /* 0xcd9e8d5703057827 */ /* 0x000fe200078e00ff */
[----:B------:R-:W2:Y:S03]  /*1a30*/  LDCU UR11, c[0x0][0x400] ;  /* 0x00008000ff0b77ac */ /* 0x000ea60008000800 */
[----:B------:R-:W-:Y:S01]  /*1a40*/  IMAD R8, R20, -0x2daee0ad, RZ ;  /* 0xd2511f5314087824 */ /* 0x000fe200078e02ff */
[----:B------:R-:W-:Y:S01]  /*1a50*/  LOP3.LUT R5, R6, UR18, R5, 0x96, !PT ;  /* 0x0000001206057c12 */ /* 0x000fe2000f8e9605 */
[C---:B------:R-:W-:Y:S01]  /*1a60*/  IMAD.HI.U32 R7, R4.reuse, -0x2daee0ad, RZ ;  /* 0xd2511f5304077827 */ /* 0x040fe200078e00ff */
[----:B------:R-:W3:Y:S03]  /*1a70*/  LDCU.64 UR12, c[0x0][0x398] ;  /* 0x00007300ff0c77ac */ /* 0x000ee60008000a00 */
[----:B------:R-:W-:Y:S01]  /*1a80*/  IMAD R9, R4, -0x2daee0ad, RZ ;  /* 0xd2511f5304097824 */ /* 0x000fe200078e02ff */
[----:B------:R-:W-:Y:S01]  /*1a90*/  LOP3.LUT R7, R8, UR19, R7, 0x96, !PT ;  /* 0x0000001308077c12 */ /* 0x000fe2000f8e9607 */
[----:B------:R-:W-:Y:S01]  /*1aa0*/  IMAD.HI.U32 R4, R5, -0x2daee0ad, RZ ;  /* 0xd2511f5305047827 */ /* 0x000fe200078e00ff */
[----:B------:R-:W4:Y:S03]  /*1ab0*/  LDCU.64 UR14, c[0x0][0x3a0] ;  /* 0x00007400ff0e77ac */ /* 0x000f260008000a00 */
[----:B------:R-:W-:Y:S01]  /*1ac0*/  IMAD R6, R3, -0x326172a9, RZ ;  /* 0xcd9e8d5703067824 */ /* 0x000fe200078e02ff */
[----:B------:R-:W-:Y:S01]  /*1ad0*/  LOP3.LUT R4, R9, UR21, R4, 0x96, !PT ;  /* 0x0000001509047c12 */ /* 0x000fe2000f8e9604 */
[----:B------:R-:W-:Y:S01]  /*1ae0*/  IMAD.HI.U32 R3, R7, -0x326172a9, RZ ;  /* 0xcd9e8d5707037827 */ /* 0x000fe200078e00ff */
[----:B------:R-:W1:Y:S03]  /*1af0*/  LDCU.64 UR16, c[0x0][0x380] ;  /* 0x00007000ff1077ac */ /* 0x000e660008000a00 */
[----:B------:R-:W-:Y:S01]  /*1b00*/  IMAD R8, R5, -0x2daee0ad, RZ ;  /* 0xd2511f5305087824 */ /* 0x000fe200078e02ff */
[----:B------:R-:W-:Y:S01]  /*1b10*/  LOP3.LUT R3, R6, UR20, R3, 0x96, !PT ;  /* 0x0000001406037c12 */ /* 0x000fe2000f8e9603 */
[----:B------:R-:W-:Y:S01]  /*1b20*/  IMAD R6, R7, -0x326172a9, RZ ;  /* 0xcd9e8d5707067824 */ /* 0x000fe200078e02ff */
[----:B------:R-:W-:Y:S01]  /*1b30*/  UPLOP3.LUT UP1, UPT, UPT, UPT, UPT, 0x40, 0x4 ;  /* 0x000000000004789c */ /* 0x000fe20003f2e870 */
[----:B------:R-:W-:Y:S01]  /*1b40*/  IMAD.HI.U32 R5, R4, -0x326172a9, RZ ;  /* 0xcd9e8d5704057827 */ /* 0x000fe200078e00ff */
[----:B0-----:R-:W-:-:S03]  /*1b50*/  UISETP.NE.AND UP2, UPT, UR4, URZ, UPT ;  /* 0x000000ff0400728c */ /* 0x001fc6000bf45270 */
[----:B------:R-:W-:Y:S01]  /*1b60*/  IMAD.HI.U32 R7, R3, -0x2daee0ad, RZ ;  /* 0xd2511f5303077827 */ /* 0x000fe200078e00ff */
[----:B------:R-:W-:-:S03]  /*1b70*/  LOP3.LUT R5, R6, UR22, R5, 0x96, !PT ;  /* 0x0000001606057c12 */ /* 0x000fc6000f8e9605 */
[----:B------:R-:W-:Y:S01]  /*1b80*/  IMAD R9, R3, -0x2daee0ad, RZ ;  /* 0xd2511f5303097824 */ /* 0x000fe200078e02ff */
[----:B------:R-:W-:Y:S01]  /*1b90*/  LOP3.LUT R7, R8, UR23, R7, 0x96, !PT ;  /* 0x0000001708077c12 */ /* 0x000fe2000f8e9607 */
[----:B------:R-:W-:-:S04]  /*1ba0*/  IMAD.HI.U32 R6, R5, -0x2daee0ad, RZ ;  /* 0xd2511f5305067827 */ /* 0x000fc800078e00ff */
        /* <DEDUP_REMOVED lines=9> */
[----:B------:R-:W-:Y:S01]  /*1c40*/  IMAD.HI.U32 R7, R4, -0x2daee0ad, RZ ;  /* 0xd2511f5304077827 */ /* 0x000fe200078e00ff */
[----:B------:R-:W-:-:S03]  /*1c50*/  LOP3.LUT R5, R8, UR27, R5, 0x96, !PT ;  /* 0x0000001b08057c12 */ /* 0x000fc6000f8e9605 */
[----:B------:R-:W-:Y:S02]  /*1c60*/  IMAD R8, R3, -0x2daee0ad, RZ ;  /* 0xd2511f5303087824 */ /* 0x000fe400078e02ff */
[----:B------:R-:W-:Y:S02]  /*1c70*/  IMAD R6, R6, -0x326172a9, RZ ;  /* 0xcd9e8d5706067824 */ /* 0x000fe400078e02ff */
[----:B------:R-:W-:Y:S01]  /*1c80*/  IMAD.HI.U32 R3, R5, -0x326172a9, RZ ;  /* 0xcd9e8d5705037827 */ /* 0x000fe200078e00ff */
[----:B------:R-:W-:-:S03]  /*1c90*/  LOP3.LUT R7, R8, UR29, R7, 0x96, !PT ;  /* 0x0000001d08077c12 */ /* 0x000fc6000f8e9607 */
[----:B------:R-:W-:Y:S01]  /*1ca0*/  IMAD R9, R4, -0x2daee0ad, RZ ;  /* 0xd2511f5304097824 */ /* 0x000fe200078e02ff */
[----:B------:R-:W-:Y:S01]  /*1cb0*/  LOP3.LUT R3, R6, UR28, R3, 0x96, !PT ;  /* 0x0000001c06037c12 */ /* 0x000fe2000f8e9603 */
[----:B------:R-:W-:Y:S02]  /*1cc0*/  IMAD R5, R5, -0x326172a9, RZ ;  /* 0xcd9e8d5705057824 */ /* 0x000fe400078e02ff */
[----:B------:R-:W-:-:S04]  /*1cd0*/  IMAD.HI.U32 R4, R7, -0x326172a9, RZ ;  /* 0xcd9e8d5707047827 */ /* 0x000fc800078e00ff */
[----:B------:R-:W-:Y:S01]  /*1ce0*/  IMAD.HI.U32 R6, R3, -0x2daee0ad, RZ ;  /* 0xd2511f5303067827 */ /* 0x000fe200078e00ff */
[----:B------:R-:W-:Y:S02]  /*1cf0*/  LOP3.LUT R4, R5, UR30, R4, 0x96, !PT ;  /* 0x0000001e05047c12 */ /* 0x000fe4000f8e9604 */
[----:B------:R-:W-:Y:S01]  /*1d00*/  LOP3.LUT R5, R10, 0xff, RZ, 0xc0, !PT ;  /* 0x000000ff0a057812 */ /* 0x000fe200078ec0ff */
[----:B------:R-:W-:Y:S01]  /*1d10*/  IMAD R8, R3, -0x2daee0ad, RZ ;  /* 0xd2511f5303087824 */ /* 0x000fe200078e02ff */
[----:B------:R-:W-:Y:S01]  /*1d20*/  LOP3.LUT R6, R9, UR31, R6, 0x96, !PT ;  /* 0x0000001f09067c12 */ /* 0x000fe2000f8e9606 */
[----:B------:R-:W-:Y:S01]  /*1d30*/  IMAD R7, R7, -0x326172a9, RZ ;  /* 0xcd9e8d5707077824 */ /* 0x000fe200078e02ff */
[----:B------:R-:W-:Y:S01]  /*1d40*/  VIADDMNMX R0, R5, -R0, RZ, !PT ;  /* 0x8000000005007246 */ /* 0x000fe200078001ff */
[----:B------:R-:W-:Y:S01]  /*1d50*/  IMAD R9, R22, -0x20, R5 ;  /* 0xffffffe016097824 */ /* 0x000fe200078e0205 */
[----:B------:R-:W-:Y:S01]  /*1d60*/  LOP3.LUT R10, R10, 0xffffff00, RZ, 0xc0, !PT ;  /* 0xffffff000a0a7812 */ /* 0x000fe200078ec0ff */
[----:B------:R-:W-:Y:S01]  /*1d70*/  IMAD.HI.U32 R2, R6, -0x326172a9, RZ ;  /* 0xcd9e8d5706027827 */ /* 0x000fe200078e00ff */
[----:B------:R-:W-:-:S02]  /*1d80*/  VIMNMX R5, PT, PT, R0, 0x20, PT ;  /* 0x0000002000057848 */ /* 0x000fc40003fe0100 */
[----:B------:R-:W-:Y:S01]  /*1d90*/  VIMNMX R9, PT, PT, RZ, R9, !PT ;  /* 0x00000009ff097248 */ /* 0x000fe20007fe0100 */
[C---:B------:R-:W-:Y:S01]  /*1da0*/  IMAD.HI.U32 R3, R4.reuse, -0x2daee0ad, RZ ;  /* 0xd2511f5304037827 */ /* 0x040fe200078e00ff */
[----:B------:R-:W-:Y:S02]  /*1db0*/  LEA R5, R5, R10, 0x3 ;  /* 0x0000000a05057211 */ /* 0x000fe400078e18ff */
[----:B------:R-:W-:Y:S01]  /*1dc0*/  LOP3.LUT R2, R7, UR32, R2, 0x96, !PT ;  /* 0x0000002007027c12 */ /* 0x000fe2000f8e9602 */
[----:B------:R-:W-:Y:S01]  /*1dd0*/  IMAD R4, R4, -0x2daee0ad, RZ ;  /* 0xd2511f5304047824 */ /* 0x000fe200078e02ff */
[----:B------:R-:W-:Y:S01]  /*1de0*/  I2FP.F32.U32 R5, R5 ;  /* 0x0000000500057245 */ /* 0x000fe20000201000 */
[----:B------:R-:W-:Y:S01]  /*1df0*/  IMAD R7, R6, -0x326172a9, RZ ;  /* 0xcd9e8d5706077824 */ /* 0x000fe200078e02ff */
[----:B------:R-:W-:Y:S01]  /*1e00*/  LOP3.LUT R3, R8, UR33, R3, 0x96, !PT ;  /* 0x0000002108037c12 */ /* 0x000fe2000f8e9603 */
[----:B------:R-:W-:Y:S01]  /*1e10*/  IMAD.HI.U32 R17, R2, -0x2daee0ad, RZ ;  /* 0xd2511f5302117827 */ /* 0x000fe200078e00ff */
[----:B------:R0:W0:Y:S01]  /*1e20*/  MUFU.RCP R15, R5 ;  /* 0x00000005000f7308 */ /* 0x0000220000001000 */
[----:B------:R-:W-:-:S02]  /*1e30*/  VIMNMX R9, PT, PT, R9, 0x20, PT ;  /* 0x0000002009097848 */ /* 0x000fc40003fe0100 */
[----:B------:R-:W-:Y:S01]  /*1e40*/  IMAD.HI.U32 R16, R3, -0x326172a9, RZ ;  /* 0xcd9e8d5703107827 */ /* 0x000fe200078e00ff */
[----:B------:R-:W-:-:S03]  /*1e50*/  LOP3.LUT R17, R4, UR35, R17, 0x96, !PT ;  /* 0x0000002304117c12 */ /* 0x000fc6000f8e9611 */
[----:B------:R-:W-:Y:S01]  /*1e60*/  IMAD R18, R9, 0x8, R10 ;  /* 0x0000000809127824 */ /* 0x000fe200078e020a */
[----:B------:R-:W-:Y:S01]  /*1e70*/  LOP3.LUT R16, R7, UR34, R16, 0x96, !PT ;  /* 0x0000002207107c12 */ /* 0x000fe2000f8e9610 */
[----:B------:R-:W-:Y:S02]  /*1e80*/  IMAD.MOV.U32 R13, RZ, RZ, RZ ;  /* 0x000000ffff0d7224 */ /* 0x000fe400078e00ff */
[----:B------:R-:W-:Y:S02]  /*1e90*/  IMAD R172, R2, -0x2daee0ad, RZ ;  /* 0xd2511f5302ac7824 */ /* 0x000fe400078e02ff */
[----:B-1234-:R-:W-:-:S07]  /*1ea0*/  IMAD R12, R3, -0x326172a9, RZ ;  /* 0xcd9e8d57030c7824 */ /* 0x01efce00078e02ff */
.L_x_4194:
[----:B------:R-:W-:Y:S01]  /*1eb0*/  UIMAD UR4, UR10, UR36, URZ ;  /* 0x000000240a0472a4 */ /* 0x000fe2000f8e02ff */
[----:B------:R-:W-:Y:S03]  /*1ec0*/  BSSY.RECONVERGENT B0, `(.L_x_3687) ;  /* 0x000080c000007945 */ /* 0x000fe60003800200 */
[----:B------:R-:W-:-:S04]  /*1ed0*/  USHF.R.S32.HI UR5, URZ, 0x1f, UR4 ;  /* 0x0000001fff057899 */ /* 0x000fc80008011404 */
[----:B------:R-:W-:-:S06]  /*1ee0*/  ULEA.HI UR5, UR5, UR4, URZ, 0x3 ;  /* 0x0000000405057291 */ /* 0x000fcc000f8f18ff */
[----:B01234-:R-:W-:-:S05]  /*1ef0*/  IMAD.U32 R165, RZ, RZ, UR5 ;  /* 0x00000005ffa57e24 */ /* 0x01ffca000f8e00ff */
[----:B------:R-:W-:-:S04]  /*1f00*/  LEA.HI.SX32 R26, R165, R24, 0x1d ;  /* 0x00000018a51a7211 */ /* 0x000fc800078feaff */
[----:B------:R-:W-:Y:S01]  /*1f10*/  MOV R168, R26 ;  /* 0x0000001a00a87202 */ /* 0x000fe20000000f00 */
[----:B------:R-:W-:Y:S06]  /*1f20*/  @!P1 BRA `(.L_x_3688) ;  /* 0x0000008000149947 */ /* 0x000fec0003800000 */
[----:B------:R-:W-:Y:S01]  /*1f30*/  ISETP.NE.U32.AND P0, PT, RZ, UR14, PT ;  /* 0x0000000eff007c0c */ /* 0x000fe2000bf05070 */
[----:B------:R-:W1:Y:S01]  /*1f40*/  LDC.64 R164, c[0x0][0x390] ;  /* 0x0000e400ffa47b82 */ /* 0x000e620000000a00 */
[----:B------:R-:W-:Y:S02]  /*1f50*/  ISETP.NE.U32.AND P1, PT, RZ, UR12, PT ;  /* 0x0000000cff007c0c */ /* 0x000fe4000bf25070 */
[----:B------:R-:W-:Y:S02]  /*1f60*/  ISETP.NE.AND.EX P0, PT, RZ, UR15, PT, P0 ;  /* 0x0000000fff007c0c */ /* 0x000fe4000bf05300 */
[----:B------:R-:W-:-:S11]  /*1f70*/  ISETP.NE.AND.EX P1, PT, RZ, UR13, PT, P1 ;  /* 0x0000000dff007c0c */ /* 0x000fd6000bf25310 */
[----:B------:R-:W2:Y:S08]  /*1f80*/  @P0 LDC.64 R170, c[0x0][0x3a0] ;  /* 0x0000e800ffaa0b82 */ /* 0x000eb00000000a00 */
[----:B------:R-:W3:Y:S01]  /*1f90*/  @P1 LDC.64 R168, c[0x0][0x398] ;  /* 0x0000e600ffa81b82 */ /* 0x000ee20000000a00 */
[----:B-1----:R-:W-:-:S06]  /*1fa0*/  IMAD.WIDE.U32 R164, R26, 0x10, R164 ;  /* 0x000000101aa47825 */ /* 0x002fcc00078e00a4 */
[----:B------:R-:W5:Y:S01]  /*1fb0*/  LDG.E.128 R164, desc[UR6][R164.64] ;  /* 0x00000006a4a47981 */ /* 0x000f62000c1e1d00 */
[----:B--2---:R-:W-:-:S05]  /*1fc0*/  @P0 IMAD.WIDE.U32 R170, R26, 0x10, R170 ;  /* 0x000000101aaa0825 */ /* 0x004fca00078e00aa */
[----:B------:R-:W2:Y:S01]  /*1fd0*/  @P0 LDG.E.128 R156, desc[UR6][R170.64] ;  /* 0x00000006aa9c0981 */ /* 0x000ea2000c1e1d00 */
[----:B---3--:R-:W-:-:S05]  /*1fe0*/  @P1 IMAD.WIDE.U32 R168, R26, 0x10, R168 ;  /* 0x000000101aa81825 */ /* 0x008fca00078e00a8 */
[----:B------:R1:W5:Y:S01]  /*1ff0*/  @P1 LDG.E.128 R160, desc[UR6][R168.64] ;  /* 0x00000006a8a01981 */ /* 0x000362000c1e1d00 */
[----:B------:R-:W-:-:S04]  /*2000*/  UISETP.NE.U32.AND UP0, UPT, UR12, URZ, UPT ;  /* 0x000000ff0c00728c */ /* 0x000fc8000bf05070 */
[----:B------:R-:W-:Y:S01]  /*2010*/  UISETP.NE.AND.EX UP0, UPT, UR13, URZ, UPT, UP0 ;  /* 0x000000ff0d00728c */ /* 0x000fe2000bf05300 */
[----:B--2---:R-:W-:Y:S02]  /*2020*/  PRMT R186, R158, 0x7632, R186 ;  /* 0x000076329eba7816 */ /* 0x004fe400000000ba */
[----:B------:R-:W-:Y:S02]  /*2030*/  PRMT R184, R157, 0x7632, R184 ;  /* 0x000076329db87816 */ /* 0x000fe400000000b8 */
[----:B------:R-:W-:-:S04]  /*2040*/  PRMT R174, R156, 0x7632, R174 ;  /* 0x000076329cae7816 */ /* 0x000fc800000000ae */
[----:B-1----:R-:W-:Y:S05]  /*2050*/  BRA.U UP0, `(.L_x_3689) ;  /* 0x0000002900807547 */ /* 0x002fea000b800000 */
        /* <DEDUP_REMOVED lines=16> */
.L_x_3692:
        /* <DEDUP_REMOVED lines=13> */
.L_x_3694:
[----:B------:R-:W-:Y:S05]  /*2230*/  BSYNC.RECONVERGENT B2 ;  /* 0x0000000000027941 */ /* 0x000fea0003800200 */
.L_x_3693:
        /* <DEDUP_REMOVED lines=42> */
[----:B------:R-:W-:-:S07]  /*24e0*/  IMAD.MOV.U32 R168, RZ, RZ, R182 ;  /* 0x000000ffffa87224 */ /* 0x000fce00078e00b6 */
.L_x_3691:
[----:B------:R-:W-:Y:S05]  /*24f0*/  BSYNC.RECONVERGENT B1 ;  /* 0x0000000000017941 */ /* 0x000fea0003800200 */
.L_x_3690:
[----:B------:R-:W1:Y:S01]  /*2500*/  LDC R182, c[0x0][0x408] ;  /* 0x00010200ffb67b82 */ /* 0x000e620000000800 */
[----:B------:R-:W-:Y:S01]  /*2510*/  I2FP.F32.U32 R11, R11 ;  /* 0x0000000b000b7245 */ /* 0x000fe20000201000 */
[----:B------:R-:W-:Y:S01]  /*2520*/  IMAD.MOV.U32 R178, RZ, RZ, 0x2f800000 ;  /* 0x2f800000ffb27424 */ /* 0x000fe200078e00ff */
[----:B------:R-:W-:Y:S01]  /*2530*/  ISETP.NE.AND P3, PT, R170, 0x1, PT ;  /* 0x00000001aa00780c */ /* 0x000fe20003f65270 */
[----:B-----5:R-:W-:Y:S01]  /*2540*/  IMAD.U32 R169, R164, 0x10000, RZ ;  /* 0x00010000a4a97824 */ /* 0x020fe200078e00ff */
[----:B------:R-:W-:Y:S01]  /*2550*/  LOP3.LUT R10, R10, 0xffffffef, RZ, 0xc0, !PT ;  /* 0xffffffef0a0a7812 */ /* 0x000fe200078ec0ff */
[----:B------:R-:W-:Y:S01]  /*2560*/  FFMA.FTZ R11, R11, R178, 1.1641532182693481445e-10 ;  /* 0x2f0000000b0b7423 */ /* 0x000fe200000100b2 */
[----:B------:R-:W-:Y:S01]  /*2570*/  @P0 IMAD.U32 R14, R156, 0x10000, RZ ;  /* 0x000100009c0e0824 */ /* 0x000fe200078e00ff */
[----:B------:R-:W2:Y:S01]  /*2580*/  LDC R180, c[0x0][0x404] ;  /* 0x00010100ffb47b82 */ /* 0x000ea20000000800 */
[----:B------:R-:W-:Y:S01]  /*2590*/  BSSY.RECONVERGENT B1, `(.L_x_3695) ;  /* 0x000004d000017945 */ /* 0x000fe20003800200 */
[----:B------:R-:W-:Y:S01]  /*25a0*/  HFMA2 R176, -RZ, RZ, 0, 1.1920928955078125e-07 ;  /* 0x00000002ffb07431 */ /* 0x000fe200000001ff */
[----:B------:R-:W-:Y:S01]  /*25b0*/  PRMT R164, R164, 0x7632, R164 ;  /* 0x00007632a4a47816 */ /* 0x000fe200000000a4 */
[----:B-1----:R-:W-:Y:S01]  /*25c0*/  FMUL.FTZ R169, R169, R182 ;  /* 0x000000b6a9a97220 */ /* 0x002fe20000410000 */
[----:B--2---:R-:W-:-:S04]  /*25d0*/  FSETP.GTU.FTZ.AND P2, PT, R11, R180, PT ;  /* 0x000000b40b00720b */ /* 0x004fc80003f5c000 */
        /* <DEDUP_REMOVED lines=15> */
.L_x_3697:
        /* <DEDUP_REMOVED lines=13> */
.L_x_3699:
[----:B------:R-:W-:Y:S05]  /*27a0*/  BSYNC.RECONVERGENT B2 ;  /* 0x0000000000027941 */ /* 0x000fea0003800200 */
.L_x_3698:
        /* <DEDUP_REMOVED lines=43> */
.L_x_3696:
[----:B------:R-:W-:Y:S05]  /*2a60*/  BSYNC.RECONVERGENT B1 ;  /* 0x0000000000017941 */ /* 0x000fea0003800200 */
.L_x_3695:
        /* <DEDUP_REMOVED lines=25> */
.L_x_3702:
        /* <DEDUP_REMOVED lines=13> */
.L_x_3704:
[----:B------:R-:W-:Y:S05]  /*2cd0*/  BSYNC.RECONVERGENT B2 ;  /* 0x0000000000027941 */ /* 0x000fea0003800200 */
.L_x_3703:
        /* <DEDUP_REMOVED lines=43> */
.L_x_3701:
[----:B------:R-:W-:Y:S05]  /*2f90*/  BSYNC.RECONVERGENT B1 ;  /* 0x0000000000017941 */ /* 0x000fea0003800200 */
.L_x_3700:
        /* <DEDUP_REMOVED lines=9> */
[----:B------:R-:W-:-:S04]  /*3030*/  FSETP.GTU.FTZ.AND P2, PT, R171, R180, PT ;  /* 0x000000b4ab00720b */ /* 0x000fc80003f5c000 */
[----:B------:R-:W-:Y:S02]  /*3040*/  FSEL R183, R183, RZ, !P2 ;  /* 0x000000ffb7b77208 */ /* 0x000fe40005000000 */
[----:B------:R-:W-:-:S03]  /*3050*/  PLOP3.LUT P2, PT, P2, PT, PT, 0x8, 0x80 ;  /* 0x000000000080781c */ /* 0x000fc6000174e170 */
[----:B------:R-:W-:Y:S01]  /*3060*/  @P0 FADD.FTZ R183, R14, R183 ;  /* 0x000000b70eb70221 */ /* 0x000fe20000010000 */
[----:B------:R-:W-:Y:S01]  /*3070*/  PRMT R14, R165, 0x7632, R14 ;  /* 0x00007632a50e7816 */ /* 0x000fe2000000000e */
[----:B------:R-:W-:-:S03]  /*3080*/  IMAD.MOV.U32 R165, RZ, RZ, R12 ;  /* 0x000000ffffa57224 */ /* 0x000fc600078e000c */
        /* <DEDUP_REMOVED lines=11> */
.L_x_3707:
        /* <DEDUP_REMOVED lines=13> */
.L_x_3709:
[----:B------:R-:W-:Y:S05]  /*3210*/  BSYNC.RECONVERGENT B2 ;  /* 0x0000000000027941 */ /* 0x000fea0003800200 */
.L_x_3708:
        /* <DEDUP_REMOVED lines=43> */
.L_x_3706:
[----:B------:R-:W-:Y:S05]  /*34d0*/  BSYNC.RECONVERGENT B1 ;  /* 0x0000000000017941 */ /* 0x000fea0003800200 */
.L_x_3705:
        /* <DEDUP_REMOVED lines=25> */
.L_x_3712:
        /* <DEDUP_REMOVED lines=13> */
.L_x_3714:
[----:B------:R-:W-:Y:S05]  /*3740*/  BSYNC.RECONVERGENT B2 ;  /* 0x0000000000027941 */ /* 0x000fea0003800200 */
.L_x_3713:
        /* <DEDUP_REMOVED lines=43> */
.L_x_3711:
[----:B------:R-:W-:Y:S05]  /*3a00*/  BSYNC.RECONVERGENT B1 ;  /* 0x0000000000017941 */ /* 0x000fea0003800200 */
.L_x_3710:
        /* <DEDUP_REMOVED lines=9> */
[----:B------:R-:W-:-:S04]  /*3aa0*/  FSETP.GTU.FTZ.AND P2, PT, R165, R180, PT ;  /* 0x000000b4a500720b */ /* 0x000fc80003f5c000 */
        /* <DEDUP_REMOVED lines=14> */
.L_x_3717:
        /* <DEDUP_REMOVED lines=13> */
.L_x_3719:
[----:B------:R-:W-:Y:S05]  /*3c60*/  BSYNC.RECONVERGENT B2 ;  /* 0x0000000000027941 */ /* 0x000fea0003800200 */
.L_x_3718:
        /* <DEDUP_REMOVED lines=43> */
.L_x_3716:
[----:B------:R-:W-:Y:S05]  /*3f20*/  BSYNC.RECONVERGENT B1 ;  /* 0x0000000000017941 */ /* 0x000fea0003800200 */
.L_x_3715:
[----:B------:R-:W-:Y:S01]  /*3f30*/  I2FP.F32.U32 R165, R14 ;  /* 0x0000000e00a57245 */ /* 0x000fe20000201000 */
[----:B------:R-:W-:Y:S01]  /*3f40*/  IMAD.U32 R171, R166, 0x10000, RZ ;  /* 0x00010000a6ab7824 */ /* 0x000fe200078e00ff */
[----:B------:R-:W-:Y:S01]  /*3f50*/  ISETP.NE.AND P4, PT, R170, 0x1, PT ;  /* 0x00000001aa00780c */ /* 0x000fe20003f85270 */
[----:B------:R-:W-:Y:S01]  /*3f60*/  @P0 IMAD.U32 R186, R186, 0x10000, RZ ;  /* 0x00010000baba0824 */ /* 0x000fe200078e00ff */
        /* <DEDUP_REMOVED lines=19> */
.L_x_3722:
        /* <DEDUP_REMOVED lines=13> */
.L_x_3724:
[----:B------:R-:W-:Y:S05]  /*4170*/  BSYNC.RECONVERGENT B2 ;  /* 0x0000000000027941 */ /* 0x000fea0003800200 */
.L_x_3723:
        /* <DEDUP_REMOVED lines=43> */
.L_x_3721:
[----:B------:R-:W-:Y:S05]  /*4430*/  BSYNC.RECONVERGENT B1 ;  /* 0x0000000000017941 */ /* 0x000fea0003800200 */
.L_x_3720:
[----:B------:R-:W-:Y:S01]  /*4440*/  I2FP.F32.U32 R165, R14 ;  /* 0x0000000e00a57245 */ /* 0x000fe20000201000 */
[----:B------:R-:W-:Y:S01]  /*4450*/  @P0 IMAD.U32 R14, R159, 0x10000, RZ ;  /* 0x000100009f0e0824 */ /* 0x000fe200078e00ff */
[----:B------:R-:W-:Y:S01]  /*4460*/  SHF.L.U32 R171, R167, 0x10, RZ ;  /* 0x00000010a7ab7819 */ /* 0x000fe200000006ff */
[----:B------:R-:W-:Y:S01]  /*4470*/  BSSY.RECONVERGENT B1, `(.L_x_3725) ;  /* 0x000004e000017945 */ /* 0x000fe20003800200 */
[----:B------:R-:W-:Y:S01]  /*4480*/  ISETP.NE.AND P5, PT, R164, 0x1, PT ;  /* 0x00000001a400780c */ /* 0x000fe20003fa5270 */
[----:B------:R-:W-:Y:S01]  /*4490*/  FFMA.FTZ R165, R165, R178, 1.1641532182693481445e-10 ;  /* 0x2f000000a5a57423 */ /* 0x000fe200000100b2 */
[----:B------:R-:W-:Y:S01]  /*44a0*/  PRMT R190, R167, 0x7632, R190 ;  /* 0x00007632a7be7816 */ /* 0x000fe200000000be */
[----:B------:R-:W-:-:S03]  /*44b0*/  FMUL.FTZ R171, R171, R182 ;  /* 0x000000b6abab7220 */ /* 0x000fc60000410000 */
[----:B------:R-:W-:Y:S01]  /*44c0*/  FSETP.GTU.FTZ.AND P4, PT, R165, R180, PT ;  /* 0x000000b4a500720b */ /* 0x000fe20003f9c000 */
        /* <DEDUP_REMOVED lines=15> */
.L_x_3727:
        /* <DEDUP_REMOVED lines=13> */
.L_x_3729:
[----:B------:R-:W-:Y:S05]  /*4690*/  BSYNC.RECONVERGENT B2 ;  /* 0x0000000000027941 */ /* 0x000fea0003800200 */
.L_x_3728:
        /* <DEDUP_REMOVED lines=43> */
.L_x_3726:
[----:B------:R-:W-:Y:S05]  /*4950*/  BSYNC.RECONVERGENT B1 ;  /* 0x0000000000017941 */ /* 0x000fea0003800200 */
.L_x_3725:
        /* <DEDUP_REMOVED lines=16> */
.L_x_3689:
        /* <DEDUP_REMOVED lines=16> */
.L_x_3733:
[----:B------:R-:W-:Y:S01]  /*4b60*/  VIADD R20, R20, 0x1 ;  /* 0x0000000114147836 */ /* 0x000fe20000000000 */
[----:B------:R-:W-:Y:S03]  /*4b70*/  BSSY.RECONVERGENT B2, `(.L_x_3734) ;  /* 0x000000c000027945 */ /* 0x000fe60003800200 */
[C---:B0-----:R-:W-:Y:S01]  /*4b80*/  IMAD.WIDE.U32 R4, R20.reuse, -0x2daee0ad, RZ ;  /* 0xd2511f5314047825 */ /* 0x041fe200078e00ff */
        /* <DEDUP_REMOVED lines=10> */
.L_x_3735:
[----:B------:R-:W-:Y:S05]  /*4c30*/  BSYNC.RECONVERGENT B2 ;  /* 0x0000000000027941 */ /* 0x000fea0003800200 */
.L_x_3734:
        /* <DEDUP_REMOVED lines=42> */
.L_x_3732:
[----:B------:R-:W-:Y:S05]  /*4ee0*/  BSYNC.RECONVERGENT B1 ;  /* 0x0000000000017941 */ /* 0x000fea0003800200 */
.L_x_3731:
[----:B------:R-:W1:Y:S01]  /*4ef0*/  LDC R0, c[0x0][0x404] ;  /* 0x00010100ff007b82 */ /* 0x000e620000000800 */
[----:B------:R-:W-:Y:S01]  /*4f00*/  HFMA2 R178, -RZ, RZ, 0.1171875, 0 ;  /* 0x2f800000ffb27431 */ /* 0x000fe200000001ff */
[----:B0-----:R-:W-:Y:S01]  /*4f10*/  I2FP.F32.U32 R5, R2 ;  /* 0x0000000200057245 */ /* 0x001fe20000201000 */
[----:B-----5:R-:W-:Y:S01]  /*4f20*/  IMAD.U32 R7, R164, 0x10000, RZ ;  /* 0x00010000a4077824 */ /* 0x020fe200078e00ff */
[----:B------:R-:W-:Y:S01]  /*4f30*/  ISETP.NE.AND P3, PT, R8, 0x1, PT ;  /* 0x000000010800780c */ /* 0x000fe20003f65270 */
[----:B------:R-:W-:Y:S01]  /*4f40*/  BSSY.RECONVERGENT B1, `(.L_x_3736) ;  /* 0x000004e000017945 */ /* 0x000fe20003800200 */
[----:B------:R-:W-:Y:S01]  /*4f50*/  LOP3.LUT R10, R10, 0xffffffef, RZ, 0xc0, !PT ;  /* 0xffffffef0a0a7812 */ /* 0x000fe200078ec0ff */
[----:B------:R-:W-:Y:S01]  /*4f60*/  IMAD.MOV.U32 R14, RZ, RZ, 0x2 ;  /* 0x00000002ff0e7424 */ /* 0x000fe200078e00ff */
[----:B------:R-:W0:Y:S01]  /*4f70*/  LDC R176, c[0x0][0x408] ;  /* 0x00010200ffb07b82 */ /* 0x000e220000000800 */
[----:B------:R-:W-:Y:S01]  /*4f80*/  PRMT R2, R164, 0x7632, R2 ;  /* 0x00007632a4027816 */ /* 0x000fe20000000002 */
[----:B------:R-:W-:-:S02]  /*4f90*/  IMAD.MOV.U32 R4, RZ, RZ, R12 ;  /* 0x000000ffff047224 */ /* 0x000fc400078e000c */
[----:B------:R-:W-:-:S05]  /*4fa0*/  FFMA.FTZ R5, R5, R178, 1.1641532182693481445e-10 ;  /* 0x2f00000005057423 */ /* 0x000fca00000100b2 */
[----:B-1----:R-:W-:-:S04]  /*4fb0*/  FSETP.GTU.FTZ.AND P2, PT, R5, R0, PT ;  /* 0x000000000500720b */ /* 0x002fc80003f5c000 */
[----:B------:R-:W-:Y:S01]  /*4fc0*/  PLOP3.LUT P4, PT, P2, PT, PT, 0x8, 0x80 ;  /* 0x000000000080781c */ /* 0x000fe2000178e170 */
[----:B0-----:R-:W-:-:S05]  /*4fd0*/  FMUL.FTZ R6, R7, R176 ;  /* 0x000000b007067220 */ /* 0x001fca0000410000 */
[----:B------:R-:W-:-:S07]  /*4fe0*/  FSEL R6, R6, RZ, !P2 ;  /* 0x000000ff06067208 */ /* 0x000fce0005000000 */
        /* <DEDUP_REMOVED lines=10> */
.L_x_3738:
        /* <DEDUP_REMOVED lines=13> */
.L_x_3740:
[----:B------:R-:W-:Y:S05]  /*5160*/  BSYNC.RECONVERGENT B2 ;  /* 0x0000000000027941 */ /* 0x000fea0003800200 */
.L_x_3739:
        /* <DEDUP_REMOVED lines=43> */
.L_x_3737:
[----:B------:R-:W-:Y:S05]  /*5420*/  BSYNC.RECONVERGENT B1 ;  /* 0x0000000000017941 */ /* 0x000fea0003800200 */
.L_x_3736:
        /* <DEDUP_REMOVED lines=13> */
[--C-:B------:R-:W-:Y:S01]  /*5500*/  @P0 FADD.FTZ R11, R11, R6.reuse ;  /* 0x000000060b0b0221 */ /* 0x100fe20000010000 */
[----:B------:R-:W-:-:S05]  /*5510*/  @!P0 IMAD.MOV.U32 R11, RZ, RZ, R6 ;  /* 0x000000ffff0b8224 */ /* 0x000fca00078e0006 */
        /* <DEDUP_REMOVED lines=10> */
.L_x_3743:
        /* <DEDUP_REMOVED lines=13> */
.L_x_3745:
[----:B------:R-:W-:Y:S05]  /*5690*/  BSYNC.RECONVERGENT B2 ;  /* 0x0000000000027941 */ /* 0x000fea0003800200 */
.L_x_3744:
        /* <DEDUP_REMOVED lines=43> */
.L_x_3742:
[----:B------:R-:W-:Y:S05]  /*5950*/  BSYNC.RECONVERGENT B1 ;  /* 0x0000000000017941 */ /* 0x000fea0003800200 */
.L_x_3741:
        /* <DEDUP_REMOVED lines=22> */
.L_x_3748:
        /* <DEDUP_REMOVED lines=13> */
.L_x_3750:
[----:B------:R-:W-:Y:S05]  /*5b90*/  BSYNC.RECONVERGENT B2 ;  /* 0x0000000000027941 */ /* 0x000fea0003800200 */
.L_x_3749:
        /* <DEDUP_REMOVED lines=43> */
.L_x_3747:
[----:B------:R-:W-:Y:S05]  /*5e50*/  BSYNC.RECONVERGENT B1 ;  /* 0x0000000000017941 */ /* 0x000fea0003800200 */
.L_x_3746:
[----:B------:R-:W-:Y:S01]  /*5e60*/  I2FP.F32.U32 R5, R5 ;  /* 0x0000000500057245 */ /* 0x000fe20000201000 */
[----:B------:R-:W-:Y:S01]  /*5e70*/  @P0 IMAD.U32 R185, R174, 0x10000, RZ ;  /* 0x00010000aeb90824 */ /* 0x000fe200078e00ff */
[----:B------:R-:W-:Y:S01]  /*5e80*/  PRMT R4, R160, 0x7632, R4 ;  /* 0x00007632a0047816 */ /* 0x000fe20000000004 */
[----:B------:R-:W-:Y:S01]  /*5e90*/  BSSY.RECONVERGENT B1, `(.L_x_3751) ;  /* 0x0000050000017945 */ /* 0x000fe20003800200 */
[----:B------:R-:W-:Y:S01]  /*5ea0*/  ISETP.NE.AND P3, PT, R6, 0x1, PT ;  /* 0x000000010600780c */ /* 0x000fe20003f65270 */
[----:B------:R-:W-:Y:S01]  /*5eb0*/  FFMA.FTZ R5, R5, R178, 1.1641532182693481445e-10 ;  /* 0x2f00000005057423 */ /* 0x000fe200000100b2 */
[----:B------:R-:W-:Y:S01]  /*5ec0*/  MOV R14, 0x2 ;  /* 0x00000002000e7802 */ /* 0x000fe20000000f00 */
[----:B------:R-:W-:-:S03]  /*5ed0*/  IMAD.U32 R7, R4, 0x10000, RZ ;  /* 0x0001000004077824 */ /* 0x000fc600078e00ff */
[----:B------:R-:W-:Y:S01]  /*5ee0*/  FSETP.GTU.FTZ.AND P2, PT, R5, R0, PT ;  /* 0x000000000500720b */ /* 0x000fe20003f5c000 */
[----:B------:R-:W-:-:S03]  /*5ef0*/  FMUL.FTZ R7, R7, R176 ;  /* 0x000000b007077220 */ /* 0x000fc60000410000 */
[----:B------:R-:W-:Y:S02]  /*5f00*/  SEL R8, RZ, 0x1, P2 ;  /* 0x00000001ff087807 */ /* 0x000fe40001000000 */
[----:B------:R-:W-:-:S05]  /*5f10*/  FSEL R7, R7, RZ, !P2 ;  /* 0x000000ff07077208 */ /* 0x000fca0005000000 */
        /* <DEDUP_REMOVED lines=14> */
.L_x_3753:
        /* <DEDUP_REMOVED lines=13> */
.L_x_3755:
[----:B------:R-:W-:Y:S05]  /*60d0*/  BSYNC.RECONVERGENT B2 ;  /* 0x0000000000027941 */ /* 0x000fea0003800200 */
.L_x_3754:
        /* <DEDUP_REMOVED lines=43> */
.L_x_3752:
[----:B------:R-:W-:Y:S05]  /*6390*/  BSYNC.RECONVERGENT B1 ;  /* 0x0000000000017941 */ /* 0x000fea0003800200 */
.L_x_3751:
        /* <DEDUP_REMOVED lines=23> */
.L_x_3758:
        /* <DEDUP_REMOVED lines=13> */
.L_x_3760:
[----:B------:R-:W-:Y:S05]  /*65e0*/  BSYNC.RECONVERGENT B2 ;  /* 0x0000000000027941 */ /* 0x000fea0003800200 */
.L_x_3759:
        /* <DEDUP_REMOVED lines=43> */
.L_x_3757:
[----:B------:R-:W-:Y:S05]  /*68a0*/  BSYNC.RECONVERGENT B1 ;  /* 0x0000000000017941 */ /* 0x000fea0003800200 */
.L_x_3756:
        /* <DEDUP_REMOVED lines=25> */
.L_x_3763:
        /* <DEDUP_REMOVED lines=13> */
.L_x_3765:
[----:B------:R-:W-:Y:S05]  /*6b10*/  BSYNC.RECONVERGENT B2 ;  /* 0x0000000000027941 */ /* 0x000fea0003800200 */
.L_x_3764:
        /* <DEDUP_REMOVED lines=43> */
.L_x_3762:
[----:B------:R-:W-:Y:S05]  /*6dd0*/  BSYNC.RECONVERGENT B1 ;  /* 0x0000000000017941 */ /* 0x000fea0003800200 */
.L_x_3761:
[----:B------:R-:W-:Y:S01]  /*6de0*/  I2FP.F32.U32 R5, R2 ;  /* 0x0000000200057245 */ /* 0x000fe20000201000 */
[----:B------:R-:W-:Y:S01]  /*6df0*/  IMAD.U32 R165, R165, 0x10000, RZ ;  /* 0x00010000a5a57824 */ /* 0x000fe200078e00ff */
        /* <DEDUP_REMOVED lines=20> */
.L_x_3768:
        /* <DEDUP_REMOVED lines=13> */
.L_x_3770:
[----:B------:R-:W-:Y:S05]  /*7010*/  BSYNC.RECONVERGENT B2 ;  /* 0x0000000000027941 */ /* 0x000fea0003800200 */
.L_x_3769:
        /* <DEDUP_REMOVED lines=43> */
.L_x_3767:
[----:B------:R-:W-:Y:S05]  /*72d0*/  BSYNC.RECONVERGENT B1 ;  /* 0x0000000000017941 */ /* 0x000fea0003800200 */
.L_x_3766:
[----:B------:R-:W-:Y:S01]  /*72e0*/  I2FP.F32.U32 R5, R4 ;  /* 0x0000000400057245 */ /* 0x000fe20000201000 */
[----:B------:R-:W-:Y:S01]  /*72f0*/  @P0 IMAD.U32 R205, R184, 0x10000, RZ ;  /* 0x00010000b8cd0824 */ /* 0x000fe200078e00ff */
[----:B------:R-:W-:Y:S01]  /*7300*/  PRMT R4, R161, 0x7632, R4 ;  /* 0x00007632a1047816 */ /* 0x000fe20000000004 */
[----:B------:R-:W-:Y:S02]  /*7310*/  BSSY.RECONVERGENT B1, `(.L_x_3771) ;  /* 0x0000050000017945 */ /* 0x000fe40003800200 */
[----:B------:R-:W-:Y:S02]  /*7320*/  FFMA.FTZ R5, R5, R178, 1.1641532182693481445e-10 ;  /* 0x2f00000005057423 */ /* 0x000fe400000100b2 */
[----:B------:R-:W-:Y:S01]  /*7330*/  IMAD.U32 R165, R4, 0x10000, RZ ;  /* 0x0001000004a57824 */ /* 0x000fe200078e00ff */
[----:B------:R-:W-:Y:S02]  /*7340*/  MOV R4, 0x2 ;  /* 0x0000000200047802 */ /* 0x000fe40000000f00 */
        /* <DEDUP_REMOVED lines=19> */
.L_x_3773:
        /* <DEDUP_REMOVED lines=13> */
.L_x_3775:
[----:B------:R-:W-:Y:S05]  /*7550*/  BSYNC.RECONVERGENT B2 ;  /* 0x0000000000027941 */ /* 0x000fea0003800200 */
.L_x_3774:
        /* <DEDUP_REMOVED lines=43> */
.L_x_3772:
[----:B------:R-:W-:Y:S05]  /*7810*/  BSYNC.RECONVERGENT B1 ;  /* 0x0000000000017941 */ /* 0x000fea0003800200 */
.L_x_3771:
[----:B------:R-:W-:Y:S01]  /*7820*/  I2FP.F32.U32 R5, R2 ;  /* 0x0000000200057245 */ /* 0x000fe20000201000 */
[----:B------:R-:W-:Y:S01]  /*7830*/  IMAD.U32 R171, R166, 0x10000, RZ ;  /* 0x00010000a6ab7824 */ /* 0x000fe200078e00ff */
[----:B------:R-:W-:Y:S01]  /*7840*/  ISETP.NE.AND P3, PT, R4, 0x1, PT ;  /* 0x000000010400780c */ /* 0x000fe20003f65270 */
[----:B------:R-:W-:Y:S01]  /*7850*/  BSSY.RECONVERGENT B1, `(.L_x_3776) ;  /* 0x000004b000017945 */ /* 0x000fe20003800200 */
[----:B------:R-:W-:Y:S01]  /*7860*/  PRMT R166, R166, 0x7632, R166 ;  /* 0x00007632a6a67816 */ /* 0x000fe200000000a6 */
[----:B------:R-:W-:Y:S01]  /*7870*/  FFMA.FTZ R5, R5, R178, 1.1641532182693481445e-10 ;  /* 0x2f00000005057423 */ /* 0x000fe200000100b2 */
[----:B------:R-:W-:Y:S01]  /*7880*/  FMUL.FTZ R2, R171, R176 ;  /* 0x000000b0ab027220 */ /* 0x000fe20000410000 */
[----:B------:R-:W-:-:S03]  /*7890*/  IMAD.MOV.U32 R14, RZ, RZ, 0x2 ;  /* 0x00000002ff0e7424 */ /* 0x000fc600078e00ff */
[----:B------:R-:W-:Y:S01]  /*78a0*/  FSETP.GTU.FTZ.AND P2, PT, R5, R0, PT ;  /* 0x000000000500720b */ /* 0x000fe20003f5c000 */
        /* <DEDUP_REMOVED lines=12> */
.L_x_3778:
        /* <DEDUP_REMOVED lines=13> */
.L_x_3780:
[----:B------:R-:W-:Y:S05]  /*7a40*/  BSYNC.RECONVERGENT B2 ;  /* 0x0000000000027941 */ /* 0x000fea0003800200 */
.L_x_3779:
        /* <DEDUP_REMOVED lines=43> */
.L_x_3777:
[----:B------:R-:W-:Y:S05]  /*7d00*/  BSYNC.RECONVERGENT B1 ;  /* 0x0000000000017941 */ /* 0x000fea0003800200 */
.L_x_3776:
        /* <DEDUP_REMOVED lines=25> */
.L_x_3783:
        /* <DEDUP_REMOVED lines=13> */
.L_x_3785:
[----:B------:R-:W-:Y:S05]  /*7f70*/  BSYNC.RECONVERGENT B2 ;  /* 0x0000000000027941 */ /* 0x000fea0003800200 */
.L_x_3784:
        /* <DEDUP_REMOVED lines=43> */
.L_x_3782:
[----:B------:R-:W-:Y:S05]  /*8230*/  BSYNC.RECONVERGENT B1 ;  /* 0x0000000000017941 */ /* 0x000fea0003800200 */
.L_x_3781:
        /* <DEDUP_REMOVED lines=20> */
.L_x_3788:
        /* <DEDUP_REMOVED lines=13> */
.L_x_3790:
[----:B------:R-:W-:Y:S05]  /*8450*/  BSYNC.RECONVERGENT B2 ;  /* 0x0000000000027941 */ /* 0x000fea0003800200 */
.L_x_3789:
        /* <DEDUP_REMOVED lines=43> */
.L_x_3787:
[----:B------:R-:W-:Y:S05]  /*8710*/  BSYNC.RECONVERGENT B1 ;  /* 0x0000000000017941 */ /* 0x000fea0003800200 */
.L_x_3786:
        /* <DEDUP_REMOVED lines=8> */
[----:B------:R-:W-:Y:S02]  /*87a0*/  @P0 IMAD.U32 R171, R186, 0x10000, RZ ;  /* 0x00010000baab0824 */ /* 0x000fe400078e00ff */
        /* <DEDUP_REMOVED lines=17> */
.L_x_3793:
        /* <DEDUP_REMOVED lines=13> */
.L_x_3795:
[----:B------:R-:W-:Y:S05]  /*8990*/  BSYNC.RECONVERGENT B2 ;  /* 0x0000000000027941 */ /* 0x000fea0003800200 */
.L_x_3794:
        /* <DEDUP_REMOVED lines=43> */
.L_x_3792:
[----:B------:R-:W-:Y:S05]  /*8c50*/  BSYNC.RECONVERGENT B1 ;  /* 0x0000000000017941 */ /* 0x000fea0003800200 */
.L_x_3791:
[----:B------:R-:W-:Y:S01]  /*8c60*/  I2FP.F32.U32 R171, R2 ;  /* 0x0000000200ab7245 */ /* 0x000fe20000201000 */
[C---:B------:R-:W-:Y:S01]  /*8c70*/  IMAD.U32 R209, R167.reuse, 0x10000, RZ ;  /* 0x00010000a7d17824 */ /* 0x040fe200078e00ff */
[----:B------:R-:W-:Y:S01]  /*8c80*/  ISETP.NE.AND P5, PT, R166, 0x1, PT ;  /* 0x00000001a600780c */ /* 0x000fe20003fa5270 */
[----:B------:R-:W-:Y:S01]  /*8c90*/  BSSY.RECONVERGENT B1, `(.L_x_3796) ;  /* 0x000004b000017945 */ /* 0x000fe20003800200 */
[----:B------:R-:W-:Y:S01]  /*8ca0*/  PRMT R14, R167, 0x7632, R14 ;  /* 0x00007632a70e7816 */ /* 0x000fe2000000000e */
[----:B------:R-:W-:Y:S01]  /*8cb0*/  FFMA.FTZ R171, R171, R178, 1.1641532182693481445e-10 ;  /* 0x2f000000abab7423 */ /* 0x000fe200000100b2 */
[----:B------:R-:W-:Y:S01]  /*8cc0*/  FMUL.FTZ R2, R209, R176 ;  /* 0x000000b0d1027220 */ /* 0x000fe20000410000 */
[----:B------:R-:W-:Y:S02]  /*8cd0*/  IMAD.MOV.U32 R170, RZ, RZ, 0x2 ;  /* 0x00000002ffaa7424 */ /* 0x000fe400078e00ff */
[----:B------:R-:W-:Y:S01]  /*8ce0*/  IMAD.MOV.U32 R167, RZ, RZ, R12 ;  /* 0x000000ffffa77224 */ /* 0x000fe200078e000c */
        /* <DEDUP_REMOVED lines=12> */
.L_x_3798:
        /* <DEDUP_REMOVED lines=13> */
.L_x_3800:
[----:B------:R-:W-:Y:S05]  /*8e80*/  BSYNC.RECONVERGENT B2 ;  /* 0x0000000000027941 */ /* 0x000fea0003800200 */
.L_x_3799:
        /* <DEDUP_REMOVED lines=43> */
.L_x_3797:
[----:B------:R-:W-:Y:S05]  /*9140*/  BSYNC.RECONVERGENT B1 ;  /* 0x0000000000017941 */ /* 0x000fea0003800200 */
.L_x_3796:
[----:B------:R-:W-:Y:S01]  /*9150*/  I2FP.F32.U32 R167, R167 ;  /* 0x000000a700a77245 */ /* 0x000fe20000201000 */
[----:B------:R-:W-:Y:S01]  /*9160*/  IMAD.U32 R171, R163, 0x10000, RZ ;  /* 0x00010000a3ab7824 */ /* 0x000fe200078e00ff */
[----:B------:R-:W-:Y:S01]  /*9170*/  @P0 SHF.L.U32 R209, R159, 0x10, RZ ;  /* 0x000000109fd10819 */ /* 0x000fe200000006ff */
[----:B------:R-:W-:Y:S01]  /*9180*/  BSSY.RECONVERGENT B1, `(.L_x_3801) ;  /* 0x0000050000017945 */ /* 0x000fe20003800200 */
[----:B------:R-:W-:Y:S02]  /*9190*/  IMAD.MOV.U32 R186, RZ, RZ, 0x2 ;  /* 0x00000002ffba7424 */ /* 0x000fe400078e00ff */
        /* <DEDUP_REMOVED lines=21> */
.L_x_3803:
        /* <DEDUP_REMOVED lines=13> */
.L_x_3805:
[----:B------:R-:W-:Y:S05]  /*93c0*/  BSYNC.RECONVERGENT B2 ;  /* 0x0000000000027941 */ /* 0x000fea0003800200 */
.L_x_3804:
        /* <DEDUP_REMOVED lines=43> */
.L_x_3802:
[----:B------:R-:W-:Y:S05]  /*9680*/  BSYNC.RECONVERGENT B1 ;  /* 0x0000000000017941 */ /* 0x000fea0003800200 */
.L_x_3801:
        /* <DEDUP_REMOVED lines=20> */
.L_x_3808:
        /* <DEDUP_REMOVED lines=12> */
[----:B------:R-:W-:Y:S01]  /*9890*/  @P0 IMAD.MOV R14, RZ, RZ, R13 ;  /* 0x000000ffff0e0224 */ /* 0x000fe200078e020d */
[----:B------:R-:W-:-:S04]  /*98a0*/  ISETP.NE.AND P0, PT, R12, RZ, PT ;  /* 0x000000ff0c00720c */ /* 0x000fc80003f05270 */
[----:B------:R-:W-:-:S09]  /*98b0*/  @!P6 MOV R13, R14 ;  /* 0x0000000e000de202 */ /* 0x000fd20000000f00 */
.L_x_3810:
[----:B------:R-:W-:Y:S05]  /*98c0*/  BSYNC.RECONVERGENT B2 ;  /* 0x0000000000027941 */ /* 0x000fea0003800200 */
.L_x_3809:
        /* <DEDUP_REMOVED lines=42> */
[----:B------:R-:W-:-:S07]  /*9b70*/  IMAD.MOV.U32 R168, RZ, RZ, R166 ;  /* 0x000000ffffa87224 */ /* 0x000fce00078e00a6 */
.L_x_3807:
[----:B------:R-:W-:Y:S05]  /*9b80*/  BSYNC.RECONVERGENT B1 ;  /* 0x0000000000017941 */ /* 0x000fea0003800200 */
.L_x_3806:
[----:B------:R-:W-:Y:S02]  /*9b90*/  I2FP.F32.U32 R167, R170 ;  /* 0x000000aa00a77245 */ /* 0x000fe40000201000 */
[----:B------:R-:W-:Y:S02]  /*9ba0*/  PRMT R166, R163, 0x7632, R166 ;  /* 0x00007632a3a67816 */ /* 0x000fe400000000a6 */
[----:B------:R-:W-:Y:S01]  /*9bb0*/  PRMT R165, R172, 0x5410, R165 ;  /* 0x00005410aca57816 */ /* 0x000fe200000000a5 */
[----:B------:R-:W-:Y:S01]  /*9bc0*/  FFMA.FTZ R167, R167, R178, 1.1641532182693481445e-10 ;  /* 0x2f000000a7a77423 */ /* 0x000fe200000100b2 */
[----:B------:R-:W-:Y:S01]  /*9bd0*/  PRMT R164, R164, 0x5410, R169 ;  /* 0x00005410a4a47816 */ /* 0x000fe200000000a9 */
[----:B------:R-:W-:Y:S01]  /*9be0*/  IMAD.U32 R171, R166, 0x10000, RZ ;  /* 0x00010000a6ab7824 */ /* 0x000fe200078e00ff */
[----:B------:R-:W-:Y:S02]  /*9bf0*/  @P0 PRMT R166, R159, 0x7632, R166 ;  /* 0x000076329fa60816 */ /* 0x000fe400000000a6 */
[----:B------:R-:W-:Y:S01]  /*9c00*/  FSETP.GTU.FTZ.AND P6, PT, R167, R0, PT ;  /* 0x00000000a700720b */ /* 0x000fe20003fdc000 */
[----:B------:R-:W-:-:S02]  /*9c10*/  FMUL.FTZ R171, R171, R176 ;  /* 0x000000b0abab7220 */ /* 0x000fc40000410000 */
[----:B------:R-:W-:Y:S01]  /*9c20*/  @P0 IMAD.U32 R223, R166, 0x10000, RZ ;  /* 0x00010000a6df0824 */ /* 0x000fe200078e00ff */
[----:B------:R-:W-:Y:S02]  /*9c30*/  SEL R0, RZ, 0x1, P6 ;  /* 0x00000001ff007807 */ /* 0x000fe40003000000 */
[----:B------:R-:W-:Y:S02]  /*9c40*/  FSEL R171, R171, RZ, !P6 ;  /* 0x000000ffabab7208 */ /* 0x000fe40007000000 */
[----:B------:R-:W-:-:S03]  /*9c50*/  PRMT R166, R180, 0x5410, R182 ;  /* 0x00005410b4a67816 */ /* 0x000fc600000000b6 */
[----:B------:R-:W-:-:S04]  /*9c60*/  FADD.FTZ R184, R184, R171 ;  /* 0x000000abb8b87221 */ /* 0x000fc80000010000 */
[----:B------:R-:W-:Y:S01]  /*9c70*/  @P0 FADD.FTZ R223, R184, R223 ;  /* 0x000000dfb8df0221 */ /* 0x000fe20000010000 */
[----:B------:R-:W-:-:S05]  /*9c80*/  @!P0 IMAD.MOV.U32 R223, RZ, RZ, R184 ;  /* 0x000000ffffdf8224 */ /* 0x000fca00078e00b8 */
[----:B------:R-:W-:-:S04]  /*9c90*/  F2FP.BF16.F32.PACK_AB R167, RZ, R223 ;  /* 0x000000dfffa7723e */ /* 0x000fc800000010ff */
[----:B------:R-:W-:-:S07]  /*9ca0*/  PRMT R167, R174, 0x5410, R167 ;  /* 0x00005410aea77816 */ /* 0x000fce00000000a7 */
.L_x_3730:
[----:B------:R-:W1:Y:S01]  /*9cb0*/  LDC.64 R230, c[0x0][0x3a8] ;  /* 0x0000ea00ffe67b82 */ /* 0x000e620000000a00 */
[----:B------:R-:W-:Y:S02]  /*9cc0*/  SEL R178, RZ, 0x1000000, !P5 ;  /* 0x01000000ffb27807 */ /* 0x000fe40006800000 */
[----:B------:R-:W-:Y:S02]  /*9cd0*/  SEL R176, RZ, 0x10000, !P4 ;  /* 0x00010000ffb07807 */ /* 0x000fe40006000000 */
[C---:B------:R-:W-:Y:S02]  /*9ce0*/  LOP3.LUT P6, RZ, R10.reuse, 0x8, RZ, 0xc0, !PT ;  /* 0x000000080aff7812 */ /* 0x040fe400078cc0ff */
[C---:B------:R-:W-:Y:S01]  /*9cf0*/  LOP3.LUT P5, RZ, R10.reuse, 0x4, RZ, 0xc0, !PT ;  /* 0x000000040aff7812 */ /* 0x040fe200078ac0ff */
[----:B------:R-:W2:Y:S01]  /*9d00*/  LDC.64 R170, c[0x0][0x3b0] ;  /* 0x0000ec00ffaa7b82 */ /* 0x000ea20000000a00 */
        /* <DEDUP_REMOVED lines=8> */
[----:B-1----:R-:W-:Y:S01]  /*9d90*/  IMAD.WIDE.U32 R230, R26, 0x10, R230 ;  /* 0x000000101ae67825 */ /* 0x002fe200078e00e6 */
[----:B------:R-:W-:-:S02]  /*9da0*/  LOP3.LUT R169, R169, R174, R172, 0xfe, !PT ;  /* 0x000000aea9a97212 */ /* 0x000fc400078efeac */
[----:B------:R-:W-:Y:S02]  /*9db0*/  SEL R172, RZ, 0x1, !P0 ;  /* 0x00000001ffac7807 */ /* 0x000fe40004000000 */
[----:B------:R-:W-:Y:S01]  /*9dc0*/  LOP3.LUT R233, R233, R232, RZ, 0xfc, !PT ;  /* 0x000000e8e9e97212 */ /* 0x000fe200078efcff */
[----:B------:R1:W-:Y:S01]  /*9dd0*/  STG.E.128 desc[UR6][R230.64], R164 ;  /* 0x000000a4e6007986 */ /* 0x0003e2000c101d06 */
[----:B------:R-:W-:Y:S01]  /*9de0*/  LOP3.LUT R232, R169, R172, RZ, 0xfc, !PT ;  /* 0x000000aca9e87212 */ /* 0x000fe200078efcff */
[----:B--2---:R-:W-:-:S05]  /*9df0*/  IMAD.WIDE.U32 R170, R26, 0x8, R170 ;  /* 0x000000081aaa7825 */ /* 0x004fca00078e00aa */
[----:B------:R1:W-:Y:S01]  /*9e00*/  STG.E.64 desc[UR6][R170.64], R232 ;  /* 0x000000e8aa007986 */ /* 0x0003e2000c101b06 */
[----:B------:R-:W-:Y:S05]  /*9e10*/  @!P1 BRA `(.L_x_3811) ;  /* 0x0000000000509947 */ /* 0x000fea0003800000 */
[----:B-1----:R-:W-:Y:S01]  /*9e20*/  SHF.L.U32 R167, R2, 0x10, RZ ;  /* 0x0000001002a77819 */ /* 0x002fe200000006ff */
[----:B------:R-:W1:Y:S01]  /*9e30*/  LDC.64 R164, c[0x0][0x3b8] ;  /* 0x0000ee00ffa47b82 */ /* 0x000e620000000a00 */
        /* <DEDUP_REMOVED lines=13> */
[----:B-1----:R-:W-:Y:S01]  /*9f10*/  IMAD.WIDE.U32 R164, R26, 0x8, R164 ;  /* 0x000000081aa47825 */ /* 0x002fe200078e00a4 */
[----:B------:R-:W-:Y:S02]  /*9f20*/  LOP3.LUT R166, R166, R230, R170, 0xfe, !PT ;  /* 0x000000e6a6a67212 */ /* 0x000fe400078efeaa */
[----:B------:R-:W-:Y:S02]  /*9f30*/  LOP3.LUT R167, R171, R167, RZ, 0xfc, !PT ;  /* 0x000000a7aba77212 */ /* 0x000fe400078efcff */
[----:B------:R-:W-:-:S05]  /*9f40*/  LOP3.LUT R166, R166, 0xff, R9, 0xf8, !PT ;  /* 0x000000ffa6a67812 */ /* 0x000fca00078ef809 */
[----:B------:R2:W-:Y:S02]  /*9f50*/  STG.E.64 desc[UR6][R164.64], R166 ;  /* 0x000000a6a4007986 */ /* 0x0005e4000c101b06 */
.L_x_3811:
[----:B------:R-:W-:Y:S02]  /*9f60*/  IMAD.MOV.U32 R172, RZ, RZ, R168 ;  /* 0x000000ffffac7224 */ /* 0x000fe400078e00a8 */
[----:B------:R-:W-:-:S07]  /*9f70*/  VIADD R168, R26, 0x100 ;  /* 0x000001001aa87836 */ /* 0x000fce0000000000 */
.L_x_3688:
[----:B------:R-:W-:Y:S05]  /*9f80*/  BSYNC.RECONVERGENT B0 ;  /* 0x0000000000007941 */ /* 0x000fea0003800200 */
.L_x_3687:
[----:B------:R-:W-:Y:S01]  /*9f90*/  ISETP.GE.U32.AND P0, PT, R21, 0x200, PT ;  /* 0x000002001500780c */ /* 0x000fe20003f06070 */
[----:B------:R-:W-:Y:S01]  /*9fa0*/  BSSY.RECONVERGENT B0, `(.L_x_3812) ;  /* 0x000080a000007945 */ /* 0x000fe20003800200 */
[----:B------:R-:W-:-:S11]  /*9fb0*/  LOP3.LUT R10, R10, 0xffffff7f, RZ, 0xc0, !PT ;  /* 0xffffff7f0a0a7812 */ /* 0x000fd600078ec0ff */
[----:B------:R-:W-:Y:S01]  /*9fc0*/  @P0 LOP3.LUT R10, R10, 0x80, RZ, 0xfc, !PT ;  /* 0x000000800a0a0812 */ /* 0x000fe200078efcff */
[----:B------:R-:W-:Y:S06]  /*9fd0*/  @!P0 BRA `(.L_x_3813) ;  /* 0x0000008000188947 */ /* 0x000fec0003800000 */
[----:B------:R-:W-:Y:S01]  /*9fe0*/  ISETP.NE.U32.AND P0, PT, RZ, UR14, PT ;  /* 0x0000000eff007c0c */ /* 0x000fe2000bf05070 */
[----:B-12---:R-:W1:Y:S01]  /*9ff0*/  LDC.64 R164, c[0x0][0x390] ;  /* 0x0000e400ffa47b82 */ /* 0x006e620000000a00 */
        /* <DEDUP_REMOVED lines=11> */
[----:B--2---:R-:W-:Y:S02]  /*a0b0*/  PRMT R182, R157, 0x7632, R182 ;  /* 0x000076329db67816 */ /* 0x004fe400000000b6 */
[----:B------:R-:W-:Y:S01]  /*a0c0*/  PRMT R171, R156, 0x7632, R171 ;  /* 0x000076329cab7816 */ /* 0x000fe200000000ab */
[----:B-1----:R-:W-:Y:S06]  /*a0d0*/  @!P1 BRA `(.L_x_3814) ;  /* 0x0000005000a49947 */ /* 0x002fec0003800000 */
        /* <DEDUP_REMOVED lines=16> */
.L_x_3817:
        /* <DEDUP_REMOVED lines=13> */
.L_x_3819:
[----:B------:R-:W-:Y:S05]  /*a2b0*/  BSYNC.RECONVERGENT B2 ;  /* 0x0000000000027941 */ /* 0x000fea0003800200 */
.L_x_3818:
[----:B0-----:R-:W-:Y:S01]  /*a2c0*/  IMAD.WIDE.U32 R4, R23, -0x326172a9, RZ ;  /* 0xcd9e8d5717047825 */ /* 0x001fe200078e00ff */
        /* <DEDUP_REMOVED lines=42> */
.L_x_3816:
[----:B------:R-:W-:Y:S05]  /*a570*/  BSYNC.RECONVERGENT B1 ;  /* 0x0000000000017941 */ /* 0x000fea0003800200 */
.L_x_3815:
[----:B------:R-:W1:Y:S01]  /*a580*/  LDC R172, c[0x0][0x404] ;  /* 0x00010100ffac7b82 */ /* 0x000e620000000800 */
[----:B------:R-:W-:Y:S01]  /*a590*/  I2FP.F32.U32 R3, R0 ;  /* 0x0000000000037245 */ /* 0x000fe20000201000 */
[----:B------:R-:W-:Y:S01]  /*a5a0*/  IMAD.MOV.U32 R176, RZ, RZ, 0x2f800000 ;  /* 0x2f800000ffb07424 */ /* 0x000fe200078e00ff */
[----:B------:R-:W-:Y:S01]  /*a5b0*/  ISETP.NE.AND P3, PT, R6, 0x1, PT ;  /* 0x000000010600780c */ /* 0x000fe20003f65270 */
[----:B------:R-:W-:Y:S01]  /*a5c0*/  BSSY.RECONVERGENT B1, `(.L_x_3820) ;  /* 0x000004f000017945 */ /* 0x000fe20003800200 */
[----:B0----5:R-:W-:Y:S01]  /*a5d0*/  SHF.L.U32 R5, R164, 0x10, RZ ;  /* 0x00000010a4057819 */ /* 0x021fe200000006ff */
[----:B------:R-:W-:Y:S01]  /*a5e0*/  FFMA.FTZ R3, R3, R176, 1.1641532182693481445e-10 ;  /* 0x2f00000003037423 */ /* 0x000fe200000100b0 */
[----:B------:R-:W-:Y:S01]  /*a5f0*/  LOP3.LUT R10, R10, 0xffffffef, RZ, 0xc0, !PT ;  /* 0xffffffef0a0a7812 */ /* 0x000fe200078ec0ff */
[----:B------:R-:W0:Y:S01]  /*a600*/  LDC R174, c[0x0][0x408] ;  /* 0x00010200ffae7b82 */ /* 0x000e220000000800 */
[----:B------:R-:W-:Y:S01]  /*a610*/  PRMT R0, R164, 0x7632, R0 ;  /* 0x00007632a4007816 */ /* 0x000fe20000000000 */
[----:B------:R-:W-:-:S02]  /*a620*/  IMAD.MOV.U32 R7, RZ, RZ, 0x2 ;  /* 0x00000002ff077424 */ /* 0x000fc400078e00ff */
[----:B------:R-:W-:Y:S01]  /*a630*/  IMAD.MOV.U32 R2, RZ, RZ, R12 ;  /* 0x000000ffff027224 */ /* 0x000fe200078e000c */
        /* <DEDUP_REMOVED lines=14> */
.L_x_3822:
        /* <DEDUP_REMOVED lines=13> */
.L_x_3824:
[----:B------:R-:W-:Y:S05]  /*a7f0*/  BSYNC.RECONVERGENT B2 ;  /* 0x0000000000027941 */ /* 0x000fea0003800200 */
.L_x_3823:
        /* <DEDUP_REMOVED lines=43> */
.L_x_3821:
[----:B------:R-:W-:Y:S05]  /*aab0*/  BSYNC.RECONVERGENT B1 ;  /* 0x0000000000017941 */ /* 0x000fea0003800200 */
.L_x_3820:
[----:B------:R-:W-:Y:S01]  /*aac0*/  I2FP.F32.U32 R3, R2 ;  /* 0x0000000200037245 */ /* 0x000fe20000201000 */
[----:B------:R-:W-:Y:S01]  /*aad0*/  IMAD.U32 R5, R160, 0x10000, RZ ;  /* 0x00010000a0057824 */ /* 0x000fe200078e00ff */
[----:B------:R-:W-:Y:S01]  /*aae0*/  ISETP.NE.AND P3, PT, R7, 0x1, PT ;  /* 0x000000010700780c */ /* 0x000fe20003f65270 */
[----:B------:R-:W-:Y:S01]  /*aaf0*/  BSSY.RECONVERGENT B1, `(.L_x_3825) ;  /* 0x000004f000017945 */ /* 0x000fe20003800200 */
[----:B------:R-:W-:Y:S02]  /*ab00*/  IMAD.MOV.U32 R2, RZ, RZ, R12 ;  /* 0x000000ffff027224 */ /* 0x000fe400078e000c */
        /* <DEDUP_REMOVED lines=20> */
.L_x_3827:
        /* <DEDUP_REMOVED lines=13> */
.L_x_3829:
[----:B------:R-:W-:Y:S05]  /*ad20*/  BSYNC.RECONVERGENT B2 ;  /* 0x0000000000027941 */ /* 0x000fea0003800200 */
.L_x_3828:
        /* <DEDUP_REMOVED lines=43> */
.L_x_3826:
[----:B------:R-:W-:Y:S05]  /*afe0*/  BSYNC.RECONVERGENT B1 ;  /* 0x0000000000017941 */ /* 0x000fea0003800200 */
.L_x_3825:
        /* <DEDUP_REMOVED lines=22> */
.L_x_3832:
        /* <DEDUP_REMOVED lines=13> */
.L_x_3834:
[----:B------:R-:W-:Y:S05]  /*b220*/  BSYNC.RECONVERGENT B2 ;  /* 0x0000000000027941 */ /* 0x000fea0003800200 */
.L_x_3833:
        /* <DEDUP_REMOVED lines=43> */
.L_x_3831:
[----:B------:R-:W-:Y:S05]  /*b4e0*/  BSYNC.RECONVERGENT B1 ;  /* 0x0000000000017941 */ /* 0x000fea0003800200 */
.L_x_3830:
[----:B------:R-:W-:Y:S01]  /*b4f0*/  I2FP.F32.U32 R5, R2 ;  /* 0x0000000200057245 */ /* 0x000fe20000201000 */
[----:B------:R-:W-:Y:S01]  /*b500*/  @P0 IMAD.U32 R171, R171, 0x10000, RZ ;  /* 0x00010000abab0824 */ /* 0x000fe200078e00ff */
[----:B------:R-:W-:Y:S01]  /*b510*/  PRMT R2, R160, 0x7632, R2 ;  /* 0x00007632a0027816 */ /* 0x000fe20000000002 */
[----:B------:R-:W-:Y:S01]  /*b520*/  BSSY.RECONVERGENT B1, `(.L_x_3835) ;  /* 0x0000050000017945 */ /* 0x000fe20003800200 */
[----:B------:R-:W-:Y:S01]  /*b530*/  ISETP.NE.AND P3, PT, R6, 0x1, PT ;  /* 0x000000010600780c */ /* 0x000fe20003f65270 */
[----:B------:R-:W-:Y:S01]  /*b540*/  FFMA.FTZ R5, R5, R176, 1.1641532182693481445e-10 ;  /* 0x2f00000005057423 */ /* 0x000fe200000100b0 */
[----:B------:R-:W-:Y:S01]  /*b550*/  SHF.L.U32 R7, R2, 0x10, RZ ;  /* 0x0000001002077819 */ /* 0x000fe200000006ff */
[----:B------:R-:W-:-:S03]  /*b560*/  IMAD.MOV.U32 R4, RZ, RZ, 0x2 ;  /* 0x00000002ff047424 */ /* 0x000fc600078e00ff */
[----:B------:R-:W-:Y:S01]  /*b570*/  FSETP.GTU.FTZ.AND P2, PT, R5, R172, PT ;  /* 0x000000ac0500720b */ /* 0x000fe20003f5c000 */
[----:B------:R-:W-:-:S03]  /*b580*/  FMUL.FTZ R7, R7, R174 ;  /* 0x000000ae07077220 */ /* 0x000fc60000410000 */
[----:B------:R-:W-:Y:S02]  /*b590*/  SEL R8, RZ, 0x1, P2 ;  /* 0x00000001ff087807 */ /* 0x000fe40001000000 */
[----:B------:R-:W-:-:S05]  /*b5a0*/  FSEL R7, R7, RZ, !P2 ;  /* 0x000000ff07077208 */ /* 0x000fca0005000000 */
        /* <DEDUP_REMOVED lines=14> */
.L_x_3837:
        /* <DEDUP_REMOVED lines=13> */
.L_x_3839:
[----:B------:R-:W-:Y:S05]  /*b760*/  BSYNC.RECONVERGENT B2 ;  /* 0x0000000000027941 */ /* 0x000fea0003800200 */
.L_x_3838:
        /* <DEDUP_REMOVED lines=43> */
.L_x_3836:
[----:B------:R-:W-:Y:S05]  /*ba20*/  BSYNC.RECONVERGENT B1 ;  /* 0x0000000000017941 */ /* 0x000fea0003800200 */
.L_x_3835:
[----:B------:R-:W-:Y:S01]  /*ba30*/  I2FP.F32.U32 R5, R0 ;  /* 0x0000000000057245 */ /* 0x000fe20000201000 */
[----:B------:R-:W-:Y:S01]  /*ba40*/  BSSY.RECONVERGENT B1, `(.L_x_3840) ;  /* 0x000004f000017945 */ /* 0x000fe20003800200 */
[----:B------:R-:W-:Y:S01]  /*ba50*/  SHF.L.U32 R7, R165, 0x10, RZ ;  /* 0x00000010a5077819 */ /* 0x000fe200000006ff */
[----:B------:R-:W-:Y:S01]  /*ba60*/  IMAD.MOV.U32 R6, RZ, RZ, 0x2 ;  /* 0x00000002ff067424 */ /* 0x000fe200078e00ff */
        /* <DEDUP_REMOVED lines=19> */
.L_x_3842:
        /* <DEDUP_REMOVED lines=13> */
.L_x_3844:
[----:B------:R-:W-:Y:S05]  /*bc70*/  BSYNC.RECONVERGENT B2 ;  /* 0x0000000000027941 */ /* 0x000fea0003800200 */
.L_x_3843:
        /* <DEDUP_REMOVED lines=43> */
.L_x_3841:
[----:B------:R-:W-:Y:S05]  /*bf30*/  BSYNC.RECONVERGENT B1 ;  /* 0x0000000000017941 */ /* 0x000fea0003800200 */
.L_x_3840:
[----:B------:R-:W-:Y:S01]  /*bf40*/  I2FP.F32.U32 R5, R2 ;  /* 0x0000000200057245 */ /* 0x000fe20000201000 */
[----:B------:R-:W-:Y:S01]  /*bf50*/  IMAD.U32 R7, R161, 0x10000, RZ ;  /* 0x00010000a1077824 */ /* 0x000fe200078e00ff */
[----:B------:R-:W-:Y:S01]  /*bf60*/  BSSY.RECONVERGENT B1, `(.L_x_3845) ;  /* 0x0000050000017945 */ /* 0x000fe20003800200 */
[----:B------:R-:W-:Y:S02]  /*bf70*/  @P0 IMAD.U32 R179, R157, 0x10000, RZ ;  /* 0x000100009db30824 */ /* 0x000fe400078e00ff */
[----:B------:R-:W-:Y:S01]  /*bf80*/  FFMA.FTZ R5, R5, R176, 1.1641532182693481445e-10 ;  /* 0x2f00000005057423 */ /* 0x000fe200000100b0 */
[----:B------:R-:W-:Y:S01]  /*bf90*/  FMUL.FTZ R7, R7, R174 ;  /* 0x000000ae07077220 */ /* 0x000fe20000410000 */
[----:B------:R-:W-:Y:S02]  /*bfa0*/  IMAD.MOV.U32 R14, RZ, RZ, 0x2 ;  /* 0x00000002ff0e7424 */ /* 0x000fe400078e00ff */
[----:B------:R-:W-:Y:S01]  /*bfb0*/  IMAD.MOV.U32 R2, RZ, RZ, R12 ;  /* 0x000000ffff027224 */ /* 0x000fe200078e000c */
[----:B------:R-:W-:-:S04]  /*bfc0*/  FSETP.GTU.FTZ.AND P2, PT, R5, R172, PT ;  /* 0x000000ac0500720b */ /* 0x000fc80003f5c000 */
[----:B------:R-:W-:Y:S02]  /*bfd0*/  FSEL R5, R7, RZ, !P2 ;  /* 0x000000ff07057208 */ /* 0x000fe40005000000 */
        /* <DEDUP_REMOVED lines=15> */
.L_x_3847:
        /* <DEDUP_REMOVED lines=13> */
.L_x_3849:
[----:B------:R-:W-:Y:S05]  /*c1a0*/  BSYNC.RECONVERGENT B2 ;  /* 0x0000000000027941 */ /* 0x000fea0003800200 */
.L_x_3848:
        /* <DEDUP_REMOVED lines=43> */
.L_x_3846:
[----:B------:R-:W-:Y:S05]  /*c460*/  BSYNC.RECONVERGENT B1 ;  /* 0x0000000000017941 */ /* 0x000fea0003800200 */
.L_x_3845:
        /* <DEDUP_REMOVED lines=22> */
.L_x_3852:
        /* <DEDUP_REMOVED lines=13> */
.L_x_3854:
[----:B------:R-:W-:Y:S05]  /*c6a0*/  BSYNC.RECONVERGENT B2 ;  /* 0x0000000000027941 */ /* 0x000fea0003800200 */
.L_x_3853:
        /* <DEDUP_REMOVED lines=43> */
.L_x_3851:
[----:B------:R-:W-:Y:S05]  /*c960*/  BSYNC.RECONVERGENT B1 ;  /* 0x0000000000017941 */ /* 0x000fea0003800200 */
.L_x_3850:
[----:B------:R-:W-:Y:S01]  /*c970*/  I2FP.F32.U32 R5, R4 ;  /* 0x0000000400057245 */ /* 0x000fe20000201000 */
[----:B------:R-:W-:Y:S01]  /*c980*/  @P0 IMAD.U32 R201, R182, 0x10000, RZ ;  /* 0x00010000b6c90824 */ /* 0x000fe200078e00ff */
[----:B------:R-:W-:Y:S01]  /*c990*/  PRMT R4, R161, 0x7632, R4 ;  /* 0x00007632a1047816 */ /* 0x000fe20000000004 */
[----:B------:R-:W-:Y:S02]  /*c9a0*/  BSSY.RECONVERGENT B1, `(.L_x_3855) ;  /* 0x0000050000017945 */ /* 0x000fe40003800200 */
[----:B------:R-:W-:Y:S01]  /*c9b0*/  FFMA.FTZ R5, R5, R176, 1.1641532182693481445e-10 ;  /* 0x2f00000005057423 */ /* 0x000fe200000100b0 */
[----:B------:R-:W-:Y:S01]  /*c9c0*/  SHF.L.U32 R165, R4, 0x10, RZ ;  /* 0x0000001004a57819 */ /* 0x000fe200000006ff */
[----:B------:R-:W-:-:S03]  /*c9d0*/  IMAD.MOV.U32 R4, RZ, RZ, 0x2 ;  /* 0x00000002ff047424 */ /* 0x000fc600078e00ff */
[----:B------:R-:W-:Y:S01]  /*c9e0*/  FSETP.GTU.FTZ.AND P2, PT, R5, R172, PT ;  /* 0x000000ac0500720b */ /* 0x000fe20003f5c000 */
[----:B------:R-:W-:-:S03]  /*c9f0*/  FMUL.FTZ R165, R165, R174 ;  /* 0x000000aea5a57220 */ /* 0x000fc60000410000 */
[----:B------:R-:W-:Y:S02]  /*ca00*/  SEL R6, RZ, 0x1, P2 ;  /* 0x00000001ff067807 */ /* 0x000fe40001000000 */
[----:B------:R-:W-:Y:S02]  /*ca10*/  FSEL R165, R165, RZ, !P2 ;  /* 0x000000ffa5a57208 */ /* 0x000fe40005000000 */
[----:B------:R-:W-:-:S03]  /*ca20*/  ISETP.NE.AND P2, PT, R171, 0x1, PT ;  /* 0x00000001ab00780c */ /* 0x000fc60003f45270 */
        /* <DEDUP_REMOVED lines=14> */
.L_x_3857:
        /* <DEDUP_REMOVED lines=13> */
.L_x_3859:
[----:B------:R-:W-:Y:S05]  /*cbe0*/  BSYNC.RECONVERGENT B2 ;  /* 0x0000000000027941 */ /* 0x000fea0003800200 */
.L_x_3858:
        /* <DEDUP_REMOVED lines=43> */
.L_x_3856:
[----:B------:R-:W-:Y:S05]  /*cea0*/  BSYNC.RECONVERGENT B1 ;  /* 0x0000000000017941 */ /* 0x000fea0003800200 */
.L_x_3855:
        /* <DEDUP_REMOVED lines=21> */
.L_x_3862:
        /* <DEDUP_REMOVED lines=13> */
.L_x_3864:
[----:B------:R-:W-:Y:S05]  /*d0d0*/  BSYNC.RECONVERGENT B2 ;  /* 0x0000000000027941 */ /* 0x000fea0003800200 */
.L_x_3863:
        /* <DEDUP_REMOVED lines=43> */
.L_x_3861:
[----:B------:R-:W-:Y:S05]  /*d390*/  BSYNC.RECONVERGENT B1 ;  /* 0x0000000000017941 */ /* 0x000fea0003800200 */
.L_x_3860:
        /* <DEDUP_REMOVED lines=25> */
.L_x_3867:
        /* <DEDUP_REMOVED lines=13> */
.L_x_3869:
[----:B------:R-:W-:Y:S05]  /*d600*/  BSYNC.RECONVERGENT B2 ;  /* 0x0000000000027941 */ /* 0x000fea0003800200 */
.L_x_3868:
        /* <DEDUP_REMOVED lines=43> */
.L_x_3866:
[----:B------:R-:W-:Y:S05]  /*d8c0*/  BSYNC.RECONVERGENT B1 ;  /* 0x0000000000017941 */ /* 0x000fea0003800200 */
.L_x_3865:
        /* <DEDUP_REMOVED lines=20> */
.L_x_3872:
        /* <DEDUP_REMOVED lines=13> */
.L_x_3874:
[----:B------:R-:W-:Y:S05]  /*dae0*/  BSYNC.RECONVERGENT B2 ;  /* 0x0000000000027941 */ /* 0x000fea0003800200 */
.L_x_3873:
        /* <DEDUP_REMOVED lines=43> */
.L_x_3871:
[----:B------:R-:W-:Y:S05]  /*dda0*/  BSYNC.RECONVERGENT B1 ;  /* 0x0000000000017941 */ /* 0x000fea0003800200 */
.L_x_3870:
[----:B------:R-:W-:Y:S01]  /*ddb0*/  I2FP.F32.U32 R171, R4 ;  /* 0x0000000400ab7245 */ /* 0x000fe20000201000 */
[----:B------:R-:W-:Y:S01]  /*ddc0*/  BSSY.RECONVERGENT B1, `(.L_x_3875) ;  /* 0x0000053000017945 */ /* 0x000fe20003800200 */
[----:B------:R-:W-:Y:S01]  /*ddd0*/  PRMT R4, R162, 0x7632, R4 ;  /* 0x00007632a2047816 */ /* 0x000fe20000000004 */
[----:B------:R-:W-:Y:S01]  /*dde0*/  IMAD.MOV.U32 R182, RZ, RZ, 0x2 ;  /* 0x00000002ffb67424 */ /* 0x000fe200078e00ff */
[----:B------:R-:W-:Y:S01]  /*ddf0*/  @P0 PRMT R14, R158, 0x7632, R14 ;  /* 0x000076329e0e0816 */ /* 0x000fe2000000000e */
[----:B------:R-:W-:Y:S01]  /*de00*/  FFMA.FTZ R171, R171, R176, 1.1641532182693481445e-10 ;  /* 0x2f000000abab7423 */ /* 0x000fe200000100b0 */
[----:B------:R-:W-:-:S04]  /*de10*/  SHF.L.U32 R211, R4, 0x10, RZ ;  /* 0x0000001004d37819 */ /* 0x000fc800000006ff */
[----:B------:R-:W-:Y:S01]  /*de20*/  FSETP.GTU.FTZ.AND P4, PT, R171, R172, PT ;  /* 0x000000acab00720b */ /* 0x000fe20003f9c000 */
[----:B------:R-:W-:-:S03]  /*de30*/  FMUL.FTZ R211, R211, R174 ;  /* 0x000000aed3d37220 */ /* 0x000fc60000410000 */
[----:B------:R-:W-:Y:S02]  /*de40*/  SEL R4, RZ, 0x1, P4 ;  /* 0x00000001ff047807 */ /* 0x000fe40002000000 */
[----:B------:R-:W-:Y:S01]  /*de50*/  FSEL R171, R211, RZ, !P4 ;  /* 0x000000ffd3ab7208 */ /* 0x000fe20006000000 */
[----:B------:R-:W-:Y:S01]  /*de60*/  @P0 IMAD.U32 R211, R14, 0x10000, RZ ;  /* 0x000100000ed30824 */ /* 0x000fe200078e00ff */
        /* <DEDUP_REMOVED lines=15> */
.L_x_3877:
        /* <DEDUP_REMOVED lines=13> */
.L_x_3879:
[----:B------:R-:W-:Y:S05]  /*e030*/  BSYNC.RECONVERGENT B2 ;  /* 0x0000000000027941 */ /* 0x000fea0003800200 */
.L_x_3878:
        /* <DEDUP_REMOVED lines=43> */
.L_x_3876:
[----:B------:R-:W-:Y:S05]  /*e2f0*/  BSYNC.RECONVERGENT B1 ;  /* 0x0000000000017941 */ /* 0x000fea0003800200 */
.L_x_3875:
        /* <DEDUP_REMOVED lines=21> */
.L_x_3882:
        /* <DEDUP_REMOVED lines=13> */
.L_x_3884:
[----:B------:R-:W-:Y:S05]  /*e520*/  BSYNC.RECONVERGENT B2 ;  /* 0x0000000000027941 */ /* 0x000fea0003800200 */
.L_x_3883:
        /* <DEDUP_REMOVED lines=43> */
.L_x_3881:
[----:B------:R-:W-:Y:S05]  /*e7e0*/  BSYNC.RECONVERGENT B1 ;  /* 0x0000000000017941 */ /* 0x000fea0003800200 */
.L_x_3880:
        /* <DEDUP_REMOVED lines=26> */
.L_x_3887:
        /* <DEDUP_REMOVED lines=13> */
.L_x_3889:
[----:B------:R-:W-:Y:S05]  /*ea60*/  BSYNC.RECONVERGENT B2 ;  /* 0x0000000000027941 */ /* 0x000fea0003800200 */
.L_x_3888:
        /* <DEDUP_REMOVED lines=43> */
.L_x_3886:
[----:B------:R-:W-:Y:S05]  /*ed20*/  BSYNC.RECONVERGENT B1 ;  /* 0x0000000000017941 */ /* 0x000fea0003800200 */
.L_x_3885:
        /* <DEDUP_REMOVED lines=20> */
.L_x_3892:
        /* <DEDUP_REMOVED lines=15> */
.L_x_3894:
[----:B------:R-:W-:Y:S05]  /*ef60*/  BSYNC.RECONVERGENT B2 ;  /* 0x0000000000027941 */ /* 0x000fea0003800200 */
.L_x_3893:
        /* <DEDUP_REMOVED lines=43> */
.L_x_3891:
[----:B------:R-:W-:Y:S05]  /*f220*/  BSYNC.RECONVERGENT B1 ;  /* 0x0000000000017941 */ /* 0x000fea0003800200 */
.L_x_3890:
        /* <DEDUP_REMOVED lines=8> */
[----:B------:R-:W-:-:S04]  /*f2b0*/  PRMT R164, R164, 0x5410, R169 ;  /* 0x00005410a4a47816 */ /* 0x000fc800000000a9 */
[----:B------:R-:W-:Y:S01]  /*f2c0*/  FSEL R167, R225, RZ, !P6 ;  /* 0x000000ffe1a77208 */ /* 0x000fe20007000000 */
[----:B------:R-:W-:Y:S01]  /*f2d0*/  @P0 IMAD.U32 R225, R166, 0x10000, RZ ;  /* 0x00010000a6e10824 */ /* 0x000fe200078e00ff */
[----:B------:R-:W-:-:S03]  /*f2e0*/  PRMT R166, R178, 0x5410, R180 ;  /* 0x00005410b2a67816 */ /* 0x000fc600000000b4 */
[----:B------:R-:W-:Y:S01]  /*f2f0*/  FADD.FTZ R182, R182, R167 ;  /* 0x000000a7b6b67221 */ /* 0x000fe20000010000 */
[----:B------:R-:W-:-:S03]  /*f300*/  SEL R167, RZ, 0x1, P6 ;  /* 0x00000001ffa77807 */ /* 0x000fc60003000000 */
[----:B------:R-:W-:Y:S01]  /*f310*/  @P0 FADD.FTZ R225, R182, R225 ;  /* 0x000000e1b6e10221 */ /* 0x000fe20000010000 */
[----:B------:R-:W-:Y:S01]  /*f320*/  @!P0 IMAD.MOV.U32 R225, RZ, RZ, R182 ;  /* 0x000000ffffe18224 */ /* 0x000fe200078e00b6 */
[----:B------:R-:W-:-:S04]  /*f330*/  PRMT R0, R167, 0x7610, R0 ;  /* 0x00007610a7007816 */ /* 0x000fc80000000000 */
[----:B------:R-:W-:-:S04]  /*f340*/  F2FP.BF16.F32.PACK_AB R172, RZ, R225 ;  /* 0x000000e1ffac723e */ /* 0x000fc800000010ff */
[----:B------:R-:W-:Y:S01]  /*f350*/  PRMT R167, R171, 0x5410, R172 ;  /* 0x00005410aba77816 */ /* 0x000fe200000000ac */
[----:B------:R-:W-:Y:S06]  /*f360*/  BRA `(.L_x_3895) ;  /* 0x0000002800807947 */ /* 0x000fec0003800000 */
.L_x_3814:
        /* <DEDUP_REMOVED lines=16> */
.L_x_3898:
        /* <DEDUP_REMOVED lines=13> */
.L_x_3900:
[----:B------:R-:W-:Y:S05]  /*f540*/  BSYNC.RECONVERGENT B2 ;  /* 0x0000000000027941 */ /* 0x000fea0003800200 */
.L_x_3899:
        /* <DEDUP_REMOVED lines=43> */
.L_x_3897:
[----:B------:R-:W-:Y:S05]  /*f800*/  BSYNC.RECONVERGENT B1 ;  /* 0x0000000000017941 */ /* 0x000fea0003800200 */
.L_x_3896:
[----:B------:R-:W1:Y:S01]  /*f810*/  LDC R176, c[0x0][0x408] ;  /* 0x00010200ffb07b82 */ /* 0x000e620000000800 */
[----:B------:R-:W-:Y:S01]  /*f820*/  I2FP.F32.U32 R3, R3 ;  /* 0x0000000300037245 */ /* 0x000fe20000201000 */
[----:B------:R-:W-:Y:S01]  /*f830*/  IMAD.MOV.U32 R180, RZ, RZ, 0x2f800000 ;  /* 0x2f800000ffb47424 */ /* 0x000fe200078e00ff */
[----:B-----5:R-:W-:Y:S01]  /*f840*/  SHF.L.U32 R169, R164, 0x10, RZ ;  /* 0x00000010a4a97819 */ /* 0x020fe200000006ff */
[----:B------:R-:W-:Y:S01]  /*f850*/  @P0 IMAD.U32 R14, R156, 0x10000, RZ ;  /* 0x000100009c0e0824 */ /* 0x000fe200078e00ff */
[----:B------:R-:W-:Y:S01]  /*f860*/  ISETP.NE.AND P3, PT, R174, 0x1, PT ;  /* 0x00000001ae00780c */ /* 0x000fe20003f65270 */
[----:B------:R-:W-:Y:S01]  /*f870*/  FFMA.FTZ R3, R3, R180, 1.1641532182693481445e-10 ;  /* 0x2f00000003037423 */ /* 0x000fe200000100b4 */
[----:B------:R-:W-:Y:S01]  /*f880*/  LOP3.LUT R10, R10, 0xffffffef, RZ, 0xc0, !PT ;  /* 0xffffffef0a0a7812 */ /* 0x000fe200078ec0ff */
[----:B------:R-:W2:Y:S01]  /*f890*/  LDC R178, c[0x0][0x404] ;  /* 0x00010100ffb27b82 */ /* 0x000ea20000000800 */
[----:B------:R-:W-:Y:S01]  /*f8a0*/  BSSY.RECONVERGENT B1, `(.L_x_3901) ;  /* 0x000004d000017945 */ /* 0x000fe20003800200 */
[----:B------:R-:W-:Y:S01]  /*f8b0*/  PRMT R164, R164, 0x7632, R164 ;  /* 0x00007632a4a47816 */ /* 0x000fe200000000a4 */
[----:B------:R-:W-:-:S02]  /*f8c0*/  IMAD.MOV.U32 R172, RZ, RZ, 0x2 ;  /* 0x00000002ffac7424 */ /* 0x000fc400078e00ff */
        /* <DEDUP_REMOVED lines=17> */
.L_x_3903:
        /* <DEDUP_REMOVED lines=13> */
.L_x_3905:
[----:B------:R-:W-:Y:S05]  /*fab0*/  BSYNC.RECONVERGENT B2 ;  /* 0x0000000000027941 */ /* 0x000fea0003800200 */
.L_x_3904:
        /* <DEDUP_REMOVED lines=43> */
.L_x_3902:
[----:B------:R-:W-:Y:S05]  /*fd70*/  BSYNC.RECONVERGENT B1 ;  /* 0x0000000000017941 */ /* 0x000fea0003800200 */
.L_x_3901:
        /* <DEDUP_REMOVED lines=25> */
.L_x_3908:
        /* <DEDUP_REMOVED lines=13> */
.L_x_3910:
[----:B------:R-:W-:Y:S05]  /*ffe0*/  BSYNC.RECONVERGENT B2 ;  /* 0x0000000000027941 */ /* 0x000fea0003800200 */
.L_x_3909:
        /* <DEDUP_REMOVED lines=43> */
.L_x_3907:
[----:B------:R-:W-:Y:S05]  /*102a0*/  BSYNC.RECONVERGENT B1 ;  /* 0x0000000000017941 */ /* 0x000fea0003800200 */
.L_x_3906:
        /* <DEDUP_REMOVED lines=26> */
.L_x_3913:
        /* <DEDUP_REMOVED lines=13> */
.L_x_3915:
[----:B------:R-:W-:Y:S05]  /*10520*/  BSYNC.RECONVERGENT B2 ;  /* 0x0000000000027941 */ /* 0x000fea0003800200 */
.L_x_3914:
        /* <DEDUP_REMOVED lines=43> */
.L_x_3912:
[----:B------:R-:W-:Y:S05]  /*107e0*/  BSYNC.RECONVERGENT B1 ;  /* 0x0000000000017941 */ /* 0x000fea0003800200 */
.L_x_3911:
[----:B------:R-:W-:Y:S01]  /*107f0*/  I2FP.F32.U32 R165, R165 ;  /* 0x000000a500a57245 */ /* 0x000fe20000201000 */
[----:B------:R-:W-:Y:S01]  /*10800*/  IMAD.U32 R199, R14, 0x10000, RZ ;  /* 0x000100000ec77824 */ /* 0x000fe200078e00ff */
[----:B------:R-:W-:Y:S01]  /*10810*/  LOP3.LUT R10, R10, 0xfffffffd, RZ, 0xc0, !PT ;  /* 0xfffffffd0a0a7812 */ /* 0x000fe200078ec0ff */
        /* <DEDUP_REMOVED lines=22> */
.L_x_3918:
        /* <DEDUP_REMOVED lines=13> */
.L_x_3920:
[----:B------:R-:W-:Y:S05]  /*10a50*/  BSYNC.RECONVERGENT B2 ;  /* 0x0000000000027941 */ /* 0x000fea0003800200 */
.L_x_3919:
        /* <DEDUP_REMOVED lines=43> */
.L_x_3917:
[----:B------:R-:W-:Y:S05]  /*10d10*/  BSYNC.RECONVERGENT B1 ;  /* 0x0000000000017941 */ /* 0x000fea0003800200 */
.L_x_3916:
        /* <DEDUP_REMOVED lines=24> */
.L_x_3923:
        /* <DEDUP_REMOVED lines=13> */
.L_x_3925:
[----:B------:R-:W-:Y:S05]  /*10f70*/  BSYNC.RECONVERGENT B2 ;  /* 0x0000000000027941 */ /* 0x000fea0003800200 */
.L_x_3924:
        /* <DEDUP_REMOVED lines=43> */
.L_x_3922:
[----:B------:R-:W-:Y:S05]  /*11230*/  BSYNC.RECONVERGENT B1 ;  /* 0x0000000000017941 */ /* 0x000fea0003800200 */
.L_x_3921:
        /* <DEDUP_REMOVED lines=24> */
.L_x_3928:
        /* <DEDUP_REMOVED lines=13> */
.L_x_3930:
[----:B------:R-:W-:Y:S05]  /*11490*/  BSYNC.RECONVERGENT B2 ;  /* 0x0000000000027941 */ /* 0x000fea0003800200 */
.L_x_3929:
        /* <DEDUP_REMOVED lines=43> */
.L_x_3927:
[----:B------:R-:W-:Y:S05]  /*11750*/  BSYNC.RECONVERGENT B1 ;  /* 0x0000000000017941 */ /* 0x000fea0003800200 */
.L_x_3926:
        /* <DEDUP_REMOVED lines=8> */
[----:B------:R-:W-:Y:S01]  /*117e0*/  FSETP.GTU.FTZ.AND P4, PT, R165, R178, PT ;  /* 0x000000b2a500720b */ /* 0x000fe20003f9c000 */
[----:B------:R-:W-:-:S03]  /*117f0*/  IMAD.MOV.U32 R165, RZ, RZ, R12 ;  /* 0x000000ffffa57224 */ /* 0x000fc600078e000c */
[----:B------:R-:W-:Y:S02]  /*11800*/  FSEL R213, R213, RZ, !P4 ;  /* 0x000000ffd5d57208 */ /* 0x000fe40006000000 */
[----:B------:R-:W-:-:S03]  /*11810*/  PLOP3.LUT P4, PT, P4, PT, PT, 0x8, 0x80 ;  /* 0x000000000080781c */ /* 0x000fc6000278e170 */
[----:B------:R-:W-:Y:S01]  /*11820*/  @P0 FADD.FTZ R213, R14, R213 ;  /* 0x000000d50ed50221 */ /* 0x000fe20000010000 */
[----:B------:R-:W-:-:S04]  /*11830*/  HFMA2 R14, -RZ, RZ, 0, 1.1920928955078125e-07 ;  /* 0x00000002ff0e7431 */ /* 0x000fc800000001ff */
        /* <DEDUP_REMOVED lines=10> */
.L_x_3933:
        /* <DEDUP_REMOVED lines=13> */
.L_x_3935:
[----:B------:R-:W-:Y:S05]  /*119b0*/  BSYNC.RECONVERGENT B2 ;  /* 0x0000000000027941 */ /* 0x000fea0003800200 */
.L_x_3934:
        /* <DEDUP_REMOVED lines=43> */
.L_x_3932:
[----:B------:R-:W-:Y:S05]  /*11c70*/  BSYNC.RECONVERGENT B1 ;  /* 0x0000000000017941 */ /* 0x000fea0003800200 */
.L_x_3931:
        /* <DEDUP_REMOVED lines=15> */
.L_x_3895:
        /* <DEDUP_REMOVED lines=23> */
[----:B-1----:R-:W-:Y:S01]  /*11ee0*/  IMAD.U32 R167, R2, 0x10000, RZ ;  /* 0x0001000002a77824 */ /* 0x002fe200078e00ff */
[----:B------:R-:W1:Y:S01]  /*11ef0*/  LDC.64 R164, c[0x0][0x3b8] ;  /* 0x0000ee00ffa47b82 */ /* 0x000e620000000a00 */
        /* <DEDUP_REMOVED lines=18> */
.L_x_3936:
[----:B------:R-:W-:Y:S01]  /*12020*/  MOV R172, R170 ;  /* 0x000000aa00ac7202 */ /* 0x000fe20000000f00 */
[----:B------:R-:W-:-:S07]  /*12030*/  VIADD R168, R168, 0x100 ;  /* 0x00000100a8a87836 */ /* 0x000fce0000000000 */
.L_x_3813:
[----:B------:R-:W-:Y:S05]  /*12040*/  BSYNC.RECONVERGENT B0 ;  /* 0x0000000000007941 */ /* 0x000fea0003800200 */
.L_x_3812:
        /* <DEDUP_REMOVED lines=12> */
[----:B-1----:R-:W-:-:S04]  /*12110*/  IMAD.WIDE.U32 R164, R168, 0x10, R164 ;  /* 0x00000010a8a47825 */ /* 0x002fc800078e00a4 */
[----:B--2---:R-:W-:-:S05]  /*12120*/  @P0 IMAD.WIDE.U32 R176, R168, 0x10, R170 ;  /* 0x00000010a8b00825 */ /* 0x004fca00078e00aa */
[----:B------:R-:W2:Y:S01]  /*12130*/  @P0 LDG.E.128 R156, desc[UR6][R176.64] ;  /* 0x00000006b09c0981 */ /* 0x000ea2000c1e1d00 */
[----:B---3--:R-:W-:-:S03]  /*12140*/  @P1 IMAD.WIDE.U32 R174, R168, 0x10, R166 ;  /* 0x00000010a8ae1825 */ /* 0x008fc600078e00a6 */
[----:B------:R-:W5:Y:S04]  /*12150*/  LDG.E.128 R164, desc[UR6][R164.64] ;  /* 0x00000006a4a47981 */ /* 0x000f68000c1e1d00 */
        /* <DEDUP_REMOVED lines=14> */
[----:B------:R-:W-:Y:S01]  /*12240*/  @P2 IADD3 R6, PT, PT, R14, 0x1, RZ ;  /* 0x000000010e062810 */ /* 0x000fe20007ffe0ff */
[--C-:B------:R-:W-:Y:S02]  /*12250*/  @!P2 IMAD.MOV.U32 R170, RZ, RZ, R172.reuse ;  /* 0x000000ffffaaa224 */ /* 0x100fe400078e00ac */
[----:B------:R-:W-:Y:S02]  /*12260*/  @!P2 IMAD.MOV.U32 R0, RZ, RZ, R17 ;  /* 0x000000ffff00a224 */ /* 0x000fe400078e0011 */
[----:B------:R-:W-:Y:S02]  /*12270*/  @P2 IMAD.MOV.U32 R170, RZ, RZ, R172 ;  /* 0x000000ffffaa2224 */ /* 0x000fe400078e00ac */
[----:B------:R-:W-:Y:S01]  /*12280*/  @P2 IMAD.MOV.U32 R0, RZ, RZ, R16 ;  /* 0x000000ffff002224 */ /* 0x000fe200078e0010 */
[----:B------:R-:W-:Y:S06]  /*12290*/  BRA `(.L_x_3941) ;  /* 0x0000000000e47947 */ /* 0x000fec0003800000 */
.L_x_3942:
[----:B------:R-:W-:Y:S01]  /*122a0*/  VIADD R20, R20, 0x1 ;  /* 0x0000000114147836 */ /* 0x000fe20000000000 */
[----:B------:R-:W-:Y:S03]  /*122b0*/  BSSY.RECONVERGENT B2, `(.L_x_3943) ;  /* 0x000000c000027945 */ /* 0x000fe60003800200 */
[C---:B0-----:R-:W-:Y:S01]  /*122c0*/  IMAD.WIDE.U32 R4, R20.reuse, -0x2daee0ad, RZ ;  /* 0xd2511f5314047825 */ /* 0x041fe200078e00ff */
        /* <DEDUP_REMOVED lines=10> */
.L_x_3944:
[----:B------:R-:W-:Y:S05]  /*12370*/  BSYNC.RECONVERGENT B2 ;  /* 0x0000000000027941 */ /* 0x000fea0003800200 */
.L_x_3943:
        /* <DEDUP_REMOVED lines=43> */
.L_x_3941:
[----:B------:R-:W-:Y:S05]  /*12630*/  BSYNC.RECONVERGENT B1 ;  /* 0x0000000000017941 */ /* 0x000fea0003800200 */
.L_x_3940:
[----:B------:R-:W1:Y:S01]  /*12640*/  LDC R172, c[0x0][0x404] ;  /* 0x00010100ffac7b82 */ /* 0x000e620000000800 */
[----:B0-----:R-:W-:Y:S01]  /*12650*/  I2FP.F32.U32 R5, R0 ;  /* 0x0000000000057245 */ /* 0x001fe20000201000 */
[----:B------:R-:W-:Y:S01]  /*12660*/  IMAD.MOV.U32 R176, RZ, RZ, 0x2f800000 ;  /* 0x2f800000ffb07424 */ /* 0x000fe200078e00ff */
[----:B------:R-:W-:Y:S01]  /*12670*/  ISETP.NE.AND P3, PT, R6, 0x1, PT ;  /* 0x000000010600780c */ /* 0x000fe20003f65270 */
[----:B-----5:R-:W-:Y:S01]  /*12680*/  IMAD.U32 R7, R164, 0x10000, RZ ;  /* 0x00010000a4077824 */ /* 0x020fe200078e00ff */
[----:B------:R-:W-:Y:S01]  /*12690*/  LOP3.LUT R10, R10, 0xffffffef, RZ, 0xc0, !PT ;  /* 0xffffffef0a0a7812 */ /* 0x000fe200078ec0ff */
[----:B------:R-:W-:Y:S01]  /*126a0*/  FFMA.FTZ R5, R5, R176, 1.1641532182693481445e-10 ;  /* 0x2f00000005057423 */ /* 0x000fe200000100b0 */
[----:B------:R-:W-:Y:S01]  /*126b0*/  BSSY.RECONVERGENT B1, `(.L_x_3945) ;  /* 0x000004c000017945 */ /* 0x000fe20003800200 */
[----:B------:R-:W0:Y:S01]  /*126c0*/  LDC R174, c[0x0][0x408] ;  /* 0x00010200ffae7b82 */ /* 0x000e220000000800 */
[----:B------:R-:W-:Y:S01]  /*126d0*/  HFMA2 R8, -RZ, RZ, 0, 1.1920928955078125e-07 ;  /* 0x00000002ff087431 */ /* 0x000fe200000001ff */
[----:B------:R-:W-:Y:S01]  /*126e0*/  PRMT R0, R164, 0x7632, R0 ;  /* 0x00007632a4007816 */ /* 0x000fe20000000000 */
        /* <DEDUP_REMOVED lines=15> */
.L_x_3947:
        /* <DEDUP_REMOVED lines=13> */
.L_x_3949:
[----:B------:R-:W-:Y:S05]  /*128b0*/  BSYNC.RECONVERGENT B2 ;  /* 0x0000000000027941 */ /* 0x000fea0003800200 */
.L_x_3948:
        /* <DEDUP_REMOVED lines=43> */
.L_x_3946:
[----:B------:R-:W-:Y:S05]  /*12b70*/  BSYNC.RECONVERGENT B1 ;  /* 0x0000000000017941 */ /* 0x000fea0003800200 */
.L_x_3945:
        /* <DEDUP_REMOVED lines=25> */
.L_x_3952:
        /* <DEDUP_REMOVED lines=13> */
.L_x_3954:
[----:B------:R-:W-:Y:S05]  /*12de0*/  BSYNC.RECONVERGENT B2 ;  /* 0x0000000000027941 */ /* 0x000fea0003800200 */
.L_x_3953:
        /* <DEDUP_REMOVED lines=43> */
.L_x_3951:
[----:B------:R-:W-:Y:S05]  /*130a0*/  BSYNC.RECONVERGENT B1 ;  /* 0x0000000000017941 */ /* 0x000fea0003800200 */
.L_x_3950:
        /* <DEDUP_REMOVED lines=22> */
.L_x_3957:
        /* <DEDUP_REMOVED lines=13> */
.L_x_3959:
[----:B------:R-:W-:Y:S05]  /*132e0*/  BSYNC.RECONVERGENT B2 ;  /* 0x0000000000027941 */ /* 0x000fea0003800200 */
.L_x_3958:
        /* <DEDUP_REMOVED lines=43> */
.L_x_3956:
[----:B------:R-:W-:Y:S05]  /*135a0*/  BSYNC.RECONVERGENT B1 ;  /* 0x0000000000017941 */ /* 0x000fea0003800200 */
.L_x_3955:
        /* <DEDUP_REMOVED lines=26> */
.L_x_3962:
        /* <DEDUP_REMOVED lines=13> */
.L_x_3964:
[----:B------:R-:W-:Y:S05]  /*13820*/  BSYNC.RECONVERGENT B2 ;  /* 0x0000000000027941 */ /* 0x000fea0003800200 */
.L_x_3963:
        /* <DEDUP_REMOVED lines=43> */
.L_x_3961:
[----:B------:R-:W-:Y:S05]  /*13ae0*/  BSYNC.RECONVERGENT B1 ;  /* 0x0000000000017941 */ /* 0x000fea0003800200 */
.L_x_3960:
        /* <DEDUP_REMOVED lines=23> */
.L_x_3967:
        /* <DEDUP_REMOVED lines=13> */
.L_x_3969:
[----:B------:R-:W-:Y:S05]  /*13d30*/  BSYNC.RECONVERGENT B2 ;  /* 0x0000000000027941 */ /* 0x000fea0003800200 */
.L_x_3968:
        /* <DEDUP_REMOVED lines=43> */
.L_x_3966:
[----:B------:R-:W-:Y:S05]  /*13ff0*/  BSYNC.RECONVERGENT B1 ;  /* 0x0000000000017941 */ /* 0x000fea0003800200 */
.L_x_3965:
[----:B------:R-:W-:Y:S01]  /*14000*/  I2FP.F32.U32 R5, R2 ;  /* 0x0000000200057245 */ /* 0x000fe20000201000 */
[----:B------:R-:W-:Y:S01]  /*14010*/  IMAD.U32 R7, R161, 0x10000, RZ ;  /* 0x00010000a1077824 */ /* 0x000fe200078e00ff */
[----:B------:R-:W-:Y:S01]  /*14020*/  BSSY.RECONVERGENT B1, `(.L_x_3970) ;  /* 0x0000050000017945 */ /* 0x000fe20003800200 */
[----:B------:R-:W-:Y:S01]  /*14030*/  @P0 IMAD.U32 R175, R157, 0x10000, RZ ;  /* 0x000100009daf0824 */ /* 0x000fe200078e00ff */
[----:B------:R-:W-:Y:S01]  /*14040*/  MOV R14, 0x2 ;  /* 0x00000002000e7802 */ /* 0x000fe20000000f00 */
        /* <DEDUP_REMOVED lines=20> */
.L_x_3972:
        /* <DEDUP_REMOVED lines=13> */
.L_x_3974:
[----:B------:R-:W-:Y:S05]  /*14260*/  BSYNC.RECONVERGENT B2 ;  /* 0x0000000000027941 */ /* 0x000fea0003800200 */
.L_x_3973:
        /* <DEDUP_REMOVED lines=43> */
.L_x_3971:
[----:B------:R-:W-:Y:S05]  /*14520*/  BSYNC.RECONVERGENT B1 ;  /* 0x0000000000017941 */ /* 0x000fea0003800200 */
.L_x_3970:
[----:B------:R-:W-:Y:S01]  /*14530*/  I2FP.F32.U32 R5, R2 ;  /* 0x0000000200057245 */ /* 0x000fe20000201000 */
[----:B------:R-:W-:Y:S01]  /*14540*/  IMAD.U32 R165, R165, 0x10000, RZ ;  /* 0x00010000a5a57824 */ /* 0x000fe200078e00ff */
        /* <DEDUP_REMOVED lines=20> */
.L_x_3977:
        /* <DEDUP_REMOVED lines=13> */
.L_x_3979:
[----:B------:R-:W-:Y:S05]  /*14760*/  BSYNC.RECONVERGENT B2 ;  /* 0x0000000000027941 */ /* 0x000fea0003800200 */
.L_x_3978:
        /* <DEDUP_REMOVED lines=43> */
.L_x_3976:
[----:B------:R-:W-:Y:S05]  /*14a20*/  BSYNC.RECONVERGENT B1 ;  /* 0x0000000000017941 */ /* 0x000fea0003800200 */
.L_x_3975:
[----:B------:R-:W-:Y:S01]  /*14a30*/  I2FP.F32.U32 R5, R4 ;  /* 0x0000000400057245 */ /* 0x000fe20000201000 */
[----:B------:R-:W-:Y:S01]  /*14a40*/  BSSY.RECONVERGENT B1, `(.L_x_3980) ;  /* 0x0000052000017945 */ /* 0x000fe20003800200 */
[----:B------:R-:W-:Y:S02]  /*14a50*/  PRMT R4, R161, 0x7632, R4 ;  /* 0x00007632a1047816 */ /* 0x000fe40000000004 */
[----:B------:R-:W-:Y:S01]  /*14a60*/  @P0 SHF.L.U32 R197, R182, 0x10, RZ ;  /* 0x00000010b6c50819 */ /* 0x000fe200000006ff */
[----:B------:R-:W-:Y:S02]  /*14a70*/  FFMA.FTZ R5, R5, R176, 1.1641532182693481445e-10 ;  /* 0x2f00000005057423 */ /* 0x000fe400000100b0 */
[----:B------:R-:W-:Y:S02]  /*14a80*/  IMAD.U32 R165, R4, 0x10000, RZ ;  /* 0x0001000004a57824 */ /* 0x000fe400078e00ff */
[----:B------:R-:W-:Y:S01]  /*14a90*/  IMAD.MOV.U32 R4, RZ, RZ, 0x2 ;  /* 0x00000002ff047424 */ /* 0x000fe200078e00ff */
        /* <DEDUP_REMOVED lines=19> */
.L_x_3982:
        /* <DEDUP_REMOVED lines=13> */
.L_x_3984:
[----:B------:R-:W-:Y:S05]  /*14ca0*/  BSYNC.RECONVERGENT B2 ;  /* 0x0000000000027941 */ /* 0x000fea0003800200 */
.L_x_3983:
        /* <DEDUP_REMOVED lines=43> */
.L_x_3981:
[----:B------:R-:W-:Y:S05]  /*14f60*/  BSYNC.RECONVERGENT B1 ;  /* 0x0000000000017941 */ /* 0x000fea0003800200 */
.L_x_3980:
        /* <DEDUP_REMOVED lines=21> */
.L_x_3987:
        /* <DEDUP_REMOVED lines=13> */
.L_x_3989:
[----:B------:R-:W-:Y:S05]  /*15190*/  BSYNC.RECONVERGENT B2 ;  /* 0x0000000000027941 */ /* 0x000fea0003800200 */
.L_x_3988:
        /* <DEDUP_REMOVED lines=43> */
.L_x_3986:
[----:B------:R-:W-:Y:S05]  /*15450*/  BSYNC.RECONVERGENT B1 ;  /* 0x0000000000017941 */ /* 0x000fea0003800200 */
.L_x_3985:
        /* <DEDUP_REMOVED lines=25> */
.L_x_3992:
        /* <DEDUP_REMOVED lines=13> */
.L_x_3994:
[----:B------:R-:W-:Y:S05]  /*156c0*/  BSYNC.RECONVERGENT B2 ;  /* 0x0000000000027941 */ /* 0x000fea0003800200 */
.L_x_3993:
        /* <DEDUP_REMOVED lines=43> */
.L_x_3991:
[----:B------:R-:W-:Y:S05]  /*15980*/  BSYNC.RECONVERGENT B1 ;  /* 0x0000000000017941 */ /* 0x000fea0003800200 */
.L_x_3990:
        /* <DEDUP_REMOVED lines=20> */
.L_x_3997:
        /* <DEDUP_REMOVED lines=13> */
.L_x_3999:
[----:B------:R-:W-:Y:S05]  /*15ba0*/  BSYNC.RECONVERGENT B2 ;  /* 0x0000000000027941 */ /* 0x000fea0003800200 */
.L_x_3998:
        /* <DEDUP_REMOVED lines=43> */
.L_x_3996:
[----:B------:R-:W-:Y:S05]  /*15e60*/  BSYNC.RECONVERGENT B1 ;  /* 0x0000000000017941 */ /* 0x000fea0003800200 */
.L_x_3995:
[----:B------:R-:W-:Y:S01]  /*15e70*/  I2FP.F32.U32 R171, R4 ;  /* 0x0000000400ab7245 */ /* 0x000fe20000201000 */
[----:B------:R-:W-:Y:S01]  /*15e80*/  BSSY.RECONVERGENT B1, `(.L_x_4000) ;  /* 0x0000053000017945 */ /* 0x000fe20003800200 */
[----:B------:R-:W-:Y:S01]  /*15e90*/  PRMT R4, R162, 0x7632, R4 ;  /* 0x00007632a2047816 */ /* 0x000fe20000000004 */
[----:B------:R-:W-:Y:S01]  /*15ea0*/  IMAD.MOV.U32 R182, RZ, RZ, 0x2 ;  /* 0x00000002ffb67424 */ /* 0x000fe200078e00ff */
[----:B------:R-:W-:Y:S01]  /*15eb0*/  @P0 PRMT R14, R158, 0x7632, R14 ;  /* 0x000076329e0e0816 */ /* 0x000fe2000000000e */
[----:B------:R-:W-:Y:S02]  /*15ec0*/  FFMA.FTZ R171, R171, R176, 1.1641532182693481445e-10 ;  /* 0x2f000000abab7423 */ /* 0x000fe400000100b0 */
[----:B------:R-:W-:-:S03]  /*15ed0*/  IMAD.U32 R215, R4, 0x10000, RZ ;  /* 0x0001000004d77824 */ /* 0x000fc600078e00ff */
[----:B------:R-:W-:Y:S01]  /*15ee0*/  FSETP.GTU.FTZ.AND P4, PT, R171, R172, PT ;  /* 0x000000acab00720b */ /* 0x000fe20003f9c000 */
[----:B------:R-:W-:-:S03]  /*15ef0*/  FMUL.FTZ R215, R215, R174 ;  /* 0x000000aed7d77220 */ /* 0x000fc60000410000 */
[----:B------:R-:W-:Y:S02]  /*15f00*/  SEL R4, RZ, 0x1, P4 ;  /* 0x00000001ff047807 */ /* 0x000fe40002000000 */
[----:B------:R-:W-:Y:S02]  /*15f10*/  FSEL R171, R215, RZ, !P4 ;  /* 0x000000ffd7ab7208 */ /* 0x000fe40006000000 */
        /* <DEDUP_REMOVED lines=16> */
.L_x_4002:
        /* <DEDUP_REMOVED lines=13> */
.L_x_4004:
[----:B------:R-:W-:Y:S05]  /*160f0*/  BSYNC.RECONVERGENT B2 ;  /* 0x0000000000027941 */ /* 0x000fea0003800200 */
.L_x_4003:
        /* <DEDUP_REMOVED lines=43> */
.L_x_4001:
[----:B------:R-:W-:Y:S05]  /*163b0*/  BSYNC.RECONVERGENT B1 ;  /* 0x0000000000017941 */ /* 0x000fea0003800200 */
.L_x_4000:
        /* <DEDUP_REMOVED lines=21> */
.L_x_4007:
        /* <DEDUP_REMOVED lines=13> */
.L_x_4009:
[----:B------:R-:W-:Y:S05]  /*165e0*/  BSYNC.RECONVERGENT B2 ;  /* 0x0000000000027941 */ /* 0x000fea0003800200 */
.L_x_4008:
        /* <DEDUP_REMOVED lines=43> */
.L_x_4006:
[----:B------:R-:W-:Y:S05]  /*168a0*/  BSYNC.RECONVERGENT B1 ;  /* 0x0000000000017941 */ /* 0x000fea0003800200 */
.L_x_4005:
        /* <DEDUP_REMOVED lines=26> */
.L_x_4012:
        /* <DEDUP_REMOVED lines=13> */
.L_x_4014:
[----:B------:R-:W-:Y:S05]  /*16b20*/  BSYNC.RECONVERGENT B2 ;  /* 0x0000000000027941 */ /* 0x000fea0003800200 */
.L_x_4013:
        /* <DEDUP_REMOVED lines=43> */
.L_x_4011:
[----:B------:R-:W-:Y:S05]  /*16de0*/  BSYNC.RECONVERGENT B1 ;  /* 0x0000000000017941 */ /* 0x000fea0003800200 */
.L_x_4010:
        /* <DEDUP_REMOVED lines=20> */
.L_x_4017:
        /* <DEDUP_REMOVED lines=15> */
.L_x_4019:
[----:B------:R-:W-:Y:S05]  /*17020*/  BSYNC.RECONVERGENT B2 ;  /* 0x0000000000027941 */ /* 0x000fea0003800200 */
.L_x_4018:
        /* <DEDUP_REMOVED lines=43> */
.L_x_4016:
[----:B------:R-:W-:Y:S05]  /*172e0*/  BSYNC.RECONVERGENT B1 ;  /* 0x0000000000017941 */ /* 0x000fea0003800200 */
.L_x_4015:
        /* <DEDUP_REMOVED lines=8> */
[----:B------:R-:W-:-:S05]  /*17370*/  FMUL.FTZ R227, R227, R174 ;  /* 0x000000aee3e37220 */ /* 0x000fca0000410000 */
[----:B------:R-:W-:Y:S02]  /*17380*/  FSEL R167, R227, RZ, !P6 ;  /* 0x000000ffe3a77208 */ /* 0x000fe40007000000 */
[----:B------:R-:W-:Y:S02]  /*17390*/  @P0 SHF.L.U32 R227, R166, 0x10, RZ ;  /* 0x00000010a6e30819 */ /* 0x000fe400000006ff */
[----:B------:R-:W-:Y:S01]  /*173a0*/  PRMT R166, R178, 0x5410, R180 ;  /* 0x00005410b2a67816 */ /* 0x000fe200000000b4 */
        /* <DEDUP_REMOVED lines=8> */
.L_x_3939:
        /* <DEDUP_REMOVED lines=16> */
.L_x_4023:
        /* <DEDUP_REMOVED lines=13> */
.L_x_4025:
[----:B------:R-:W-:Y:S05]  /*17600*/  BSYNC.RECONVERGENT B2 ;  /* 0x0000000000027941 */ /* 0x000fea0003800200 */
.L_x_4024:
        /* <DEDUP_REMOVED lines=43> */
.L_x_4022:
[----:B------:R-:W-:Y:S05]  /*178c0*/  BSYNC.RECONVERGENT B1 ;  /* 0x0000000000017941 */ /* 0x000fea0003800200 */
.L_x_4021:
[----:B------:R-:W1:Y:S01]  /*178d0*/  LDC R176, c[0x0][0x408] ;  /* 0x00010200ffb07b82 */ /* 0x000e620000000800 */
[----:B------:R-:W-:Y:S01]  /*178e0*/  I2FP.F32.U32 R27, R27 ;  /* 0x0000001b001b7245 */ /* 0x000fe20000201000 */
[----:B------:R-:W-:Y:S01]  /*178f0*/  IMAD.MOV.U32 R180, RZ, RZ, 0x2f800000 ;  /* 0x2f800000ffb47424 */ /* 0x000fe200078e00ff */
[----:B------:R-:W-:Y:S01]  /*17900*/  ISETP.NE.AND P3, PT, R174, 0x1, PT ;  /* 0x00000001ae00780c */ /* 0x000fe20003f65270 */
[----:B-----5:R-:W-:Y:S01]  /*17910*/  IMAD.U32 R169, R164, 0x10000, RZ ;  /* 0x00010000a4a97824 */ /* 0x020fe200078e00ff */
[----:B------:R-:W-:Y:S01]  /*17920*/  @P0 SHF.L.U32 R14, R156, 0x10, RZ ;  /* 0x000000109c0e0819 */ /* 0x000fe200000006ff */
        /* <DEDUP_REMOVED lines=23> */
.L_x_4028:
        /* <DEDUP_REMOVED lines=13> */
.L_x_4030:
[----:B------:R-:W-:Y:S05]  /*17b70*/  BSYNC.RECONVERGENT B2 ;  /* 0x0000000000027941 */ /* 0x000fea0003800200 */
.L_x_4029:
        /* <DEDUP_REMOVED lines=43> */
.L_x_4027:
[----:B------:R-:W-:Y:S05]  /*17e30*/  BSYNC.RECONVERGENT B1 ;  /* 0x0000000000017941 */ /* 0x000fea0003800200 */
.L_x_4026:
        /* <DEDUP_REMOVED lines=25> */
.L_x_4033:
        /* <DEDUP_REMOVED lines=13> */
.L_x_4035:
[----:B------:R-:W-:Y:S05]  /*180a0*/  BSYNC.RECONVERGENT B2 ;  /* 0x0000000000027941 */ /* 0x000fea0003800200 */
.L_x_4034:
        /* <DEDUP_REMOVED lines=43> */
.L_x_4032:
[----:B------:R-:W-:Y:S05]  /*18360*/  BSYNC.RECONVERGENT B1 ;  /* 0x0000000000017941 */ /* 0x000fea0003800200 */
.L_x_4031:
[----:B------:R-:W-:Y:S01]  /*18370*/  I2FP.F32.U32 R175, R14 ;  /* 0x0000000e00af7245 */ /* 0x000fe20000201000 */
[----:B------:R-:W-:Y:S01]  /*18380*/  IMAD.U32 R195, R165, 0x10000, RZ ;  /* 0x00010000a5c37824 */ /* 0x000fe200078e00ff */
[----:B------:R-:W-:Y:S01]  /*18390*/  LOP3.LUT R10, R10, 0xfffffffb, RZ, 0xc0, !PT ;  /* 0xfffffffb0a0a7812 */ /* 0x000fe200078ec0ff */
[----:B------:R-:W-:Y:S01]  /*183a0*/  @P0 IMAD.U32 R14, R157, 0x10000, RZ ;  /* 0x000100009d0e0824 */ /* 0x000fe200078e00ff */
        /* <DEDUP_REMOVED lines=9> */
[----:B------:R-:W-:Y:S02]  /*18440*/  PRMT R14, R165, 0x7632, R14 ;  /* 0x00007632a50e7816 */ /* 0x000fe4000000000e */
[----:B------:R-:W-:Y:S02]  /*18450*/  MOV R165, R12 ;  /* 0x0000000c00a57202 */ /* 0x000fe40000000f00 */
        /* <DEDUP_REMOVED lines=11> */
.L_x_4038:
        /* <DEDUP_REMOVED lines=13> */
.L_x_4040:
[----:B------:R-:W-:Y:S05]  /*185e0*/  BSYNC.RECONVERGENT B2 ;  /* 0x0000000000027941 */ /* 0x000fea0003800200 */
.L_x_4039:
        /* <DEDUP_REMOVED lines=43> */
.L_x_4037:
[----:B------:R-:W-:Y:S05]  /*188a0*/  BSYNC.RECONVERGENT B1 ;  /* 0x0000000000017941 */ /* 0x000fea0003800200 */
.L_x_4036:
[----:B------:R-:W-:Y:S01]  /*188b0*/  I2FP.F32.U32 R165, R165 ;  /* 0x000000a500a57245 */ /* 0x000fe20000201000 */
[----:B------:R-:W-:Y:S01]  /*188c0*/  @P0 IMAD.U32 R182, R182, 0x10000, RZ ;  /* 0x00010000b6b60824 */ /* 0x000fe200078e00ff */
[----:B------:R-:W-:Y:S01]  /*188d0*/  SHF.L.U32 R195, R14, 0x10, RZ ;  /* 0x000000100ec37819 */ /* 0x000fe200000006ff */
[----:B------:R-:W-:Y:S01]  /*188e0*/  BSSY.RECONVERGENT B1, `(.L_x_4041) ;  /* 0x000004f000017945 */ /* 0x000fe20003800200 */
[----:B------:R-:W-:Y:S01]  /*188f0*/  LOP3.LUT R10, R10, 0xfffffffd, RZ, 0xc0, !PT ;  /* 0xfffffffd0a0a7812 */ /* 0x000fe200078ec0ff */
[----:B------:R-:W-:Y:S01]  /*18900*/  FFMA.FTZ R165, R165, R180, 1.1641532182693481445e-10 ;  /* 0x2f000000a5a57423 */ /* 0x000fe200000100b4 */
[----:B------:R-:W-:Y:S02]  /*18910*/  IMAD.MOV.U32 R164, RZ, RZ, 0x2 ;  /* 0x00000002ffa47424 */ /* 0x000fe400078e00ff */
[----:B------:R-:W-:Y:S01]  /*18920*/  FMUL.FTZ R195, R195, R176 ;  /* 0x000000b0c3c37220 */ /* 0x000fe20000410000 */
[----:B------:R-:W-:Y:S01]  /*18930*/  IMAD.MOV.U32 R14, RZ, RZ, R12 ;  /* 0x000000ffff0e7224 */ /* 0x000fe200078e000c */
        /* <DEDUP_REMOVED lines=16> */
.L_x_4043:
        /* <DEDUP_REMOVED lines=13> */
.L_x_4045:
[----:B------:R-:W-:Y:S05]  /*18b10*/  BSYNC.RECONVERGENT B2 ;  /* 0x0000000000027941 */ /* 0x000fea0003800200 */
.L_x_4044:
        /* <DEDUP_REMOVED lines=43> */
.L_x_4042:
[----:B------:R-:W-:Y:S05]  /*18dd0*/  BSYNC.RECONVERGENT B1 ;  /* 0x0000000000017941 */ /* 0x000fea0003800200 */
.L_x_4041:
        /* <DEDUP_REMOVED lines=24> */
.L_x_4048:
        /* <DEDUP_REMOVED lines=13> */
.L_x_4050:
[----:B------:R-:W-:Y:S05]  /*19030*/  BSYNC.RECONVERGENT B2 ;  /* 0x0000000000027941 */ /* 0x000fea0003800200 */
.L_x_4049:
        /* <DEDUP_REMOVED lines=43> */
.L_x_4047:
[----:B------:R-:W-:Y:S05]  /*192f0*/  BSYNC.RECONVERGENT B1 ;  /* 0x0000000000017941 */ /* 0x000fea0003800200 */
.L_x_4046:
[----:B------:R-:W-:Y:S01]  /*19300*/  I2FP.F32.U32 R165, R14 ;  /* 0x0000000e00a57245 */ /* 0x000fe20000201000 */
[----:B------:R-:W-:Y:S01]  /*19310*/  IMAD.U32 R215, R166, 0x10000, RZ ;  /* 0x00010000a6d77824 */ /* 0x000fe200078e00ff */
[----:B------:R-:W-:Y:S01]  /*19320*/  ISETP.NE.AND P4, PT, R186, 0x1, PT ;  /* 0x00000001ba00780c */ /* 0x000fe20003f85270 */
[----:B------:R-:W-:Y:S01]  /*19330*/  BSSY.RECONVERGENT B1, `(.L_x_4051) ;  /* 0x000004e000017945 */ /* 0x000fe20003800200 */
[----:B------:R-:W-:Y:S01]  /*19340*/  @P0 PRMT R14, R158, 0x7632, R14 ;  /* 0x000076329e0e0816 */ /* 0x000fe2000000000e */
[----:B------:R-:W-:Y:S01]  /*19350*/  FFMA.FTZ R165, R165, R180, 1.1641532182693481445e-10 ;  /* 0x2f000000a5a57423 */ /* 0x000fe200000100b4 */
[----:B------:R-:W-:Y:S01]  /*19360*/  FMUL.FTZ R215, R215, R176 ;  /* 0x000000b0d7d77220 */ /* 0x000fe20000410000 */
[----:B------:R-:W-:Y:S02]  /*19370*/  HFMA2 R164, -RZ, RZ, 0, 1.1920928955078125e-07 ;  /* 0x00000002ffa47431 */ /* 0x000fe400000001ff */
[----:B------:R-:W-:Y:S01]  /*19380*/  @P0 IMAD.U32 R14, R14, 0x10000, RZ ;  /* 0x000100000e0e0824 */ /* 0x000fe200078e00ff */
        /* <DEDUP_REMOVED lines=15> */
.L_x_4053:
        /* <DEDUP_REMOVED lines=13> */
.L_x_4055:
[----:B------:R-:W-:Y:S05]  /*19550*/  BSYNC.RECONVERGENT B2 ;  /* 0x0000000000027941 */ /* 0x000fea0003800200 */
.L_x_4054:
        /* <DEDUP_REMOVED lines=43> */
.L_x_4052:
[----:B------:R-:W-:Y:S05]  /*19810*/  BSYNC.RECONVERGENT B1 ;  /* 0x0000000000017941 */ /* 0x000fea0003800200 */
.L_x_4051:
        /* <DEDUP_REMOVED lines=24> */
.L_x_4058:
        /* <DEDUP_REMOVED lines=13> */
.L_x_4060:
[----:B------:R-:W-:Y:S05]  /*19a70*/  BSYNC.RECONVERGENT B2 ;  /* 0x0000000000027941 */ /* 0x000fea0003800200 */
.L_x_4059:
        /* <DEDUP_REMOVED lines=43> */
.L_x_4057:
[----:B------:R-:W-:Y:S05]  /*19d30*/  BSYNC.RECONVERGENT B1 ;  /* 0x0000000000017941 */ /* 0x000fea0003800200 */
.L_x_4056:
[----:B------:R-:W-:Y:S02]  /*19d40*/  I2FP.F32.U32 R165, R165 ;  /* 0x000000a500a57245 */ /* 0x000fe40000201000 */
[----:B------:R-:W-:Y:S02]  /*19d50*/  SHF.L.U32 R167, R188, 0x10, RZ ;  /* 0x00000010bca77819 */ /* 0x000fe400000006ff */
[----:B------:R-:W-:Y:S01]  /*19d60*/  @P0 PRMT R164, R159, 0x7632, R164 ;  /* 0x000076329fa40816 */ /* 0x000fe200000000a4 */
[----:B------:R-:W-:Y:S01]  /*19d70*/  FFMA.FTZ R165, R165, R180, 1.1641532182693481445e-10 ;  /* 0x2f000000a5a57423 */ /* 0x000fe200000100b4 */
[----:B------:R-:W-:Y:S01]  /*19d80*/  PRMT R166, R182, 0x5410, R184 ;  /* 0x00005410b6a67816 */ /* 0x000fe200000000b8 */
[----:B------:R-:W-:Y:S02]  /*19d90*/  FMUL.FTZ R167, R167, R176 ;  /* 0x000000b0a7a77220 */ /* 0x000fe40000410000 */
[----:B------:R-:W-:Y:S01]  /*19da0*/  @P0 IMAD.U32 R164, R164, 0x10000, RZ ;  /* 0x00010000a4a40824 */ /* 0x000fe200078e00ff */
        /* <DEDUP_REMOVED lines=8> */
.L_x_4020:
        /* <DEDUP_REMOVED lines=43> */
.L_x_4061:
[----:B------:R-:W-:Y:S01]  /*1a0e0*/  IMAD.MOV.U32 R172, RZ, RZ, R170 ;  /* 0x000000ffffac7224 */ /* 0x000fe200078e00aa */
[----:B------:R-:W-:-:S07]  /*1a0f0*/  IADD3 R168, PT, PT, R168, 0x100, RZ ;  /* 0x00000100a8a87810 */ /* 0x000fce0007ffe0ff */
.L_x_3938:
[----:B------:R-:W-:Y:S05]  /*1a100*/  BSYNC.RECONVERGENT B0 ;  /* 0x0000000000007941 */ /* 0x000fea0003800200 */
.L_x_3937:
        /* <DEDUP_REMOVED lines=35> */
.L_x_4067:
        /* <DEDUP_REMOVED lines=13> */
.L_x_4069:
[----:B------:R-:W-:Y:S05]  /*1a410*/  BSYNC.RECONVERGENT B2 ;  /* 0x0000000000027941 */ /* 0x000fea0003800200 */
.L_x_4068:
        /* <DEDUP_REMOVED lines=43> */
.L_x_4066:
[----:B------:R-:W-:Y:S05]  /*1a6d0*/  BSYNC.RECONVERGENT B1 ;  /* 0x0000000000017941 */ /* 0x000fea0003800200 */
.L_x_4065:
        /* <DEDUP_REMOVED lines=9> */
[----:B------:R-:W-:Y:S01]  /*1a770*/  PRMT R2, R164, 0x7632, R2 ;  /* 0x00007632a4027816 */ /* 0x000fe20000000002 */
[----:B------:R-:W-:Y:S01]  /*1a780*/  IMAD.MOV.U32 R14, RZ, RZ, 0x2 ;  /* 0x00000002ff0e7424 */ /* 0x000fe200078e00ff */
[----:B------:R-:W-:Y:S01]  /*1a790*/  MOV R4, R12 ;  /* 0x0000000c00047202 */ /* 0x000fe20000000f00 */
[----:B-1----:R-:W-:Y:S01]  /*1a7a0*/  FMUL.FTZ R6, R7, R176 ;  /* 0x000000b007067220 */ /* 0x002fe20000410000 */
[----:B0-----:R-:W-:-:S04]  /*1a7b0*/  FSETP.GTU.FTZ.AND P4, PT, R5, R178, PT ;  /* 0x000000b20500720b */ /* 0x001fc80003f9c000 */
        /* <DEDUP_REMOVED lines=12> */
.L_x_4072:
        /* <DEDUP_REMOVED lines=13> */
.L_x_4074:
[----:B------:R-:W-:Y:S05]  /*1a950*/  BSYNC.RECONVERGENT B2 ;  /* 0x0000000000027941 */ /* 0x000fea0003800200 */
.L_x_4073:
        /* <DEDUP_REMOVED lines=43> */
.L_x_4071:
[----:B------:R-:W-:Y:S05]  /*1ac10*/  BSYNC.RECONVERGENT B1 ;  /* 0x0000000000017941 */ /* 0x000fea0003800200 */
.L_x_4070:
        /* <DEDUP_REMOVED lines=25> */
.L_x_4077:
        /* <DEDUP_REMOVED lines=13> */
.L_x_4079:
[----:B------:R-:W-:Y:S05]  /*1ae80*/  BSYNC.RECONVERGENT B2 ;  /* 0x0000000000027941 */ /* 0x000fea0003800200 */
.L_x_4078:
        /* <DEDUP_REMOVED lines=43> */
.L_x_4076:
[----:B------:R-:W-:Y:S05]  /*1b140*/  BSYNC.RECONVERGENT B1 ;  /* 0x0000000000017941 */ /* 0x000fea0003800200 */
.L_x_4075:
        /* <DEDUP_REMOVED lines=22> */
.L_x_4082:
        /* <DEDUP_REMOVED lines=13> */
.L_x_4084:
[----:B------:R-:W-:Y:S05]  /*1b380*/  BSYNC.RECONVERGENT B2 ;  /* 0x0000000000027941 */ /* 0x000fea0003800200 */
.L_x_4083:
        /* <DEDUP_REMOVED lines=43> */
.L_x_4081:
[----:B------:R-:W-:Y:S05]  /*1b640*/  BSYNC.RECONVERGENT B1 ;  /* 0x0000000000017941 */ /* 0x000fea0003800200 */
.L_x_4080:
[----:B------:R-:W-:Y:S01]  /*1b650*/  I2FP.F32.U32 R5, R5 ;  /* 0x0000000500057245 */ /* 0x000fe20000201000 */
[----:B------:R-:W-:Y:S01]  /*1b660*/  @P1 IMAD.U32 R187, R174, 0x10000, RZ ;  /* 0x00010000aebb1824 */ /* 0x000fe200078e00ff */
[----:B------:R-:W-:Y:S01]  /*1b670*/  PRMT R4, R160, 0x7632, R4 ;  /* 0x00007632a0047816 */ /* 0x000fe20000000004 */
[----:B------:R-:W-:Y:S01]  /*1b680*/  BSSY.RECONVERGENT B1, `(.L_x_4085) ;  /* 0x0000050000017945 */ /* 0x000fe20003800200 */
[----:B------:R-:W-:Y:S02]  /*1b690*/  IMAD.MOV.U32 R14, RZ, RZ, 0x2 ;  /* 0x00000002ff0e7424 */ /* 0x000fe400078e00ff */
[----:B------:R-:W-:Y:S01]  /*1b6a0*/  FFMA.FTZ R5, R5, R180, 1.1641532182693481445e-10 ;  /* 0x2f00000005057423 */ /* 0x000fe200000100b4 */
[----:B------:R-:W-:-:S04]  /*1b6b0*/  IMAD.U32 R7, R4, 0x10000, RZ ;  /* 0x0001000004077824 */ /* 0x000fc800078e00ff */
[----:B------:R-:W-:Y:S01]  /*1b6c0*/  FSETP.GTU.FTZ.AND P3, PT, R5, R178, PT ;  /* 0x000000b20500720b */ /* 0x000fe20003f7c000 */
[----:B------:R-:W-:-:S03]  /*1b6d0*/  FMUL.FTZ R7, R7, R176 ;  /* 0x000000b007077220 */ /* 0x000fc60000410000 */
        /* <DEDUP_REMOVED lines=17> */
.L_x_4087:
        /* <DEDUP_REMOVED lines=13> */
.L_x_4089:
[----:B------:R-:W-:Y:S05]  /*1b8c0*/  BSYNC.RECONVERGENT B2 ;  /* 0x0000000000027941 */ /* 0x000fea0003800200 */
.L_x_4088:
        /* <DEDUP_REMOVED lines=43> */
.L_x_4086:
[----:B------:R-:W-:Y:S05]  /*1bb80*/  BSYNC.RECONVERGENT B1 ;  /* 0x0000000000017941 */ /* 0x000fea0003800200 */
.L_x_4085:
[----:B------:R-:W-:Y:S01]  /*1bb90*/  I2FP.F32.U32 R5, R2 ;  /* 0x0000000200057245 */ /* 0x000fe20000201000 */
[C---:B------:R-:W-:Y:S01]  /*1bba0*/  IMAD.U32 R7, R165.reuse, 0x10000, RZ ;  /* 0x00010000a5077824 */ /* 0x040fe200078e00ff */
        /* <DEDUP_REMOVED lines=21> */
.L_x_4092:
        /* <DEDUP_REMOVED lines=13> */
.L_x_4094:
[----:B------:R-:W-:Y:S05]  /*1bdd0*/  BSYNC.RECONVERGENT B2 ;  /* 0x0000000000027941 */ /* 0x000fea0003800200 */
.L_x_4093:
        /* <DEDUP_REMOVED lines=43> */
.L_x_4091:
[----:B------:R-:W-:Y:S05]  /*1c090*/  BSYNC.RECONVERGENT B1 ;  /* 0x0000000000017941 */ /* 0x000fea0003800200 */
.L_x_4090:
        /* <DEDUP_REMOVED lines=25> */
.L_x_4097:
        /* <DEDUP_REMOVED lines=13> */
.L_x_4099:
[----:B------:R-:W-:Y:S05]  /*1c300*/  BSYNC.RECONVERGENT B2 ;  /* 0x0000000000027941 */ /* 0x000fea0003800200 */
.L_x_4098:
        /* <DEDUP_REMOVED lines=43> */
.L_x_4096:
[----:B------:R-:W-:Y:S05]  /*1c5c0*/  BSYNC.RECONVERGENT B1 ;  /* 0x0000000000017941 */ /* 0x000fea0003800200 */
.L_x_4095:
        /* <DEDUP_REMOVED lines=22> */
.L_x_4102:
        /* <DEDUP_REMOVED lines=13> */
.L_x_4104:
[----:B------:R-:W-:Y:S05]  /*1c800*/  BSYNC.RECONVERGENT B2 ;  /* 0x0000000000027941 */ /* 0x000fea0003800200 */
.L_x_4103:
        /* <DEDUP_REMOVED lines=43> */
.L_x_4101:
[----:B------:R-:W-:Y:S05]  /*1cac0*/  BSYNC.RECONVERGENT B1 ;  /* 0x0000000000017941 */ /* 0x000fea0003800200 */
.L_x_4100:
        /* <DEDUP_REMOVED lines=26> */
.L_x_4107:
        /* <DEDUP_REMOVED lines=13> */
.L_x_4109:
[----:B------:R-:W-:Y:S05]  /*1cd40*/  BSYNC.RECONVERGENT B2 ;  /* 0x0000000000027941 */ /* 0x000fea0003800200 */
.L_x_4108:
        /* <DEDUP_REMOVED lines=43> */
.L_x_4106:
[----:B------:R-:W-:Y:S05]  /*1d000*/  BSYNC.RECONVERGENT B1 ;  /* 0x0000000000017941 */ /* 0x000fea0003800200 */
.L_x_4105:
        /* <DEDUP_REMOVED lines=23> */
.L_x_4112:
        /* <DEDUP_REMOVED lines=13> */
.L_x_4114:
[----:B------:R-:W-:Y:S05]  /*1d250*/  BSYNC.RECONVERGENT B2 ;  /* 0x0000000000027941 */ /* 0x000fea0003800200 */
.L_x_4113:
        /* <DEDUP_REMOVED lines=43> */
.L_x_4111:
[----:B------:R-:W-:Y:S05]  /*1d510*/  BSYNC.RECONVERGENT B1 ;  /* 0x0000000000017941 */ /* 0x000fea0003800200 */
.L_x_4110:
        /* <DEDUP_REMOVED lines=25> */
.L_x_4117:
        /* <DEDUP_REMOVED lines=13> */
.L_x_4119:
[----:B------:R-:W-:Y:S05]  /*1d780*/  BSYNC.RECONVERGENT B2 ;  /* 0x0000000000027941 */ /* 0x000fea0003800200 */
.L_x_4118:
        /* <DEDUP_REMOVED lines=43> */
.L_x_4116:
[----:B------:R-:W-:Y:S05]  /*1da40*/  BSYNC.RECONVERGENT B1 ;  /* 0x0000000000017941 */ /* 0x000fea0003800200 */
.L_x_4115:
        /* <DEDUP_REMOVED lines=20> */
.L_x_4122:
        /* <DEDUP_REMOVED lines=13> */
.L_x_4124:
[----:B------:R-:W-:Y:S05]  /*1dc60*/  BSYNC.RECONVERGENT B2 ;  /* 0x0000000000027941 */ /* 0x000fea0003800200 */
.L_x_4123:
        /* <DEDUP_REMOVED lines=43> */
.L_x_4121:
[----:B------:R-:W-:Y:S05]  /*1df20*/  BSYNC.RECONVERGENT B1 ;  /* 0x0000000000017941 */ /* 0x000fea0003800200 */
.L_x_4120:
[----:B------:R-:W-:Y:S01]  /*1df30*/  I2FP.F32.U32 R171, R4 ;  /* 0x0000000400ab7245 */ /* 0x000fe20000201000 */
[----:B------:R-:W-:Y:S01]  /*1df40*/  BSSY.RECONVERGENT B1, `(.L_x_4125) ;  /* 0x0000053000017945 */ /* 0x000fe20003800200 */
[----:B------:R-:W-:Y:S01]  /*1df50*/  PRMT R4, R162, 0x7632, R4 ;  /* 0x00007632a2047816 */ /* 0x000fe20000000004 */
[----:B------:R-:W-:Y:S01]  /*1df60*/  HFMA2 R170, -RZ, RZ, 0, 1.1920928955078125e-07 ;  /* 0x00000002ffaa7431 */ /* 0x000fe200000001ff */
        /* <DEDUP_REMOVED lines=23> */
.L_x_4127:
        /* <DEDUP_REMOVED lines=13> */
.L_x_4129:
[----:B------:R-:W-:Y:S05]  /*1e1b0*/  BSYNC.RECONVERGENT B2 ;  /* 0x0000000000027941 */ /* 0x000fea0003800200 */
.L_x_4128:
        /* <DEDUP_REMOVED lines=43> */
.L_x_4126:
[----:B------:R-:W-:Y:S05]  /*1e470*/  BSYNC.RECONVERGENT B1 ;  /* 0x0000000000017941 */ /* 0x000fea0003800200 */
.L_x_4125:
        /* <DEDUP_REMOVED lines=21> */
.L_x_4132:
        /* <DEDUP_REMOVED lines=13> */
.L_x_4134:
[----:B------:R-:W-:Y:S05]  /*1e6a0*/  BSYNC.RECONVERGENT B2 ;  /* 0x0000000000027941 */ /* 0x000fea0003800200 */
.L_x_4133:
        /* <DEDUP_REMOVED lines=43> */
.L_x_4131:
[----:B------:R-:W-:Y:S05]  /*1e960*/  BSYNC.RECONVERGENT B1 ;  /* 0x0000000000017941 */ /* 0x000fea0003800200 */
.L_x_4130:
        /* <DEDUP_REMOVED lines=26> */
.L_x_4137:
        /* <DEDUP_REMOVED lines=13> */
.L_x_4139:
[----:B------:R-:W-:Y:S05]  /*1ebe0*/  BSYNC.RECONVERGENT B2 ;  /* 0x0000000000027941 */ /* 0x000fea0003800200 */
.L_x_4138:
        /* <DEDUP_REMOVED lines=43> */
.L_x_4136:
[----:B------:R-:W-:Y:S05]  /*1eea0*/  BSYNC.RECONVERGENT B1 ;  /* 0x0000000000017941 */ /* 0x000fea0003800200 */
.L_x_4135:
        /* <DEDUP_REMOVED lines=20> */
.L_x_4142:
        /* <DEDUP_REMOVED lines=15> */
.L_x_4144:
[----:B------:R-:W-:Y:S05]  /*1f0e0*/  BSYNC.RECONVERGENT B2 ;  /* 0x0000000000027941 */ /* 0x000fea0003800200 */
.L_x_4143:
        /* <DEDUP_REMOVED lines=43> */
.L_x_4141:
[----:B------:R-:W-:Y:S05]  /*1f3a0*/  BSYNC.RECONVERGENT B1 ;  /* 0x0000000000017941 */ /* 0x000fea0003800200 */
.L_x_4140:
[----:B------:R-:W-:Y:S02]  /*1f3b0*/  I2FP.F32.U32 R167, R170 ;  /* 0x000000aa00a77245 */ /* 0x000fe40000201000 */
[----:B------:R-:W-:Y:S02]  /*1f3c0*/  PRMT R166, R163, 0x7632, R166 ;  /* 0x00007632a3a67816 */ /* 0x000fe400000000a6 */
[----:B------:R-:W-:Y:S01]  /*1f3d0*/  PRMT R165, R172, 0x5410, R165 ;  /* 0x00005410aca57816 */ /* 0x000fe200000000a5 */
[----:B------:R-:W-:Y:S01]  /*1f3e0*/  FFMA.FTZ R167, R167, R180, 1.1641532182693481445e-10 ;  /* 0x2f000000a7a77423 */ /* 0x000fe200000100b4 */
[----:B------:R-:W-:Y:S01]  /*1f3f0*/  IMAD.MOV.U32 R172, RZ, RZ, R0 ;  /* 0x000000ffffac7224 */ /* 0x000fe200078e0000 */
        /* <DEDUP_REMOVED lines=16> */
.L_x_4064:
        /* <DEDUP_REMOVED lines=16> */
.L_x_4148:
        /* <DEDUP_REMOVED lines=13> */
.L_x_4150:
[----:B------:R-:W-:Y:S05]  /*1f6d0*/  BSYNC.RECONVERGENT B2 ;  /* 0x0000000000027941 */ /* 0x000fea0003800200 */
.L_x_4149:
        /* <DEDUP_REMOVED lines=43> */
.L_x_4147:
[----:B------:R-:W-:Y:S05]  /*1f990*/  BSYNC.RECONVERGENT B1 ;  /* 0x0000000000017941 */ /* 0x000fea0003800200 */
.L_x_4146:
        /* <DEDUP_REMOVED lines=29> */
.L_x_4153:
        /* <DEDUP_REMOVED lines=13> */
.L_x_4155:
[----:B------:R-:W-:Y:S05]  /*1fc40*/  BSYNC.RECONVERGENT B2 ;  /* 0x0000000000027941 */ /* 0x000fea0003800200 */
.L_x_4154:
        /* <DEDUP_REMOVED lines=43> */
.L_x_4152:
[----:B------:R-:W-:Y:S05]  /*1ff00*/  BSYNC.RECONVERGENT B1 ;  /* 0x0000000000017941 */ /* 0x000fea0003800200 */
.L_x_4151:
        /* <DEDUP_REMOVED lines=25> */
.L_x_4158:
        /* <DEDUP_REMOVED lines=13> */
.L_x_4160:
[----:B------:R-:W-:Y:S05]  /*20170*/  BSYNC.RECONVERGENT B2 ;  /* 0x0000000000027941 */ /* 0x000fea0003800200 */
.L_x_4159:
        /* <DEDUP_REMOVED lines=43> */
.L_x_4157:
[----:B------:R-:W-:Y:S05]  /*20430*/  BSYNC.RECONVERGENT B1 ;  /* 0x0000000000017941 */ /* 0x000fea0003800200 */
.L_x_4156:
        /* <DEDUP_REMOVED lines=13> */
[----:B------:R-:W-:Y:S01]  /*20510*/  PRMT R14, R165, 0x7632, R14 ;  /* 0x00007632a50e7816 */ /* 0x000fe2000000000e */
[----:B------:R-:W-:-:S03]  /*20520*/  IMAD.MOV.U32 R165, RZ, RZ, R12 ;  /* 0x000000ffffa57224 */ /* 0x000fc600078e000c */
        /* <DEDUP_REMOVED lines=11> */
.L_x_4163:
        /* <DEDUP_REMOVED lines=13> */
.L_x_4165:
[----:B------:R-:W-:Y:S05]  /*206b0*/  BSYNC.RECONVERGENT B2 ;  /* 0x0000000000027941 */ /* 0x000fea0003800200 */
.L_x_4164:
        /* <DEDUP_REMOVED lines=43> */
.L_x_4162:
[----:B------:R-:W-:Y:S05]  /*20970*/  BSYNC.RECONVERGENT B1 ;  /* 0x0000000000017941 */ /* 0x000fea0003800200 */
.L_x_4161:
[----:B------:R-:W-:Y:S01]  /*20980*/  I2FP.F32.U32 R165, R165 ;  /* 0x000000a500a57245 */ /* 0x000fe20000201000 */
[----:B------:R-:W-:Y:S01]  /*20990*/  IMAD.U32 R171, R14, 0x10000, RZ ;  /* 0x000100000eab7824 */ /* 0x000fe200078e00ff */
[----:B------:R-:W-:Y:S01]  /*209a0*/  @P1 SHF.L.U32 R186, R186, 0x10, RZ ;  /* 0x00000010baba1819 */ /* 0x000fe200000006ff */
        /* <DEDUP_REMOVED lines=22> */
.L_x_4168:
        /* <DEDUP_REMOVED lines=13> */
.L_x_4170:
[----:B------:R-:W-:Y:S05]  /*20be0*/  BSYNC.RECONVERGENT B2 ;  /* 0x0000000000027941 */ /* 0x000fea0003800200 */
.L_x_4169:
        /* <DEDUP_REMOVED lines=43> */
.L_x_4167:
[----:B------:R-:W-:Y:S05]  /*20ea0*/  BSYNC.RECONVERGENT B1 ;  /* 0x0000000000017941 */ /* 0x000fea0003800200 */
.L_x_4166:
[----:B------:R-:W-:Y:S01]  /*20eb0*/  I2FP.F32.U32 R165, R14 ;  /* 0x0000000e00a57245 */ /* 0x000fe20000201000 */
[----:B------:R-:W-:Y:S01]  /*20ec0*/  @P1 IMAD.U32 R14, R158, 0x10000, RZ ;  /* 0x000100009e0e1824 */ /* 0x000fe200078e00ff */
[----:B------:R-:W-:Y:S01]  /*20ed0*/  SHF.L.U32 R171, R166, 0x10, RZ ;  /* 0x00000010a6ab7819 */ /* 0x000fe200000006ff */
[----:B------:R-:W-:Y:S01]  /*20ee0*/  BSSY.RECONVERGENT B1, `(.L_x_4171) ;  /* 0x0000050000017945 */ /* 0x000fe20003800200 */
[----:B------:R-:W-:Y:S01]  /*20ef0*/  LOP3.LUT R10, R10, 0xfffffffd, RZ, 0xc0, !PT ;  /* 0xfffffffd0a0a7812 */ /* 0x000fe200078ec0ff */
[----:B------:R-:W-:Y:S01]  /*20f00*/  FFMA.FTZ R165, R165, R184, 1.1641532182693481445e-10 ;  /* 0x2f000000a5a57423 */ /* 0x000fe200000100b8 */
[----:B------:R-:W-:Y:S01]  /*20f10*/  PRMT R166, R166, 0x7632, R166 ;  /* 0x00007632a6a67816 */ /* 0x000fe200000000a6 */
[----:B------:R-:W-:Y:S01]  /*20f20*/  FMUL.FTZ R171, R171, R172 ;  /* 0x000000acabab7220 */ /* 0x000fe20000410000 */
[----:B------:R-:W-:Y:S02]  /*20f30*/  IMAD.MOV.U32 R170, RZ, RZ, 0x2 ;  /* 0x00000002ffaa7424 */ /* 0x000fe400078e00ff */
[----:B------:R-:W-:-:S04]  /*20f40*/  FSETP.GTU.FTZ.AND P3, PT, R165, R182, PT ;  /* 0x000000b6a500720b */ /* 0x000fc80003f7c000 */
[----:B------:R-:W-:Y:S02]  /*20f50*/  FSEL R191, R171, RZ, !P3 ;  /* 0x000000ffabbf7208 */ /* 0x000fe40005800000 */
[----:B------:R-:W-:Y:S02]  /*20f60*/  PLOP3.LUT P4, PT, P3, PT, PT, 0x8, 0x80 ;  /* 0x000000000080781c */ /* 0x000fe40001f8e170 */
[----:B------:R-:W-:Y:S01]  /*20f70*/  ISETP.NE.AND P3, PT, R164, 0x1, PT ;  /* 0x00000001a400780c */ /* 0x000fe20003f65270 */
[----:B------:R-:W-:Y:S01]  /*20f80*/  @P1 FADD.FTZ R191, R14, R191 ;  /* 0x000000bf0ebf1221 */ /* 0x000fe20000010000 */
[----:B------:R-:W-:-:S04]  /*20f90*/  MOV R14, R12 ;  /* 0x0000000c000e7202 */ /* 0x000fc80000000f00 */
        /* <DEDUP_REMOVED lines=11> */
.L_x_4173:
        /* <DEDUP_REMOVED lines=13> */
.L_x_4175:
[----:B------:R-:W-:Y:S05]  /*21120*/  BSYNC.RECONVERGENT B2 ;  /* 0x0000000000027941 */ /* 0x000fea0003800200 */
.L_x_4174:
        /* <DEDUP_REMOVED lines=43> */
.L_x_4172:
[----:B------:R-:W-:Y:S05]  /*213e0*/  BSYNC.RECONVERGENT B1 ;  /* 0x0000000000017941 */ /* 0x000fea0003800200 */
.L_x_4171:
[----:B------:R-:W-:Y:S01]  /*213f0*/  I2FP.F32.U32 R165, R14 ;  /* 0x0000000e00a57245 */ /* 0x000fe20000201000 */
[----:B------:R-:W-:Y:S01]  /*21400*/  IMAD.U32 R171, R166, 0x10000, RZ ;  /* 0x00010000a6ab7824 */ /* 0x000fe200078e00ff */
[----:B------:R-:W-:Y:S01]  /*21410*/  ISETP.NE.AND P4, PT, R170, 0x1, PT ;  /* 0x00000001aa00780c */ /* 0x000fe20003f85270 */
[----:B------:R-:W-:Y:S01]  /*21420*/  BSSY.RECONVERGENT B1, `(.L_x_4176) ;  /* 0x000004e000017945 */ /* 0x000fe20003800200 */
[----:B------:R-:W-:Y:S01]  /*21430*/  @P1 PRMT R14, R158, 0x7632, R14 ;  /* 0x000076329e0e1816 */ /* 0x000fe2000000000e */
[----:B------:R-:W-:Y:S01]  /*21440*/  FFMA.FTZ R165, R165, R184, 1.1641532182693481445e-10 ;  /* 0x2f000000a5a57423 */ /* 0x000fe200000100b8 */
[----:B------:R-:W-:Y:S01]  /*21450*/  FMUL.FTZ R171, R171, R172 ;  /* 0x000000acabab7220 */ /* 0x000fe20000410000 */
[----:B------:R-:W-:Y:S02]  /*21460*/  MOV R164, 0x2 ;  /* 0x0000000200a47802 */ /* 0x000fe40000000f00 */
        /* <DEDUP_REMOVED lines=16> */
.L_x_4178:
        /* <DEDUP_REMOVED lines=13> */
.L_x_4180:
[----:B------:R-:W-:Y:S05]  /*21640*/  BSYNC.RECONVERGENT B2 ;  /* 0x0000000000027941 */ /* 0x000fea0003800200 */
.L_x_4179:
        /* <DEDUP_REMOVED lines=43> */
.L_x_4177:
[----:B------:R-:W-:Y:S05]  /*21900*/  BSYNC.RECONVERGENT B1 ;  /* 0x0000000000017941 */ /* 0x000fea0003800200 */
.L_x_4176:
[----:B------:R-:W-:Y:S01]  /*21910*/  I2FP.F32.U32 R165, R14 ;  /* 0x0000000e00a57245 */ /* 0x000fe20000201000 */
[----:B------:R-:W-:Y:S01]  /*21920*/  IMAD.U32 R171, R167, 0x10000, RZ ;  /* 0x00010000a7ab7824 */ /* 0x000fe200078e00ff */
[----:B------:R-:W-:Y:S01]  /*21930*/  ISETP.NE.AND P5, PT, R164, 0x1, PT ;  /* 0x00000001a400780c */ /* 0x000fe20003fa5270 */
[----:B------:R-:W-:Y:S01]  /*21940*/  BSSY.RECONVERGENT B1, `(.L_x_4181) ;  /* 0x000004e000017945 */ /* 0x000fe20003800200 */
[----:B------:R-:W-:Y:S01]  /*21950*/  @P1 SHF.L.U32 R14, R159, 0x10, RZ ;  /* 0x000000109f0e1819 */ /* 0x000fe200000006ff */
        /* <DEDUP_REMOVED lines=19> */
.L_x_4183:
        /* <DEDUP_REMOVED lines=13> */
.L_x_4185:
[----:B------:R-:W-:Y:S05]  /*21b60*/  BSYNC.RECONVERGENT B2 ;  /* 0x0000000000027941 */ /* 0x000fea0003800200 */
.L_x_4184:
        /* <DEDUP_REMOVED lines=43> */
.L_x_4182:
[----:B------:R-:W-:Y:S05]  /*21e20*/  BSYNC.RECONVERGENT B1 ;  /* 0x0000000000017941 */ /* 0x000fea0003800200 */
.L_x_4181:
[----:B------:R-:W-:Y:S02]  /*21e30*/  I2FP.F32.U32 R165, R165 ;  /* 0x000000a500a57245 */ /* 0x000fe40000201000 */
[----:B------:R-:W-:Y:S02]  /*21e40*/  SHF.L.U32 R167, R192, 0x10, RZ ;  /* 0x00000010c0a77819 */ /* 0x000fe400000006ff */
[----:B------:R-:W-:Y:S01]  /*21e50*/  @P1 PRMT R164, R159, 0x7632, R164 ;  /* 0x000076329fa41816 */ /* 0x000fe200000000a4 */
[----:B------:R-:W-:Y:S01]  /*21e60*/  FFMA.FTZ R165, R165, R184, 1.1641532182693481445e-10 ;  /* 0x2f000000a5a57423 */ /* 0x000fe200000100b8 */
[----:B------:R-:W-:Y:S01]  /*21e70*/  PRMT R166, R186, 0x5410, R188 ;  /* 0x00005410baa67816 */ /* 0x000fe200000000bc */
[----:B------:R-:W-:Y:S01]  /*21e80*/  FMUL.FTZ R167, R167, R172 ;  /* 0x000000aca7a77220 */ /* 0x000fe20000410000 */
[----:B------:R-:W-:Y:S02]  /*21e90*/  IMAD.MOV.U32 R172, RZ, RZ, R176 ;  /* 0x000000ffffac7224 */ /* 0x000fe400078e00b0 */
[----:B------:R-:W-:Y:S01]  /*21ea0*/  FSETP.GTU.FTZ.AND P5, PT, R165, R182, PT ;  /* 0x000000b6a500720b */ /* 0x000fe20003fbc000 */
[----:B------:R-:W-:Y:S01]  /*21eb0*/  @P1 IMAD.U32 R164, R164, 0x10000, RZ ;  /* 0x00010000a4a41824 */ /* 0x000fe200078e00ff */
[----:B------:R-:W-:-:S02]  /*21ec0*/  PRMT R165, R180, 0x5410, R178 ;  /* 0x00005410b4a57816 */ /* 0x000fc400000000b2 */
[----:B------:R-:W-:Y:S02]  /*21ed0*/  FSEL R229, R167, RZ, !P5 ;  /* 0x000000ffa7e57208 */ /* 0x000fe40006800000 */
[----:B------:R-:W-:-:S03]  /*21ee0*/  PLOP3.LUT P5, PT, P5, PT, PT, 0x8, 0x80 ;  /* 0x000000000080781c */ /* 0x000fc60002fae170 */
[----:B------:R-:W-:Y:S01]  /*21ef0*/  @P1 FADD.FTZ R229, R164, R229 ;  /* 0x000000e5a4e51221 */ /* 0x000fe20000010000 */
[----:B------:R-:W-:-:S04]  /*21f00*/  PRMT R164, R169, 0x5410, R174 ;  /* 0x00005410a9a47816 */ /* 0x000fc800000000ae */
[----:B------:R-:W-:-:S04]  /*21f10*/  F2FP.BF16.F32.PACK_AB R167, RZ, R229 ;  /* 0x000000e5ffa7723e */ /* 0x000fc800000010ff */
[----:B------:R-:W-:-:S07]  /*21f20*/  PRMT R167, R190, 0x5410, R167 ;  /* 0x00005410bea77816 */ /* 0x000fce00000000a7 */
.L_x_4145:
[----:B------:R-:W1:Y:S01]  /*21f30*/  LDC.64 R230, c[0x0][0x3a8] ;  /* 0x0000ea00ffe67b82 */ /* 0x000e620000000a00 */
[----:B------:R-:W-:Y:S02]  /*21f40*/  SEL R180, RZ, 0x1000000, !P5 ;  /* 0x01000000ffb47807 */ /* 0x000fe40006800000 */
[----:B------:R-:W-:Y:S02]  /*21f50*/  SEL R178, RZ, 0x10000, !P4 ;  /* 0x00010000ffb27807 */ /* 0x000fe40006000000 */
[----:B------:R-:W-:Y:S02]  /*21f60*/  SEL R233, RZ, 0x100, !P3 ;  /* 0x00000100ffe97807 */ /* 0x000fe40005800000 */
[C---:B------:R-:W-:Y:S01]  /*21f70*/  LOP3.LUT P5, RZ, R10.reuse, 0x10, RZ, 0xc0, !PT ;  /* 0x000000100aff7812 */ /* 0x040fe200078ac0ff */
[----:B------:R-:W2:Y:S01]  /*21f80*/  LDC.64 R170, c[0x0][0x3b0] ;  /* 0x0000ec00ffaa7b82 */ /* 0x000ea20000000a00 */
[C---:B------:R-:W-:Y:S02]  /*21f90*/  LOP3.LUT P4, RZ, R10.reuse, 0x8, RZ, 0xc0, !PT ;  /* 0x000000080aff7812 */ /* 0x040fe4000788c0ff */
[----:B------:R-:W-:-:S02]  /*21fa0*/  LOP3.LUT P3, RZ, R10, 0x4, RZ, 0xc0, !PT ;  /* 0x000000040aff7812 */ /* 0x000fc4000786c0ff */
[C---:B------:R-:W-:Y:S02]  /*21fb0*/  LOP3.LUT P6, RZ, R10.reuse, 0x2, RZ, 0xc0, !PT ;  /* 0x000000020aff7812 */ /* 0x040fe400078cc0ff */
[----:B------:R-:W-:Y:S02]  /*21fc0*/  SEL R176, RZ, 0x1000000, !P3 ;  /* 0x01000000ffb07807 */ /* 0x000fe40005800000 */
[----:B------:R-:W-:Y:S02]  /*21fd0*/  SEL R174, RZ, 0x10000, !P4 ;  /* 0x00010000ffae7807 */ /* 0x000fe40006000000 */
[----:B------:R-:W-:Y:S02]  /*21fe0*/  SEL R169, RZ, 0x100, !P5 ;  /* 0x00000100ffa97807 */ /* 0x000fe40006800000 */
[----:B------:R-:W-:Y:S02]  /*21ff0*/  LOP3.LUT P1, RZ, R10, 0x20, RZ, 0xc0, !PT ;  /* 0x000000200aff7812 */ /* 0x000fe4000782c0ff */
[----:B------:R-:W-:Y:S01]  /*22000*/  LOP3.LUT R233, R233, R180, R178, 0xfe, !PT ;  /* 0x000000b4e9e97212 */ /* 0x000fe200078efeb2 */
[----:B-1----:R-:W-:Y:S01]  /*22010*/  IMAD.WIDE.U32 R230, R168, 0x10, R230 ;  /* 0x00000010a8e67825 */ /* 0x002fe200078e00e6 */
[----:B------:R-:W-:-:S02]  /*22020*/  SEL R232, RZ, 0x1, !P6 ;  /* 0x00000001ffe87807 */ /* 0x000fc40007000000 */
[----:B------:R-:W-:Y:S02]  /*22030*/  LOP3.LUT R169, R169, R176, R174, 0xfe, !PT ;  /* 0x000000b0a9a97212 */ /* 0x000fe400078efeae */
[----:B------:R-:W-:Y:S01]  /*22040*/  SEL R174, RZ, 0x1, !P1 ;  /* 0x00000001ffae7807 */ /* 0x000fe20004800000 */
[----:B------:R3:W-:Y:S01]  /*22050*/  STG.E.128 desc[UR6][R230.64], R164 ;  /* 0x000000a4e6007986 */ /* 0x0007e2000c101d06 */
[----:B------:R-:W-:Y:S01]  /*22060*/  LOP3.LUT R233, R233, R232, RZ, 0xfc, !PT ;  /* 0x000000e8e9e97212 */ /* 0x000fe200078efcff */
[----:B--2---:R-:W-:Y:S01]  /*22070*/  IMAD.WIDE.U32 R170, R168, 0x8, R170 ;  /* 0x00000008a8aa7825 */ /* 0x004fe200078e00aa */
[----:B------:R-:W-:-:S05]  /*22080*/  LOP3.LUT R232, R169, R174, RZ, 0xfc, !PT ;  /* 0x000000aea9e87212 */ /* 0x000fca00078efcff */
[----:B------:R3:W-:Y:S01]  /*22090*/  STG.E.64 desc[UR6][R170.64], R232 ;  /* 0x000000e8aa007986 */ /* 0x0007e2000c101b06 */
[----:B------:R-:W-:Y:S05]  /*220a0*/  @!P2 BRA `(.L_x_4063) ;  /* 0x000000000050a947 */ /* 0x000fea0003800000 */
[----:B---3--:R-:W-:Y:S01]  /*220b0*/  SHF.L.U32 R167, R2, 0x10, RZ ;  /* 0x0000001002a77819 */ /* 0x008fe200000006ff */
        /* <DEDUP_REMOVED lines=19> */
.L_x_4063:
[----:B------:R-:W-:Y:S05]  /*221f0*/  BSYNC.RECONVERGENT B0 ;  /* 0x0000000000007941 */ /* 0x000fea0003800200 */
.L_x_4062:
[----:B-1234-:R-:W-:Y:S01]  /*22200*/  FADD.FTZ R164, RZ, R11 ;  /* 0x0000000bffa47221 */ /* 0x01efe20000010000 */
[C---:B------:R-:W-:Y:S01]  /*22210*/  ISETP.GE.U32.AND P1, PT, R21.reuse, 0x100, PT ;  /* 0x000001001500780c */ /* 0x040fe20003f26070 */
[----:B------:R-:W1:Y:S01]  /*22220*/  S2UR UR5, SR_CgaCtaId ;  /* 0x00000000000579c3 */ /* 0x000e620000008800 */
[----:B------:R-:W-:Y:S01]  /*22230*/  ISETP.GT.U32.AND P4, PT, R21, 0x1ff, PT ;  /* 0x000001ff1500780c */ /* 0x000fe20003f84070 */
        /* <DEDUP_REMOVED lines=10> */
[----:B-1----:R-:W-:-:S03]  /*222e0*/  ULEA UR4, UR5, UR4, 0x18 ;  /* 0x0000000405047291 */ /* 0x002fc6000f8ec0ff */
        /* <DEDUP_REMOVED lines=27> */
[----:B------:R-:W1:Y:S02]  /*224a0*/  SHFL.BFLY PT, R165, R166, 0x1, 0x1f ;  /* 0x0c201f00a6a57f89 */ /* 0x000e6400000e0000 */
[----:B-1----:R-:W-:-:S05]  /*224b0*/  FADD.FTZ R167, R166, R165 ;  /* 0x000000a5a6a77221 */ /* 0x002fca0000010000 */
[----:B------:R-:W1:Y:S02]  /*224c0*/  SHFL.BFLY PT, R164, R167, 0x2, 0x1f ;  /* 0x0c401f00a7a47f89 */ /* 0x000e6400000e0000 */
[----:B-1----:R-:W-:-:S05]  /*224d0*/  FADD.FTZ R168, R167, R164 ;  /* 0x000000a4a7a87221 */ /* 0x002fca0000010000 */
[----:B------:R-:W1:Y:S02]  /*224e0*/  SHFL.BFLY PT, R165, R168, 0x4, 0x1f ;  /* 0x0c801f00a8a57f89 */ /* 0x000e6400000e0000 */
[----:B-1----:R-:W-:-:S05]  /*224f0*/  FADD.FTZ R169, R168, R165 ;  /* 0x000000a5a8a97221 */ /* 0x002fca0000010000 */
[----:B------:R-:W1:Y:S02]  /*22500*/  SHFL.BFLY PT, R164, R169, 0x8, 0x1f ;  /* 0x0d001f00a9a47f89 */ /* 0x000e6400000e0000 */
[----:B-1----:R-:W-:-:S05]  /*22510*/  FADD.FTZ R170, R169, R164 ;  /* 0x000000a4a9aa7221 */ /* 0x002fca0000010000 */
[----:B------:R-:W1:Y:S02]  /*22520*/  SHFL.BFLY PT, R165, R170, 0x10, 0x1f ;  /* 0x0e001f00aaa57f89 */ /* 0x000e6400000e0000 */
[----:B-1----:R-:W-:-:S04]  /*22530*/  FADD.FTZ R164, R170, R165 ;  /* 0x000000a5aaa47221 */ /* 0x002fc80000010000 */
[----:B0-----:R-:W-:-:S04]  /*22540*/  FMUL.FTZ R164, R15, R164 ;  /* 0x000000a40fa47220 */ /* 0x001fc80000410000 */
        /* <DEDUP_REMOVED lines=81> */
[----:B------:R-:W-:-:S02]  /*22a60*/  IMAD.MOV.U32 R169, RZ, RZ, RZ ;  /* 0x000000ffffa97224 */ /* 0x000fc400078e00ff */
[----:B------:R-:W-:Y:S01]  /*22a70*/  @!P3 IMAD.MOV.U32 R169, RZ, RZ, R18 ;  /* 0x000000ffffa9b224 */ /* 0x000fe200078e0012 */
[----:B------:R0:W-:Y:S01]  /*22a80*/  @!P2 STS.64 [R168+UR4], R164 ;  /* 0x000000a4a800a988 */ /* 0x0001e20008000a04 */
[----:B------:R-:W-:Y:S01]  /*22a90*/  BAR.SYNC.DEFER_BLOCKING 0x0 ;  /* 0x0000000000007b1d */ /* 0x000fe20000010000 */
[----:B------:R-:W-:-:S05]  /*22aa0*/  ISETP.NE.AND P2, PT, R25, RZ, PT ;  /* 0x000000ff1900720c */ /* 0x000fca0003f45270 */
[----:B------:R-:W1:Y:S01]  /*22ab0*/  SHFL.DOWN PT, R174, R169, 0x4, 0x1f ;  /* 0x08801f00a9ae7f89 */ /* 0x000e6200000e0000 */
[----:B0-----:R-:W-:-:S03]  /*22ac0*/  I2FP.F32.S32 R164, R169 ;  /* 0x000000a900a47245 */ /* 0x001fc60000201400 */
[----:B------:R-:W-:Y:S01]  /*22ad0*/  @!P3 LDS.64 R166, [R170] ;  /* 0x00000000aaa6b984 */ /* 0x000fe20000000a00 */
[----:B------:R-:W-:Y:S02]  /*22ae0*/  PLOP3.LUT P3, PT, PT, PT, UP2, 0x40, 0x4 ;  /* 0x000000000004781c */ /* 0x000fe40003f6e828 */
[----:B-1----:R-:W-:Y:S02]  /*22af0*/  IADD3 R178, PT, PT, R174, R169, RZ ;  /* 0x000000a9aeb27210 */ /* 0x002fe40007ffe0ff */
[----:B------:R-:W-:Y:S02]  /*22b00*/  I2FP.F32.S32 R174, R174 ;  /* 0x000000ae00ae7245 */ /* 0x000fe40000201400 */
        /* <DEDUP_REMOVED lines=17> */
[----:B----4-:R-:W-:Y:S01]  /*22c20*/  IMAD.IADD R178, R178, 0x1, R233 ;  /* 0x00000001b2b27824 */ /* 0x010fe200078e02e9 */
[----:B------:R-:W-:Y:S02]  /*22c30*/  I2FP.F32.S32 R233, R233 ;  /* 0x000000e900e97245 */ /* 0x000fe40000201400 */
        /* <DEDUP_REMOVED lines=37> */
[----:B------:R-:W-:Y:S01]  /*22e90*/  MOV R171, UR10 ;  /* 0x0000000a00ab7c02 */ /* 0x000fe20008000f00 */
[----:B---3--:R-:W-:Y:S01]  /*22ea0*/  @!P2 IMAD.WIDE R164, R231, 0x4, R164 ;  /* 0x00000004e7a4a825 */ /* 0x008fe200078e02a4 */
[----:B------:R-:W-:Y:S01]  /*22eb0*/  FSEL R176, R169, RZ, P3 ;  /* 0x000000ffa9b07208 */ /* 0x000fe20001800000 */
[----:B------:R-:W0:Y:S02]  /*22ec0*/  MUFU.RSQ R174, R168 ;  /* 0x000000a800ae7308 */ /* 0x000e240000001400 */
[----:B--2---:R-:W-:-:S05]  /*22ed0*/  @!P2 IMAD.WIDE R166, R171, 0x4, R166 ;  /* 0x00000004aba6a825 */ /* 0x004fca00078e02a6 */
[----:B------:R1:W-:Y:S04]  /*22ee0*/  @!P2 STG.E desc[UR6][R166.64], R169 ;  /* 0x000000a9a600a986 */ /* 0x0003e8000c101906 */
[----:B0-----:R1:W-:Y:S01]  /*22ef0*/  @!P2 STG.E desc[UR6][R164.64], R174 ;  /* 0x000000aea400a986 */ /* 0x0013e2000c101906 */
[----:B------:R-:W-:Y:S05]  /*22f00*/  @!P1 BRA `(.L_x_4187) ;  /* 0x0000000000bc9947 */ /* 0x000fea0003800000 */
[----:B------:R-:W0:Y:S01]  /*22f10*/  LDC.64 R232, c[0x0][0x428] ;  /* 0x00010a00ffe87b82 */ /* 0x000e220000000a00 */
[--C-:B-1----:R-:W-:Y:S01]  /*22f20*/  FADD.FTZ R165, R11, -R176.reuse ;  /* 0x800000b00ba57221 */ /* 0x102fe20000010000 */
[--C-:B------:R-:W-:Y:S01]  /*22f30*/  FADD.FTZ R169, R185, -R176.reuse ;  /* 0x800000b0b9a97221 */ /* 0x100fe20000010000 */
[--C-:B------:R-:W-:Y:S01]  /*22f40*/  FADD.FTZ R171, R183, -R176.reuse ;  /* 0x800000b0b7ab7221 */ /* 0x100fe20000010000 */
[--C-:B------:R-:W-:Y:S01]  /*22f50*/  FADD.FTZ R235, R205, -R176.reuse ;  /* 0x800000b0cdeb7221 */ /* 0x100fe20000010000 */
[--C-:B------:R-:W-:Y:S01]  /*22f60*/  FADD.FTZ R237, R203, -R176.reuse ;  /* 0x800000b0cbed7221 */ /* 0x100fe20000010000 */
[----:B------:R-:W-:Y:S01]  /*22f70*/  FADD.FTZ R239, R207, -R176 ;  /* 0x800000b0cfef7221 */ /* 0x000fe20000010000 */
[C---:B------:R-:W-:Y:S01]  /*22f80*/  FMUL.FTZ R167, R174.reuse, R165 ;  /* 0x000000a5aea77220 */ /* 0x040fe20000410000 */
[----:B------:R-:W1:Y:S01]  /*22f90*/  LDC.64 R230, c[0x0][0x430] ;  /* 0x00010c00ffe67b82 */ /* 0x000e620000000a00 */
        /* <DEDUP_REMOVED lines=14> */
[C---:B------:R-:W-:Y:S01]  /*23080*/  FMUL.FTZ R239, R174.reuse, R239 ;  /* 0x000000efaeef7220 */ /* 0x040fe20000410000 */
[----:B------:R-:W-:Y:S01]  /*23090*/  FMUL.FTZ R182, R174, R241 ;  /* 0x000000f1aeb67220 */ /* 0x000fe20000410000 */
[----:B------:R-:W-:Y:S01]  /*230a0*/  F2FP.BF16.F32.PACK_AB R165, R169, R166 ;  /* 0x000000a6a9a5723e */ /* 0x000fe200000010ff */
[----:B------:R-:W-:Y:S01]  /*230b0*/  FFMA.FTZ R169, R171, R38, R122 ;  /* 0x00000026aba97223 */ /* 0x000fe2000001007a */
[----:B------:R-:W-:Y:S01]  /*230c0*/  F2FP.BF16.F32.PACK_AB R166, R235, R168 ;  /* 0x000000a8eba6723e */ /* 0x000fe200000010ff */
        /* <DEDUP_REMOVED lines=19> */
.L_x_4187:
[----:B------:R-:W-:Y:S05]  /*23200*/  BSYNC.RECONVERGENT B0 ;  /* 0x0000000000007941 */ /* 0x000fea0003800200 */
.L_x_4186:
[----:B------:R-:W-:Y:S01]  /*23210*/  ISETP.GE.U32.AND P2, PT, R21, 0x200, PT ;  /* 0x000002001500780c */ /* 0x000fe20003f46070 */
[----:B------:R-:W-:-:S12]  /*23220*/  BSSY.RECONVERGENT B0, `(.L_x_4188) ;  /* 0x0000031000007945 */ /* 0x000fd80003800200 */
[----:B------:R-:W-:Y:S05]  /*23230*/  @!P2 BRA `(.L_x_4189) ;  /* 0x0000000000bca947 */ /* 0x000fea0003800000 */
[----:B0-----:R-:W0:Y:S01]  /*23240*/  LDC.64 R232, c[0x0][0x428] ;  /* 0x00010a00ffe87b82 */ /* 0x001e220000000a00 */
        /* <DEDUP_REMOVED lines=46> */
.L_x_4189:
[----:B------:R-:W-:Y:S05]  /*23530*/  BSYNC.RECONVERGENT B0 ;  /* 0x0000000000007941 */ /* 0x000fea0003800200 */
.L_x_4188:
[----:B------:R-:W-:Y:S01]  /*23540*/  ISETP.GE.U32.AND P2, PT, R21, 0x300, PT ;  /* 0x000003001500780c */ /* 0x000fe20003f46070 */
[----:B------:R-:W-:-:S12]  /*23550*/  BSSY.RECONVERGENT B0, `(.L_x_4190) ;  /* 0x0000031000007945 */ /* 0x000fd80003800200 */
[----:B------:R-:W-:Y:S05]  /*23560*/  @!P2 BRA `(.L_x_4191) ;  /* 0x0000000000bca947 */ /* 0x000fea0003800000 */
[----:B0-2---:R-:W0:Y:S01]  /*23570*/  LDC.64 R232, c[0x0][0x428] ;  /* 0x00010a00ffe87b82 */ /* 0x005e220000000a00 */
        /* <DEDUP_REMOVED lines=46> */
.L_x_4191:
[----:B------:R-:W-:Y:S05]  /*23860*/  BSYNC.RECONVERGENT B0 ;  /* 0x0000000000007941 */ /* 0x000fea0003800200 */
.L_x_4190:
[----:B------:R-:W-:Y:S04]  /*23870*/  BSSY.RECONVERGENT B0, `(.L_x_4192) ;  /* 0x0000030000007945 */ /* 0x000fe80003800200 */
[----:B------:R-:W-:Y:S05]  /*23880*/  @!P0 BRA `(.L_x_4193) ;  /* 0x0000000000b88947 */ /* 0x000fea0003800000 */
[----:B0-23--:R-:W0:Y:S01]  /*23890*/  LDC.64 R230, c[0x0][0x428] ;  /* 0x00010a00ffe67b82 */ /* 0x00de220000000a00 */
[--C-:B-1----:R-:W-:Y:S01]  /*238a0*/  FADD.FTZ R165, R173, -R176.reuse ;  /* 0x800000b0ada57221 */ /* 0x102fe20000010000 */
        /* <DEDUP_REMOVED lines=20> */
[C---:B------:R-:W-:Y:S01]  /*239f0*/  FMUL.FTZ R241, R174.reuse, R241 ;  /* 0x000000f1aef17220 */ /* 0x040fe20000410000 */
[----:B------:R-:W-:Y:S01]  /*23a00*/  FMUL.FTZ R174, R174, R243 ;  /* 0x000000f3aeae7220 */ /* 0x000fe20000410000 */
[----:B------:R-:W-:Y:S01]  /*23a10*/  F2FP.BF16.F32.PACK_AB R164, R165, R164 ;  /* 0x000000a4a5a4723e */ /* 0x000fe200000010ff */
[----:B0-----:R-:W-:Y:S01]  /*23a20*/  IMAD.WIDE.U32 R230, R26, 0x10, R230 ;  /* 0x000000101ae67825 */ /* 0x001fe200078e00e6 */
[----:B------:R-:W-:-:S03]  /*23a30*/  F2FP.BF16.F32.PACK_AB R165, R169, R166 ;  /* 0x000000a6a9a5723e */ /* 0x000fc600000010ff */
[----:B------:R-:W-:Y:S01]  /*23a40*/  FFMA.FTZ R169, R171, R134, R154 ;  /* 0x00000086aba97223 */ /* 0x000fe2000001009a */
[----:B------:R-:W-:Y:S01]  /*23a50*/  F2FP.BF16.F32.PACK_AB R166, R235, R168 ;  /* 0x000000a8eba6723e */ /* 0x000fe200000010ff */
        /* <DEDUP_REMOVED lines=9> */
[----:B------:R-:W-:Y:S01]  /*23af0*/  FFMA.FTZ R235, R170, R133, R153 ;  /* 0x00000085aaeb7223 */ /* 0x000fe20000010099 */
[----:B------:R-:W-:Y:S02]  /*23b00*/  F2FP.BF16.F32.PACK_AB R167, R26, R167 ;  /* 0x000000a71aa7723e */ /* 0x000fe400000010ff */
[----:B------:R-:W-:Y:S02]  /*23b10*/  F2FP.BF16.F32.PACK_AB R171, R174, R171 ;  /* 0x000000abaeab723e */ /* 0x000fe400000010ff */
[----:B------:R-:W-:Y:S01]  /*23b20*/  F2FP.BF16.F32.PACK_AB R170, R178, R237 ;  /* 0x000000edb2aa723e */ /* 0x000fe200000010ff */
[----:B------:R4:W-:Y:S01]  /*23b30*/  STG.E.128 desc[UR6][R230.64], R164 ;  /* 0x000000a4e6007986 */ /* 0x0009e2000c101d06 */
[----:B------:R-:W-:-:S02]  /*23b40*/  F2FP.BF16.F32.PACK_AB R169, R176, R169 ;  /* 0x000000a9b0a9723e */ /* 0x000fc400000010ff */
[----:B------:R-:W-:-:S05]  /*23b50*/  F2FP.BF16.F32.PACK_AB R168, R235, R168 ;  /* 0x000000a8eba8723e */ /* 0x000fca00000010ff */
[----:B------:R4:W-:Y:S02]  /*23b60*/  STG.E.128 desc[UR6][R232.64], R168 ;  /* 0x000000a8e8007986 */ /* 0x0009e4000c101d06 */
.L_x_4193:
[----:B------:R-:W-:Y:S05]  /*23b70*/  BSYNC.RECONVERGENT B0 ;  /* 0x0000000000007941 */ /* 0x000fea0003800200 */
.L_x_4192:
[----:B------:R-:W-:Y:S02]  /*23b80*/  UIADD3 UR10, UPT, UPT, UR10, UR16, URZ ;  /* 0x000000100a0a7290 */ /* 0x000fe4000fffe0ff */
[----:B------:R-:W-:Y:S02]  /*23b90*/  UPLOP3.LUT UP1, UPT, UPT, UPT, UP1, 0x40, 0x4 ;  /* 0x000000000004789c */ /* 0x000fe40003f2e810 */
[----:B------:R-:W-:-:S09]  /*23ba0*/  UISETP.GE.AND UP0, UPT, UR10, UR17, UPT ;  /* 0x000000110a00728c */ /* 0x000fd2000bf06270 */
[----:B------:R-:W-:Y:S05]  /*23bb0*/  BRA.U !UP0, `(.L_x_4194) ;  /* 0xfffffde108bc7547 */ /* 0x000fea000b83ffff */
[----:B------:R-:W-:Y:S05]  /*23bc0*/  EXIT ;  /* 0x000000000000794d */ /* 0x000fea0003800000 */
.L_x_4195:
        /* <DEDUP_REMOVED lines=11> */
.L_x_18024:


//--------------------- .text._ZN10layer_norm31ln_parallel_residual_fwd_kernelINS_13Kernel_traitsIf13__nv_bfloat16S2_S2_fjLj8192ELj1ELj1ELj8ELj16ENS_18Kernel_traits_baseILj8192EfS2_S2_S2_fjLj256EEEEELb1ELb0ELb1EEEvNS_9FwdParamsE --------------------------
	.section	.text._ZN10layer_norm31ln_parallel_residual_fwd_kernelINS_13Kernel_traitsIf13__nv_bfloat16S2_S2_fjLj8192ELj1ELj1ELj8ELj16ENS_18Kernel_traits_baseILj8192EfS2_S2_S2_fjLj256EEEEELb1ELb0ELb1EEEvNS_9FwdParamsE,"ax",@progbits
	.align	128
        .global         _ZN10layer_norm31ln_parallel_residual_fwd_kernelINS_13Kernel_traitsIf13__nv_bfloat16S2_S2_fjLj8192ELj1ELj1ELj8ELj16ENS_18Kernel_traits_baseILj8192EfS2_S2_S2_fjLj256EEEEELb1ELb0ELb1EEEvNS_9FwdParamsE
        .type           _ZN10layer_norm31ln_parallel_residual_fwd_kernelINS_13Kernel_traitsIf13__nv_bfloat16S2_S2_fjLj8192ELj1ELj1ELj8ELj16ENS_18Kernel_traits_baseILj8192EfS2_S2_S2_fjLj256EEEEELb1ELb0ELb1EEEvNS_9FwdParamsE,@function
        .size           _ZN10layer_norm31ln_parallel_residual_fwd_kernelINS_13Kernel_traitsIf13__nv_bfloat16S2_S2_fjLj8192ELj1ELj1ELj8ELj16ENS_18Kernel_traits_baseILj8192EfS2_S2_S2_fjLj256EEEEELb1ELb0ELb1EEEvNS_9FwdParamsE,(.L_x_18025 - _ZN10layer_norm31ln_parallel_residual_fwd_kernelINS_13Kernel_traitsIf13__nv_bfloat16S2_S2_fjLj8192ELj1ELj1ELj8ELj16ENS_18Kernel_traits_baseILj8192EfS2_S2_S2_fjLj256EEEEELb1ELb0ELb1EEEvNS_9FwdParamsE)
        .other          _ZN10layer_norm31ln_parallel_residual_fwd_kernelINS_13Kernel_traitsIf13__nv_bfloat16S2_S2_fjLj8192ELj1ELj1ELj8ELj16ENS_18Kernel_traits_baseILj8192EfS2_S2_S2_fjLj256EEEEELb1ELb0ELb1EEEvNS_9FwdParamsE,@"STO_CUDA_ENTRY STV_DEFAULT"
_ZN10layer_norm31ln_parallel_residual_fwd_kernelINS_13Kernel_traitsIf13__nv_bfloat16S2_S2_fjLj8192ELj1ELj1ELj8ELj16ENS_18Kernel_traits_baseILj8192EfS2_S2_S2_fjLj256EEEEELb1ELb0ELb1EEEvNS_9FwdParamsE:
.text._ZN10layer_norm31ln_parallel_residual_fwd_kernelINS_13Kernel_traitsIf13__nv_bfloat16S2_S2_fjLj8192ELj1ELj1ELj8ELj16ENS_18Kernel_traits_baseILj8192EfS2_S2_S2_fjLj256EEEEELb1ELb0ELb1EEEvNS_9FwdParamsE:
        /* <DEDUP_REMOVED lines=21> */
[----:B-----5:R-:W-:-:S03]  /*0150*/  LOP3.LUT R183, R187, 0x1f, RZ, 0xc0, !PT ;  /* 0x0000001fbbb77812 */ /* 0x020fc600078ec0ff */
[----:B----4-:R-:W-:Y:S01]  /*0160*/  IMAD R182, R186, UR5, R187 ;  /* 0x00000005bab67c24 */ /* 0x010fe2000f8e02bb */
[----:B0-----:R-:W-:Y:S01]  /*0170*/  @P0 IADD3 R200, P1, PT, R2, R5, RZ ;  /* 0x0000000502c80210 */ /* 0x001fe20007f3e0ff */
[----:B--2---:R-:W-:Y:S01]  /*0180*/  VIADD R181, R184, 0x9e3779b9 ;  /* 0x9e3779b9b8b57836 */ /* 0x004fe20000000000 */
[----:B------:R-:W-:-:S03]  /*0190*/  IADD3 R180, PT, PT, R185, -0x4498517b, RZ ;  /* 0xbb67ae85b9b47810 */ /* 0x000fc60007ffe0ff */
[----:B------:R-:W-:Y:S01]  /*01a0*/  @P0 IMAD.X R201, RZ, RZ, R3, P1 ;  /* 0x000000ffffc90224 */ /* 0x000fe200008e0603 */
        /* <DEDUP_REMOVED lines=17> */
[----:B------:R-:W-:Y:S01]  /*02c0*/  VIADD R9, R184, 0x8ff34781 ;  /* 0x8ff34781b8097836 */ /* 0x000fe20000000000 */
[----:B------:R-:W-:Y:S06]  /*02d0*/  BRA.U UP0, `(.L_x_4196) ;  /* 0x0000000500607547 */ /* 0x000fec000b800000 */
        /* <DEDUP_REMOVED lines=57> */
.L_x_4197:
        /* <DEDUP_REMOVED lines=31> */
.L_x_4196:
        /* <DEDUP_REMOVED lines=45> */
.L_x_4199:
[----:B------:R-:W0:Y:S08]  /*0b30*/  LDC.64 R2, c[0x0][0x3d0] ;  /* 0x0000f400ff027b82 */ /* 0x000e300000000a00 */
[----:B------:R-:W1:Y:S08]  /*0b40*/  LDC.64 R4, c[0x0][0x438] ;  /* 0x00010e00ff047b82 */ /* 0x000e700000000a00 */
[----:B------:R-:W2:Y:S01]  /*0b50*/  LDC.64 R24, c[0x0][0x3d8] ;  /* 0x0000f600ff187b82 */ /* 0x000ea20000000a00 */
[----:B0-----:R-:W-:-:S05]  /*0b60*/  IMAD.WIDE.U32 R2, R187, 0x20, R2 ;  /* 0x00000020bb027825 */ /* 0x001fca00078e0002 */
[----:B------:R-:W5:Y:S01]  /*0b70*/  LDG.E.128 R56, desc[UR8][R2.64] ;  /* 0x0000000802387981 */ /* 0x000f62000c1e1d00 */
[----:B-1----:R-:W-:-:S03]  /*0b80*/  IMAD.WIDE.U32 R4, R187, 0x20, R4 ;  /* 0x00000020bb047825 */ /* 0x002fc600078e0004 */
[----:B------:R-:W5:Y:S04]  /*0b90*/  LDG.E.128 R60, desc[UR8][R2.64+0x10] ;  /* 0x00001008023c7981 */ /* 0x000f68000c1e1d00 */
[----:B------:R-:W5:Y:S01]  /*0ba0*/  LDG.E.128 R64, desc[UR8][R2.64+0x2000] ;  /* 0x0020000802407981 */ /* 0x000f62000c1e1d00 */
[----:B--2---:R-:W-:-:S03]  /*0bb0*/  IMAD.WIDE.U32 R128, R187, 0x20, R24 ;  /* 0x00000020bb807825 */ /* 0x004fc600078e0018 */
[----:B------:R-:W5:Y:S04]  /*0bc0*/  LDG.E.128 R68, desc[UR8][R2.64+0x2010] ;  /* 0x0020100802447981 */ /* 0x000f68000c1e1d00 */
        /* <DEDUP_REMOVED lines=11> */
[----:B------:R-:W5:Y:S01]  /*0c80*/  LDG.E.128 R24, desc[UR8][R4.64+0x6010] ;  /* 0x0060100804187981 */ /* 0x000f62000c1e1d00 */
[----:B------:R-:W-:-:S02]  /*0c90*/  CS2R R122, SRZ ;  /* 0x00000000007a7805 */ /* 0x000fc4000001ff00 */
[----:B------:R-:W-:Y:S02]  /*0ca0*/  CS2R R120, SRZ ;  /* 0x0000000000787805 */ /* 0x000fe4000001ff00 */
[----:B------:R-:W-:Y:S01]  /*0cb0*/  CS2R R126, SRZ ;  /* 0x00000000007e7805 */ /* 0x000fe2000001ff00 */
[----:B------:R-:W5:Y:S01]  /*0cc0*/  LDG.E.128 R88, desc[UR8][R128.64] ;  /* 0x0000000880587981 */ /* 0x000f62000c1e1d00 */
[----:B------:R-:W-:Y:S02]  /*0cd0*/  CS2R R124, SRZ ;  /* 0x00000000007c7805 */ /* 0x000fe4000001ff00 */
[----:B------:R-:W-:Y:S02]  /*0ce0*/  CS2R R130, SRZ ;  /* 0x0000000000827805 */ /* 0x000fe4000001ff00 */
[----:B------:R-:W-:Y:S01]  /*0cf0*/  CS2R R134, SRZ ;  /* 0x0000000000867805 */ /* 0x000fe2000001ff00 */
        /* <DEDUP_REMOVED lines=12> */
[----:B------:R-:W5:Y:S04]  /*0dc0*/  LDG.E.128 R104, desc[UR8][R128.64+0x4000] ;  /* 0x0040000880687981 */ /* 0x000f68000c1e1d00 */
[----:B------:R-:W5:Y:S04]  /*0dd0*/  LDG.E.128 R108, desc[UR8][R128.64+0x4010] ;  /* 0x00401008806c7981 */ /* 0x000f68000c1e1d00 */
[----:B------:R-:W5:Y:S04]  /*0de0*/  LDG.E.128 R112, desc[UR8][R128.64+0x6000] ;  /* 0x0060000880707981 */ /* 0x000f68000c1e1d00 */
[----:B------:R0:W5:Y:S02]  /*0df0*/  LDG.E.128 R116, desc[UR8][R128.64+0x6010] ;  /* 0x0060100880747981 */ /* 0x000164000c1e1d00 */
[----:B0-----:R-:W-:-:S07]  /*0e00*/  CS2R R128, SRZ ;  /* 0x0000000000807805 */ /* 0x001fce000001ff00 */
.L_x_4198:
[----:B------:R-:W1:Y:S02]  /*0e10*/  LDCU UR4, c[0x0][0x384] ;  /* 0x00007080ff0477ac */ /* 0x000e640008000800 */
[----:B-1----:R-:W-:-:S13]  /*0e20*/  ISETP.GE.AND P0, PT, R186, UR4, PT ;  /* 0x00000004ba007c0c */ /* 0x002fda000bf06270 */
[----:B------:R-:W-:Y:S05]  /*0e30*/  @P0 EXIT ;  /* 0x000000000000094d */ /* 0x000fea0003800000 */
[----:B0---4-:R-:W-:Y:S01]  /*0e40*/  IMAD.HI.U32 R3, R182, -0x326172a9, RZ ;  /* 0xcd9e8d57b6037827 */ /* 0x011fe200078e00ff */
[----:B------:R-:W0:Y:S01]  /*0e50*/  LDCU.64 UR4, c[0x0][0x398] ;  /* 0x00007300ff0477ac */ /* 0x000e220008000a00 */
[----:B------:R-:W-:Y:S02]  /*0e60*/  LOP3.LUT R0, R0, 0xffffffdf, RZ, 0xc0, !PT ;  /* 0xffffffdf00007812 */ /* 0x000fe400078ec0ff */
[C---:B------:R-:W-:Y:S01]  /*0e70*/  IMAD.HI.U32 R5, R7.reuse, -0x2daee0ad, RZ ;  /* 0xd2511f5307057827 */ /* 0x040fe200078e00ff */
[----:B------:R-:W-:Y:S01]  /*0e80*/  LOP3.LUT R3, R6, R3, R184, 0x96, !PT ;  /* 0x0000000306037212 */ /* 0x000fe200078e96b8 */
[----:B------:R-:W1:Y:S01]  /*0e90*/  LDCU UR6, c[0x0][0x404] ;  /* 0x00008080ff0677ac */ /* 0x000e620008000800 */
        /* <DEDUP_REMOVED lines=12> */
[----:B0-----:R-:W-:Y:S01]  /*0f60*/  UISETP.NE.U32.AND UP0, UPT, UR4, URZ, UPT ;  /* 0x000000ff0400728c */ /* 0x001fe2000bf05070 */
[----:B------:R-:W0:Y:S02]  /*0f70*/  LDCU.U8 UR4, c[0x0][0x410] ;  /* 0x00008200ff0477ac */ /* 0x000e240008000000 */
[----:B------:R-:W-:Y:S01]  /*0f80*/  IMAD R153, R3, -0x2daee0ad, RZ ;  /* 0xd2511f5303997824 */ /* 0x000fe200078e02ff */
[----:B------:R-:W-:Y:S01]  /*0f90*/  LOP3.LUT R4, R23, R5, R4, 0x96, !PT ;  /* 0x0000000517047212 */ /* 0x000fe200078e9604 */
[----:B------:R-:W-:Y:S01]  /*0fa0*/  IMAD.HI.U32 R3, R2, -0x2daee0ad, RZ ;  /* 0xd2511f5302037827 */ /* 0x000fe200078e00ff */
[----:B------:R-:W-:Y:S01]  /*0fb0*/  UISETP.NE.AND.EX UP0, UPT, UR5, URZ, UPT, UP0 ;  /* 0x000000ff0500728c */ /* 0x000fe2000bf05300 */
[----:B------:R-:W4:Y:S02]  /*0fc0*/  LDCU UR11, c[0x0][0x400] ;  /* 0x00008000ff0b77ac */ /* 0x000f240008000800 */
[----:B------:R-:W-:Y:S01]  /*0fd0*/  IMAD.HI.U32 R5, R4, -0x2daee0ad, RZ ;  /* 0xd2511f5304057827 */ /* 0x000fe200078e00ff */
[----:B------:R-:W-:-:S02]  /*0fe0*/  LOP3.LUT R3, R22, R153, R3, 0x96, !PT ;  /* 0x0000009916037212 */ /* 0x000fc400078e9603 */
[----:B------:R-:W-:Y:S01]  /*0ff0*/  PLOP3.LUT P0, PT, PT, PT, UP0, 0x80, 0x8 ;  /* 0x000000000008781c */ /* 0x000fe20003f0f008 */
[----:B------:R-:W-:Y:S01]  /*1000*/  IMAD R153, R2, -0x2daee0ad, RZ ;  /* 0xd2511f5302997824 */ /* 0x000fe200078e02ff */
[----:B------:R-:W1:Y:S01]  /*1010*/  LDCU.64 UR12, c[0x0][0x3a0] ;  /* 0x00007400ff0c77ac */ /* 0x000e620008000a00 */
[----:B------:R-:W-:Y:S02]  /*1020*/  IMAD R152, R152, -0x326172a9, RZ ;  /* 0xcd9e8d5798987824 */ /* 0x000fe400078e02ff */
[C---:B------:R-:W-:Y:S01]  /*1030*/  IMAD.HI.U32 R2, R3.reuse, -0x326172a9, RZ ;  /* 0xcd9e8d5703027827 */ /* 0x040fe200078e00ff */
[----:B------:R-:W-:Y:S01]  /*1040*/  LOP3.LUT R5, R20, R153, R5, 0x96, !PT ;  /* 0x0000009914057212 */ /* 0x000fe200078e9605 */
[----:B------:R-:W-:Y:S01]  /*1050*/  UPLOP3.LUT UP0, UPT, UPT, UPT, UPT, 0x40, 0x4 ;  /* 0x000000000004789c */ /* 0x000fe20003f0e870 */
[----:B0-----:R-:W-:Y:S01]  /*1060*/  ISETP.NE.AND P1, PT, RZ, UR4, PT ;  /* 0x00000004ff007c0c */ /* 0x001fe2000bf25270 */
        /* <DEDUP_REMOVED lines=9> */
[----:B------:R-:W-:-:S03]  /*1100*/  @P1 LOP3.LUT R0, R0, 0x20, RZ, 0xfc, !PT ;  /* 0x0000002000001812 */ /* 0x000fc600078efcff */
        /* <DEDUP_REMOVED lines=27> */
[----:B------:R-:W-:Y:S01]  /*12c0*/  IMAD.MOV.U32 R3, RZ, RZ, RZ ;  /* 0x000000ffff037224 */ /* 0x000fe200078e00ff */
[----:B------:R-:W-:Y:S01]  /*12d0*/  LOP3.LUT R4, R9, R154, R4, 0x96, !PT ;  /* 0x0000009a09047212 */ /* 0x000fe200078e9604 */
[----:B------:R-:W-:Y:S02]  /*12e0*/  IMAD R196, R152, -0x2daee0ad, RZ ;  /* 0xd2511f5398c47824 */ /* 0x000fe400078e02ff */
[----:B-1234-:R-:W-:-:S07]  /*12f0*/  IMAD R2, R153, -0x326172a9, RZ ;  /* 0xcd9e8d5799027824 */ /* 0x01efce00078e02ff */
.L_x_4500:
[----:B------:R-:W-:Y:S01]  /*1300*/  ISETP.NE.U32.AND P1, PT, RZ, UR12, PT ;  /* 0x0000000cff007c0c */ /* 0x000fe2000bf25070 */
[----:B0-----:R-:W0:Y:S01]  /*1310*/  @P0 LDC.64 R170, c[0x0][0x398] ;  /* 0x0000e600ffaa0b82 */ /* 0x001e220000000a00 */
        /* <DEDUP_REMOVED lines=12> */
[----:B-1----:R-:W-:-:S04]  /*13e0*/  ISETP.NE.U32.AND P0, PT, R166, RZ, PT ;  /* 0x000000ffa600720c */ /* 0x002fc80003f05070 */
[----:B------:R-:W-:Y:S01]  /*13f0*/  ISETP.NE.AND.EX P0, PT, R167, RZ, PT, P0 ;  /* 0x000000ffa700720c */ /* 0x000fe20003f05300 */
[----:B0-----:R-:W-:-:S06]  /*1400*/  IMAD.WIDE.U32 R160, R168, 0x10, R216 ;  /* 0x00000010a8a07825 */ /* 0x001fcc00078e00d8 */
[----:B-----5:R-:W5:Y:S01]  /*1410*/  LDG.E.128 R160, desc[UR8][R160.64] ;  /* 0x00000008a0a07981 */ /* 0x020f62000c1e1d00 */
        /* <DEDUP_REMOVED lines=25> */
.L_x_4202:
        /* <DEDUP_REMOVED lines=12> */
.L_x_4203:
        /* <DEDUP_REMOVED lines=42> */
.L_x_4201:
[----:B------:R-:W-:Y:S01]  /*1910*/  I2FP.F32.U32 R164, R164 ;  /* 0x000000a400a47245 */ /* 0x000fe20000201000 */
[----:B-----5:R-:W-:Y:S01]  /*1920*/  IMAD.U32 R170, R160, 0x10000, RZ ;  /* 0x00010000a0aa7824 */ /* 0x020fe200078e00ff */
[----:B------:R-:W-:Y:S01]  /*1930*/  UMOV UR5, UR7 ;  /* 0x0000000700057c82 */ /* 0x000fe20008000000 */
[----:B------:R-:W-:Y:S01]  /*1940*/  UMOV UR4, UR6 ;  /* 0x0000000600047c82 */ /* 0x000fe20008000000 */
[----:B------:R-:W-:Y:S01]  /*1950*/  ISETP.NE.AND P2, PT, R172, 0x1, PT ;  /* 0x00000001ac00780c */ /* 0x000fe20003f45270 */
[----:B------:R-:W-:Y:S01]  /*1960*/  FFMA.FTZ R164, R164, R179, 1.1641532182693481445e-10 ;  /* 0x2f000000a4a47423 */ /* 0x000fe200000100b3 */
[----:B------:R-:W-:Y:S01]  /*1970*/  FMUL.FTZ R170, R170, UR5 ;  /* 0x00000005aaaa7c20 */ /* 0x000fe20008410000 */
[----:B------:R-:W-:Y:S01]  /*1980*/  @P1 IMAD.U32 R171, R156, 0x10000, RZ ;  /* 0x000100009cab1824 */ /* 0x000fe200078e00ff */
[----:B------:R-:W-:Y:S01]  /*1990*/  LOP3.LUT R0, R0, 0xfffffff7, RZ, 0xc0, !PT ;  /* 0xfffffff700007812 */ /* 0x000fe200078ec0ff */
[----:B------:R-:W-:Y:S01]  /*19a0*/  HFMA2 R173, -RZ, RZ, 0, 1.1920928955078125e-07 ;  /* 0x00000002ffad7431 */ /* 0x000fe200000001ff */
[----:B------:R-:W-:-:S02]  /*19b0*/  FSETP.GTU.FTZ.AND P0, PT, R164, UR4, PT ;  /* 0x00000004a4007c0b */ /* 0x000fc4000bf1c000 */
[----:B------:R-:W-:Y:S02]  /*19c0*/  PRMT R160, R160, 0x7632, R160 ;  /* 0x00007632a0a07816 */ /* 0x000fe400000000a0 */
        /* <DEDUP_REMOVED lines=15> */
.L_x_4205:
        /* <DEDUP_REMOVED lines=12> */
.L_x_4206:
        /* <DEDUP_REMOVED lines=41> */
[----:B------:R-:W-:Y:S01]  /*1e10*/  LOP3.LUT R5, R8, R172, R197, 0x96, !PT ;  /* 0x000000ac08057212 */ /* 0x000fe200078e96c5 */
[----:B------:R-:W-:-:S07]  /*1e20*/  IMAD.MOV.U32 R204, RZ, RZ, R196 ;  /* 0x000000ffffcc7224 */ /* 0x000fce00078e00c4 */
.L_x_4204:
[----:B------:R-:W-:Y:S01]  /*1e30*/  I2FP.F32.U32 R172, R171 ;  /* 0x000000ab00ac7245 */ /* 0x000fe20000201000 */
[----:B------:R-:W-:Y:S01]  /*1e40*/  IMAD.U32 R160, R160, 0x10000, RZ ;  /* 0x00010000a0a07824 */ /* 0x000fe200078e00ff */
[----:B------:R-:W-:Y:S01]  /*1e50*/  ISETP.NE.AND P2, PT, R173, 0x1, PT ;  /* 0x00000001ad00780c */ /* 0x000fe20003f45270 */
[----:B------:R-:W-:Y:S01]  /*1e60*/  @P1 IMAD.U32 R169, R169, 0x10000, RZ ;  /* 0x00010000a9a91824 */ /* 0x000fe200078e00ff */
        /* <DEDUP_REMOVED lines=20> */
.L_x_4208:
        /* <DEDUP_REMOVED lines=12> */
.L_x_4209:
        /* <DEDUP_REMOVED lines=43> */
.L_x_4207:
[----:B------:R-:W-:Y:S01]  /*2320*/  I2FP.F32.U32 R176, R169 ;  /* 0x000000a900b07245 */ /* 0x000fe20000201000 */
[----:B------:R-:W-:Y:S01]  /*2330*/  IMAD.MOV.U32 R177, RZ, RZ, 0x2 ;  /* 0x00000002ffb17424 */ /* 0x000fe200078e00ff */
[----:B------:R-:W-:Y:S01]  /*2340*/  SHF.L.U32 R169, R161, 0x10, RZ ;  /* 0x00000010a1a97819 */ /* 0x000fe200000006ff */
[----:B------:R-:W-:Y:S01]  /*2350*/  IMAD.MOV.U32 R171, RZ, RZ, R2 ;  /* 0x000000ffffab7224 */ /* 0x000fe200078e0002 */
[----:B------:R-:W-:Y:S01]  /*2360*/  ISETP.NE.AND P2, PT, R175, 0x1, PT ;  /* 0x00000001af00780c */ /* 0x000fe20003f45270 */
[----:B------:R-:W-:Y:S01]  /*2370*/  FFMA.FTZ R176, R176, R179, 1.1641532182693481445e-10 ;  /* 0x2f000000b0b07423 */ /* 0x000fe200000100b3 */
[----:B------:R-:W-:Y:S01]  /*2380*/  LOP3.LUT R0, R0, 0xfffffffd, RZ, 0xc0, !PT ;  /* 0xfffffffd00007812 */ /* 0x000fe200078ec0ff */
[----:B------:R-:W-:Y:S01]  /*2390*/  FMUL.FTZ R169, R169, UR5 ;  /* 0x00000005a9a97c20 */ /* 0x000fe20008410000 */
[----:B------:R-:W-:Y:S02]  /*23a0*/  PRMT R161, R161, 0x7632, R161 ;  /* 0x00007632a1a17816 */ /* 0x000fe400000000a1 */
        /* <DEDUP_REMOVED lines=16> */
.L_x_4211:
        /* <DEDUP_REMOVED lines=12> */
.L_x_4212:
        /* <DEDUP_REMOVED lines=41> */
[----:B------:R-:W-:Y:S01]  /*2800*/  LOP3.LUT R5, R8, R176, R197, 0x96, !PT ;  /* 0x000000b008057212 */ /* 0x000fe200078e96c5 */
[----:B------:R-:W-:-:S07]  /*2810*/  IMAD.MOV.U32 R204, RZ, RZ, R196 ;  /* 0x000000ffffcc7224 */ /* 0x000fce00078e00c4 */
.L_x_4210:
[----:B------:R-:W-:Y:S01]  /*2820*/  I2FP.F32.U32 R176, R171 ;  /* 0x000000ab00b07245 */ /* 0x000fe20000201000 */
[----:B------:R-:W-:Y:S01]  /*2830*/  IMAD.U32 R161, R161, 0x10000, RZ ;  /* 0x00010000a1a17824 */ /* 0x000fe200078e00ff */
[----:B------:R-:W-:Y:S01]  /*2840*/  ISETP.NE.AND P2, PT, R177, 0x1, PT ;  /* 0x00000001b100780c */ /* 0x000fe20003f45270 */
[----:B------:R-:W-:Y:S01]  /*2850*/  IMAD.MOV.U32 R196, RZ, RZ, 0x2 ;  /* 0x00000002ffc47424 */ /* 0x000fe200078e00ff */
[----:B------:R-:W-:Y:S01]  /*2860*/  @P1 SHF.L.U32 R174, R174, 0x10, RZ ;  /* 0x00000010aeae1819 */ /* 0x000fe200000006ff */
[----:B------:R-:W-:Y:S01]  /*2870*/  FFMA.FTZ R176, R176, R179, 1.1641532182693481445e-10 ;  /* 0x2f000000b0b07423 */ /* 0x000fe200000100b3 */
[----:B------:R-:W-:Y:S01]  /*2880*/  FMUL.FTZ R161, R161, UR5 ;  /* 0x00000005a1a17c20 */ /* 0x000fe20008410000 */
[----:B------:R-:W-:-:S03]  /*2890*/  IMAD.MOV.U32 R171, RZ, RZ, R2 ;  /* 0x000000ffffab7224 */ /* 0x000fc600078e0002 */
[----:B------:R-:W-:-:S04]  /*28a0*/  FSETP.GTU.FTZ.AND P0, PT, R176, UR4, PT ;  /* 0x00000004b0007c0b */ /* 0x000fc8000bf1c000 */
        /* <DEDUP_REMOVED lines=13> */
.L_x_4214:
        /* <DEDUP_REMOVED lines=12> */
.L_x_4215:
        /* <DEDUP_REMOVED lines=43> */
.L_x_4213:
[----:B------:R-:W-:Y:S01]  /*2cf0*/  I2FP.F32.U32 R174, R171 ;  /* 0x000000ab00ae7245 */ /* 0x000fe20000201000 */
[----:B------:R-:W-:Y:S01]  /*2d00*/  IMAD.U32 R171, R162, 0x10000, RZ ;  /* 0x00010000a2ab7824 */ /* 0x000fe200078e00ff */
[----:B------:R-:W-:Y:S01]  /*2d10*/  ISETP.NE.AND P3, PT, R196, 0x1, PT ;  /* 0x00000001c400780c */ /* 0x000fe20003f65270 */
[----:B------:R-:W-:Y:S02]  /*2d20*/  @P1 IMAD.U32 R177, R158, 0x10000, RZ ;  /* 0x000100009eb11824 */ /* 0x000fe400078e00ff */
[----:B------:R-:W-:Y:S02]  /*2d30*/  HFMA2 R197, -RZ, RZ, 0, 1.1920928955078125e-07 ;  /* 0x00000002ffc57431 */ /* 0x000fe400000001ff */
[----:B------:R-:W-:Y:S01]  /*2d40*/  FFMA.FTZ R174, R174, R179, 1.1641532182693481445e-10 ;  /* 0x2f000000aeae7423 */ /* 0x000fe200000100b3 */
[----:B------:R-:W-:Y:S01]  /*2d50*/  FMUL.FTZ R171, R171, UR5 ;  /* 0x00000005abab7c20 */ /* 0x000fe20008410000 */
[----:B------:R-:W-:-:S03]  /*2d60*/  IMAD.MOV.U32 R176, RZ, RZ, R2 ;  /* 0x000000ffffb07224 */ /* 0x000fc600078e0002 */
[----:B------:R-:W-:-:S04]  /*2d70*/  FSETP.GTU.FTZ.AND P2, PT, R174, UR4, PT ;  /* 0x00000004ae007c0b */ /* 0x000fc8000bf5c000 */
[----:B------:R-:W-:Y:S02]  /*2d80*/  FSEL R174, R171, RZ, !P2 ;  /* 0x000000ffabae7208 */ /* 0x000fe40005000000 */
[----:B------:R-:W-:Y:S02]  /*2d90*/  PRMT R171, R162, 0x7632, R171 ;  /* 0x00007632a2ab7816 */ /* 0x000fe400000000ab */
        /* <DEDUP_REMOVED lines=12> */
.L_x_4217:
        /* <DEDUP_REMOVED lines=12> */
.L_x_4218:
        /* <DEDUP_REMOVED lines=43> */
.L_x_4216:
        /* <DEDUP_REMOVED lines=22> */
.L_x_4220:
        /* <DEDUP_REMOVED lines=12> */
.L_x_4221:
        /* <DEDUP_REMOVED lines=43> */
.L_x_4219:
[----:B------:R-:W-:Y:S01]  /*36a0*/  I2FP.F32.U32 R178, R177 ;  /* 0x000000b100b27245 */ /* 0x000fe20000201000 */
[----:B------:R-:W-:Y:S01]  /*36b0*/  @P1 IMAD.U32 R196, R159, 0x10000, RZ ;  /* 0x000100009fc41824 */ /* 0x000fe200078e00ff */
[----:B------:R-:W-:Y:S01]  /*36c0*/  SHF.L.U32 R177, R163, 0x10, RZ ;  /* 0x00000010a3b17819 */ /* 0x000fe200000006ff */
[----:B------:R-:W-:Y:S01]  /*36d0*/  IMAD.MOV.U32 R208, RZ, RZ, 0x2 ;  /* 0x00000002ffd07424 */ /* 0x000fe200078e00ff */
[----:B------:R-:W-:Y:S01]  /*36e0*/  ISETP.NE.AND P5, PT, R198, 0x1, PT ;  /* 0x00000001c600780c */ /* 0x000fe20003fa5270 */
[----:B------:R-:W-:Y:S01]  /*36f0*/  FFMA.FTZ R178, R178, R179, 1.1641532182693481445e-10 ;  /* 0x2f000000b2b27423 */ /* 0x000fe200000100b3 */
[----:B------:R-:W-:Y:S02]  /*3700*/  IMAD.MOV.U32 R197, RZ, RZ, R2 ;  /* 0x000000ffffc57224 */ /* 0x000fe400078e0002 */
[----:B------:R-:W-:Y:S02]  /*3710*/  FMUL.FTZ R177, R177, UR5 ;  /* 0x00000005b1b17c20 */ /* 0x000fe40008410000 */
[----:B------:R-:W-:-:S02]  /*3720*/  FSETP.GTU.FTZ.AND P4, PT, R178, UR4, PT ;  /* 0x00000004b2007c0b */ /* 0x000fc4000bf9c000 */
[----:B------:R-:W-:Y:S02]  /*3730*/  PRMT R178, R163, 0x7632, R178 ;  /* 0x00007632a3b27816 */ /* 0x000fe400000000b2 */
        /* <DEDUP_REMOVED lines=13> */
.L_x_4223:
        /* <DEDUP_REMOVED lines=12> */
.L_x_4224:
        /* <DEDUP_REMOVED lines=43> */
.L_x_4222:
[----:B------:R-:W-:Y:S01]  /*3b80*/  I2FP.F32.U32 R196, R197 ;  /* 0x000000c500c47245 */ /* 0x000fe20000201000 */
[----:B------:R-:W-:Y:S01]  /*3b90*/  IMAD.U32 R178, R178, 0x10000, RZ ;  /* 0x00010000b2b27824 */ /* 0x000fe200078e00ff */
[----:B------:R-:W-:Y:S02]  /*3ba0*/  @P1 SHF.L.U32 R165, R165, 0x10, RZ ;  /* 0x00000010a5a51819 */ /* 0x000fe400000006ff */
[----:B------:R-:W-:Y:S01]  /*3bb0*/  PRMT R162, R162, 0x5410, R171 ;  /* 0x00005410a2a27816 */ /* 0x000fe200000000ab */
[----:B------:R-:W-:Y:S01]  /*3bc0*/  FFMA.FTZ R196, R196, R179, 1.1641532182693481445e-10 ;  /* 0x2f000000c4c47423 */ /* 0x000fe200000100b3 */
[----:B------:R-:W-:Y:S01]  /*3bd0*/  FMUL.FTZ R178, R178, UR5 ;  /* 0x00000005b2b27c20 */ /* 0x000fe20008410000 */
[----:B------:R-:W-:Y:S02]  /*3be0*/  PRMT R161, R169, 0x5410, R161 ;  /* 0x00005410a9a17816 */ /* 0x000fe400000000a1 */
[----:B------:R-:W-:Y:S02]  /*3bf0*/  PRMT R160, R164, 0x5410, R160 ;  /* 0x00005410a4a07816 */ /* 0x000fe400000000a0 */
[----:B------:R-:W-:-:S04]  /*3c00*/  FSETP.GTU.FTZ.AND P5, PT, R196, UR4, PT ;  /* 0x00000004c4007c0b */ /* 0x000fc8000bfbc000 */
[----:B------:R-:W-:Y:S02]  /*3c10*/  FSEL R178, R178, RZ, !P5 ;  /* 0x000000ffb2b27208 */ /* 0x000fe40006800000 */
[----:B------:R-:W-:-:S03]  /*3c20*/  PLOP3.LUT P5, PT, P5, PT, PT, 0x8, 0x80 ;  /* 0x000000000080781c */ /* 0x000fc60002fae170 */
[----:B------:R-:W-:-:S05]  /*3c30*/  @P1 FADD.FTZ R178, R178, R165 ;  /* 0x000000a5b2b21221 */ /* 0x000fca0000010000 */
[----:B------:R-:W-:-:S04]  /*3c40*/  F2FP.BF16.F32.PACK_AB R165, RZ, R178 ;  /* 0x000000b2ffa5723e */ /* 0x000fc800000010ff */
[----:B------:R-:W-:Y:S01]  /*3c50*/  PRMT R163, R163, 0x5410, R165 ;  /* 0x00005410a3a37816 */ /* 0x000fe200000000a5 */
[----:B------:R-:W-:Y:S06]  /*3c60*/  BRA `(.L_x_4225) ;  /* 0x0000004c00747947 */ /* 0x000fec0003800000 */
.L_x_4200:
        /* <DEDUP_REMOVED lines=15> */
.L_x_4227:
        /* <DEDUP_REMOVED lines=12> */
.L_x_4228:
        /* <DEDUP_REMOVED lines=42> */
.L_x_4226:
[----:B------:R-:W-:Y:S01]  /*40c0*/  I2FP.F32.U32 R170, R170 ;  /* 0x000000aa00aa7245 */ /* 0x000fe20000201000 */
[----:B------:R-:W-:Y:S01]  /*40d0*/  UMOV UR4, UR6 ;  /* 0x0000000600047c82 */ /* 0x000fe20008000000 */
[----:B------:R-:W-:Y:S01]  /*40e0*/  ISETP.NE.AND P2, PT, R176, 0x1, PT ;  /* 0x00000001b000780c */ /* 0x000fe20003f45270 */
[----:B------:R-:W-:Y:S01]  /*40f0*/  UMOV UR5, UR7 ;  /* 0x0000000700057c82 */ /* 0x000fe20008000000 */
[----:B-----5:R-:W-:Y:S01]  /*4100*/  SHF.L.U32 R172, R160, 0x10, RZ ;  /* 0x00000010a0ac7819 */ /* 0x020fe200000006ff */
[----:B------:R-:W-:Y:S01]  /*4110*/  FFMA.FTZ R170, R170, R179, 1.1641532182693481445e-10 ;  /* 0x2f000000aaaa7423 */ /* 0x000fe200000100b3 */
[----:B------:R-:W-:Y:S01]  /*4120*/  LOP3.LUT R0, R0, 0xfffffff7, RZ, 0xc0, !PT ;  /* 0xfffffff700007812 */ /* 0x000fe200078ec0ff */
[----:B------:R-:W-:Y:S02]  /*4130*/  IMAD.MOV.U32 R189, RZ, RZ, 0x2 ;  /* 0x00000002ffbd7424 */ /* 0x000fe400078e00ff */
[----:B------:R-:W-:Y:S01]  /*4140*/  FMUL.FTZ R173, R172, UR5 ;  /* 0x00000005acad7c20 */ /* 0x000fe20008410000 */
[----:B------:R-:W-:Y:S01]  /*4150*/  FSETP.GTU.FTZ.AND P0, PT, R170, UR4, PT ;  /* 0x00000004aa007c0b */ /* 0x000fe2000bf1c000 */
[----:B------:R-:W-:Y:S01]  /*4160*/  IMAD.MOV.U32 R170, RZ, RZ, R2 ;  /* 0x000000ffffaa7224 */ /* 0x000fe200078e0002 */
[----:B------:R-:W-:-:S02]  /*4170*/  PRMT R172, R160, 0x7632, R172 ;  /* 0x00007632a0ac7816 */ /* 0x000fc400000000ac */
        /* <DEDUP_REMOVED lines=12> */
.L_x_4230:
        /* <DEDUP_REMOVED lines=12> */
.L_x_4231:
        /* <DEDUP_REMOVED lines=43> */
.L_x_4229:
        /* <DEDUP_REMOVED lines=24> */
.L_x_4233:
        /* <DEDUP_REMOVED lines=12> */
.L_x_4234:
        /* <DEDUP_REMOVED lines=41> */
[----:B------:R-:W-:Y:S02]  /*4a80*/  LOP3.LUT R5, R8, R176, R191, 0x96, !PT ;  /* 0x000000b008057212 */ /* 0x000fe400078e96bf */
[----:B------:R-:W-:-:S07]  /*4a90*/  MOV R204, R190 ;  /* 0x000000be00cc7202 */ /* 0x000fce0000000f00 */
.L_x_4232:
        /* <DEDUP_REMOVED lines=21> */
.L_x_4236:
        /* <DEDUP_REMOVED lines=12> */
.L_x_4237:
        /* <DEDUP_REMOVED lines=43> */
.L_x_4235:
[----:B------:R-:W-:Y:S01]  /*4f60*/  I2FP.F32.U32 R176, R173 ;  /* 0x000000ad00b07245 */ /* 0x000fe20000201000 */
[----:B------:R-:W-:Y:S01]  /*4f70*/  IMAD.MOV.U32 R177, RZ, RZ, 0x2 ;  /* 0x00000002ffb17424 */ /* 0x000fe200078e00ff */
[----:B------:R-:W-:Y:S02]  /*4f80*/  SHF.L.U32 R171, R171, 0x10, RZ ;  /* 0x00000010abab7819 */ /* 0x000fe400000006ff */
[----:B------:R-:W-:Y:S01]  /*4f90*/  ISETP.NE.AND P2, PT, R190, 0x1, PT ;  /* 0x00000001be00780c */ /* 0x000fe20003f45270 */
[----:B------:R-:W-:Y:S02]  /*4fa0*/  FFMA.FTZ R176, R176, R179, 1.1641532182693481445e-10 ;  /* 0x2f000000b0b07423 */ /* 0x000fe400000100b3 */
[----:B------:R-:W-:-:S03]  /*4fb0*/  FMUL.FTZ R171, R171, UR5 ;  /* 0x00000005abab7c20 */ /* 0x000fc60008410000 */
[----:B------:R-:W-:Y:S01]  /*4fc0*/  FSETP.GTU.FTZ.AND P0, PT, R176, UR4, PT ;  /* 0x00000004b0007c0b */ /* 0x000fe2000bf1c000 */
[----:B------:R-:W-:-:S03]  /*4fd0*/  @P1 IMAD.U32 R176, R169, 0x10000, RZ ;  /* 0x00010000a9b01824 */ /* 0x000fc600078e00ff */
        /* <DEDUP_REMOVED lines=16> */
.L_x_4239:
        /* <DEDUP_REMOVED lines=12> */
.L_x_4240:
        /* <DEDUP_REMOVED lines=40> */
[----:B------:R-:W-:Y:S01]  /*5420*/  MOV R2, R192 ;  /* 0x000000c000027202 */ /* 0x000fe20000000f00 */
[----:B------:R-:W-:Y:S01]  /*5430*/  IMAD.MOV.U32 R204, RZ, RZ, R190 ;  /* 0x000000ffffcc7224 */ /* 0x000fe200078e00be */
[----:B------:R-:W-:-:S07]  /*5440*/  LOP3.LUT R5, R8, R176, R191, 0x96, !PT ;  /* 0x000000b008057212 */ /* 0x000fce00078e96bf */
.L_x_4238:
[----:B------:R-:W-:Y:S01]  /*5450*/  I2FP.F32.U32 R176, R171 ;  /* 0x000000ab00b07245 */ /* 0x000fe20000201000 */
[----:B------:R-:W-:Y:S01]  /*5460*/  IMAD.MOV.U32 R191, RZ, RZ, 0x2 ;  /* 0x00000002ffbf7424 */ /* 0x000fe200078e00ff */
[----:B------:R-:W-:Y:S01]  /*5470*/  ISETP.NE.AND P2, PT, R177, 0x1, PT ;  /* 0x00000001b100780c */ /* 0x000fe20003f45270 */
[----:B------:R-:W-:Y:S01]  /*5480*/  IMAD.MOV.U32 R173, RZ, RZ, R2 ;  /* 0x000000ffffad7224 */ /* 0x000fe200078e0002 */
[C---:B------:R-:W-:Y:S01]  /*5490*/  SHF.L.U32 R171, R161.reuse, 0x10, RZ ;  /* 0x00000010a1ab7819 */ /* 0x040fe200000006ff */
[----:B------:R-:W-:Y:S01]  /*54a0*/  FFMA.FTZ R176, R176, R179, 1.1641532182693481445e-10 ;  /* 0x2f000000b0b07423 */ /* 0x000fe200000100b3 */
[----:B------:R-:W-:Y:S02]  /*54b0*/  LOP3.LUT R0, R0, 0xfffffffd, RZ, 0xc0, !PT ;  /* 0xfffffffd00007812 */ /* 0x000fe400078ec0ff */
[----:B------:R-:W-:Y:S01]  /*54c0*/  PRMT R161, R161, 0x7632, R161 ;  /* 0x00007632a1a17816 */ /* 0x000fe200000000a1 */
[----:B------:R-:W-:Y:S01]  /*54d0*/  FMUL.FTZ R171, R171, UR5 ;  /* 0x00000005abab7c20 */ /* 0x000fe20008410000 */
        /* <DEDUP_REMOVED lines=13> */
.L_x_4242:
        /* <DEDUP_REMOVED lines=12> */
.L_x_4243:
        /* <DEDUP_REMOVED lines=43> */
.L_x_4241:
        /* <DEDUP_REMOVED lines=24> */
.L_x_4245:
        /* <DEDUP_REMOVED lines=12> */
.L_x_4246:
        /* <DEDUP_REMOVED lines=43> */
.L_x_4244:
        /* <DEDUP_REMOVED lines=19> */
.L_x_4248:
        /* <DEDUP_REMOVED lines=12> */
.L_x_4249:
        /* <DEDUP_REMOVED lines=43> */
.L_x_4247:
        /* <DEDUP_REMOVED lines=24> */
.L_x_4251:
        /* <DEDUP_REMOVED lines=12> */
.L_x_4252:
        /* <DEDUP_REMOVED lines=43> */
.L_x_4250:
[----:B------:R-:W-:Y:S01]  /*67a0*/  I2FP.F32.U32 R174, R174 ;  /* 0x000000ae00ae7245 */ /* 0x000fe20000201000 */
[----:B------:R-:W-:Y:S01]  /*67b0*/  IMAD.MOV.U32 R194, RZ, RZ, 0x2 ;  /* 0x00000002ffc27424 */ /* 0x000fe200078e00ff */
[----:B------:R-:W-:Y:S02]  /*67c0*/  ISETP.NE.AND P3, PT, R177, 0x1, PT ;  /* 0x00000001b100780c */ /* 0x000fe40003f65270 */
[----:B------:R-:W-:Y:S01]  /*67d0*/  SHF.L.U32 R176, R162, 0x10, RZ ;  /* 0x00000010a2b07819 */ /* 0x000fe200000006ff */
        /* <DEDUP_REMOVED lines=16> */
.L_x_4254:
        /* <DEDUP_REMOVED lines=12> */
.L_x_4255:
        /* <DEDUP_REMOVED lines=43> */
.L_x_4253:
[----:B------:R-:W-:Y:S01]  /*6c50*/  I2FP.F32.U32 R174, R174 ;  /* 0x000000ae00ae7245 */ /* 0x000fe20000201000 */
[----:B------:R-:W-:Y:S02]  /*6c60*/  IMAD.U32 R176, R154, 0x10000, RZ ;  /* 0x000100009ab07824 */ /* 0x000fe400078e00ff */
[----:B------:R-:W-:Y:S02]  /*6c70*/  @P1 IMAD.U32 R195, R158, 0x10000, RZ ;  /* 0x000100009ec31824 */ /* 0x000fe400078e00ff */
        /* <DEDUP_REMOVED lines=21> */
.L_x_4257:
        /* <DEDUP_REMOVED lines=12> */
.L_x_4258:
        /* <DEDUP_REMOVED lines=43> */
.L_x_4256:
        /* <DEDUP_REMOVED lines=19> */
.L_x_4260:
        /* <DEDUP_REMOVED lines=12> */
.L_x_4261:
        /* <DEDUP_REMOVED lines=43> */
.L_x_4259:
        /* <DEDUP_REMOVED lines=12> */
[--C-:B------:R-:W-:Y:S01]  /*76a0*/  @!P1 IMAD.MOV.U32 R176, RZ, RZ, R193.reuse ;  /* 0x000000ffffb09224 */ /* 0x100fe200078e00c1 */
[----:B------:R-:W-:Y:S02]  /*76b0*/  MOV R178, R2 ;  /* 0x0000000200b27202 */ /* 0x000fe40000000f00 */
[----:B------:R-:W-:Y:S02]  /*76c0*/  PRMT R193, R177, 0x7610, R193 ;  /* 0x00007610b1c17816 */ /* 0x000fe400000000c1 */
        /* <DEDUP_REMOVED lines=10> */
.L_x_4263:
        /* <DEDUP_REMOVED lines=12> */
.L_x_4264:
        /* <DEDUP_REMOVED lines=43> */
.L_x_4262:
        /* <DEDUP_REMOVED lines=20> */
.L_x_4266:
        /* <DEDUP_REMOVED lines=12> */
.L_x_4267:
        /* <DEDUP_REMOVED lines=43> */
.L_x_4265:
[----:B------:R-:W-:Y:S01]  /*7f90*/  I2FP.F32.U32 R194, R195 ;  /* 0x000000c300c27245 */ /* 0x000fe20000201000 */
[----:B------:R-:W-:Y:S02]  /*7fa0*/  IMAD.U32 R177, R155, 0x10000, RZ ;  /* 0x000100009bb17824 */ /* 0x000fe400078e00ff */
[----:B------:R-:W-:Y:S02]  /*7fb0*/  @P1 IMAD.U32 R198, R159, 0x10000, RZ ;  /* 0x000100009fc61824 */ /* 0x000fe400078e00ff */
        /* <DEDUP_REMOVED lines=21> */
.L_x_4269:
        /* <DEDUP_REMOVED lines=12> */
.L_x_4270:
        /* <DEDUP_REMOVED lines=43> */
.L_x_4268:
        /* <DEDUP_REMOVED lines=19> */
.L_x_4272:
        /* <DEDUP_REMOVED lines=14> */
.L_x_4273:
        /* <DEDUP_REMOVED lines=43> */
.L_x_4271:
[----:B------:R-:W-:Y:S01]  /*8940*/  I2FP.F32.U32 R196, R195 ;  /* 0x000000c300c47245 */ /* 0x000fe20000201000 */
[----:B------:R-:W-:Y:S01]  /*8950*/  @P1 IMAD.U32 R165, R165, 0x10000, RZ ;  /* 0x00010000a5a51824 */ /* 0x000fe200078e00ff */
[----:B------:R-:W-:Y:S02]  /*8960*/  SHF.L.U32 R164, R164, 0x10, RZ ;  /* 0x00000010a4a47819 */ /* 0x000fe400000006ff */
[----:B------:R-:W-:Y:S01]  /*8970*/  PRMT R162, R162, 0x5410, R202 ;  /* 0x00005410a2a27816 */ /* 0x000fe200000000ca */
[----:B------:R-:W-:Y:S01]  /*8980*/  FFMA.FTZ R196, R196, R179, 1.1641532182693481445e-10 ;  /* 0x2f000000c4c47423 */ /* 0x000fe200000100b3 */
[----:B------:R-:W-:Y:S01]  /*8990*/  PRMT R161, R171, 0x5410, R161 ;  /* 0x00005410aba17816 */ /* 0x000fe200000000a1 */
[----:B------:R-:W-:Y:S01]  /*89a0*/  FMUL.FTZ R164, R164, UR5 ;  /* 0x00000005a4a47c20 */ /* 0x000fe20008410000 */
[----:B------:R-:W-:Y:S02]  /*89b0*/  PRMT R160, R160, 0x5410, R169 ;  /* 0x00005410a0a07816 */ /* 0x000fe400000000a9 */
[----:B------:R-:W-:-:S04]  /*89c0*/  FSETP.GTU.FTZ.AND P6, PT, R196, UR4, PT ;  /* 0x00000004c4007c0b */ /* 0x000fc8000bfdc000 */
[----:B------:R-:W-:Y:S02]  /*89d0*/  FSEL R197, R164, RZ, !P6 ;  /* 0x000000ffa4c57208 */ /* 0x000fe40007000000 */
[----:B------:R-:W-:-:S03]  /*89e0*/  SEL R195, RZ, 0x1, P6 ;  /* 0x00000001ffc37807 */ /* 0x000fc60003000000 */
[----:B------:R-:W-:-:S04]  /*89f0*/  FADD.FTZ R164, R178, R197 ;  /* 0x000000c5b2a47221 */ /* 0x000fc80000010000 */
[--C-:B------:R-:W-:Y:S01]  /*8a00*/  @P1 FADD.FTZ R178, R165, R164.reuse ;  /* 0x000000a4a5b21221 */ /* 0x100fe20000010000 */
[----:B------:R-:W-:-:S05]  /*8a10*/  @!P1 IMAD.MOV.U32 R178, RZ, RZ, R164 ;  /* 0x000000ffffb29224 */ /* 0x000fca00078e00a4 */
[----:B------:R-:W-:-:S04]  /*8a20*/  F2FP.BF16.F32.PACK_AB R164, RZ, R178 ;  /* 0x000000b2ffa4723e */ /* 0x000fc800000010ff */
[----:B------:R-:W-:-:S07]  /*8a30*/  PRMT R163, R163, 0x5410, R164 ;  /* 0x00005410a3a37816 */ /* 0x000fce00000000a4 */
.L_x_4225:
        /* <DEDUP_REMOVED lines=10> */
[----:B------:R-:W-:Y:S01]  /*8ae0*/  SEL R200, RZ, 0x10000, !P4 ;  /* 0x00010000ffc87807 */ /* 0x000fe20006000000 */
[----:B------:R-:W2:Y:S01]  /*8af0*/  @P1 LDC.64 R198, c[0x0][0x3a0] ;  /* 0x0000e800ffc61b82 */ /* 0x000ea20000000a00 */
[----:B------:R-:W-:Y:S02]  /*8b00*/  SEL R171, RZ, 0x100, !P5 ;  /* 0x00000100ffab7807 */ /* 0x000fe40006800000 */
[----:B------:R-:W-:Y:S02]  /*8b10*/  LOP3.LUT P6, RZ, R0, 0x8, RZ, 0xc0, !PT ;  /* 0x0000000800ff7812 */ /* 0x000fe400078cc0ff */
        /* <DEDUP_REMOVED lines=34> */
.L_x_4274:
        /* <DEDUP_REMOVED lines=29> */
.L_x_4277:
        /* <DEDUP_REMOVED lines=12> */
.L_x_4278:
        /* <DEDUP_REMOVED lines=42> */
.L_x_4276:
[----:B------:R-:W-:Y:S01]  /*9270*/  I2FP.F32.U32 R188, R188 ;  /* 0x000000bc00bc7245 */ /* 0x000fe20000201000 */
[----:B------:R-:W-:Y:S01]  /*9280*/  IMAD.MOV.U32 R195, RZ, RZ, 0x2 ;  /* 0x00000002ffc37424 */ /* 0x000fe200078e00ff */
[----:B------:R-:W-:Y:S01]  /*9290*/  ISETP.NE.AND P3, PT, R194, 0x1, PT ;  /* 0x00000001c200780c */ /* 0x000fe20003f65270 */
[----:B------:R-:W-:Y:S01]  /*92a0*/  IMAD.MOV.U32 R192, RZ, RZ, R2 ;  /* 0x000000ffffc07224 */ /* 0x000fe200078e0002 */
[----:B------:R-:W-:Y:S01]  /*92b0*/  SHF.L.U32 R189, R160, 0x10, RZ ;  /* 0x00000010a0bd7819 */ /* 0x000fe200000006ff */
        /* <DEDUP_REMOVED lines=17> */
.L_x_4280:
        /* <DEDUP_REMOVED lines=12> */
.L_x_4281:
        /* <DEDUP_REMOVED lines=43> */
.L_x_4279:
        /* <DEDUP_REMOVED lines=9> */
[----:B------:R-:W-:-:S03]  /*97d0*/  SEL R188, RZ, 0x1, P2 ;  /* 0x00000001ffbc7807 */ /* 0x000fc60001000000 */
[----:B------:R-:W-:Y:S01]  /*97e0*/  FADD.FTZ R190, R190, R189 ;  /* 0x000000bdbebe7221 */ /* 0x000fe20000010000 */
[----:B------:R-:W-:-:S03]  /*97f0*/  IMAD.MOV.U32 R189, RZ, RZ, R2 ;  /* 0x000000ffffbd7224 */ /* 0x000fc600078e0002 */
        /* <DEDUP_REMOVED lines=12> */
.L_x_4283:
        /* <DEDUP_REMOVED lines=12> */
.L_x_4284:
        /* <DEDUP_REMOVED lines=43> */
.L_x_4282:
        /* <DEDUP_REMOVED lines=21> */
.L_x_4286:
        /* <DEDUP_REMOVED lines=12> */
.L_x_4287:
        /* <DEDUP_REMOVED lines=43> */
.L_x_4285:
[----:B------:R-:W-:Y:S01]  /*a0f0*/  I2FP.F32.U32 R190, R189 ;  /* 0x000000bd00be7245 */ /* 0x000fe20000201000 */
[----:B------:R-:W-:Y:S01]  /*a100*/  IMAD.MOV.U32 R195, RZ, RZ, 0x2 ;  /* 0x00000002ffc37424 */ /* 0x000fe200078e00ff */
[----:B------:R-:W-:Y:S02]  /*a110*/  SHF.L.U32 R171, R171, 0x10, RZ ;  /* 0x00000010abab7819 */ /* 0x000fe400000006ff */
[----:B------:R-:W-:Y:S01]  /*a120*/  ISETP.NE.AND P3, PT, R194, 0x1, PT ;  /* 0x00000001c200780c */ /* 0x000fe20003f65270 */
[----:B------:R-:W-:Y:S02]  /*a130*/  FFMA.FTZ R190, R190, R179, 1.1641532182693481445e-10 ;  /* 0x2f000000bebe7423 */ /* 0x000fe400000100b3 */
[----:B------:R-:W-:-:S03]  /*a140*/  FMUL.FTZ R171, R171, UR5 ;  /* 0x00000005abab7c20 */ /* 0x000fc60008410000 */
[----:B------:R-:W-:-:S04]  /*a150*/  FSETP.GTU.FTZ.AND P2, PT, R190, UR4, PT ;  /* 0x00000004be007c0b */ /* 0x000fc8000bf5c000 */
[----:B------:R-:W-:Y:S01]  /*a160*/  FSEL R189, R171, RZ, !P2 ;  /* 0x000000ffabbd7208 */ /* 0x000fe20005000000 */
[----:B------:R-:W-:-:S04]  /*a170*/  @P1 IMAD.U32 R171, R202, 0x10000, RZ ;  /* 0x00010000caab1824 */ /* 0x000fc800078e00ff */
[----:B------:R-:W-:Y:S01]  /*a180*/  FADD.FTZ R160, R160, R189 ;  /* 0x000000bda0a07221 */ /* 0x000fe20000010000 */
[----:B------:R-:W-:-:S03]  /*a190*/  SEL R189, RZ, 0x1, P2 ;  /* 0x00000001ffbd7807 */ /* 0x000fc60001000000 */
        /* <DEDUP_REMOVED lines=13> */
.L_x_4289:
        /* <DEDUP_REMOVED lines=12> */
.L_x_4290:
        /* <DEDUP_REMOVED lines=43> */
.L_x_4288:
        /* <DEDUP_REMOVED lines=22> */
.L_x_4292:
        /* <DEDUP_REMOVED lines=12> */
.L_x_4293:
        /* <DEDUP_REMOVED lines=43> */
.L_x_4291:
[----:B------:R-:W-:Y:S01]  /*aab0*/  I2FP.F32.U32 R160, R161 ;  /* 0x000000a100a07245 */ /* 0x000fe20000201000 */
[----:B------:R-:W-:Y:S02]  /*aac0*/  IMAD.U32 R161, R153, 0x10000, RZ ;  /* 0x0001000099a17824 */ /* 0x000fe400078e00ff */
[----:B------:R-:W-:Y:S02]  /*aad0*/  @P1 IMAD.U32 R199, R157, 0x10000, RZ ;  /* 0x000100009dc71824 */ /* 0x000fe400078e00ff */
[----:B------:R-:W-:Y:S01]  /*aae0*/  FFMA.FTZ R160, R160, R179, 1.1641532182693481445e-10 ;  /* 0x2f000000a0a07423 */ /* 0x000fe200000100b3 */
[----:B------:R-:W-:Y:S01]  /*aaf0*/  FMUL.FTZ R161, R161, UR5 ;  /* 0x00000005a1a17c20 */ /* 0x000fe20008410000 */
[----:B------:R-:W-:-:S03]  /*ab00*/  IMAD.MOV.U32 R195, RZ, RZ, 0x2 ;  /* 0x00000002ffc37424 */ /* 0x000fc600078e00ff */
[----:B------:R-:W-:-:S04]  /*ab10*/  FSETP.GTU.FTZ.AND P2, PT, R160, UR4, PT ;  /* 0x00000004a0007c0b */ /* 0x000fc8000bf5c000 */
[----:B------:R-:W-:-:S05]  /*ab20*/  FSEL R161, R161, RZ, !P2 ;  /* 0x000000ffa1a17208 */ /* 0x000fca0005000000 */
[----:B------:R-:W-:Y:S01]  /*ab30*/  FADD.FTZ R160, R190, R161 ;  /* 0x000000a1bea07221 */ /* 0x000fe20000010000 */
[----:B------:R-:W-:Y:S01]  /*ab40*/  SEL R190, RZ, 0x1, P2 ;  /* 0x00000001ffbe7807 */ /* 0x000fe20001000000 */
[----:B------:R-:W-:Y:S01]  /*ab50*/  IMAD.MOV.U32 R161, RZ, RZ, R2 ;  /* 0x000000ffffa17224 */ /* 0x000fe200078e0002 */
[----:B------:R-:W-:Y:S01]  /*ab60*/  ISETP.NE.AND P2, PT, R194, 0x1, PT ;  /* 0x00000001c200780c */ /* 0x000fe20003f45270 */
[----:B------:R-:W-:Y:S01]  /*ab70*/  @P1 FADD.FTZ R199, R199, R160 ;  /* 0x000000a0c7c71221 */ /* 0x000fe20000010000 */
[----:B------:R-:W-:-:S04]  /*ab80*/  @!P1 MOV R199, R160 ;  /* 0x000000a000c79202 */ /* 0x000fc80000000f00 */
        /* <DEDUP_REMOVED lines=10> */
.L_x_4295:
        /* <DEDUP_REMOVED lines=12> */
.L_x_4296:
        /* <DEDUP_REMOVED lines=43> */
.L_x_4294:
[----:B------:R-:W-:Y:S01]  /*afa0*/  I2FP.F32.U32 R160, R161 ;  /* 0x000000a100a07245 */ /* 0x000fe20000201000 */
[----:B------:R-:W-:Y:S01]  /*afb0*/  IMAD.U32 R192, R192, 0x10000, RZ ;  /* 0x00010000c0c07824 */ /* 0x000fe200078e00ff */
[----:B------:R-:W-:Y:S01]  /*afc0*/  LOP3.LUT R0, R0, 0xfffffffd, RZ, 0xc0, !PT ;  /* 0xfffffffd00007812 */ /* 0x000fe200078ec0ff */
[----:B------:R-:W-:Y:S01]  /*afd0*/  IMAD.MOV.U32 R194, RZ, RZ, 0x2 ;  /* 0x00000002ffc27424 */ /* 0x000fe200078e00ff */
[----:B------:R-:W-:Y:S01]  /*afe0*/  MOV R161, R2 ;  /* 0x0000000200a17202 */ /* 0x000fe20000000f00 */
[----:B------:R-:W-:Y:S01]  /*aff0*/  FFMA.FTZ R160, R160, R179, 1.1641532182693481445e-10 ;  /* 0x2f000000a0a07423 */ /* 0x000fe200000100b3 */
[----:B------:R-:W-:-:S04]  /*b000*/  FMUL.FTZ R192, R192, UR5 ;  /* 0x00000005c0c07c20 */ /* 0x000fc80008410000 */
[----:B------:R-:W-:-:S04]  /*b010*/  FSETP.GTU.FTZ.AND P2, PT, R160, UR4, PT ;  /* 0x00000004a0007c0b */ /* 0x000fc8000bf5c000 */
        /* <DEDUP_REMOVED lines=13> */
.L_x_4298:
        /* <DEDUP_REMOVED lines=12> */
.L_x_4299:
        /* <DEDUP_REMOVED lines=42> */
[----:B------:R-:W-:-:S07]  /*b450*/  IMAD.MOV.U32 R194, RZ, RZ, RZ ;  /* 0x000000ffffc27224 */ /* 0x000fce00078e00ff */
.L_x_4297:
        /* <DEDUP_REMOVED lines=12> */
[----:B------:R-:W-:Y:S01]  /*b520*/  @P1 FADD.FTZ R204, R192, R203 ;  /* 0x000000cbc0cc1221 */ /* 0x000fe20000010000 */
        /* <DEDUP_REMOVED lines=11> */
.L_x_4301:
        /* <DEDUP_REMOVED lines=12> */
.L_x_4302:
        /* <DEDUP_REMOVED lines=43> */
.L_x_4300:
        /* <DEDUP_REMOVED lines=20> */
.L_x_4304:
        /* <DEDUP_REMOVED lines=12> */
.L_x_4305:
        /* <DEDUP_REMOVED lines=43> */
.L_x_4303:
        /* <DEDUP_REMOVED lines=25> */
.L_x_4307:
        /* <DEDUP_REMOVED lines=12> */
.L_x_4308:
        /* <DEDUP_REMOVED lines=43> */
.L_x_4306:
        /* <DEDUP_REMOVED lines=19> */
.L_x_4310:
        /* <DEDUP_REMOVED lines=12> */
.L_x_4311:
        /* <DEDUP_REMOVED lines=43> */
.L_x_4309:
        /* <DEDUP_REMOVED lines=24> */
.L_x_4313:
        /* <DEDUP_REMOVED lines=12> */
.L_x_4314:
        /* <DEDUP_REMOVED lines=43> */
.L_x_4312:
[----:B------:R-:W-:Y:S01]  /*cc90*/  I2FP.F32.U32 R160, R161 ;  /* 0x000000a100a07245 */ /* 0x000fe20000201000 */
[----:B------:R-:W-:Y:S01]  /*cca0*/  IMAD.MOV.U32 R162, RZ, RZ, R2 ;  /* 0x000000ffffa27224 */ /* 0x000fe200078e0002 */
[----:B------:R-:W-:Y:S02]  /*ccb0*/  ISETP.NE.AND P5, PT, R201, 0x1, PT ;  /* 0x00000001c900780c */ /* 0x000fe40003fa5270 */
[C---:B------:R-:W-:Y:S01]  /*ccc0*/  SHF.L.U32 R161, R163.reuse, 0x10, RZ ;  /* 0x00000010a3a17819 */ /* 0x040fe200000006ff */
        /* <DEDUP_REMOVED lines=16> */
.L_x_4316:
        /* <DEDUP_REMOVED lines=12> */
.L_x_4317:
        /* <DEDUP_REMOVED lines=43> */
.L_x_4315:
        /* <DEDUP_REMOVED lines=25> */
.L_x_4319:
        /* <DEDUP_REMOVED lines=12> */
.L_x_4320:
        /* <DEDUP_REMOVED lines=43> */
.L_x_4318:
        /* <DEDUP_REMOVED lines=19> */
.L_x_4322:
        /* <DEDUP_REMOVED lines=14> */
.L_x_4323:
        /* <DEDUP_REMOVED lines=43> */
.L_x_4321:
[----:B------:R-:W-:Y:S01]  /*db00*/  I2FP.F32.U32 R160, R161 ;  /* 0x000000a100a07245 */ /* 0x000fe20000201000 */
[----:B------:R-:W-:Y:S01]  /*db10*/  @P1 IMAD.U32 R162, R207, 0x10000, RZ ;  /* 0x00010000cfa21824 */ /* 0x000fe200078e00ff */
[----:B------:R-:W-:Y:S02]  /*db20*/  SHF.L.U32 R210, R210, 0x10, RZ ;  /* 0x00000010d2d27819 */ /* 0x000fe400000006ff */
[----:B------:R-:W-:Y:S01]  /*db30*/  PRMT R161, R209, 0x5410, R195 ;  /* 0x00005410d1a17816 */ /* 0x000fe200000000c3 */
[----:B------:R-:W-:Y:S02]  /*db40*/  FFMA.FTZ R160, R160, R179, 1.1641532182693481445e-10 ;  /* 0x2f000000a0a07423 */ /* 0x000fe400000100b3 */
[----:B------:R-:W-:-:S03]  /*db50*/  FMUL.FTZ R210, R210, UR5 ;  /* 0x00000005d2d27c20 */ /* 0x000fc60008410000 */
[----:B------:R-:W-:-:S04]  /*db60*/  FSETP.GTU.FTZ.AND P6, PT, R160, UR4, PT ;  /* 0x00000004a0007c0b */ /* 0x000fc8000bfdc000 */
[----:B------:R-:W-:Y:S02]  /*db70*/  FSEL R210, R210, RZ, !P6 ;  /* 0x000000ffd2d27208 */ /* 0x000fe40007000000 */
[----:B------:R-:W-:-:S03]  /*db80*/  SEL R160, RZ, 0x1, P6 ;  /* 0x00000001ffa07807 */ /* 0x000fc60003000000 */
[----:B------:R-:W-:Y:S01]  /*db90*/  FADD.FTZ R213, R213, R210 ;  /* 0x000000d2d5d57221 */ /* 0x000fe20000010000 */
[----:B------:R-:W-:Y:S02]  /*dba0*/  PRMT R195, R160, 0x7610, R195 ;  /* 0x00007610a0c37816 */ /* 0x000fe400000000c3 */
[----:B------:R-:W-:Y:S01]  /*dbb0*/  PRMT R160, R198, 0x5410, R171 ;  /* 0x00005410c6a07816 */ /* 0x000fe200000000ab */
[----:B------:R-:W-:Y:S01]  /*dbc0*/  @P1 FADD.FTZ R207, R213, R162 ;  /* 0x000000a2d5cf1221 */ /* 0x000fe20000010000 */
[----:B------:R-:W-:Y:S01]  /*dbd0*/  @!P1 IMAD.MOV.U32 R207, RZ, RZ, R213 ;  /* 0x000000ffffcf9224 */ /* 0x000fe200078e00d5 */
[----:B------:R-:W-:-:S04]  /*dbe0*/  PRMT R162, R211, 0x5410, R212 ;  /* 0x00005410d3a27816 */ /* 0x000fc800000000d4 */
[----:B------:R-:W-:-:S04]  /*dbf0*/  F2FP.BF16.F32.PACK_AB R163, RZ, R207 ;  /* 0x000000cfffa3723e */ /* 0x000fc800000010ff */
[----:B------:R-:W-:Y:S01]  /*dc00*/  PRMT R163, R208, 0x5410, R163 ;  /* 0x00005410d0a37816 */ /* 0x000fe200000000a3 */
[----:B------:R-:W-:Y:S06]  /*dc10*/  BRA `(.L_x_4324) ;  /* 0x0000002400e87947 */ /* 0x000fec0003800000 */
.L_x_4275:
        /* <DEDUP_REMOVED lines=15> */
.L_x_4326:
        /* <DEDUP_REMOVED lines=12> */
.L_x_4327:
        /* <DEDUP_REMOVED lines=42> */
.L_x_4325:
[----:B------:R-:W-:Y:S01]  /*e070*/  I2FP.F32.U32 R198, R171 ;  /* 0x000000ab00c67245 */ /* 0x000fe20000201000 */
[----:B-----5:R-:W-:Y:S01]  /*e080*/  IMAD.U32 R171, R160, 0x10000, RZ ;  /* 0x00010000a0ab7824 */ /* 0x020fe200078e00ff */
[----:B------:R-:W-:Y:S01]  /*e090*/  ISETP.NE.AND P3, PT, R200, 0x1, PT ;  /* 0x00000001c800780c */ /* 0x000fe20003f65270 */
[----:B------:R-:W-:Y:S01]  /*e0a0*/  HFMA2 R201, -RZ, RZ, 0, 1.1920928955078125e-07 ;  /* 0x00000002ffc97431 */ /* 0x000fe200000001ff */
[----:B------:R-:W-:Y:S01]  /*e0b0*/  LOP3.LUT R0, R0, 0xffffffef, RZ, 0xc0, !PT ;  /* 0xffffffef00007812 */ /* 0x000fe200078ec0ff */
[----:B------:R-:W-:Y:S01]  /*e0c0*/  FFMA.FTZ R198, R198, R179, 1.1641532182693481445e-10 ;  /* 0x2f000000c6c67423 */ /* 0x000fe200000100b3 */
[----:B------:R-:W-:Y:S01]  /*e0d0*/  FMUL.FTZ R171, R171, UR5 ;  /* 0x00000005abab7c20 */ /* 0x000fe20008410000 */
[----:B------:R-:W-:Y:S01]  /*e0e0*/  PRMT R160, R160, 0x7632, R160 ;  /* 0x00007632a0a07816 */ /* 0x000fe200000000a0 */
[----:B------:R-:W-:Y:S02]  /*e0f0*/  IMAD.MOV.U32 R199, RZ, RZ, R2 ;  /* 0x000000ffffc77224 */ /* 0x000fe400078e0002 */
        /* <DEDUP_REMOVED lines=16> */
.L_x_4329:
        /* <DEDUP_REMOVED lines=12> */
.L_x_4330:
        /* <DEDUP_REMOVED lines=41> */
[----:B------:R-:W-:Y:S02]  /*e550*/  IMAD.MOV.U32 R199, RZ, RZ, R196 ;  /* 0x000000ffffc77224 */ /* 0x000fe400078e00c4 */
[----:B------:R-:W-:-:S07]  /*e560*/  IMAD.MOV.U32 R196, RZ, RZ, R198 ;  /* 0x000000ffffc47224 */ /* 0x000fce00078e00c6 */
.L_x_4328:
        /* <DEDUP_REMOVED lines=24> */
.L_x_4332:
        /* <DEDUP_REMOVED lines=12> */
.L_x_4333:
        /* <DEDUP_REMOVED lines=43> */
.L_x_4331:
        /* <DEDUP_REMOVED lines=25> */
.L_x_4335:
        /* <DEDUP_REMOVED lines=12> */
.L_x_4336:
        /* <DEDUP_REMOVED lines=43> */
.L_x_4334:
[----:B------:R-:W-:Y:S01]  /*ef60*/  I2FP.F32.U32 R160, R161 ;  /* 0x000000a100a07245 */ /* 0x000fe20000201000 */
[----:B------:R-:W-:Y:S01]  /*ef70*/  IMAD.U32 R204, R204, 0x10000, RZ ;  /* 0x00010000cccc7824 */ /* 0x000fe200078e00ff */
[----:B------:R-:W-:Y:S01]  /*ef80*/  @P1 SHF.L.U32 R203, R203, 0x10, RZ ;  /* 0x00000010cbcb1819 */ /* 0x000fe200000006ff */
[----:B------:R-:W-:Y:S01]  /*ef90*/  IMAD.MOV.U32 R206, RZ, RZ, 0x2 ;  /* 0x00000002ffce7424 */ /* 0x000fe200078e00ff */
[----:B------:R-:W-:Y:S01]  /*efa0*/  LOP3.LUT R0, R0, 0xfffffffd, RZ, 0xc0, !PT ;  /* 0xfffffffd00007812 */ /* 0x000fe200078ec0ff */
[----:B------:R-:W-:Y:S01]  /*efb0*/  FFMA.FTZ R160, R160, R179, 1.1641532182693481445e-10 ;  /* 0x2f000000a0a07423 */ /* 0x000fe200000100b3 */
[----:B------:R-:W-:Y:S01]  /*efc0*/  FMUL.FTZ R204, R204, UR5 ;  /* 0x00000005cccc7c20 */ /* 0x000fe20008410000 */
[----:B------:R-:W-:-:S03]  /*efd0*/  IMAD.MOV.U32 R161, RZ, RZ, R2 ;  /* 0x000000ffffa17224 */ /* 0x000fc600078e0002 */
[----:B------:R-:W-:-:S04]  /*efe0*/  FSETP.GTU.FTZ.AND P2, PT, R160, UR4, PT ;  /* 0x00000004a0007c0b */ /* 0x000fc8000bf5c000 */
        /* <DEDUP_REMOVED lines=15> */
.L_x_4338:
        /* <DEDUP_REMOVED lines=12> */
.L_x_4339:
        /* <DEDUP_REMOVED lines=43> */
.L_x_4337:
[----:B------:R-:W-:Y:S01]  /*f450*/  I2FP.F32.U32 R160, R161 ;  /* 0x000000a100a07245 */ /* 0x000fe20000201000 */
[----:B------:R-:W-:Y:S01]  /*f460*/  IMAD.U32 R161, R162, 0x10000, RZ ;  /* 0x00010000a2a17824 */ /* 0x000fe200078e00ff */
[----:B------:R-:W-:Y:S01]  /*f470*/  ISETP.NE.AND P3, PT, R206, 0x1, PT ;  /* 0x00000001ce00780c */ /* 0x000fe20003f65270 */
[----:B------:R-:W-:Y:S01]  /*f480*/  @P1 IMAD.U32 R200, R158, 0x10000, RZ ;  /* 0x000100009ec81824 */ /* 0x000fe200078e00ff */
[----:B------:R-:W-:Y:S01]  /*f490*/  PRMT R162, R162, 0x7632, R162 ;  /* 0x00007632a2a27816 */ /* 0x000fe200000000a2 */
        /* <DEDUP_REMOVED lines=18> */
.L_x_4341:
        /* <DEDUP_REMOVED lines=12> */
.L_x_4342:
        /* <DEDUP_REMOVED lines=43> */
.L_x_4340:
[----:B------:R-:W-:Y:S01]  /*f930*/  I2FP.F32.U32 R160, R161 ;  /* 0x000000a100a07245 */ /* 0x000fe20000201000 */
[----:B------:R-:W-:Y:S01]  /*f940*/  IMAD.U32 R162, R162, 0x10000, RZ ;  /* 0x00010000a2a27824 */ /* 0x000fe200078e00ff */
[----:B------:R-:W-:Y:S01]  /*f950*/  ISETP.NE.AND P4, PT, R200, 0x1, PT ;  /* 0x00000001c800780c */ /* 0x000fe20003f85270 */
[----:B------:R-:W-:Y:S01]  /*f960*/  @P1 IMAD.U32 R205, R205, 0x10000, RZ ;  /* 0x00010000cdcd1824 */ /* 0x000fe200078e00ff */
[----:B------:R-:W-:Y:S01]  /*f970*/  MOV R161, R2 ;  /* 0x0000000200a17202 */ /* 0x000fe20000000f00 */
[----:B------:R-:W-:Y:S01]  /*f980*/  FFMA.FTZ R160, R160, R179, 1.1641532182693481445e-10 ;  /* 0x2f000000a0a07423 */ /* 0x000fe200000100b3 */
[----:B------:R-:W-:Y:S01]  /*f990*/  FMUL.FTZ R162, R162, UR5 ;  /* 0x00000005a2a27c20 */ /* 0x000fe20008410000 */
[----:B------:R-:W-:-:S03]  /*f9a0*/  IMAD.MOV.U32 R201, RZ, RZ, 0x2 ;  /* 0x00000002ffc97424 */ /* 0x000fc600078e00ff */
        /* <DEDUP_REMOVED lines=14> */
.L_x_4344:
        /* <DEDUP_REMOVED lines=12> */
.L_x_4345:
        /* <DEDUP_REMOVED lines=43> */
.L_x_4343:
        /* <DEDUP_REMOVED lines=8> */
[----:B------:R-:W-:-:S04]  /*fe80*/  FSETP.GTU.FTZ.AND P4, PT, R160, UR4, PT ;  /* 0x00000004a0007c0b */ /* 0x000fc8000bf9c000 */
        /* <DEDUP_REMOVED lines=14> */
.L_x_4347:
        /* <DEDUP_REMOVED lines=12> */
.L_x_4348:
        /* <DEDUP_REMOVED lines=43> */
.L_x_4346:
[----:B------:R-:W-:Y:S01]  /*102e0*/  I2FP.F32.U32 R160, R161 ;  /* 0x000000a100a07245 */ /* 0x000fe20000201000 */
[----:B------:R-:W-:Y:S01]  /*102f0*/  IMAD.U32 R213, R213, 0x10000, RZ ;  /* 0x00010000d5d57824 */ /* 0x000fe200078e00ff */
[----:B------:R-:W-:Y:S02]  /*10300*/  @P1 SHF.L.U32 R162, R207, 0x10, RZ ;  /* 0x00000010cfa21819 */ /* 0x000fe400000006ff */
[----:B------:R-:W-:Y:S01]  /*10310*/  PRMT R161, R208, 0x5410, R209 ;  /* 0x00005410d0a17816 */ /* 0x000fe200000000d1 */
        /* <DEDUP_REMOVED lines=10> */
.L_x_4324:
        /* <DEDUP_REMOVED lines=22> */
[----:B------:R-:W-:-:S05]  /*10520*/  IMAD.WIDE.U32 R212, R169, 0x8, R166 ;  /* 0x00000008a9d47825 */ /* 0x000fca00078e00a6 */
[----:B------:R2:W-:Y:S01]  /*10530*/  STG.E.64 desc[UR8][R212.64], R210 ;  /* 0x000000d2d4007986 */ /* 0x0005e2000c101b08 */
[----:B-1----:R-:W-:Y:S05]  /*10540*/  @!P0 BRA `(.L_x_4349) ;  /* 0x0000000000508947 */ /* 0x002fea0003800000 */
        /* <DEDUP_REMOVED lines=20> */
.L_x_4349:
[----:B------:R-:W3:Y:S01]  /*10690*/  @P1 LDG.E.128 R156, desc[UR8][R200.64] ;  /* 0x00000008c89c1981 */ /* 0x000ee2000c1e1d00 */
[----:B0-2---:R-:W-:-:S04]  /*106a0*/  IMAD.WIDE.U32 R160, R171, 0x10, R216 ;  /* 0x00000010aba07825 */ /* 0x005fc800078e00d8 */
[----:B------:R-:W-:Y:S02]  /*106b0*/  @P0 IMAD.WIDE.U32 R208, R171, 0x10, R208 ;  /* 0x00000010abd00825 */ /* 0x000fe400078e00d0 */
[----:B------:R-:W5:Y:S04]  /*106c0*/  LDG.E.128 R160, desc[UR8][R160.64] ;  /* 0x00000008a0a07981 */ /* 0x000f68000c1e1d00 */
[----:B------:R0:W5:Y:S01]  /*106d0*/  @P0 LDG.E.128 R152, desc[UR8][R208.64] ;  /* 0x00000008d0980981 */ /* 0x000162000c1e1d00 */
[----:B---3--:R-:W-:Y:S02]  /*106e0*/  PRMT R215, R159, 0x7632, R215 ;  /* 0x000076329fd77816 */ /* 0x008fe400000000d7 */
[----:B------:R-:W-:Y:S02]  /*106f0*/  PRMT R213, R158, 0x7632, R213 ;  /* 0x000076329ed57816 */ /* 0x000fe400000000d5 */
[----:B------:R-:W-:-:S02]  /*10700*/  PRMT R211, R157, 0x7632, R211 ;  /* 0x000076329dd37816 */ /* 0x000fc400000000d3 */
[----:B0-----:R-:W-:Y:S01]  /*10710*/  PRMT R209, R156, 0x7632, R209 ;  /* 0x000076329cd17816 */ /* 0x001fe200000000d1 */
        /* <DEDUP_REMOVED lines=16> */
.L_x_4352:
        /* <DEDUP_REMOVED lines=12> */
.L_x_4353:
        /* <DEDUP_REMOVED lines=42> */
.L_x_4351:
[----:B------:R-:W-:Y:S01]  /*10b80*/  I2FP.F32.U32 R188, R188 ;  /* 0x000000bc00bc7245 */ /* 0x000fe20000201000 */
[----:B-----5:R-:W-:Y:S01]  /*10b90*/  IMAD.U32 R189, R160, 0x10000, RZ ;  /* 0x00010000a0bd7824 */ /* 0x020fe200078e00ff */
[----:B------:R-:W-:Y:S01]  /*10ba0*/  ISETP.NE.AND P3, PT, R191, 0x1, PT ;  /* 0x00000001bf00780c */ /* 0x000fe20003f65270 */
[----:B------:R-:W-:Y:S01]  /*10bb0*/  IMAD.MOV.U32 R192, RZ, RZ, 0x2 ;  /* 0x00000002ffc07424 */ /* 0x000fe200078e00ff */
[----:B------:R-:W-:Y:S01]  /*10bc0*/  LOP3.LUT R0, R0, 0xffffffef, RZ, 0xc0, !PT ;  /* 0xffffffef00007812 */ /* 0x000fe200078ec0ff */
[----:B------:R-:W-:Y:S01]  /*10bd0*/  FFMA.FTZ R188, R188, R179, 1.1641532182693481445e-10 ;  /* 0x2f000000bcbc7423 */ /* 0x000fe200000100b3 */
[----:B------:R-:W-:Y:S01]  /*10be0*/  FMUL.FTZ R189, R189, UR5 ;  /* 0x00000005bdbd7c20 */ /* 0x000fe20008410000 */
[----:B------:R-:W-:Y:S02]  /*10bf0*/  PRMT R160, R160, 0x7632, R160 ;  /* 0x00007632a0a07816 */ /* 0x000fe400000000a0 */
[----:B------:R-:W-:Y:S02]  /*10c00*/  MOV R190, R2 ;  /* 0x0000000200be7202 */ /* 0x000fe40000000f00 */
        /* <DEDUP_REMOVED lines=13> */
.L_x_4355:
        /* <DEDUP_REMOVED lines=12> */
.L_x_4356:
        /* <DEDUP_REMOVED lines=43> */
.L_x_4354:
[----:B------:R-:W-:Y:S01]  /*11050*/  I2FP.F32.U32 R188, R190 ;  /* 0x000000be00bc7245 */ /* 0x000fe20000201000 */
[----:B------:R-:W-:Y:S01]  /*11060*/  @P1 IMAD.U32 R191, R156, 0x10000, RZ ;  /* 0x000100009cbf1824 */ /* 0x000fe200078e00ff */
[----:B------:R-:W-:Y:S02]  /*11070*/  SHF.L.U32 R189, R152, 0x10, RZ ;  /* 0x0000001098bd7819 */ /* 0x000fe400000006ff */
[----:B------:R-:W-:Y:S01]  /*11080*/  ISETP.NE.AND P3, PT, R192, 0x1, PT ;  /* 0x00000001c000780c */ /* 0x000fe20003f65270 */
[----:B------:R-:W-:Y:S02]  /*11090*/  FFMA.FTZ R188, R188, R179, 1.1641532182693481445e-10 ;  /* 0x2f000000bcbc7423 */ /* 0x000fe400000100b3 */
[----:B------:R-:W-:-:S03]  /*110a0*/  FMUL.FTZ R189, R189, UR5 ;  /* 0x00000005bdbd7c20 */ /* 0x000fc60008410000 */
[----:B------:R-:W-:-:S04]  /*110b0*/  FSETP.GTU.FTZ.AND P2, PT, R188, UR4, PT ;  /* 0x00000004bc007c0b */ /* 0x000fc8000bf5c000 */
[----:B------:R-:W-:Y:S02]  /*110c0*/  FSEL R189, R189, RZ, !P2 ;  /* 0x000000ffbdbd7208 */ /* 0x000fe40005000000 */
[----:B------:R-:W-:-:S03]  /*110d0*/  SEL R188, RZ, 0x1, P2 ;  /* 0x00000001ffbc7807 */ /* 0x000fc60001000000 */
[----:B------:R-:W-:Y:S01]  /*110e0*/  FADD.FTZ R194, R194, R189 ;  /* 0x000000bdc2c27221 */ /* 0x000fe20000010000 */
[----:B------:R-:W-:-:S03]  /*110f0*/  MOV R189, R2 ;  /* 0x0000000200bd7202 */ /* 0x000fc60000000f00 */
[--C-:B------:R-:W-:Y:S01]  /*11100*/  @P1 FADD.FTZ R208, R191, R194.reuse ;  /* 0x000000c2bfd01221 */ /* 0x100fe20000010000 */
[----:B------:R-:W-:Y:S02]  /*11110*/  @!P1 IMAD.MOV.U32 R208, RZ, RZ, R194 ;  /* 0x000000ffffd09224 */ /* 0x000fe400078e00c2 */
[----:B------:R-:W-:-:S03]  /*11120*/  IMAD.MOV.U32 R191, RZ, RZ, 0x2 ;  /* 0x00000002ffbf7424 */ /* 0x000fc600078e00ff */
        /* <DEDUP_REMOVED lines=10> */
.L_x_4358:
        /* <DEDUP_REMOVED lines=12> */
.L_x_4359:
        /* <DEDUP_REMOVED lines=43> */
.L_x_4357:
[----:B------:R-:W-:Y:S01]  /*11540*/  I2FP.F32.U32 R190, R189 ;  /* 0x000000bd00be7245 */ /* 0x000fe20000201000 */
[----:B------:R-:W-:Y:S01]  /*11550*/  IMAD.MOV.U32 R192, RZ, RZ, 0x2 ;  /* 0x00000002ffc07424 */ /* 0x000fe200078e00ff */
[----:B------:R-:W-:Y:S01]  /*11560*/  ISETP.NE.AND P3, PT, R191, 0x1, PT ;  /* 0x00000001bf00780c */ /* 0x000fe20003f65270 */
[----:B------:R-:W-:Y:S01]  /*11570*/  IMAD.MOV.U32 R189, RZ, RZ, R2 ;  /* 0x000000ffffbd7224 */ /* 0x000fe200078e0002 */
[----:B------:R-:W-:Y:S01]  /*11580*/  SHF.L.U32 R160, R160, 0x10, RZ ;  /* 0x00000010a0a07819 */ /* 0x000fe200000006ff */
[----:B------:R-:W-:Y:S01]  /*11590*/  FFMA.FTZ R190, R190, R179, 1.1641532182693481445e-10 ;  /* 0x2f000000bebe7423 */ /* 0x000fe200000100b3 */
[----:B------:R-:W-:-:S03]  /*115a0*/  LOP3.LUT R0, R0, 0xfffffff7, RZ, 0xc0, !PT ;  /* 0xfffffff700007812 */ /* 0x000fc600078ec0ff */
        /* <DEDUP_REMOVED lines=14> */
.L_x_4361:
        /* <DEDUP_REMOVED lines=12> */
.L_x_4362:
        /* <DEDUP_REMOVED lines=43> */
.L_x_4360:
        /* <DEDUP_REMOVED lines=8> */
[----:B------:R-:W-:-:S05]  /*11a80*/  FMUL.FTZ R189, R189, UR5 ;  /* 0x00000005bdbd7c20 */ /* 0x000fca0008410000 */
        /* <DEDUP_REMOVED lines=16> */
.L_x_4364:
        /* <DEDUP_REMOVED lines=12> */
.L_x_4365:
        /* <DEDUP_REMOVED lines=43> */
.L_x_4363:
        /* <DEDUP_REMOVED lines=22> */
.L_x_4367:
        /* <DEDUP_REMOVED lines=12> */
.L_x_4368:
        /* <DEDUP_REMOVED lines=43> */
.L_x_4366:
[----:B------:R-:W-:Y:S01]  /*123d0*/  I2FP.F32.U32 R160, R161 ;  /* 0x000000a100a07245 */ /* 0x000fe20000201000 */
[----:B------:R-:W-:Y:S01]  /*123e0*/  @P1 IMAD.U32 R209, R157, 0x10000, RZ ;  /* 0x000100009dd11824 */ /* 0x000fe200078e00ff */
[----:B------:R-:W-:Y:S01]  /*123f0*/  SHF.L.U32 R161, R153, 0x10, RZ ;  /* 0x0000001099a17819 */ /* 0x000fe200000006ff */
[----:B------:R-:W-:Y:S02]  /*12400*/  HFMA2 R193, -RZ, RZ, 0, 1.1920928955078125e-07 ;  /* 0x00000002ffc17431 */ /* 0x000fe400000001ff */
[----:B------:R-:W-:Y:S02]  /*12410*/  FFMA.FTZ R160, R160, R179, 1.1641532182693481445e-10 ;  /* 0x2f000000a0a07423 */ /* 0x000fe400000100b3 */
[----:B------:R-:W-:-:S03]  /*12420*/  FMUL.FTZ R161, R161, UR5 ;  /* 0x00000005a1a17c20 */ /* 0x000fc60008410000 */
[----:B------:R-:W-:-:S04]  /*12430*/  FSETP.GTU.FTZ.AND P2, PT, R160, UR4, PT ;  /* 0x00000004a0007c0b */ /* 0x000fc8000bf5c000 */
[----:B------:R-:W-:-:S05]  /*12440*/  FSEL R161, R161, RZ, !P2 ;  /* 0x000000ffa1a17208 */ /* 0x000fca0005000000 */
[----:B------:R-:W-:Y:S01]  /*12450*/  FADD.FTZ R160, R190, R161 ;  /* 0x000000a1bea07221 */ /* 0x000fe20000010000 */
[----:B------:R-:W-:Y:S01]  /*12460*/  SEL R190, RZ, 0x1, P2 ;  /* 0x00000001ffbe7807 */ /* 0x000fe20001000000 */
[----:B------:R-:W-:Y:S01]  /*12470*/  IMAD.MOV.U32 R161, RZ, RZ, R2 ;  /* 0x000000ffffa17224 */ /* 0x000fe200078e0002 */
[----:B------:R-:W-:Y:S01]  /*12480*/  ISETP.NE.AND P2, PT, R192, 0x1, PT ;  /* 0x00000001c000780c */ /* 0x000fe20003f45270 */
[--C-:B------:R-:W-:Y:S01]  /*12490*/  @P1 FADD.FTZ R209, R209, R160.reuse ;  /* 0x000000a0d1d11221 */ /* 0x100fe20000010000 */
[----:B------:R-:W-:-:S05]  /*124a0*/  @!P1 IMAD.MOV.U32 R209, RZ, RZ, R160 ;  /* 0x000000ffffd19224 */ /* 0x000fca00078e00a0 */
[----:B------:R-:W-:-:S06]  /*124b0*/  F2FP.BF16.F32.PACK_AB R220, RZ, R209 ;  /* 0x000000d1ffdc723e */ /* 0x000fcc00000010ff */
        /* <DEDUP_REMOVED lines=9> */
.L_x_4370:
        /* <DEDUP_REMOVED lines=12> */
.L_x_4371:
        /* <DEDUP_REMOVED lines=43> */
.L_x_4369:
[----:B------:R-:W-:Y:S01]  /*128c0*/  I2FP.F32.U32 R160, R161 ;  /* 0x000000a100a07245 */ /* 0x000fe20000201000 */
[----:B------:R-:W-:Y:S01]  /*128d0*/  IMAD.U32 R191, R191, 0x10000, RZ ;  /* 0x00010000bfbf7824 */ /* 0x000fe200078e00ff */
[----:B------:R-:W-:Y:S01]  /*128e0*/  LOP3.LUT R0, R0, 0xfffffffd, RZ, 0xc0, !PT ;  /* 0xfffffffd00007812 */ /* 0x000fe200078ec0ff */
[----:B------:R-:W-:Y:S01]  /*128f0*/  IMAD.MOV.U32 R161, RZ, RZ, R2 ;  /* 0x000000ffffa17224 */ /* 0x000fe200078e0002 */
[----:B------:R-:W-:Y:S01]  /*12900*/  MOV R194, 0x2 ;  /* 0x0000000200c27802 */ /* 0x000fe20000000f00 */
        /* <DEDUP_REMOVED lines=16> */
.L_x_4373:
        /* <DEDUP_REMOVED lines=12> */
.L_x_4374:
        /* <DEDUP_REMOVED lines=43> */
.L_x_4372:
        /* <DEDUP_REMOVED lines=10> */
[----:B------:R-:W-:Y:S02]  /*12e20*/  ISETP.NE.AND P2, PT, R194, 0x1, PT ;  /* 0x00000001c200780c */ /* 0x000fe40003f45270 */
[----:B------:R-:W-:Y:S01]  /*12e30*/  MOV R161, R2 ;  /* 0x0000000200a17202 */ /* 0x000fe20000000f00 */
[----:B------:R-:W-:-:S04]  /*12e40*/  FADD.FTZ R191, R191, R192 ;  /* 0x000000c0bfbf7221 */ /* 0x000fc80000010000 */
[----:B------:R-:W-:Y:S01]  /*12e50*/  @P1 FADD.FTZ R212, R191, R212 ;  /* 0x000000d4bfd41221 */ /* 0x000fe20000010000 */
[--C-:B------:R-:W-:Y:S01]  /*12e60*/  @!P1 IMAD.MOV.U32 R212, RZ, RZ, R191.reuse ;  /* 0x000000ffffd49224 */ /* 0x100fe200078e00bf */
[----:B------:R-:W-:-:S04]  /*12e70*/  PRMT R191, R160, 0x7610, R191 ;  /* 0x00007610a0bf7816 */ /* 0x000fc800000000bf */
        /* <DEDUP_REMOVED lines=10> */
.L_x_4376:
        /* <DEDUP_REMOVED lines=12> */
.L_x_4377:
        /* <DEDUP_REMOVED lines=43> */
.L_x_4375:
        /* <DEDUP_REMOVED lines=20> */
.L_x_4379:
        /* <DEDUP_REMOVED lines=12> */
.L_x_4380:
        /* <DEDUP_REMOVED lines=43> */
.L_x_4378:
        /* <DEDUP_REMOVED lines=24> */
.L_x_4382:
        /* <DEDUP_REMOVED lines=12> */
.L_x_4383:
        /* <DEDUP_REMOVED lines=43> */
.L_x_4381:
        /* <DEDUP_REMOVED lines=19> */
.L_x_4385:
        /* <DEDUP_REMOVED lines=12> */
.L_x_4386:
        /* <DEDUP_REMOVED lines=43> */
.L_x_4384:
        /* <DEDUP_REMOVED lines=25> */
.L_x_4388:
        /* <DEDUP_REMOVED lines=12> */
.L_x_4389:
        /* <DEDUP_REMOVED lines=43> */
.L_x_4387:
        /* <DEDUP_REMOVED lines=20> */
.L_x_4391:
        /* <DEDUP_REMOVED lines=12> */
.L_x_4392:
        /* <DEDUP_REMOVED lines=43> */
.L_x_4390:
        /* <DEDUP_REMOVED lines=25> */
.L_x_4394:
        /* <DEDUP_REMOVED lines=12> */
.L_x_4395:
        /* <DEDUP_REMOVED lines=40> */
[----:B------:R-:W-:Y:S02]  /*14f50*/  HFMA2 R162, -RZ, RZ, 0, 0 ;  /* 0x00000000ffa27431 */ /* 0x000fe400000001ff */
[----:B------:R-:W-:Y:S02]  /*14f60*/  IMAD.MOV.U32 R161, RZ, RZ, R218 ;  /* 0x000000ffffa17224 */ /* 0x000fe400078e00da */
[----:B------:R-:W-:-:S07]  /*14f70*/  IMAD.MOV.U32 R218, RZ, RZ, R160 ;  /* 0x000000ffffda7224 */ /* 0x000fce00078e00a0 */
.L_x_4393:
        /* <DEDUP_REMOVED lines=19> */
.L_x_4397:
        /* <DEDUP_REMOVED lines=14> */
.L_x_4398:
        /* <DEDUP_REMOVED lines=43> */
.L_x_4396:
[----:B------:R-:W-:Y:S01]  /*15440*/  I2FP.F32.U32 R160, R161 ;  /* 0x000000a100a07245 */ /* 0x000fe20000201000 */
[----:B------:R-:W-:Y:S01]  /*15450*/  @P1 IMAD.U32 R162, R215, 0x10000, RZ ;  /* 0x00010000d7a21824 */ /* 0x000fe200078e00ff */
[----:B------:R-:W-:-:S03]  /*15460*/  PRMT R161, R155, 0x7632, R161 ;  /* 0x000076329ba17816 */ /* 0x000fc600000000a1 */
[----:B------:R-:W-:Y:S02]  /*15470*/  FFMA.FTZ R160, R160, R179, 1.1641532182693481445e-10 ;  /* 0x2f000000a0a07423 */ /* 0x000fe400000100b3 */
[----:B------:R-:W-:-:S03]  /*15480*/  IMAD.U32 R161, R161, 0x10000, RZ ;  /* 0x00010000a1a17824 */ /* 0x000fc600078e00ff */
[----:B------:R-:W-:Y:S01]  /*15490*/  FSETP.GTU.FTZ.AND P6, PT, R160, UR4, PT ;  /* 0x00000004a0007c0b */ /* 0x000fe2000bfdc000 */
[----:B------:R-:W-:-:S03]  /*154a0*/  FMUL.FTZ R161, R161, UR5 ;  /* 0x00000005a1a17c20 */ /* 0x000fc60008410000 */
[----:B------:R-:W-:Y:S02]  /*154b0*/  SEL R160, RZ, 0x1, P6 ;  /* 0x00000001ffa07807 */ /* 0x000fe40003000000 */
[----:B------:R-:W-:Y:S02]  /*154c0*/  FSEL R200, R161, RZ, !P6 ;  /* 0x000000ffa1c87208 */ /* 0x000fe40007000000 */
[--C-:B------:R-:W-:Y:S02]  /*154d0*/  PRMT R161, R220, 0x5410, R195.reuse ;  /* 0x00005410dca17816 */ /* 0x100fe400000000c3 */
[----:B------:R-:W-:Y:S01]  /*154e0*/  PRMT R195, R160, 0x7610, R195 ;  /* 0x00007610a0c37816 */ /* 0x000fe200000000c3 */
[----:B------:R-:W-:Y:S01]  /*154f0*/  FADD.FTZ R223, R223, R200 ;  /* 0x000000c8dfdf7221 */ /* 0x000fe20000010000 */
[----:B------:R-:W-:-:S03]  /*15500*/  PRMT R160, R198, 0x5410, R196 ;  /* 0x00005410c6a07816 */ /* 0x000fc600000000c4 */
[----:B------:R-:W-:Y:S01]  /*15510*/  @P1 FADD.FTZ R215, R223, R162 ;  /* 0x000000a2dfd71221 */ /* 0x000fe20000010000 */
[----:B------:R-:W-:Y:S02]  /*15520*/  @!P1 MOV R215, R223 ;  /* 0x000000df00d79202 */ /* 0x000fe40000000f00 */
[----:B------:R-:W-:Y:S02]  /*15530*/  PRMT R162, R221, 0x5410, R222 ;  /* 0x00005410dda27816 */ /* 0x000fe400000000de */
[----:B------:R-:W-:-:S04]  /*15540*/  F2FP.BF16.F32.PACK_AB R163, RZ, R215 ;  /* 0x000000d7ffa3723e */ /* 0x000fc800000010ff */
[----:B------:R-:W-:Y:S01]  /*15550*/  PRMT R163, R219, 0x5410, R163 ;  /* 0x00005410dba37816 */ /* 0x000fe200000000a3 */
[----:B------:R-:W-:Y:S06]  /*15560*/  BRA `(.L_x_4399) ;  /* 0x0000002400e87947 */ /* 0x000fec0003800000 */
.L_x_4350:
        /* <DEDUP_REMOVED lines=15> */
.L_x_4401:
        /* <DEDUP_REMOVED lines=12> */
.L_x_4402:
        /* <DEDUP_REMOVED lines=42> */
.L_x_4400:
[----:B------:R-:W-:Y:S01]  /*159c0*/  I2FP.F32.U32 R196, R198 ;  /* 0x000000c600c47245 */ /* 0x000fe20000201000 */
[----:B-----5:R-:W-:Y:S01]  /*159d0*/  IMAD.U32 R198, R160, 0x10000, RZ ;  /* 0x00010000a0c67824 */ /* 0x020fe200078e00ff */
[----:B------:R-:W-:Y:S02]  /*159e0*/  ISETP.NE.AND P3, PT, R200, 0x1, PT ;  /* 0x00000001c800780c */ /* 0x000fe40003f65270 */
[----:B------:R-:W-:Y:S01]  /*159f0*/  @P1 SHF.L.U32 R201, R156, 0x10, RZ ;  /* 0x000000109cc91819 */ /* 0x000fe200000006ff */
[----:B------:R-:W-:Y:S01]  /*15a00*/  FFMA.FTZ R196, R196, R179, 1.1641532182693481445e-10 ;  /* 0x2f000000c4c47423 */ /* 0x000fe200000100b3 */
[----:B------:R-:W-:Y:S01]  /*15a10*/  FMUL.FTZ R198, R198, UR5 ;  /* 0x00000005c6c67c20 */ /* 0x000fe20008410000 */
[----:B------:R-:W-:Y:S02]  /*15a20*/  LOP3.LUT R0, R0, 0xffffffef, RZ, 0xc0, !PT ;  /* 0xffffffef00007812 */ /* 0x000fe400078ec0ff */
[----:B------:R-:W-:Y:S02]  /*15a30*/  PRMT R160, R160, 0x7632, R160 ;  /* 0x00007632a0a07816 */ /* 0x000fe400000000a0 */
[----:B------:R-:W-:-:S04]  /*15a40*/  FSETP.GTU.FTZ.AND P2, PT, R196, UR4, PT ;  /* 0x00000004c4007c0b */ /* 0x000fc8000bf5c000 */
[----:B------:R-:W-:Y:S01]  /*15a50*/  FSEL R208, R198, RZ, !P2 ;  /* 0x000000ffc6d07208 */ /* 0x000fe20005000000 */
[----:B------:R-:W-:Y:S01]  /*15a60*/  IMAD.MOV.U32 R198, RZ, RZ, R2 ;  /* 0x000000ffffc67224 */ /* 0x000fe200078e0002 */
        /* <DEDUP_REMOVED lines=14> */
.L_x_4404:
        /* <DEDUP_REMOVED lines=12> */
.L_x_4405:
        /* <DEDUP_REMOVED lines=43> */
.L_x_4403:
[----:B------:R-:W-:Y:S01]  /*15ec0*/  I2FP.F32.U32 R198, R198 ;  /* 0x000000c600c67245 */ /* 0x000fe20000201000 */
[----:B------:R-:W-:Y:S01]  /*15ed0*/  @P1 IMAD.U32 R209, R209, 0x10000, RZ ;  /* 0x00010000d1d11824 */ /* 0x000fe200078e00ff */
[----:B------:R-:W-:Y:S01]  /*15ee0*/  SHF.L.U32 R160, R160, 0x10, RZ ;  /* 0x00000010a0a07819 */ /* 0x000fe200000006ff */
[----:B------:R-:W-:Y:S01]  /*15ef0*/  IMAD.MOV.U32 R214, RZ, RZ, 0x2 ;  /* 0x00000002ffd67424 */ /* 0x000fe200078e00ff */
[----:B------:R-:W-:Y:S01]  /*15f00*/  ISETP.NE.AND P3, PT, R201, 0x1, PT ;  /* 0x00000001c900780c */ /* 0x000fe20003f65270 */
[----:B------:R-:W-:Y:S01]  /*15f10*/  FFMA.FTZ R198, R198, R179, 1.1641532182693481445e-10 ;  /* 0x2f000000c6c67423 */ /* 0x000fe200000100b3 */
[----:B------:R-:W-:Y:S01]  /*15f20*/  LOP3.LUT R0, R0, 0xfffffff7, RZ, 0xc0, !PT ;  /* 0xfffffff700007812 */ /* 0x000fe200078ec0ff */
[----:B------:R-:W-:-:S03]  /*15f30*/  FMUL.FTZ R160, R160, UR5 ;  /* 0x00000005a0a07c20 */ /* 0x000fc60008410000 */
        /* <DEDUP_REMOVED lines=16> */
.L_x_4407:
        /* <DEDUP_REMOVED lines=12> */
.L_x_4408:
        /* <DEDUP_REMOVED lines=43> */
.L_x_4406:
[----:B------:R-:W-:Y:S01]  /*163b0*/  I2FP.F32.U32 R160, R160 ;  /* 0x000000a000a07245 */ /* 0x000fe20000201000 */
[C---:B------:R-:W-:Y:S01]  /*163c0*/  IMAD.U32 R200, R161.reuse, 0x10000, RZ ;  /* 0x00010000a1c87824 */ /* 0x040fe200078e00ff */
[----:B------:R-:W-:Y:S02]  /*163d0*/  ISETP.NE.AND P2, PT, R214, 0x1, PT ;  /* 0x00000001d600780c */ /* 0x000fe40003f45270 */
        /* <DEDUP_REMOVED lines=8> */
[----:B------:R-:W-:Y:S02]  /*16460*/  PLOP3.LUT P3, PT, P3, PT, PT, 0x8, 0x80 ;  /* 0x000000000080781c */ /* 0x000fe40001f6e170 */
[----:B------:R-:W-:Y:S01]  /*16470*/  MOV R200, 0x2 ;  /* 0x0000000200c87802 */ /* 0x000fe20000000f00 */
        /* <DEDUP_REMOVED lines=12> */
.L_x_4410:
        /* <DEDUP_REMOVED lines=12> */
.L_x_4411:
        /* <DEDUP_REMOVED lines=43> */
.L_x_4409:
        /* <DEDUP_REMOVED lines=24> */
.L_x_4413:
        /* <DEDUP_REMOVED lines=12> */
.L_x_4414:
        /* <DEDUP_REMOVED lines=43> */
.L_x_4412:
[----:B------:R-:W-:Y:S01]  /*16da0*/  I2FP.F32.U32 R160, R161 ;  /* 0x000000a100a07245 */ /* 0x000fe20000201000 */
[----:B------:R-:W-:Y:S01]  /*16db0*/  @P1 IMAD.U32 R200, R158, 0x10000, RZ ;  /* 0x000100009ec81824 */ /* 0x000fe200078e00ff */
[----:B------:R-:W-:Y:S02]  /*16dc0*/  SHF.L.U32 R161, R162, 0x10, RZ ;  /* 0x00000010a2a17819 */ /* 0x000fe400000006ff */
[----:B------:R-:W-:Y:S01]  /*16dd0*/  ISETP.NE.AND P3, PT, R201, 0x1, PT ;  /* 0x00000001c900780c */ /* 0x000fe20003f65270 */
[----:B------:R-:W-:Y:S01]  /*16de0*/  FFMA.FTZ R160, R160, R179, 1.1641532182693481445e-10 ;  /* 0x2f000000a0a07423 */ /* 0x000fe200000100b3 */
[----:B------:R-:W-:Y:S01]  /*16df0*/  PRMT R162, R162, 0x7632, R162 ;  /* 0x00007632a2a27816 */ /* 0x000fe200000000a2 */
[----:B------:R-:W-:-:S03]  /*16e00*/  FMUL.FTZ R161, R161, UR5 ;  /* 0x00000005a1a17c20 */ /* 0x000fc60008410000 */
[----:B------:R-:W-:-:S04]  /*16e10*/  FSETP.GTU.FTZ.AND P2, PT, R160, UR4, PT ;  /* 0x00000004a0007c0b */ /* 0x000fc8000bf5c000 */
[----:B------:R-:W-:Y:S02]  /*16e20*/  FSEL R211, R161, RZ, !P2 ;  /* 0x000000ffa1d37208 */ /* 0x000fe40005000000 */
[----:B------:R-:W-:Y:S02]  /*16e30*/  MOV R161, R2 ;  /* 0x0000000200a17202 */ /* 0x000fe40000000f00 */
[----:B------:R-:W-:Y:S01]  /*16e40*/  PLOP3.LUT P2, PT, P2, PT, PT, 0x8, 0x80 ;  /* 0x000000000080781c */ /* 0x000fe2000174e170 */
[----:B------:R-:W-:Y:S01]  /*16e50*/  @P1 FADD.FTZ R211, R200, R211 ;  /* 0x000000d3c8d31221 */ /* 0x000fe20000010000 */
[----:B------:R-:W-:-:S04]  /*16e60*/  IMAD.MOV.U32 R200, RZ, RZ, 0x2 ;  /* 0x00000002ffc87424 */ /* 0x000fc800078e00ff */
        /* <DEDUP_REMOVED lines=10> */
.L_x_4416:
        /* <DEDUP_REMOVED lines=12> */
.L_x_4417:
        /* <DEDUP_REMOVED lines=43> */
.L_x_4415:
[----:B------:R-:W-:Y:S01]  /*17280*/  I2FP.F32.U32 R160, R161 ;  /* 0x000000a100a07245 */ /* 0x000fe20000201000 */
[----:B------:R-:W-:Y:S01]  /*17290*/  IMAD.U32 R162, R162, 0x10000, RZ ;  /* 0x00010000a2a27824 */ /* 0x000fe200078e00ff */
[----:B------:R-:W-:Y:S01]  /*172a0*/  ISETP.NE.AND P4, PT, R200, 0x1, PT ;  /* 0x00000001c800780c */ /* 0x000fe20003f85270 */
[----:B------:R-:W-:Y:S01]  /*172b0*/  @P1 IMAD.U32 R213, R213, 0x10000, RZ ;  /* 0x00010000d5d51824 */ /* 0x000fe200078e00ff */
[----:B------:R-:W-:Y:S01]  /*172c0*/  MOV R201, 0x2 ;  /* 0x0000000200c97802 */ /* 0x000fe20000000f00 */
        /* <DEDUP_REMOVED lines=17> */
.L_x_4419:
        /* <DEDUP_REMOVED lines=12> */
.L_x_4420:
        /* <DEDUP_REMOVED lines=43> */
.L_x_4418:
        /* <DEDUP_REMOVED lines=23> */
.L_x_4422:
        /* <DEDUP_REMOVED lines=12> */
.L_x_4423:
        /* <DEDUP_REMOVED lines=43> */
.L_x_4421:
        /* <DEDUP_REMOVED lines=14> */
.L_x_4399:
        /* <DEDUP_REMOVED lines=14> */
[----:B------:R-:W-:Y:S01]  /*17df0*/  LOP3.LUT R223, R223, R224, R222, 0xfe, !PT ;  /* 0x000000e0dfdf7212 */ /* 0x000fe200078efede */
[----:B------:R-:W-:Y:S01]  /*17e00*/  IMAD.WIDE.U32 R224, R171, 0x8, R166 ;  /* 0x00000008abe07825 */ /* 0x000fe200078e00a6 */
[----:B------:R-:W-:-:S02]  /*17e10*/  SEL R222, RZ, 0x1, !P2 ;  /* 0x00000001ffde7807 */ /* 0x000fc40005000000 */
[----:B------:R-:W-:Y:S01]  /*17e20*/  LOP3.LUT R196, R196, R198, R219, 0xfe, !PT ;  /* 0x000000c6c4c47212 */ /* 0x000fe200078efedb */
[----:B------:R-:W-:Y:S01]  /*17e30*/  VIADD R198, R168, 0x300 ;  /* 0x00000300a8c67836 */ /* 0x000fe20000000000 */
[----:B------:R-:W-:Y:S02]  /*17e40*/  SEL R219, RZ, 0x1, !P6 ;  /* 0x00000001ffdb7807 */ /* 0x000fe40007000000 */
[----:B------:R-:W-:Y:S01]  /*17e50*/  LOP3.LUT R223, R223, R222, RZ, 0xfc, !PT ;  /* 0x000000dedfdf7212 */ /* 0x000fe200078efcff */
[----:B0-----:R-:W-:Y:S01]  /*17e60*/  @P1 IMAD.WIDE.U32 R200, R198, 0x10, R200 ;  /* 0x00000010c6c81825 */ /* 0x001fe200078e00c8 */
        /* <DEDUP_REMOVED lines=23> */
.L_x_4424:
[----:B------:R-:W3:Y:S01]  /*17fe0*/  @P1 LDG.E.128 R156, desc[UR8][R200.64] ;  /* 0x00000008c89c1981 */ /* 0x000ee2000c1e1d00 */
[----:B0-2---:R-:W-:-:S04]  /*17ff0*/  IMAD.WIDE.U32 R160, R198, 0x10, R216 ;  /* 0x00000010c6a07825 */ /* 0x005fc800078e00d8 */
[----:B-1----:R-:W-:Y:S02]  /*18000*/  @P0 IMAD.WIDE.U32 R220, R198, 0x10, R220 ;  /* 0x00000010c6dc0825 */ /* 0x002fe400078e00dc */
[----:B------:R-:W5:Y:S04]  /*18010*/  LDG.E.128 R160, desc[UR8][R160.64] ;  /* 0x00000008a0a07981 */ /* 0x000f68000c1e1d00 */
[----:B------:R3:W5:Y:S02]  /*18020*/  @P0 LDG.E.128 R152, desc[UR8][R220.64] ;  /* 0x00000008dc980981 */ /* 0x000764000c1e1d00 */
[----:B---3--:R-:W-:Y:S02]  /*18030*/  PRMT R221, R158, 0x7632, R221 ;  /* 0x000076329edd7816 */ /* 0x008fe400000000dd */
[----:B------:R-:W-:-:S02]  /*18040*/  PRMT R219, R157, 0x7632, R219 ;  /* 0x000076329ddb7816 */ /* 0x000fc400000000db */
        /* <DEDUP_REMOVED lines=17> */
.L_x_4427:
        /* <DEDUP_REMOVED lines=12> */
.L_x_4428:
        /* <DEDUP_REMOVED lines=43> */
.L_x_4426:
[----:B------:R-:W-:Y:S01]  /*184d0*/  I2FP.F32.U32 R188, R188 ;  /* 0x000000bc00bc7245 */ /* 0x000fe20000201000 */
[----:B------:R-:W-:Y:S01]  /*184e0*/  IMAD.MOV.U32 R192, RZ, RZ, 0x2 ;  /* 0x00000002ffc07424 */ /* 0x000fe200078e00ff */
[----:B------:R-:W-:Y:S01]  /*184f0*/  ISETP.NE.AND P3, PT, R191, 0x1, PT ;  /* 0x00000001bf00780c */ /* 0x000fe20003f65270 */
[----:B------:R-:W-:Y:S01]  /*18500*/  IMAD.MOV.U32 R190, RZ, RZ, R2 ;  /* 0x000000ffffbe7224 */ /* 0x000fe200078e0002 */
[----:B-----5:R-:W-:Y:S01]  /*18510*/  SHF.L.U32 R189, R160, 0x10, RZ ;  /* 0x00000010a0bd7819 */ /* 0x020fe200000006ff */
        /* <DEDUP_REMOVED lines=17> */
.L_x_4430:
        /* <DEDUP_REMOVED lines=12> */
.L_x_4431:
        /* <DEDUP_REMOVED lines=43> */
.L_x_4429:
        /* <DEDUP_REMOVED lines=10> */
[----:B------:R-:W-:-:S03]  /*18a40*/  IMAD.MOV.U32 R189, RZ, RZ, R2 ;  /* 0x000000ffffbd7224 */ /* 0x000fc600078e0002 */
[--C-:B------:R-:W-:Y:S01]  /*18a50*/  @P1 FADD.FTZ R216, R191, R194.reuse ;  /* 0x000000c2bfd81221 */ /* 0x100fe20000010000 */
[----:B------:R-:W-:Y:S02]  /*18a60*/  @!P1 IMAD.MOV.U32 R216, RZ, RZ, R194 ;  /* 0x000000ffffd89224 */ /* 0x000fe400078e00c2 */
[----:B------:R-:W-:-:S03]  /*18a70*/  HFMA2 R191, -RZ, RZ, 0, 1.1920928955078125e-07 ;  /* 0x00000002ffbf7431 */ /* 0x000fc600000001ff */
        /* <DEDUP_REMOVED lines=10> */
.L_x_4433:
        /* <DEDUP_REMOVED lines=12> */
.L_x_4434:
        /* <DEDUP_REMOVED lines=43> */
.L_x_4432:
[----:B------:R-:W-:Y:S01]  /*18e90*/  I2FP.F32.U32 R190, R189 ;  /* 0x000000bd00be7245 */ /* 0x000fe20000201000 */
[----:B------:R-:W-:Y:S01]  /*18ea0*/  IMAD.U32 R160, R160, 0x10000, RZ ;  /* 0x00010000a0a07824 */ /* 0x000fe200078e00ff */
[----:B------:R-:W-:Y:S01]  /*18eb0*/  ISETP.NE.AND P3, PT, R191, 0x1, PT ;  /* 0x00000001bf00780c */ /* 0x000fe20003f65270 */
[----:B------:R-:W-:Y:S01]  /*18ec0*/  IMAD.MOV.U32 R189, RZ, RZ, R2 ;  /* 0x000000ffffbd7224 */ /* 0x000fe200078e0002 */
[----:B------:R-:W-:Y:S01]  /*18ed0*/  LOP3.LUT R0, R0, 0xfffffff7, RZ, 0xc0, !PT ;  /* 0xfffffff700007812 */ /* 0x000fe200078ec0ff */
[----:B------:R-:W-:Y:S01]  /*18ee0*/  FFMA.FTZ R190, R190, R179, 1.1641532182693481445e-10 ;  /* 0x2f000000bebe7423 */ /* 0x000fe200000100b3 */
[----:B------:R-:W-:Y:S01]  /*18ef0*/  FMUL.FTZ R160, R160, UR5 ;  /* 0x00000005a0a07c20 */ /* 0x000fe20008410000 */
[----:B------:R-:W-:-:S03]  /*18f00*/  MOV R192, 0x2 ;  /* 0x0000000200c07802 */ /* 0x000fc60000000f00 */
        /* <DEDUP_REMOVED lines=13> */
.L_x_4436:
        /* <DEDUP_REMOVED lines=12> */
.L_x_4437:
        /* <DEDUP_REMOVED lines=43> */
.L_x_4435:
[----:B------:R-:W-:Y:S01]  /*19350*/  I2FP.F32.U32 R190, R189 ;  /* 0x000000bd00be7245 */ /* 0x000fe20000201000 */
[----:B------:R-:W-:Y:S01]  /*19360*/  IMAD.MOV.U32 R193, RZ, RZ, 0x2 ;  /* 0x00000002ffc17424 */ /* 0x000fe200078e00ff */
[----:B------:R-:W-:Y:S02]  /*19370*/  PRMT R189, R152, 0x7632, R189 ;  /* 0x0000763298bd7816 */ /* 0x000fe400000000bd */
[----:B------:R-:W-:Y:S01]  /*19380*/  ISETP.NE.AND P3, PT, R192, 0x1, PT ;  /* 0x00000001c000780c */ /* 0x000fe20003f65270 */
[----:B------:R-:W-:Y:S01]  /*19390*/  FFMA.FTZ R190, R190, R179, 1.1641532182693481445e-10 ;  /* 0x2f000000bebe7423 */ /* 0x000fe200000100b3 */
[----:B------:R-:W-:Y:S01]  /*193a0*/  @P1 SHF.L.U32 R217, R217, 0x10, RZ ;  /* 0x00000010d9d91819 */ /* 0x000fe200000006ff */
[----:B------:R-:W-:-:S03]  /*193b0*/  IMAD.U32 R189, R189, 0x10000, RZ ;  /* 0x00010000bdbd7824 */ /* 0x000fc600078e00ff */
[----:B------:R-:W-:Y:S01]  /*193c0*/  FSETP.GTU.FTZ.AND P2, PT, R190, UR4, PT ;  /* 0x00000004be007c0b */ /* 0x000fe2000bf5c000 */
[----:B------:R-:W-:-:S05]  /*193d0*/  FMUL.FTZ R189, R189, UR5 ;  /* 0x00000005bdbd7c20 */ /* 0x000fca0008410000 */
[----:B------:R-:W-:-:S05]  /*193e0*/  FSEL R189, R189, RZ, !P2 ;  /* 0x000000ffbdbd7208 */ /* 0x000fca0005000000 */
        /* <DEDUP_REMOVED lines=15> */
.L_x_4439:
        /* <DEDUP_REMOVED lines=12> */
.L_x_4440:
        /* <DEDUP_REMOVED lines=40> */
[----:B------:R-:W-:Y:S01]  /*19820*/  MOV R2, R194 ;  /* 0x000000c200027202 */ /* 0x000fe20000000f00 */
[----:B------:R-:W-:Y:S01]  /*19830*/  IMAD.MOV.U32 R196, RZ, RZ, R190 ;  /* 0x000000ffffc47224 */ /* 0x000fe200078e00be */
[----:B------:R-:W-:-:S07]  /*19840*/  LOP3.LUT R5, R8, R192, R191, 0x96, !PT ;  /* 0x000000c008057212 */ /* 0x000fce00078e96bf */
.L_x_4438:
[----:B------:R-:W-:Y:S01]  /*19850*/  I2FP.F32.U32 R160, R160 ;  /* 0x000000a000a07245 */ /* 0x000fe20000201000 */
[----:B------:R-:W-:Y:S01]  /*19860*/  IMAD.U32 R190, R161, 0x10000, RZ ;  /* 0x00010000a1be7824 */ /* 0x000fe200078e00ff */
        /* <DEDUP_REMOVED lines=20> */
.L_x_4442:
        /* <DEDUP_REMOVED lines=12> */
.L_x_4443:
        /* <DEDUP_REMOVED lines=43> */
.L_x_4441:
        /* <DEDUP_REMOVED lines=24> */
.L_x_4445:
        /* <DEDUP_REMOVED lines=12> */
.L_x_4446:
        /* <DEDUP_REMOVED lines=43> */
.L_x_4444:
[----:B------:R-:W-:Y:S01]  /*1a210*/  I2FP.F32.U32 R160, R161 ;  /* 0x000000a100a07245 */ /* 0x000fe20000201000 */
[----:B------:R-:W-:Y:S01]  /*1a220*/  IMAD.MOV.U32 R194, RZ, RZ, 0x2 ;  /* 0x00000002ffc27424 */ /* 0x000fe200078e00ff */
[----:B------:R-:W-:Y:S01]  /*1a230*/  SHF.L.U32 R191, R191, 0x10, RZ ;  /* 0x00000010bfbf7819 */ /* 0x000fe200000006ff */
[----:B------:R-:W-:Y:S01]  /*1a240*/  IMAD.MOV.U32 R161, RZ, RZ, R2 ;  /* 0x000000ffffa17224 */ /* 0x000fe200078e0002 */
[----:B------:R-:W-:Y:S01]  /*1a250*/  LOP3.LUT R0, R0, 0xfffffffd, RZ, 0xc0, !PT ;  /* 0xfffffffd00007812 */ /* 0x000fe200078ec0ff */
[----:B------:R-:W-:Y:S02]  /*1a260*/  FFMA.FTZ R160, R160, R179, 1.1641532182693481445e-10 ;  /* 0x2f000000a0a07423 */ /* 0x000fe400000100b3 */
[----:B------:R-:W-:-:S03]  /*1a270*/  FMUL.FTZ R191, R191, UR5 ;  /* 0x00000005bfbf7c20 */ /* 0x000fc60008410000 */
        /* <DEDUP_REMOVED lines=14> */
.L_x_4448:
        /* <DEDUP_REMOVED lines=12> */
.L_x_4449:
        /* <DEDUP_REMOVED lines=43> */
.L_x_4447:
        /* <DEDUP_REMOVED lines=9> */
[----:B------:R-:W-:Y:S01]  /*1a760*/  FSEL R192, R161, RZ, !P2 ;  /* 0x000000ffa1c07208 */ /* 0x000fe20005000000 */
[----:B------:R-:W-:Y:S01]  /*1a770*/  IMAD.MOV.U32 R161, RZ, RZ, R2 ;  /* 0x000000ffffa17224 */ /* 0x000fe200078e0002 */
[----:B------:R-:W-:-:S03]  /*1a780*/  ISETP.NE.AND P2, PT, R194, 0x1, PT ;  /* 0x00000001c200780c */ /* 0x000fc60003f45270 */
        /* <DEDUP_REMOVED lines=14> */
.L_x_4451:
        /* <DEDUP_REMOVED lines=12> */
.L_x_4452:
        /* <DEDUP_REMOVED lines=43> */
.L_x_4450:
        /* <DEDUP_REMOVED lines=20> */
.L_x_4454:
        /* <DEDUP_REMOVED lines=12> */
.L_x_4455:
        /* <DEDUP_REMOVED lines=43> */
.L_x_4453:
        /* <DEDUP_REMOVED lines=24> */
.L_x_4457:
        /* <DEDUP_REMOVED lines=12> */
.L_x_4458:
        /* <DEDUP_REMOVED lines=43> */
.L_x_4456:
        /* <DEDUP_REMOVED lines=19> */
.L_x_4460:
        /* <DEDUP_REMOVED lines=12> */
.L_x_4461:
        /* <DEDUP_REMOVED lines=43> */
.L_x_4459:
[----:B------:R-:W-:Y:S01]  /*1ba20*/  I2FP.F32.U32 R160, R161 ;  /* 0x000000a100a07245 */ /* 0x000fe20000201000 */
[----:B------:R-:W-:Y:S01]  /*1ba30*/  @P1 IMAD.U32 R221, R221, 0x10000, RZ ;  /* 0x00010000dddd1824 */ /* 0x000fe200078e00ff */
[----:B------:R-:W-:Y:S01]  /*1ba40*/  PRMT R161, R154, 0x7632, R161 ;  /* 0x000076329aa17816 */ /* 0x000fe200000000a1 */
[----:B------:R-:W-:Y:S02]  /*1ba50*/  IMAD.MOV.U32 R200, RZ, RZ, 0x2 ;  /* 0x00000002ffc87424 */ /* 0x000fe400078e00ff */
        /* <DEDUP_REMOVED lines=21> */
.L_x_4463:
        /* <DEDUP_REMOVED lines=12> */
.L_x_4464:
        /* <DEDUP_REMOVED lines=43> */
.L_x_4462:
        /* <DEDUP_REMOVED lines=20> */
.L_x_4466:
        /* <DEDUP_REMOVED lines=12> */
.L_x_4467:
        /* <DEDUP_REMOVED lines=43> */
.L_x_4465:
        /* <DEDUP_REMOVED lines=25> */
.L_x_4469:
        /* <DEDUP_REMOVED lines=12> */
.L_x_4470:
        /* <DEDUP_REMOVED lines=43> */
.L_x_4468:
        /* <DEDUP_REMOVED lines=19> */
.L_x_4472:
        /* <DEDUP_REMOVED lines=14> */
.L_x_4473:
        /* <DEDUP_REMOVED lines=43> */
.L_x_4471:
[----:B------:R-:W-:Y:S02]  /*1cd90*/  I2FP.F32.U32 R160, R161 ;  /* 0x000000a100a07245 */ /* 0x000fe40000201000 */
[----:B------:R-:W-:Y:S02]  /*1cda0*/  PRMT R161, R155, 0x7632, R161 ;  /* 0x000076329ba17816 */ /* 0x000fe400000000a1 */
[----:B------:R-:W-:Y:S01]  /*1cdb0*/  @P1 PRMT R162, R159, 0x7632, R162 ;  /* 0x000076329fa21816 */ /* 0x000fe200000000a2 */
[----:B------:R-:W-:Y:S02]  /*1cdc0*/  FFMA.FTZ R160, R160, R179, 1.1641532182693481445e-10 ;  /* 0x2f000000a0a07423 */ /* 0x000fe400000100b3 */
[----:B------:R-:W-:Y:S01]  /*1cdd0*/  IMAD.U32 R161, R161, 0x10000, RZ ;  /* 0x00010000a1a17824 */ /* 0x000fe200078e00ff */
[----:B------:R-:W-:Y:S02]  /*1cde0*/  @P1 SHF.L.U32 R162, R162, 0x10, RZ ;  /* 0x00000010a2a21819 */ /* 0x000fe400000006ff */
[----:B------:R-:W-:Y:S01]  /*1cdf0*/  FSETP.GTU.FTZ.AND P6, PT, R160, UR4, PT ;  /* 0x00000004a0007c0b */ /* 0x000fe2000bfdc000 */
[----:B------:R-:W-:-:S05]  /*1ce00*/  FMUL.FTZ R161, R161, UR5 ;  /* 0x00000005a1a17c20 */ /* 0x000fca0008410000 */
[----:B------:R-:W-:Y:S02]  /*1ce10*/  FSEL R160, R161, RZ, !P6 ;  /* 0x000000ffa1a07208 */ /* 0x000fe40007000000 */
[----:B------:R-:W-:-:S03]  /*1ce20*/  PRMT R161, R226, 0x5410, R195 ;  /* 0x00005410e2a17816 */ /* 0x000fc600000000c3 */
[----:B------:R-:W-:Y:S01]  /*1ce30*/  FADD.FTZ R229, R229, R160 ;  /* 0x000000a0e5e57221 */ /* 0x000fe20000010000 */
[----:B------:R-:W-:-:S03]  /*1ce40*/  SEL R160, RZ, 0x1, P6 ;  /* 0x00000001ffa07807 */ /* 0x000fc60003000000 */
[----:B------:R-:W-:Y:S01]  /*1ce50*/  @P1 FADD.FTZ R179, R229, R162 ;  /* 0x000000a2e5b31221 */ /* 0x000fe20000010000 */
[----:B------:R-:W-:Y:S01]  /*1ce60*/  @!P1 IMAD.MOV.U32 R179, RZ, RZ, R229 ;  /* 0x000000ffffb39224 */ /* 0x000fe200078e00e5 */
[----:B------:R-:W-:Y:S02]  /*1ce70*/  PRMT R195, R160, 0x7610, R195 ;  /* 0x00007610a0c37816 */ /* 0x000fe400000000c3 */
[----:B------:R-:W-:Y:S02]  /*1ce80*/  PRMT R162, R227, 0x5410, R228 ;  /* 0x00005410e3a27816 */ /* 0x000fe400000000e4 */
[----:B------:R-:W-:Y:S02]  /*1ce90*/  F2FP.BF16.F32.PACK_AB R163, RZ, R179 ;  /* 0x000000b3ffa3723e */ /* 0x000fe400000010ff */
[----:B------:R-:W-:Y:S02]  /*1cea0*/  PRMT R160, R224, 0x5410, R223 ;  /* 0x00005410e0a07816 */ /* 0x000fe400000000df */
[----:B------:R-:W-:Y:S01]  /*1ceb0*/  PRMT R163, R225, 0x5410, R163 ;  /* 0x00005410e1a37816 */ /* 0x000fe200000000a3 */
[----:B------:R-:W-:Y:S06]  /*1cec0*/  BRA `(.L_x_4474) ;  /* 0x0000002400f07947 */ /* 0x000fec0003800000 */
.L_x_4425:
        /* <DEDUP_REMOVED lines=15> */
.L_x_4476:
        /* <DEDUP_REMOVED lines=12> */
.L_x_4477:
        /* <DEDUP_REMOVED lines=43> */
.L_x_4475:
[----:B------:R-:W-:Y:S01]  /*1d330*/  I2FP.F32.U32 R200, R200 ;  /* 0x000000c800c87245 */ /* 0x000fe20000201000 */
[----:B-----5:R-:W-:Y:S01]  /*1d340*/  IMAD.U32 R201, R160, 0x10000, RZ ;  /* 0x00010000a0c97824 */ /* 0x020fe200078e00ff */
[----:B------:R-:W-:Y:S01]  /*1d350*/  ISETP.NE.AND P3, PT, R220, 0x1, PT ;  /* 0x00000001dc00780c */ /* 0x000fe20003f65270 */
[----:B------:R-:W-:Y:S01]  /*1d360*/  @P1 IMAD.U32 R223, R156, 0x10000, RZ ;  /* 0x000100009cdf1824 */ /* 0x000fe200078e00ff */
[----:B------:R-:W-:Y:S01]  /*1d370*/  LOP3.LUT R0, R0, 0xffffffef, RZ, 0xc0, !PT ;  /* 0xffffffef00007812 */ /* 0x000fe200078ec0ff */
[----:B------:R-:W-:Y:S01]  /*1d380*/  FFMA.FTZ R200, R200, R179, 1.1641532182693481445e-10 ;  /* 0x2f000000c8c87423 */ /* 0x000fe200000100b3 */
[----:B------:R-:W-:Y:S01]  /*1d390*/  FMUL.FTZ R201, R201, UR5 ;  /* 0x00000005c9c97c20 */ /* 0x000fe20008410000 */
[----:B------:R-:W-:Y:S02]  /*1d3a0*/  PRMT R160, R160, 0x7632, R160 ;  /* 0x00007632a0a07816 */ /* 0x000fe400000000a0 */
[----:B------:R-:W-:Y:S02]  /*1d3b0*/  MOV R222, 0x2 ;  /* 0x0000000200de7802 */ /* 0x000fe40000000f00 */
        /* <DEDUP_REMOVED lines=16> */
.L_x_4479:
        /* <DEDUP_REMOVED lines=12> */
.L_x_4480:
        /* <DEDUP_REMOVED lines=43> */
.L_x_4478:
[----:B------:R-:W-:Y:S01]  /*1d830*/  I2FP.F32.U32 R200, R201 ;  /* 0x000000c900c87245 */ /* 0x000fe20000201000 */
[----:B------:R-:W-:Y:S01]  /*1d840*/  IMAD.U32 R160, R160, 0x10000, RZ ;  /* 0x00010000a0a07824 */ /* 0x000fe200078e00ff */
[----:B------:R-:W-:Y:S01]  /*1d850*/  ISETP.NE.AND P3, PT, R222, 0x1, PT ;  /* 0x00000001de00780c */ /* 0x000fe20003f65270 */
[----:B------:R-:W-:Y:S01]  /*1d860*/  IMAD.MOV.U32 R201, RZ, RZ, 0x2 ;  /* 0x00000002ffc97424 */ /* 0x000fe200078e00ff */
[----:B------:R-:W-:Y:S01]  /*1d870*/  @P1 SHF.L.U32 R217, R217, 0x10, RZ ;  /* 0x00000010d9d91819 */ /* 0x000fe200000006ff */
[----:B------:R-:W-:Y:S01]  /*1d880*/  FFMA.FTZ R200, R200, R179, 1.1641532182693481445e-10 ;  /* 0x2f000000c8c87423 */ /* 0x000fe200000100b3 */
[----:B------:R-:W-:Y:S01]  /*1d890*/  FMUL.FTZ R160, R160, UR5 ;  /* 0x00000005a0a07c20 */ /* 0x000fe20008410000 */
[----:B------:R-:W-:-:S03]  /*1d8a0*/  LOP3.LUT R0, R0, 0xfffffff7, RZ, 0xc0, !PT ;  /* 0xfffffff700007812 */ /* 0x000fc600078ec0ff */
        /* <DEDUP_REMOVED lines=16> */
.L_x_4482:
        /* <DEDUP_REMOVED lines=12> */
.L_x_4483:
        /* <DEDUP_REMOVED lines=43> */
.L_x_4481:
[----:B------:R-:W-:Y:S02]  /*1dd20*/  I2FP.F32.U32 R160, R160 ;  /* 0x000000a000a07245 */ /* 0x000fe40000201000 */
[----:B------:R-:W-:Y:S02]  /*1dd30*/  SHF.L.U32 R200, R161, 0x10, RZ ;  /* 0x00000010a1c87819 */ /* 0x000fe400000006ff */
[----:B------:R-:W-:Y:S01]  /*1dd40*/  ISETP.NE.AND P2, PT, R201, 0x1, PT ;  /* 0x00000001c900780c */ /* 0x000fe20003f45270 */
[----:B------:R-:W-:Y:S01]  /*1dd50*/  FFMA.FTZ R160, R160, R179, 1.1641532182693481445e-10 ;  /* 0x2f000000a0a07423 */ /* 0x000fe200000100b3 */
[----:B------:R-:W-:Y:S01]  /*1dd60*/  LOP3.LUT R0, R0, 0xfffffffb, RZ, 0xc0, !PT ;  /* 0xfffffffb00007812 */ /* 0x000fe200078ec0ff */
[----:B------:R-:W-:Y:S01]  /*1dd70*/  FMUL.FTZ R200, R200, UR5 ;  /* 0x00000005c8c87c20 */ /* 0x000fe20008410000 */
[----:B------:R-:W-:Y:S02]  /*1dd80*/  PRMT R220, R161, 0x7632, R220 ;  /* 0x00007632a1dc7816 */ /* 0x000fe400000000dc */
[----:B------:R-:W-:Y:S01]  /*1dd90*/  FSETP.GTU.FTZ.AND P3, PT, R160, UR4, PT ;  /* 0x00000004a0007c0b */ /* 0x000fe2000bf7c000 */
[----:B------:R-:W-:Y:S01]  /*1dda0*/  @P1 IMAD.U32 R160, R157, 0x10000, RZ ;  /* 0x000100009da01824 */ /* 0x000fe200078e00ff */
[----:B------:R-:W-:-:S02]  /*1ddb0*/  MOV R161, R2 ;  /* 0x0000000200a17202 */ /* 0x000fc40000000f00 */
        /* <DEDUP_REMOVED lines=15> */
.L_x_4485:
        /* <DEDUP_REMOVED lines=12> */
.L_x_4486:
        /* <DEDUP_REMOVED lines=43> */
.L_x_4484:
[----:B------:R-:W-:Y:S01]  /*1e220*/  I2FP.F32.U32 R160, R161 ;  /* 0x000000a100a07245 */ /* 0x000fe20000201000 */
[----:B------:R-:W-:Y:S01]  /*1e230*/  IMAD.U32 R220, R220, 0x10000, RZ ;  /* 0x00010000dcdc7824 */ /* 0x000fe200078e00ff */
[----:B------:R-:W-:Y:S01]  /*1e240*/  LOP3.LUT R0, R0, 0xfffffffd, RZ, 0xc0, !PT ;  /* 0xfffffffd00007812 */ /* 0x000fe200078ec0ff */
[----:B------:R-:W-:Y:S01]  /*1e250*/  @P1 IMAD.U32 R219, R219, 0x10000, RZ ;  /* 0x00010000dbdb1824 */ /* 0x000fe200078e00ff */
[----:B------:R-:W-:Y:S01]  /*1e260*/  MOV R201, 0x2 ;  /* 0x0000000200c97802 */ /* 0x000fe20000000f00 */
        /* <DEDUP_REMOVED lines=19> */
.L_x_4488:
        /* <DEDUP_REMOVED lines=12> */
.L_x_4489:
        /* <DEDUP_REMOVED lines=43> */
.L_x_4487:
[----:B------:R-:W-:Y:S01]  /*1e710*/  I2FP.F32.U32 R160, R161 ;  /* 0x000000a100a07245 */ /* 0x000fe20000201000 */
[----:B------:R-:W-:Y:S01]  /*1e720*/  IMAD.U32 R161, R162, 0x10000, RZ ;  /* 0x00010000a2a17824 */ /* 0x000fe200078e00ff */
[----:B------:R-:W-:Y:S02]  /*1e730*/  ISETP.NE.AND P3, PT, R201, 0x1, PT ;  /* 0x00000001c900780c */ /* 0x000fe40003f65270 */
        /* <DEDUP_REMOVED lines=20> */
.L_x_4491:
        /* <DEDUP_REMOVED lines=12> */
.L_x_4492:
        /* <DEDUP_REMOVED lines=43> */
.L_x_4490:
[----:B------:R-:W-:Y:S01]  /*1ebf0*/  I2FP.F32.U32 R160, R161 ;  /* 0x000000a100a07245 */ /* 0x000fe20000201000 */
[----:B------:R-:W-:Y:S01]  /*1ec00*/  @P1 IMAD.U32 R221, R221, 0x10000, RZ ;  /* 0x00010000dddd1824 */ /* 0x000fe200078e00ff */
[----:B------:R-:W-:Y:S01]  /*1ec10*/  SHF.L.U32 R162, R162, 0x10, RZ ;  /* 0x00000010a2a27819 */ /* 0x000fe200000006ff */
[----:B------:R-:W-:Y:S01]  /*1ec20*/  IMAD.MOV.U32 R201, RZ, RZ, 0x2 ;  /* 0x00000002ffc97424 */ /* 0x000fe200078e00ff */
[----:B------:R-:W-:Y:S01]  /*1ec30*/  ISETP.NE.AND P4, PT, R200, 0x1, PT ;  /* 0x00000001c800780c */ /* 0x000fe20003f85270 */
[----:B------:R-:W-:Y:S01]  /*1ec40*/  FFMA.FTZ R160, R160, R179, 1.1641532182693481445e-10 ;  /* 0x2f000000a0a07423 */ /* 0x000fe200000100b3 */
[----:B------:R-:W-:Y:S01]  /*1ec50*/  MOV R161, R2 ;  /* 0x0000000200a17202 */ /* 0x000fe20000000f00 */
[----:B------:R-:W-:-:S03]  /*1ec60*/  FMUL.FTZ R162, R162, UR5 ;  /* 0x00000005a2a27c20 */ /* 0x000fc60008410000 */
        /* <DEDUP_REMOVED lines=14> */
.L_x_4494:
        /* <DEDUP_REMOVED lines=12> */
.L_x_4495:
        /* <DEDUP_REMOVED lines=43> */
.L_x_4493:
        /* <DEDUP_REMOVED lines=23> */
.L_x_4497:
        /* <DEDUP_REMOVED lines=12> */
.L_x_4498:
        /* <DEDUP_REMOVED lines=43> */
.L_x_4496:
[----:B------:R-:W-:Y:S01]  /*1f5a0*/  I2FP.F32.U32 R160, R161 ;  /* 0x000000a100a07245 */ /* 0x000fe20000201000 */
[----:B------:R-:W-:Y:S01]  /*1f5b0*/  IMAD.U32 R230, R230, 0x10000, RZ ;  /* 0x00010000e6e67824 */ /* 0x000fe200078e00ff */
[----:B------:R-:W-:-:S03]  /*1f5c0*/  @P1 PRMT R161, R159, 0x7632, R161 ;  /* 0x000076329fa11816 */ /* 0x000fc600000000a1 */
[----:B------:R-:W-:Y:S01]  /*1f5d0*/  FFMA.FTZ R160, R160, R179, 1.1641532182693481445e-10 ;  /* 0x2f000000a0a07423 */ /* 0x000fe200000100b3 */
[----:B------:R-:W-:Y:S01]  /*1f5e0*/  FMUL.FTZ R230, R230, UR5 ;  /* 0x00000005e6e67c20 */ /* 0x000fe20008410000 */
[----:B------:R-:W-:Y:S02]  /*1f5f0*/  @P1 SHF.L.U32 R162, R161, 0x10, RZ ;  /* 0x00000010a1a21819 */ /* 0x000fe400000006ff */
[----:B------:R-:W-:Y:S02]  /*1f600*/  PRMT R161, R225, 0x5410, R226 ;  /* 0x00005410e1a17816 */ /* 0x000fe400000000e2 */
[----:B------:R-:W-:Y:S02]  /*1f610*/  FSETP.GTU.FTZ.AND P5, PT, R160, UR4, PT ;  /* 0x00000004a0007c0b */ /* 0x000fe4000bfbc000 */
[----:B------:R-:W-:Y:S02]  /*1f620*/  PRMT R160, R223, 0x5410, R224 ;  /* 0x00005410dfa07816 */ /* 0x000fe400000000e0 */
[----:B------:R-:W-:-:S02]  /*1f630*/  FSEL R179, R230, RZ, !P5 ;  /* 0x000000ffe6b37208 */ /* 0x000fc40006800000 */
[----:B------:R-:W-:-:S03]  /*1f640*/  PLOP3.LUT P5, PT, P5, PT, PT, 0x8, 0x80 ;  /* 0x000000000080781c */ /* 0x000fc60002fae170 */
[----:B------:R-:W-:Y:S01]  /*1f650*/  @P1 FADD.FTZ R179, R179, R162 ;  /* 0x000000a2b3b31221 */ /* 0x000fe20000010000 */
[----:B------:R-:W-:-:S04]  /*1f660*/  PRMT R162, R228, 0x5410, R229 ;  /* 0x00005410e4a27816 */ /* 0x000fc800000000e5 */
[----:B------:R-:W-:-:S04]  /*1f670*/  F2FP.BF16.F32.PACK_AB R163, RZ, R179 ;  /* 0x000000b3ffa3723e */ /* 0x000fc800000010ff */
[----:B------:R-:W-:-:S07]  /*1f680*/  PRMT R163, R227, 0x5410, R163 ;  /* 0x00005410e3a37816 */ /* 0x000fce00000000a3 */
.L_x_4474:
        /* <DEDUP_REMOVED lines=14> */
[----:B------:R-:W-:-:S02]  /*1f770*/  LOP3.LUT R201, R201, R223, R224, 0xfe, !PT ;  /* 0x000000dfc9c97212 */ /* 0x000fc400078efee0 */
[----:B------:R-:W-:Y:S02]  /*1f780*/  SEL R225, RZ, 0x1, !P2 ;  /* 0x00000001ffe17807 */ /* 0x000fe40005000000 */
        /* <DEDUP_REMOVED lines=25> */
.L_x_4499:
[----:B01----:R-:W-:Y:S01]  /*1f920*/  FADD.FTZ R161, RZ, R170 ;  /* 0x000000aaffa17221 */ /* 0x003fe20000010000 */
[----:B------:R-:W0:Y:S01]  /*1f930*/  S2UR UR5, SR_CgaCtaId ;  /* 0x00000000000579c3 */ /* 0x000e220000008800 */
[----:B------:R-:W-:Y:S01]  /*1f940*/  ISETP.NE.AND P1, PT, R183, RZ, PT ;  /* 0x000000ffb700720c */ /* 0x000fe20003f25270 */
[----:B------:R-:W-:Y:S01]  /*1f950*/  UMOV UR4, 0x400 ;  /* 0x0000040000047882 */ /* 0x000fe20000000000 */
[----:B------:R-:W-:Y:S01]  /*1f960*/  FADD.FTZ R160, R161, R172 ;  /* 0x000000aca1a07221 */ /* 0x000fe20000010000 */
[----:B------:R-:W-:Y:S02]  /*1f970*/  ISETP.GT.U32.AND P2, PT, R183, 0x7, PT ;  /* 0x00000007b700780c */ /* 0x000fe40003f44070 */
[----:B------:R-:W-:Y:S01]  /*1f980*/  LOP3.LUT P3, RZ, R0, 0x20, RZ, 0xc0, !PT ;  /* 0x0000002000ff7812 */ /* 0x000fe2000786c0ff */
[----:B------:R-:W-:-:S04]  /*1f990*/  FADD.FTZ R160, R160, R173 ;  /* 0x000000ada0a07221 */ /* 0x000fc80000010000 */
[----:B------:R-:W-:-:S04]  /*1f9a0*/  FADD.FTZ R161, R160, R175 ;  /* 0x000000afa0a17221 */ /* 0x000fc80000010000 */
[----:B------:R-:W-:-:S04]  /*1f9b0*/  FADD.FTZ R161, R161, R174 ;  /* 0x000000aea1a17221 */ /* 0x000fc80000010000 */
[----:B------:R-:W-:-:S04]  /*1f9c0*/  FADD.FTZ R160, R161, R176 ;  /* 0x000000b0a1a07221 */ /* 0x000fc80000010000 */
[----:B------:R-:W-:Y:S01]  /*1f9d0*/  FADD.FTZ R161, R160, R177 ;  /* 0x000000b1a0a17221 */ /* 0x000fe20000010000 */
[----:B0-----:R-:W-:-:S03]  /*1f9e0*/  ULEA UR4, UR5, UR4, 0x18 ;  /* 0x0000000405047291 */ /* 0x001fc6000f8ec0ff */
        /* <DEDUP_REMOVED lines=117> */
[----:B------:R-:W-:-:S02]  /*20140*/  @!P2 MOV R165, 0x400 ;  /* 0x0000040000a5a802 */ /* 0x000fc40000000f00 */
[----:B------:R0:W-:Y:S01]  /*20150*/  @!P1 STS.64 [R164+UR4], R160 ;  /* 0x000000a0a4009988 */ /* 0x0001e20008000a04 */
[----:B------:R-:W-:Y:S01]  /*20160*/  BAR.SYNC.DEFER_BLOCKING 0x0 ;  /* 0x0000000000007b1d */ /* 0x000fe20000010000 */
[----:B------:R-:W-:-:S05]  /*20170*/  ISETP.NE.AND P1, PT, R187, RZ, PT ;  /* 0x000000ffbb00720c */ /* 0x000fca0003f25270 */
        /* <DEDUP_REMOVED lines=16> */
[----:B--2---:R-:W-:Y:S01]  /*20280*/  FADD.FTZ R226, R226, R163 ;  /* 0x000000a3e2e27221 */ /* 0x004fe20000010000 */
[----:B------:R-:W-:Y:S01]  /*20290*/  I2FP.F32.S32 R162, R201 ;  /* 0x000000c900a27245 */ /* 0x000fe20000201400 */
[----:B-1----:R-:W-:Y:S01]  /*202a0*/  FMUL.FTZ R164, R225, R164 ;  /* 0x000000a4e1a47220 */ /* 0x002fe20000410000 */
[----:B------:R-:W-:Y:S02]  /*202b0*/  FMUL.FTZ R167, R167, R160 ;  /* 0x000000a0a7a77220 */ /* 0x000fe40000410000 */
[----:B------:R-:W0:Y:S02]  /*202c0*/  MUFU.RCP R163, R162 ;  /* 0x000000a200a37308 */ /* 0x000e240000001000 */
[----:B------:R-:W1:Y:S01]  /*202d0*/  SHFL.DOWN PT, R161, R164, 0x2, 0x1f ;  /* 0x08401f00a4a17f89 */ /* 0x000e6200000e0000 */
[----:B------:R-:W-:-:S03]  /*202e0*/  FMUL.FTZ R167, R167, R224 ;  /* 0x000000e0a7a77220 */ /* 0x000fc60000410000 */
[----:B------:R-:W2:Y:S01]  /*202f0*/  SHFL.DOWN PT, R224, R201, 0x1, 0x1f ;  /* 0x08201f00c9e07f89 */ /* 0x000ea200000e0000 */
[----:B------:R-:W-:-:S05]  /*20300*/  FFMA.FTZ R167, R225, R167, R226 ;  /* 0x000000a7e1a77223 */ /* 0x000fca00000100e2 */
[----:B------:R-:W3:Y:S01]  /*20310*/  SHFL.DOWN PT, R160, R167, 0x2, 0x1f ;  /* 0x08401f00a7a07f89 */ /* 0x000ee200000e0000 */
[----:B-1----:R-:W-:Y:S01]  /*20320*/  FMUL.FTZ R166, R161, R228 ;  /* 0x000000e4a1a67220 */ /* 0x002fe20000410000 */
[----:B------:R-:W-:-:S03]  /*20330*/  FADD.FTZ R161, R164, -R161 ;  /* 0x800000a1a4a17221 */ /* 0x000fc60000010000 */
[----:B------:R-:W-:Y:S01]  /*20340*/  FFMA.FTZ R166, R223, R164, R166 ;  /* 0x000000a4dfa67223 */ /* 0x000fe200000100a6 */
[----:B------:R-:W-:Y:S01]  /*20350*/  FMUL.FTZ R164, R161, R161 ;  /* 0x000000a1a1a47220 */ /* 0x000fe20000410000 */
[----:B--2---:R-:W-:Y:S02]  /*20360*/  IADD3 R201, PT, PT, R201, R224, RZ ;  /* 0x000000e0c9c97210 */ /* 0x004fe40007ffe0ff */
[----:B0-----:R-:W-:Y:S01]  /*20370*/  FMUL.FTZ R161, R163, R166 ;  /* 0x000000a6a3a17220 */ /* 0x001fe20000410000 */
[----:B------:R-:W-:Y:S01]  /*20380*/  FMUL.FTZ R164, R223, R164 ;  /* 0x000000a4dfa47220 */ /* 0x000fe20000410000 */
[----:B---3--:R-:W-:Y:S01]  /*20390*/  FADD.FTZ R160, R167, R160 ;  /* 0x000000a0a7a07221 */ /* 0x008fe20000010000 */
[----:B------:R-:W-:Y:S02]  /*203a0*/  I2FP.F32.S32 R201, R201 ;  /* 0x000000c900c97245 */ /* 0x000fe40000201400 */
[----:B------:R-:W0:Y:S01]  /*203b0*/  SHFL.DOWN PT, R166, R161, 0x1, 0x1f ;  /* 0x08201f00a1a67f89 */ /* 0x000e2200000e0000 */
[----:B------:R-:W-:Y:S01]  /*203c0*/  FMUL.FTZ R164, R164, R228 ;  /* 0x000000e4a4a47220 */ /* 0x000fe20000410000 */
[----:B------:R-:W-:-:S02]  /*203d0*/  I2FP.F32.S32 R224, R224 ;  /* 0x000000e000e07245 */ /* 0x000fc40000201400 */
[----:B------:R-:W1:Y:S01]  /*203e0*/  MUFU.RCP R201, R201 ;  /* 0x000000c900c97308 */ /* 0x000e620000001000 */
        /* <DEDUP_REMOVED lines=9> */
[----:B------:R-:W-:-:S03]  /*20480*/  FMUL.FTZ R165, R165, R224 ;  /* 0x000000e0a5a57220 */ /* 0x000fc60000410000 */
[----:B------:R-:W0:Y:S01]  /*20490*/  SHFL.IDX PT, R162, R162, RZ, 0x1f ;  /* 0x00001fffa2a27589 */ /* 0x000e2200000e0000 */
[----:B------:R-:W-:Y:S02]  /*204a0*/  FFMA.FTZ R164, R201, R165, R164 ;  /* 0x000000a5c9a47223 */ /* 0x000fe400000100a4 */
[----:B------:R-:W1:Y:S04]  /*204b0*/  LDC R165, c[0x0][0x448] ;  /* 0x00011200ffa57b82 */ /* 0x000e680000000800 */
[----:B------:R-:W1:Y:S01]  /*204c0*/  SHFL.IDX PT, R164, R164, RZ, 0x1f ;  /* 0x00001fffa4a47589 */ /* 0x000e6200000e0000 */
[C---:B0-----:R-:W-:Y:S01]  /*204d0*/  FMUL.FTZ R160, R162.reuse, R162 ;  /* 0x000000a2a2a07220 */ /* 0x041fe20000410000 */
[----:B------:R-:W-:-:S04]  /*204e0*/  FSEL R163, R162, RZ, !P3 ;  /* 0x000000ffa2a37208 */ /* 0x000fc80005800000 */
[----:B------:R-:W-:Y:S01]  /*204f0*/  FSEL R166, R160, RZ, P3 ;  /* 0x000000ffa0a67208 */ /* 0x000fe20001800000 */
[C---:B------:R-:W-:Y:S01]  /*20500*/  FADD.FTZ R170, -R163.reuse, R170 ;  /* 0x000000aaa3aa7221 */ /* 0x040fe20000010100 */
[----:B-1----:R-:W-:Y:S01]  /*20510*/  FFMA.FTZ R165, R164, UR11, R165 ;  /* 0x0000000ba4a57c23 */ /* 0x002fe200080100a5 */
[----:B------:R-:W0:Y:S01]  /*20520*/  @!P1 LDC.64 R160, c[0x0][0x3c0] ;  /* 0x0000f000ffa09b82 */ /* 0x000e220000000a00 */
[C---:B------:R-:W-:Y:S01]  /*20530*/  FADD.FTZ R172, -R163.reuse, R172 ;  /* 0x000000aca3ac7221 */ /* 0x040fe20000010100 */
[----:B------:R-:W-:Y:S01]  /*20540*/  FADD.FTZ R173, -R163, R173 ;  /* 0x000000ada3ad7221 */ /* 0x000fe20000010100 */
[----:B------:R-:W-:Y:S01]  /*20550*/  FADD.FTZ R165, R165, R166 ;  /* 0x000000a6a5a57221 */ /* 0x000fe20000010000 */
[C---:B------:R-:W-:Y:S01]  /*20560*/  FADD.FTZ R175, -R163.reuse, R175 ;  /* 0x000000afa3af7221 */ /* 0x040fe20000010100 */
[C---:B------:R-:W-:Y:S01]  /*20570*/  FADD.FTZ R174, -R163.reuse, R174 ;  /* 0x000000aea3ae7221 */ /* 0x040fe20000010100 */
[C---:B------:R-:W-:Y:S01]  /*20580*/  FADD.FTZ R166, -R163.reuse, R204 ;  /* 0x000000cca3a67221 */ /* 0x040fe20000010100 */
[----:B------:R1:W2:Y:S01]  /*20590*/  MUFU.RSQ R201, R165 ;  /* 0x000000a500c97308 */ /* 0x0002a20000001400 */
        /* <DEDUP_REMOVED lines=10> */
[----:B-1----:R-:W1:Y:S01]  /*20640*/  @!P1 LDC.64 R164, c[0x0][0x3c8] ;  /* 0x0000f200ffa49b82 */ /* 0x002e620000000a00 */
[C---:B------:R-:W-:Y:S01]  /*20650*/  FADD.FTZ R207, -R163.reuse, R207 ;  /* 0x000000cfa3cf7221 */ /* 0x040fe20000010100 */
[C---:B------:R-:W-:Y:S01]  /*20660*/  FADD.FTZ R208, -R163.reuse, R208 ;  /* 0x000000d0a3d07221 */ /* 0x040fe20000010100 */
[C---:B------:R-:W-:Y:S01]  /*20670*/  FADD.FTZ R210, -R163.reuse, R210 ;  /* 0x000000d2a3d27221 */ /* 0x040fe20000010100 */
[C---:B------:R-:W-:Y:S01]  /*20680*/  FADD.FTZ R209, -R163.reuse, R209 ;  /* 0x000000d1a3d17221 */ /* 0x040fe20000010100 */
[----:B------:R-:W-:Y:S01]  /*20690*/  FADD.FTZ R212, -R163, R212 ;  /* 0x000000d4a3d47221 */ /* 0x000fe20000010100 */
[C---:B--2---:R-:W-:Y:S01]  /*206a0*/  FMUL.FTZ R170, R201.reuse, R170 ;  /* 0x000000aac9aa7220 */ /* 0x044fe20000410000 */
[C---:B------:R-:W-:Y:S01]  /*206b0*/  FMUL.FTZ R223, R201.reuse, R172 ;  /* 0x000000acc9df7220 */ /* 0x040fe20000410000 */
[C---:B------:R-:W-:Y:S01]  /*206c0*/  FMUL.FTZ R224, R201.reuse, R173 ;  /* 0x000000adc9e07220 */ /* 0x040fe20000410000 */
[----:B------:R-:W-:Y:S01]  /*206d0*/  FMUL.FTZ R225, R201, R175 ;  /* 0x000000afc9e17220 */ /* 0x000fe20000410000 */
        /* <DEDUP_REMOVED lines=13> */
[----:B------:R-:W-:Y:S01]  /*207b0*/  FMUL.FTZ R226, R201, R174 ;  /* 0x000000aec9e27220 */ /* 0x000fe20000410000 */
[----:B------:R-:W-:Y:S01]  /*207c0*/  FFMA.FTZ R163, R170, R56, R52 ;  /* 0x00000038aaa37223 */ /* 0x000fe20000010034 */
[----:B------:R-:W-:Y:S01]  /*207d0*/  FFMA.FTZ R172, R223, R57, R53 ;  /* 0x00000039dfac7223 */ /* 0x000fe20000010035 */
[----:B------:R-:W-:Y:S01]  /*207e0*/  FFMA.FTZ R173, R224, R58, R54 ;  /* 0x0000003ae0ad7223 */ /* 0x000fe20000010036 */
[----:B------:R-:W-:Y:S01]  /*207f0*/  FFMA.FTZ R174, R225, R59, R55 ;  /* 0x0000003be1ae7223 */ /* 0x000fe20000010037 */
[----:B------:R0:W-:Y:S01]  /*20800*/  @!P1 STG.E desc[UR8][R160.64], R162 ;  /* 0x000000a2a0009986 */ /* 0x0001e2000c101908 */
[C---:B------:R-:W-:Y:S01]  /*20810*/  FMUL.FTZ R227, R201.reuse, R176 ;  /* 0x000000b0c9e37220 */ /* 0x040fe20000410000 */
[C---:B------:R-:W-:Y:S01]  /*20820*/  FMUL.FTZ R228, R201.reuse, R177 ;  /* 0x000000b1c9e47220 */ /* 0x040fe20000410000 */
[----:B------:R-:W-:Y:S01]  /*20830*/  FMUL.FTZ R230, R201, R178 ;  /* 0x000000b2c9e67220 */ /* 0x000fe20000410000 */
[----:B------:R-:W-:Y:S01]  /*20840*/  FFMA.FTZ R175, R226, R60, R48 ;  /* 0x0000003ce2af7223 */ /* 0x000fe20000010030 */
[----:B------:R-:W-:Y:S01]  /*20850*/  FFMA.FTZ R176, R227, R61, R49 ;  /* 0x0000003de3b07223 */ /* 0x000fe20000010031 */
[----:B------:R-:W-:Y:S01]  /*20860*/  FFMA.FTZ R177, R228, R62, R50 ;  /* 0x0000003ee4b17223 */ /* 0x000fe20000010032 */
[----:B------:R-:W-:Y:S01]  /*20870*/  FFMA.FTZ R178, R230, R63, R51 ;  /* 0x0000003fe6b27223 */ /* 0x000fe20000010033 */
[----:B-1----:R-:W-:-:S04]  /*20880*/  @!P1 IMAD.WIDE R164, R186, 0x4, R164 ;  /* 0x00000004baa49825 */ /* 0x002fc800078e02a4 */
[----:B------:R-:W-:Y:S01]  /*20890*/  FMUL.FTZ R229, R201, R167 ;  /* 0x000000a7c9e57220 */ /* 0x000fe20000410000 */
[----:B------:R-:W-:Y:S01]  /*208a0*/  FFMA.FTZ R228, R228, R94, R146 ;  /* 0x0000005ee4e47223 */ /* 0x000fe20000010092 */
[----:B------:R-:W-:Y:S01]  /*208b0*/  FFMA.FTZ R167, R230, R95, R147 ;  /* 0x0000005fe6a77223 */ /* 0x000fe20000010093 */
[----:B0-----:R-:W-:Y:S01]  /*208c0*/  F2FP.BF16.F32.PACK_AB R160, R172, R163 ;  /* 0x000000a3aca0723e */ /* 0x001fe200000010ff */
[----:B------:R-:W-:Y:S01]  /*208d0*/  FFMA.FTZ R224, R224, R90, R150 ;  /* 0x0000005ae0e07223 */ /* 0x000fe20000010096 */
[----:B------:R-:W-:Y:S01]  /*208e0*/  F2FP.BF16.F32.PACK_AB R161, R174, R173 ;  /* 0x000000adaea1723e */ /* 0x000fe200000010ff */
[----:B------:R-:W-:Y:S01]  /*208f0*/  FFMA.FTZ R225, R225, R91, R151 ;  /* 0x0000005be1e17223 */ /* 0x000fe20000010097 */
[----:B------:R-:W0:Y:S01]  /*20900*/  LDC.64 R172, c[0x0][0x430] ;  /* 0x00010c00ffac7b82 */ /* 0x000e220000000a00 */
[----:B------:R-:W-:Y:S01]  /*20910*/  F2FP.BF16.F32.PACK_AB R162, R176, R175 ;  /* 0x000000afb0a2723e */ /* 0x000fe200000010ff */
[----:B---3--:R-:W-:Y:S01]  /*20920*/  IMAD.WIDE.U32 R174, R168, 0x10, R204 ;  /* 0x00000010a8ae7825 */ /* 0x008fe200078e00cc */
[----:B------:R-:W-:-:S03]  /*20930*/  F2FP.BF16.F32.PACK_AB R163, R178, R177 ;  /* 0x000000b1b2a3723e */ /* 0x000fc600000010ff */
        /* <DEDUP_REMOVED lines=9> */
[----:B------:R-:W-:Y:S01]  /*209d0*/  @!P1 STG.E desc[UR8][R164.64], R201 ;  /* 0x000000c9a4009986 */ /* 0x000fe2000c101908 */
[----:B------:R-:W-:Y:S01]  /*209e0*/  FFMA.FTZ R170, R170, R88, R148 ;  /* 0x00000058aaaa7223 */ /* 0x000fe20000010094 */
[----:B------:R-:W-:Y:S01]  /*209f0*/  FFMA.FTZ R223, R223, R89, R149 ;  /* 0x00000059dfdf7223 */ /* 0x000fe20000010095 */
[C---:B------:R-:W-:Y:S01]  /*20a00*/  FMUL.FTZ R208, R201.reuse, R208 ;  /* 0x000000d0c9d07220 */ /* 0x040fe20000410000 */
[----:B------:R1:W-:Y:S01]  /*20a10*/  STG.E.128 desc[UR8][R174.64], R160 ;  /* 0x000000a0ae007986 */ /* 0x0003e2000c101d08 */
[C---:B------:R-:W-:Y:S01]  /*20a20*/  FMUL.FTZ R210, R201.reuse, R210 ;  /* 0x000000d2c9d27220 */ /* 0x040fe20000410000 */
        /* <DEDUP_REMOVED lines=16> */
[----:B-1----:R-:W-:Y:S01]  /*20b30*/  F2FP.BF16.F32.PACK_AB R163, R167, R228 ;  /* 0x000000e4a7a3723e */ /* 0x002fe200000010ff */
        /* <DEDUP_REMOVED lines=8> */
[----:B0-----:R-:W-:Y:S01]  /*20bc0*/  IMAD.WIDE.U32 R232, R168, 0x10, R172 ;  /* 0x00000010a8e87825 */ /* 0x001fe200078e00ac */
[----:B------:R-:W-:-:S03]  /*20bd0*/  F2FP.BF16.F32.PACK_AB R160, R223, R170 ;  /* 0x000000aadfa0723e */ /* 0x000fc600000010ff */
[----:B------:R-:W-:Y:S01]  /*20be0*/  FFMA.FTZ R199, R199, R98, R142 ;  /* 0x00000062c7c77223 */ /* 0x000fe2000001008e */
[----:B------:R-:W-:Y:S01]  /*20bf0*/  FFMA.FTZ R168, R177, R99, R143 ;  /* 0x00000063b1a87223 */ /* 0x000fe2000001008f */
[----:B------:R-:W-:Y:S01]  /*20c00*/  F2FP.BF16.F32.PACK_AB R164, R167, R166 ;  /* 0x000000a6a7a4723e */ /* 0x000fe200000010ff */
[----:B------:R-:W-:Y:S01]  /*20c10*/  IMAD.WIDE.U32 R230, R198, 0x10, R172 ;  /* 0x00000010c6e67825 */ /* 0x000fe200078e00ac */
[----:B------:R-:W-:Y:S01]  /*20c20*/  F2FP.BF16.F32.PACK_AB R165, R203, R202 ;  /* 0x000000cacba5723e */ /* 0x000fe200000010ff */
[----:B------:R0:W-:Y:S01]  /*20c30*/  STG.E.128 desc[UR8][R232.64], R160 ;  /* 0x000000a0e8007986 */ /* 0x0001e2000c101d08 */
[----:B------:R-:W-:Y:S01]  /*20c40*/  F2FP.BF16.F32.PACK_AB R166, R174, R201 ;  /* 0x000000c9aea6723e */ /* 0x000fe200000010ff */
[----:B------:R-:W-:Y:S01]  /*20c50*/  IMAD.WIDE.U32 R202, R171, 0x10, R204 ;  /* 0x00000010abca7825 */ /* 0x000fe200078e00cc */
[----:B------:R-:W-:-:S03]  /*20c60*/  F2FP.BF16.F32.PACK_AB R167, R224, R175 ;  /* 0x000000afe0a7723e */ /* 0x000fc600000010ff */
[----:B------:R-:W-:Y:S01]  /*20c70*/  FFMA.FTZ R178, R178, R100, R136 ;  /* 0x00000064b2b27223 */ /* 0x000fe20000010088 */
[----:B------:R-:W-:Y:S01]  /*20c80*/  FFMA.FTZ R229, R229, R102, R138 ;  /* 0x00000066e5e57223 */ /* 0x000fe2000001008a */
[----:B------:R-:W-:-:S04]  /*20c90*/  IMAD.WIDE.U32 R174, R169, 0x10, R204 ;  /* 0x00000010a9ae7825 */ /* 0x000fc800078e00cc */
[----:B------:R-:W-:Y:S01]  /*20ca0*/  FFMA.FTZ R170, R207, R103, R139 ;  /* 0x00000067cfaa7223 */ /* 0x000fe2000001008b */
[----:B------:R-:W-:Y:S01]  /*20cb0*/  FFMA.FTZ R197, R197, R96, R140 ;  /* 0x00000060c5c57223 */ /* 0x000fe2000001008c */
[----:B------:R-:W-:Y:S01]  /*20cc0*/  FFMA.FTZ R176, R176, R97, R141 ;  /* 0x00000061b0b07223 */ /* 0x000fe2000001008d */
[----:B------:R-:W-:Y:S01]  /*20cd0*/  IMAD.WIDE.U32 R204, R198, 0x10, R204 ;  /* 0x00000010c6cc7825 */ /* 0x000fe200078e00cc */
[----:B------:R1:W-:Y:S03]  /*20ce0*/  STG.E.128 desc[UR8][R174.64], R164 ;  /* 0x000000a4ae007986 */ /* 0x0003e6000c101d08 */
[----:B------:R-:W-:Y:S01]  /*20cf0*/  FFMA.FTZ R177, R220, R83, R31 ;  /* 0x00000053dcb17223 */ /* 0x000fe2000001001f */
[----:B------:R-:W-:Y:S01]  /*20d00*/  FFMA.FTZ R201, R222, R117, R121 ;  /* 0x00000075dec97223 */ /* 0x000fe20000010079 */
[----:B------:R-:W-:-:S04]  /*20d10*/  IMAD.WIDE.U32 R224, R169, 0x10, R172 ;  /* 0x00000010a9e07825 */ /* 0x000fc800078e00ac */
[----:B------:R-:W-:Y:S01]  /*20d20*/  FFMA.FTZ R169, R206, R101, R137 ;  /* 0x00000065cea97223 */ /* 0x000fe20000010089 */
[----:B------:R-:W-:Y:S01]  /*20d30*/  FFMA.FTZ R206, R179, R87, R27 ;  /* 0x00000057b3ce7223 */ /* 0x000fe2000001001b */
[----:B------:R-:W-:Y:S01]  /*20d40*/  FFMA.FTZ R220, R220, R115, R127 ;  /* 0x00000073dcdc7223 */ /* 0x000fe2000001007f */
[----:B0-----:R-:W-:Y:S01]  /*20d50*/  F2FP.BF16.F32.PACK_AB R161, R168, R199 ;  /* 0x000000c7a8a1723e */ /* 0x001fe200000010ff */
[----:B------:R-:W-:Y:S01]  /*20d60*/  IMAD.WIDE.U32 R226, R171, 0x10, R172 ;  /* 0x00000010abe27825 */ /* 0x000fe200078e00ac */
[----:B------:R-:W0:Y:S03]  /*20d70*/  LDC.64 R198, c[0x0][0x380] ;  /* 0x0000e000ffc67b82 */ /* 0x000e260000000a00 */
[----:B------:R-:W-:Y:S01]  /*20d80*/  FFMA.FTZ R171, R208, R72, R36 ;  /* 0x00000048d0ab7223 */ /* 0x000fe20000010024 */
[----:B------:R-:W-:Y:S01]  /*20d90*/  FFMA.FTZ R172, R210, R73, R37 ;  /* 0x00000049d2ac7223 */ /* 0x000fe20000010025 */
[----:B------:R-:W-:Y:S01]  /*20da0*/  FFMA.FTZ R168, R214, R77, R33 ;  /* 0x0000004dd6a87223 */ /* 0x000fe20000010021 */
[----:B------:R-:W-:Y:S01]  /*20db0*/  F2FP.BF16.F32.PACK_AB R163, R170, R229 ;  /* 0x000000e5aaa3723e */ /* 0x000fe200000010ff */
[----:B------:R-:W-:Y:S01]  /*20dc0*/  FFMA.FTZ R170, R211, R108, R128 ;  /* 0x0000006cd3aa7223 */ /* 0x000fe20000010080 */
[----:B------:R-:W-:Y:S01]  /*20dd0*/  F2FP.BF16.F32.PACK_AB R162, R169, R178 ;  /* 0x000000b2a9a2723e */ /* 0x000fe200000010ff */
[----:B------:R-:W-:Y:S01]  /*20de0*/  FFMA.FTZ R169, R214, R109, R129 ;  /* 0x0000006dd6a97223 */ /* 0x000fe20000010081 */
[----:B------:R-:W-:Y:S01]  /*20df0*/  FFMA.FTZ R173, R210, R105, R133 ;  /* 0x00000069d2ad7223 */ /* 0x000fe20000010085 */
[----:B-1----:R-:W-:Y:S01]  /*20e00*/  FFMA.FTZ R165, R209, R74, R38 ;  /* 0x0000004ad1a57223 */ /* 0x002fe20000010026 */
        /* <DEDUP_REMOVED lines=16> */
[----:B0-----:R-:W-:-:S02]  /*20f10*/  IMAD.IADD R186, R186, 0x1, R198 ;  /* 0x00000001baba7824 */ /* 0x001fc400078e02c6 */
        /* <DEDUP_REMOVED lines=10> */
[----:B------:R-:W-:Y:S01]  /*20fc0*/  ISETP.GE.AND P1, PT, R186, R199, PT ;  /* 0x000000c7ba00720c */ /* 0x000fe20003f26270 */
[----:B------:R-:W-:Y:S01]  /*20fd0*/  FFMA.FTZ R178, R219, R116, R120 ;  /* 0x00000074dbb27223 */ /* 0x000fe20000010078 */
[----:B------:R-:W-:Y:S01]  /*20fe0*/  F2FP.BF16.F32.PACK_AB R174, R197, R176 ;  /* 0x000000b0c5ae723e */ /* 0x000fe200000010ff */
[----:B------:R-:W-:Y:S01]  /*20ff0*/  FFMA.FTZ R176, R216, R112, R124 ;  /* 0x00000070d8b07223 */ /* 0x000fe2000001007c */
[----:B------:R-:W-:Y:S01]  /*21000*/  FFMA.FTZ R221, R221, R118, R122 ;  /* 0x00000076dddd7223 */ /* 0x000fe2000001007a */
[----:B------:R-:W-:Y:S01]  /*21010*/  FFMA.FTZ R208, R179, R119, R123 ;  /* 0x00000077b3d07223 */ /* 0x000fe2000001007b */
[----:B------:R-:W-:Y:S01]  /*21020*/  FFMA.FTZ R197, R218, R113, R125 ;  /* 0x00000071dac57223 */ /* 0x000fe2000001007d */
        /* <DEDUP_REMOVED lines=8> */
[----:B------:R-:W-:-:S03]  /*210b0*/  F2FP.BF16.F32.PACK_AB R176, R197, R176 ;  /* 0x000000b0c5b0723e */ /* 0x000fc600000010ff */
[----:B------:R0:W-:Y:S04]  /*210c0*/  STG.E.128 desc[UR8][R204.64], R172 ;  /* 0x000000accc007986 */ /* 0x0001e8000c101d08 */
[----:B------:R0:W-:Y:S01]  /*210d0*/  STG.E.128 desc[UR8][R230.64], R176 ;  /* 0x000000b0e6007986 */ /* 0x0001e2000c101d08 */
[----:B------:R-:W-:Y:S05]  /*210e0*/  @!P1 BRA `(.L_x_4500) ;  /* 0xfffffe0000849947 */ /* 0x000fea000383ffff */
[----:B------:R-:W-:Y:S05]  /*210f0*/  EXIT ;  /* 0x000000000000794d */ /* 0x000fea0003800000 */
.L_x_4501:
        /* <DEDUP_REMOVED lines=16> */
.L_x_18025:


//--------------------- .text._ZN10layer_norm31ln_parallel_residual_fwd_kernelINS_13Kernel_traitsIf13__nv_bfloat16S2_S2_fjLj8192ELj1ELj1ELj8ELj16ENS_18Kernel_traits_baseILj8192EfS2_S2_S2_fjLj256EEEEELb1ELb1ELb0EEEvNS_9FwdParamsE --------------------------
	.section	.text._ZN10layer_norm31ln_parallel_residual_fwd_kernelINS_13Kernel_traitsIf13__nv_bfloat16S2_S2_fjLj8192ELj1ELj1ELj8ELj16ENS_18Kernel_traits_baseILj8192EfS2_S2_S2_fjLj256EEEEELb1ELb1ELb0EEEvNS_9FwdParamsE,"ax",@progbits
	.align	128
        .global         _ZN10layer_norm31ln_parallel_residual_fwd_kernelINS_13Kernel_traitsIf13__nv_bfloat16S2_S2_fjLj8192ELj1ELj1ELj8ELj16ENS_18Kernel_traits_baseILj8192EfS2_S2_S2_fjLj256EEEEELb1ELb1ELb0EEEvNS_9FwdParamsE
        .type           _ZN10layer_norm31ln_parallel_residual_fwd_kernelINS_13Kernel_traitsIf13__nv_bfloat16S2_S2_fjLj8192ELj1ELj1ELj8ELj16ENS_18Kernel_traits_baseILj8192EfS2_S2_S2_fjLj256EEEEELb1ELb1ELb0EEEvNS_9FwdParamsE,@function
        .size           _ZN10layer_norm31ln_parallel_residual_fwd_kernelINS_13Kernel_traitsIf13__nv_bfloat16S2_S2_fjLj8192ELj1ELj1ELj8ELj16ENS_18Kernel_traits_baseILj8192EfS2_S2_S2_fjLj256EEEEELb1ELb1ELb0EEEvNS_9FwdParamsE,(.L_x_18026 - _ZN10layer_norm31ln_parallel_residual_fwd_kernelINS_13Kernel_traitsIf13__nv_bfloat16S2_S2_fjLj8192ELj1ELj1ELj8ELj16ENS_18Kernel_traits_baseILj8192EfS2_S2_S2_fjLj256EEEEELb1ELb1ELb0EEEvNS_9FwdParamsE)
        .other          _ZN10layer_norm31ln_parallel_residual_fwd_kernelINS_13Kernel_traitsIf13__nv_bfloat16S2_S2_fjLj8192ELj1ELj1ELj8ELj16ENS_18Kernel_traits_baseILj8192EfS2_S2_S2_fjLj256EEEEELb1ELb1ELb0EEEvNS_9FwdParamsE,@"STO_CUDA_ENTRY STV_DEFAULT"
_ZN10layer_norm31ln_parallel_residual_fwd_kernelINS_13Kernel_traitsIf13__nv_bfloat16S2_S2_fjLj8192ELj1ELj1ELj8ELj16ENS_18Kernel_traits_baseILj8192EfS2_S2_S2_fjLj256EEEEELb1ELb1ELb0EEEvNS_9FwdParamsE:
.text._ZN10layer_norm31ln_parallel_residual_fwd_kernelINS_13Kernel_traitsIf13__nv_bfloat16S2_S2_fjLj8192ELj1ELj1ELj8ELj16ENS_18Kernel_traits_baseILj8192EfS2_S2_S2_fjLj256EEEEELb1ELb1ELb0EEEvNS_9FwdParamsE:
        /* <DEDUP_REMOVED lines=32> */
[C---:B------:R-:W-:Y:S01]  /*0200*/  IADD3 R78, PT, PT, R3.reuse, -0x4498517b, RZ ;  /* 0xbb67ae85034e7810 */ /* 0x040fe20007ffe0ff */
[C---:B------:R-:W-:Y:S01]  /*0210*/  VIADD R79, R3.reuse, 0x76cf5d0a ;  /* 0x76cf5d0a034f7836 */ /* 0x040fe20000000000 */
[C---:B------:R-:W-:Y:S01]  /*0220*/  IADD3 R84, PT, PT, R2.reuse, 0x78dde6e4, RZ ;  /* 0x78dde6e402547810 */ /* 0x040fe20007ffe0ff */
        /* <DEDUP_REMOVED lines=42> */
[----:B------:R-:W-:Y:S01]  /*04d0*/  ISETP.GE.U32.AND P0, PT, R81, 0x400, PT ;  /* 0x000004005100780c */ /* 0x000fe20003f06070 */
[----:B------:R-:W-:-:S12]  /*04e0*/  @P1 VIADD R77, R77, 0x100 ;  /* 0x000001004d4d1836 */ /* 0x000fd80000000000 */
        /* <DEDUP_REMOVED lines=10> */
.L_x_4503:
[C---:B------:R-:W-:Y:S02]  /*0590*/  ISETP.GE.U32.AND P3, PT, R81.reuse, 0x100, PT ;  /* 0x000001005100780c */ /* 0x040fe40003f66070 */
[C---:B------:R-:W-:Y:S02]  /*05a0*/  ISETP.GE.U32.AND P0, PT, R81.reuse, 0x200, PT ;  /* 0x000002005100780c */ /* 0x040fe40003f06070 */
[C---:B------:R-:W-:Y:S02]  /*05b0*/  ISETP.GE.U32.AND P1, PT, R81.reuse, 0x300, PT ;  /* 0x000003005100780c */ /* 0x040fe40003f26070 */
[----:B------:R-:W-:Y:S02]  /*05c0*/  ISETP.GE.U32.AND P2, PT, R81, 0x400, PT ;  /* 0x000004005100780c */ /* 0x000fe40003f46070 */
[----:B------:R-:W-:-:S05]  /*05d0*/  LOP3.LUT R116, R116, 0xfffffeff, RZ, 0xc0, !PT ;  /* 0xfffffeff74747812 */ /* 0x000fca00078ec0ff */
[----:B------:R-:W0:Y:S01]  /*05e0*/  @P3 LDC.64 R4, c[0x0][0x3d0] ;  /* 0x0000f400ff043b82 */ /* 0x000e220000000a00 */
[----:B------:R-:W-:-:S07]  /*05f0*/  @P3 LOP3.LUT R116, R116, 0x100, RZ, 0xfc, !PT ;  /* 0x0000010074743812 */ /* 0x000fce00078efcff */
        /* <DEDUP_REMOVED lines=34> */
.L_x_4504:
[----:B------:R-:W-:Y:S05]  /*0820*/  BSYNC.RECONVERGENT B0 ;  /* 0x0000000000007941 */ /* 0x000fea0003800200 */
.L_x_4502:
[----:B------:R-:W1:Y:S02]  /*0830*/  LDCU UR5, c[0x0][0x384] ;  /* 0x00007080ff0577ac */ /* 0x000e640008000800 */
[----:B-1----:R-:W-:-:S13]  /*0840*/  ISETP.GE.AND P0, PT, R80, UR5, PT ;  /* 0x0000000550007c0c */ /* 0x002fda000bf06270 */
[----:B------:R-:W-:Y:S05]  /*0850*/  @P0 EXIT ;  /* 0x000000000000094d */ /* 0x000fea0003800000 */
[----:B------:R-:W1:Y:S01]  /*0860*/  LDCU UR5, c[0x0][0x360] ;  /* 0x00006c00ff0577ac */ /* 0x000e620008000800 */
[----:B0-----:R-:W-:-:S04]  /*0870*/  IMAD.HI.U32 R5, R114, -0x2daee0ad, RZ ;  /* 0xd2511f5372057827 */ /* 0x001fc800078e00ff */
[----:B------:R-:W-:Y:S01]  /*0880*/  HFMA2 R87, -RZ, RZ, 0, 0 ;  /* 0x00000000ff577431 */ /* 0x000fe200000001ff */
[----:B------:R-:W-:Y:S01]  /*0890*/  LOP3.LUT R86, R86, 0x3, RZ, 0xc0, !PT ;  /* 0x0000000356567812 */ /* 0x000fe200078ec0ff */
[----:B------:R-:W-:Y:S01]  /*08a0*/  ULOP3.LUT UR6, UR4, 0xff, URZ, 0xc0, !UPT ;  /* 0x000000ff04067892 */ /* 0x000fe2000f8ec0ff */
[----:B------:R-:W-:Y:S01]  /*08b0*/  IMAD R9, R114, -0x2daee0ad, RZ ;  /* 0xd2511f5372097824 */ /* 0x000fe200078e02ff */
[----:B------:R-:W-:Y:S01]  /*08c0*/  LOP3.LUT R5, R5, R3, RZ, 0x3c, !PT ;  /* 0x0000000305057212 */ /* 0x000fe200078e3cff */
[----:B------:R-:W-:Y:S01]  /*08d0*/  IMAD.MOV R0, RZ, RZ, -R0 ;  /* 0x000000ffff007224 */ /* 0x000fe200078e0a00 */
[----:B------:R-:W0:Y:S03]  /*08e0*/  LDCU UR15, c[0x0][0x388] ;  /* 0x00007100ff0f77ac */ /* 0x000e260008000800 */
[C---:B------:R-:W-:Y:S01]  /*08f0*/  IMAD.HI.U32 R6, R5.reuse, -0x326172a9, RZ ;  /* 0xcd9e8d5705067827 */ /* 0x040fe200078e00ff */
[----:B------:R-:W2:Y:S03]  /*0900*/  LDCU.U8 UR7, c[0x0][0x410] ;  /* 0x00008200ff0777ac */ /* 0x000ea60008000000 */
[----:B------:R-:W-:Y:S01]  /*0910*/  IMAD R5, R5, -0x326172a9, RZ ;  /* 0xcd9e8d5705057824 */ /* 0x000fe200078e02ff */
[----:B------:R-:W3:Y:S01]  /*0920*/  LDCU UR14, c[0x0][0x400] ;  /* 0x00008000ff0e77ac */ /* 0x000ee20008000800 */
[----:B-1----:R-:W-:Y:S01]  /*0930*/  IMAD R118, R80, UR5, R161 ;  /* 0x0000000550767c24 */ /* 0x002fe2000f8e02a1 */
[----:B------:R-:W-:-:S03]  /*0940*/  ULOP3.LUT UR5, UR4, 0xffffff00, URZ, 0xc0, !UPT ;  /* 0xffffff0004057892 */ /* 0x000fc6000f8ec0ff */
[C---:B------:R-:W-:Y:S01]  /*0950*/  IMAD.HI.U32 R4, R118.reuse, -0x326172a9, RZ ;  /* 0xcd9e8d5776047827 */ /* 0x040fe200078e00ff */
[----:B------:R-:W1:Y:S03]  /*0960*/  LDCU.64 UR10, c[0x0][0x398] ;  /* 0x00007300ff0a77ac */ /* 0x000e660008000a00 */
        /* <DEDUP_REMOVED lines=8> */
[----:B------:R-:W-:Y:S02]  /*09f0*/  VIADD R7, R2, 0x3c6ef372 ;  /* 0x3c6ef37202077836 */ /* 0x000fe40000000000 */
[----:B------:R-:W-:-:S04]  /*0a00*/  IMAD.HI.U32 R9, R6, -0x2daee0ad, RZ ;  /* 0xd2511f5306097827 */ /* 0x000fc800078e00ff */
[----:B------:R-:W-:Y:S01]  /*0a10*/  IMAD.HI.U32 R4, R8, -0x326172a9, RZ ;  /* 0xcd9e8d5708047827 */ /* 0x000fe200078e00ff */
[----:B------:R-:W-:-:S03]  /*0a20*/  LOP3.LUT R9, R79, R10, R9, 0x96, !PT ;  /* 0x0000000a4f097212 */ /* 0x000fc600078e9609 */
[----:B------:R-:W-:Y:S01]  /*0a30*/  IMAD R11, R6, -0x2daee0ad, RZ ;  /* 0xd2511f53060b7824 */ /* 0x000fe200078e02ff */
[----:B------:R-:W-:Y:S01]  /*0a40*/  LOP3.LUT R4, R7, R5, R4, 0x96, !PT ;  /* 0x0000000507047212 */ /* 0x000fe200078e9604 */
[----:B------:R-:W-:Y:S02]  /*0a50*/  VIADD R7, R2, 0xdaa66d2b ;  /* 0xdaa66d2b02077836 */ /* 0x000fe40000000000 */
        /* <DEDUP_REMOVED lines=13> */
[----:B------:R-:W-:-:S03]  /*0b30*/  IADD3 R8, PT, PT, R2, 0x1715609d, RZ ;  /* 0x1715609d02087810 */ /* 0x000fc60007ffe0ff */
[----:B------:R-:W-:Y:S02]  /*0b40*/  VIADD R11, R3, 0xa9066899 ;  /* 0xa9066899030b7836 */ /* 0x000fe40000000000 */
[----:B------:R-:W-:Y:S02]  /*0b50*/  IMAD R9, R6, -0x326172a9, RZ ;  /* 0xcd9e8d5706097824 */ /* 0x000fe400078e02ff */
[----:B------:R-:W-:Y:S01]  /*0b60*/  IMAD.HI.U32 R6, R7, -0x326172a9, RZ ;  /* 0xcd9e8d5707067827 */ /* 0x000fe200078e00ff */
[----:B------:R-:W-:-:S03]  /*0b70*/  LOP3.LUT R5, R11, R10, R5, 0x96, !PT ;  /* 0x0000000a0b057212 */ /* 0x000fc600078e9605 */
[----:B------:R-:W-:Y:S01]  /*0b80*/  IMAD R7, R7, -0x326172a9, RZ ;  /* 0xcd9e8d5707077824 */ /* 0x000fe200078e02ff */
[----:B------:R-:W-:Y:S01]  /*0b90*/  LOP3.LUT R6, R8, R9, R6, 0x96, !PT ;  /* 0x0000000908067212 */ /* 0x000fe200078e9606 */
[----:B------:R-:W-:Y:S02]  /*0ba0*/  IMAD R9, R4, -0x2daee0ad, RZ ;  /* 0xd2511f5304097824 */ /* 0x000fe400078e02ff */
[----:B------:R-:W-:-:S04]  /*0bb0*/  IMAD.HI.U32 R4, R5, -0x326172a9, RZ ;  /* 0xcd9e8d5705047827 */ /* 0x000fc800078e00ff */
[----:B------:R-:W-:Y:S01]  /*0bc0*/  IMAD R10, R6, -0x2daee0ad, RZ ;  /* 0xd2511f53060a7824 */ /* 0x000fe200078e02ff */
[----:B------:R-:W-:Y:S01]  /*0bd0*/  LOP3.LUT R4, R88, R7, R4, 0x96, !PT ;  /* 0x0000000758047212 */ /* 0x000fe200078e9604 */
[----:B------:R-:W-:-:S04]  /*0be0*/  IMAD.HI.U32 R8, R6, -0x2daee0ad, RZ ;  /* 0xd2511f5306087827 */ /* 0x000fc800078e00ff */
[----:B------:R-:W-:Y:S01]  /*0bf0*/  IMAD.HI.U32 R7, R4, -0x2daee0ad, RZ ;  /* 0xd2511f5304077827 */ /* 0x000fe200078e00ff */
[----:B------:R-:W-:-:S03]  /*0c00*/  LOP3.LUT R8, R89, R9, R8, 0x96, !PT ;  /* 0x0000000959087212 */ /* 0x000fc600078e9608 */
[----:B------:R-:W-:Y:S01]  /*0c10*/  IMAD R6, R5, -0x326172a9, RZ ;  /* 0xcd9e8d5705067824 */ /* 0x000fe200078e02ff */
[----:B------:R-:W-:Y:S01]  /*0c20*/  LOP3.LUT R7, R91, R10, R7, 0x96, !PT ;  /* 0x0000000a5b077212 */ /* 0x000fe200078e9607 */
[----:B------:R-:W-:Y:S01]  /*0c30*/  IMAD.HI.U32 R5, R8, -0x326172a9, RZ ;  /* 0xcd9e8d5708057827 */ /* 0x000fe200078e00ff */
[----:B------:R-:W-:-:S03]  /*0c40*/  MOV R10, R0 ;  /* 0x00000000000a7202 */ /* 0x000fc60000000f00 */
[----:B------:R-:W-:Y:S01]  /*0c50*/  IMAD.SHL.U32 R0, R161, 0x20, RZ ;  /* 0x00000020a1007824 */ /* 0x000fe200078e00ff */
[----:B------:R-:W-:Y:S01]  /*0c60*/  VIADDMNMX R10, R10, UR6, RZ, !PT ;  /* 0x000000060a0a7c46 */ /* 0x000fe2000f8001ff */
[----:B------:R-:W-:Y:S01]  /*0c70*/  IMAD R9, R8, -0x326172a9, RZ ;  /* 0xcd9e8d5708097824 */ /* 0x000fe200078e02ff */
[----:B------:R-:W-:Y:S01]  /*0c80*/  LOP3.LUT R5, R90, R6, R5, 0x96, !PT ;  /* 0x000000065a057212 */ /* 0x000fe200078e9605 */
[----:B------:R-:W-:Y:S01]  /*0c90*/  IMAD R11, R4, -0x2daee0ad, RZ ;  /* 0xd2511f53040b7824 */ /* 0x000fe200078e02ff */
[----:B------:R-:W-:Y:S01]  /*0ca0*/  VIMNMX R10, PT, PT, R10, 0x20, PT ;  /* 0x000000200a0a7848 */ /* 0x000fe20003fe0100 */
[----:B------:R-:W-:Y:S01]  /*0cb0*/  VIADD R6, R3, 0xdb3d7428 ;  /* 0xdb3d742803067836 */ /* 0x000fe20000000000 */
[----:B------:R-:W-:Y:S01]  /*0cc0*/  LOP3.LUT R76, R0, 0x3e0, RZ, 0xc0, !PT ;  /* 0x000003e0004c7812 */ /* 0x000fe200078ec0ff */
[----:B------:R-:W-:Y:S01]  /*0cd0*/  IMAD.HI.U32 R0, R7, -0x326172a9, RZ ;  /* 0xcd9e8d5707007827 */ /* 0x000fe200078e00ff */
[----:B------:R-:W-:Y:S02]  /*0ce0*/  LEA R10, R10, UR5, 0x3 ;  /* 0x000000050a0a7c11 */ /* 0x000fe4000f8e18ff */
[----:B------:R-:W-:Y:S01]  /*0cf0*/  IADD3 R76, PT, PT, RZ, -R76, RZ ;  /* 0x8000004cff4c7210 */ /* 0x000fe20007ffe0ff */
[----:B------:R-:W-:Y:S01]  /*0d00*/  IMAD.HI.U32 R4, R5, -0x2daee0ad, RZ ;  /* 0xd2511f5305047827 */ /* 0x000fe200078e00ff */
[----:B------:R-:W-:-:S02]  /*0d10*/  I2FP.F32.U32 R10, R10 ;  /* 0x0000000a000a7245 */ /* 0x000fc40000201000 */
[----:B------:R-:W-:Y:S01]  /*0d20*/  LOP3.LUT R0, R92, R9, R0, 0x96, !PT ;  /* 0x000000095c007212 */ /* 0x000fe200078e9600 */
[----:B------:R-:W-:Y:S01]  /*0d30*/  IMAD.MOV.U32 R9, RZ, RZ, R76 ;  /* 0x000000ffff097224 */ /* 0x000fe200078e004c */
[----:B------:R0:W0:Y:S01]  /*0d40*/  MUFU.RCP R82, R10 ;  /* 0x0000000a00527308 */ /* 0x0000220000001000 */
[----:B------:R-:W-:Y:S01]  /*0d50*/  LOP3.LUT R4, R6, R11, R4, 0x96, !PT ;  /* 0x0000000b06047212 */ /* 0x000fe200078e9604 */
[----:B------:R-:W-:Y:S02]  /*0d60*/  IMAD R6, R5, -0x2daee0ad, RZ ;  /* 0xd2511f5305067824 */ /* 0x000fe400078e02ff */
[----:B------:R-:W-:Y:S01]  /*0d70*/  VIADDMNMX R5, R9, UR6, RZ, !PT ;  /* 0x0000000609057c46 */ /* 0x000fe2000f8001ff */
[----:B------:R-:W-:Y:S02]  /*0d80*/  VIADD R8, R3, 0x96a522ad ;  /* 0x96a522ad03087836 */ /* 0x000fe40000000000 */
[----:B------:R-:W-:Y:S01]  /*0d90*/  IMAD R7, R7, -0x326172a9, RZ ;  /* 0xcd9e8d5707077824 */ /* 0x000fe200078e02ff */
[----:B------:R-:W-:Y:S01]  /*0da0*/  VIMNMX R5, PT, PT, R5, 0x20, PT ;  /* 0x0000002005057848 */ /* 0x000fe20003fe0100 */
[----:B------:R-:W-:-:S03]  /*0db0*/  IMAD.HI.U32 R84, R4, -0x326172a9, RZ ;  /* 0xcd9e8d5704547827 */ /* 0x000fc600078e00ff */
[----:B------:R-:W-:Y:S01]  /*0dc0*/  LEA R88, R5, UR5, 0x3 ;  /* 0x0000000505587c11 */ /* 0x000fe2000f8e18ff */
[----:B------:R-:W-:Y:S01]  /*0dd0*/  IMAD.HI.U32 R85, R0, -0x2daee0ad, RZ ;  /* 0xd2511f5300557827 */ /* 0x000fe200078e00ff */
[----:B------:R-:W-:-:S03]  /*0de0*/  LOP3.LUT R84, R93, R7, R84, 0x96, !PT ;  /* 0x000000075d547212 */ /* 0x000fc600078e9654 */
[----:B------:R-:W-:Y:S01]  /*0df0*/  IMAD R90, R4, -0x326172a9, RZ ;  /* 0xcd9e8d57045a7824 */ /* 0x000fe200078e02ff */
[----:B------:R-:W-:Y:S01]  /*0e00*/  LOP3.LUT R85, R8, R6, R85, 0x96, !PT ;  /* 0x0000000608557212 */ /* 0x000fe200078e9655 */
[----:B01234-:R-:W-:-:S07]  /*0e10*/  IMAD R102, R0, -0x2daee0ad, RZ ;  /* 0xd2511f5300667824 */ /* 0x01ffce00078e02ff */
.L_x_5016:
[----:B------:R-:W-:Y:S01]  /*0e20*/  IMAD R0, R80, UR15, RZ ;  /* 0x0000000f50007c24 */ /* 0x000fe2000f8e02ff */
        /* <DEDUP_REMOVED lines=39> */
.L_x_4510:
        /* <DEDUP_REMOVED lines=13> */
.L_x_4512:
[----:B------:R-:W-:Y:S05]  /*1170*/  BSYNC.RECONVERGENT B2 ;  /* 0x0000000000027941 */ /* 0x000fea0003800200 */
.L_x_4511:
        /* <DEDUP_REMOVED lines=57> */
[----:B------:R-:W-:Y:S02]  /*1510*/  VIADD R89, R3, 0x96a522ad ;  /* 0x96a522ad03597836 */ /* 0x000fe40000000000 */
[----:B------:R-:W-:-:S03]  /*1520*/  IMAD.MOV.U32 R0, RZ, RZ, R134 ;  /* 0x000000ffff007224 */ /* 0x000fc600078e0086 */
[----:B------:R-:W-:Y:S01]  /*1530*/  LOP3.LUT R85, R89, R132, R135, 0x96, !PT ;  /* 0x0000008459557212 */ /* 0x000fe200078e9687 */
[----:B------:R-:W-:-:S07]  /*1540*/  IMAD.MOV.U32 R89, RZ, RZ, R102 ;  /* 0x000000ffff597224 */ /* 0x000fce00078e0066 */
.L_x_4509:
[----:B------:R-:W-:Y:S05]  /*1550*/  BSYNC.RECONVERGENT B1 ;  /* 0x0000000000017941 */ /* 0x000fea0003800200 */
.L_x_4508:
[----:B------:R-:W0:Y:S01]  /*1560*/  LDC R104, c[0x0][0x408] ;  /* 0x00010200ff687b82 */ /* 0x000e220000000800 */
[----:B------:R-:W-:Y:S01]  /*1570*/  I2FP.F32.U32 R89, R89 ;  /* 0x0000005900597245 */ /* 0x000fe20000201000 */
[----:B------:R-:W-:Y:S01]  /*1580*/  IMAD.MOV.U32 R108, RZ, RZ, 0x2f800000 ;  /* 0x2f800000ff6c7424 */ /* 0x000fe200078e00ff */
[----:B------:R-:W-:Y:S01]  /*1590*/  ISETP.NE.AND P3, PT, R110, 0x1, PT ;  /* 0x000000016e00780c */ /* 0x000fe20003f65270 */
[----:B-----5:R-:W-:Y:S01]  /*15a0*/  IMAD.U32 R117, R76, 0x10000, RZ ;  /* 0x000100004c757824 */ /* 0x020fe200078e00ff */
[----:B------:R-:W-:Y:S01]  /*15b0*/  @P1 SHF.L.U32 R86, R4, 0x10, RZ ;  /* 0x0000001004561819 */ /* 0x000fe200000006ff */
[----:B------:R-:W-:Y:S01]  /*15c0*/  FFMA.FTZ R89, R89, R108, 1.1641532182693481445e-10 ;  /* 0x2f00000059597423 */ /* 0x000fe2000001006c */
[----:B------:R-:W-:Y:S01]  /*15d0*/  LOP3.LUT R116, R116, 0xffffffef, RZ, 0xc0, !PT ;  /* 0xffffffef74747812 */ /* 0x000fe200078ec0ff */
[----:B------:R-:W1:Y:S01]  /*15e0*/  LDC R106, c[0x0][0x404] ;  /* 0x00010100ff6a7b82 */ /* 0x000e620000000800 */
[----:B------:R-:W-:Y:S01]  /*15f0*/  BSSY.RECONVERGENT B1, `(.L_x_4513) ;  /* 0x000005f000017945 */ /* 0x000fe20003800200 */
[----:B------:R-:W-:Y:S01]  /*1600*/  PRMT R76, R76, 0x7632, R76 ;  /* 0x000076324c4c7816 */ /* 0x000fe2000000004c */
[----:B------:R-:W-:-:S02]  /*1610*/  IMAD.MOV.U32 R112, RZ, RZ, 0x2 ;  /* 0x00000002ff707424 */ /* 0x000fc400078e00ff */
[----:B0-----:R-:W-:Y:S01]  /*1620*/  FMUL.FTZ R117, R117, R104 ;  /* 0x0000006875757220 */ /* 0x001fe20000410000 */
[----:B-1----:R-:W-:-:S04]  /*1630*/  FSETP.GTU.FTZ.AND P2, PT, R89, R106, PT ;  /* 0x0000006a5900720b */ /* 0x002fc80003f5c000 */
        /* <DEDUP_REMOVED lines=15> */
.L_x_4515:
        /* <DEDUP_REMOVED lines=13> */
.L_x_4517:
[----:B------:R-:W-:Y:S05]  /*1800*/  BSYNC.RECONVERGENT B2 ;  /* 0x0000000000027941 */ /* 0x000fea0003800200 */
.L_x_4516:
        /* <DEDUP_REMOVED lines=58> */
[----:B------:R-:W-:Y:S02]  /*1bb0*/  IMAD.MOV.U32 R90, RZ, RZ, R148 ;  /* 0x000000ffff5a7224 */ /* 0x000fe400078e0094 */
[----:B------:R-:W-:Y:S01]  /*1bc0*/  IMAD.MOV.U32 R0, RZ, RZ, R134 ;  /* 0x000000ffff007224 */ /* 0x000fe200078e0086 */
[----:B------:R-:W-:-:S07]  /*1bd0*/  LOP3.LUT R85, R117, R132, R135, 0x96, !PT ;  /* 0x0000008475557212 */ /* 0x000fce00078e9687 */
.L_x_4514:
[----:B------:R-:W-:Y:S05]  /*1be0*/  BSYNC.RECONVERGENT B1 ;  /* 0x0000000000017941 */ /* 0x000fea0003800200 */
.L_x_4513:
[----:B------:R-:W-:Y:S01]  /*1bf0*/  I2FP.F32.U32 R117, R86 ;  /* 0x0000005600757245 */ /* 0x000fe20000201000 */
[----:B------:R-:W-:Y:S01]  /*1c00*/  BSSY.RECONVERGENT B1, `(.L_x_4518) ;  /* 0x0000064000017945 */ /* 0x000fe20003800200 */
[----:B------:R-:W-:Y:S01]  /*1c10*/  SHF.L.U32 R119, R76, 0x10, RZ ;  /* 0x000000104c777819 */ /* 0x000fe200000006ff */
[----:B------:R-:W-:Y:S01]  /*1c20*/  IMAD.MOV.U32 R120, RZ, RZ, 0x2 ;  /* 0x00000002ff787424 */ /* 0x000fe200078e00ff */
[----:B------:R-:W-:Y:S01]  /*1c30*/  ISETP.NE.AND P3, PT, R112, 0x1, PT ;  /* 0x000000017000780c */ /* 0x000fe20003f65270 */
[----:B------:R-:W-:Y:S01]  /*1c40*/  FFMA.FTZ R117, R117, R108, 1.1641532182693481445e-10 ;  /* 0x2f00000075757423 */ /* 0x000fe2000001006c */
[----:B------:R-:W-:Y:S01]  /*1c50*/  @P1 PRMT R76, R4, 0x7632, R76 ;  /* 0x00007632044c1816 */ /* 0x000fe2000000004c */
[----:B------:R-:W-:Y:S01]  /*1c60*/  FMUL.FTZ R119, R119, R104 ;  /* 0x0000006877777220 */ /* 0x000fe20000410000 */
[----:B------:R-:W-:Y:S02]  /*1c70*/  LOP3.LUT R116, R116, 0xfffffff7, RZ, 0xc0, !PT ;  /* 0xfffffff774747812 */ /* 0x000fe400078ec0ff */
[----:B------:R-:W-:Y:S01]  /*1c80*/  FSETP.GTU.FTZ.AND P2, PT, R117, R106, PT ;  /* 0x0000006a7500720b */ /* 0x000fe20003f5c000 */
[----:B------:R-:W-:Y:S01]  /*1c90*/  @P1 IMAD.U32 R76, R76, 0x10000, RZ ;  /* 0x000100004c4c1824 */ /* 0x000fe200078e00ff */
[----:B------:R-:W-:-:S02]  /*1ca0*/  MOV R86, R90 ;  /* 0x0000005a00567202 */ /* 0x000fc40000000f00 */
        /* <DEDUP_REMOVED lines=14> */
.L_x_4520:
        /* <DEDUP_REMOVED lines=13> */
.L_x_4522:
[----:B------:R-:W-:Y:S05]  /*1e60*/  BSYNC.RECONVERGENT B2 ;  /* 0x0000000000027941 */ /* 0x000fea0003800200 */
.L_x_4521:
        /* <DEDUP_REMOVED lines=60> */
[----:B------:R-:W-:-:S07]  /*2230*/  LOP3.LUT R85, R117, R132, R135, 0x96, !PT ;  /* 0x0000008475557212 */ /* 0x000fce00078e9687 */
.L_x_4519:
[----:B------:R-:W-:Y:S05]  /*2240*/  BSYNC.RECONVERGENT B1 ;  /* 0x0000000000017941 */ /* 0x000fea0003800200 */
.L_x_4518:
        /* <DEDUP_REMOVED lines=8> */
[----:B------:R-:W-:Y:S01]  /*22d0*/  HFMA2 R112, -RZ, RZ, 0, 1.1920928955078125e-07 ;  /* 0x00000002ff707431 */ /* 0x000fe200000001ff */
[----:B------:R-:W-:Y:S02]  /*22e0*/  PRMT R77, R77, 0x7632, R77 ;  /* 0x000076324d4d7816 */ /* 0x000fe4000000004d */
        /* <DEDUP_REMOVED lines=16> */
.L_x_4525:
        /* <DEDUP_REMOVED lines=13> */
.L_x_4527:
[----:B------:R-:W-:Y:S05]  /*24c0*/  BSYNC.RECONVERGENT B2 ;  /* 0x0000000000027941 */ /* 0x000fea0003800200 */
.L_x_4526:
        /* <DEDUP_REMOVED lines=9> */
[----:B------:R-:W-:Y:S02]  /*2560*/  IMAD.MOV.U32 R86, RZ, RZ, R0 ;  /* 0x000000ffff567224 */ /* 0x000fe400078e0000 */
[----:B------:R-:W-:Y:S01]  /*2570*/  IMAD.MOV.U32 R112, RZ, RZ, RZ ;  /* 0x000000ffff707224 */ /* 0x000fe200078e00ff */
        /* <DEDUP_REMOVED lines=46> */
[----:B------:R-:W-:Y:S01]  /*2860*/  LOP3.LUT R84, R85, R84, R149, 0x96, !PT ;  /* 0x0000005455547212 */ /* 0x000fe200078e9695 */
[----:B------:R-:W-:Y:S01]  /*2870*/  IMAD.MOV.U32 R90, RZ, RZ, R148 ;  /* 0x000000ffff5a7224 */ /* 0x000fe200078e0094 */
[----:B------:R-:W-:Y:S02]  /*2880*/  LOP3.LUT R85, R133, R132, R135, 0x96, !PT ;  /* 0x0000008485557212 */ /* 0x000fe400078e9687 */
[----:B------:R-:W-:-:S07]  /*2890*/  MOV R0, R134 ;  /* 0x0000008600007202 */ /* 0x000fce0000000f00 */
.L_x_4524:
[----:B------:R-:W-:Y:S05]  /*28a0*/  BSYNC.RECONVERGENT B1 ;  /* 0x0000000000017941 */ /* 0x000fea0003800200 */
.L_x_4523:
        /* <DEDUP_REMOVED lines=26> */
.L_x_4530:
        /* <DEDUP_REMOVED lines=13> */
.L_x_4532:
[----:B------:R-:W-:Y:S05]  /*2b20*/  BSYNC.RECONVERGENT B2 ;  /* 0x0000000000027941 */ /* 0x000fea0003800200 */
.L_x_4531:
        /* <DEDUP_REMOVED lines=61> */
.L_x_4529:
[----:B------:R-:W-:Y:S05]  /*2f00*/  BSYNC.RECONVERGENT B1 ;  /* 0x0000000000017941 */ /* 0x000fea0003800200 */
.L_x_4528:
[----:B------:R-:W-:Y:S01]  /*2f10*/  I2FP.F32.U32 R133, R86 ;  /* 0x0000005600857245 */ /* 0x000fe20000201000 */
[----:B------:R-:W-:Y:S01]  /*2f20*/  @P1 IMAD.U32 R86, R6, 0x10000, RZ ;  /* 0x0001000006561824 */ /* 0x000fe200078e00ff */
[----:B------:R-:W-:Y:S01]  /*2f30*/  SHF.L.U32 R149, R78, 0x10, RZ ;  /* 0x000000104e957819 */ /* 0x000fe200000006ff */
[----:B------:R-:W-:Y:S01]  /*2f40*/  BSSY.RECONVERGENT B1, `(.L_x_4533) ;  /* 0x0000060000017945 */ /* 0x000fe20003800200 */
[----:B------:R-:W-:Y:S01]  /*2f50*/  ISETP.NE.AND P3, PT, R120, 0x1, PT ;  /* 0x000000017800780c */ /* 0x000fe20003f65270 */
[----:B------:R-:W-:Y:S01]  /*2f60*/  FFMA.FTZ R133, R133, R108, 1.1641532182693481445e-10 ;  /* 0x2f00000085857423 */ /* 0x000fe2000001006c */
[----:B------:R-:W-:Y:S02]  /*2f70*/  IMAD.MOV.U32 R122, RZ, RZ, 0x2 ;  /* 0x00000002ff7a7424 */ /* 0x000fe400078e00ff */
[----:B------:R-:W-:Y:S01]  /*2f80*/  FMUL.FTZ R149, R149, R104 ;  /* 0x0000006895957220 */ /* 0x000fe20000410000 */
[----:B------:R-:W-:Y:S02]  /*2f90*/  MOV R112, R90 ;  /* 0x0000005a00707202 */ /* 0x000fe40000000f00 */
[----:B------:R-:W-:-:S04]  /*2fa0*/  FSETP.GTU.FTZ.AND P2, PT, R133, R106, PT ;  /* 0x0000006a8500720b */ /* 0x000fc80003f5c000 */
        /* <DEDUP_REMOVED lines=14> */
.L_x_4535:
        /* <DEDUP_REMOVED lines=13> */
.L_x_4537:
[----:B------:R-:W-:Y:S05]  /*3160*/  BSYNC.RECONVERGENT B2 ;  /* 0x0000000000027941 */ /* 0x000fea0003800200 */
.L_x_4536:
[----:B------:R-:W-:Y:S01]  /*3170*/  IMAD.WIDE.U32 R148, R118, -0x326172a9, RZ ;  /* 0xcd9e8d5776947825 */ /* 0x000fe200078e00ff */
[----:B------:R-:W-:-:S03]  /*3180*/  LOP3.LUT R156, R87, R85, R3, 0x96, !PT ;  /* 0x00000055579c7212 */ /* 0x000fc600078e9603 */
[----:B------:R-:W-:Y:S01]  /*3190*/  HFMA2 R122, -RZ, RZ, 0, 0 ;  /* 0x00000000ff7a7431 */ /* 0x000fe200000001ff */
        /* <DEDUP_REMOVED lines=58> */
.L_x_4534:
[----:B------:R-:W-:Y:S05]  /*3540*/  BSYNC.RECONVERGENT B1 ;  /* 0x0000000000017941 */ /* 0x000fea0003800200 */
.L_x_4533:
        /* <DEDUP_REMOVED lines=24> */
.L_x_4540:
        /* <DEDUP_REMOVED lines=13> */
.L_x_4542:
[----:B------:R-:W-:Y:S05]  /*37a0*/  BSYNC.RECONVERGENT B2 ;  /* 0x0000000000027941 */ /* 0x000fea0003800200 */
.L_x_4541:
        /* <DEDUP_REMOVED lines=61> */
.L_x_4539:
[----:B------:R-:W-:Y:S05]  /*3b80*/  BSYNC.RECONVERGENT B1 ;  /* 0x0000000000017941 */ /* 0x000fea0003800200 */
.L_x_4538:
        /* <DEDUP_REMOVED lines=8> */
[----:B------:R-:W-:Y:S02]  /*3c10*/  IMAD.MOV.U32 R120, RZ, RZ, R90 ;  /* 0x000000ffff787224 */ /* 0x000fe400078e005a */
[----:B------:R-:W-:-:S04]  /*3c20*/  FSETP.GTU.FTZ.AND P4, PT, R149, R106, PT ;  /* 0x0000006a9500720b */ /* 0x000fc80003f9c000 */
        /* <DEDUP_REMOVED lines=14> */
.L_x_4545:
        /* <DEDUP_REMOVED lines=13> */
.L_x_4547:
[----:B------:R-:W-:Y:S05]  /*3de0*/  BSYNC.RECONVERGENT B2 ;  /* 0x0000000000027941 */ /* 0x000fea0003800200 */
.L_x_4546:
        /* <DEDUP_REMOVED lines=61> */
.L_x_4544:
[----:B------:R-:W-:Y:S05]  /*41c0*/  BSYNC.RECONVERGENT B1 ;  /* 0x0000000000017941 */ /* 0x000fea0003800200 */
.L_x_4543:
        /* <DEDUP_REMOVED lines=16> */
.L_x_4507:
        /* <DEDUP_REMOVED lines=16> */
.L_x_4551:
        /* <DEDUP_REMOVED lines=13> */
.L_x_4553:
[----:B------:R-:W-:Y:S05]  /*44a0*/  BSYNC.RECONVERGENT B2 ;  /* 0x0000000000027941 */ /* 0x000fea0003800200 */
.L_x_4552:
        /* <DEDUP_REMOVED lines=56> */
[----:B------:R-:W-:Y:S01]  /*4830*/  MOV R0, R92 ;  /* 0x0000005c00007202 */ /* 0x000fe20000000f00 */
[----:B------:R-:W-:-:S03]  /*4840*/  IMAD.MOV.U32 R92, RZ, RZ, RZ ;  /* 0x000000ffff5c7224 */ /* 0x000fc600078e00ff */
[----:B------:R-:W-:Y:S01]  /*4850*/  LOP3.LUT R85, R89, R96, R93, 0x96, !PT ;  /* 0x0000006059557212 */ /* 0x000fe200078e965d */
[----:B------:R-:W-:-:S07]  /*4860*/  IMAD.MOV.U32 R89, RZ, RZ, R102 ;  /* 0x000000ffff597224 */ /* 0x000fce00078e0066 */
.L_x_4550:
[----:B------:R-:W-:Y:S05]  /*4870*/  BSYNC.RECONVERGENT B1 ;  /* 0x0000000000017941 */ /* 0x000fea0003800200 */
.L_x_4549:
[----:B------:R-:W0:Y:S01]  /*4880*/  LDC R100, c[0x0][0x404] ;  /* 0x00010100ff647b82 */ /* 0x000e220000000800 */
[----:B------:R-:W-:Y:S01]  /*4890*/  HFMA2 R104, -RZ, RZ, 0.1171875, 0 ;  /* 0x2f800000ff687431 */ /* 0x000fe200000001ff */
[----:B------:R-:W-:Y:S01]  /*48a0*/  I2FP.F32.U32 R89, R89 ;  /* 0x0000005900597245 */ /* 0x000fe20000201000 */
[----:B-----5:R-:W-:Y:S01]  /*48b0*/  IMAD.U32 R91, R76, 0x10000, RZ ;  /* 0x000100004c5b7824 */ /* 0x020fe200078e00ff */
[----:B------:R-:W-:Y:S01]  /*48c0*/  ISETP.NE.AND P3, PT, R92, 0x1, PT ;  /* 0x000000015c00780c */ /* 0x000fe20003f65270 */
[----:B------:R-:W-:Y:S01]  /*48d0*/  BSSY.RECONVERGENT B1, `(.L_x_4554) ;  /* 0x000005f000017945 */ /* 0x000fe20003800200 */
[----:B------:R-:W-:Y:S01]  /*48e0*/  LOP3.LUT R116, R116, 0xffffffef, RZ, 0xc0, !PT ;  /* 0xffffffef74747812 */ /* 0x000fe200078ec0ff */
[----:B------:R-:W-:Y:S01]  /*48f0*/  IMAD.MOV.U32 R93, RZ, RZ, 0x2 ;  /* 0x00000002ff5d7424 */ /* 0x000fe200078e00ff */
[----:B------:R-:W1:Y:S01]  /*4900*/  LDC R102, c[0x0][0x408] ;  /* 0x00010200ff667b82 */ /* 0x000e620000000800 */
[----:B------:R-:W-:Y:S01]  /*4910*/  PRMT R86, R76, 0x7632, R86 ;  /* 0x000076324c567816 */ /* 0x000fe20000000056 */
[----:B------:R-:W-:Y:S01]  /*4920*/  FFMA.FTZ R89, R89, R104, 1.1641532182693481445e-10 ;  /* 0x2f00000059597423 */ /* 0x000fe20000010068 */
[----:B------:R-:W-:-:S04]  /*4930*/  MOV R76, R90 ;  /* 0x0000005a004c7202 */ /* 0x000fc80000000f00 */
        /* <DEDUP_REMOVED lines=14> */
.L_x_4556:
        /* <DEDUP_REMOVED lines=13> */
.L_x_4558:
[----:B------:R-:W-:Y:S05]  /*4af0*/  BSYNC.RECONVERGENT B2 ;  /* 0x0000000000027941 */ /* 0x000fea0003800200 */
.L_x_4557:
        /* <DEDUP_REMOVED lines=56> */
[----:B------:R-:W-:Y:S02]  /*4e80*/  VIADD R89, R3, 0x96a522ad ;  /* 0x96a522ad03597836 */ /* 0x000fe40000000000 */
[----:B------:R-:W-:-:S03]  /*4e90*/  IMAD.MOV.U32 R0, RZ, RZ, R92 ;  /* 0x000000ffff007224 */ /* 0x000fc600078e005c */
[----:B------:R-:W-:Y:S01]  /*4ea0*/  LOP3.LUT R85, R89, R96, R93, 0x96, !PT ;  /* 0x0000006059557212 */ /* 0x000fe200078e965d */
[----:B------:R-:W-:-:S07]  /*4eb0*/  IMAD.MOV.U32 R93, RZ, RZ, RZ ;  /* 0x000000ffff5d7224 */ /* 0x000fce00078e00ff */
.L_x_4555:
[----:B------:R-:W-:Y:S05]  /*4ec0*/  BSYNC.RECONVERGENT B1 ;  /* 0x0000000000017941 */ /* 0x000fea0003800200 */
.L_x_4554:
[----:B------:R-:W-:Y:S01]  /*4ed0*/  I2FP.F32.U32 R89, R76 ;  /* 0x0000004c00597245 */ /* 0x000fe20000201000 */
[----:B------:R-:W-:Y:S01]  /*4ee0*/  BSSY.RECONVERGENT B1, `(.L_x_4559) ;  /* 0x0000063000017945 */ /* 0x000fe20003800200 */
[----:B------:R-:W-:Y:S01]  /*4ef0*/  SHF.L.U32 R91, R8, 0x10, RZ ;  /* 0x00000010085b7819 */ /* 0x000fe200000006ff */
[----:B------:R-:W-:Y:S01]  /*4f00*/  HFMA2 R94, -RZ, RZ, 0, 1.1920928955078125e-07 ;  /* 0x00000002ff5e7431 */ /* 0x000fe200000001ff */
[----:B------:R-:W-:Y:S01]  /*4f10*/  ISETP.NE.AND P3, PT, R93, 0x1, PT ;  /* 0x000000015d00780c */ /* 0x000fe20003f65270 */
[----:B------:R-:W-:Y:S01]  /*4f20*/  FFMA.FTZ R89, R89, R104, 1.1641532182693481445e-10 ;  /* 0x2f00000059597423 */ /* 0x000fe20000010068 */
[----:B------:R-:W-:Y:S02]  /*4f30*/  IMAD.MOV.U32 R92, RZ, RZ, R90 ;  /* 0x000000ffff5c7224 */ /* 0x000fe400078e005a */
[----:B------:R-:W-:Y:S02]  /*4f40*/  FMUL.FTZ R91, R91, R102 ;  /* 0x000000665b5b7220 */ /* 0x000fe40000410000 */
[----:B------:R-:W-:Y:S01]  /*4f50*/  FSETP.GTU.FTZ.AND P2, PT, R89, R100, PT ;  /* 0x000000645900720b */ /* 0x000fe20003f5c000 */
[----:B------:R-:W-:-:S03]  /*4f60*/  @P1 IMAD.U32 R89, R4, 0x10000, RZ ;  /* 0x0001000004591824 */ /* 0x000fc600078e00ff */
[----:B------:R-:W-:-:S05]  /*4f70*/  FSEL R91, R91, RZ, !P2 ;  /* 0x000000ff5b5b7208 */ /* 0x000fca0005000000 */
[----:B------:R-:W-:Y:S01]  /*4f80*/  FADD.FTZ R76, R106, R91 ;  /* 0x0000005b6a4c7221 */ /* 0x000fe20000010000 */
[----:B------:R-:W-:-:S03]  /*4f90*/  SEL R91, RZ, 0x1, P2 ;  /* 0x00000001ff5b7807 */ /* 0x000fc60001000000 */
        /* <DEDUP_REMOVED lines=12> */
.L_x_4561:
        /* <DEDUP_REMOVED lines=13> */
.L_x_4563:
[----:B------:R-:W-:Y:S05]  /*5130*/  BSYNC.RECONVERGENT B2 ;  /* 0x0000000000027941 */ /* 0x000fea0003800200 */
.L_x_4562:
        /* <DEDUP_REMOVED lines=61> */
.L_x_4560:
[----:B------:R-:W-:Y:S05]  /*5510*/  BSYNC.RECONVERGENT B1 ;  /* 0x0000000000017941 */ /* 0x000fea0003800200 */
.L_x_4559:
        /* <DEDUP_REMOVED lines=22> */
.L_x_4566:
        /* <DEDUP_REMOVED lines=13> */
.L_x_4568:
[----:B------:R-:W-:Y:S05]  /*5750*/  BSYNC.RECONVERGENT B2 ;  /* 0x0000000000027941 */ /* 0x000fea0003800200 */
.L_x_4567:
        /* <DEDUP_REMOVED lines=59> */
[----:B------:R-:W-:Y:S01]  /*5b10*/  IMAD.MOV.U32 R96, RZ, RZ, RZ ;  /* 0x000000ffff607224 */ /* 0x000fe200078e00ff */
[----:B------:R-:W-:-:S07]  /*5b20*/  MOV R0, R94 ;  /* 0x0000005e00007202 */ /* 0x000fce0000000f00 */
.L_x_4565:
[----:B------:R-:W-:Y:S05]  /*5b30*/  BSYNC.RECONVERGENT B1 ;  /* 0x0000000000017941 */ /* 0x000fea0003800200 */
.L_x_4564:
[----:B------:R-:W-:Y:S01]  /*5b40*/  I2FP.F32.U32 R93, R86 ;  /* 0x00000056005d7245 */ /* 0x000fe20000201000 */
[----:B------:R-:W-:Y:S01]  /*5b50*/  BSSY.RECONVERGENT B1, `(.L_x_4569) ;  /* 0x0000065000017945 */ /* 0x000fe20003800200 */
[----:B------:R-:W-:Y:S01]  /*5b60*/  PRMT R86, R8, 0x7632, R86 ;  /* 0x0000763208567816 */ /* 0x000fe20000000056 */
[----:B------:R-:W-:Y:S01]  /*5b70*/  IMAD.MOV.U32 R94, RZ, RZ, 0x2 ;  /* 0x00000002ff5e7424 */ /* 0x000fe200078e00ff */
[----:B------:R-:W-:Y:S01]  /*5b80*/  ISETP.NE.AND P3, PT, R96, 0x1, PT ;  /* 0x000000016000780c */ /* 0x000fe20003f65270 */
[----:B------:R-:W-:Y:S02]  /*5b90*/  FFMA.FTZ R93, R93, R104, 1.1641532182693481445e-10 ;  /* 0x2f0000005d5d7423 */ /* 0x000fe40000010068 */
[----:B------:R-:W-:Y:S01]  /*5ba0*/  IMAD.U32 R95, R86, 0x10000, RZ ;  /* 0x00010000565f7824 */ /* 0x000fe200078e00ff */
[----:B------:R-:W-:Y:S02]  /*5bb0*/  @P1 PRMT R86, R4, 0x7632, R86 ;  /* 0x0000763204561816 */ /* 0x000fe40000000056 */
[----:B------:R-:W-:Y:S01]  /*5bc0*/  FSETP.GTU.FTZ.AND P2, PT, R93, R100, PT ;  /* 0x000000645d00720b */ /* 0x000fe20003f5c000 */
[----:B------:R-:W-:Y:S01]  /*5bd0*/  FMUL.FTZ R95, R95, R102 ;  /* 0x000000665f5f7220 */ /* 0x000fe20000410000 */
[----:B------:R-:W-:-:S02]  /*5be0*/  @P1 SHF.L.U32 R119, R86, 0x10, RZ ;  /* 0x0000001056771819 */ /* 0x000fc400000006ff */
        /* <DEDUP_REMOVED lines=16> */
.L_x_4571:
        /* <DEDUP_REMOVED lines=13> */
.L_x_4573:
[----:B------:R-:W-:Y:S05]  /*5dc0*/  BSYNC.RECONVERGENT B2 ;  /* 0x0000000000027941 */ /* 0x000fea0003800200 */
.L_x_4572:
        /* <DEDUP_REMOVED lines=60> */
[----:B------:R-:W-:-:S07]  /*6190*/  HFMA2 R94, -RZ, RZ, 0, 0 ;  /* 0x00000000ff5e7431 */ /* 0x000fce00000001ff */
.L_x_4570:
[----:B------:R-:W-:Y:S05]  /*61a0*/  BSYNC.RECONVERGENT B1 ;  /* 0x0000000000017941 */ /* 0x000fea0003800200 */
.L_x_4569:
[----:B------:R-:W-:Y:S01]  /*61b0*/  I2FP.F32.U32 R93, R86 ;  /* 0x00000056005d7245 */ /* 0x000fe20000201000 */
[----:B------:R-:W-:Y:S01]  /*61c0*/  IMAD.U32 R95, R77, 0x10000, RZ ;  /* 0x000100004d5f7824 */ /* 0x000fe200078e00ff */
[----:B------:R-:W-:Y:S01]  /*61d0*/  ISETP.NE.AND P2, PT, R94, 0x1, PT ;  /* 0x000000015e00780c */ /* 0x000fe20003f45270 */
[----:B------:R-:W-:Y:S01]  /*61e0*/  BSSY.RECONVERGENT B1, `(.L_x_4574) ;  /* 0x000005f000017945 */ /* 0x000fe20003800200 */
[----:B------:R-:W-:Y:S01]  /*61f0*/  LOP3.LUT R116, R116, 0xfffffffb, RZ, 0xc0, !PT ;  /* 0xfffffffb74747812 */ /* 0x000fe200078ec0ff */
[----:B------:R-:W-:Y:S01]  /*6200*/  FFMA.FTZ R93, R93, R104, 1.1641532182693481445e-10 ;  /* 0x2f0000005d5d7423 */ /* 0x000fe20000010068 */
[----:B------:R-:W-:Y:S01]  /*6210*/  FMUL.FTZ R95, R95, R102 ;  /* 0x000000665f5f7220 */ /* 0x000fe20000410000 */
[----:B------:R-:W-:Y:S02]  /*6220*/  PRMT R86, R77, 0x7632, R86 ;  /* 0x000076324d567816 */ /* 0x000fe40000000056 */
[----:B------:R-:W-:Y:S02]  /*6230*/  MOV R77, R90 ;  /* 0x0000005a004d7202 */ /* 0x000fe40000000f00 */
[----:B------:R-:W-:-:S04]  /*6240*/  FSETP.GTU.FTZ.AND P3, PT, R93, R100, PT ;  /* 0x000000645d00720b */ /* 0x000fc80003f7c000 */
[----:B------:R-:W-:Y:S01]  /*6250*/  FSEL R108, R95, RZ, !P3 ;  /* 0x000000ff5f6c7208 */ /* 0x000fe20005800000 */
[----:B------:R-:W-:Y:S01]  /*6260*/  IMAD.MOV.U32 R95, RZ, RZ, 0x2 ;  /* 0x00000002ff5f7424 */ /* 0x000fe200078e00ff */
        /* <DEDUP_REMOVED lines=11> */
.L_x_4576:
        /* <DEDUP_REMOVED lines=13> */
.L_x_4578:
[----:B------:R-:W-:Y:S05]  /*63f0*/  BSYNC.RECONVERGENT B2 ;  /* 0x0000000000027941 */ /* 0x000fea0003800200 */
.L_x_4577:
        /* <DEDUP_REMOVED lines=50> */
[----:B------:R-:W-:Y:S01]  /*6720*/  HFMA2 R95, -RZ, RZ, 0, 0 ;  /* 0x00000000ff5f7431 */ /* 0x000fe200000001ff */
[----:B------:R-:W-:Y:S01]  /*6730*/  LOP3.LUT R77, R77, R132, R85, 0x96, !PT ;  /* 0x000000844d4d7212 */ /* 0x000fe200078e9655 */
[----:B------:R-:W-:-:S04]  /*6740*/  IMAD.WIDE.U32 R132, R93, -0x326172a9, RZ ;  /* 0xcd9e8d575d847825 */ /* 0x000fc800078e00ff */
[----:B------:R-:W-:Y:S01]  /*6750*/  VIADD R85, R2, 0x8ff34781 ;  /* 0x8ff3478102557836 */ /* 0x000fe20000000000 */
[----:B------:R-:W-:Y:S01]  /*6760*/  MOV R90, R132 ;  /* 0x00000084005a7202 */ /* 0x000fe20000000f00 */
[----:B------:R-:W-:-:S03]  /*6770*/  IMAD.WIDE.U32 R96, R77, -0x2daee0ad, RZ ;  /* 0xd2511f534d607825 */ /* 0x000fc600078e00ff */
[----:B------:R-:W-:Y:S01]  /*6780*/  LOP3.LUT R84, R85, R84, R133, 0x96, !PT ;  /* 0x0000005455547212 */ /* 0x000fe200078e9685 */
[----:B------:R-:W-:-:S05]  /*6790*/  VIADD R77, R3, 0x96a522ad ;  /* 0x96a522ad034d7836 */ /* 0x000fca0000000000 */
[----:B------:R-:W-:Y:S01]  /*67a0*/  LOP3.LUT R85, R77, R94, R97, 0x96, !PT ;  /* 0x0000005e4d557212 */ /* 0x000fe200078e9661 */
[----:B------:R-:W-:Y:S02]  /*67b0*/  IMAD.MOV.U32 R77, RZ, RZ, R0 ;  /* 0x000000ffff4d7224 */ /* 0x000fe400078e0000 */
[----:B------:R-:W-:-:S07]  /*67c0*/  IMAD.MOV.U32 R0, RZ, RZ, R96 ;  /* 0x000000ffff007224 */ /* 0x000fce00078e0060 */
.L_x_4575:
[----:B------:R-:W-:Y:S05]  /*67d0*/  BSYNC.RECONVERGENT B1 ;  /* 0x0000000000017941 */ /* 0x000fea0003800200 */
.L_x_4574:
        /* <DEDUP_REMOVED lines=25> */
.L_x_4581:
        /* <DEDUP_REMOVED lines=13> */
.L_x_4583:
[----:B------:R-:W-:Y:S05]  /*6a40*/  BSYNC.RECONVERGENT B2 ;  /* 0x0000000000027941 */ /* 0x000fea0003800200 */
.L_x_4582:
        /* <DEDUP_REMOVED lines=57> */
[----:B------:R-:W-:Y:S02]  /*6de0*/  LOP3.LUT R85, R95, R94, R97, 0x96, !PT ;  /* 0x0000005e5f557212 */ /* 0x000fe400078e9661 */
[----:B------:R-:W-:Y:S01]  /*6df0*/  MOV R94, R0 ;  /* 0x00000000005e7202 */ /* 0x000fe20000000f00 */
[----:B------:R-:W-:Y:S02]  /*6e00*/  IMAD.MOV.U32 R0, RZ, RZ, R96 ;  /* 0x000000ffff007224 */ /* 0x000fe400078e0060 */
[----:B------:R-:W-:-:S07]  /*6e10*/  IMAD.MOV.U32 R96, RZ, RZ, RZ ;  /* 0x000000ffff607224 */ /* 0x000fce00078e00ff */
.L_x_4580:
[----:B------:R-:W-:Y:S05]  /*6e20*/  BSYNC.RECONVERGENT B1 ;  /* 0x0000000000017941 */ /* 0x000fea0003800200 */
.L_x_4579:
        /* <DEDUP_REMOVED lines=22> */
.L_x_4586:
        /* <DEDUP_REMOVED lines=13> */
.L_x_4588:
[----:B------:R-:W-:Y:S05]  /*7060*/  BSYNC.RECONVERGENT B2 ;  /* 0x0000000000027941 */ /* 0x000fea0003800200 */
.L_x_4587:
        /* <DEDUP_REMOVED lines=61> */
.L_x_4585:
[----:B------:R-:W-:Y:S05]  /*7440*/  BSYNC.RECONVERGENT B1 ;  /* 0x0000000000017941 */ /* 0x000fea0003800200 */
.L_x_4584:
[----:B------:R-:W-:Y:S01]  /*7450*/  I2FP.F32.U32 R95, R86 ;  /* 0x00000056005f7245 */ /* 0x000fe20000201000 */
[----:B------:R-:W-:Y:S01]  /*7460*/  BSSY.RECONVERGENT B1, `(.L_x_4589) ;  /* 0x0000065000017945 */ /* 0x000fe20003800200 */
[----:B------:R-:W-:Y:S01]  /*7470*/  PRMT R86, R9, 0x7632, R86 ;  /* 0x0000763209567816 */ /* 0x000fe20000000056 */
[----:B------:R-:W-:Y:S02]  /*7480*/  HFMA2 R96, -RZ, RZ, 0, 1.1920928955078125e-07 ;  /* 0x00000002ff607431 */ /* 0x000fe400000001ff */
[----:B------:R-:W-:Y:S01]  /*7490*/  FFMA.FTZ R95, R95, R104, 1.1641532182693481445e-10 ;  /* 0x2f0000005f5f7423 */ /* 0x000fe20000010068 */
[----:B------:R-:W-:Y:S02]  /*74a0*/  SHF.L.U32 R97, R86, 0x10, RZ ;  /* 0x0000001056617819 */ /* 0x000fe400000006ff */
[----:B------:R-:W-:Y:S02]  /*74b0*/  @P1 PRMT R86, R5, 0x7632, R86 ;  /* 0x0000763205561816 */ /* 0x000fe40000000056 */
[----:B------:R-:W-:Y:S01]  /*74c0*/  FSETP.GTU.FTZ.AND P2, PT, R95, R100, PT ;  /* 0x000000645f00720b */ /* 0x000fe20003f5c000 */
[----:B------:R-:W-:-:S02]  /*74d0*/  FMUL.FTZ R97, R97, R102 ;  /* 0x0000006661617220 */ /* 0x000fc40000410000 */
[----:B------:R-:W-:Y:S01]  /*74e0*/  @P1 IMAD.U32 R135, R86, 0x10000, RZ ;  /* 0x0001000056871824 */ /* 0x000fe200078e00ff */
        /* <DEDUP_REMOVED lines=17> */
.L_x_4591:
        /* <DEDUP_REMOVED lines=13> */
.L_x_4593:
[----:B------:R-:W-:Y:S05]  /*76d0*/  BSYNC.RECONVERGENT B2 ;  /* 0x0000000000027941 */ /* 0x000fea0003800200 */
.L_x_4592:
        /* <DEDUP_REMOVED lines=8> */
[----:B------:R-:W-:-:S03]  /*7760*/  IMAD.MOV.U32 R86, RZ, RZ, R0 ;  /* 0x000000ffff567224 */ /* 0x000fc600078e0000 */
        /* <DEDUP_REMOVED lines=51> */
[----:B------:R-:W-:-:S07]  /*7aa0*/  MOV R0, R132 ;  /* 0x0000008400007202 */ /* 0x000fce0000000f00 */
.L_x_4590:
[----:B------:R-:W-:Y:S05]  /*7ab0*/  BSYNC.RECONVERGENT B1 ;  /* 0x0000000000017941 */ /* 0x000fea0003800200 */
.L_x_4589:
        /* <DEDUP_REMOVED lines=21> */
.L_x_4596:
        /* <DEDUP_REMOVED lines=13> */
.L_x_4598:
[----:B------:R-:W-:Y:S05]  /*7ce0*/  BSYNC.RECONVERGENT B2 ;  /* 0x0000000000027941 */ /* 0x000fea0003800200 */
.L_x_4597:
        /* <DEDUP_REMOVED lines=59> */
[----:B------:R-:W-:Y:S02]  /*80a0*/  LOP3.LUT R85, R95, R96, R133, 0x96, !PT ;  /* 0x000000605f557212 */ /* 0x000fe400078e9685 */
[----:B------:R-:W-:-:S07]  /*80b0*/  MOV R0, R132 ;  /* 0x0000008400007202 */ /* 0x000fce0000000f00 */
.L_x_4595:
[----:B------:R-:W-:Y:S05]  /*80c0*/  BSYNC.RECONVERGENT B1 ;  /* 0x0000000000017941 */ /* 0x000fea0003800200 */
.L_x_4594:
[----:B------:R-:W-:Y:S01]  /*80d0*/  I2FP.F32.U32 R95, R78 ;  /* 0x0000004e005f7245 */ /* 0x000fe20000201000 */
[----:B------:R-:W-:Y:S01]  /*80e0*/  IMAD.U32 R97, R10, 0x10000, RZ ;  /* 0x000100000a617824 */ /* 0x000fe200078e00ff */
[----:B------:R-:W-:Y:S01]  /*80f0*/  @P1 SHF.L.U32 R133, R6, 0x10, RZ ;  /* 0x0000001006851819 */ /* 0x000fe200000006ff */
[----:B------:R-:W-:Y:S01]  /*8100*/  BSSY.RECONVERGENT B1, `(.L_x_4599) ;  /* 0x0000061000017945 */ /* 0x000fe20003800200 */
[----:B------:R-:W-:Y:S02]  /*8110*/  IMAD.MOV.U32 R120, RZ, RZ, 0x2 ;  /* 0x00000002ff787424 */ /* 0x000fe400078e00ff */
[----:B------:R-:W-:Y:S01]  /*8120*/  FFMA.FTZ R95, R95, R104, 1.1641532182693481445e-10 ;  /* 0x2f0000005f5f7423 */ /* 0x000fe20000010068 */
[----:B------:R-:W-:Y:S01]  /*8130*/  FMUL.FTZ R97, R97, R102 ;  /* 0x0000006661617220 */ /* 0x000fe20000410000 */
[----:B------:R-:W-:-:S03]  /*8140*/  MOV R96, R90 ;  /* 0x0000005a00607202 */ /* 0x000fc60000000f00 */
        /* <DEDUP_REMOVED lines=17> */
.L_x_4601:
        /* <DEDUP_REMOVED lines=13> */
.L_x_4603:
[----:B------:R-:W-:Y:S05]  /*8330*/  BSYNC.RECONVERGENT B2 ;  /* 0x0000000000027941 */ /* 0x000fea0003800200 */
.L_x_4602:
        /* <DEDUP_REMOVED lines=57> */
[----:B------:R-:W-:Y:S02]  /*86d0*/  LOP3.LUT R84, R85, R84, R151, 0x96, !PT ;  /* 0x0000005455547212 */ /* 0x000fe400078e9697 */
[----:B------:R-:W-:Y:S01]  /*86e0*/  LOP3.LUT R85, R97, R96, R149, 0x96, !PT ;  /* 0x0000006061557212 */ /* 0x000fe200078e9695 */
[----:B------:R-:W-:Y:S02]  /*86f0*/  IMAD.MOV.U32 R96, RZ, RZ, R0 ;  /* 0x000000ffff607224 */ /* 0x000fe400078e0000 */
[----:B------:R-:W-:-:S07]  /*8700*/  IMAD.MOV.U32 R0, RZ, RZ, R148 ;  /* 0x000000ffff007224 */ /* 0x000fce00078e0094 */
.L_x_4600:
[----:B------:R-:W-:Y:S05]  /*8710*/  BSYNC.RECONVERGENT B1 ;  /* 0x0000000000017941 */ /* 0x000fea0003800200 */
.L_x_4599:
        /* <DEDUP_REMOVED lines=20> */
.L_x_4606:
        /* <DEDUP_REMOVED lines=13> */
.L_x_4608:
[----:B------:R-:W-:Y:S05]  /*8930*/  BSYNC.RECONVERGENT B2 ;  /* 0x0000000000027941 */ /* 0x000fea0003800200 */
.L_x_4607:
        /* <DEDUP_REMOVED lines=61> */
.L_x_4605:
[----:B------:R-:W-:Y:S05]  /*8d10*/  BSYNC.RECONVERGENT B1 ;  /* 0x0000000000017941 */ /* 0x000fea0003800200 */
.L_x_4604:
[----:B------:R-:W-:Y:S01]  /*8d20*/  I2FP.F32.U32 R97, R86 ;  /* 0x0000005600617245 */ /* 0x000fe20000201000 */
[----:B------:R-:W-:Y:S01]  /*8d30*/  BSSY.RECONVERGENT B1, `(.L_x_4609) ;  /* 0x0000065000017945 */ /* 0x000fe20003800200 */
[----:B------:R-:W-:Y:S01]  /*8d40*/  PRMT R86, R10, 0x7632, R86 ;  /* 0x000076320a567816 */ /* 0x000fe20000000056 */
[----:B------:R-:W-:Y:S02]  /*8d50*/  IMAD.MOV.U32 R120, RZ, RZ, 0x2 ;  /* 0x00000002ff787424 */ /* 0x000fe400078e00ff */
[----:B------:R-:W-:Y:S02]  /*8d60*/  FFMA.FTZ R97, R97, R104, 1.1641532182693481445e-10 ;  /* 0x2f00000061617423 */ /* 0x000fe40000010068 */
[----:B------:R-:W-:Y:S01]  /*8d70*/  IMAD.U32 R149, R86, 0x10000, RZ ;  /* 0x0001000056957824 */ /* 0x000fe200078e00ff */
        /* <DEDUP_REMOVED lines=21> */
.L_x_4611:
        /* <DEDUP_REMOVED lines=13> */
.L_x_4613:
[----:B------:R-:W-:Y:S05]  /*8fa0*/  BSYNC.RECONVERGENT B2 ;  /* 0x0000000000027941 */ /* 0x000fea0003800200 */
.L_x_4612:
        /* <DEDUP_REMOVED lines=9> */
[----:B------:R-:W-:Y:S01]  /*9040*/  IMAD.MOV.U32 R120, RZ, RZ, RZ ;  /* 0x000000ffff787224 */ /* 0x000fe200078e00ff */
        /* <DEDUP_REMOVED lines=51> */
.L_x_4610:
[----:B------:R-:W-:Y:S05]  /*9380*/  BSYNC.RECONVERGENT B1 ;  /* 0x0000000000017941 */ /* 0x000fea0003800200 */
.L_x_4609:
        /* <DEDUP_REMOVED lines=21> */
.L_x_4616:
        /* <DEDUP_REMOVED lines=13> */
.L_x_4618:
[----:B------:R-:W-:Y:S05]  /*95b0*/  BSYNC.RECONVERGENT B2 ;  /* 0x0000000000027941 */ /* 0x000fea0003800200 */
.L_x_4617:
        /* <DEDUP_REMOVED lines=61> */
.L_x_4615:
[----:B------:R-:W-:Y:S05]  /*9990*/  BSYNC.RECONVERGENT B1 ;  /* 0x0000000000017941 */ /* 0x000fea0003800200 */
.L_x_4614:
        /* <DEDUP_REMOVED lines=25> */
.L_x_4621:
        /* <DEDUP_REMOVED lines=13> */
.L_x_4623:
[----:B------:R-:W-:Y:S05]  /*9c00*/  BSYNC.RECONVERGENT B2 ;  /* 0x0000000000027941 */ /* 0x000fea0003800200 */
.L_x_4622:
        /* <DEDUP_REMOVED lines=61> */
.L_x_4620:
[----:B------:R-:W-:Y:S05]  /*9fe0*/  BSYNC.RECONVERGENT B1 ;  /* 0x0000000000017941 */ /* 0x000fea0003800200 */
.L_x_4619:
        /* <DEDUP_REMOVED lines=20> */
.L_x_4626:
        /* <DEDUP_REMOVED lines=15> */
.L_x_4628:
[----:B------:R-:W-:Y:S05]  /*a220*/  BSYNC.RECONVERGENT B2 ;  /* 0x0000000000027941 */ /* 0x000fea0003800200 */
.L_x_4627:
        /* <DEDUP_REMOVED lines=61> */
.L_x_4625:
[----:B------:R-:W-:Y:S05]  /*a600*/  BSYNC.RECONVERGENT B1 ;  /* 0x0000000000017941 */ /* 0x000fea0003800200 */
.L_x_4624:
        /* <DEDUP_REMOVED lines=18> */
.L_x_4548:
        /* <DEDUP_REMOVED lines=43> */
.L_x_4629:
[----:B------:R-:W-:Y:S01]  /*a9e0*/  MOV R102, R0 ;  /* 0x0000000000667202 */ /* 0x000fe20000000f00 */
[----:B------:R-:W-:-:S07]  /*a9f0*/  VIADD R0, R98, 0x100 ;  /* 0x0000010062007836 */ /* 0x000fce0000000000 */
.L_x_4506:
[----:B------:R-:W-:Y:S05]  /*aa00*/  BSYNC.RECONVERGENT B0 ;  /* 0x0000000000007941 */ /* 0x000fea0003800200 */
.L_x_4505:
        /* <DEDUP_REMOVED lines=35> */
.L_x_4635:
        /* <DEDUP_REMOVED lines=13> */
.L_x_4637:
[----:B------:R-:W-:Y:S05]  /*ad10*/  BSYNC.RECONVERGENT B2 ;  /* 0x0000000000027941 */ /* 0x000fea0003800200 */
.L_x_4636:
        /* <DEDUP_REMOVED lines=46> */
[C---:B------:R-:W-:Y:S01]  /*b000*/  VIADD R93, R3.reuse, 0xdb3d7428 ;  /* 0xdb3d7428035d7836 */ /* 0x040fe20000000000 */
[----:B------:R-:W-:Y:S01]  /*b010*/  IADD3 R91, PT, PT, R2, -0xe443238, RZ ;  /* 0xf1bbcdc8025b7810 */ /* 0x000fe20007ffe0ff */
[----:B------:R-:W-:Y:S02]  /*b020*/  VIADD R95, R3, 0x96a522ad ;  /* 0x96a522ad035f7836 */ /* 0x000fe40000000000 */
        /* <DEDUP_REMOVED lines=9> */
[----:B------:R-:W-:Y:S01]  /*b0c0*/  IMAD.MOV.U32 R92, RZ, RZ, RZ ;  /* 0x000000ffff5c7224 */ /* 0x000fe200078e00ff */
[----:B------:R-:W-:-:S07]  /*b0d0*/  LOP3.LUT R85, R95, R96, R93, 0x96, !PT ;  /* 0x000000605f557212 */ /* 0x000fce00078e965d */
.L_x_4634:
[----:B------:R-:W-:Y:S05]  /*b0e0*/  BSYNC.RECONVERGENT B1 ;  /* 0x0000000000017941 */ /* 0x000fea0003800200 */
.L_x_4633:
[----:B------:R-:W1:Y:S01]  /*b0f0*/  LDC R100, c[0x0][0x404] ;  /* 0x00010100ff647b82 */ /* 0x000e620000000800 */
[----:B------:R-:W-:Y:S01]  /*b100*/  HFMA2 R106, -RZ, RZ, 0.1171875, 0 ;  /* 0x2f800000ff6a7431 */ /* 0x000fe200000001ff */
[----:B------:R-:W-:Y:S01]  /*b110*/  I2FP.F32.U32 R91, R91 ;  /* 0x0000005b005b7245 */ /* 0x000fe20000201000 */
[----:B-----5:R-:W-:Y:S01]  /*b120*/  IMAD.U32 R93, R76, 0x10000, RZ ;  /* 0x000100004c5d7824 */ /* 0x020fe200078e00ff */
[----:B------:R-:W-:Y:S01]  /*b130*/  ISETP.NE.AND P3, PT, R92, 0x1, PT ;  /* 0x000000015c00780c */ /* 0x000fe20003f65270 */
[----:B------:R-:W-:Y:S01]  /*b140*/  BSSY.RECONVERGENT B1, `(.L_x_4638) ;  /* 0x000005f000017945 */ /* 0x000fe20003800200 */
[----:B------:R-:W-:Y:S01]  /*b150*/  LOP3.LUT R116, R116, 0xffffffef, RZ, 0xc0, !PT ;  /* 0xffffffef74747812 */ /* 0x000fe200078ec0ff */
[----:B------:R-:W-:Y:S01]  /*b160*/  IMAD.MOV.U32 R94, RZ, RZ, 0x2 ;  /* 0x00000002ff5e7424 */ /* 0x000fe200078e00ff */
[----:B------:R-:W2:Y:S01]  /*b170*/  LDC R102, c[0x0][0x408] ;  /* 0x00010200ff667b82 */ /* 0x000ea20000000800 */
[----:B------:R-:W-:Y:S01]  /*b180*/  PRMT R86, R76, 0x7632, R86 ;  /* 0x000076324c567816 */ /* 0x000fe20000000056 */
[----:B------:R-:W-:Y:S01]  /*b190*/  FFMA.FTZ R91, R91, R106, 1.1641532182693481445e-10 ;  /* 0x2f0000005b5b7423 */ /* 0x000fe2000001006a */
[----:B------:R-:W-:-:S04]  /*b1a0*/  MOV R76, R90 ;  /* 0x0000005a004c7202 */ /* 0x000fc80000000f00 */
[----:B-1----:R-:W-:-:S04]  /*b1b0*/  FSETP.GTU.FTZ.AND P2, PT, R91, R100, PT ;  /* 0x000000645b00720b */ /* 0x002fc80003f5c000 */
        /* <DEDUP_REMOVED lines=13> */
.L_x_4640:
        /* <DEDUP_REMOVED lines=13> */
.L_x_4642:
[----:B------:R-:W-:Y:S05]  /*b360*/  BSYNC.RECONVERGENT B2 ;  /* 0x0000000000027941 */ /* 0x000fea0003800200 */
.L_x_4641:
[----:B------:R-:W-:Y:S01]  /*b370*/  IMAD.WIDE.U32 R90, R118, -0x326172a9, RZ ;  /* 0xcd9e8d57765a7825 */ /* 0x000fe200078e00ff */
[----:B------:R-:W-:Y:S02]  /*b380*/  LOP3.LUT R94, R87, R85, R3, 0x96, !PT ;  /* 0x00000055575e7212 */ /* 0x000fe400078e9603 */
[----:B------:R-:W-:Y:S02]  /*b390*/  IADD3 R85, PT, PT, R2, -0x61c88647, RZ ;  /* 0x9e3779b902557810 */ /* 0x000fe40007ffe0ff */
[----:B------:R-:W-:Y:S01]  /*b3a0*/  LOP3.LUT R92, R83, R91, R2, 0x96, !PT ;  /* 0x0000005b535c7212 */ /* 0x000fe200078e9602 */
[----:B------:R-:W-:Y:S01]  /*b3b0*/  IMAD.WIDE.U32 R94, R94, -0x326172a9, RZ ;  /* 0xcd9e8d575e5e7825 */ /* 0x000fe200078e00ff */
[----:B------:R-:W-:-:S03]  /*b3c0*/  MOV R76, R104 ;  /* 0x00000068004c7202 */ /* 0x000fc60000000f00 */
        /* <DEDUP_REMOVED lines=54> */
.L_x_4639:
[----:B------:R-:W-:Y:S05]  /*b730*/  BSYNC.RECONVERGENT B1 ;  /* 0x0000000000017941 */ /* 0x000fea0003800200 */
.L_x_4638:
        /* <DEDUP_REMOVED lines=25> */
.L_x_4645:
        /* <DEDUP_REMOVED lines=13> */
.L_x_4647:
[----:B------:R-:W-:Y:S05]  /*b9a0*/  BSYNC.RECONVERGENT B2 ;  /* 0x0000000000027941 */ /* 0x000fea0003800200 */
.L_x_4646:
        /* <DEDUP_REMOVED lines=61> */
.L_x_4644:
[----:B------:R-:W-:Y:S05]  /*bd80*/  BSYNC.RECONVERGENT B1 ;  /* 0x0000000000017941 */ /* 0x000fea0003800200 */
.L_x_4643:
        /* <DEDUP_REMOVED lines=22> */
.L_x_4650:
        /* <DEDUP_REMOVED lines=13> */
.L_x_4652:
[----:B------:R-:W-:Y:S05]  /*bfc0*/  BSYNC.RECONVERGENT B2 ;  /* 0x0000000000027941 */ /* 0x000fea0003800200 */
.L_x_4651:
        /* <DEDUP_REMOVED lines=61> */
.L_x_4649:
[----:B------:R-:W-:Y:S05]  /*c3a0*/  BSYNC.RECONVERGENT B1 ;  /* 0x0000000000017941 */ /* 0x000fea0003800200 */
.L_x_4648:
        /* <DEDUP_REMOVED lines=27> */
.L_x_4655:
        /* <DEDUP_REMOVED lines=13> */
.L_x_4657:
[----:B------:R-:W-:Y:S05]  /*c630*/  BSYNC.RECONVERGENT B2 ;  /* 0x0000000000027941 */ /* 0x000fea0003800200 */
.L_x_4656:
[----:B------:R-:W-:Y:S01]  /*c640*/  IMAD.WIDE.U32 R94, R118, -0x326172a9, RZ ;  /* 0xcd9e8d57765e7825 */ /* 0x000fe200078e00ff */
[----:B0-----:R-:W-:Y:S02]  /*c650*/  LOP3.LUT R112, R87, R85, R3, 0x96, !PT ;  /* 0x0000005557707212 */ /* 0x001fe400078e9603 */
        /* <DEDUP_REMOVED lines=51> */
[----:B------:R-:W-:Y:S01]  /*c990*/  IMAD.WIDE.U32 R96, R93, -0x2daee0ad, RZ ;  /* 0xd2511f535d607825 */ /* 0x000fe200078e00ff */
[----:B------:R-:W-:-:S03]  /*c9a0*/  MOV R90, R112 ;  /* 0x00000070005a7202 */ /* 0x000fc60000000f00 */
[----:B------:R-:W-:Y:S02]  /*c9b0*/  VIADD R85, R2, 0x8ff34781 ;  /* 0x8ff3478102557836 */ /* 0x000fe40000000000 */
[----:B------:R-:W-:Y:S02]  /*c9c0*/  VIADD R93, R3, 0x96a522ad ;  /* 0x96a522ad035d7836 */ /* 0x000fe40000000000 */
[----:B------:R-:W-:Y:S02]  /*c9d0*/  IMAD.MOV.U32 R104, RZ, RZ, R96 ;  /* 0x000000ffff687224 */ /* 0x000fe400078e0060 */
[----:B------:R-:W-:Y:S01]  /*c9e0*/  HFMA2 R96, -RZ, RZ, 0, 0 ;  /* 0x00000000ff607431 */ /* 0x000fe200000001ff */
[----:B------:R-:W-:Y:S02]  /*c9f0*/  LOP3.LUT R84, R85, R84, R113, 0x96, !PT ;  /* 0x0000005455547212 */ /* 0x000fe400078e9671 */
[----:B------:R-:W-:-:S07]  /*ca00*/  LOP3.LUT R85, R93, R94, R97, 0x96, !PT ;  /* 0x0000005e5d557212 */ /* 0x000fce00078e9661 */
.L_x_4654:
[----:B------:R-:W-:Y:S05]  /*ca10*/  BSYNC.RECONVERGENT B1 ;  /* 0x0000000000017941 */ /* 0x000fea0003800200 */
.L_x_4653:
        /* <DEDUP_REMOVED lines=23> */
.L_x_4660:
        /* <DEDUP_REMOVED lines=13> */
.L_x_4662:
[----:B------:R-:W-:Y:S05]  /*cc60*/  BSYNC.RECONVERGENT B2 ;  /* 0x0000000000027941 */ /* 0x000fea0003800200 */
.L_x_4661:
        /* <DEDUP_REMOVED lines=58> */
[----:B------:R-:W-:Y:S02]  /*d010*/  HFMA2 R97, -RZ, RZ, 0, 0 ;  /* 0x00000000ff617431 */ /* 0x000fe400000001ff */
[----:B------:R-:W-:Y:S02]  /*d020*/  IMAD.MOV.U32 R77, RZ, RZ, R104 ;  /* 0x000000ffff4d7224 */ /* 0x000fe400078e0068 */
[----:B------:R-:W-:-:S07]  /*d030*/  IMAD.MOV.U32 R104, RZ, RZ, R96 ;  /* 0x000000ffff687224 */ /* 0x000fce00078e0060 */
.L_x_4659:
[----:B------:R-:W-:Y:S05]  /*d040*/  BSYNC.RECONVERGENT B1 ;  /* 0x0000000000017941 */ /* 0x000fea0003800200 */
.L_x_4658:
        /* <DEDUP_REMOVED lines=12> */
[----:B0-----:R-:W-:Y:S01]  /*d110*/  @P1 FADD.FTZ R113, R94, R77 ;  /* 0x0000004d5e711221 */ /* 0x001fe20000010000 */
        /* <DEDUP_REMOVED lines=12> */
.L_x_4665:
        /* <DEDUP_REMOVED lines=13> */
.L_x_4667:
[----:B------:R-:W-:Y:S05]  /*d2b0*/  BSYNC.RECONVERGENT B2 ;  /* 0x0000000000027941 */ /* 0x000fea0003800200 */
.L_x_4666:
        /* <DEDUP_REMOVED lines=61> */
.L_x_4664:
[----:B------:R-:W-:Y:S05]  /*d690*/  BSYNC.RECONVERGENT B1 ;  /* 0x0000000000017941 */ /* 0x000fea0003800200 */
.L_x_4663:
        /* <DEDUP_REMOVED lines=22> */
.L_x_4670:
        /* <DEDUP_REMOVED lines=13> */
.L_x_4672:
[----:B------:R-:W-:Y:S05]  /*d8d0*/  BSYNC.RECONVERGENT B2 ;  /* 0x0000000000027941 */ /* 0x000fea0003800200 */
.L_x_4671:
        /* <DEDUP_REMOVED lines=61> */
.L_x_4669:
[----:B------:R-:W-:Y:S05]  /*dcb0*/  BSYNC.RECONVERGENT B1 ;  /* 0x0000000000017941 */ /* 0x000fea0003800200 */
.L_x_4668:
        /* <DEDUP_REMOVED lines=27> */
.L_x_4675:
        /* <DEDUP_REMOVED lines=13> */
.L_x_4677:
[----:B------:R-:W-:Y:S05]  /*df40*/  BSYNC.RECONVERGENT B2 ;  /* 0x0000000000027941 */ /* 0x000fea0003800200 */
.L_x_4676:
        /* <DEDUP_REMOVED lines=61> */
.L_x_4674:
[----:B------:R-:W-:Y:S05]  /*e320*/  BSYNC.RECONVERGENT B1 ;  /* 0x0000000000017941 */ /* 0x000fea0003800200 */
.L_x_4673:
        /* <DEDUP_REMOVED lines=21> */
.L_x_4680:
        /* <DEDUP_REMOVED lines=13> */
.L_x_4682:
[----:B------:R-:W-:Y:S05]  /*e550*/  BSYNC.RECONVERGENT B2 ;  /* 0x0000000000027941 */ /* 0x000fea0003800200 */
.L_x_4681:
        /* <DEDUP_REMOVED lines=61> */
.L_x_4679:
[----:B------:R-:W-:Y:S05]  /*e930*/  BSYNC.RECONVERGENT B1 ;  /* 0x0000000000017941 */ /* 0x000fea0003800200 */
.L_x_4678:
        /* <DEDUP_REMOVED lines=25> */
.L_x_4685:
        /* <DEDUP_REMOVED lines=13> */
.L_x_4687:
[----:B------:R-:W-:Y:S05]  /*eba0*/  BSYNC.RECONVERGENT B2 ;  /* 0x0000000000027941 */ /* 0x000fea0003800200 */
.L_x_4686:
        /* <DEDUP_REMOVED lines=61> */
.L_x_4684:
[----:B------:R-:W-:Y:S05]  /*ef80*/  BSYNC.RECONVERGENT B1 ;  /* 0x0000000000017941 */ /* 0x000fea0003800200 */
.L_x_4683:
        /* <DEDUP_REMOVED lines=20> */
.L_x_4690:
        /* <DEDUP_REMOVED lines=13> */
.L_x_4692:
[----:B------:R-:W-:Y:S05]  /*f1a0*/  BSYNC.RECONVERGENT B2 ;  /* 0x0000000000027941 */ /* 0x000fea0003800200 */
.L_x_4691:
        /* <DEDUP_REMOVED lines=61> */
.L_x_4689:
[----:B------:R-:W-:Y:S05]  /*f580*/  BSYNC.RECONVERGENT B1 ;  /* 0x0000000000017941 */ /* 0x000fea0003800200 */
.L_x_4688:
        /* <DEDUP_REMOVED lines=27> */
.L_x_4695:
        /* <DEDUP_REMOVED lines=13> */
.L_x_4697:
[----:B------:R-:W-:Y:S05]  /*f810*/  BSYNC.RECONVERGENT B2 ;  /* 0x0000000000027941 */ /* 0x000fea0003800200 */
.L_x_4696:
        /* <DEDUP_REMOVED lines=61> */
.L_x_4694:
[----:B------:R-:W-:Y:S05]  /*fbf0*/  BSYNC.RECONVERGENT B1 ;  /* 0x0000000000017941 */ /* 0x000fea0003800200 */
.L_x_4693:
        /* <DEDUP_REMOVED lines=21> */
.L_x_4700:
        /* <DEDUP_REMOVED lines=13> */
.L_x_4702:
[----:B------:R-:W-:Y:S05]  /*fe20*/  BSYNC.RECONVERGENT B2 ;  /* 0x0000000000027941 */ /* 0x000fea0003800200 */
.L_x_4701:
        /* <DEDUP_REMOVED lines=61> */
.L_x_4699:
[----:B------:R-:W-:Y:S05]  /*10200*/  BSYNC.RECONVERGENT B1 ;  /* 0x0000000000017941 */ /* 0x000fea0003800200 */
.L_x_4698:
        /* <DEDUP_REMOVED lines=25> */
.L_x_4705:
        /* <DEDUP_REMOVED lines=13> */
.L_x_4707:
[----:B------:R-:W-:Y:S05]  /*10470*/  BSYNC.RECONVERGENT B2 ;  /* 0x0000000000027941 */ /* 0x000fea0003800200 */
.L_x_4706:
        /* <DEDUP_REMOVED lines=61> */
.L_x_4704:
[----:B------:R-:W-:Y:S05]  /*10850*/  BSYNC.RECONVERGENT B1 ;  /* 0x0000000000017941 */ /* 0x000fea0003800200 */
.L_x_4703:
        /* <DEDUP_REMOVED lines=20> */
.L_x_4710:
        /* <DEDUP_REMOVED lines=15> */
.L_x_4712:
[----:B------:R-:W-:Y:S05]  /*10a90*/  BSYNC.RECONVERGENT B2 ;  /* 0x0000000000027941 */ /* 0x000fea0003800200 */
.L_x_4711:
        /* <DEDUP_REMOVED lines=61> */
.L_x_4709:
[----:B------:R-:W-:Y:S05]  /*10e70*/  BSYNC.RECONVERGENT B1 ;  /* 0x0000000000017941 */ /* 0x000fea0003800200 */
.L_x_4708:
        /* <DEDUP_REMOVED lines=10> */
[----:B------:R-:W-:Y:S02]  /*10f20*/  SEL R100, RZ, 0x1, P6 ;  /* 0x00000001ff647807 */ /* 0x000fe40003000000 */
        /* <DEDUP_REMOVED lines=8> */
.L_x_4632:
        /* <DEDUP_REMOVED lines=16> */
.L_x_4716:
        /* <DEDUP_REMOVED lines=13> */
.L_x_4718:
[----:B------:R-:W-:Y:S05]  /*11180*/  BSYNC.RECONVERGENT B2 ;  /* 0x0000000000027941 */ /* 0x000fea0003800200 */
.L_x_4717:
        /* <DEDUP_REMOVED lines=59> */
[----:B------:R-:W-:Y:S02]  /*11540*/  HFMA2 R112, -RZ, RZ, 0, 0 ;  /* 0x00000000ff707431 */ /* 0x000fe400000001ff */
[----:B------:R-:W-:-:S07]  /*11550*/  IMAD.MOV.U32 R99, RZ, RZ, R102 ;  /* 0x000000ffff637224 */ /* 0x000fce00078e0066 */
.L_x_4715:
[----:B------:R-:W-:Y:S05]  /*11560*/  BSYNC.RECONVERGENT B1 ;  /* 0x0000000000017941 */ /* 0x000fea0003800200 */
.L_x_4714:
        /* <DEDUP_REMOVED lines=29> */
.L_x_4721:
        /* <DEDUP_REMOVED lines=13> */
.L_x_4723:
[----:B------:R-:W-:Y:S05]  /*11810*/  BSYNC.RECONVERGENT B2 ;  /* 0x0000000000027941 */ /* 0x000fea0003800200 */
.L_x_4722:
        /* <DEDUP_REMOVED lines=57> */
[----:B------:R-:W-:-:S03]  /*11bb0*/  LOP3.LUT R84, R85, R84, R131, 0x96, !PT ;  /* 0x0000005455547212 */ /* 0x000fc600078e9683 */
[----:B------:R-:W-:Y:S01]  /*11bc0*/  IMAD.MOV.U32 R90, RZ, RZ, R130 ;  /* 0x000000ffff5a7224 */ /* 0x000fe200078e0082 */
[----:B------:R-:W-:Y:S01]  /*11bd0*/  LOP3.LUT R85, R113, R112, R129, 0x96, !PT ;  /* 0x0000007071557212 */ /* 0x000fe200078e9681 */
[----:B------:R-:W-:-:S07]  /*11be0*/  IMAD.MOV.U32 R104, RZ, RZ, R128 ;  /* 0x000000ffff687224 */ /* 0x000fce00078e0080 */
.L_x_4720:
[----:B------:R-:W-:Y:S05]  /*11bf0*/  BSYNC.RECONVERGENT B1 ;  /* 0x0000000000017941 */ /* 0x000fea0003800200 */
.L_x_4719:
        /* <DEDUP_REMOVED lines=26> */
.L_x_4726:
        /* <DEDUP_REMOVED lines=13> */
.L_x_4728:
[----:B------:R-:W-:Y:S05]  /*11e70*/  BSYNC.RECONVERGENT B2 ;  /* 0x0000000000027941 */ /* 0x000fea0003800200 */
.L_x_4727:
        /* <DEDUP_REMOVED lines=61> */
.L_x_4725:
[----:B------:R-:W-:Y:S05]  /*12250*/  BSYNC.RECONVERGENT B1 ;  /* 0x0000000000017941 */ /* 0x000fea0003800200 */
.L_x_4724:
[----:B------:R-:W-:Y:S01]  /*12260*/  I2FP.F32.U32 R113, R86 ;  /* 0x0000005600717245 */ /* 0x000fe20000201000 */
[----:B------:R-:W-:Y:S01]  /*12270*/  IMAD.U32 R129, R77, 0x10000, RZ ;  /* 0x000100004d817824 */ /* 0x000fe200078e00ff */
[----:B------:R-:W-:Y:S01]  /*12280*/  LOP3.LUT R116, R116, 0xfffffffb, RZ, 0xc0, !PT ;  /* 0xfffffffb74747812 */ /* 0x000fe200078ec0ff */
[----:B------:R-:W-:Y:S01]  /*12290*/  @P1 IMAD.U32 R86, R5, 0x10000, RZ ;  /* 0x0001000005561824 */ /* 0x000fe200078e00ff */
[----:B------:R-:W-:Y:S01]  /*122a0*/  BSSY.RECONVERGENT B1, `(.L_x_4729) ;  /* 0x0000061000017945 */ /* 0x000fe20003800200 */
[----:B------:R-:W-:Y:S01]  /*122b0*/  FFMA.FTZ R113, R113, R110, 1.1641532182693481445e-10 ;  /* 0x2f00000071717423 */ /* 0x000fe2000001006e */
[----:B------:R-:W-:Y:S01]  /*122c0*/  FMUL.FTZ R129, R129, R106 ;  /* 0x0000006a81817220 */ /* 0x000fe20000410000 */
[----:B------:R-:W-:Y:S01]  /*122d0*/  MOV R120, 0x2 ;  /* 0x0000000200787802 */ /* 0x000fe20000000f00 */
[----:B------:R-:W-:Y:S02]  /*122e0*/  IMAD.MOV.U32 R112, RZ, RZ, R90 ;  /* 0x000000ffff707224 */ /* 0x000fe400078e005a */
[----:B------:R-:W-:-:S04]  /*122f0*/  FSETP.GTU.FTZ.AND P2, PT, R113, R108, PT ;  /* 0x0000006c7100720b */ /* 0x000fc80003f5c000 */
        /* <DEDUP_REMOVED lines=16> */
.L_x_4731:
        /* <DEDUP_REMOVED lines=13> */
.L_x_4733:
[----:B------:R-:W-:Y:S05]  /*124d0*/  BSYNC.RECONVERGENT B2 ;  /* 0x0000000000027941 */ /* 0x000fea0003800200 */
.L_x_4732:
        /* <DEDUP_REMOVED lines=61> */
.L_x_4730:
[----:B------:R-:W-:Y:S05]  /*128b0*/  BSYNC.RECONVERGENT B1 ;  /* 0x0000000000017941 */ /* 0x000fea0003800200 */
.L_x_4729:
        /* <DEDUP_REMOVED lines=26> */
.L_x_4736:
        /* <DEDUP_REMOVED lines=13> */
.L_x_4738:
[----:B------:R-:W-:Y:S05]  /*12b30*/  BSYNC.RECONVERGENT B2 ;  /* 0x0000000000027941 */ /* 0x000fea0003800200 */
.L_x_4737:
        /* <DEDUP_REMOVED lines=61> */
.L_x_4735:
[----:B------:R-:W-:Y:S05]  /*12f10*/  BSYNC.RECONVERGENT B1 ;  /* 0x0000000000017941 */ /* 0x000fea0003800200 */
.L_x_4734:
        /* <DEDUP_REMOVED lines=24> */
.L_x_4741:
        /* <DEDUP_REMOVED lines=13> */
.L_x_4743:
[----:B------:R-:W-:Y:S05]  /*13170*/  BSYNC.RECONVERGENT B2 ;  /* 0x0000000000027941 */ /* 0x000fea0003800200 */
.L_x_4742:
        /* <DEDUP_REMOVED lines=61> */
.L_x_4740:
[----:B------:R-:W-:Y:S05]  /*13550*/  BSYNC.RECONVERGENT B1 ;  /* 0x0000000000017941 */ /* 0x000fea0003800200 */
.L_x_4739:
        /* <DEDUP_REMOVED lines=24> */
.L_x_4746:
        /* <DEDUP_REMOVED lines=13> */
.L_x_4748:
[----:B------:R-:W-:Y:S05]  /*137b0*/  BSYNC.RECONVERGENT B2 ;  /* 0x0000000000027941 */ /* 0x000fea0003800200 */
.L_x_4747:
        /* <DEDUP_REMOVED lines=61> */
.L_x_4745:
[----:B------:R-:W-:Y:S05]  /*13b90*/  BSYNC.RECONVERGENT B1 ;  /* 0x0000000000017941 */ /* 0x000fea0003800200 */
.L_x_4744:
        /* <DEDUP_REMOVED lines=24> */
.L_x_4751:
        /* <DEDUP_REMOVED lines=13> */
.L_x_4753:
[----:B------:R-:W-:Y:S05]  /*13df0*/  BSYNC.RECONVERGENT B2 ;  /* 0x0000000000027941 */ /* 0x000fea0003800200 */
.L_x_4752:
        /* <DEDUP_REMOVED lines=61> */
.L_x_4750:
[----:B------:R-:W-:Y:S05]  /*141d0*/  BSYNC.RECONVERGENT B1 ;  /* 0x0000000000017941 */ /* 0x000fea0003800200 */
.L_x_4749:
        /* <DEDUP_REMOVED lines=15> */
.L_x_4713:
        /* <DEDUP_REMOVED lines=43> */
.L_x_4754:
[----:B------:R-:W-:Y:S01]  /*14580*/  MOV R102, R104 ;  /* 0x0000006800667202 */ /* 0x000fe20000000f00 */
[----:B------:R-:W-:-:S07]  /*14590*/  VIADD R0, R0, 0x100 ;  /* 0x0000010000007836 */ /* 0x000fce0000000000 */
.L_x_4631:
[----:B------:R-:W-:Y:S05]  /*145a0*/  BSYNC.RECONVERGENT B0 ;  /* 0x0000000000007941 */ /* 0x000fea0003800200 */
.L_x_4630:
        /* <DEDUP_REMOVED lines=35> */
.L_x_4760:
        /* <DEDUP_REMOVED lines=13> */
.L_x_4762:
[----:B------:R-:W-:Y:S05]  /*148b0*/  BSYNC.RECONVERGENT B2 ;  /* 0x0000000000027941 */ /* 0x000fea0003800200 */
.L_x_4761:
        /* <DEDUP_REMOVED lines=60> */
.L_x_4759:
[----:B------:R-:W-:Y:S05]  /*14c80*/  BSYNC.RECONVERGENT B1 ;  /* 0x0000000000017941 */ /* 0x000fea0003800200 */
.L_x_4758:
        /* <DEDUP_REMOVED lines=11> */
[----:B------:R-:W-:Y:S01]  /*14d40*/  MOV R76, R90 ;  /* 0x0000005a004c7202 */ /* 0x000fe20000000f00 */
[----:B-1----:R-:W-:-:S03]  /*14d50*/  FMUL.FTZ R93, R93, R100 ;  /* 0x000000645d5d7220 */ /* 0x002fc60000410000 */
[----:B--2---:R-:W-:-:S04]  /*14d60*/  FSETP.GTU.FTZ.AND P3, PT, R91, R102, PT ;  /* 0x000000665b00720b */ /* 0x004fc80003f7c000 */
        /* <DEDUP_REMOVED lines=12> */
.L_x_4765:
        /* <DEDUP_REMOVED lines=13> */
.L_x_4767:
[----:B------:R-:W-:Y:S05]  /*14f00*/  BSYNC.RECONVERGENT B2 ;  /* 0x0000000000027941 */ /* 0x000fea0003800200 */
.L_x_4766:
        /* <DEDUP_REMOVED lines=60> */
.L_x_4764:
[----:B------:R-:W-:Y:S05]  /*152d0*/  BSYNC.RECONVERGENT B1 ;  /* 0x0000000000017941 */ /* 0x000fea0003800200 */
.L_x_4763:
[----:B------:R-:W-:Y:S01]  /*152e0*/  I2FP.F32.U32 R91, R76 ;  /* 0x0000004c005b7245 */ /* 0x000fe20000201000 */
[----:B------:R-:W-:Y:S01]  /*152f0*/  BSSY.RECONVERGENT B1, `(.L_x_4768) ;  /* 0x0000063000017945 */ /* 0x000fe20003800200 */
[----:B------:R-:W-:Y:S01]  /*15300*/  SHF.L.U32 R93, R8, 0x10, RZ ;  /* 0x00000010085d7819 */ /* 0x000fe200000006ff */
[----:B------:R-:W-:Y:S02]  /*15310*/  HFMA2 R96, -RZ, RZ, 0, 1.1920928955078125e-07 ;  /* 0x00000002ff607431 */ /* 0x000fe400000001ff */
[----:B------:R-:W-:Y:S02]  /*15320*/  IMAD.MOV.U32 R92, RZ, RZ, R90 ;  /* 0x000000ffff5c7224 */ /* 0x000fe400078e005a */
[----:B------:R-:W-:Y:S01]  /*15330*/  FFMA.FTZ R91, R91, R106, 1.1641532182693481445e-10 ;  /* 0x2f0000005b5b7423 */ /* 0x000fe2000001006a */
[----:B------:R-:W-:-:S04]  /*15340*/  FMUL.FTZ R76, R93, R100 ;  /* 0x000000645d4c7220 */ /* 0x000fc80000410000 */
[----:B------:R-:W-:Y:S01]  /*15350*/  FSETP.GTU.FTZ.AND P2, PT, R91, R102, PT ;  /* 0x000000665b00720b */ /* 0x000fe20003f5c000 */
[----:B------:R-:W-:-:S03]  /*15360*/  @P1 IMAD.U32 R91, R4, 0x10000, RZ ;  /* 0x00010000045b1824 */ /* 0x000fc600078e00ff */
[----:B------:R-:W-:-:S05]  /*15370*/  FSEL R76, R76, RZ, !P2 ;  /* 0x000000ff4c4c7208 */ /* 0x000fca0005000000 */
[----:B------:R-:W-:-:S04]  /*15380*/  FADD.FTZ R76, R101, R76 ;  /* 0x0000004c654c7221 */ /* 0x000fc80000010000 */
[--C-:B------:R-:W-:Y:S01]  /*15390*/  @P1 FADD.FTZ R101, R91, R76.reuse ;  /* 0x0000004c5b651221 */ /* 0x100fe20000010000 */
[----:B------:R-:W-:Y:S01]  /*153a0*/  SEL R91, RZ, 0x1, P2 ;  /* 0x00000001ff5b7807 */ /* 0x000fe20001000000 */
[----:B------:R-:W-:Y:S01]  /*153b0*/  @!P1 IMAD.MOV.U32 R101, RZ, RZ, R76 ;  /* 0x000000ffff659224 */ /* 0x000fe200078e004c */
[----:B------:R-:W-:-:S04]  /*153c0*/  ISETP.NE.AND P2, PT, R94, 0x1, PT ;  /* 0x000000015e00780c */ /* 0x000fc80003f45270 */
[----:B------:R-:W-:-:S09]  /*153d0*/  F2FP.BF16.F32.PACK_AB R76, RZ, R101 ;  /* 0x00000065ff4c723e */ /* 0x000fd200000010ff */
        /* <DEDUP_REMOVED lines=9> */
.L_x_4770:
        /* <DEDUP_REMOVED lines=13> */
.L_x_4772:
[----:B------:R-:W-:Y:S05]  /*15540*/  BSYNC.RECONVERGENT B2 ;  /* 0x0000000000027941 */ /* 0x000fea0003800200 */
.L_x_4771:
        /* <DEDUP_REMOVED lines=61> */
.L_x_4769:
[----:B------:R-:W-:Y:S05]  /*15920*/  BSYNC.RECONVERGENT B1 ;  /* 0x0000000000017941 */ /* 0x000fea0003800200 */
.L_x_4768:
        /* <DEDUP_REMOVED lines=9> */
[----:B0-----:R-:W-:Y:S02]  /*159c0*/  FSEL R108, R95, RZ, !P2 ;  /* 0x000000ff5f6c7208 */ /* 0x001fe40005000000 */
        /* <DEDUP_REMOVED lines=12> */
.L_x_4775:
        /* <DEDUP_REMOVED lines=13> */
.L_x_4777:
[----:B------:R-:W-:Y:S05]  /*15b60*/  BSYNC.RECONVERGENT B2 ;  /* 0x0000000000027941 */ /* 0x000fea0003800200 */
.L_x_4776:
        /* <DEDUP_REMOVED lines=61> */
.L_x_4774:
[----:B------:R-:W-:Y:S05]  /*15f40*/  BSYNC.RECONVERGENT B1 ;  /* 0x0000000000017941 */ /* 0x000fea0003800200 */
.L_x_4773:
        /* <DEDUP_REMOVED lines=27> */
.L_x_4780:
        /* <DEDUP_REMOVED lines=13> */
.L_x_4782:
[----:B------:R-:W-:Y:S05]  /*161d0*/  BSYNC.RECONVERGENT B2 ;  /* 0x0000000000027941 */ /* 0x000fea0003800200 */
.L_x_4781:
        /* <DEDUP_REMOVED lines=61> */
.L_x_4779:
[----:B------:R-:W-:Y:S05]  /*165b0*/  BSYNC.RECONVERGENT B1 ;  /* 0x0000000000017941 */ /* 0x000fea0003800200 */
.L_x_4778:
        /* <DEDUP_REMOVED lines=23> */
.L_x_4785:
        /* <DEDUP_REMOVED lines=13> */
.L_x_4787:
[----:B------:R-:W-:Y:S05]  /*16800*/  BSYNC.RECONVERGENT B2 ;  /* 0x0000000000027941 */ /* 0x000fea0003800200 */
.L_x_4786:
        /* <DEDUP_REMOVED lines=61> */
.L_x_4784:
[----:B------:R-:W-:Y:S05]  /*16be0*/  BSYNC.RECONVERGENT B1 ;  /* 0x0000000000017941 */ /* 0x000fea0003800200 */
.L_x_4783:
        /* <DEDUP_REMOVED lines=25> */
.L_x_4790:
        /* <DEDUP_REMOVED lines=13> */
.L_x_4792:
[----:B------:R-:W-:Y:S05]  /*16e50*/  BSYNC.RECONVERGENT B2 ;  /* 0x0000000000027941 */ /* 0x000fea0003800200 */
.L_x_4791:
        /* <DEDUP_REMOVED lines=61> */
.L_x_4789:
[----:B------:R-:W-:Y:S05]  /*17230*/  BSYNC.RECONVERGENT B1 ;  /* 0x0000000000017941 */ /* 0x000fea0003800200 */
.L_x_4788:
        /* <DEDUP_REMOVED lines=22> */
.L_x_4795:
        /* <DEDUP_REMOVED lines=13> */
.L_x_4797:
[----:B------:R-:W-:Y:S05]  /*17470*/  BSYNC.RECONVERGENT B2 ;  /* 0x0000000000027941 */ /* 0x000fea0003800200 */
.L_x_4796:
        /* <DEDUP_REMOVED lines=61> */
.L_x_4794:
[----:B------:R-:W-:Y:S05]  /*17850*/  BSYNC.RECONVERGENT B1 ;  /* 0x0000000000017941 */ /* 0x000fea0003800200 */
.L_x_4793:
        /* <DEDUP_REMOVED lines=27> */
.L_x_4800:
        /* <DEDUP_REMOVED lines=13> */
.L_x_4802:
[----:B------:R-:W-:Y:S05]  /*17ae0*/  BSYNC.RECONVERGENT B2 ;  /* 0x0000000000027941 */ /* 0x000fea0003800200 */
.L_x_4801:
        /* <DEDUP_REMOVED lines=61> */
.L_x_4799:
[----:B------:R-:W-:Y:S05]  /*17ec0*/  BSYNC.RECONVERGENT B1 ;  /* 0x0000000000017941 */ /* 0x000fea0003800200 */
.L_x_4798:
        /* <DEDUP_REMOVED lines=21> */
.L_x_4805:
        /* <DEDUP_REMOVED lines=13> */
.L_x_4807:
[----:B------:R-:W-:Y:S05]  /*180f0*/  BSYNC.RECONVERGENT B2 ;  /* 0x0000000000027941 */ /* 0x000fea0003800200 */
.L_x_4806:
        /* <DEDUP_REMOVED lines=61> */
.L_x_4804:
[----:B------:R-:W-:Y:S05]  /*184d0*/  BSYNC.RECONVERGENT B1 ;  /* 0x0000000000017941 */ /* 0x000fea0003800200 */
.L_x_4803:
        /* <DEDUP_REMOVED lines=25> */
.L_x_4810:
        /* <DEDUP_REMOVED lines=13> */
.L_x_4812:
[----:B------:R-:W-:Y:S05]  /*18740*/  BSYNC.RECONVERGENT B2 ;  /* 0x0000000000027941 */ /* 0x000fea0003800200 */
.L_x_4811:
        /* <DEDUP_REMOVED lines=61> */
.L_x_4809:
[----:B------:R-:W-:Y:S05]  /*18b20*/  BSYNC.RECONVERGENT B1 ;  /* 0x0000000000017941 */ /* 0x000fea0003800200 */
.L_x_4808:
        /* <DEDUP_REMOVED lines=20> */
.L_x_4815:
        /* <DEDUP_REMOVED lines=13> */
.L_x_4817:
[----:B------:R-:W-:Y:S05]  /*18d40*/  BSYNC.RECONVERGENT B2 ;  /* 0x0000000000027941 */ /* 0x000fea0003800200 */
.L_x_4816:
        /* <DEDUP_REMOVED lines=61> */
.L_x_4814:
[----:B------:R-:W-:Y:S05]  /*19120*/  BSYNC.RECONVERGENT B1 ;  /* 0x0000000000017941 */ /* 0x000fea0003800200 */
.L_x_4813:
        /* <DEDUP_REMOVED lines=27> */
.L_x_4820:
        /* <DEDUP_REMOVED lines=13> */
.L_x_4822:
[----:B------:R-:W-:Y:S05]  /*193b0*/  BSYNC.RECONVERGENT B2 ;  /* 0x0000000000027941 */ /* 0x000fea0003800200 */
.L_x_4821:
        /* <DEDUP_REMOVED lines=61> */
.L_x_4819:
[----:B------:R-:W-:Y:S05]  /*19790*/  BSYNC.RECONVERGENT B1 ;  /* 0x0000000000017941 */ /* 0x000fea0003800200 */
.L_x_4818:
        /* <DEDUP_REMOVED lines=21> */
.L_x_4825:
        /* <DEDUP_REMOVED lines=13> */
.L_x_4827:
[----:B------:R-:W-:Y:S05]  /*199c0*/  BSYNC.RECONVERGENT B2 ;  /* 0x0000000000027941 */ /* 0x000fea0003800200 */
.L_x_4826:
        /* <DEDUP_REMOVED lines=61> */
.L_x_4824:
[----:B------:R-:W-:Y:S05]  /*19da0*/  BSYNC.RECONVERGENT B1 ;  /* 0x0000000000017941 */ /* 0x000fea0003800200 */
.L_x_4823:
        /* <DEDUP_REMOVED lines=25> */
.L_x_4830:
        /* <DEDUP_REMOVED lines=13> */
.L_x_4832:
[----:B------:R-:W-:Y:S05]  /*1a010*/  BSYNC.RECONVERGENT B2 ;  /* 0x0000000000027941 */ /* 0x000fea0003800200 */
.L_x_4831:
        /* <DEDUP_REMOVED lines=61> */
.L_x_4829:
[----:B------:R-:W-:Y:S05]  /*1a3f0*/  BSYNC.RECONVERGENT B1 ;  /* 0x0000000000017941 */ /* 0x000fea0003800200 */
.L_x_4828:
        /* <DEDUP_REMOVED lines=20> */
.L_x_4835:
        /* <DEDUP_REMOVED lines=15> */
.L_x_4837:
[----:B------:R-:W-:Y:S05]  /*1a630*/  BSYNC.RECONVERGENT B2 ;  /* 0x0000000000027941 */ /* 0x000fea0003800200 */
.L_x_4836:
        /* <DEDUP_REMOVED lines=61> */
.L_x_4834:
[----:B------:R-:W-:Y:S05]  /*1aa10*/  BSYNC.RECONVERGENT B1 ;  /* 0x0000000000017941 */ /* 0x000fea0003800200 */
.L_x_4833:
        /* <DEDUP_REMOVED lines=19> */
.L_x_4757:
        /* <DEDUP_REMOVED lines=16> */
.L_x_4841:
        /* <DEDUP_REMOVED lines=13> */
.L_x_4843:
[----:B------:R-:W-:Y:S05]  /*1ad20*/  BSYNC.RECONVERGENT B2 ;  /* 0x0000000000027941 */ /* 0x000fea0003800200 */
.L_x_4842:
        /* <DEDUP_REMOVED lines=61> */
.L_x_4840:
[----:B------:R-:W-:Y:S05]  /*1b100*/  BSYNC.RECONVERGENT B1 ;  /* 0x0000000000017941 */ /* 0x000fea0003800200 */
.L_x_4839:
        /* <DEDUP_REMOVED lines=29> */
.L_x_4846:
        /* <DEDUP_REMOVED lines=13> */
.L_x_4848:
[----:B------:R-:W-:Y:S05]  /*1b3b0*/  BSYNC.RECONVERGENT B2 ;  /* 0x0000000000027941 */ /* 0x000fea0003800200 */
.L_x_4847:
        /* <DEDUP_REMOVED lines=61> */
.L_x_4845:
[----:B------:R-:W-:Y:S05]  /*1b790*/  BSYNC.RECONVERGENT B1 ;  /* 0x0000000000017941 */ /* 0x000fea0003800200 */
.L_x_4844:
[----:B------:R-:W-:Y:S01]  /*1b7a0*/  I2FP.F32.U32 R109, R86 ;  /* 0x00000056006d7245 */ /* 0x000fe20000201000 */
[----:B------:R-:W-:Y:S01]  /*1b7b0*/  BSSY.RECONVERGENT B1, `(.L_x_4849) ;  /* 0x0000064000017945 */ /* 0x000fe20003800200 */
[----:B------:R-:W-:Y:S01]  /*1b7c0*/  SHF.L.U32 R111, R76, 0x10, RZ ;  /* 0x000000104c6f7819 */ /* 0x000fe200000006ff */
[----:B------:R-:W-:Y:S01]  /*1b7d0*/  IMAD.MOV.U32 R120, RZ, RZ, 0x2 ;  /* 0x00000002ff787424 */ /* 0x000fe200078e00ff */
[----:B------:R-:W-:Y:S01]  /*1b7e0*/  @P1 PRMT R76, R4, 0x7632, R76 ;  /* 0x00007632044c1816 */ /* 0x000fe2000000004c */
[----:B------:R-:W-:Y:S01]  /*1b7f0*/  FFMA.FTZ R109, R109, R110, 1.1641532182693481445e-10 ;  /* 0x2f0000006d6d7423 */ /* 0x000fe2000001006e */
[----:B------:R-:W-:Y:S01]  /*1b800*/  LOP3.LUT R116, R116, 0xfffffff7, RZ, 0xc0, !PT ;  /* 0xfffffff774747812 */ /* 0x000fe200078ec0ff */
[----:B------:R-:W-:Y:S01]  /*1b810*/  FMUL.FTZ R111, R111, R106 ;  /* 0x0000006a6f6f7220 */ /* 0x000fe20000410000 */
[----:B------:R-:W-:Y:S01]  /*1b820*/  MOV R86, R90 ;  /* 0x0000005a00567202 */ /* 0x000fe20000000f00 */
[----:B------:R-:W-:Y:S01]  /*1b830*/  @P1 IMAD.U32 R76, R76, 0x10000, RZ ;  /* 0x000100004c4c1824 */ /* 0x000fe200078e00ff */
        /* <DEDUP_REMOVED lines=16> */
.L_x_4851:
        /* <DEDUP_REMOVED lines=13> */
.L_x_4853:
[----:B------:R-:W-:Y:S05]  /*1ba10*/  BSYNC.RECONVERGENT B2 ;  /* 0x0000000000027941 */ /* 0x000fea0003800200 */
.L_x_4852:
        /* <DEDUP_REMOVED lines=61> */
.L_x_4850:
[----:B------:R-:W-:Y:S05]  /*1bdf0*/  BSYNC.RECONVERGENT B1 ;  /* 0x0000000000017941 */ /* 0x000fea0003800200 */
.L_x_4849:
        /* <DEDUP_REMOVED lines=26> */
.L_x_4856:
        /* <DEDUP_REMOVED lines=13> */
.L_x_4858:
[----:B------:R-:W-:Y:S05]  /*1c070*/  BSYNC.RECONVERGENT B2 ;  /* 0x0000000000027941 */ /* 0x000fea0003800200 */
.L_x_4857:
[----:B------:R-:W-:Y:S01]  /*1c080*/  IMAD.WIDE.U32 R124, R118, -0x326172a9, RZ ;  /* 0xcd9e8d57767c7825 */ /* 0x000fe200078e00ff */
[----:B------:R-:W-:-:S03]  /*1c090*/  LOP3.LUT R140, R87, R85, R3, 0x96, !PT ;  /* 0x00000055578c7212 */ /* 0x000fc600078e9603 */
[----:B------:R-:W-:Y:S01]  /*1c0a0*/  HFMA2 R122, -RZ, RZ, 0, 0 ;  /* 0x00000000ff7a7431 */ /* 0x000fe200000001ff */
        /* <DEDUP_REMOVED lines=57> */
[----:B------:R-:W-:-:S07]  /*1c440*/  IMAD.MOV.U32 R104, RZ, RZ, R126 ;  /* 0x000000ffff687224 */ /* 0x000fce00078e007e */
.L_x_4855:
[----:B------:R-:W-:Y:S05]  /*1c450*/  BSYNC.RECONVERGENT B1 ;  /* 0x0000000000017941 */ /* 0x000fea0003800200 */
.L_x_4854:
        /* <DEDUP_REMOVED lines=26> */
.L_x_4861:
        /* <DEDUP_REMOVED lines=13> */
.L_x_4863:
[----:B------:R-:W-:Y:S05]  /*1c6d0*/  BSYNC.RECONVERGENT B2 ;  /* 0x0000000000027941 */ /* 0x000fea0003800200 */
.L_x_4862:
        /* <DEDUP_REMOVED lines=56> */
[----:B------:R-:W-:Y:S02]  /*1ca60*/  LOP3.LUT R84, R85, R84, R143, 0x96, !PT ;  /* 0x0000005455547212 */ /* 0x000fe400078e968f */
[----:B------:R-:W-:Y:S02]  /*1ca70*/  MOV R90, R142 ;  /* 0x0000008e005a7202 */ /* 0x000fe40000000f00 */
[----:B------:R-:W-:Y:S01]  /*1ca80*/  LOP3.LUT R85, R125, R124, R141, 0x96, !PT ;  /* 0x0000007c7d557212 */ /* 0x000fe200078e968d */
[----:B------:R-:W-:Y:S01]  /*1ca90*/  IMAD.MOV.U32 R124, RZ, RZ, RZ ;  /* 0x000000ffff7c7224 */ /* 0x000fe200078e00ff */
[----:B------:R-:W-:-:S07]  /*1caa0*/  MOV R104, R140 ;  /* 0x0000008c00687202 */ /* 0x000fce0000000f00 */
.L_x_4860:
[----:B------:R-:W-:Y:S05]  /*1cab0*/  BSYNC.RECONVERGENT B1 ;  /* 0x0000000000017941 */ /* 0x000fea0003800200 */
.L_x_4859:
[----:B------:R-:W-:Y:S01]  /*1cac0*/  I2FP.F32.U32 R125, R86 ;  /* 0x00000056007d7245 */ /* 0x000fe20000201000 */
[----:B------:R-:W-:Y:S01]  /*1cad0*/  @P1 IMAD.U32 R86, R6, 0x10000, RZ ;  /* 0x0001000006561824 */ /* 0x000fe200078e00ff */
[----:B------:R-:W-:Y:S01]  /*1cae0*/  SHF.L.U32 R141, R78, 0x10, RZ ;  /* 0x000000104e8d7819 */ /* 0x000fe200000006ff */
[----:B------:R-:W-:Y:S01]  /*1caf0*/  BSSY.RECONVERGENT B1, `(.L_x_4864) ;  /* 0x0000060000017945 */ /* 0x000fe20003800200 */
[----:B------:R-:W-:Y:S01]  /*1cb00*/  ISETP.NE.AND P3, PT, R124, 0x1, PT ;  /* 0x000000017c00780c */ /* 0x000fe20003f65270 */
[----:B------:R-:W-:Y:S01]  /*1cb10*/  FFMA.FTZ R125, R125, R110, 1.1641532182693481445e-10 ;  /* 0x2f0000007d7d7423 */ /* 0x000fe2000001006e */
[----:B------:R-:W-:Y:S02]  /*1cb20*/  HFMA2 R122, -RZ, RZ, 0, 1.1920928955078125e-07 ;  /* 0x00000002ff7a7431 */ /* 0x000fe400000001ff */
[----:B------:R-:W-:Y:S01]  /*1cb30*/  FMUL.FTZ R141, R141, R106 ;  /* 0x0000006a8d8d7220 */ /* 0x000fe20000410000 */
[----:B------:R-:W-:Y:S01]  /*1cb40*/  IMAD.MOV.U32 R120, RZ, RZ, R90 ;  /* 0x000000ffff787224 */ /* 0x000fe200078e005a */
        /* <DEDUP_REMOVED lines=15> */
.L_x_4866:
        /* <DEDUP_REMOVED lines=13> */
.L_x_4868:
[----:B------:R-:W-:Y:S05]  /*1cd10*/  BSYNC.RECONVERGENT B2 ;  /* 0x0000000000027941 */ /* 0x000fea0003800200 */
.L_x_4867:
        /* <DEDUP_REMOVED lines=61> */
.L_x_4865:
[----:B------:R-:W-:Y:S05]  /*1d0f0*/  BSYNC.RECONVERGENT B1 ;  /* 0x0000000000017941 */ /* 0x000fea0003800200 */
.L_x_4864:
        /* <DEDUP_REMOVED lines=24> */
.L_x_4871:
        /* <DEDUP_REMOVED lines=13> */
.L_x_4873:
[----:B------:R-:W-:Y:S05]  /*1d350*/  BSYNC.RECONVERGENT B2 ;  /* 0x0000000000027941 */ /* 0x000fea0003800200 */
.L_x_4872:
        /* <DEDUP_REMOVED lines=9> */
[----:B------:R-:W-:Y:S02]  /*1d3f0*/  VIADD R141, R3, 0xbb67ae85 ;  /* 0xbb67ae85038d7836 */ /* 0x000fe40000000000 */
[----:B------:R-:W-:-:S03]  /*1d400*/  IMAD.MOV.U32 R126, RZ, RZ, RZ ;  /* 0x000000ffff7e7224 */ /* 0x000fc600078e00ff */
        /* <DEDUP_REMOVED lines=48> */
[----:B------:R-:W-:Y:S02]  /*1d710*/  LOP3.LUT R85, R141, R140, R153, 0x96, !PT ;  /* 0x0000008c8d557212 */ /* 0x000fe400078e9699 */
[----:B------:R-:W-:-:S07]  /*1d720*/  MOV R104, R152 ;  /* 0x0000009800687202 */ /* 0x000fce0000000f00 */
.L_x_4870:
[----:B------:R-:W-:Y:S05]  /*1d730*/  BSYNC.RECONVERGENT B1 ;  /* 0x0000000000017941 */ /* 0x000fea0003800200 */
.L_x_4869:
        /* <DEDUP_REMOVED lines=9> */
[----:B------:R-:W-:-:S04]  /*1d7d0*/  FSETP.GTU.FTZ.AND P4, PT, R141, R108, PT ;  /* 0x0000006c8d00720b */ /* 0x000fc80003f9c000 */
        /* <DEDUP_REMOVED lines=14> */
.L_x_4876:
        /* <DEDUP_REMOVED lines=13> */
.L_x_4878:
[----:B------:R-:W-:Y:S05]  /*1d990*/  BSYNC.RECONVERGENT B2 ;  /* 0x0000000000027941 */ /* 0x000fea0003800200 */
.L_x_4877:
        /* <DEDUP_REMOVED lines=61> */
.L_x_4875:
[----:B------:R-:W-:Y:S05]  /*1dd70*/  BSYNC.RECONVERGENT B1 ;  /* 0x0000000000017941 */ /* 0x000fea0003800200 */
.L_x_4874:
        /* <DEDUP_REMOVED lines=15> */
.L_x_4838:
        /* <DEDUP_REMOVED lines=43> */
.L_x_4879:
[----:B------:R-:W-:Y:S01]  /*1e120*/  MOV R102, R104 ;  /* 0x0000006800667202 */ /* 0x000fe20000000f00 */
[----:B------:R-:W-:-:S07]  /*1e130*/  VIADD R0, R0, 0x100 ;  /* 0x0000010000007836 */ /* 0x000fce0000000000 */
.L_x_4756:
[----:B------:R-:W-:Y:S05]  /*1e140*/  BSYNC.RECONVERGENT B0 ;  /* 0x0000000000007941 */ /* 0x000fea0003800200 */
.L_x_4755:
        /* <DEDUP_REMOVED lines=33> */
.L_x_4885:
        /* <DEDUP_REMOVED lines=13> */
.L_x_4887:
[----:B------:R-:W-:Y:S05]  /*1e430*/  BSYNC.RECONVERGENT B2 ;  /* 0x0000000000027941 */ /* 0x000fea0003800200 */
.L_x_4886:
[----:B------:R-:W-:Y:S01]  /*1e440*/  IMAD.WIDE.U32 R90, R118, -0x326172a9, RZ ;  /* 0xcd9e8d57765a7825 */ /* 0x000fe200078e00ff */
[----:B------:R-:W-:Y:S02]  /*1e450*/  LOP3.LUT R94, R87, R85, R3, 0x96, !PT ;  /* 0x00000055575e7212 */ /* 0x000fe400078e9603 */
[----:B------:R-:W-:Y:S02]  /*1e460*/  IADD3 R85, PT, PT, R2, -0x61c88647, RZ ;  /* 0x9e3779b902557810 */ /* 0x000fe40007ffe0ff */
        /* <DEDUP_REMOVED lines=54> */
[----:B------:R-:W-:Y:S01]  /*1e7d0*/  MOV R100, R92 ;  /* 0x0000005c00647202 */ /* 0x000fe20000000f00 */
[----:B------:R-:W-:Y:S01]  /*1e7e0*/  HFMA2 R92, -RZ, RZ, 0, 0 ;  /* 0x00000000ff5c7431 */ /* 0x000fe200000001ff */
[----:B------:R-:W-:-:S07]  /*1e7f0*/  LOP3.LUT R85, R95, R96, R93, 0x96, !PT ;  /* 0x000000605f557212 */ /* 0x000fce00078e965d */
.L_x_4884:
[----:B------:R-:W-:Y:S05]  /*1e800*/  BSYNC.RECONVERGENT B1 ;  /* 0x0000000000017941 */ /* 0x000fea0003800200 */
.L_x_4883:
[----:B------:R-:W1:Y:S01]  /*1e810*/  LDC R102, c[0x0][0x408] ;  /* 0x00010200ff667b82 */ /* 0x000e620000000800 */
[----:B------:R-:W-:Y:S01]  /*1e820*/  I2FP.F32.U32 R91, R91 ;  /* 0x0000005b005b7245 */ /* 0x000fe20000201000 */
[----:B0-----:R-:W-:Y:S01]  /*1e830*/  IMAD.MOV.U32 R106, RZ, RZ, 0x2f800000 ;  /* 0x2f800000ff6a7424 */ /* 0x001fe200078e00ff */
[----:B-----5:R-:W-:Y:S01]  /*1e840*/  SHF.L.U32 R93, R76, 0x10, RZ ;  /* 0x000000104c5d7819 */ /* 0x020fe200000006ff */
[----:B------:R-:W-:Y:S01]  /*1e850*/  BSSY.RECONVERGENT B1, `(.L_x_4888) ;  /* 0x0000060000017945 */ /* 0x000fe20003800200 */
[----:B------:R-:W-:Y:S01]  /*1e860*/  LOP3.LUT R116, R116, 0xffffffdf, RZ, 0xc0, !PT ;  /* 0xffffffdf74747812 */ /* 0x000fe200078ec0ff */
[----:B------:R-:W-:Y:S01]  /*1e870*/  FFMA.FTZ R91, R91, R106, 1.1641532182693481445e-10 ;  /* 0x2f0000005b5b7423 */ /* 0x000fe2000001006a */
[----:B------:R-:W-:Y:S01]  /*1e880*/  PRMT R86, R76, 0x7632, R86 ;  /* 0x000076324c567816 */ /* 0x000fe20000000056 */
[----:B------:R-:W0:Y:S01]  /*1e890*/  LDC R104, c[0x0][0x404] ;  /* 0x00010100ff687b82 */ /* 0x000e220000000800 */
[----:B------:R-:W-:Y:S01]  /*1e8a0*/  IMAD.MOV.U32 R94, RZ, RZ, 0x2 ;  /* 0x00000002ff5e7424 */ /* 0x000fe200078e00ff */
[----:B------:R-:W-:Y:S01]  /*1e8b0*/  MOV R76, R90 ;  /* 0x0000005a004c7202 */ /* 0x000fe20000000f00 */
[----:B-1----:R-:W-:Y:S01]  /*1e8c0*/  FMUL.FTZ R93, R93, R102 ;  /* 0x000000665d5d7220 */ /* 0x002fe20000410000 */
[----:B0-----:R-:W-:-:S04]  /*1e8d0*/  FSETP.GTU.FTZ.AND P3, PT, R91, R104, PT ;  /* 0x000000685b00720b */ /* 0x001fc80003f7c000 */
        /* <DEDUP_REMOVED lines=13> */
.L_x_4890:
        /* <DEDUP_REMOVED lines=13> */
.L_x_4892:
[----:B------:R-:W-:Y:S05]  /*1ea80*/  BSYNC.RECONVERGENT B2 ;  /* 0x0000000000027941 */ /* 0x000fea0003800200 */
.L_x_4891:
[----:B------:R-:W-:Y:S01]  /*1ea90*/  IMAD.WIDE.U32 R90, R118, -0x326172a9, RZ ;  /* 0xcd9e8d57765a7825 */ /* 0x000fe200078e00ff */
[----:B------:R-:W-:Y:S02]  /*1eaa0*/  LOP3.LUT R94, R87, R85, R3, 0x96, !PT ;  /* 0x00000055575e7212 */ /* 0x000fe400078e9603 */
[----:B------:R-:W-:Y:S02]  /*1eab0*/  IADD3 R85, PT, PT, R2, -0x61c88647, RZ ;  /* 0x9e3779b902557810 */ /* 0x000fe40007ffe0ff */
[----:B------:R-:W-:Y:S01]  /*1eac0*/  LOP3.LUT R92, R83, R91, R2, 0x96, !PT ;  /* 0x0000005b535c7212 */ /* 0x000fe200078e9602 */
[----:B------:R-:W-:Y:S01]  /*1ead0*/  IMAD.WIDE.U32 R94, R94, -0x326172a9, RZ ;  /* 0xcd9e8d575e5e7825 */ /* 0x000fe200078e00ff */
[----:B------:R-:W-:-:S03]  /*1eae0*/  MOV R76, R100 ;  /* 0x00000064004c7202 */ /* 0x000fc60000000f00 */
        /* <DEDUP_REMOVED lines=49> */
[----:B------:R-:W-:Y:S02]  /*1ee00*/  HFMA2 R94, -RZ, RZ, 0, 0 ;  /* 0x00000000ff5e7431 */ /* 0x000fe400000001ff */
[----:B------:R-:W-:Y:S01]  /*1ee10*/  IMAD.WIDE.U32 R92, R92, -0x2daee0ad, RZ ;  /* 0xd2511f535c5c7825 */ /* 0x000fe200078e00ff */
[----:B------:R-:W-:-:S03]  /*1ee20*/  LOP3.LUT R84, R85, R84, R91, 0x96, !PT ;  /* 0x0000005455547212 */ /* 0x000fc600078e965b */
[----:B------:R-:W-:Y:S01]  /*1ee30*/  IMAD.MOV.U32 R100, RZ, RZ, R92 ;  /* 0x000000ffff647224 */ /* 0x000fe200078e005c */
[----:B------:R-:W-:-:S07]  /*1ee40*/  LOP3.LUT R85, R95, R96, R93, 0x96, !PT ;  /* 0x000000605f557212 */ /* 0x000fce00078e965d */
.L_x_4889:
[----:B------:R-:W-:Y:S05]  /*1ee50*/  BSYNC.RECONVERGENT B1 ;  /* 0x0000000000017941 */ /* 0x000fea0003800200 */
.L_x_4888:
[----:B------:R-:W-:Y:S01]  /*1ee60*/  I2FP.F32.U32 R91, R76 ;  /* 0x0000004c005b7245 */ /* 0x000fe20000201000 */
[----:B------:R-:W-:Y:S01]  /*1ee70*/  IMAD.U32 R93, R8, 0x10000, RZ ;  /* 0x00010000085d7824 */ /* 0x000fe200078e00ff */
[----:B------:R-:W-:Y:S01]  /*1ee80*/  BSSY.RECONVERGENT B1, `(.L_x_4893) ;  /* 0x0000062000017945 */ /* 0x000fe20003800200 */
[----:B------:R-:W-:Y:S01]  /*1ee90*/  MOV R96, 0x2 ;  /* 0x0000000200607802 */ /* 0x000fe20000000f00 */
[----:B------:R-:W-:Y:S02]  /*1eea0*/  IMAD.MOV.U32 R92, RZ, RZ, R90 ;  /* 0x000000ffff5c7224 */ /* 0x000fe400078e005a */
[----:B------:R-:W-:Y:S01]  /*1eeb0*/  FFMA.FTZ R91, R91, R106, 1.1641532182693481445e-10 ;  /* 0x2f0000005b5b7423 */ /* 0x000fe2000001006a */
[----:B------:R-:W-:Y:S01]  /*1eec0*/  FMUL.FTZ R76, R93, R102 ;  /* 0x000000665d4c7220 */ /* 0x000fe20000410000 */
[----:B------:R-:W-:-:S03]  /*1eed0*/  @P2 SHF.L.U32 R93, R4, 0x10, RZ ;  /* 0x00000010045d2819 */ /* 0x000fc600000006ff */
        /* <DEDUP_REMOVED lines=17> */
.L_x_4895:
        /* <DEDUP_REMOVED lines=13> */
.L_x_4897:
[----:B------:R-:W-:Y:S05]  /*1f0c0*/  BSYNC.RECONVERGENT B2 ;  /* 0x0000000000027941 */ /* 0x000fea0003800200 */
.L_x_4896:
        /* <DEDUP_REMOVED lines=58> */
[----:B------:R-:W-:Y:S01]  /*1f470*/  HFMA2 R96, -RZ, RZ, 0, 0 ;  /* 0x00000000ff607431 */ /* 0x000fe200000001ff */
[----:B------:R-:W-:Y:S01]  /*1f480*/  MOV R92, R100 ;  /* 0x00000064005c7202 */ /* 0x000fe20000000f00 */
[----:B------:R-:W-:-:S07]  /*1f490*/  IMAD.MOV.U32 R100, RZ, RZ, R94 ;  /* 0x000000ffff647224 */ /* 0x000fce00078e005e */
.L_x_4894:
[----:B------:R-:W-:Y:S05]  /*1f4a0*/  BSYNC.RECONVERGENT B1 ;  /* 0x0000000000017941 */ /* 0x000fea0003800200 */
.L_x_4893:
        /* <DEDUP_REMOVED lines=22> */
.L_x_4900:
        /* <DEDUP_REMOVED lines=13> */
.L_x_4902:
[----:B------:R-:W-:Y:S05]  /*1f6e0*/  BSYNC.RECONVERGENT B2 ;  /* 0x0000000000027941 */ /* 0x000fea0003800200 */
.L_x_4901:
        /* <DEDUP_REMOVED lines=57> */
[----:B------:R-:W-:Y:S02]  /*1fa80*/  HFMA2 R97, -RZ, RZ, 0, 0 ;  /* 0x00000000ff617431 */ /* 0x000fe400000001ff */
[----:B------:R-:W-:Y:S01]  /*1fa90*/  IMAD.MOV.U32 R90, RZ, RZ, R96 ;  /* 0x000000ffff5a7224 */ /* 0x000fe200078e0060 */
[----:B------:R-:W-:Y:S01]  /*1faa0*/  LOP3.LUT R85, R93, R92, R95, 0x96, !PT ;  /* 0x0000005c5d557212 */ /* 0x000fe200078e965f */
[----:B------:R-:W-:-:S07]  /*1fab0*/  IMAD.MOV.U32 R100, RZ, RZ, R94 ;  /* 0x000000ffff647224 */ /* 0x000fce00078e005e */
.L_x_4899:
[----:B------:R-:W-:Y:S05]  /*1fac0*/  BSYNC.RECONVERGENT B1 ;  /* 0x0000000000017941 */ /* 0x000fea0003800200 */
.L_x_4898:
[----:B------:R-:W-:Y:S01]  /*1fad0*/  I2FP.F32.U32 R93, R86 ;  /* 0x00000056005d7245 */ /* 0x000fe20000201000 */
[----:B------:R-:W-:Y:S01]  /*1fae0*/  BSSY.RECONVERGENT B1, `(.L_x_4903) ;  /* 0x0000065000017945 */ /* 0x000fe20003800200 */
[----:B------:R-:W-:-:S03]  /*1faf0*/  PRMT R86, R8, 0x7632, R86 ;  /* 0x0000763208567816 */ /* 0x000fc60000000056 */
[----:B------:R-:W-:Y:S02]  /*1fb00*/  FFMA.FTZ R93, R93, R106, 1.1641532182693481445e-10 ;  /* 0x2f0000005d5d7423 */ /* 0x000fe4000001006a */
[----:B------:R-:W-:Y:S01]  /*1fb10*/  IMAD.U32 R95, R86, 0x10000, RZ ;  /* 0x00010000565f7824 */ /* 0x000fe200078e00ff */
[----:B------:R-:W-:Y:S02]  /*1fb20*/  @P2 PRMT R86, R4, 0x7632, R86 ;  /* 0x0000763204562816 */ /* 0x000fe40000000056 */
[----:B------:R-:W-:Y:S01]  /*1fb30*/  FSETP.GTU.FTZ.AND P3, PT, R93, R104, PT ;  /* 0x000000685d00720b */ /* 0x000fe20003f7c000 */
[----:B------:R-:W-:Y:S01]  /*1fb40*/  FMUL.FTZ R95, R95, R102 ;  /* 0x000000665f5f7220 */ /* 0x000fe20000410000 */
[----:B------:R-:W-:Y:S02]  /*1fb50*/  @P2 SHF.L.U32 R107, R86, 0x10, RZ ;  /* 0x00000010566b2819 */ /* 0x000fe400000006ff */
[----:B------:R-:W-:Y:S02]  /*1fb60*/  SEL R92, RZ, 0x1, P3 ;  /* 0x00000001ff5c7807 */ /* 0x000fe40001800000 */
[----:B------:R-:W-:-:S02]  /*1fb70*/  FSEL R94, R95, RZ, !P3 ;  /* 0x000000ff5f5e7208 */ /* 0x000fc40005800000 */
[----:B------:R-:W-:-:S03]  /*1fb80*/  ISETP.NE.AND P3, PT, R97, 0x1, PT ;  /* 0x000000016100780c */ /* 0x000fc60003f65270 */
[----:B------:R-:W-:Y:S01]  /*1fb90*/  FADD.FTZ R86, R105, R94 ;  /* 0x0000005e69567221 */ /* 0x000fe20000010000 */
[----:B------:R-:W-:-:S03]  /*1fba0*/  MOV R94, 0x2 ;  /* 0x00000002005e7802 */ /* 0x000fc60000000f00 */
        /* <DEDUP_REMOVED lines=13> */
.L_x_4905:
        /* <DEDUP_REMOVED lines=13> */
.L_x_4907:
[----:B------:R-:W-:Y:S05]  /*1fd50*/  BSYNC.RECONVERGENT B2 ;  /* 0x0000000000027941 */ /* 0x000fea0003800200 */
.L_x_4906:
        /* <DEDUP_REMOVED lines=59> */
[----:B------:R-:W-:Y:S02]  /*20110*/  HFMA2 R94, -RZ, RZ, 0, 0 ;  /* 0x00000000ff5e7431 */ /* 0x000fe400000001ff */
[----:B------:R-:W-:-:S07]  /*20120*/  IMAD.MOV.U32 R100, RZ, RZ, R96 ;  /* 0x000000ffff647224 */ /* 0x000fce00078e0060 */
.L_x_4904:
[----:B------:R-:W-:Y:S05]  /*20130*/  BSYNC.RECONVERGENT B1 ;  /* 0x0000000000017941 */ /* 0x000fea0003800200 */
.L_x_4903:
[----:B------:R-:W-:Y:S01]  /*20140*/  I2FP.F32.U32 R93, R86 ;  /* 0x00000056005d7245 */ /* 0x000fe20000201000 */
[C---:B------:R-:W-:Y:S01]  /*20150*/  IMAD.U32 R95, R77.reuse, 0x10000, RZ ;  /* 0x000100004d5f7824 */ /* 0x040fe200078e00ff */
[----:B------:R-:W-:Y:S01]  /*20160*/  LOP3.LUT R116, R116, 0xfffffff7, RZ, 0xc0, !PT ;  /* 0xfffffff774747812 */ /* 0x000fe200078ec0ff */
        /* <DEDUP_REMOVED lines=20> */
.L_x_4910:
        /* <DEDUP_REMOVED lines=13> */
.L_x_4912:
[----:B------:R-:W-:Y:S05]  /*20380*/  BSYNC.RECONVERGENT B2 ;  /* 0x0000000000027941 */ /* 0x000fea0003800200 */
.L_x_4911:
        /* <DEDUP_REMOVED lines=58> */
[----:B------:R-:W-:Y:S01]  /*20730*/  HFMA2 R97, -RZ, RZ, 0, 0 ;  /* 0x00000000ff617431 */ /* 0x000fe200000001ff */
[----:B------:R-:W-:Y:S01]  /*20740*/  MOV R77, R100 ;  /* 0x00000064004d7202 */ /* 0x000fe20000000f00 */
[----:B------:R-:W-:-:S07]  /*20750*/  IMAD.MOV.U32 R100, RZ, RZ, R96 ;  /* 0x000000ffff647224 */ /* 0x000fce00078e0060 */
.L_x_4909:
[----:B------:R-:W-:Y:S05]  /*20760*/  BSYNC.RECONVERGENT B1 ;  /* 0x0000000000017941 */ /* 0x000fea0003800200 */
.L_x_4908:
        /* <DEDUP_REMOVED lines=13> */
[----:B------:R-:W-:Y:S01]  /*20840*/  @!P2 IMAD.MOV.U32 R105, RZ, RZ, R77 ;  /* 0x000000ffff69a224 */ /* 0x000fe200078e004d */
[----:B------:R-:W-:-:S04]  /*20850*/  MOV R96, 0x2 ;  /* 0x0000000200607802 */ /* 0x000fc80000000f00 */
        /* <DEDUP_REMOVED lines=10> */
.L_x_4915:
        /* <DEDUP_REMOVED lines=13> */
.L_x_4917:
[----:B------:R-:W-:Y:S05]  /*209d0*/  BSYNC.RECONVERGENT B2 ;  /* 0x0000000000027941 */ /* 0x000fea0003800200 */
.L_x_4916:
        /* <DEDUP_REMOVED lines=57> */
[----:B------:R-:W-:Y:S02]  /*20d70*/  LOP3.LUT R85, R95, R94, R97, 0x96, !PT ;  /* 0x0000005e5f557212 */ /* 0x000fe400078e9661 */
[----:B------:R-:W-:Y:S01]  /*20d80*/  MOV R94, R100 ;  /* 0x00000064005e7202 */ /* 0x000fe20000000f00 */
[----:B------:R-:W-:Y:S02]  /*20d90*/  IMAD.MOV.U32 R100, RZ, RZ, R96 ;  /* 0x000000ffff647224 */ /* 0x000fe400078e0060 */
[----:B------:R-:W-:-:S07]  /*20da0*/  HFMA2 R96, -RZ, RZ, 0, 0 ;  /* 0x00000000ff607431 */ /* 0x000fce00000001ff */
.L_x_4914:
[----:B------:R-:W-:Y:S05]  /*20db0*/  BSYNC.RECONVERGENT B1 ;  /* 0x0000000000017941 */ /* 0x000fea0003800200 */
.L_x_4913:
        /* <DEDUP_REMOVED lines=22> */
.L_x_4920:
        /* <DEDUP_REMOVED lines=13> */
.L_x_4922:
[----:B------:R-:W-:Y:S05]  /*20ff0*/  BSYNC.RECONVERGENT B2 ;  /* 0x0000000000027941 */ /* 0x000fea0003800200 */
.L_x_4921:
        /* <DEDUP_REMOVED lines=61> */
.L_x_4919:
[----:B------:R-:W-:Y:S05]  /*213d0*/  BSYNC.RECONVERGENT B1 ;  /* 0x0000000000017941 */ /* 0x000fea0003800200 */
.L_x_4918:
[----:B------:R-:W-:Y:S01]  /*213e0*/  I2FP.F32.U32 R95, R86 ;  /* 0x00000056005f7245 */ /* 0x000fe20000201000 */
[----:B------:R-:W-:Y:S01]  /*213f0*/  BSSY.RECONVERGENT B1, `(.L_x_4923) ;  /* 0x0000065000017945 */ /* 0x000fe20003800200 */
[----:B------:R-:W-:Y:S02]  /*21400*/  PRMT R86, R9, 0x7632, R86 ;  /* 0x0000763209567816 */ /* 0x000fe40000000056 */
[----:B------:R-:W-:Y:S01]  /*21410*/  MOV R96, 0x2 ;  /* 0x0000000200607802 */ /* 0x000fe20000000f00 */
        /* <DEDUP_REMOVED lines=23> */
.L_x_4925:
        /* <DEDUP_REMOVED lines=13> */
.L_x_4927:
[----:B------:R-:W-:Y:S05]  /*21660*/  BSYNC.RECONVERGENT B2 ;  /* 0x0000000000027941 */ /* 0x000fea0003800200 */
.L_x_4926:
        /* <DEDUP_REMOVED lines=61> */
.L_x_4924:
[----:B------:R-:W-:Y:S05]  /*21a40*/  BSYNC.RECONVERGENT B1 ;  /* 0x0000000000017941 */ /* 0x000fea0003800200 */
.L_x_4923:
[----:B------:R-:W-:Y:S01]  /*21a50*/  I2FP.F32.U32 R95, R86 ;  /* 0x00000056005f7245 */ /* 0x000fe20000201000 */
[----:B------:R-:W-:Y:S01]  /*21a60*/  IMAD.U32 R97, R78, 0x10000, RZ ;  /* 0x000100004e617824 */ /* 0x000fe200078e00ff */
        /* <DEDUP_REMOVED lines=21> */
.L_x_4930:
        /* <DEDUP_REMOVED lines=13> */
.L_x_4932:
[----:B------:R-:W-:Y:S05]  /*21c90*/  BSYNC.RECONVERGENT B2 ;  /* 0x0000000000027941 */ /* 0x000fea0003800200 */
.L_x_4931:
        /* <DEDUP_REMOVED lines=53> */
[----:B------:R-:W-:Y:S01]  /*21ff0*/  IMAD.WIDE.U32 R120, R95, -0x2daee0ad, RZ ;  /* 0xd2511f535f787825 */ /* 0x000fe200078e00ff */
[----:B------:R-:W-:-:S03]  /*22000*/  IADD3 R95, PT, PT, R3, -0x695add53, RZ ;  /* 0x96a522ad035f7810 */ /* 0x000fc60007ffe0ff */
[----:B------:R-:W-:Y:S02]  /*22010*/  VIADD R85, R2, 0x8ff34781 ;  /* 0x8ff3478102557836 */ /* 0x000fe40000000000 */
[----:B------:R-:W-:Y:S02]  /*22020*/  IMAD.MOV.U32 R100, RZ, RZ, R120 ;  /* 0x000000ffff647224 */ /* 0x000fe400078e0078 */
[----:B------:R-:W-:Y:S02]  /*22030*/  HFMA2 R120, -RZ, RZ, 0, 0 ;  /* 0x00000000ff787431 */ /* 0x000fe400000001ff */
[----:B------:R-:W-:Y:S01]  /*22040*/  IMAD.MOV.U32 R90, RZ, RZ, R136 ;  /* 0x000000ffff5a7224 */ /* 0x000fe200078e0088 */
[----:B------:R-:W-:Y:S02]  /*22050*/  LOP3.LUT R84, R85, R84, R137, 0x96, !PT ;  /* 0x0000005455547212 */ /* 0x000fe400078e9689 */
[----:B------:R-:W-:-:S07]  /*22060*/  LOP3.LUT R85, R95, R96, R121, 0x96, !PT ;  /* 0x000000605f557212 */ /* 0x000fce00078e9679 */
.L_x_4929:
[----:B------:R-:W-:Y:S05]  /*22070*/  BSYNC.RECONVERGENT B1 ;  /* 0x0000000000017941 */ /* 0x000fea0003800200 */
.L_x_4928:
[----:B------:R-:W-:Y:S01]  /*22080*/  I2FP.F32.U32 R95, R78 ;  /* 0x0000004e005f7245 */ /* 0x000fe20000201000 */
[----:B------:R-:W-:Y:S01]  /*22090*/  IMAD.U32 R97, R10, 0x10000, RZ ;  /* 0x000100000a617824 */ /* 0x000fe200078e00ff */
[----:B------:R-:W-:Y:S01]  /*220a0*/  @P2 SHF.L.U32 R121, R6, 0x10, RZ ;  /* 0x0000001006792819 */ /* 0x000fe200000006ff */
[----:B------:R-:W-:Y:S01]  /*220b0*/  BSSY.RECONVERGENT B1, `(.L_x_4933) ;  /* 0x0000061000017945 */ /* 0x000fe20003800200 */
        /* <DEDUP_REMOVED lines=21> */
.L_x_4935:
        /* <DEDUP_REMOVED lines=13> */
.L_x_4937:
[----:B------:R-:W-:Y:S05]  /*222e0*/  BSYNC.RECONVERGENT B2 ;  /* 0x0000000000027941 */ /* 0x000fea0003800200 */
.L_x_4936:
        /* <DEDUP_REMOVED lines=60> */
[----:B------:R-:W-:-:S07]  /*226b0*/  IMAD.MOV.U32 R100, RZ, RZ, R136 ;  /* 0x000000ffff647224 */ /* 0x000fce00078e0088 */
.L_x_4934:
[----:B------:R-:W-:Y:S05]  /*226c0*/  BSYNC.RECONVERGENT B1 ;  /* 0x0000000000017941 */ /* 0x000fea0003800200 */
.L_x_4933:
        /* <DEDUP_REMOVED lines=20> */
.L_x_4940:
        /* <DEDUP_REMOVED lines=13> */
.L_x_4942:
[----:B------:R-:W-:Y:S05]  /*228e0*/  BSYNC.RECONVERGENT B2 ;  /* 0x0000000000027941 */ /* 0x000fea0003800200 */
.L_x_4941:
        /* <DEDUP_REMOVED lines=61> */
.L_x_4939:
[----:B------:R-:W-:Y:S05]  /*22cc0*/  BSYNC.RECONVERGENT B1 ;  /* 0x0000000000017941 */ /* 0x000fea0003800200 */
.L_x_4938:
        /* <DEDUP_REMOVED lines=27> */
.L_x_4945:
        /* <DEDUP_REMOVED lines=13> */
.L_x_4947:
[----:B------:R-:W-:Y:S05]  /*22f50*/  BSYNC.RECONVERGENT B2 ;  /* 0x0000000000027941 */ /* 0x000fea0003800200 */
.L_x_4946:
        /* <DEDUP_REMOVED lines=60> */
[----:B------:R-:W-:-:S07]  /*23320*/  IMAD.MOV.U32 R100, RZ, RZ, R154 ;  /* 0x000000ffff647224 */ /* 0x000fce00078e009a */
.L_x_4944:
[----:B------:R-:W-:Y:S05]  /*23330*/  BSYNC.RECONVERGENT B1 ;  /* 0x0000000000017941 */ /* 0x000fea0003800200 */
.L_x_4943:
        /* <DEDUP_REMOVED lines=21> */
.L_x_4950:
        /* <DEDUP_REMOVED lines=13> */
.L_x_4952:
[----:B------:R-:W-:Y:S05]  /*23560*/  BSYNC.RECONVERGENT B2 ;  /* 0x0000000000027941 */ /* 0x000fea0003800200 */
.L_x_4951:
        /* <DEDUP_REMOVED lines=61> */
.L_x_4949:
[----:B------:R-:W-:Y:S05]  /*23940*/  BSYNC.RECONVERGENT B1 ;  /* 0x0000000000017941 */ /* 0x000fea0003800200 */
.L_x_4948:
        /* <DEDUP_REMOVED lines=25> */
.L_x_4955:
        /* <DEDUP_REMOVED lines=13> */
.L_x_4957:
[----:B------:R-:W-:Y:S05]  /*23bb0*/  BSYNC.RECONVERGENT B2 ;  /* 0x0000000000027941 */ /* 0x000fea0003800200 */
.L_x_4956:
        /* <DEDUP_REMOVED lines=61> */
.L_x_4954:
[----:B------:R-:W-:Y:S05]  /*23f90*/  BSYNC.RECONVERGENT B1 ;  /* 0x0000000000017941 */ /* 0x000fea0003800200 */
.L_x_4953:
        /* <DEDUP_REMOVED lines=20> */
.L_x_4960:
        /* <DEDUP_REMOVED lines=15> */
.L_x_4962:
[----:B------:R-:W-:Y:S05]  /*241d0*/  BSYNC.RECONVERGENT B2 ;  /* 0x0000000000027941 */ /* 0x000fea0003800200 */
.L_x_4961:
        /* <DEDUP_REMOVED lines=61> */
.L_x_4959:
[----:B------:R-:W-:Y:S05]  /*245b0*/  BSYNC.RECONVERGENT B1 ;  /* 0x0000000000017941 */ /* 0x000fea0003800200 */
.L_x_4958:
        /* <DEDUP_REMOVED lines=21> */
.L_x_4882:
        /* <DEDUP_REMOVED lines=16> */
.L_x_4966:
        /* <DEDUP_REMOVED lines=13> */
.L_x_4968:
[----:B------:R-:W-:Y:S05]  /*248e0*/  BSYNC.RECONVERGENT B2 ;  /* 0x0000000000027941 */ /* 0x000fea0003800200 */
.L_x_4967:
        /* <DEDUP_REMOVED lines=61> */
.L_x_4965:
[----:B------:R-:W-:Y:S05]  /*24cc0*/  BSYNC.RECONVERGENT B1 ;  /* 0x0000000000017941 */ /* 0x000fea0003800200 */
.L_x_4964:
        /* <DEDUP_REMOVED lines=9> */
[----:B------:R-:W-:Y:S01]  /*24d60*/  MOV R112, 0x2 ;  /* 0x0000000200707802 */ /* 0x000fe20000000f00 */
[----:B0-----:R-:W-:Y:S01]  /*24d70*/  FMUL.FTZ R105, R105, R102 ;  /* 0x0000006669697220 */ /* 0x001fe20000410000 */
[----:B-1----:R-:W-:-:S04]  /*24d80*/  FSETP.GTU.FTZ.AND P3, PT, R103, R106, PT ;  /* 0x0000006a6700720b */ /* 0x002fc80003f7c000 */
[----:B------:R-:W-:Y:S01]  /*24d90*/  FSEL R103, R105, RZ, !P3 ;  /* 0x000000ff69677208 */ /* 0x000fe20005800000 */
[----:B------:R-:W-:Y:S01]  /*24da0*/  IMAD.MOV.U32 R105, RZ, RZ, R90 ;  /* 0x000000ffff697224 */ /* 0x000fe200078e005a */
        /* <DEDUP_REMOVED lines=15> */
.L_x_4971:
        /* <DEDUP_REMOVED lines=13> */
.L_x_4973:
[----:B------:R-:W-:Y:S05]  /*24f70*/  BSYNC.RECONVERGENT B2 ;  /* 0x0000000000027941 */ /* 0x000fea0003800200 */
.L_x_4972:
        /* <DEDUP_REMOVED lines=59> */
[----:B------:R-:W-:Y:S01]  /*25330*/  MOV R105, R104 ;  /* 0x0000006800697202 */ /* 0x000fe20000000f00 */
[----:B------:R-:W-:-:S07]  /*25340*/  IMAD.MOV.U32 R104, RZ, RZ, R122 ;  /* 0x000000ffff687224 */ /* 0x000fce00078e007a */
.L_x_4970:
[----:B------:R-:W-:Y:S05]  /*25350*/  BSYNC.RECONVERGENT B1 ;  /* 0x0000000000017941 */ /* 0x000fea0003800200 */
.L_x_4969:
        /* <DEDUP_REMOVED lines=26> */
.L_x_4976:
        /* <DEDUP_REMOVED lines=13> */
.L_x_4978:
[----:B------:R-:W-:Y:S05]  /*255d0*/  BSYNC.RECONVERGENT B2 ;  /* 0x0000000000027941 */ /* 0x000fea0003800200 */
.L_x_4977:
        /* <DEDUP_REMOVED lines=52> */
[----:B------:R-:W-:Y:S01]  /*25920*/  IMAD.WIDE.U32 R136, R123, -0x326172a9, RZ ;  /* 0xcd9e8d577b887825 */ /* 0x000fe200078e00ff */
[----:B------:R-:W-:-:S03]  /*25930*/  IADD3 R85, PT, PT, R2, -0x700cb87f, RZ ;  /* 0x8ff3478102557810 */ /* 0x000fc60007ffe0ff */
[----:B------:R-:W-:Y:S01]  /*25940*/  IMAD.WIDE.U32 R122, R105, -0x2daee0ad, RZ ;  /* 0xd2511f53697a7825 */ /* 0x000fe200078e00ff */
[----:B------:R-:W-:Y:S02]  /*25950*/  LOP3.LUT R84, R85, R84, R137, 0x96, !PT ;  /* 0x0000005455547212 */ /* 0x000fe400078e9689 */
[----:B------:R-:W-:Y:S01]  /*25960*/  MOV R90, R136 ;  /* 0x00000088005a7202 */ /* 0x000fe20000000f00 */
[----:B------:R-:W-:Y:S01]  /*25970*/  VIADD R105, R3, 0x96a522ad ;  /* 0x96a522ad03697836 */ /* 0x000fe20000000000 */
[----:B------:R-:W-:-:S04]  /*25980*/  MOV R104, R122 ;  /* 0x0000007a00687202 */ /* 0x000fc80000000f00 */
[----:B------:R-:W-:Y:S01]  /*25990*/  LOP3.LUT R85, R105, R120, R123, 0x96, !PT ;  /* 0x0000007869557212 */ /* 0x000fe200078e967b */
[----:B------:R-:W-:-:S07]  /*259a0*/  IMAD.MOV.U32 R120, RZ, RZ, RZ ;  /* 0x000000ffff787224 */ /* 0x000fce00078e00ff */
.L_x_4975:
[----:B------:R-:W-:Y:S05]  /*259b0*/  BSYNC.RECONVERGENT B1 ;  /* 0x0000000000017941 */ /* 0x000fea0003800200 */
.L_x_4974:
        /* <DEDUP_REMOVED lines=8> */
[----:B------:R-:W-:Y:S01]  /*25a40*/  IMAD.MOV.U32 R112, RZ, RZ, R90 ;  /* 0x000000ffff707224 */ /* 0x000fe200078e005a */
        /* <DEDUP_REMOVED lines=17> */
.L_x_4981:
        /* <DEDUP_REMOVED lines=13> */
.L_x_4983:
[----:B------:R-:W-:Y:S05]  /*25c30*/  BSYNC.RECONVERGENT B2 ;  /* 0x0000000000027941 */ /* 0x000fea0003800200 */
.L_x_4982:
        /* <DEDUP_REMOVED lines=55> */
[----:B------:R-:W-:Y:S02]  /*25fb0*/  VIADD R85, R2, 0x8ff34781 ;  /* 0x8ff3478102557836 */ /* 0x000fe40000000000 */
[----:B------:R-:W-:Y:S02]  /*25fc0*/  IMAD.MOV.U32 R104, RZ, RZ, R122 ;  /* 0x000000ffff687224 */ /* 0x000fe400078e007a */
[----:B------:R-:W-:Y:S02]  /*25fd0*/  HFMA2 R122, -RZ, RZ, 0, 0 ;  /* 0x00000000ff7a7431 */ /* 0x000fe400000001ff */
[----:B------:R-:W-:Y:S01]  /*25fe0*/  IMAD.MOV.U32 R90, RZ, RZ, R136 ;  /* 0x000000ffff5a7224 */ /* 0x000fe200078e0088 */
[----:B------:R-:W-:Y:S02]  /*25ff0*/  LOP3.LUT R84, R85, R84, R137, 0x96, !PT ;  /* 0x0000005455547212 */ /* 0x000fe400078e9689 */
[----:B------:R-:W-:-:S07]  /*26000*/  LOP3.LUT R85, R121, R120, R123, 0x96, !PT ;  /* 0x0000007879557212 */ /* 0x000fce00078e967b */
.L_x_4980:
[----:B------:R-:W-:Y:S05]  /*26010*/  BSYNC.RECONVERGENT B1 ;  /* 0x0000000000017941 */ /* 0x000fea0003800200 */
.L_x_4979:
        /* <DEDUP_REMOVED lines=26> */
.L_x_4986:
        /* <DEDUP_REMOVED lines=13> */
.L_x_4988:
[----:B------:R-:W-:Y:S05]  /*26290*/  BSYNC.RECONVERGENT B2 ;  /* 0x0000000000027941 */ /* 0x000fea0003800200 */
.L_x_4987:
        /* <DEDUP_REMOVED lines=61> */
.L_x_4985:
[----:B------:R-:W-:Y:S05]  /*26670*/  BSYNC.RECONVERGENT B1 ;  /* 0x0000000000017941 */ /* 0x000fea0003800200 */
.L_x_4984:
        /* <DEDUP_REMOVED lines=26> */
.L_x_4991:
        /* <DEDUP_REMOVED lines=13> */
.L_x_4993:
[----:B------:R-:W-:Y:S05]  /*268f0*/  BSYNC.RECONVERGENT B2 ;  /* 0x0000000000027941 */ /* 0x000fea0003800200 */
.L_x_4992:
        /* <DEDUP_REMOVED lines=61> */
.L_x_4990:
[----:B------:R-:W-:Y:S05]  /*26cd0*/  BSYNC.RECONVERGENT B1 ;  /* 0x0000000000017941 */ /* 0x000fea0003800200 */
.L_x_4989:
        /* <DEDUP_REMOVED lines=24> */
.L_x_4996:
        /* <DEDUP_REMOVED lines=13> */
.L_x_4998:
[----:B------:R-:W-:Y:S05]  /*26f30*/  BSYNC.RECONVERGENT B2 ;  /* 0x0000000000027941 */ /* 0x000fea0003800200 */
.L_x_4997:
        /* <DEDUP_REMOVED lines=61> */
.L_x_4995:
[----:B------:R-:W-:Y:S05]  /*27310*/  BSYNC.RECONVERGENT B1 ;  /* 0x0000000000017941 */ /* 0x000fea0003800200 */
.L_x_4994:
        /* <DEDUP_REMOVED lines=24> */
.L_x_5001:
        /* <DEDUP_REMOVED lines=13> */
.L_x_5003:
[----:B------:R-:W-:Y:S05]  /*27570*/  BSYNC.RECONVERGENT B2 ;  /* 0x0000000000027941 */ /* 0x000fea0003800200 */
.L_x_5002:
        /* <DEDUP_REMOVED lines=61> */
.L_x_5000:
[----:B------:R-:W-:Y:S05]  /*27950*/  BSYNC.RECONVERGENT B1 ;  /* 0x0000000000017941 */ /* 0x000fea0003800200 */
.L_x_4999:
        /* <DEDUP_REMOVED lines=16> */
.L_x_4963:
        /* <DEDUP_REMOVED lines=44> */
.L_x_4881:
[----:B------:R-:W-:Y:S05]  /*27d20*/  BSYNC.RECONVERGENT B0 ;  /* 0x0000000000007941 */ /* 0x000fea0003800200 */
.L_x_4880:
        /* <DEDUP_REMOVED lines=137> */
.L_x_5005:
[----:B------:R-:W-:Y:S05]  /*285c0*/  BSYNC.RECONVERGENT B0 ;  /* 0x0000000000007941 */ /* 0x000fea0003800200 */
.L_x_5004:
        /* <DEDUP_REMOVED lines=12> */
.L_x_5007:
[----:B------:R-:W-:Y:S05]  /*28690*/  BSYNC.RECONVERGENT B0 ;  /* 0x0000000000007941 */ /* 0x000fea0003800200 */
.L_x_5006:
        /* <DEDUP_REMOVED lines=64> */
[----:B---3--:R-:W-:-:S05]  /*28aa0*/  @!P2 IMAD.WIDE R78, R80, 0x4, R78 ;  /* 0x00000004504ea825 */ /* 0x008fca00078e024e */
[----:B------:R-:W1:Y:S02]  /*28ab0*/  MUFU.RSQ R0, R0 ;  /* 0x0000000000007308 */ /* 0x000e640000001400 */
[----:B-1----:R0:W-:Y:S01]  /*28ac0*/  @!P2 STG.E desc[UR8][R78.64], R0 ;  /* 0x000000004e00a986 */ /* 0x0021e2000c101908 */
[----:B------:R-:W-:Y:S05]  /*28ad0*/  @!P1 BRA `(.L_x_5009) ;  /* 0x0000000000809947 */ /* 0x000fea0003800000 */
[----:B0-----:R-:W0:Y:S01]  /*28ae0*/  LDC.64 R162, c[0x0][0x428] ;  /* 0x00010a00ffa27b82 */ /* 0x001e220000000a00 */
[--C-:B------:R-:W-:Y:S01]  /*28af0*/  FADD.FTZ R77, R89, -R110.reuse ;  /* 0x8000006e594d7221 */ /* 0x100fe20000010000 */
        /* <DEDUP_REMOVED lines=27> */
[----:B------:R-:W-:Y:S01]  /*28cb0*/  VIADD R98, R98, 0x100 ;  /* 0x0000010062627836 */ /* 0x000fe20000000000 */
[----:B------:R-:W-:-:S05]  /*28cc0*/  F2FP.BF16.F32.PACK_AB R79, R108, R173 ;  /* 0x000000ad6c4f723e */ /* 0x000fca00000010ff */
[----:B------:R1:W-:Y:S02]  /*28cd0*/  STG.E.128 desc[UR8][R162.64], R76 ;  /* 0x0000004ca2007986 */ /* 0x0003e4000c101d08 */
.L_x_5009:
[----:B------:R-:W-:Y:S05]  /*28ce0*/  BSYNC.RECONVERGENT B0 ;  /* 0x0000000000007941 */ /* 0x000fea0003800200 */
.L_x_5008:
[----:B------:R-:W-:Y:S01]  /*28cf0*/  LOP3.LUT P1, RZ, R116, 0x80, RZ, 0xc0, !PT ;  /* 0x0000008074ff7812 */ /* 0x000fe2000782c0ff */
[----:B------:R-:W-:-:S12]  /*28d00*/  BSSY.RECONVERGENT B0, `(.L_x_5010) ;  /* 0x0000022000007945 */ /* 0x000fd80003800200 */
[----:B------:R-:W-:Y:S05]  /*28d10*/  @!P1 BRA `(.L_x_5011) ;  /* 0x0000000000809947 */ /* 0x000fea0003800000 */
[----:B01----:R-:W0:Y:S01]  /*28d20*/  LDC.64 R162, c[0x0][0x428] ;  /* 0x00010a00ffa27b82 */ /* 0x003e220000000a00 */
        /* <DEDUP_REMOVED lines=27> */
[----:B------:R-:W-:Y:S02]  /*28ee0*/  F2FP.BF16.F32.PACK_AB R77, R104, R165 ;  /* 0x000000a5684d723e */ /* 0x000fe400000010ff */
[----:B------:R-:W-:Y:S02]  /*28ef0*/  F2FP.BF16.F32.PACK_AB R79, R108, R173 ;  /* 0x000000ad6c4f723e */ /* 0x000fe400000010ff */
[----:B------:R-:W-:-:S03]  /*28f00*/  IADD3 R98, PT, PT, R98, 0x100, RZ ;  /* 0x0000010062627810 */ /* 0x000fc60007ffe0ff */
[----:B------:R2:W-:Y:S04]  /*28f10*/  STG.E.128 desc[UR8][R162.64], R76 ;  /* 0x0000004ca2007986 */ /* 0x0005e8000c101d08 */
.L_x_5011:
[----:B------:R-:W-:Y:S05]  /*28f20*/  BSYNC.RECONVERGENT B0 ;  /* 0x0000000000007941 */ /* 0x000fea0003800200 */
.L_x_5010:
[----:B------:R-:W-:Y:S01]  /*28f30*/  LOP3.LUT P1, RZ, R116, 0x40, RZ, 0xc0, !PT ;  /* 0x0000004074ff7812 */ /* 0x000fe2000782c0ff */
[----:B------:R-:W-:-:S12]  /*28f40*/  BSSY.RECONVERGENT B0, `(.L_x_5012) ;  /* 0x0000022000007945 */ /* 0x000fd80003800200 */
[----:B------:R-:W-:Y:S05]  /*28f50*/  @!P1 BRA `(.L_x_5013) ;  /* 0x0000000000809947 */ /* 0x000fea0003800000 */
[----:B012---:R-:W0:Y:S01]  /*28f60*/  LDC.64 R162, c[0x0][0x428] ;  /* 0x00010a00ffa27b82 */ /* 0x007e220000000a00 */
        /* <DEDUP_REMOVED lines=31> */
.L_x_5013:
[----:B------:R-:W-:Y:S05]  /*29160*/  BSYNC.RECONVERGENT B0 ;  /* 0x0000000000007941 */ /* 0x000fea0003800200 */
.L_x_5012:
        /* <DEDUP_REMOVED lines=27> */
[----:B0-----:R-:W-:Y:S01]  /*29320*/  IMAD.WIDE.U32 R162, R98, 0x10, R162 ;  /* 0x0000001062a27825 */ /* 0x001fe200078e00a2 */
[----:B------:R-:W-:-:S02]  /*29330*/  F2FP.BF16.F32.PACK_AB R79, R0, R79 ;  /* 0x0000004f004f723e */ /* 0x000fc400000010ff */
[----:B------:R-:W-:Y:S02]  /*29340*/  F2FP.BF16.F32.PACK_AB R78, R106, R169 ;  /* 0x000000a96a4e723e */ /* 0x000fe400000010ff */
[----:B------:R-:W-:Y:S02]  /*29350*/  F2FP.BF16.F32.PACK_AB R77, R104, R77 ;  /* 0x0000004d684d723e */ /* 0x000fe400000010ff */
[----:B------:R-:W-:-:S05]  /*29360*/  F2FP.BF16.F32.PACK_AB R76, R165, R76 ;  /* 0x0000004ca54c723e */ /* 0x000fca00000010ff */
[----:B------:R4:W-:Y:S02]  /*29370*/  STG.E.128 desc[UR8][R162.64], R76 ;  /* 0x0000004ca2007986 */ /* 0x0009e4000c101d08 */
.L_x_5015:
[----:B------:R-:W-:Y:S05]  /*29380*/  BSYNC.RECONVERGENT B0 ;  /* 0x0000000000007941 */ /* 0x000fea0003800200 */
.L_x_5014:
[----:B01234-:R-:W0:Y:S01]  /*29390*/  LDC.64 R76, c[0x0][0x380] ;  /* 0x0000e000ff4c7b82 */ /* 0x01fe220000000a00 */
[----:B------:R-:W-:Y:S01]  /*293a0*/  UPLOP3.LUT UP1, UPT, UPT, UPT, UP1, 0x40, 0x4 ;  /* 0x000000000004789c */ /* 0x000fe20003f2e810 */
[----:B0-----:R-:W-:-:S04]  /*293b0*/  IADD3 R80, PT, PT, R80, R76, RZ ;  /* 0x0000004c50507210 */ /* 0x001fc80007ffe0ff */
[----:B------:R-:W-:-:S13]  /*293c0*/  ISETP.GE.AND P0, PT, R80, R77, PT ;  /* 0x0000004d5000720c */ /* 0x000fda0003f06270 */
[----:B------:R-:W-:Y:S05]  /*293d0*/  @!P0 BRA `(.L_x_5016) ;  /* 0xfffffd7800908947 */ /* 0x000fea000383ffff */
[----:B------:R-:W-:Y:S05]  /*293e0*/  EXIT ;  /* 0x000000000000794d */ /* 0x000fea0003800000 */
.L_x_5017:
        /* <DEDUP_REMOVED lines=9> */
.L_x_18026:


//--------------------- .text._ZN10layer_norm31ln_parallel_residual_fwd_kernelINS_13Kernel_traitsIf13__nv_bfloat16S2_S2_fjLj8192ELj1ELj1ELj8ELj16ENS_18Kernel_traits_baseILj8192EfS2_S2_S2_fjLj256EEEEELb1ELb1ELb1EEEvNS_9FwdParamsE --------------------------
	.section	.text._ZN10layer_norm31ln_parallel_residual_fwd_kernelINS_13Kernel_traitsIf13__nv_bfloat16S2_S2_fjLj8192ELj1ELj1ELj8ELj16ENS_18Kernel_traits_baseILj8192EfS2_S2_S2_fjLj256EEEEELb1ELb1ELb1EEEvNS_9FwdParamsE,"ax",@progbits
	.align	128
        .global         _ZN10layer_norm31ln_parallel_residual_fwd_kernelINS_13Kernel_traitsIf13__nv_bfloat16S2_S2_fjLj8192ELj1ELj1ELj8ELj16ENS_18Kernel_traits_baseILj8192EfS2_S2_S2_fjLj256EEEEELb1ELb1ELb1EEEvNS_9FwdParamsE
        .type           _ZN10layer_norm31ln_parallel_residual_fwd_kernelINS_13Kernel_traitsIf13__nv_bfloat16S2_S2_fjLj8192ELj1ELj1ELj8ELj16ENS_18Kernel_traits_baseILj8192EfS2_S2_S2_fjLj256EEEEELb1ELb1ELb1EEEvNS_9FwdParamsE,@function
        .size           _ZN10layer_norm31ln_parallel_residual_fwd_kernelINS_13Kernel_traitsIf13__nv_bfloat16S2_S2_fjLj8192ELj1ELj1ELj8ELj16ENS_18Kernel_traits_baseILj8192EfS2_S2_S2_fjLj256EEEEELb1ELb1ELb1EEEvNS_9FwdParamsE,(.L_x_18027 - _ZN10layer_norm31ln_parallel_residual_fwd_kernelINS_13Kernel_traitsIf13__nv_bfloat16S2_S2_fjLj8192ELj1ELj1ELj8ELj16ENS_18Kernel_traits_baseILj8192EfS2_S2_S2_fjLj256EEEEELb1ELb1ELb1EEEvNS_9FwdParamsE)
        .other          _ZN10layer_norm31ln_parallel_residual_fwd_kernelINS_13Kernel_traitsIf13__nv_bfloat16S2_S2_fjLj8192ELj1ELj1ELj8ELj16ENS_18Kernel_traits_baseILj8192EfS2_S2_S2_fjLj256EEEEELb1ELb1ELb1EEEvNS_9FwdParamsE,@"STO_CUDA_ENTRY STV_DEFAULT"
_ZN10layer_norm31ln_parallel_residual_fwd_kernelINS_13Kernel_traitsIf13__nv_bfloat16S2_S2_fjLj8192ELj1ELj1ELj8ELj16ENS_18Kernel_traits_baseILj8192EfS2_S2_S2_fjLj256EEEEELb1ELb1ELb1EEEvNS_9FwdParamsE:
.text._ZN10layer_norm31ln_parallel_residual_fwd_kernelINS_13Kernel_traitsIf13__nv_bfloat16S2_S2_fjLj8192ELj1ELj1ELj8ELj16ENS_18Kernel_traits_baseILj8192EfS2_S2_S2_fjLj256EEEEELb1ELb1ELb1EEEvNS_9FwdParamsE:
        /* <DEDUP_REMOVED lines=16> */
[----:B------:R-:W4:Y:S01]  /*0100*/  S2R R75, SR_TID.X ;  /* 0x00000000004b7919 */ /* 0x000f220000002100 */
[----:B-1----:R-:W-:-:S04]  /*0110*/  UISETP.NE.U32.AND UP0, UPT, UR6, URZ, UPT ;  /* 0x000000ff0600728c */ /* 0x002fc8000bf05070 */
[----:B------:R-:W-:Y:S01]  /*0120*/  UISETP.NE.AND.EX UP0, UPT, UR7, URZ, UPT, UP0 ;  /* 0x000000ff0700728c */ /* 0x000fe2000bf05300 */
[----:B---3--:R-:W-:Y:S02]  /*0130*/  MOV R94, UR4 ;  /* 0x00000004005e7c02 */ /* 0x008fe40008000f00 */
[----:B0-----:R-:W-:Y:S01]  /*0140*/  @P0 IADD3 R126, P1, PT, R4, R7, RZ ;  /* 0x00000007047e0210 */ /* 0x001fe20007f3e0ff */
[----:B--2---:R-:W-:Y:S01]  /*0150*/  VIADD R72, R2, 0x9e3779b9 ;  /* 0x9e3779b902487836 */ /* 0x004fe20000000000 */
[----:B------:R-:W-:-:S03]  /*0160*/  IADD3 R76, PT, PT, R3, 0x76cf5d0a, RZ ;  /* 0x76cf5d0a034c7810 */ /* 0x000fc60007ffe0ff */
[----:B------:R-:W-:Y:S01]  /*0170*/  @P0 IMAD.X R127, RZ, RZ, R5, P1 ;  /* 0x000000ffff7f0224 */ /* 0x000fe200008e0605 */
[C---:B------:R-:W-:Y:S01]  /*0180*/  IADD3 R79, PT, PT, R3.reuse, -0x126145ec, RZ ;  /* 0xed9eba14034f7810 */ /* 0x040fe20007ffe0ff */
        /* <DEDUP_REMOVED lines=14> */
[----:B----4-:R-:W-:Y:S06]  /*0270*/  BRA.U !UP0, `(.L_x_5018) ;  /* 0x0000000108547547 */ /* 0x010fec000b800000 */
        /* <DEDUP_REMOVED lines=21> */
.L_x_5018:
        /* <DEDUP_REMOVED lines=26> */
.L_x_5019:
[----:B------:R-:W1:Y:S02]  /*0570*/  LDCU UR4, c[0x0][0x384] ;  /* 0x00007080ff0477ac */ /* 0x000e640008000800 */
[----:B-1----:R-:W-:-:S13]  /*0580*/  ISETP.GE.AND P0, PT, R94, UR4, PT ;  /* 0x000000045e007c0c */ /* 0x002fda000bf06270 */
[----:B------:R-:W-:Y:S05]  /*0590*/  @P0 EXIT ;  /* 0x000000000000094d */ /* 0x000fea0003800000 */
[----:B------:R-:W1:Y:S01]  /*05a0*/  LDCU UR4, c[0x0][0x360] ;  /* 0x00006c00ff0477ac */ /* 0x000e620008000800 */
[----:B0-----:R-:W-:Y:S01]  /*05b0*/  IMAD.HI.U32 R5, R128, -0x2daee0ad, RZ ;  /* 0xd2511f5380057827 */ /* 0x001fe200078e00ff */
[----:B------:R-:W-:Y:S01]  /*05c0*/  LOP3.LUT R126, R126, 0x3, RZ, 0xc0, !PT ;  /* 0x000000037e7e7812 */ /* 0x000fe200078ec0ff */
[----:B------:R-:W0:Y:S02]  /*05d0*/  LDCU UR6, c[0x0][0x404] ;  /* 0x00008080ff0677ac */ /* 0x000e240008000800 */
[----:B------:R-:W-:Y:S01]  /*05e0*/  IMAD R73, R128, -0x2daee0ad, RZ ;  /* 0xd2511f5380497824 */ /* 0x000fe200078e02ff */
[----:B------:R-:W-:Y:S01]  /*05f0*/  LOP3.LUT R5, R5, R3, RZ, 0x3c, !PT ;  /* 0x0000000305057212 */ /* 0x000fe200078e3cff */
[----:B------:R-:W2:Y:S04]  /*0600*/  LDCU UR7, c[0x0][0x408] ;  /* 0x00008100ff0777ac */ /* 0x000ea80008000800 */
[C---:B------:R-:W-:Y:S01]  /*0610*/  IMAD.HI.U32 R4, R5.reuse, -0x326172a9, RZ ;  /* 0xcd9e8d5705047827 */ /* 0x040fe200078e00ff */
[----:B------:R-:W3:Y:S03]  /*0620*/  LDCU UR10, c[0x0][0x388] ;  /* 0x00007100ff0a77ac */ /* 0x000ee60008000800 */
[----:B------:R-:W-:Y:S01]  /*0630*/  IMAD R5, R5, -0x326172a9, RZ ;  /* 0xcd9e8d5705057824 */ /* 0x000fe200078e02ff */
[----:B------:R-:W4:Y:S01]  /*0640*/  LDCU.U8 UR14, c[0x0][0x410] ;  /* 0x00008200ff0e77ac */ /* 0x000f220008000000 */
[----:B-1----:R-:W-:Y:S01]  /*0650*/  IMAD R130, R94, UR4, R75 ;  /* 0x000000045e827c24 */ /* 0x002fe2000f8e024b */
[----:B------:R-:W1:Y:S03]  /*0660*/  LDCU.64 UR4, c[0x0][0x398] ;  /* 0x00007300ff0477ac */ /* 0x000e660008000a00 */
[C---:B------:R-:W-:Y:S01]  /*0670*/  IMAD.HI.U32 R0, R130.reuse, -0x326172a9, RZ ;  /* 0xcd9e8d5782007827 */ /* 0x040fe200078e00ff */
[----:B------:R-:W0:Y:S03]  /*0680*/  LDCU UR11, c[0x0][0x400] ;  /* 0x00008000ff0b77ac */ /* 0x000e260008000800 */
[----:B------:R-:W-:Y:S01]  /*0690*/  IMAD R7, R130, -0x326172a9, RZ ;  /* 0xcd9e8d5782077824 */ /* 0x000fe200078e02ff */
[----:B------:R-:W-:Y:S01]  /*06a0*/  LOP3.LUT R0, R83, R0, R2, 0x96, !PT ;  /* 0x0000000053007212 */ /* 0x000fe200078e9602 */
[----:B------:R-:W0:Y:S03]  /*06b0*/  LDCU.64 UR12, c[0x0][0x3a0] ;  /* 0x00007400ff0c77ac */ /* 0x000e260008000a00 */
[----:B------:R-:W-:Y:S01]  /*06c0*/  LOP3.LUT R4, R72, R7, R4, 0x96, !PT ;  /* 0x0000000748047212 */ /* 0x000fe200078e9604 */
[----:B------:R-:W-:-:S04]  /*06d0*/  IMAD.HI.U32 R6, R0, -0x2daee0ad, RZ ;  /* 0xd2511f5300067827 */ /* 0x000fc800078e00ff */
[----:B------:R-:W-:Y:S01]  /*06e0*/  IMAD.HI.U32 R72, R4, -0x2daee0ad, RZ ;  /* 0xd2511f5304487827 */ /* 0x000fe200078e00ff */
[----:B------:R-:W-:Y:S01]  /*06f0*/  LOP3.LUT R6, R74, R73, R6, 0x96, !PT ;  /* 0x000000494a067212 */ /* 0x000fe200078e9606 */
[----:B-1----:R-:W-:Y:S02]  /*0700*/  UISETP.NE.U32.AND UP0, UPT, UR4, URZ, UPT ;  /* 0x000000ff0400728c */ /* 0x002fe4000bf05070 */
[----:B------:R-:W-:Y:S02]  /*0710*/  IMAD R73, R0, -0x2daee0ad, RZ ;  /* 0xd2511f5300497824 */ /* 0x000fe400078e02ff */
[----:B------:R-:W-:Y:S01]  /*0720*/  IMAD.HI.U32 R0, R6, -0x326172a9, RZ ;  /* 0xcd9e8d5706007827 */ /* 0x000fe200078e00ff */
[----:B------:R-:W-:Y:S02]  /*0730*/  UISETP.NE.AND.EX UP0, UPT, UR5, URZ, UPT, UP0 ;  /* 0x000000ff0500728c */ /* 0x000fe4000bf05300 */
[----:B------:R-:W-:Y:S01]  /*0740*/  LOP3.LUT R72, R76, R73, R72, 0x96, !PT ;  /* 0x000000494c487212 */ /* 0x000fe200078e9648 */
[----:B------:R-:W-:-:S02]  /*0750*/  VIADD R7, R2, 0x3c6ef372 ;  /* 0x3c6ef37202077836 */ /* 0x000fc40000000000 */
[----:B------:R-:W-:Y:S01]  /*0760*/  IMAD R73, R4, -0x2daee0ad, RZ ;  /* 0xd2511f5304497824 */ /* 0x000fe200078e02ff */
[----:B------:R-:W-:Y:S01]  /*0770*/  PLOP3.LUT P0, PT, PT, PT, UP0, 0x80, 0x8 ;  /* 0x000000000008781c */ /* 0x000fe20003f0f008 */
[----:B------:R-:W-:Y:S01]  /*0780*/  IMAD R6, R6, -0x326172a9, RZ ;  /* 0xcd9e8d5706067824 */ /* 0x000fe200078e02ff */
[----:B------:R-:W-:Y:S01]  /*0790*/  LOP3.LUT R0, R7, R5, R0, 0x96, !PT ;  /* 0x0000000507007212 */ /* 0x000fe200078e9600 */
[----:B------:R-:W-:Y:S01]  /*07a0*/  VIADD R7, R2, 0xdaa66d2b ;  /* 0xdaa66d2b02077836 */ /* 0x000fe20000000000 */
[----:B------:R-:W-:Y:S01]  /*07b0*/  UPLOP3.LUT UP0, UPT, UPT, UPT, UPT, 0x40, 0x4 ;  /* 0x000000000004789c */ /* 0x000fe20003f0e870 */
        /* <DEDUP_REMOVED lines=26> */
[----:B------:R-:W-:Y:S02]  /*0960*/  LOP3.LUT R5, R85, R6, R5, 0x96, !PT ;  /* 0x0000000655057212 */ /* 0x000fe400078e9605 */
[----:B------:R-:W-:Y:S01]  /*0970*/  IADD3 R6, PT, PT, R2, -0xe443238, RZ ;  /* 0xf1bbcdc802067810 */ /* 0x000fe20007ffe0ff */
[----:B------:R-:W-:Y:S01]  /*0980*/  IMAD R74, R0, -0x2daee0ad, RZ ;  /* 0xd2511f53004a7824 */ /* 0x000fe200078e02ff */
[----:B------:R-:W-:Y:S01]  /*0990*/  LOP3.LUT R4, R86, R7, R4, 0x96, !PT ;  /* 0x0000000756047212 */ /* 0x000fe200078e9604 */
[----:B------:R-:W-:-:S04]  /*09a0*/  IMAD.HI.U32 R73, R5, -0x2daee0ad, RZ ;  /* 0xd2511f5305497827 */ /* 0x000fc800078e00ff */
[----:B------:R-:W-:Y:S01]  /*09b0*/  IMAD R7, R72, -0x326172a9, RZ ;  /* 0xcd9e8d5748077824 */ /* 0x000fe200078e02ff */
[----:B------:R-:W-:Y:S01]  /*09c0*/  LOP3.LUT R73, R87, R74, R73, 0x96, !PT ;  /* 0x0000004a57497212 */ /* 0x000fe200078e9649 */
[----:B------:R-:W-:-:S04]  /*09d0*/  IMAD.HI.U32 R0, R4, -0x326172a9, RZ ;  /* 0xcd9e8d5704007827 */ /* 0x000fc800078e00ff */
[----:B------:R-:W-:Y:S01]  /*09e0*/  IMAD.HI.U32 R82, R73, -0x326172a9, RZ ;  /* 0xcd9e8d5749527827 */ /* 0x000fe200078e00ff */
[----:B------:R-:W-:-:S03]  /*09f0*/  LOP3.LUT R0, R6, R7, R0, 0x96, !PT ;  /* 0x0000000706007212 */ /* 0x000fc600078e9600 */
[----:B------:R-:W-:Y:S02]  /*0a00*/  IMAD R7, R4, -0x326172a9, RZ ;  /* 0xcd9e8d5704077824 */ /* 0x000fe400078e02ff */
[----:B------:R-:W-:Y:S02]  /*0a10*/  IMAD R5, R5, -0x2daee0ad, RZ ;  /* 0xd2511f5305057824 */ /* 0x000fe400078e02ff */
[----:B------:R-:W-:Y:S01]  /*0a20*/  IMAD.HI.U32 R84, R0, -0x2daee0ad, RZ ;  /* 0xd2511f5300547827 */ /* 0x000fe200078e00ff */
[----:B------:R-:W-:-:S03]  /*0a30*/  LOP3.LUT R82, R88, R7, R82, 0x96, !PT ;  /* 0x0000000758527212 */ /* 0x000fc600078e9652 */
[----:B------:R-:W-:Y:S01]  /*0a40*/  IMAD.MOV.U32 R85, RZ, RZ, RZ ;  /* 0x000000ffff557224 */ /* 0x000fe200078e00ff */
[----:B------:R-:W-:Y:S01]  /*0a50*/  LOP3.LUT R84, R89, R5, R84, 0x96, !PT ;  /* 0x0000000559547212 */ /* 0x000fe200078e9654 */
[----:B------:R-:W-:Y:S02]  /*0a60*/  IMAD R86, R73, -0x326172a9, RZ ;  /* 0xcd9e8d5749567824 */ /* 0x000fe400078e02ff */
[----:B0-234-:R-:W-:-:S07]  /*0a70*/  IMAD R120, R0, -0x2daee0ad, RZ ;  /* 0xd2511f5300787824 */ /* 0x01dfce00078e02ff */
.L_x_5324:
[----:B-1----:R-:W0:Y:S01]  /*0a80*/  LDC.64 R76, c[0x0][0x390] ;  /* 0x0000e400ff4c7b82 */ /* 0x002e220000000a00 */
        /* <DEDUP_REMOVED lines=10> */
[----:B-----5:R-:W5:Y:S01]  /*0b30*/  LDG.E.128 R72, desc[UR8][R72.64] ;  /* 0x0000000848487981 */ /* 0x020f62000c1e1d00 */
[----:B-1----:R-:W-:-:S05]  /*0b40*/  @P0 IMAD.WIDE.U32 R80, R97, 0x10, R80 ;  /* 0x0000001061500825 */ /* 0x002fca00078e0050 */
[----:B------:R-:W5:Y:S01]  /*0b50*/  @P0 LDG.E.128 R112, desc[UR8][R80.64] ;  /* 0x0000000850700981 */ /* 0x000f62000c1e1d00 */
[----:B--2---:R-:W-:-:S04]  /*0b60*/  ISETP.NE.U32.AND P0, PT, R78, RZ, PT ;  /* 0x000000ff4e00720c */ /* 0x004fc80003f05070 */
[----:B------:R-:W-:Y:S01]  /*0b70*/  ISETP.NE.AND.EX P0, PT, R79, RZ, PT, P0 ;  /* 0x000000ff4f00720c */ /* 0x000fe20003f05300 */
[----:B0-----:R-:W-:Y:S01]  /*0b80*/  @P1 IMAD.WIDE.U32 R108, R97, 0x10, R108 ;  /* 0x00000010616c1825 */ /* 0x001fe200078e006c */
[C---:B------:R-:W-:Y:S02]  /*0b90*/  IADD3 R98, PT, PT, R3.reuse, 0x646e171e, RZ ;  /* 0x646e171e03627810 */ /* 0x040fe40007ffe0ff */
[C---:B------:R-:W-:Y:S01]  /*0ba0*/  IADD3 R104, PT, PT, R3.reuse, -0x24c28bd8, RZ ;  /* 0xdb3d742803687810 */ /* 0x040fe20007ffe0ff */
[C---:B------:R-:W-:Y:S01]  /*0bb0*/  VIADD R0, R3.reuse, 0x32370b8f ;  /* 0x32370b8f03007836 */ /* 0x040fe20000000000 */
[----:B------:R0:W5:Y:S01]  /*0bc0*/  @P1 LDG.E.128 R4, desc[UR8][R108.64] ;  /* 0x000000086c041981 */ /* 0x000162000c1e1d00 */
[C---:B------:R-:W-:Y:S01]  /*0bd0*/  VIADD R100, R3.reuse, 0xbb67ae85 ;  /* 0xbb67ae8503647836 */ /* 0x040fe20000000000 */
[C---:B------:R-:W-:Y:S01]  /*0be0*/  IADD3 R110, PT, PT, R3.reuse, -0x126145ec, RZ ;  /* 0xed9eba14036e7810 */ /* 0x040fe20007ffe0ff */
[C---:B------:R-:W-:Y:S01]  /*0bf0*/  VIADD R102, R2.reuse, 0x9e3779b9 ;  /* 0x9e3779b902667836 */ /* 0x040fe20000000000 */
[----:B------:R-:W-:Y:S01]  /*0c00*/  IADD3 R117, PT, PT, R3, -0x56f99767, RZ ;  /* 0xa906689903757810 */ /* 0x000fe20007ffe0ff */
[----:B------:R-:W-:-:S02]  /*0c10*/  VIADD R106, R2, 0x78dde6e4 ;  /* 0x78dde6e4026a7836 */ /* 0x000fc40000000000 */
[C---:B------:R-:W-:Y:S02]  /*0c20*/  VIADD R111, R3.reuse, 0x96a522ad ;  /* 0x96a522ad036f7836 */ /* 0x040fe40000000000 */
[C---:B------:R-:W-:Y:S02]  /*0c30*/  VIADD R116, R3.reuse, 0x1fd5c5a3 ;  /* 0x1fd5c5a303747836 */ /* 0x040fe40000000000 */
[----:B0-----:R-:W-:Y:S02]  /*0c40*/  VIADD R108, R3, 0x76cf5d0a ;  /* 0x76cf5d0a036c7836 */ /* 0x001fe40000000000 */
[----:B------:R-:W-:Y:S01]  /*0c50*/  IMAD.MOV.U32 R118, RZ, RZ, 0x2f800000 ;  /* 0x2f800000ff767424 */ /* 0x000fe200078e00ff */
        /* <DEDUP_REMOVED lines=16> */
.L_x_5022:
        /* <DEDUP_REMOVED lines=12> */
.L_x_5023:
[----:B------:R-:W-:Y:S01]  /*0e20*/  IMAD.WIDE.U32 R122, R130, -0x326172a9, RZ ;  /* 0xcd9e8d57827a7825 */ /* 0x000fe200078e00ff */
[----:B------:R-:W-:Y:S02]  /*0e30*/  LOP3.LUT R126, R85, R81, R3, 0x96, !PT ;  /* 0x00000051557e7212 */ /* 0x000fe400078e9603 */
[----:B------:R-:W-:Y:S01]  /*0e40*/  IADD3 R95, PT, PT, R2, 0x3c6ef372, RZ ;  /* 0x3c6ef372025f7810 */ /* 0x000fe20007ffe0ff */
        /* <DEDUP_REMOVED lines=9> */
[C---:B------:R-:W-:Y:S01]  /*0ee0*/  VIADD R81, R2.reuse, 0xdaa66d2b ;  /* 0xdaa66d2b02517836 */ /* 0x040fe20000000000 */
[----:B------:R-:W-:Y:S01]  /*0ef0*/  LOP3.LUT R124, R95, R126, R123, 0x96, !PT ;  /* 0x0000007e5f7c7212 */ /* 0x000fe200078e967b */
        /* <DEDUP_REMOVED lines=36> */
.L_x_5021:
[----:B------:R-:W-:Y:S01]  /*1140*/  I2FP.F32.U32 R81, R80 ;  /* 0x0000005000517245 */ /* 0x000fe20000201000 */
[----:B-----5:R-:W-:Y:S01]  /*1150*/  IMAD.U32 R80, R72, 0x10000, RZ ;  /* 0x0001000048507824 */ /* 0x020fe200078e00ff */
[----:B------:R-:W-:Y:S01]  /*1160*/  UMOV UR5, UR7 ;  /* 0x0000000700057c82 */ /* 0x000fe20008000000 */
[----:B------:R-:W-:Y:S01]  /*1170*/  UMOV UR4, UR6 ;  /* 0x0000000600047c82 */ /* 0x000fe20008000000 */
[----:B------:R-:W-:Y:S01]  /*1180*/  ISETP.NE.AND P2, PT, R99, 0x1, PT ;  /* 0x000000016300780c */ /* 0x000fe20003f45270 */
[----:B------:R-:W-:Y:S01]  /*1190*/  FFMA.FTZ R81, R81, R118, 1.1641532182693481445e-10 ;  /* 0x2f00000051517423 */ /* 0x000fe20000010076 */
[----:B------:R-:W-:Y:S01]  /*11a0*/  FMUL.FTZ R80, R80, UR5 ;  /* 0x0000000550507c20 */ /* 0x000fe20008410000 */
[----:B------:R-:W-:Y:S01]  /*11b0*/  @P1 SHF.L.U32 R120, R4, 0x10, RZ ;  /* 0x0000001004781819 */ /* 0x000fe200000006ff */
[----:B------:R-:W-:Y:S01]  /*11c0*/  IMAD.MOV.U32 R101, RZ, RZ, 0x2 ;  /* 0x00000002ff657424 */ /* 0x000fe200078e00ff */
[----:B------:R-:W-:Y:S02]  /*11d0*/  PRMT R72, R72, 0x7632, R72 ;  /* 0x0000763248487816 */ /* 0x000fe40000000048 */
        /* <DEDUP_REMOVED lines=16> */
.L_x_5025:
        /* <DEDUP_REMOVED lines=12> */
.L_x_5026:
        /* <DEDUP_REMOVED lines=50> */
.L_x_5024:
[----:B------:R-:W-:Y:S01]  /*16c0*/  I2FP.F32.U32 R81, R81 ;  /* 0x0000005100517245 */ /* 0x000fe20000201000 */
[----:B------:R-:W-:Y:S01]  /*16d0*/  IMAD.U32 R72, R72, 0x10000, RZ ;  /* 0x0001000048487824 */ /* 0x000fe200078e00ff */
[----:B------:R-:W-:Y:S02]  /*16e0*/  @P1 PRMT R99, R4, 0x7632, R99 ;  /* 0x0000763204631816 */ /* 0x000fe40000000063 */
[----:B------:R-:W-:Y:S01]  /*16f0*/  ISETP.NE.AND P2, PT, R101, 0x1, PT ;  /* 0x000000016500780c */ /* 0x000fe20003f45270 */
[----:B------:R-:W-:Y:S01]  /*1700*/  FFMA.FTZ R81, R81, R118, 1.1641532182693481445e-10 ;  /* 0x2f00000051517423 */ /* 0x000fe20000010076 */
[----:B------:R-:W-:Y:S01]  /*1710*/  FMUL.FTZ R72, R72, UR5 ;  /* 0x0000000548487c20 */ /* 0x000fe20008410000 */
[----:B------:R-:W-:Y:S01]  /*1720*/  @P1 IMAD.U32 R120, R99, 0x10000, RZ ;  /* 0x0001000063781824 */ /* 0x000fe200078e00ff */
[----:B------:R-:W-:Y:S02]  /*1730*/  MOV R105, 0x2 ;  /* 0x0000000200697802 */ /* 0x000fe40000000f00 */
        /* <DEDUP_REMOVED lines=16> */
.L_x_5028:
        /* <DEDUP_REMOVED lines=12> */
.L_x_5029:
        /* <DEDUP_REMOVED lines=50> */
.L_x_5027:
[----:B------:R-:W-:Y:S01]  /*1c20*/  I2FP.F32.U32 R81, R81 ;  /* 0x0000005100517245 */ /* 0x000fe20000201000 */
[----:B------:R-:W-:Y:S01]  /*1c30*/  @P1 IMAD.U32 R120, R5, 0x10000, RZ ;  /* 0x0001000005781824 */ /* 0x000fe200078e00ff */
[----:B------:R-:W-:Y:S01]  /*1c40*/  SHF.L.U32 R101, R73, 0x10, RZ ;  /* 0x0000001049657819 */ /* 0x000fe200000006ff */
[----:B------:R-:W-:Y:S01]  /*1c50*/  IMAD.MOV.U32 R107, RZ, RZ, 0x2 ;  /* 0x00000002ff6b7424 */ /* 0x000fe200078e00ff */
[----:B------:R-:W-:Y:S01]  /*1c60*/  ISETP.NE.AND P2, PT, R105, 0x1, PT ;  /* 0x000000016900780c */ /* 0x000fe20003f45270 */
[----:B------:R-:W-:Y:S01]  /*1c70*/  FFMA.FTZ R81, R81, R118, 1.1641532182693481445e-10 ;  /* 0x2f00000051517423 */ /* 0x000fe20000010076 */
[----:B------:R-:W-:Y:S01]  /*1c80*/  PRMT R73, R73, 0x7632, R73 ;  /* 0x0000763249497816 */ /* 0x000fe20000000049 */
[----:B------:R-:W-:Y:S01]  /*1c90*/  FMUL.FTZ R101, R101, UR5 ;  /* 0x0000000565657c20 */ /* 0x000fe20008410000 */
[----:B------:R-:W-:Y:S02]  /*1ca0*/  MOV R103, R86 ;  /* 0x0000005600677202 */ /* 0x000fe40000000f00 */
[----:B------:R-:W-:-:S04]  /*1cb0*/  FSETP.GTU.FTZ.AND P0, PT, R81, UR4, PT ;  /* 0x0000000451007c0b */ /* 0x000fc8000bf1c000 */
        /* <DEDUP_REMOVED lines=14> */
.L_x_5031:
        /* <DEDUP_REMOVED lines=12> */
.L_x_5032:
        /* <DEDUP_REMOVED lines=50> */
.L_x_5030:
[----:B------:R-:W-:Y:S01]  /*2180*/  I2FP.F32.U32 R103, R103 ;  /* 0x0000006700677245 */ /* 0x000fe20000201000 */
[----:B------:R-:W-:Y:S01]  /*2190*/  IMAD.U32 R73, R73, 0x10000, RZ ;  /* 0x0001000049497824 */ /* 0x000fe200078e00ff */
[----:B------:R-:W-:Y:S01]  /*21a0*/  ISETP.NE.AND P0, PT, R107, 0x1, PT ;  /* 0x000000016b00780c */ /* 0x000fe20003f05270 */
[----:B------:R-:W-:Y:S01]  /*21b0*/  IMAD.MOV.U32 R109, RZ, RZ, 0x2 ;  /* 0x00000002ff6d7424 */ /* 0x000fe200078e00ff */
[----:B------:R-:W-:Y:S01]  /*21c0*/  @P1 PRMT R105, R5, 0x7632, R105 ;  /* 0x0000763205691816 */ /* 0x000fe20000000069 */
[----:B------:R-:W-:Y:S01]  /*21d0*/  FFMA.FTZ R103, R103, R118, 1.1641532182693481445e-10 ;  /* 0x2f00000067677423 */ /* 0x000fe20000010076 */
[----:B------:R-:W-:Y:S02]  /*21e0*/  FMUL.FTZ R73, R73, UR5 ;  /* 0x0000000549497c20 */ /* 0x000fe40008410000 */
[----:B------:R-:W-:Y:S01]  /*21f0*/  @P1 SHF.L.U32 R120, R105, 0x10, RZ ;  /* 0x0000001069781819 */ /* 0x000fe200000006ff */
[----:B------:R-:W-:Y:S01]  /*2200*/  IMAD.MOV.U32 R105, RZ, RZ, R86 ;  /* 0x000000ffff697224 */ /* 0x000fe200078e0056 */
        /* <DEDUP_REMOVED lines=14> */
.L_x_5034:
        /* <DEDUP_REMOVED lines=12> */
.L_x_5035:
        /* <DEDUP_REMOVED lines=50> */
.L_x_5033:
        /* <DEDUP_REMOVED lines=23> */
.L_x_5037:
        /* <DEDUP_REMOVED lines=12> */
.L_x_5038:
        /* <DEDUP_REMOVED lines=50> */
.L_x_5036:
        /* <DEDUP_REMOVED lines=23> */
.L_x_5040:
        /* <DEDUP_REMOVED lines=12> */
.L_x_5041:
        /* <DEDUP_REMOVED lines=50> */
.L_x_5039:
        /* <DEDUP_REMOVED lines=23> */
.L_x_5043:
        /* <DEDUP_REMOVED lines=12> */
.L_x_5044:
        /* <DEDUP_REMOVED lines=50> */
.L_x_5042:
        /* <DEDUP_REMOVED lines=16> */
.L_x_5020:
[----:B------:R-:W-:Y:S01]  /*37c0*/  ISETP.NE.AND P0, PT, R126, 0x1, PT ;  /* 0x000000017e00780c */ /* 0x000fe20003f05270 */
[C---:B------:R-:W-:Y:S01]  /*37d0*/  VIADD R81, R2.reuse, 0x1715609d ;  /* 0x1715609d02517836 */ /* 0x040fe20000000000 */
[C---:B------:R-:W-:Y:S01]  /*37e0*/  IADD3 R80, PT, PT, R2.reuse, -0x700cb87f, RZ ;  /* 0x8ff3478102507810 */ /* 0x040fe20007ffe0ff */
[C---:B------:R-:W-:Y:S01]  /*37f0*/  VIADD R96, R2.reuse, 0x5384540f ;  /* 0x5384540f02607836 */ /* 0x040fe20000000000 */
[C---:B------:R-:W-:Y:S01]  /*3800*/  IADD3 R119, PT, PT, R2.reuse, -0x4ab325aa, RZ ;  /* 0xb54cda5602777810 */ /* 0x040fe20007ffe0ff */
[C---:B------:R-:W-:Y:S01]  /*3810*/  VIADD R121, R2.reuse, 0x3c6ef372 ;  /* 0x3c6ef37202797836 */ /* 0x040fe20000000000 */
[C---:B------:R-:W-:Y:S01]  /*3820*/  IADD3 R124, PT, PT, R2.reuse, -0x255992d5, RZ ;  /* 0xdaa66d2b027c7810 */ /* 0x040fe20007ffe0ff */
        /* <DEDUP_REMOVED lines=15> */
.L_x_5047:
        /* <DEDUP_REMOVED lines=12> */
.L_x_5048:
        /* <DEDUP_REMOVED lines=42> */
.L_x_5046:
[----:B------:R-:W-:Y:S01]  /*3c80*/  I2FP.F32.U32 R87, R87 ;  /* 0x0000005700577245 */ /* 0x000fe20000201000 */
[----:B------:R-:W-:Y:S01]  /*3c90*/  UMOV UR4, UR6 ;  /* 0x0000000600047c82 */ /* 0x000fe20008000000 */
[----:B------:R-:W-:Y:S01]  /*3ca0*/  ISETP.NE.AND P2, PT, R89, 0x1, PT ;  /* 0x000000015900780c */ /* 0x000fe20003f45270 */
[----:B-----5:R-:W-:Y:S01]  /*3cb0*/  IMAD.U32 R88, R72, 0x10000, RZ ;  /* 0x0001000048587824 */ /* 0x020fe200078e00ff */
[----:B------:R-:W-:Y:S01]  /*3cc0*/  UMOV UR5, UR7 ;  /* 0x0000000700057c82 */ /* 0x000fe20008000000 */
[----:B------:R-:W-:Y:S01]  /*3cd0*/  FFMA.FTZ R87, R87, R118, 1.1641532182693481445e-10 ;  /* 0x2f00000057577423 */ /* 0x000fe20000010076 */
[----:B------:R-:W-:Y:S02]  /*3ce0*/  HFMA2 R90, -RZ, RZ, 0, 1.1920928955078125e-07 ;  /* 0x00000002ff5a7431 */ /* 0x000fe400000001ff */
[----:B------:R-:W-:Y:S01]  /*3cf0*/  FMUL.FTZ R88, R88, UR5 ;  /* 0x0000000558587c20 */ /* 0x000fe20008410000 */
[----:B------:R-:W-:Y:S01]  /*3d00*/  PRMT R99, R72, 0x7632, R99 ;  /* 0x0000763248637816 */ /* 0x000fe20000000063 */
[----:B------:R-:W-:Y:S01]  /*3d10*/  IMAD.MOV.U32 R72, RZ, RZ, R86 ;  /* 0x000000ffff487224 */ /* 0x000fe200078e0056 */
        /* <DEDUP_REMOVED lines=13> */
.L_x_5050:
        /* <DEDUP_REMOVED lines=12> */
.L_x_5051:
        /* <DEDUP_REMOVED lines=43> */
.L_x_5049:
[----:B------:R-:W-:Y:S01]  /*4160*/  I2FP.F32.U32 R87, R72 ;  /* 0x0000004800577245 */ /* 0x000fe20000201000 */
[----:B------:R-:W-:Y:S01]  /*4170*/  IMAD.U32 R72, R112, 0x10000, RZ ;  /* 0x0001000070487824 */ /* 0x000fe200078e00ff */
[----:B------:R-:W-:Y:S01]  /*4180*/  ISETP.NE.AND P2, PT, R90, 0x1, PT ;  /* 0x000000015a00780c */ /* 0x000fe20003f45270 */
[----:B------:R-:W-:Y:S01]  /*4190*/  IMAD.MOV.U32 R91, RZ, RZ, 0x2 ;  /* 0x00000002ff5b7424 */ /* 0x000fe200078e00ff */
[----:B------:R-:W-:Y:S01]  /*41a0*/  MOV R88, R86 ;  /* 0x0000005600587202 */ /* 0x000fe20000000f00 */
[----:B------:R-:W-:Y:S01]  /*41b0*/  FFMA.FTZ R87, R87, R118, 1.1641532182693481445e-10 ;  /* 0x2f00000057577423 */ /* 0x000fe20000010076 */
[----:B------:R-:W-:-:S04]  /*41c0*/  FMUL.FTZ R72, R72, UR5 ;  /* 0x0000000548487c20 */ /* 0x000fc80008410000 */
[----:B------:R-:W-:Y:S02]  /*41d0*/  FSETP.GTU.FTZ.AND P0, PT, R87, UR4, PT ;  /* 0x0000000457007c0b */ /* 0x000fe4000bf1c000 */
[----:B------:R-:W-:Y:S02]  /*41e0*/  @P1 SHF.L.U32 R87, R4, 0x10, RZ ;  /* 0x0000001004571819 */ /* 0x000fe400000006ff */
        /* <DEDUP_REMOVED lines=15> */
.L_x_5053:
        /* <DEDUP_REMOVED lines=12> */
.L_x_5054:
        /* <DEDUP_REMOVED lines=43> */
.L_x_5052:
        /* <DEDUP_REMOVED lines=20> */
.L_x_5056:
        /* <DEDUP_REMOVED lines=12> */
.L_x_5057:
        /* <DEDUP_REMOVED lines=43> */
.L_x_5055:
        /* <DEDUP_REMOVED lines=9> */
[----:B------:R-:W-:Y:S01]  /*4b90*/  FSEL R88, R88, RZ, !P0 ;  /* 0x000000ff58587208 */ /* 0x000fe20004000000 */
[----:B------:R-:W-:-:S04]  /*4ba0*/  @P1 IMAD.U32 R89, R89, 0x10000, RZ ;  /* 0x0001000059591824 */ /* 0x000fc800078e00ff */
[----:B------:R-:W-:-:S04]  /*4bb0*/  FADD.FTZ R88, R99, R88 ;  /* 0x0000005863587221 */ /* 0x000fc80000010000 */
[----:B------:R-:W-:Y:S01]  /*4bc0*/  @P1 FADD.FTZ R99, R88, R89 ;  /* 0x0000005958631221 */ /* 0x000fe20000010000 */
[----:B------:R-:W-:Y:S01]  /*4bd0*/  @!P1 MOV R99, R88 ;  /* 0x0000005800639202 */ /* 0x000fe20000000f00 */
[----:B------:R-:W-:Y:S01]  /*4be0*/  IMAD.MOV.U32 R89, RZ, RZ, R86 ;  /* 0x000000ffff597224 */ /* 0x000fe200078e0056 */
        /* <DEDUP_REMOVED lines=11> */
.L_x_5059:
        /* <DEDUP_REMOVED lines=12> */
.L_x_5060:
        /* <DEDUP_REMOVED lines=43> */
.L_x_5058:
[----:B------:R-:W-:Y:S01]  /*5010*/  I2FP.F32.U32 R89, R89 ;  /* 0x0000005900597245 */ /* 0x000fe20000201000 */
[----:B------:R-:W-:Y:S01]  /*5020*/  IMAD.MOV.U32 R93, RZ, RZ, 0x2 ;  /* 0x00000002ff5d7424 */ /* 0x000fe200078e00ff */
[----:B------:R-:W-:Y:S02]  /*5030*/  ISETP.NE.AND P2, PT, R92, 0x1, PT ;  /* 0x000000015c00780c */ /* 0x000fe40003f45270 */
[----:B------:R-:W-:Y:S01]  /*5040*/  SHF.L.U32 R90, R73, 0x10, RZ ;  /* 0x00000010495a7819 */ /* 0x000fe200000006ff */
[----:B------:R-:W-:-:S04]  /*5050*/  FFMA.FTZ R89, R89, R118, 1.1641532182693481445e-10 ;  /* 0x2f00000059597423 */ /* 0x000fc80000010076 */
[----:B------:R-:W-:Y:S01]  /*5060*/  FMUL.FTZ R91, R90, UR5 ;  /* 0x000000055a5b7c20 */ /* 0x000fe20008410000 */
[----:B------:R-:W-:Y:S02]  /*5070*/  FSETP.GTU.FTZ.AND P0, PT, R89, UR4, PT ;  /* 0x0000000459007c0b */ /* 0x000fe4000bf1c000 */
[----:B------:R-:W-:Y:S01]  /*5080*/  PRMT R90, R73, 0x7632, R90 ;  /* 0x00007632495a7816 */ /* 0x000fe2000000005a */
[----:B------:R-:W-:Y:S01]  /*5090*/  IMAD.MOV.U32 R73, RZ, RZ, R86 ;  /* 0x000000ffff497224 */ /* 0x000fe200078e0056 */
        /* <DEDUP_REMOVED lines=12> */
.L_x_5062:
        /* <DEDUP_REMOVED lines=12> */
.L_x_5063:
        /* <DEDUP_REMOVED lines=43> */
.L_x_5061:
        /* <DEDUP_REMOVED lines=10> */
[----:B------:R-:W-:Y:S02]  /*5570*/  HFMA2 R92, -RZ, RZ, 0, 1.1920928955078125e-07 ;  /* 0x00000002ff5c7431 */ /* 0x000fe400000001ff */
[----:B------:R-:W-:Y:S02]  /*5580*/  IMAD.MOV.U32 R91, RZ, RZ, R86 ;  /* 0x000000ffff5b7224 */ /* 0x000fe400078e0056 */
        /* <DEDUP_REMOVED lines=12> */
.L_x_5065:
        /* <DEDUP_REMOVED lines=12> */
.L_x_5066:
        /* <DEDUP_REMOVED lines=43> */
.L_x_5064:
[----:B------:R-:W-:Y:S01]  /*59c0*/  ISETP.NE.AND P3, PT, R92, 0x1, PT ;  /* 0x000000015c00780c */ /* 0x000fe20003f65270 */
[----:B------:R-:W-:Y:S01]  /*59d0*/  IMAD.U32 R90, R90, 0x10000, RZ ;  /* 0x000100005a5a7824 */ /* 0x000fe200078e00ff */
[----:B------:R-:W-:Y:S02]  /*59e0*/  I2FP.F32.U32 R91, R91 ;  /* 0x0000005b005b7245 */ /* 0x000fe40000201000 */
[----:B------:R-:W-:Y:S01]  /*59f0*/  MOV R93, 0x2 ;  /* 0x00000002005d7802 */ /* 0x000fe20000000f00 */
[----:B------:R-:W-:Y:S02]  /*5a00*/  FMUL.FTZ R90, R90, UR5 ;  /* 0x000000055a5a7c20 */ /* 0x000fe40008410000 */
        /* <DEDUP_REMOVED lines=14> */
.L_x_5068:
        /* <DEDUP_REMOVED lines=12> */
.L_x_5069:
        /* <DEDUP_REMOVED lines=43> */
.L_x_5067:
        /* <DEDUP_REMOVED lines=12> */
[----:B------:R-:W-:Y:S01]  /*5f20*/  @P1 FADD.FTZ R103, R90, R91 ;  /* 0x0000005b5a671221 */ /* 0x000fe20000010000 */
        /* <DEDUP_REMOVED lines=13> */
.L_x_5071:
        /* <DEDUP_REMOVED lines=12> */
.L_x_5072:
        /* <DEDUP_REMOVED lines=43> */
.L_x_5070:
        /* <DEDUP_REMOVED lines=8> */
[----:B------:R-:W-:Y:S02]  /*63f0*/  PRMT R92, R74, 0x7632, R92 ;  /* 0x000076324a5c7816 */ /* 0x000fe4000000005c */
        /* <DEDUP_REMOVED lines=11> */
.L_x_5074:
        /* <DEDUP_REMOVED lines=12> */
.L_x_5075:
        /* <DEDUP_REMOVED lines=43> */
.L_x_5073:
        /* <DEDUP_REMOVED lines=24> */
.L_x_5077:
        /* <DEDUP_REMOVED lines=12> */
.L_x_5078:
        /* <DEDUP_REMOVED lines=43> */
.L_x_5076:
        /* <DEDUP_REMOVED lines=19> */
.L_x_5080:
        /* <DEDUP_REMOVED lines=12> */
.L_x_5081:
        /* <DEDUP_REMOVED lines=43> */
.L_x_5079:
[----:B------:R-:W-:Y:S02]  /*71b0*/  I2FP.F32.U32 R93, R93 ;  /* 0x0000005d005d7245 */ /* 0x000fe40000201000 */
[----:B------:R-:W-:-:S03]  /*71c0*/  PRMT R92, R114, 0x7632, R92 ;  /* 0x00007632725c7816 */ /* 0x000fc6000000005c */
        /* <DEDUP_REMOVED lines=9> */
[----:B------:R-:W-:Y:S01]  /*7260*/  FADD.FTZ R93, R107, R132 ;  /* 0x000000846b5d7221 */ /* 0x000fe20000010000 */
[----:B------:R-:W-:-:S03]  /*7270*/  HFMA2 R132, -RZ, RZ, 0, 1.1920928955078125e-07 ;  /* 0x00000002ff847431 */ /* 0x000fc600000001ff */
        /* <DEDUP_REMOVED lines=13> */
.L_x_5083:
        /* <DEDUP_REMOVED lines=12> */
.L_x_5084:
        /* <DEDUP_REMOVED lines=43> */
.L_x_5082:
        /* <DEDUP_REMOVED lines=20> */
.L_x_5086:
        /* <DEDUP_REMOVED lines=12> */
.L_x_5087:
        /* <DEDUP_REMOVED lines=43> */
.L_x_5085:
[----:B------:R-:W-:Y:S01]  /*7b70*/  I2FP.F32.U32 R93, R109 ;  /* 0x0000006d005d7245 */ /* 0x000fe20000201000 */
[----:B------:R-:W-:Y:S01]  /*7b80*/  IMAD.U32 R109, R115, 0x10000, RZ ;  /* 0x00010000736d7824 */ /* 0x000fe200078e00ff */
[----:B------:R-:W-:Y:S02]  /*7b90*/  @P1 SHF.L.U32 R134, R7, 0x10, RZ ;  /* 0x0000001007861819 */ /* 0x000fe400000006ff */
[----:B------:R-:W-:Y:S01]  /*7ba0*/  MOV R133, R86 ;  /* 0x0000005600857202 */ /* 0x000fe20000000f00 */
        /* <DEDUP_REMOVED lines=20> */
.L_x_5089:
        /* <DEDUP_REMOVED lines=12> */
.L_x_5090:
        /* <DEDUP_REMOVED lines=43> */
.L_x_5088:
        /* <DEDUP_REMOVED lines=19> */
.L_x_5092:
        /* <DEDUP_REMOVED lines=14> */
.L_x_5093:
        /* <DEDUP_REMOVED lines=43> */
.L_x_5091:
        /* <DEDUP_REMOVED lines=8> */
[----:B------:R-:W-:Y:S01]  /*85a0*/  FMUL.FTZ R80, R80, UR5 ;  /* 0x0000000550507c20 */ /* 0x000fe20008410000 */
[----:B------:R-:W-:-:S02]  /*85b0*/  @P1 PRMT R75, R7, 0x7632, R75 ;  /* 0x00007632074b1816 */ /* 0x000fc4000000004b */
[----:B------:R-:W-:Y:S02]  /*85c0*/  SEL R96, RZ, 0x1, P6 ;  /* 0x00000001ff607807 */ /* 0x000fe40003000000 */
[----:B------:R-:W-:Y:S01]  /*85d0*/  FSEL R124, R80, RZ, !P6 ;  /* 0x000000ff507c7208 */ /* 0x000fe20007000000 */
[----:B------:R-:W-:-:S04]  /*85e0*/  @P1 IMAD.U32 R80, R75, 0x10000, RZ ;  /* 0x000100004b501824 */ /* 0x000fc800078e00ff */
[----:B------:R-:W-:-:S04]  /*85f0*/  FADD.FTZ R75, R141, R124 ;  /* 0x0000007c8d4b7221 */ /* 0x000fc80000010000 */
[----:B------:R-:W-:Y:S01]  /*8600*/  @P1 FADD.FTZ R119, R75, R80 ;  /* 0x000000504b771221 */ /* 0x000fe20000010000 */
[----:B------:R-:W-:-:S04]  /*8610*/  @!P1 MOV R119, R75 ;  /* 0x0000004b00779202 */ /* 0x000fc80000000f00 */
[----:B------:R-:W-:-:S04]  /*8620*/  F2FP.BF16.F32.PACK_AB R75, RZ, R119 ;  /* 0x00000077ff4b723e */ /* 0x000fc800000010ff */
[----:B------:R-:W-:-:S07]  /*8630*/  PRMT R75, R127, 0x5410, R75 ;  /* 0x000054107f4b7816 */ /* 0x000fce000000004b */
.L_x_5045:
[----:B------:R-:W-:Y:S01]  /*8640*/  SEL R139, RZ, 0x100, !P0 ;  /* 0x00000100ff8b7807 */ /* 0x000fe20004000000 */
[----:B------:R-:W0:Y:S01]  /*8650*/  LDC.64 R80, c[0x0][0x3a8] ;  /* 0x0000ea00ff507b82 */ /* 0x000e220000000a00 */
[----:B------:R-:W-:Y:S02]  /*8660*/  ISETP.NE.U32.AND P0, PT, R78, RZ, PT ;  /* 0x000000ff4e00720c */ /* 0x000fe40003f05070 */
[----:B------:R-:W-:Y:S02]  /*8670*/  SEL R125, RZ, 0x1000000, !P5 ;  /* 0x01000000ff7d7807 */ /* 0x000fe40006800000 */
[----:B------:R-:W-:Y:S02]  /*8680*/  ISETP.NE.AND.EX P0, PT, R79, RZ, PT, P0 ;  /* 0x000000ff4f00720c */ /* 0x000fe40003f05300 */
[----:B------:R-:W-:Y:S01]  /*8690*/  SEL R124, RZ, 0x10000, !P4 ;  /* 0x00010000ff7c7807 */ /* 0x000fe20006000000 */
[----:B------:R-:W1:Y:S01]  /*86a0*/  LDC.64 R78, c[0x0][0x3b0] ;  /* 0x0000ec00ff4e7b82 */ /* 0x000e620000000a00 */
[----:B------:R-:W-:-:S02]  /*86b0*/  ISETP.NE.AND P5, PT, R129, RZ, PT ;  /* 0x000000ff8100720c */ /* 0x000fc40003fa5270 */
[----:B------:R-:W-:Y:S02]  /*86c0*/  ISETP.NE.AND P4, PT, R140, RZ, PT ;  /* 0x000000ff8c00720c */ /* 0x000fe40003f85270 */
[----:B------:R-:W-:Y:S02]  /*86d0*/  SEL R123, RZ, 0x1000000, !P2 ;  /* 0x01000000ff7b7807 */ /* 0x000fe40005000000 */
[----:B------:R-:W-:Y:S01]  /*86e0*/  SEL R121, RZ, 0x10000, !P4 ;  /* 0x00010000ff797807 */ /* 0x000fe20006000000 */
[----:B------:R-:W2:Y:S01]  /*86f0*/  @P1 LDC.64 R136, c[0x0][0x3a0] ;  /* 0x0000e800ff881b82 */ /* 0x000ea20000000a00 */
[----:B------:R-:W-:Y:S02]  /*8700*/  SEL R120, RZ, 0x100, !P5 ;  /* 0x00000100ff787807 */ /* 0x000fe40006800000 */
[----:B------:R-:W-:Y:S02]  /*8710*/  ISETP.NE.AND P6, PT, R131, RZ, PT ;  /* 0x000000ff8300720c */ /* 0x000fe40003fc5270 */
[----:B------:R-:W-:-:S02]  /*8720*/  LOP3.LUT R139, R139, R125, R124, 0xfe, !PT ;  /* 0x0000007d8b8b7212 */ /* 0x000fc400078efe7c */
[----:B------:R-:W-:Y:S01]  /*8730*/  LOP3.LUT R120, R120, R123, R121, 0xfe, !PT ;  /* 0x0000007b78787212 */ /* 0x000fe200078efe79 */
[C---:B0-----:R-:W-:Y:S01]  /*8740*/  IMAD.WIDE.U32 R124, R97.reuse, 0x10, R80 ;  /* 0x00000010617c7825 */ /* 0x041fe200078e0050 */
[----:B------:R-:W-:Y:S01]  /*8750*/  SEL R138, RZ, 0x1, !P3 ;  /* 0x00000001ff8a7807 */ /* 0x000fe20005800000 */
[----:B------:R-:W0:Y:S01]  /*8760*/  @P0 LDC.64 R134, c[0x0][0x398] ;  /* 0x0000e600ff860b82 */ /* 0x000e220000000a00 */
[----:B------:R-:W-:Y:S01]  /*8770*/  SEL R123, RZ, 0x1, !P6 ;  /* 0x00000001ff7b7807 */ /* 0x000fe20007000000 */
[----:B------:R-:W-:Y:S01]  /*8780*/  VIADD R121, R97, 0x100 ;  /* 0x0000010061797836 */ /* 0x000fe20000000000 */
[----:B------:R-:W-:Y:S01]  /*8790*/  LOP3.LUT R139, R139, R138, RZ, 0xfc, !PT ;  /* 0x0000008a8b8b7212 */ /* 0x000fe200078efcff */
[----:B------:R3:W-:Y:S01]  /*87a0*/  STG.E.128 desc[UR8][R124.64], R72 ;  /* 0x000000487c007986 */ /* 0x0007e2000c101d08 */
[----:B------:R-:W-:Y:S01]  /*87b0*/  LOP3.LUT R138, R120, R123, RZ, 0xfc, !PT ;  /* 0x0000007b788a7212 */ /* 0x000fe200078efcff */
[----:B-1----:R-:W-:-:S04]  /*87c0*/  IMAD.WIDE.U32 R126, R97, 0x8, R78 ;  /* 0x00000008617e7825 */ /* 0x002fc800078e004e */
[C---:B------:R-:W-:Y:S01]  /*87d0*/  IMAD.WIDE.U32 R132, R121.reuse, 0x10, R76 ;  /* 0x0000001079847825 */ /* 0x040fe200078e004c */
[----:B------:R3:W-:Y:S03]  /*87e0*/  STG.E.64 desc[UR8][R126.64], R138 ;  /* 0x0000008a7e007986 */ /* 0x0007e6000c101b08 */
[----:B--2---:R-:W-:-:S04]  /*87f0*/  @P1 IMAD.WIDE.U32 R136, R121, 0x10, R136 ;  /* 0x0000001079881825 */ /* 0x004fc800078e0088 */
[----:B0-----:R-:W-:Y:S01]  /*8800*/  @P0 IMAD.WIDE.U32 R134, R121, 0x10, R134 ;  /* 0x0000001079860825 */ /* 0x001fe200078e0086 */
[----:B---3--:R-:W-:Y:S06]  /*8810*/  @!P0 BRA `(.L_x_5094) ;  /* 0x0000000000508947 */ /* 0x008fec0003800000 */
[----:B------:R-:W-:Y:S01]  /*8820*/  IMAD.U32 R73, R93, 0x10000, RZ ;  /* 0x000100005d497824 */ /* 0x000fe200078e00ff */
        /* <DEDUP_REMOVED lines=19> */
.L_x_5094:
[----:B------:R1:W5:Y:S04]  /*8960*/  @P0 LDG.E.128 R112, desc[UR8][R134.64] ;  /* 0x0000000886700981 */ /* 0x000368000c1e1d00 */
[----:B------:R1:W5:Y:S04]  /*8970*/  @P1 LDG.E.128 R4, desc[UR8][R136.64] ;  /* 0x0000000888041981 */ /* 0x000368000c1e1d00 */
[----:B0-----:R1:W5:Y:S01]  /*8980*/  LDG.E.128 R72, desc[UR8][R132.64] ;  /* 0x0000000884487981 */ /* 0x001362000c1e1d00 */
        /* <DEDUP_REMOVED lines=16> */
.L_x_5097:
        /* <DEDUP_REMOVED lines=12> */
.L_x_5098:
        /* <DEDUP_REMOVED lines=48> */
[----:B------:R-:W-:Y:S01]  /*8e50*/  LOP3.LUT R84, R111, R88, R91, 0x96, !PT ;  /* 0x000000586f547212 */ /* 0x000fe200078e965b */
[----:B------:R-:W-:-:S07]  /*8e60*/  IMAD.MOV.U32 R90, RZ, RZ, RZ ;  /* 0x000000ffff5a7224 */ /* 0x000fce00078e00ff */
.L_x_5096:
[----:B------:R-:W-:Y:S01]  /*8e70*/  I2FP.F32.U32 R87, R87 ;  /* 0x0000005700577245 */ /* 0x000fe20000201000 */
[----:B------:R-:W-:Y:S01]  /*8e80*/  IMAD.MOV.U32 R91, RZ, RZ, 0x2 ;  /* 0x00000002ff5b7424 */ /* 0x000fe200078e00ff */
[----:B------:R-:W-:Y:S02]  /*8e90*/  ISETP.NE.AND P3, PT, R90, 0x1, PT ;  /* 0x000000015a00780c */ /* 0x000fe40003f65270 */
[----:B-----5:R-:W-:Y:S01]  /*8ea0*/  SHF.L.U32 R88, R72, 0x10, RZ ;  /* 0x0000001048587819 */ /* 0x020fe200000006ff */
[----:B------:R-:W-:-:S05]  /*8eb0*/  FFMA.FTZ R87, R87, R118, 1.1641532182693481445e-10 ;  /* 0x2f00000057577423 */ /* 0x000fca0000010076 */
[----:B------:R-:W-:Y:S01]  /*8ec0*/  FSETP.GTU.FTZ.AND P2, PT, R87, UR4, PT ;  /* 0x0000000457007c0b */ /* 0x000fe2000bf5c000 */
[----:B------:R-:W-:Y:S01]  /*8ed0*/  FMUL.FTZ R87, R88, UR5 ;  /* 0x0000000558577c20 */ /* 0x000fe20008410000 */
        /* <DEDUP_REMOVED lines=14> */
.L_x_5100:
        /* <DEDUP_REMOVED lines=12> */
.L_x_5101:
        /* <DEDUP_REMOVED lines=41> */
[----:B------:R-:W-:-:S05]  /*9310*/  VIADD R93, R2, 0xf1bbcdc8 ;  /* 0xf1bbcdc8025d7836 */ /* 0x000fca0000000000 */
[----:B------:R-:W-:Y:S01]  /*9320*/  LOP3.LUT R93, R93, R122, R87, 0x96, !PT ;  /* 0x0000007a5d5d7212 */ /* 0x000fe200078e9657 */
[----:B------:R-:W-:-:S04]  /*9330*/  IMAD.WIDE.U32 R122, R123, -0x326172a9, RZ ;  /* 0xcd9e8d577b7a7825 */ /* 0x000fc800078e00ff */
[----:B------:R-:W-:Y:S02]  /*9340*/  VIADD R87, R2, 0x8ff34781 ;  /* 0x8ff3478102577836 */ /* 0x000fe40000000000 */
[----:B------:R-:W-:-:S03]  /*9350*/  IMAD.WIDE.U32 R92, R93, -0x2daee0ad, RZ ;  /* 0xd2511f535d5c7825 */ /* 0x000fc600078e00ff */
[----:B------:R-:W-:Y:S01]  /*9360*/  LOP3.LUT R82, R87, R86, R123, 0x96, !PT ;  /* 0x0000005657527212 */ /* 0x000fe200078e967b */
[----:B------:R-:W-:Y:S01]  /*9370*/  IMAD.MOV.U32 R120, RZ, RZ, R92 ;  /* 0x000000ffff787224 */ /* 0x000fe200078e005c */
[----:B------:R-:W-:Y:S02]  /*9380*/  MOV R86, R122 ;  /* 0x0000007a00567202 */ /* 0x000fe40000000f00 */
[----:B------:R-:W-:-:S07]  /*9390*/  LOP3.LUT R84, R111, R90, R93, 0x96, !PT ;  /* 0x0000005a6f547212 */ /* 0x000fce00078e965d */
.L_x_5099:
        /* <DEDUP_REMOVED lines=24> */
.L_x_5103:
        /* <DEDUP_REMOVED lines=12> */
.L_x_5104:
        /* <DEDUP_REMOVED lines=50> */
.L_x_5102:
        /* <DEDUP_REMOVED lines=20> */
.L_x_5106:
        /* <DEDUP_REMOVED lines=12> */
.L_x_5107:
[----:B------:R-:W-:Y:S01]  /*9b00*/  IMAD.WIDE.U32 R90, R130, -0x326172a9, RZ ;  /* 0xcd9e8d57825a7825 */ /* 0x000fe200078e00ff */
[----:B------:R-:W-:-:S04]  /*9b10*/  LOP3.LUT R124, R85, R89, R3, 0x96, !PT ;  /* 0x00000059557c7212 */ /* 0x000fc800078e9603 */
        /* <DEDUP_REMOVED lines=48> */
.L_x_5105:
[----:B------:R-:W-:Y:S02]  /*9e20*/  I2FP.F32.U32 R89, R89 ;  /* 0x0000005900597245 */ /* 0x000fe40000201000 */
        /* <DEDUP_REMOVED lines=10> */
[----:B------:R-:W-:-:S03]  /*9ed0*/  IMAD.MOV.U32 R91, RZ, RZ, 0x2 ;  /* 0x00000002ff5b7424 */ /* 0x000fc600078e00ff */
        /* <DEDUP_REMOVED lines=14> */
.L_x_5109:
        /* <DEDUP_REMOVED lines=12> */
.L_x_5110:
[----:B------:R-:W-:Y:S01]  /*a080*/  IMAD.WIDE.U32 R92, R130, -0x326172a9, RZ ;  /* 0xcd9e8d57825c7825 */ /* 0x000fe200078e00ff */
[----:B-1----:R-:W-:Y:S02]  /*a090*/  LOP3.LUT R132, R85, R91, R3, 0x96, !PT ;  /* 0x0000005b55847212 */ /* 0x002fe400078e9603 */
        /* <DEDUP_REMOVED lines=48> */
.L_x_5108:
[----:B------:R-:W-:Y:S01]  /*a3a0*/  I2FP.F32.U32 R89, R89 ;  /* 0x0000005900597245 */ /* 0x000fe20000201000 */
[----:B------:R-:W-:Y:S01]  /*a3b0*/  IMAD.U32 R90, R73, 0x10000, RZ ;  /* 0x00010000495a7824 */ /* 0x000fe200078e00ff */
[----:B------:R-:W-:Y:S01]  /*a3c0*/  ISETP.NE.AND P3, PT, R91, 0x1, PT ;  /* 0x000000015b00780c */ /* 0x000fe20003f65270 */
[----:B------:R-:W-:Y:S02]  /*a3d0*/  HFMA2 R93, -RZ, RZ, 0, 1.1920928955078125e-07 ;  /* 0x00000002ff5d7431 */ /* 0x000fe400000001ff */
        /* <DEDUP_REMOVED lines=17> */
.L_x_5112:
        /* <DEDUP_REMOVED lines=12> */
.L_x_5113:
[----:B------:R-:W-:Y:S01]  /*a5b0*/  IMAD.WIDE.U32 R124, R130, -0x326172a9, RZ ;  /* 0xcd9e8d57827c7825 */ /* 0x000fe200078e00ff */
[----:B-1----:R-:W-:-:S03]  /*a5c0*/  LOP3.LUT R134, R85, R93, R3, 0x96, !PT ;  /* 0x0000005d55867212 */ /* 0x002fc600078e9603 */
        /* <DEDUP_REMOVED lines=48> */
.L_x_5111:
[----:B------:R-:W-:Y:S01]  /*a8d0*/  I2FP.F32.U32 R73, R73 ;  /* 0x0000004900497245 */ /* 0x000fe20000201000 */
[----:B------:R-:W-:Y:S01]  /*a8e0*/  @P1 IMAD.U32 R96, R5, 0x10000, RZ ;  /* 0x0001000005601824 */ /* 0x000fe200078e00ff */
[----:B------:R-:W-:Y:S02]  /*a8f0*/  SHF.L.U32 R91, R113, 0x10, RZ ;  /* 0x00000010715b7819 */ /* 0x000fe400000006ff */
[----:B------:R-:W-:Y:S01]  /*a900*/  ISETP.NE.AND P3, PT, R93, 0x1, PT ;  /* 0x000000015d00780c */ /* 0x000fe20003f65270 */
[----:B------:R-:W-:Y:S02]  /*a910*/  FFMA.FTZ R73, R73, R118, 1.1641532182693481445e-10 ;  /* 0x2f00000049497423 */ /* 0x000fe40000010076 */
[----:B------:R-:W-:-:S03]  /*a920*/  FMUL.FTZ R91, R91, UR5 ;  /* 0x000000055b5b7c20 */ /* 0x000fc60008410000 */
[----:B------:R-:W-:-:S04]  /*a930*/  FSETP.GTU.FTZ.AND P2, PT, R73, UR4, PT ;  /* 0x0000000449007c0b */ /* 0x000fc8000bf5c000 */
[----:B------:R-:W-:Y:S01]  /*a940*/  FSEL R92, R91, RZ, !P2 ;  /* 0x000000ff5b5c7208 */ /* 0x000fe20005000000 */
[----:B------:R-:W-:-:S04]  /*a950*/  IMAD.MOV.U32 R91, RZ, RZ, R86 ;  /* 0x000000ffff5b7224 */ /* 0x000fc800078e0056 */
[----:B------:R-:W-:Y:S01]  /*a960*/  FADD.FTZ R73, R89, R92 ;  /* 0x0000005c59497221 */ /* 0x000fe20000010000 */
[----:B------:R-:W-:Y:S02]  /*a970*/  SEL R89, RZ, 0x1, P2 ;  /* 0x00000001ff597807 */ /* 0x000fe40001000000 */
[----:B------:R-:W-:Y:S01]  /*a980*/  MOV R92, 0x2 ;  /* 0x00000002005c7802 */ /* 0x000fe20000000f00 */
        /* <DEDUP_REMOVED lines=12> */
.L_x_5115:
        /* <DEDUP_REMOVED lines=12> */
.L_x_5116:
[----:B-1----:R-:W-:Y:S01]  /*ab10*/  IMAD.WIDE.U32 R132, R130, -0x326172a9, RZ ;  /* 0xcd9e8d5782847825 */ /* 0x002fe200078e00ff */
        /* <DEDUP_REMOVED lines=49> */
.L_x_5114:
        /* <DEDUP_REMOVED lines=8> */
[----:B------:R-:W-:Y:S01]  /*aeb0*/  IMAD.MOV.U32 R90, RZ, RZ, R86 ;  /* 0x000000ffff5a7224 */ /* 0x000fe200078e0056 */
        /* <DEDUP_REMOVED lines=11> */
.L_x_5118:
        /* <DEDUP_REMOVED lines=12> */
.L_x_5119:
[----:B------:R-:W-:Y:S01]  /*b030*/  IMAD.WIDE.U32 R92, R130, -0x326172a9, RZ ;  /* 0xcd9e8d57825c7825 */ /* 0x000fe200078e00ff */
[----:B-1----:R-:W-:-:S03]  /*b040*/  LOP3.LUT R134, R85, R91, R3, 0x96, !PT ;  /* 0x0000005b55867212 */ /* 0x002fc600078e9603 */
[----:B------:R-:W-:Y:S02]  /*b050*/  HFMA2 R124, -RZ, RZ, 0, 0 ;  /* 0x00000000ff7c7431 */ /* 0x000fe400000001ff */
        /* <DEDUP_REMOVED lines=47> */
.L_x_5117:
        /* <DEDUP_REMOVED lines=12> */
[----:B------:R-:W-:Y:S02]  /*b410*/  SEL R90, RZ, 0x1, P2 ;  /* 0x00000001ff5a7807 */ /* 0x000fe40001000000 */
[----:B------:R-:W-:Y:S02]  /*b420*/  ISETP.NE.AND P2, PT, R124, 0x1, PT ;  /* 0x000000017c00780c */ /* 0x000fe40003f45270 */
        /* <DEDUP_REMOVED lines=12> */
.L_x_5121:
        /* <DEDUP_REMOVED lines=12> */
.L_x_5122:
[----:B-1----:R-:W-:Y:S01]  /*b5b0*/  IMAD.WIDE.U32 R132, R130, -0x326172a9, RZ ;  /* 0xcd9e8d5782847825 */ /* 0x002fe200078e00ff */
        /* <DEDUP_REMOVED lines=49> */
.L_x_5120:
[----:B------:R-:W-:Y:S01]  /*b8d0*/  I2FP.F32.U32 R91, R91 ;  /* 0x0000005b005b7245 */ /* 0x000fe20000201000 */
[----:B------:R-:W-:Y:S01]  /*b8e0*/  IMAD.U32 R92, R74, 0x10000, RZ ;  /* 0x000100004a5c7824 */ /* 0x000fe200078e00ff */
[----:B------:R-:W-:Y:S01]  /*b8f0*/  ISETP.NE.AND P3, PT, R126, 0x1, PT ;  /* 0x000000017e00780c */ /* 0x000fe20003f65270 */
[----:B------:R-:W-:Y:S02]  /*b900*/  IMAD.MOV.U32 R124, RZ, RZ, 0x2 ;  /* 0x00000002ff7c7424 */ /* 0x000fe400078e00ff */
[----:B------:R-:W-:Y:S01]  /*b910*/  FFMA.FTZ R91, R91, R118, 1.1641532182693481445e-10 ;  /* 0x2f0000005b5b7423 */ /* 0x000fe20000010076 */
[----:B------:R-:W-:Y:S01]  /*b920*/  FMUL.FTZ R93, R92, UR5 ;  /* 0x000000055c5d7c20 */ /* 0x000fe20008410000 */
[----:B------:R-:W-:Y:S02]  /*b930*/  PRMT R92, R74, 0x7632, R92 ;  /* 0x000076324a5c7816 */ /* 0x000fe4000000005c */
        /* <DEDUP_REMOVED lines=13> */
.L_x_5124:
[----:B------:R-:W-:-:S04]  /*ba10*/  VIADD R128, R128, 0x1 ;  /* 0x0000000180807836 */ /* 0x000fc80000000000 */
[C---:B-1----:R-:W-:Y:S01]  /*ba20*/  IMAD.WIDE.U32 R132, R128.reuse, -0x2daee0ad, RZ ;  /* 0xd2511f5380847825 */ /* 0x042fe200078e00ff */
        /* <DEDUP_REMOVED lines=10> */
.L_x_5125:
        /* <DEDUP_REMOVED lines=50> */
.L_x_5123:
[----:B------:R-:W-:Y:S01]  /*bdf0*/  I2FP.F32.U32 R91, R74 ;  /* 0x0000004a005b7245 */ /* 0x000fe20000201000 */
[----:B------:R-:W-:Y:S01]  /*be00*/  IMAD.U32 R74, R114, 0x10000, RZ ;  /* 0x00010000724a7824 */ /* 0x000fe200078e00ff */
[----:B------:R-:W-:Y:S01]  /*be10*/  @P1 SHF.L.U32 R131, R6, 0x10, RZ ;  /* 0x0000001006831819 */ /* 0x000fe200000006ff */
[----:B-1----:R-:W-:Y:S02]  /*be20*/  IMAD.MOV.U32 R132, RZ, RZ, 0x2 ;  /* 0x00000002ff847424 */ /* 0x002fe400078e00ff */
        /* <DEDUP_REMOVED lines=20> */
.L_x_5127:
        /* <DEDUP_REMOVED lines=12> */
.L_x_5128:
        /* <DEDUP_REMOVED lines=50> */
.L_x_5126:
        /* <DEDUP_REMOVED lines=19> */
.L_x_5130:
        /* <DEDUP_REMOVED lines=12> */
.L_x_5131:
        /* <DEDUP_REMOVED lines=50> */
.L_x_5129:
        /* <DEDUP_REMOVED lines=26> */
.L_x_5133:
        /* <DEDUP_REMOVED lines=12> */
.L_x_5134:
        /* <DEDUP_REMOVED lines=50> */
.L_x_5132:
        /* <DEDUP_REMOVED lines=20> */
.L_x_5136:
        /* <DEDUP_REMOVED lines=12> */
.L_x_5137:
        /* <DEDUP_REMOVED lines=50> */
.L_x_5135:
[----:B------:R-:W-:Y:S01]  /*d300*/  I2FP.F32.U32 R93, R132 ;  /* 0x00000084005d7245 */ /* 0x000fe20000201000 */
[----:B------:R-:W-:Y:S02]  /*d310*/  IMAD.U32 R132, R115, 0x10000, RZ ;  /* 0x0001000073847824 */ /* 0x000fe400078e00ff */
[----:B------:R-:W-:Y:S02]  /*d320*/  @P1 IMAD.U32 R137, R7, 0x10000, RZ ;  /* 0x0001000007891824 */ /* 0x000fe400078e00ff */
[----:B------:R-:W-:Y:S01]  /*d330*/  FFMA.FTZ R93, R93, R118, 1.1641532182693481445e-10 ;  /* 0x2f0000005d5d7423 */ /* 0x000fe20000010076 */
[----:B------:R-:W-:Y:S01]  /*d340*/  FMUL.FTZ R132, R132, UR5 ;  /* 0x0000000584847c20 */ /* 0x000fe20008410000 */
[----:B------:R-:W-:-:S03]  /*d350*/  IMAD.MOV.U32 R136, RZ, RZ, 0x2 ;  /* 0x00000002ff887424 */ /* 0x000fc600078e00ff */
[----:B------:R-:W-:-:S04]  /*d360*/  FSETP.GTU.FTZ.AND P5, PT, R93, UR4, PT ;  /* 0x000000045d007c0b */ /* 0x000fc8000bfbc000 */
[----:B------:R-:W-:Y:S01]  /*d370*/  FSEL R135, R132, RZ, !P5 ;  /* 0x000000ff84877208 */ /* 0x000fe20006800000 */
[----:B------:R-:W-:Y:S01]  /*d380*/  IMAD.MOV.U32 R132, RZ, RZ, R86 ;  /* 0x000000ffff847224 */ /* 0x000fe200078e0056 */
        /* <DEDUP_REMOVED lines=15> */
.L_x_5139:
        /* <DEDUP_REMOVED lines=12> */
.L_x_5140:
        /* <DEDUP_REMOVED lines=50> */
.L_x_5138:
        /* <DEDUP_REMOVED lines=19> */
.L_x_5142:
        /* <DEDUP_REMOVED lines=14> */
.L_x_5143:
        /* <DEDUP_REMOVED lines=50> */
.L_x_5141:
        /* <DEDUP_REMOVED lines=11> */
[----:B------:R-:W-:Y:S02]  /*de40*/  @P1 PRMT R132, R7, 0x7632, R132 ;  /* 0x0000763207841816 */ /* 0x000fe40000000084 */
[----:B------:R-:W-:Y:S02]  /*de50*/  PRMT R96, R75, 0x7610, R96 ;  /* 0x000076104b607816 */ /* 0x000fe40000000060 */
[----:B------:R-:W-:Y:S01]  /*de60*/  @P1 SHF.L.U32 R137, R132, 0x10, RZ ;  /* 0x0000001084891819 */ /* 0x000fe200000006ff */
[----:B------:R-:W-:-:S04]  /*de70*/  FADD.FTZ R132, R134, R139 ;  /* 0x0000008b86847221 */ /* 0x000fc80000010000 */
[----:B------:R-:W-:Y:S01]  /*de80*/  @P1 FADD.FTZ R137, R132, R137 ;  /* 0x0000008984891221 */ /* 0x000fe20000010000 */
[----:B------:R-:W-:-:S05]  /*de90*/  @!P1 IMAD.MOV.U32 R137, RZ, RZ, R132 ;  /* 0x000000ffff899224 */ /* 0x000fca00078e0084 */
[----:B------:R-:W-:-:S04]  /*dea0*/  F2FP.BF16.F32.PACK_AB R132, RZ, R137 ;  /* 0x00000089ff84723e */ /* 0x000fc800000010ff */
[----:B------:R-:W-:Y:S01]  /*deb0*/  PRMT R75, R126, 0x5410, R132 ;  /* 0x000054107e4b7816 */ /* 0x000fe20000000084 */
[----:B------:R-:W-:Y:S06]  /*dec0*/  BRA `(.L_x_5144) ;  /* 0x0000002800cc7947 */ /* 0x000fec0003800000 */
.L_x_5095:
        /* <DEDUP_REMOVED lines=15> */
.L_x_5146:
        /* <DEDUP_REMOVED lines=12> */
.L_x_5147:
        /* <DEDUP_REMOVED lines=50> */
.L_x_5145:
[----:B------:R-:W-:Y:S01]  /*e3a0*/  I2FP.F32.U32 R123, R123 ;  /* 0x0000007b007b7245 */ /* 0x000fe20000201000 */
[----:B-----5:R-:W-:Y:S01]  /*e3b0*/  IMAD.U32 R122, R72, 0x10000, RZ ;  /* 0x00010000487a7824 */ /* 0x020fe200078e00ff */
[----:B------:R-:W-:Y:S01]  /*e3c0*/  ISETP.NE.AND P3, PT, R125, 0x1, PT ;  /* 0x000000017d00780c */ /* 0x000fe20003f65270 */
[----:B------:R-:W-:Y:S01]  /*e3d0*/  IMAD.MOV.U32 R126, RZ, RZ, 0x2 ;  /* 0x00000002ff7e7424 */ /* 0x000fe200078e00ff */
[----:B------:R-:W-:Y:S01]  /*e3e0*/  @P1 SHF.L.U32 R124, R4, 0x10, RZ ;  /* 0x00000010047c1819 */ /* 0x000fe200000006ff */
[----:B------:R-:W-:Y:S01]  /*e3f0*/  FFMA.FTZ R123, R123, R118, 1.1641532182693481445e-10 ;  /* 0x2f0000007b7b7423 */ /* 0x000fe20000010076 */
[----:B------:R-:W-:Y:S01]  /*e400*/  FMUL.FTZ R122, R122, UR5 ;  /* 0x000000057a7a7c20 */ /* 0x000fe20008410000 */
[----:B------:R-:W-:-:S03]  /*e410*/  PRMT R72, R72, 0x7632, R72 ;  /* 0x0000763248487816 */ /* 0x000fc60000000048 */
        /* <DEDUP_REMOVED lines=16> */
.L_x_5149:
        /* <DEDUP_REMOVED lines=12> */
.L_x_5150:
        /* <DEDUP_REMOVED lines=50> */
.L_x_5148:
        /* <DEDUP_REMOVED lines=24> */
.L_x_5152:
        /* <DEDUP_REMOVED lines=12> */
.L_x_5153:
[----:B-1----:R-:W-:Y:S01]  /*eb40*/  IMAD.WIDE.U32 R132, R130, -0x326172a9, RZ ;  /* 0xcd9e8d5782847825 */ /* 0x002fe200078e00ff */
        /* <DEDUP_REMOVED lines=49> */
.L_x_5151:
        /* <DEDUP_REMOVED lines=9> */
[----:B------:R-:W-:Y:S02]  /*eef0*/  FSEL R125, R124, RZ, !P2 ;  /* 0x000000ff7c7d7208 */ /* 0x000fe40005000000 */
[----:B------:R-:W-:-:S03]  /*ef00*/  PLOP3.LUT P2, PT, P2, PT, PT, 0x8, 0x80 ;  /* 0x000000000080781c */ /* 0x000fc6000174e170 */
[----:B------:R-:W-:Y:S01]  /*ef10*/  @P1 FADD.FTZ R125, R126, R125 ;  /* 0x0000007d7e7d1221 */ /* 0x000fe20000010000 */
[----:B------:R-:W-:Y:S02]  /*ef20*/  P2R R142, PR, RZ, 0x4 ;  /* 0x00000004ff8e7803 */ /* 0x000fe40000000000 */
        /* <DEDUP_REMOVED lines=11> */
.L_x_5155:
        /* <DEDUP_REMOVED lines=12> */
.L_x_5156:
        /* <DEDUP_REMOVED lines=50> */
.L_x_5154:
[----:B------:R-:W-:Y:S01]  /*f3c0*/  I2FP.F32.U32 R129, R126 ;  /* 0x0000007e00817245 */ /* 0x000fe20000201000 */
[----:B------:R-:W-:Y:S01]  /*f3d0*/  IMAD.U32 R73, R73, 0x10000, RZ ;  /* 0x0001000049497824 */ /* 0x000fe200078e00ff */
[----:B------:R-:W-:Y:S01]  /*f3e0*/  ISETP.NE.AND P2, PT, R131, 0x1, PT ;  /* 0x000000018300780c */ /* 0x000fe20003f45270 */
[----:B-1----:R-:W-:Y:S01]  /*f3f0*/  IMAD.MOV.U32 R133, RZ, RZ, 0x2 ;  /* 0x00000002ff857424 */ /* 0x002fe200078e00ff */
        /* <DEDUP_REMOVED lines=20> */
.L_x_5158:
        /* <DEDUP_REMOVED lines=12> */
.L_x_5159:
        /* <DEDUP_REMOVED lines=50> */
.L_x_5157:
[----:B------:R-:W-:Y:S01]  /*f920*/  I2FP.F32.U32 R131, R126 ;  /* 0x0000007e00837245 */ /* 0x000fe20000201000 */
[----:B------:R-:W-:Y:S01]  /*f930*/  IMAD.U32 R126, R74, 0x10000, RZ ;  /* 0x000100004a7e7824 */ /* 0x000fe200078e00ff */
[----:B------:R-:W-:Y:S01]  /*f940*/  ISETP.NE.AND P3, PT, R133, 0x1, PT ;  /* 0x000000018500780c */ /* 0x000fe20003f65270 */
[----:B------:R-:W-:Y:S01]  /*f950*/  @P1 IMAD.U32 R132, R6, 0x10000, RZ ;  /* 0x0001000006841824 */ /* 0x000fe200078e00ff */
[----:B------:R-:W-:Y:S01]  /*f960*/  MOV R134, 0x2 ;  /* 0x0000000200867802 */ /* 0x000fe20000000f00 */
[----:B------:R-:W-:Y:S01]  /*f970*/  FFMA.FTZ R131, R131, R118, 1.1641532182693481445e-10 ;  /* 0x2f00000083837423 */ /* 0x000fe20000010076 */
[----:B------:R-:W-:-:S04]  /*f980*/  FMUL.FTZ R126, R126, UR5 ;  /* 0x000000057e7e7c20 */ /* 0x000fc80008410000 */
[----:B------:R-:W-:-:S04]  /*f990*/  FSETP.GTU.FTZ.AND P2, PT, R131, UR4, PT ;  /* 0x0000000483007c0b */ /* 0x000fc8000bf5c000 */
[----:B------:R-:W-:Y:S02]  /*f9a0*/  FSEL R131, R126, RZ, !P2 ;  /* 0x000000ff7e837208 */ /* 0x000fe40005000000 */
[----:B------:R-:W-:Y:S02]  /*f9b0*/  PRMT R126, R74, 0x7632, R126 ;  /* 0x000076324a7e7816 */ /* 0x000fe4000000007e */
[----:B------:R-:W-:Y:S01]  /*f9c0*/  PLOP3.LUT P2, PT, P2, PT, PT, 0x8, 0x80 ;  /* 0x000000000080781c */ /* 0x000fe2000174e170 */
        /* <DEDUP_REMOVED lines=12> */
.L_x_5161:
        /* <DEDUP_REMOVED lines=12> */
.L_x_5162:
        /* <DEDUP_REMOVED lines=50> */
.L_x_5160:
        /* <DEDUP_REMOVED lines=23> */
.L_x_5164:
        /* <DEDUP_REMOVED lines=12> */
.L_x_5165:
        /* <DEDUP_REMOVED lines=50> */
.L_x_5163:
        /* <DEDUP_REMOVED lines=23> */
.L_x_5167:
        /* <DEDUP_REMOVED lines=12> */
.L_x_5168:
        /* <DEDUP_REMOVED lines=50> */
.L_x_5166:
        /* <DEDUP_REMOVED lines=15> */
.L_x_5144:
[----:B------:R-:W-:Y:S01]  /*10a00*/  SEL R132, RZ, 0x1000000, !P5 ;  /* 0x01000000ff847807 */ /* 0x000fe20006800000 */
[----:B------:R-:W0:Y:S01]  /*10a10*/  @P0 LDC.64 R146, c[0x0][0x398] ;  /* 0x0000e600ff920b82 */ /* 0x000e220000000a00 */
[----:B------:R-:W-:Y:S02]  /*10a20*/  SEL R126, RZ, 0x10000, !P4 ;  /* 0x00010000ff7e7807 */ /* 0x000fe40006000000 */
[----:B------:R-:W-:Y:S02]  /*10a30*/  SEL R151, RZ, 0x100, !P3 ;  /* 0x00000100ff977807 */ /* 0x000fe40005800000 */
[----:B------:R-:W-:Y:S02]  /*10a40*/  ISETP.NE.AND P5, PT, R141, RZ, PT ;  /* 0x000000ff8d00720c */ /* 0x000fe40003fa5270 */
[----:B------:R-:W-:Y:S01]  /*10a50*/  ISETP.NE.AND P4, PT, R142, RZ, PT ;  /* 0x000000ff8e00720c */ /* 0x000fe20003f85270 */
[----:B------:R-:W1:Y:S01]  /*10a60*/  @P1 LDC.64 R148, c[0x0][0x3a0] ;  /* 0x0000e800ff941b82 */ /* 0x000e620000000a00 */
[----:B------:R-:W-:-:S02]  /*10a70*/  ISETP.NE.AND P3, PT, R143, RZ, PT ;  /* 0x000000ff8f00720c */ /* 0x000fc40003f65270 */
[----:B------:R-:W-:Y:S01]  /*10a80*/  ISETP.NE.AND P6, PT, R140, RZ, PT ;  /* 0x000000ff8c00720c */ /* 0x000fe20003fc5270 */
[----:B------:R-:W-:Y:S01]  /*10a90*/  IMAD.WIDE.U32 R140, R121, 0x10, R80 ;  /* 0x00000010798c7825 */ /* 0x000fe200078e0050 */
[----:B------:R-:W-:Y:S02]  /*10aa0*/  SEL R124, RZ, 0x1000000, !P3 ;  /* 0x01000000ff7c7807 */ /* 0x000fe40005800000 */
[----:B------:R-:W-:Y:S02]  /*10ab0*/  SEL R139, RZ, 0x10000, !P4 ;  /* 0x00010000ff8b7807 */ /* 0x000fe40006000000 */
[----:B------:R-:W-:Y:S01]  /*10ac0*/  SEL R122, RZ, 0x100, !P5 ;  /* 0x00000100ff7a7807 */ /* 0x000fe20006800000 */
[----:B------:R2:W-:Y:S01]  /*10ad0*/  STG.E.128 desc[UR8][R140.64], R72 ;  /* 0x000000488c007986 */ /* 0x0005e2000c101d08 */
[----:B------:R-:W-:Y:S02]  /*10ae0*/  LOP3.LUT R151, R151, R132, R126, 0xfe, !PT ;  /* 0x0000008497977212 */ /* 0x000fe400078efe7e */
[----:B------:R-:W-:-:S02]  /*10af0*/  SEL R150, RZ, 0x1, !P2 ;  /* 0x00000001ff967807 */ /* 0x000fc40005000000 */
[----:B------:R-:W-:Y:S02]  /*10b00*/  LOP3.LUT R122, R122, R124, R139, 0xfe, !PT ;  /* 0x0000007c7a7a7212 */ /* 0x000fe400078efe8b */
[----:B------:R-:W-:Y:S02]  /*10b10*/  SEL R143, RZ, 0x1, !P6 ;  /* 0x00000001ff8f7807 */ /* 0x000fe40007000000 */
[----:B------:R-:W-:Y:S02]  /*10b20*/  LOP3.LUT R151, R151, R150, RZ, 0xfc, !PT ;  /* 0x0000009697977212 */ /* 0x000fe400078efcff */
[----:B------:R-:W-:Y:S01]  /*10b30*/  LOP3.LUT R150, R122, R143, RZ, 0xfc, !PT ;  /* 0x0000008f7a967212 */ /* 0x000fe200078efcff */
[----:B------:R-:W-:Y:S01]  /*10b40*/  IMAD.WIDE.U32 R142, R121, 0x8, R78 ;  /* 0x00000008798e7825 */ /* 0x000fe200078e004e */
[----:B------:R-:W-:-:S04]  /*10b50*/  IADD3 R139, PT, PT, R97, 0x200, RZ ;  /* 0x00000200618b7810 */ /* 0x000fc80007ffe0ff */
[----:B------:R2:W-:Y:S01]  /*10b60*/  STG.E.64 desc[UR8][R142.64], R150 ;  /* 0x000000968e007986 */ /* 0x0005e2000c101b08 */
[----:B------:R-:W-:-:S04]  /*10b70*/  IMAD.WIDE.U32 R144, R139, 0x10, R76 ;  /* 0x000000108b907825 */ /* 0x000fc800078e004c */
[----:B0-----:R-:W-:-:S04]  /*10b80*/  @P0 IMAD.WIDE.U32 R146, R139, 0x10, R146 ;  /* 0x000000108b920825 */ /* 0x001fc800078e0092 */
[----:B-1----:R-:W-:Y:S01]  /*10b90*/  @P1 IMAD.WIDE.U32 R148, R139, 0x10, R148 ;  /* 0x000000108b941825 */ /* 0x002fe200078e0094 */
[----:B--2---:R-:W-:Y:S06]  /*10ba0*/  @!P0 BRA `(.L_x_5169) ;  /* 0x0000000000508947 */ /* 0x004fec0003800000 */
[----:B------:R-:W-:Y:S01]  /*10bb0*/  IMAD.U32 R73, R93, 0x10000, RZ ;  /* 0x000100005d497824 */ /* 0x000fe200078e00ff */
        /* <DEDUP_REMOVED lines=19> */
.L_x_5169:
[----:B------:R1:W5:Y:S04]  /*10cf0*/  @P0 LDG.E.128 R112, desc[UR8][R146.64] ;  /* 0x0000000892700981 */ /* 0x000368000c1e1d00 */
[----:B------:R1:W5:Y:S04]  /*10d00*/  @P1 LDG.E.128 R4, desc[UR8][R148.64] ;  /* 0x0000000894041981 */ /* 0x000368000c1e1d00 */
[----:B0-----:R1:W5:Y:S01]  /*10d10*/  LDG.E.128 R72, desc[UR8][R144.64] ;  /* 0x0000000890487981 */ /* 0x001362000c1e1d00 */
        /* <DEDUP_REMOVED lines=16> */
.L_x_5172:
        /* <DEDUP_REMOVED lines=12> */
.L_x_5173:
        /* <DEDUP_REMOVED lines=50> */
.L_x_5171:
[----:B------:R-:W-:Y:S01]  /*11200*/  I2FP.F32.U32 R87, R87 ;  /* 0x0000005700577245 */ /* 0x000fe20000201000 */
[----:B-----5:R-:W-:Y:S01]  /*11210*/  IMAD.U32 R88, R72, 0x10000, RZ ;  /* 0x0001000048587824 */ /* 0x020fe200078e00ff */
        /* <DEDUP_REMOVED lines=19> */
.L_x_5175:
        /* <DEDUP_REMOVED lines=12> */
.L_x_5176:
        /* <DEDUP_REMOVED lines=50> */
.L_x_5174:
        /* <DEDUP_REMOVED lines=24> */
.L_x_5178:
        /* <DEDUP_REMOVED lines=12> */
.L_x_5179:
        /* <DEDUP_REMOVED lines=50> */
.L_x_5177:
        /* <DEDUP_REMOVED lines=20> */
.L_x_5181:
        /* <DEDUP_REMOVED lines=12> */
.L_x_5182:
        /* <DEDUP_REMOVED lines=50> */
.L_x_5180:
        /* <DEDUP_REMOVED lines=11> */
[----:B------:R-:W-:-:S03]  /*12260*/  IMAD.MOV.U32 R91, RZ, RZ, 0x2 ;  /* 0x00000002ff5b7424 */ /* 0x000fc600078e00ff */
        /* <DEDUP_REMOVED lines=14> */
.L_x_5184:
        /* <DEDUP_REMOVED lines=12> */
.L_x_5185:
        /* <DEDUP_REMOVED lines=50> */
.L_x_5183:
[----:B------:R-:W-:Y:S01]  /*12730*/  I2FP.F32.U32 R89, R89 ;  /* 0x0000005900597245 */ /* 0x000fe20000201000 */
[----:B------:R-:W-:Y:S01]  /*12740*/  IMAD.U32 R90, R73, 0x10000, RZ ;  /* 0x00010000495a7824 */ /* 0x000fe200078e00ff */
[----:B------:R-:W-:Y:S01]  /*12750*/  ISETP.NE.AND P3, PT, R91, 0x1, PT ;  /* 0x000000015b00780c */ /* 0x000fe20003f65270 */
[----:B------:R-:W-:Y:S02]  /*12760*/  IMAD.MOV.U32 R93, RZ, RZ, 0x2 ;  /* 0x00000002ff5d7424 */ /* 0x000fe400078e00ff */
[----:B------:R-:W-:-:S05]  /*12770*/  FFMA.FTZ R89, R89, R118, 1.1641532182693481445e-10 ;  /* 0x2f00000059597423 */ /* 0x000fca0000010076 */
[----:B------:R-:W-:Y:S01]  /*12780*/  FSETP.GTU.FTZ.AND P2, PT, R89, UR4, PT ;  /* 0x0000000459007c0b */ /* 0x000fe2000bf5c000 */
[----:B------:R-:W-:Y:S01]  /*12790*/  FMUL.FTZ R89, R90, UR5 ;  /* 0x000000055a597c20 */ /* 0x000fe20008410000 */
[----:B------:R-:W-:Y:S02]  /*127a0*/  PRMT R90, R73, 0x7632, R90 ;  /* 0x00007632495a7816 */ /* 0x000fe4000000005a */
[----:B------:R-:W-:Y:S02]  /*127b0*/  PLOP3.LUT P4, PT, P2, PT, PT, 0x8, 0x80 ;  /* 0x000000000080781c */ /* 0x000fe4000178e170 */
[----:B------:R-:W-:Y:S02]  /*127c0*/  MOV R73, R86 ;  /* 0x0000005600497202 */ /* 0x000fe40000000f00 */
        /* <DEDUP_REMOVED lines=11> */
.L_x_5187:
        /* <DEDUP_REMOVED lines=12> */
.L_x_5188:
[----:B-1----:R-:W-:Y:S01]  /*12940*/  IMAD.WIDE.U32 R144, R130, -0x326172a9, RZ ;  /* 0xcd9e8d5782907825 */ /* 0x002fe200078e00ff */
[----:B------:R-:W-:Y:S02]  /*12950*/  LOP3.LUT R148, R85, R93, R3, 0x96, !PT ;  /* 0x0000005d55947212 */ /* 0x000fe400078e9603 */
[C---:B------:R-:W-:Y:S01]  /*12960*/  IADD3 R73, PT, PT, R2.reuse, 0x3c6ef372, RZ ;  /* 0x3c6ef37202497810 */ /* 0x040fe20007ffe0ff */
        /* <DEDUP_REMOVED lines=47> */
.L_x_5186:
[----:B------:R-:W-:Y:S01]  /*12c60*/  I2FP.F32.U32 R73, R73 ;  /* 0x0000004900497245 */ /* 0x000fe20000201000 */
[----:B------:R-:W-:Y:S01]  /*12c70*/  IMAD.U32 R91, R113, 0x10000, RZ ;  /* 0x00010000715b7824 */ /* 0x000fe200078e00ff */
[----:B------:R-:W-:Y:S02]  /*12c80*/  ISETP.NE.AND P3, PT, R93, 0x1, PT ;  /* 0x000000015d00780c */ /* 0x000fe40003f65270 */
[----:B------:R-:W-:Y:S01]  /*12c90*/  @P1 SHF.L.U32 R96, R5, 0x10, RZ ;  /* 0x0000001005601819 */ /* 0x000fe200000006ff */
[----:B------:R-:W-:Y:S01]  /*12ca0*/  FFMA.FTZ R73, R73, R118, 1.1641532182693481445e-10 ;  /* 0x2f00000049497423 */ /* 0x000fe20000010076 */
[----:B------:R-:W-:-:S04]  /*12cb0*/  FMUL.FTZ R91, R91, UR5 ;  /* 0x000000055b5b7c20 */ /* 0x000fc80008410000 */
[----:B------:R-:W-:-:S04]  /*12cc0*/  FSETP.GTU.FTZ.AND P2, PT, R73, UR4, PT ;  /* 0x0000000449007c0b */ /* 0x000fc8000bf5c000 */
[----:B------:R-:W-:Y:S02]  /*12cd0*/  FSEL R92, R91, RZ, !P2 ;  /* 0x000000ff5b5c7208 */ /* 0x000fe40005000000 */
[----:B------:R-:W-:-:S03]  /*12ce0*/  MOV R91, R86 ;  /* 0x00000056005b7202 */ /* 0x000fc60000000f00 */
[----:B------:R-:W-:Y:S01]  /*12cf0*/  FADD.FTZ R73, R89, R92 ;  /* 0x0000005c59497221 */ /* 0x000fe20000010000 */
[----:B------:R-:W-:Y:S01]  /*12d00*/  SEL R89, RZ, 0x1, P2 ;  /* 0x00000001ff597807 */ /* 0x000fe20001000000 */
[----:B------:R-:W-:Y:S02]  /*12d10*/  IMAD.MOV.U32 R92, RZ, RZ, 0x2 ;  /* 0x00000002ff5c7424 */ /* 0x000fe400078e00ff */
[--C-:B-1----:R-:W-:Y:S01]  /*12d20*/  @P1 FADD.FTZ R145, R96, R73.reuse ;  /* 0x0000004960911221 */ /* 0x102fe20000010000 */
        /* <DEDUP_REMOVED lines=11> */
.L_x_5190:
        /* <DEDUP_REMOVED lines=12> */
.L_x_5191:
        /* <DEDUP_REMOVED lines=50> */
.L_x_5189:
[----:B------:R-:W-:Y:S01]  /*131c0*/  I2FP.F32.U32 R91, R91 ;  /* 0x0000005b005b7245 */ /* 0x000fe20000201000 */
[----:B------:R-:W-:Y:S01]  /*131d0*/  IMAD.U32 R90, R90, 0x10000, RZ ;  /* 0x000100005a5a7824 */ /* 0x000fe200078e00ff */
[----:B------:R-:W-:Y:S01]  /*131e0*/  ISETP.NE.AND P2, PT, R92, 0x1, PT ;  /* 0x000000015c00780c */ /* 0x000fe20003f45270 */
[----:B------:R-:W-:Y:S02]  /*131f0*/  HFMA2 R124, -RZ, RZ, 0, 1.1920928955078125e-07 ;  /* 0x00000002ff7c7431 */ /* 0x000fe400000001ff */
[----:B------:R-:W-:Y:S01]  /*13200*/  FFMA.FTZ R91, R91, R118, 1.1641532182693481445e-10 ;  /* 0x2f0000005b5b7423 */ /* 0x000fe20000010076 */
[----:B------:R-:W-:-:S04]  /*13210*/  FMUL.FTZ R90, R90, UR5 ;  /* 0x000000055a5a7c20 */ /* 0x000fc80008410000 */
        /* <DEDUP_REMOVED lines=14> */
.L_x_5193:
        /* <DEDUP_REMOVED lines=12> */
.L_x_5194:
        /* <DEDUP_REMOVED lines=50> */
.L_x_5192:
        /* <DEDUP_REMOVED lines=12> */
[----:B------:R-:W-:Y:S01]  /*137a0*/  SEL R90, RZ, 0x1, P2 ;  /* 0x00000001ff5a7807 */ /* 0x000fe20001000000 */
[----:B------:R-:W-:Y:S01]  /*137b0*/  @!P1 IMAD.MOV.U32 R147, RZ, RZ, R91 ;  /* 0x000000ffff939224 */ /* 0x000fe200078e005b */
[----:B------:R-:W-:Y:S01]  /*137c0*/  ISETP.NE.AND P2, PT, R124, 0x1, PT ;  /* 0x000000017c00780c */ /* 0x000fe20003f45270 */
[----:B------:R-:W-:-:S03]  /*137d0*/  IMAD.MOV.U32 R91, RZ, RZ, R86 ;  /* 0x000000ffff5b7224 */ /* 0x000fc600078e0056 */
        /* <DEDUP_REMOVED lines=10> */
.L_x_5196:
        /* <DEDUP_REMOVED lines=12> */
.L_x_5197:
        /* <DEDUP_REMOVED lines=50> */
.L_x_5195:
        /* <DEDUP_REMOVED lines=20> */
.L_x_5199:
        /* <DEDUP_REMOVED lines=12> */
.L_x_5200:
        /* <DEDUP_REMOVED lines=50> */
.L_x_5198:
        /* <DEDUP_REMOVED lines=24> */
.L_x_5202:
        /* <DEDUP_REMOVED lines=12> */
.L_x_5203:
        /* <DEDUP_REMOVED lines=50> */
.L_x_5201:
        /* <DEDUP_REMOVED lines=19> */
.L_x_5205:
        /* <DEDUP_REMOVED lines=12> */
.L_x_5206:
        /* <DEDUP_REMOVED lines=50> */
.L_x_5204:
        /* <DEDUP_REMOVED lines=26> */
.L_x_5208:
        /* <DEDUP_REMOVED lines=12> */
.L_x_5209:
        /* <DEDUP_REMOVED lines=50> */
.L_x_5207:
[----:B------:R-:W-:Y:S01]  /*15170*/  I2FP.F32.U32 R93, R93 ;  /* 0x0000005d005d7245 */ /* 0x000fe20000201000 */
[C---:B------:R-:W-:Y:S01]  /*15180*/  IMAD.U32 R126, R75.reuse, 0x10000, RZ ;  /* 0x000100004b7e7824 */ /* 0x040fe200078e00ff */
[----:B------:R-:W-:Y:S01]  /*15190*/  ISETP.NE.AND P5, PT, R144, 0x1, PT ;  /* 0x000000019000780c */ /* 0x000fe20003fa5270 */
[----:B------:R-:W-:Y:S01]  /*151a0*/  HFMA2 R142, -RZ, RZ, 0, 1.1920928955078125e-07 ;  /* 0x00000002ff8e7431 */ /* 0x000fe200000001ff */
[----:B------:R-:W-:Y:S01]  /*151b0*/  PRMT R75, R75, 0x7632, R75 ;  /* 0x000076324b4b7816 */ /* 0x000fe2000000004b */
        /* <DEDUP_REMOVED lines=15> */
.L_x_5211:
        /* <DEDUP_REMOVED lines=12> */
.L_x_5212:
        /* <DEDUP_REMOVED lines=50> */
.L_x_5210:
        /* <DEDUP_REMOVED lines=24> */
.L_x_5214:
        /* <DEDUP_REMOVED lines=12> */
.L_x_5215:
        /* <DEDUP_REMOVED lines=50> */
.L_x_5213:
        /* <DEDUP_REMOVED lines=19> */
.L_x_5217:
        /* <DEDUP_REMOVED lines=14> */
.L_x_5218:
        /* <DEDUP_REMOVED lines=50> */
.L_x_5216:
        /* <DEDUP_REMOVED lines=12> */
[----:B------:R-:W-:-:S03]  /*161e0*/  PRMT R96, R75, 0x7610, R96 ;  /* 0x000076104b607816 */ /* 0x000fc60000000060 */
[----:B------:R-:W-:Y:S02]  /*161f0*/  @P1 IMAD.U32 R155, R140, 0x10000, RZ ;  /* 0x000100008c9b1824 */ /* 0x000fe400078e00ff */
[----:B------:R-:W-:-:S04]  /*16200*/  FADD.FTZ R140, R142, R157 ;  /* 0x0000009d8e8c7221 */ /* 0x000fc80000010000 */
[----:B------:R-:W-:Y:S01]  /*16210*/  @P1 FADD.FTZ R155, R140, R155 ;  /* 0x0000009b8c9b1221 */ /* 0x000fe20000010000 */
[----:B------:R-:W-:-:S04]  /*16220*/  @!P1 MOV R155, R140 ;  /* 0x0000008c009b9202 */ /* 0x000fc80000000f00 */
[----:B------:R-:W-:-:S04]  /*16230*/  F2FP.BF16.F32.PACK_AB R140, RZ, R155 ;  /* 0x0000009bff8c723e */ /* 0x000fc800000010ff */
[----:B------:R-:W-:Y:S01]  /*16240*/  PRMT R75, R126, 0x5410, R140 ;  /* 0x000054107e4b7816 */ /* 0x000fe2000000008c */
[----:B------:R-:W-:Y:S06]  /*16250*/  BRA `(.L_x_5219) ;  /* 0x0000002800cc7947 */ /* 0x000fec0003800000 */
.L_x_5170:
        /* <DEDUP_REMOVED lines=15> */
.L_x_5221:
        /* <DEDUP_REMOVED lines=12> */
.L_x_5222:
[----:B------:R-:W-:Y:S01]  /*16410*/  IMAD.WIDE.U32 R142, R130, -0x326172a9, RZ ;  /* 0xcd9e8d57828e7825 */ /* 0x000fe200078e00ff */
[----:B-1----:R-:W-:-:S03]  /*16420*/  LOP3.LUT R146, R85, R141, R3, 0x96, !PT ;  /* 0x0000008d55927212 */ /* 0x002fc600078e9603 */
        /* <DEDUP_REMOVED lines=48> */
.L_x_5220:
[----:B------:R-:W-:Y:S01]  /*16730*/  I2FP.F32.U32 R141, R124 ;  /* 0x0000007c008d7245 */ /* 0x000fe20000201000 */
[----:B-----5:R-:W-:Y:S01]  /*16740*/  IMAD.U32 R120, R72, 0x10000, RZ ;  /* 0x0001000048787824 */ /* 0x020fe200078e00ff */
[----:B------:R-:W-:Y:S01]  /*16750*/  ISETP.NE.AND P3, PT, R126, 0x1, PT ;  /* 0x000000017e00780c */ /* 0x000fe20003f65270 */
[----:B------:R-:W-:Y:S01]  /*16760*/  @P1 IMAD.U32 R124, R4, 0x10000, RZ ;  /* 0x00010000047c1824 */ /* 0x000fe200078e00ff */
[----:B------:R-:W-:Y:S01]  /*16770*/  PRMT R72, R72, 0x7632, R72 ;  /* 0x0000763248487816 */ /* 0x000fe20000000048 */
[----:B------:R-:W-:Y:S01]  /*16780*/  FFMA.FTZ R141, R141, R118, 1.1641532182693481445e-10 ;  /* 0x2f0000008d8d7423 */ /* 0x000fe20000010076 */
[----:B------:R-:W-:Y:S01]  /*16790*/  FMUL.FTZ R120, R120, UR5 ;  /* 0x0000000578787c20 */ /* 0x000fe20008410000 */
[----:B------:R-:W-:-:S03]  /*167a0*/  MOV R136, 0x2 ;  /* 0x0000000200887802 */ /* 0x000fc60000000f00 */
        /* <DEDUP_REMOVED lines=16> */
.L_x_5224:
        /* <DEDUP_REMOVED lines=12> */
.L_x_5225:
[----:B-1----:R-:W-:Y:S01]  /*16970*/  IMAD.WIDE.U32 R144, R130, -0x326172a9, RZ ;  /* 0xcd9e8d5782907825 */ /* 0x002fe200078e00ff */
        /* <DEDUP_REMOVED lines=49> */
.L_x_5223:
        /* <DEDUP_REMOVED lines=24> */
.L_x_5227:
        /* <DEDUP_REMOVED lines=12> */
.L_x_5228:
        /* <DEDUP_REMOVED lines=50> */
.L_x_5226:
[----:B-1----:R-:W-:Y:S01]  /*171f0*/  I2FP.F32.U32 R145, R124 ;  /* 0x0000007c00917245 */ /* 0x002fe20000201000 */
        /* <DEDUP_REMOVED lines=23> */
.L_x_5230:
        /* <DEDUP_REMOVED lines=12> */
.L_x_5231:
        /* <DEDUP_REMOVED lines=50> */
.L_x_5229:
        /* <DEDUP_REMOVED lines=24> */
.L_x_5233:
        /* <DEDUP_REMOVED lines=12> */
.L_x_5234:
        /* <DEDUP_REMOVED lines=50> */
.L_x_5232:
        /* <DEDUP_REMOVED lines=9> */
[----:B------:R-:W-:Y:S02]  /*17d40*/  PRMT R126, R74, 0x7632, R126 ;  /* 0x000076324a7e7816 */ /* 0x000fe4000000007e */
[----:B------:R-:W-:Y:S01]  /*17d50*/  PLOP3.LUT P2, PT, P2, PT, PT, 0x8, 0x80 ;  /* 0x000000000080781c */ /* 0x000fe2000174e170 */
        /* <DEDUP_REMOVED lines=12> */
.L_x_5236:
        /* <DEDUP_REMOVED lines=12> */
.L_x_5237:
        /* <DEDUP_REMOVED lines=50> */
.L_x_5235:
        /* <DEDUP_REMOVED lines=23> */
.L_x_5239:
        /* <DEDUP_REMOVED lines=12> */
.L_x_5240:
        /* <DEDUP_REMOVED lines=50> */
.L_x_5238:
        /* <DEDUP_REMOVED lines=23> */
.L_x_5242:
        /* <DEDUP_REMOVED lines=12> */
.L_x_5243:
        /* <DEDUP_REMOVED lines=50> */
.L_x_5241:
        /* <DEDUP_REMOVED lines=15> */
.L_x_5219:
[----:B------:R-:W-:Y:S01]  /*18d90*/  ISETP.NE.AND P6, PT, R132, RZ, PT ;  /* 0x000000ff8400720c */ /* 0x000fe20003fc5270 */
[----:B------:R-:W-:Y:S01]  /*18da0*/  IMAD.WIDE.U32 R158, R139, 0x10, R80 ;  /* 0x000000108b9e7825 */ /* 0x000fe200078e0050 */
[----:B------:R-:W-:Y:S01]  /*18db0*/  SEL R132, RZ, 0x1000000, !P5 ;  /* 0x01000000ff847807 */ /* 0x000fe20006800000 */
[----:B------:R-:W0:Y:S01]  /*18dc0*/  @P0 LDC.64 R162, c[0x0][0x398] ;  /* 0x0000e600ffa20b82 */ /* 0x000e220000000a00 */
[----:B------:R-:W-:Y:S02]  /*18dd0*/  SEL R126, RZ, 0x10000, !P4 ;  /* 0x00010000ff7e7807 */ /* 0x000fe40006000000 */
[----:B------:R-:W-:Y:S01]  /*18de0*/  SEL R161, RZ, 0x100, !P3 ;  /* 0x00000100ffa17807 */ /* 0x000fe20005800000 */
        /* <DEDUP_REMOVED lines=21> */
[----:B------:R-:W-:Y:S01]  /*18f40*/  SHF.L.U32 R73, R93, 0x10, RZ ;  /* 0x000000105d497819 */ /* 0x000fe200000006ff */
        /* <DEDUP_REMOVED lines=19> */
.L_x_5244:
[----:B------:R1:W5:Y:S04]  /*19080*/  @P0 LDG.E.128 R112, desc[UR8][R76.64] ;  /* 0x000000084c700981 */ /* 0x000368000c1e1d00 */
[----:B------:R1:W5:Y:S04]  /*19090*/  @P1 LDG.E.128 R4, desc[UR8][R158.64] ;  /* 0x000000089e041981 */ /* 0x000368000c1e1d00 */
[----:B0-----:R-:W5:Y:S01]  /*190a0*/  LDG.E.128 R72, desc[UR8][R74.64] ;  /* 0x000000084a487981 */ /* 0x001f62000c1e1d00 */
[----:B------:R-:W-:Y:S05]  /*190b0*/  @!P0 BRA `(.L_x_5245) ;  /* 0x00000054004c8947 */ /* 0x000fea0003800000 */
[----:B------:R-:W-:Y:S01]  /*190c0*/  ISETP.NE.AND P2, PT, R146, 0x1, PT ;  /* 0x000000019200780c */ /* 0x000fe20003f45270 */
[----:B------:R-:W-:Y:S01]  /*190d0*/  IMAD.MOV.U32 R87, RZ, RZ, 0x2 ;  /* 0x00000002ff577424 */ /* 0x000fe200078e00ff */
[----:B------:R-:W-:Y:S01]  /*190e0*/  MOV R120, R122 ;  /* 0x0000007a00787202 */ /* 0x000fe20000000f00 */
[----:B-1----:R-:W-:-:S10]  /*190f0*/  IMAD.MOV.U32 R76, RZ, RZ, R86 ;  /* 0x000000ffff4c7224 */ /* 0x002fd400078e0056 */
        /* <DEDUP_REMOVED lines=11> */
.L_x_5247:
        /* <DEDUP_REMOVED lines=12> */
.L_x_5248:
        /* <DEDUP_REMOVED lines=43> */
[----:B------:R-:W-:Y:S02]  /*19520*/  HFMA2 R87, -RZ, RZ, 0, 0 ;  /* 0x00000000ff577431 */ /* 0x000fe400000001ff */
[----:B------:R-:W-:Y:S01]  /*19530*/  IMAD.WIDE.U32 R88, R89, -0x2daee0ad, RZ ;  /* 0xd2511f5359587825 */ /* 0x000fe200078e00ff */
[----:B------:R-:W-:Y:S02]  /*19540*/  LOP3.LUT R82, R77, R86, R91, 0x96, !PT ;  /* 0x000000564d527212 */ /* 0x000fe400078e965b */
[----:B------:R-:W-:Y:S01]  /*19550*/  MOV R86, R90 ;  /* 0x0000005a00567202 */ /* 0x000fe20000000f00 */
[----:B------:R-:W-:Y:S01]  /*19560*/  IMAD.MOV.U32 R120, RZ, RZ, R88 ;  /* 0x000000ffff787224 */ /* 0x000fe200078e0058 */
[----:B------:R-:W-:Y:S01]  /*19570*/  LOP3.LUT R84, R111, R76, R89, 0x96, !PT ;  /* 0x0000004c6f547212 */ /* 0x000fe200078e9659 */
[----:B------:R-:W-:-:S07]  /*19580*/  IMAD.MOV.U32 R76, RZ, RZ, R122 ;  /* 0x000000ffff4c7224 */ /* 0x000fce00078e007a */
.L_x_5246:
[----:B------:R-:W-:Y:S01]  /*19590*/  I2FP.F32.U32 R77, R76 ;  /* 0x0000004c004d7245 */ /* 0x000fe20000201000 */
[----:B-----5:R-:W-:Y:S01]  /*195a0*/  IMAD.U32 R76, R72, 0x10000, RZ ;  /* 0x00010000484c7824 */ /* 0x020fe200078e00ff */
        /* <DEDUP_REMOVED lines=19> */
.L_x_5250:
        /* <DEDUP_REMOVED lines=12> */
.L_x_5251:
        /* <DEDUP_REMOVED lines=50> */
.L_x_5249:
[----:B------:R-:W-:Y:S01]  /*19ac0*/  I2FP.F32.U32 R77, R72 ;  /* 0x00000048004d7245 */ /* 0x000fe20000201000 */
[----:B------:R-:W-:Y:S01]  /*19ad0*/  IMAD.U32 R72, R112, 0x10000, RZ ;  /* 0x0001000070487824 */ /* 0x000fe200078e00ff */
[----:B------:R-:W-:Y:S01]  /*19ae0*/  ISETP.NE.AND P3, PT, R89, 0x1, PT ;  /* 0x000000015900780c */ /* 0x000fe20003f65270 */
[----:B------:R-:W-:Y:S01]  /*19af0*/  IMAD.MOV.U32 R90, RZ, RZ, 0x2 ;  /* 0x00000002ff5a7424 */ /* 0x000fe200078e00ff */
[----:B------:R-:W-:Y:S01]  /*19b00*/  @P1 SHF.L.U32 R87, R4, 0x10, RZ ;  /* 0x0000001004571819 */ /* 0x000fe200000006ff */
[----:B------:R-:W-:Y:S01]  /*19b10*/  FFMA.FTZ R77, R77, R118, 1.1641532182693481445e-10 ;  /* 0x2f0000004d4d7423 */ /* 0x000fe20000010076 */
[----:B------:R-:W-:Y:S01]  /*19b20*/  FMUL.FTZ R72, R72, UR5 ;  /* 0x0000000548487c20 */ /* 0x000fe20008410000 */
[----:B------:R-:W-:-:S03]  /*19b30*/  MOV R88, R86 ;  /* 0x0000005600587202 */ /* 0x000fc60000000f00 */
[----:B------:R-:W-:-:S04]  /*19b40*/  FSETP.GTU.FTZ.AND P2, PT, R77, UR4, PT ;  /* 0x000000044d007c0b */ /* 0x000fc8000bf5c000 */
        /* <DEDUP_REMOVED lines=15> */
.L_x_5253:
        /* <DEDUP_REMOVED lines=12> */
.L_x_5254:
        /* <DEDUP_REMOVED lines=50> */
.L_x_5252:
        /* <DEDUP_REMOVED lines=20> */
.L_x_5256:
        /* <DEDUP_REMOVED lines=12> */
.L_x_5257:
        /* <DEDUP_REMOVED lines=50> */
.L_x_5255:
[----:B------:R-:W-:Y:S02]  /*1a540*/  I2FP.F32.U32 R89, R88 ;  /* 0x0000005800597245 */ /* 0x000fe40000201000 */
[----:B------:R-:W-:Y:S02]  /*1a550*/  PRMT R76, R112, 0x7632, R76 ;  /* 0x00007632704c7816 */ /* 0x000fe4000000004c */
[----:B------:R-:W-:Y:S01]  /*1a560*/  @P1 PRMT R88, R4, 0x7632, R88 ;  /* 0x0000763204581816 */ /* 0x000fe20000000058 */
[----:B------:R-:W-:Y:S01]  /*1a570*/  FFMA.FTZ R89, R89, R118, 1.1641532182693481445e-10 ;  /* 0x2f00000059597423 */ /* 0x000fe20000010076 */
[----:B------:R-:W-:Y:S02]  /*1a580*/  SHF.L.U32 R76, R76, 0x10, RZ ;  /* 0x000000104c4c7819 */ /* 0x000fe400000006ff */
[----:B------:R-:W-:Y:S01]  /*1a590*/  ISETP.NE.AND P3, PT, R91, 0x1, PT ;  /* 0x000000015b00780c */ /* 0x000fe20003f65270 */
[----:B------:R-:W-:Y:S01]  /*1a5a0*/  @P1 IMAD.U32 R159, R88, 0x10000, RZ ;  /* 0x00010000589f1824 */ /* 0x000fe200078e00ff */
[----:B------:R-:W-:Y:S01]  /*1a5b0*/  FSETP.GTU.FTZ.AND P2, PT, R89, UR4, PT ;  /* 0x0000000459007c0b */ /* 0x000fe2000bf5c000 */
[----:B------:R-:W-:Y:S01]  /*1a5c0*/  FMUL.FTZ R76, R76, UR5 ;  /* 0x000000054c4c7c20 */ /* 0x000fe20008410000 */
[----:B------:R-:W-:-:S02]  /*1a5d0*/  MOV R92, 0x2 ;  /* 0x00000002005c7802 */ /* 0x000fc40000000f00 */
[----:B------:R-:W-:Y:S02]  /*1a5e0*/  SEL R88, RZ, 0x1, P2 ;  /* 0x00000001ff587807 */ /* 0x000fe40001000000 */
[----:B------:R-:W-:-:S05]  /*1a5f0*/  FSEL R89, R76, RZ, !P2 ;  /* 0x000000ff4c597208 */ /* 0x000fca0005000000 */
        /* <DEDUP_REMOVED lines=14> */
.L_x_5259:
        /* <DEDUP_REMOVED lines=12> */
.L_x_5260:
        /* <DEDUP_REMOVED lines=50> */
.L_x_5258:
[----:B------:R-:W-:Y:S01]  /*1aac0*/  I2FP.F32.U32 R89, R89 ;  /* 0x0000005900597245 */ /* 0x000fe20000201000 */
[----:B------:R-:W-:Y:S01]  /*1aad0*/  IMAD.MOV.U32 R93, RZ, RZ, 0x2 ;  /* 0x00000002ff5d7424 */ /* 0x000fe200078e00ff */
[----:B------:R-:W-:Y:S02]  /*1aae0*/  ISETP.NE.AND P3, PT, R92, 0x1, PT ;  /* 0x000000015c00780c */ /* 0x000fe40003f65270 */
[----:B------:R-:W-:Y:S01]  /*1aaf0*/  SHF.L.U32 R90, R73, 0x10, RZ ;  /* 0x00000010495a7819 */ /* 0x000fe200000006ff */
        /* <DEDUP_REMOVED lines=17> */
.L_x_5262:
        /* <DEDUP_REMOVED lines=12> */
.L_x_5263:
        /* <DEDUP_REMOVED lines=50> */
.L_x_5261:
        /* <DEDUP_REMOVED lines=10> */
[----:B------:R-:W-:Y:S01]  /*1b090*/  SEL R89, RZ, 0x1, P2 ;  /* 0x00000001ff597807 */ /* 0x000fe20001000000 */
[----:B------:R-:W-:Y:S02]  /*1b0a0*/  IMAD.MOV.U32 R92, RZ, RZ, 0x2 ;  /* 0x00000002ff5c7424 */ /* 0x000fe400078e00ff */
        /* <DEDUP_REMOVED lines=12> */
.L_x_5265:
        /* <DEDUP_REMOVED lines=12> */
.L_x_5266:
        /* <DEDUP_REMOVED lines=50> */
.L_x_5264:
        /* <DEDUP_REMOVED lines=20> */
.L_x_5268:
        /* <DEDUP_REMOVED lines=12> */
.L_x_5269:
        /* <DEDUP_REMOVED lines=50> */
.L_x_5267:
        /* <DEDUP_REMOVED lines=12> */
[----:B------:R-:W-:Y:S01]  /*1bb30*/  SEL R90, RZ, 0x1, P2 ;  /* 0x00000001ff5a7807 */ /* 0x000fe20001000000 */
[----:B------:R-:W-:Y:S01]  /*1bb40*/  @!P1 IMAD.MOV.U32 R163, RZ, RZ, R91 ;  /* 0x000000ffffa39224 */ /* 0x000fe200078e005b */
[----:B------:R-:W-:Y:S02]  /*1bb50*/  ISETP.NE.AND P2, PT, R122, 0x1, PT ;  /* 0x000000017a00780c */ /* 0x000fe40003f45270 */
[----:B------:R-:W-:Y:S02]  /*1bb60*/  MOV R91, R86 ;  /* 0x00000056005b7202 */ /* 0x000fe40000000f00 */
[----:B------:R-:W-:-:S09]  /*1bb70*/  F2FP.BF16.F32.PACK_AB R96, RZ, R163 ;  /* 0x000000a3ff60723e */ /* 0x000fd200000010ff */
        /* <DEDUP_REMOVED lines=9> */
.L_x_5271:
        /* <DEDUP_REMOVED lines=12> */
.L_x_5272:
        /* <DEDUP_REMOVED lines=50> */
.L_x_5270:
[----:B------:R-:W-:Y:S01]  /*1bff0*/  I2FP.F32.U32 R91, R91 ;  /* 0x0000005b005b7245 */ /* 0x000fe20000201000 */
[----:B------:R-:W-:Y:S01]  /*1c000*/  IMAD.U32 R92, R74, 0x10000, RZ ;  /* 0x000100004a5c7824 */ /* 0x000fe200078e00ff */
[----:B------:R-:W-:Y:S01]  /*1c010*/  ISETP.NE.AND P3, PT, R124, 0x1, PT ;  /* 0x000000017c00780c */ /* 0x000fe20003f65270 */
[----:B------:R-:W-:Y:S02]  /*1c020*/  HFMA2 R122, -RZ, RZ, 0, 1.1920928955078125e-07 ;  /* 0x00000002ff7a7431 */ /* 0x000fe400000001ff */
[----:B------:R-:W-:Y:S01]  /*1c030*/  FFMA.FTZ R91, R91, R118, 1.1641532182693481445e-10 ;  /* 0x2f0000005b5b7423 */ /* 0x000fe20000010076 */
[----:B------:R-:W-:Y:S01]  /*1c040*/  FMUL.FTZ R93, R92, UR5 ;  /* 0x000000055c5d7c20 */ /* 0x000fe20008410000 */
[----:B------:R-:W-:Y:S01]  /*1c050*/  PRMT R92, R74, 0x7632, R92 ;  /* 0x000076324a5c7816 */ /* 0x000fe2000000005c */
[----:B------:R-:W-:Y:S02]  /*1c060*/  IMAD.MOV.U32 R74, RZ, RZ, R86 ;  /* 0x000000ffff4a7224 */ /* 0x000fe400078e0056 */
        /* <DEDUP_REMOVED lines=12> */
.L_x_5274:
        /* <DEDUP_REMOVED lines=12> */
.L_x_5275:
        /* <DEDUP_REMOVED lines=50> */
.L_x_5273:
[----:B------:R-:W-:Y:S01]  /*1c510*/  I2FP.F32.U32 R91, R74 ;  /* 0x0000004a005b7245 */ /* 0x000fe20000201000 */
[----:B------:R-:W-:Y:S01]  /*1c520*/  @P1 IMAD.U32 R165, R6, 0x10000, RZ ;  /* 0x0001000006a51824 */ /* 0x000fe200078e00ff */
[----:B------:R-:W-:Y:S02]  /*1c530*/  SHF.L.U32 R74, R114, 0x10, RZ ;  /* 0x00000010724a7819 */ /* 0x000fe400000006ff */
[----:B------:R-:W-:Y:S01]  /*1c540*/  MOV R126, 0x2 ;  /* 0x00000002007e7802 */ /* 0x000fe20000000f00 */
        /* <DEDUP_REMOVED lines=20> */
.L_x_5277:
        /* <DEDUP_REMOVED lines=12> */
.L_x_5278:
        /* <DEDUP_REMOVED lines=50> */
.L_x_5276:
        /* <DEDUP_REMOVED lines=19> */
.L_x_5280:
        /* <DEDUP_REMOVED lines=12> */
.L_x_5281:
        /* <DEDUP_REMOVED lines=50> */
.L_x_5279:
        /* <DEDUP_REMOVED lines=26> */
.L_x_5283:
        /* <DEDUP_REMOVED lines=12> */
.L_x_5284:
        /* <DEDUP_REMOVED lines=50> */
.L_x_5282:
        /* <DEDUP_REMOVED lines=20> */
.L_x_5286:
        /* <DEDUP_REMOVED lines=12> */
.L_x_5287:
        /* <DEDUP_REMOVED lines=50> */
.L_x_5285:
        /* <DEDUP_REMOVED lines=24> */
.L_x_5289:
        /* <DEDUP_REMOVED lines=12> */
.L_x_5290:
        /* <DEDUP_REMOVED lines=11> */
[----:B------:R-:W-:Y:S01]  /*1dd10*/  IMAD.WIDE.U32 R172, R173, -0x326172a9, RZ ;  /* 0xcd9e8d57adac7825 */ /* 0x000fe200078e00ff */
[----:B------:R-:W-:-:S04]  /*1dd20*/  IADD3 R171, PT, PT, R2, 0x3c6ef372, RZ ;  /* 0x3c6ef37202ab7810 */ /* 0x000fc80007ffe0ff */
[----:B------:R-:W-:Y:S01]  /*1dd30*/  LOP3.LUT R171, R171, R174, R173, 0x96, !PT ;  /* 0x000000aeabab7212 */ /* 0x000fe200078e96ad */
[----:B------:R-:W-:-:S04]  /*1dd40*/  IMAD.WIDE.U32 R174, R175, -0x326172a9, RZ ;  /* 0xcd9e8d57afae7825 */ /* 0x000fc800078e00ff */
[----:B------:R-:W-:-:S05]  /*1dd50*/  VIADD R173, R2, 0xdaa66d2b ;  /* 0xdaa66d2b02ad7836 */ /* 0x000fca0000000000 */
        /* <DEDUP_REMOVED lines=25> */
[----:B------:R-:W-:-:S05]  /*1def0*/  VIADD R171, R2, 0xf1bbcdc8 ;  /* 0xf1bbcdc802ab7836 */ /* 0x000fca0000000000 */
[----:B------:R-:W-:Y:S01]  /*1df00*/  LOP3.LUT R171, R171, R174, R173, 0x96, !PT ;  /* 0x000000aeabab7212 */ /* 0x000fe200078e96ad */
[----:B------:R-:W-:Y:S01]  /*1df10*/  IMAD.WIDE.U32 R174, R175, -0x326172a9, RZ ;  /* 0xcd9e8d57afae7825 */ /* 0x000fe200078e00ff */
[----:B------:R-:W-:-:S03]  /*1df20*/  IADD3 R173, PT, PT, R2, -0x700cb87f, RZ ;  /* 0x8ff3478102ad7810 */ /* 0x000fc60007ffe0ff */
[----:B------:R-:W-:Y:S01]  /*1df30*/  IMAD.MOV.U32 R86, RZ, RZ, R174 ;  /* 0x000000ffff567224 */ /* 0x000fe200078e00ae */
[----:B------:R-:W-:Y:S01]  /*1df40*/  LOP3.LUT R82, R173, R172, R175, 0x96, !PT ;  /* 0x000000acad527212 */ /* 0x000fe200078e96af */
[----:B------:R-:W-:-:S05]  /*1df50*/  IMAD.WIDE.U32 R172, R171, -0x2daee0ad, RZ ;  /* 0xd2511f53abac7825 */ /* 0x000fca00078e00ff */
[----:B------:R-:W-:Y:S02]  /*1df60*/  LOP3.LUT R84, R111, R170, R173, 0x96, !PT ;  /* 0x000000aa6f547212 */ /* 0x000fe400078e96ad */
[----:B------:R-:W-:-:S07]  /*1df70*/  MOV R120, R172 ;  /* 0x000000ac00787202 */ /* 0x000fce0000000f00 */
.L_x_5288:
        /* <DEDUP_REMOVED lines=19> */
.L_x_5292:
        /* <DEDUP_REMOVED lines=14> */
.L_x_5293:
[----:B------:R-:W-:Y:S01]  /*1e190*/  LOP3.LUT R174, R85, R171, R3, 0x96, !PT ;  /* 0x000000ab55ae7212 */ /* 0x000fe200078e9603 */
[----:B------:R-:W-:Y:S01]  /*1e1a0*/  IMAD.WIDE.U32 R172, R130, -0x326172a9, RZ ;  /* 0xcd9e8d5782ac7825 */ /* 0x000fe200078e00ff */
[----:B------:R-:W-:-:S03]  /*1e1b0*/  MOV R140, R120 ;  /* 0x00000078008c7202 */ /* 0x000fc60000000f00 */
[----:B------:R-:W-:Y:S01]  /*1e1c0*/  IMAD.WIDE.U32 R174, R174, -0x326172a9, RZ ;  /* 0xcd9e8d57aeae7825 */ /* 0x000fe200078e00ff */
[----:B------:R-:W-:-:S03]  /*1e1d0*/  LOP3.LUT R173, R83, R173, R2, 0x96, !PT ;  /* 0x000000ad53ad7212 */ /* 0x000fc600078e9602 */
[----:B------:R-:W-:Y:S01]  /*1e1e0*/  IMAD.MOV.U32 R126, RZ, RZ, RZ ;  /* 0x000000ffff7e7224 */ /* 0x000fe200078e00ff */
[----:B------:R-:W-:Y:S01]  /*1e1f0*/  LOP3.LUT R171, R102, R172, R175, 0x96, !PT ;  /* 0x000000ac66ab7212 */ /* 0x000fe200078e96af */
[----:B------:R-:W-:-:S05]  /*1e200*/  IMAD.WIDE.U32 R172, R173, -0x2daee0ad, RZ ;  /* 0xd2511f53adac7825 */ /* 0x000fca00078e00ff */
        /* <DEDUP_REMOVED lines=42> */
.L_x_5291:
[----:B------:R-:W-:Y:S02]  /*1e4b0*/  I2FP.F32.U32 R111, R140 ;  /* 0x0000008c006f7245 */ /* 0x000fe40000201000 */
[----:B------:R-:W-:Y:S02]  /*1e4c0*/  PRMT R0, R115, 0x7632, R0 ;  /* 0x0000763273007816 */ /* 0x000fe40000000000 */
[----:B------:R-:W-:Y:S01]  /*1e4d0*/  @P1 PRMT R98, R7, 0x7632, R98 ;  /* 0x0000763207621816 */ /* 0x000fe20000000062 */
[----:B------:R-:W-:Y:S01]  /*1e4e0*/  FFMA.FTZ R111, R111, R118, 1.1641532182693481445e-10 ;  /* 0x2f0000006f6f7423 */ /* 0x000fe20000010076 */
[----:B------:R-:W-:Y:S02]  /*1e4f0*/  SHF.L.U32 R0, R0, 0x10, RZ ;  /* 0x0000001000007819 */ /* 0x000fe400000006ff */
[----:B------:R-:W-:Y:S02]  /*1e500*/  PRMT R73, R73, 0x5410, R96 ;  /* 0x0000541049497816 */ /* 0x000fe40000000060 */
[----:B------:R-:W-:Y:S01]  /*1e510*/  FSETP.GTU.FTZ.AND P6, PT, R111, UR4, PT ;  /* 0x000000046f007c0b */ /* 0x000fe2000bfdc000 */
[----:B------:R-:W-:Y:S01]  /*1e520*/  FMUL.FTZ R0, R0, UR5 ;  /* 0x0000000500007c20 */ /* 0x000fe20008410000 */
[----:B------:R-:W-:Y:S01]  /*1e530*/  @P1 IMAD.U32 R111, R98, 0x10000, RZ ;  /* 0x00010000626f1824 */ /* 0x000fe200078e00ff */
        /* <DEDUP_REMOVED lines=11> */
.L_x_5245:
[----:B------:R-:W-:Y:S01]  /*1e5f0*/  ISETP.NE.AND P2, PT, R146, 0x1, PT ;  /* 0x000000019200780c */ /* 0x000fe20003f45270 */
[----:B------:R-:W-:Y:S02]  /*1e600*/  HFMA2 R124, -RZ, RZ, 0, 1.1920928955078125e-07 ;  /* 0x00000002ff7c7431 */ /* 0x000fe400000001ff */
[----:B-1----:R-:W-:Y:S02]  /*1e610*/  IMAD.MOV.U32 R76, RZ, RZ, R86 ;  /* 0x000000ffff4c7224 */ /* 0x002fe400078e0056 */
        /* <DEDUP_REMOVED lines=12> */
.L_x_5296:
        /* <DEDUP_REMOVED lines=12> */
.L_x_5297:
        /* <DEDUP_REMOVED lines=50> */
.L_x_5295:
[----:B------:R-:W-:Y:S01]  /*1eac0*/  I2FP.F32.U32 R77, R76 ;  /* 0x0000004c004d7245 */ /* 0x000fe20000201000 */
[----:B-----5:R-:W-:Y:S01]  /*1ead0*/  @P1 IMAD.U32 R122, R4, 0x10000, RZ ;  /* 0x00010000047a1824 */ /* 0x020fe200078e00ff */
        /* <DEDUP_REMOVED lines=22> */
.L_x_5299:
        /* <DEDUP_REMOVED lines=12> */
.L_x_5300:
        /* <DEDUP_REMOVED lines=50> */
.L_x_5298:
        /* <DEDUP_REMOVED lines=24> */
.L_x_5302:
        /* <DEDUP_REMOVED lines=12> */
.L_x_5303:
        /* <DEDUP_REMOVED lines=50> */
.L_x_5301:
        /* <DEDUP_REMOVED lines=24> */
.L_x_5305:
        /* <DEDUP_REMOVED lines=12> */
.L_x_5306:
        /* <DEDUP_REMOVED lines=50> */
.L_x_5304:
        /* <DEDUP_REMOVED lines=24> */
.L_x_5308:
        /* <DEDUP_REMOVED lines=12> */
.L_x_5309:
        /* <DEDUP_REMOVED lines=50> */
.L_x_5307:
        /* <DEDUP_REMOVED lines=23> */
.L_x_5311:
        /* <DEDUP_REMOVED lines=12> */
.L_x_5312:
[----:B------:R-:W-:Y:S01]  /*20270*/  LOP3.LUT R170, R85, R167, R3, 0x96, !PT ;  /* 0x000000a755aa7212 */ /* 0x000fe200078e9603 */
[----:B------:R-:W-:-:S04]  /*20280*/  IMAD.WIDE.U32 R168, R130, -0x326172a9, RZ ;  /* 0xcd9e8d5782a87825 */ /* 0x000fc800078e00ff */
[----:B------:R-:W-:Y:S01]  /*20290*/  HFMA2 R142, -RZ, RZ, 0, 0 ;  /* 0x00000000ff8e7431 */ /* 0x000fe200000001ff */
[----:B------:R-:W-:Y:S01]  /*202a0*/  MOV R126, R120 ;  /* 0x00000078007e7202 */ /* 0x000fe20000000f00 */
[----:B------:R-:W-:Y:S01]  /*202b0*/  IMAD.WIDE.U32 R170, R170, -0x326172a9, RZ ;  /* 0xcd9e8d57aaaa7825 */ /* 0x000fe200078e00ff */
[----:B------:R-:W-:-:S04]  /*202c0*/  LOP3.LUT R169, R83, R169, R2, 0x96, !PT ;  /* 0x000000a953a97212 */ /* 0x000fc800078e9602 */
[----:B------:R-:W-:Y:S01]  /*202d0*/  LOP3.LUT R172, R102, R168, R171, 0x96, !PT ;  /* 0x000000a866ac7212 */ /* 0x000fe200078e96ab */
[----:B------:R-:W-:-:S04]  /*202e0*/  IMAD.WIDE.U32 R168, R169, -0x2daee0ad, RZ ;  /* 0xd2511f53a9a87825 */ /* 0x000fc800078e00ff */
[----:B------:R-:W-:Y:S01]  /*202f0*/  IMAD.WIDE.U32 R172, R172, -0x2daee0ad, RZ ;  /* 0xd2511f53acac7825 */ /* 0x000fe200078e00ff */
[----:B------:R-:W-:Y:S02]  /*20300*/  LOP3.LUT R166, R100, R166, R169, 0x96, !PT ;  /* 0x000000a664a67212 */ /* 0x000fe400078e96a9 */
[C---:B------:R-:W-:Y:S01]  /*20310*/  IADD3 R169, PT, PT, R2.reuse, 0x3c6ef372, RZ ;  /* 0x3c6ef37202a97810 */ /* 0x040fe20007ffe0ff */
        /* <DEDUP_REMOVED lines=11> */
[----:B------:R-:W-:Y:S01]  /*203d0*/  IMAD.WIDE.U32 R172, R172, -0x326172a9, RZ ;  /* 0xcd9e8d57acac7825 */ /* 0x000fe200078e00ff */
[----:B------:R-:W-:-:S04]  /*203e0*/  IADD3 R171, PT, PT, R2, 0x5384540f, RZ ;  /* 0x5384540f02ab7810 */ /* 0x000fc80007ffe0ff */
        /* <DEDUP_REMOVED lines=21> */
[----:B------:R-:W-:Y:S02]  /*20540*/  IMAD.MOV.U32 R86, RZ, RZ, R172 ;  /* 0x000000ffff567224 */ /* 0x000fe400078e00ac */
[----:B------:R-:W-:Y:S01]  /*20550*/  IMAD.WIDE.U32 R168, R169, -0x2daee0ad, RZ ;  /* 0xd2511f53a9a87825 */ /* 0x000fe200078e00ff */
[----:B------:R-:W-:-:S03]  /*20560*/  LOP3.LUT R82, R167, R166, R173, 0x96, !PT ;  /* 0x000000a6a7527212 */ /* 0x000fc600078e96ad */
[----:B------:R-:W-:Y:S01]  /*20570*/  IMAD.MOV.U32 R120, RZ, RZ, R168 ;  /* 0x000000ffff787224 */ /* 0x000fe200078e00a8 */
[----:B------:R-:W-:-:S07]  /*20580*/  LOP3.LUT R84, R111, R170, R169, 0x96, !PT ;  /* 0x000000aa6f547212 */ /* 0x000fce00078e96a9 */
.L_x_5310:
        /* <DEDUP_REMOVED lines=23> */
.L_x_5314:
        /* <DEDUP_REMOVED lines=12> */
.L_x_5315:
        /* <DEDUP_REMOVED lines=50> */
.L_x_5313:
        /* <DEDUP_REMOVED lines=9> */
[----:B------:R-:W-:Y:S01]  /*20b70*/  IMAD.MOV.U32 R126, RZ, RZ, 0x2 ;  /* 0x00000002ff7e7424 */ /* 0x000fe200078e00ff */
        /* <DEDUP_REMOVED lines=13> */
.L_x_5317:
        /* <DEDUP_REMOVED lines=12> */
.L_x_5318:
        /* <DEDUP_REMOVED lines=11> */
[----:B------:R-:W-:Y:S01]  /*20dc0*/  IMAD.WIDE.U32 R172, R173, -0x326172a9, RZ ;  /* 0xcd9e8d57adac7825 */ /* 0x000fe200078e00ff */
[----:B------:R-:W-:-:S03]  /*20dd0*/  IADD3 R171, PT, PT, R2, 0x3c6ef372, RZ ;  /* 0x3c6ef37202ab7810 */ /* 0x000fc60007ffe0ff */
[----:B------:R-:W-:Y:S01]  /*20de0*/  IMAD.WIDE.U32 R176, R176, -0x326172a9, RZ ;  /* 0xcd9e8d57b0b07825 */ /* 0x000fe200078e00ff */
[----:B------:R-:W-:-:S03]  /*20df0*/  LOP3.LUT R174, R171, R174, R173, 0x96, !PT ;  /* 0x000000aeabae7212 */ /* 0x000fc600078e96ad */
[----:B------:R-:W-:Y:S02]  /*20e00*/  VIADD R171, R2, 0xdaa66d2b ;  /* 0xdaa66d2b02ab7836 */ /* 0x000fe40000000000 */
[----:B------:R-:W-:-:S03]  /*20e10*/  IMAD.WIDE.U32 R174, R174, -0x2daee0ad, RZ ;  /* 0xd2511f53aeae7825 */ /* 0x000fc600078e00ff */
[----:B------:R-:W-:Y:S02]  /*20e20*/  LOP3.LUT R171, R171, R172, R177, 0x96, !PT ;  /* 0x000000acabab7212 */ /* 0x000fe400078e96b1 */
[----:B------:R-:W-:-:S03]  /*20e30*/  LOP3.LUT R172, R0, R170, R175, 0x96, !PT ;  /* 0x000000aa00ac7212 */ /* 0x000fc600078e96af */
        /* <DEDUP_REMOVED lines=30> */
[----:B------:R-:W-:-:S07]  /*21020*/  IMAD.MOV.U32 R120, RZ, RZ, R172 ;  /* 0x000000ffff787224 */ /* 0x000fce00078e00ac */
.L_x_5316:
        /* <DEDUP_REMOVED lines=15> */
.L_x_5294:
        /* <DEDUP_REMOVED lines=25> */
[----:B------:R-:W-:Y:S02]  /*212b0*/  LOP3.LUT R117, R173, R116, RZ, 0xfc, !PT ;  /* 0x00000074ad757212 */ /* 0x000fe400078efcff */
[----:B------:R-:W-:Y:S01]  /*212c0*/  LOP3.LUT R116, R76, R171, RZ, 0xfc, !PT ;  /* 0x000000ab4c747212 */ /* 0x000fe200078efcff */
[----:B------:R-:W-:-:S04]  /*212d0*/  FADD.FTZ R0, R0, R123 ;  /* 0x0000007b00007221 */ /* 0x000fc80000010000 */
[----:B------:R-:W-:Y:S01]  /*212e0*/  FADD.FTZ R0, R0, R127 ;  /* 0x0000007f00007221 */ /* 0x000fe20000010000 */
[----:B------:R0:W-:Y:S03]  /*212f0*/  STG.E.64 desc[UR8][R78.64], R116 ;  /* 0x000000744e007986 */ /* 0x0001e6000c101b08 */
        /* <DEDUP_REMOVED lines=22> */
[----:B0-----:R-:W-:Y:S06]  /*21460*/  @!P0 BRA `(.L_x_5319) ;  /* 0x0000000000508947 */ /* 0x001fec0003800000 */
        /* <DEDUP_REMOVED lines=20> */
.L_x_5319:
[----:B0-----:R-:W0:Y:S01]  /*215b0*/  SHFL.BFLY PT, R73, R0, 0x1, 0x1f ;  /* 0x0c201f0000497f89 */ /* 0x001e2200000e0000 */
        /* <DEDUP_REMOVED lines=74> */
[----:B------:R-:W-:Y:S02]  /*21a60*/  FFMA.FTZ R0, R75, R75, R0 ;  /* 0x0000004b4b007223 */ /* 0x000fe40000010000 */
        /* <DEDUP_REMOVED lines=20> */
.L_x_5321:
[----:B------:R-:W-:Y:S05]  /*21bb0*/  BSYNC.RECONVERGENT B0 ;  /* 0x0000000000007941 */ /* 0x000fea0003800200 */
.L_x_5320:
        /* <DEDUP_REMOVED lines=15> */
.L_x_5323:
[----:B------:R-:W-:Y:S05]  /*21cb0*/  BSYNC.RECONVERGENT B0 ;  /* 0x0000000000007941 */ /* 0x000fea0003800200 */
.L_x_5322:
        /* <DEDUP_REMOVED lines=53> */
[----:B------:R-:W-:-:S05]  /*22010*/  FFMA.FTZ R76, R76, R79, R73 ;  /* 0x0000004f4c4c7223 */ /* 0x000fca0000010049 */
[----:B------:R-:W0:Y:S01]  /*22020*/  SHFL.IDX PT, R117, R76, RZ, 0x1f ;  /* 0x00001fff4c757589 */ /* 0x000e2200000e0000 */
[----:B------:R-:W2:Y:S01]  /*22030*/  @!P1 LDC.64 R78, c[0x0][0x3c0] ;  /* 0x0000f000ff4e9b82 */ /* 0x000ea20000000a00 */
[C---:B-1----:R-:W-:Y:S01]  /*22040*/  FMUL.FTZ R0, R171.reuse, R171 ;  /* 0x000000abab007220 */ /* 0x042fe20000410000 */
[----:B------:R-:W-:-:S04]  /*22050*/  FSEL R74, R171, RZ, !P2 ;  /* 0x000000ffab4a7208 */ /* 0x000fc80005000000 */
[----:B------:R-:W-:Y:S01]  /*22060*/  FSEL R73, R0, RZ, P2 ;  /* 0x000000ff00497208 */ /* 0x000fe20001000000 */
[C---:B------:R-:W-:Y:S01]  /*22070*/  FADD.FTZ R105, -R74.reuse, R105 ;  /* 0x000000694a697221 */ /* 0x040fe20000010100 */
[----:B0-----:R-:W-:Y:S01]  /*22080*/  FFMA.FTZ R0, R117, UR11, R72 ;  /* 0x0000000b75007c23 */ /* 0x001fe20008010048 */
[C---:B------:R-:W-:Y:S01]  /*22090*/  FADD.FTZ R107, -R74.reuse, R107 ;  /* 0x0000006b4a6b7221 */ /* 0x040fe20000010100 */
[C---:B------:R-:W-:Y:S01]  /*220a0*/  FADD.FTZ R133, -R74.reuse, R133 ;  /* 0x000000854a857221 */ /* 0x040fe20000010100 */
[----:B------:R-:W-:Y:S01]  /*220b0*/  FADD.FTZ R95, -R74, R95 ;  /* 0x0000005f4a5f7221 */ /* 0x000fe20000010100 */
[----:B------:R-:W-:Y:S01]  /*220c0*/  FADD.FTZ R0, R0, R73 ;  /* 0x0000004900007221 */ /* 0x000fe20000010000 */
[C---:B------:R-:W-:Y:S01]  /*220d0*/  FADD.FTZ R76, -R74.reuse, R99 ;  /* 0x000000634a4c7221 */ /* 0x040fe20000010100 */
[----:B------:R-:W0:Y:S01]  /*220e0*/  LDC.64 R72, c[0x0][0x428] ;  /* 0x00010a00ff487b82 */ /* 0x000e220000000a00 */
        /* <DEDUP_REMOVED lines=30> */
[----:B------:R-:W-:Y:S01]  /*222d0*/  FMUL.FTZ R106, R124, R133 ;  /* 0x000000857c6a7220 */ /* 0x000fe20000410000 */
[----:B--2---:R-:W-:-:S04]  /*222e0*/  @!P1 IMAD.WIDE R78, R94, 0x4, R78 ;  /* 0x000000045e4e9825 */ /* 0x004fc800078e024e */
[----:B------:R-:W-:Y:S01]  /*222f0*/  FFMA.FTZ R0, R105, R64, R32 ;  /* 0x0000004069007223 */ /* 0x000fe20000010020 */
[----:B------:R-:W-:Y:S01]  /*22300*/  FFMA.FTZ R77, R74, R65, R33 ;  /* 0x000000414a4d7223 */ /* 0x000fe20000010021 */
[----:B------:R-:W-:Y:S01]  /*22310*/  FMUL.FTZ R153, R124, R153 ;  /* 0x000000997c997220 */ /* 0x000fe20000410000 */
[----:B0-----:R-:W-:-:S04]  /*22320*/  IMAD.WIDE.U32 R80, R97, 0x10, R72 ;  /* 0x0000001061507825 */ /* 0x001fc800078e0048 */
[----:B------:R-:W-:Y:S01]  /*22330*/  FFMA.FTZ R97, R106, R57, R25 ;  /* 0x000000396a617223 */ /* 0x000fe20000010019 */
[----:B------:R0:W-:Y:S01]  /*22340*/  @!P1 STG.E desc[UR8][R78.64], R171 ;  /* 0x000000ab4e009986 */ /* 0x0001e2000c101908 */
[----:B------:R-:W1:Y:S01]  /*22350*/  @!P1 LDC.64 R106, c[0x0][0x3c8] ;  /* 0x0000f200ff6a9b82 */ /* 0x000e620000000a00 */
        /* <DEDUP_REMOVED lines=11> */
[C---:B------:R-:W-:Y:S01]  /*22410*/  FMUL.FTZ R0, R124.reuse, R76 ;  /* 0x0000004c7c007220 */ /* 0x040fe20000410000 */
[----:B------:R-:W-:Y:S01]  /*22420*/  FFMA.FTZ R76, R95, R68, R36 ;  /* 0x000000445f4c7223 */ /* 0x000fe20000010024 */
[----:B------:R-:W-:Y:S01]  /*22430*/  FMUL.FTZ R131, R124, R131 ;  /* 0x000000837c837220 */ /* 0x000fe20000410000 */
[----:B------:R-:W-:Y:S01]  /*22440*/  FFMA.FTZ R77, R101, R70, R38 ;  /* 0x00000046654d7223 */ /* 0x000fe20000010026 */
[----:B------:R-:W-:Y:S01]  /*22450*/  FFMA.FTZ R95, R0, R69, R37 ;  /* 0x00000045005f7223 */ /* 0x000fe20000010025 */
[----:B------:R-:W-:Y:S01]  /*22460*/  FFMA.FTZ R74, R74, R71, R39 ;  /* 0x000000474a4a7223 */ /* 0x000fe20000010027 */
[C---:B------:R-:W-:Y:S01]  /*22470*/  FMUL.FTZ R0, R124.reuse, R127 ;  /* 0x0000007f7c007220 */ /* 0x040fe20000410000 */
[C---:B------:R-:W-:Y:S01]  /*22480*/  FMUL.FTZ R145, R124.reuse, R145 ;  /* 0x000000917c917220 */ /* 0x040fe20000410000 */
[C---:B------:R-:W-:Y:S01]  /*22490*/  FMUL.FTZ R110, R124.reuse, R147 ;  /* 0x000000937c6e7220 */ /* 0x040fe20000410000 */
[C---:B------:R-:W-:Y:S01]  /*224a0*/  FMUL.FTZ R149, R124.reuse, R149 ;  /* 0x000000957c957220 */ /* 0x040fe20000410000 */
[----:B------:R-:W-:Y:S01]  /*224b0*/  FMUL.FTZ R116, R124, R151 ;  /* 0x000000977c747220 */ /* 0x000fe20000410000 */
[----:B------:R-:W-:Y:S01]  /*224c0*/  F2FP.BF16.F32.PACK_AB R111, R118, R111 ;  /* 0x0000006f766f723e */ /* 0x000fe200000010ff */
[----:B------:R-:W-:Y:S01]  /*224d0*/  FMUL.FTZ R125, R124, R125 ;  /* 0x0000007d7c7d7220 */ /* 0x000fe20000410000 */
[----:B------:R-:W-:Y:S01]  /*224e0*/  F2FP.BF16.F32.PACK_AB R79, R100, R109 ;  /* 0x0000006d644f723e */ /* 0x000fe200000010ff */
[----:B------:R-:W0:Y:S01]  /*224f0*/  LDC.64 R118, c[0x0][0x380] ;  /* 0x0000e000ff767b82 */ /* 0x000e220000000a00 */
[C---:B------:R-:W-:Y:S01]  /*22500*/  FMUL.FTZ R100, R124.reuse, R129 ;  /* 0x000000817c647220 */ /* 0x040fe20000410000 */
[----:B------:R-:W-:Y:S01]  /*22510*/  F2FP.BF16.F32.PACK_AB R76, R95, R76 ;  /* 0x0000004c5f4c723e */ /* 0x000fe200000010ff */
[C---:B------:R-:W-:Y:S01]  /*22520*/  FMUL.FTZ R135, R124.reuse, R135 ;  /* 0x000000877c877220 */ /* 0x040fe20000410000 */
[----:B------:R-:W-:Y:S01]  /*22530*/  FMUL.FTZ R108, R124, R137 ;  /* 0x000000897c6c7220 */ /* 0x000fe20000410000 */
[----:B------:R-:W-:Y:S01]  /*22540*/  FFMA.FTZ R102, R131, R56, R24 ;  /* 0x0000003883667223 */ /* 0x000fe20000010018 */
[----:B------:R-:W-:Y:S01]  /*22550*/  FFMA.FTZ R95, R0, R61, R29 ;  /* 0x0000003d005f7223 */ /* 0x000fe2000001001d */
[----:B------:R-:W-:Y:S01]  /*22560*/  F2FP.BF16.F32.PACK_AB R77, R74, R77 ;  /* 0x0000004d4a4d723e */ /* 0x000fe200000010ff */
[----:B------:R-:W-:Y:S01]  /*22570*/  FFMA.FTZ R109, R145, R54, R22 ;  /* 0x00000036916d7223 */ /* 0x000fe20000010016 */
[----:B------:R-:W-:Y:S01]  /*22580*/  FFMA.FTZ R149, R149, R48, R16 ;  /* 0x0000003095957223 */ /* 0x000fe20000010010 */
[----:B------:R-:W-:Y:S01]  /*22590*/  FFMA.FTZ R116, R116, R49, R17 ;  /* 0x0000003174747223 */ /* 0x000fe20000010011 */
[----:B------:R-:W-:Y:S01]  /*225a0*/  FFMA.FTZ R0, R110, R55, R23 ;  /* 0x000000376e007223 */ /* 0x000fe20000010017 */
[----:B------:R-:W-:Y:S01]  /*225b0*/  FMUL.FTZ R74, R124, R143 ;  /* 0x0000008f7c4a7220 */ /* 0x000fe20000410000 */
[----:B------:R-:W-:Y:S01]  /*225c0*/  FFMA.FTZ R101, R125, R62, R30 ;  /* 0x0000003e7d657223 */ /* 0x000fe2000001001e */
[----:B------:R-:W-:Y:S01]  /*225d0*/  FFMA.FTZ R100, R100, R63, R31 ;  /* 0x0000003f64647223 */ /* 0x000fe2000001001f */
[----:B------:R-:W-:Y:S01]  /*225e0*/  FFMA.FTZ R103, R135, R58, R26 ;  /* 0x0000003a87677223 */ /* 0x000fe2000001001a */
[----:B------:R-:W-:Y:S01]  /*225f0*/  FFMA.FTZ R108, R108, R59, R27 ;  /* 0x0000003b6c6c7223 */ /* 0x000fe2000001001b */
[----:B------:R-:W-:Y:S01]  /*22600*/  F2FP.BF16.F32.PACK_AB R102, R97, R102 ;  /* 0x000000666166723e */ /* 0x000fe200000010ff */
[C---:B------:R-:W-:Y:S01]  /*22610*/  FMUL.FTZ R123, R124.reuse, R123 ;  /* 0x0000007b7c7b7220 */ /* 0x040fe20000410000 */
[----:B------:R-:W-:Y:S01]  /*22620*/  FMUL.FTZ R141, R124, R141 ;  /* 0x0000008d7c8d7220 */ /* 0x000fe20000410000 */
[----:B------:R-:W-:Y:S01]  /*22630*/  FFMA.FTZ R97, R74, R53, R21 ;  /* 0x000000354a617223 */ /* 0x000fe20000010015 */
[----:B------:R-:W-:Y:S01]  /*22640*/  F2FP.BF16.F32.PACK_AB R110, R116, R149 ;  /* 0x00000095746e723e */ /* 0x000fe200000010ff */
[----:B------:R-:W-:Y:S01]  /*22650*/  FMUL.FTZ R117, R124, R117 ;  /* 0x000000757c757220 */ /* 0x000fe20000410000 */
        /* <DEDUP_REMOVED lines=20> */
[----:B-1----:R-:W-:Y:S01]  /*227a0*/  @!P1 IMAD.WIDE R106, R94, 0x4, R106 ;  /* 0x000000045e6a9825 */ /* 0x002fe200078e026a */
[----:B------:R-:W-:-:S02]  /*227b0*/  F2FP.BF16.F32.PACK_AB R100, R95, R100 ;  /* 0x000000645f64723e */ /* 0x000fc400000010ff */
[----:B------:R-:W-:Y:S01]  /*227c0*/  F2FP.BF16.F32.PACK_AB R108, R97, R108 ;  /* 0x0000006c616c723e */ /* 0x000fe200000010ff */
[--C-:B------:R-:W-:Y:S01]  /*227d0*/  IMAD.WIDE.U32 R98, R121, 0x10, R72.reuse ;  /* 0x0000001079627825 */ /* 0x100fe200078e0048 */
[----:B------:R-:W-:Y:S01]  /*227e0*/  F2FP.BF16.F32.PACK_AB R163, R122, R169 ;  /* 0x000000a97aa3723e */ /* 0x000fe200000010ff */
[----:B------:R1:W-:Y:S01]  /*227f0*/  @!P1 STG.E desc[UR8][R106.64], R124 ;  /* 0x0000007c6a009986 */ /* 0x0003e2000c101908 */
[----:B------:R-:W-:Y:S01]  /*22800*/  F2FP.BF16.F32.PACK_AB R162, R116, R165 ;  /* 0x000000a574a2723e */ /* 0x000fe200000010ff */
[--C-:B------:R-:W-:Y:S01]  /*22810*/  IMAD.WIDE.U32 R104, R139, 0x10, R72.reuse ;  /* 0x000000108b687825 */ /* 0x100fe200078e0048 */
[----:B------:R-:W-:Y:S01]  /*22820*/  F2FP.BF16.F32.PACK_AB R161, R74, R161 ;  /* 0x000000a14aa1723e */ /* 0x000fe200000010ff */
[----:B------:R1:W-:Y:S01]  /*22830*/  STG.E.128 desc[UR8][R80.64], R76 ;  /* 0x0000004c50007986 */ /* 0x0003e2000c101d08 */
[----:B------:R-:W-:Y:S01]  /*22840*/  F2FP.BF16.F32.PACK_AB R160, R0, R117 ;  /* 0x0000007500a0723e */ /* 0x000fe200000010ff */
[----:B------:R-:W-:Y:S01]  /*22850*/  IMAD.WIDE.U32 R72, R157, 0x10, R72 ;  /* 0x000000109d487825 */ /* 0x000fe200078e0048 */
[----:B0-----:R-:W-:Y:S01]  /*22860*/  IADD3 R94, PT, PT, R94, R118, RZ ;  /* 0x000000765e5e7210 */ /* 0x001fe20007ffe0ff */
[----:B------:R1:W-:Y:S03]  /*22870*/  STG.E.128 desc[UR8][R98.64], R100 ;  /* 0x0000006462007986 */ /* 0x0003e6000c101d08 */
[----:B------:R-:W-:Y:S01]  /*22880*/  ISETP.GE.AND P1, PT, R94, R119, PT ;  /* 0x000000775e00720c */ /* 0x000fe20003f26270 */
[----:B------:R1:W-:Y:S04]  /*22890*/  STG.E.128 desc[UR8][R104.64], R108 ;  /* 0x0000006c68007986 */ /* 0x0003e8000c101d08 */
[----:B------:R1:W-:Y:S08]  /*228a0*/  STG.E.128 desc[UR8][R72.64], R160 ;  /* 0x000000a048007986 */ /* 0x0003f0000c101d08 */
[----:B------:R-:W-:Y:S05]  /*228b0*/  @!P1 BRA `(.L_x_5324) ;  /* 0xfffffde000709947 */ /* 0x000fea000383ffff */
[----:B------:R-:W-:Y:S05]  /*228c0*/  EXIT ;  /* 0x000000000000794d */ /* 0x000fea0003800000 */
.L_x_5325:
        /* <DEDUP_REMOVED lines=11> */
.L_x_18027:


//--------------------- .text._ZN10layer_norm31ln_parallel_residual_fwd_kernelINS_13Kernel_traitsI13__nv_bfloat16S2_fS2_fjLj8192ELj1ELj1ELj8ELj16ENS_18Kernel_traits_baseILj8192ES2_S2_fS2_fjLj256EEEEELb0ELb0ELb0EEEvNS_9FwdParamsE --------------------------
	.section	.text._ZN10layer_norm31ln_parallel_residual_fwd_kernelINS_13Kernel_traitsI13__nv_bfloat16S2_fS2_fjLj8192ELj1ELj1ELj8ELj16ENS_18Kernel_traits_baseILj8192ES2_S2_fS2_fjLj256EEEEELb0ELb0ELb0EEEvNS_9FwdParamsE,"ax",@progbits
	.align	128
        .global         _ZN10layer_norm31ln_parallel_residual_fwd_kernelINS_13Kernel_traitsI13__nv_bfloat16S2_fS2_fjLj8192ELj1ELj1ELj8ELj16ENS_18Kernel_traits_baseILj8192ES2_S2_fS2_fjLj256EEEEELb0ELb0ELb0EEEvNS_9FwdParamsE
        .type           _ZN10layer_norm31ln_parallel_residual_fwd_kernelINS_13Kernel_traitsI13__nv_bfloat16S2_fS2_fjLj8192ELj1ELj1ELj8ELj16ENS_18Kernel_traits_baseILj8192ES2_S2_fS2_fjLj256EEEEELb0ELb0ELb0EEEvNS_9FwdParamsE,@function
        .size           _ZN10layer_norm31ln_parallel_residual_fwd_kernelINS_13Kernel_traitsI13__nv_bfloat16S2_fS2_fjLj8192ELj1ELj1ELj8ELj16ENS_18Kernel_traits_baseILj8192ES2_S2_fS2_fjLj256EEEEELb0ELb0ELb0EEEvNS_9FwdParamsE,(.L_x_18028 - _ZN10layer_norm31ln_parallel_residual_fwd_kernelINS_13Kernel_traitsI13__nv_bfloat16S2_fS2_fjLj8192ELj1ELj1ELj8ELj16ENS_18Kernel_traits_baseILj8192ES2_S2_fS2_fjLj256EEEEELb0ELb0ELb0EEEvNS_9FwdParamsE)
        .other          _ZN10layer_norm31ln_parallel_residual_fwd_kernelINS_13Kernel_traitsI13__nv_bfloat16S2_fS2_fjLj8192ELj1ELj1ELj8ELj16ENS_18Kernel_traits_baseILj8192ES2_S2_fS2_fjLj256EEEEELb0ELb0ELb0EEEvNS_9FwdParamsE,@"STO_CUDA_ENTRY STV_DEFAULT"
_ZN10layer_norm31ln_parallel_residual_fwd_kernelINS_13Kernel_traitsI13__nv_bfloat16S2_fS2_fjLj8192ELj1ELj1ELj8ELj16ENS_18Kernel_traits_baseILj8192ES2_S2_fS2_fjLj256EEEEELb0ELb0ELb0EEEvNS_9FwdParamsE:
.text._ZN10layer_norm31ln_parallel_residual_fwd_kernelINS_13Kernel_traitsI13__nv_bfloat16S2_fS2_fjLj8192ELj1ELj1ELj8ELj16ENS_18Kernel_traits_baseILj8192ES2_S2_fS2_fjLj256EEEEELb0ELb0ELb0EEEvNS_9FwdParamsE:
[----:B------:R-:W-:Y:S01]  /*0000*/  LDC R1, c[0x0][0x37c] ;  /* 0x0000df00ff017b82 */ /* 0x000fe20000000800 */
[----:B------:R-:W0:Y:S01]  /*0010*/  S2R R190, SR_TID.X ;  /* 0x0000000000be7919 */ /* 0x000e220000002100 */
[----:B------:R-:W1:Y:S06]  /*0020*/  LDCU.64 UR4, c[0x0][0x438] ;  /* 0x00008700ff0477ac */ /* 0x000e6c0008000a00 */
[----:B------:R-:W2:Y:S01]  /*0030*/  LDC R3, c[0x0][0x388] ;  /* 0x0000e200ff037b82 */ /* 0x000ea20000000800 */
[----:B------:R-:W-:Y:S01]  /*0040*/  BSSY.RECONVERGENT B0, `(.L_x_5326) ;  /* 0x00000ff000007945 */ /* 0x000fe20003800200 */
[----:B------:R-:W3:Y:S01]  /*0050*/  LDCU.64 UR6, c[0x0][0x358] ;  /* 0x00006b00ff0677ac */ /* 0x000ee20008000a00 */
[----:B-1----:R-:W-:-:S04]  /*0060*/  UISETP.NE.U32.AND UP0, UPT, UR4, URZ, UPT ;  /* 0x000000ff0400728c */ /* 0x002fc8000bf05070 */
[----:B------:R-:W-:Y:S01]  /*0070*/  UISETP.NE.AND.EX UP0, UPT, UR5, URZ, UPT, UP0 ;  /* 0x000000ff0500728c */ /* 0x000fe2000bf05300 */
[----:B--2---:R-:W-:-:S04]  /*0080*/  SHF.R.S32.HI R2, RZ, 0x1f, R3 ;  /* 0x0000001fff027819 */ /* 0x004fc80000011403 */
[----:B------:R-:W-:Y:S02]  /*0090*/  LEA.HI R2, R2, R3, RZ, 0x3 ;  /* 0x0000000302027211 */ /* 0x000fe400078f18ff */
[----:B0-----:R-:W-:Y:S02]  /*00a0*/  LOP3.LUT R5, R190, 0xff, RZ, 0x3c, !PT ;  /* 0x000000ffbe057812 */ /* 0x001fe400078e3cff */
[----:B------:R-:W-:Y:S02]  /*00b0*/  MOV R3, R190 ;  /* 0x000000be00037202 */ /* 0x000fe40000000f00 */
[----:B------:R-:W-:Y:S01]  /*00c0*/  LEA.HI.SX32 R0, R2, R5, 0x1d ;  /* 0x0000000502007211 */ /* 0x000fe200078feaff */
[----:B---3--:R-:W-:Y:S06]  /*00d0*/  BRA.U UP0, `(.L_x_5327) ;  /* 0x0000000900087547 */ /* 0x008fec000b800000 */
        /* <DEDUP_REMOVED lines=11> */
[----:B0-----:R-:W-:-:S07]  /*0190*/  @P0 IMAD.WIDE.U32 R24, R3, 0x10, R24 ;  /* 0x0000001003180825 */ /* 0x001fce00078e0018 */
[----:B------:R-:W0:Y:S01]  /*01a0*/  LDC.64 R32, c[0x0][0x3d0] ;  /* 0x0000f400ff207b82 */ /* 0x000e220000000a00 */
[C---:B-1----:R-:W-:Y:S01]  /*01b0*/  @P0 IMAD.WIDE.U32 R26, R3.reuse, 0x10, R26 ;  /* 0x00000010031a0825 */ /* 0x042fe200078e001a */
[----:B------:R-:W-:-:S06]  /*01c0*/  @P0 LOP3.LUT R3, R3, 0x100, RZ, 0xfc, !PT ;  /* 0x0000010003030812 */ /* 0x000fcc00078efcff */
[----:B------:R-:W1:Y:S01]  /*01d0*/  LDC.64 R34, c[0x0][0x3d8] ;  /* 0x0000f600ff227b82 */ /* 0x000e620000000a00 */
[----:B------:R-:W-:Y:S01]  /*01e0*/  ISETP.GE.U32.AND P3, PT, R0, 0x400, PT ;  /* 0x000004000000780c */ /* 0x000fe20003f66070 */
[----:B--2---:R-:W-:-:S04]  /*01f0*/  @P1 IMAD.WIDE.U32 R28, R3, 0x10, R28 ;  /* 0x00000010031c1825 */ /* 0x004fc800078e001c */
[----:B------:R-:W-:Y:S01]  /*0200*/  HFMA2 R42, -RZ, RZ, 0, 0 ;  /* 0x00000000ff2a7431 */ /* 0x000fe200000001ff */
[----:B------:R-:W5:Y:S01]  /*0210*/  @P0 LDG.E.128 R124, desc[UR6][R24.64] ;  /* 0x00000006187c0981 */ /* 0x000f62000c1e1d00 */
[C---:B---3--:R-:W-:Y:S01]  /*0220*/  @P1 IMAD.WIDE.U32 R30, R3.reuse, 0x10, R30 ;  /* 0x00000010031e1825 */ /* 0x048fe200078e001e */
[----:B------:R-:W-:Y:S02]  /*0230*/  @P1 IADD3 R3, PT, PT, R3, 0x100, RZ ;  /* 0x0000010003031810 */ /* 0x000fe40007ffe0ff */
[----:B------:R2:W5:Y:S01]  /*0240*/  @P0 LDG.E.128 R4, desc[UR6][R26.64] ;  /* 0x000000061a040981 */ /* 0x000562000c1e1d00 */
[----:B------:R-:W-:Y:S01]  /*0250*/  CS2R R44, SRZ ;  /* 0x00000000002c7805 */ /* 0x000fe2000001ff00 */
[----:B------:R-:W-:Y:S01]  /*0260*/  IMAD.MOV.U32 R46, RZ, RZ, RZ ;  /* 0x000000ffff2e7224 */ /* 0x000fe200078e00ff */
[----:B------:R-:W-:Y:S01]  /*0270*/  CS2R R40, SRZ ;  /* 0x0000000000287805 */ /* 0x000fe2000001ff00 */
[----:B------:R-:W5:Y:S01]  /*0280*/  @P1 LDG.E.128 R8, desc[UR6][R28.64] ;  /* 0x000000061c081981 */ /* 0x000f62000c1e1d00 */
[----:B0-----:R-:W-:Y:S01]  /*0290*/  @P2 IMAD.WIDE.U32 R32, R3, 0x10, R32 ;  /* 0x0000001003202825 */ /* 0x001fe200078e0020 */
[----:B------:R-:W-:-:S02]  /*02a0*/  MOV R38, RZ ;  /* 0x000000ff00267202 */ /* 0x000fc40000000f00 */
[----:B------:R0:W5:Y:S01]  /*02b0*/  @P1 LDG.E.128 R12, desc[UR6][R30.64] ;  /* 0x000000061e0c1981 */ /* 0x000162000c1e1d00 */
[----:B-1----:R-:W-:-:S03]  /*02c0*/  @P2 IMAD.WIDE.U32 R34, R3, 0x10, R34 ;  /* 0x0000001003222825 */ /* 0x002fc600078e0022 */
[----:B------:R1:W5:Y:S01]  /*02d0*/  @P2 LDG.E.128 R16, desc[UR6][R32.64] ;  /* 0x0000000620102981 */ /* 0x000362000c1e1d00 */
[----:B------:R-:W-:Y:S02]  /*02e0*/  CS2R R36, SRZ ;  /* 0x0000000000247805 */ /* 0x000fe4000001ff00 */
[----:B--2---:R-:W-:Y:S02]  /*02f0*/  CS2R R26, SRZ ;  /* 0x00000000001a7805 */ /* 0x004fe4000001ff00 */
[----:B------:R-:W-:Y:S01]  /*0300*/  CS2R R24, SRZ ;  /* 0x0000000000187805 */ /* 0x000fe2000001ff00 */
[----:B------:R2:W5:Y:S01]  /*0310*/  @P2 LDG.E.128 R20, desc[UR6][R34.64] ;  /* 0x0000000622142981 */ /* 0x000562000c1e1d00 */
[----:B0-----:R-:W-:Y:S02]  /*0320*/  CS2R R30, SRZ ;  /* 0x00000000001e7805 */ /* 0x001fe4000001ff00 */
[----:B------:R-:W-:Y:S01]  /*0330*/  CS2R R28, SRZ ;  /* 0x00000000001c7805 */ /* 0x000fe2000001ff00 */
[----:B------:R-:W-:Y:S01]  /*0340*/  @P0 IMAD.MOV.U32 R39, RZ, RZ, RZ ;  /* 0x000000ffff270224 */ /* 0x000fe200078e00ff */
[----:B------:R-:W-:Y:S01]  /*0350*/  @P1 MOV R43, RZ ;  /* 0x000000ff002b1202 */ /* 0x000fe20000000f00 */
[----:B------:R-:W-:Y:S01]  /*0360*/  @P2 VIADD R3, R3, 0x100 ;  /* 0x0000010003032836 */ /* 0x000fe20000000000 */
[----:B-1----:R-:W-:-:S02]  /*0370*/  CS2R R32, SRZ ;  /* 0x0000000000207805 */ /* 0x002fc4000001ff00 */
[----:B------:R-:W-:Y:S02]  /*0380*/  @P2 MOV R47, RZ ;  /* 0x000000ff002f2202 */ /* 0x000fe40000000f00 */
[----:B--2---:R-:W-:Y:S01]  /*0390*/  CS2R R34, SRZ ;  /* 0x0000000000227805 */ /* 0x004fe2000001ff00 */
[----:B------:R-:W-:Y:S06]  /*03a0*/  @!P3 BRA `(.L_x_5329) ;  /* 0x0000000c0020b947 */ /* 0x000fec0003800000 */
        /* <DEDUP_REMOVED lines=23> */
.L_x_5328:
[C---:B------:R-:W-:Y:S01]  /*0520*/  ISETP.GE.U32.AND P0, PT, R0.reuse, 0x100, PT ;  /* 0x000001000000780c */ /* 0x040fe20003f06070 */
[----:B------:R-:W0:Y:S01]  /*0530*/  LDC.64 R40, c[0x0][0x3d0] ;  /* 0x0000f400ff287b82 */ /* 0x000e220000000a00 */
[C---:B------:R-:W-:Y:S02]  /*0540*/  ISETP.GE.U32.AND P1, PT, R0.reuse, 0x200, PT ;  /* 0x000002000000780c */ /* 0x040fe40003f26070 */
[----:B------:R-:W-:-:S05]  /*0550*/  ISETP.GE.U32.AND P2, PT, R0, 0x300, PT ;  /* 0x000003000000780c */ /* 0x000fca0003f46070 */
[----:B------:R-:W1:Y:S08]  /*0560*/  LDC.64 R44, c[0x0][0x3d8] ;  /* 0x0000f600ff2c7b82 */ /* 0x000e700000000a00 */
[----:B------:R-:W2:Y:S08]  /*0570*/  @P0 LDC.64 R36, c[0x0][0x440] ;  /* 0x00011000ff240b82 */ /* 0x000eb00000000a00 */
[----:B------:R-:W3:Y:S01]  /*0580*/  LDC.64 R48, c[0x0][0x3d0] ;  /* 0x0000f400ff307b82 */ /* 0x000ee20000000a00 */
[----:B0-----:R-:W-:-:S07]  /*0590*/  @P0 IMAD.WIDE.U32 R40, R3, 0x10, R40 ;  /* 0x0000001003280825 */ /* 0x001fce00078e0028 */
[----:B------:R-:W0:Y:S01]  /*05a0*/  LDC.64 R50, c[0x0][0x3d8] ;  /* 0x0000f600ff327b82 */ /* 0x000e220000000a00 */
[----:B-1----:R-:W-:-:S07]  /*05b0*/  @P0 IMAD.WIDE.U32 R44, R3, 0x10, R44 ;  /* 0x00000010032c0825 */ /* 0x002fce00078e002c */
[----:B------:R-:W1:Y:S01]  /*05c0*/  LDC.64 R54, c[0x0][0x3d0] ;  /* 0x0000f400ff367b82 */ /* 0x000e620000000a00 */
[C---:B--2---:R-:W-:Y:S01]  /*05d0*/  @P0 IMAD.WIDE.U32 R36, R3.reuse, 0x10, R36 ;  /* 0x0000001003240825 */ /* 0x044fe200078e0024 */
[----:B------:R-:W-:-:S06]  /*05e0*/  @P0 LOP3.LUT R3, R3, 0x100, RZ, 0xfc, !PT ;  /* 0x0000010003030812 */ /* 0x000fcc00078efcff */
[----:B------:R-:W2:Y:S01]  /*05f0*/  LDC.64 R56, c[0x0][0x3d8] ;  /* 0x0000f600ff387b82 */ /* 0x000ea20000000a00 */
[----:B---3--:R-:W-:Y:S01]  /*0600*/  @P1 IMAD.WIDE.U32 R48, R3, 0x10, R48 ;  /* 0x0000001003301825 */ /* 0x008fe200078e0030 */
[----:B------:R-:W-:-:S03]  /*0610*/  ISETP.GE.U32.AND P3, PT, R0, 0x400, PT ;  /* 0x000004000000780c */ /* 0x000fc60003f66070 */
[----:B------:R-:W-:Y:S01]  /*0620*/  HFMA2 R46, -RZ, RZ, 0, 0 ;  /* 0x00000000ff2e7431 */ /* 0x000fe200000001ff */
[----:B------:R-:W5:Y:S02]  /*0630*/  @P0 LDG.E.128 R124, desc[UR6][R40.64] ;  /* 0x00000006287c0981 */ /* 0x000f64000c1e1d00 */
[----:B------:R-:W3:Y:S01]  /*0640*/  @P1 LDC.64 R52, c[0x0][0x440] ;  /* 0x00011000ff341b82 */ /* 0x000ee20000000a00 */
[C---:B0-----:R-:W-:Y:S01]  /*0650*/  @P1 IMAD.WIDE.U32 R50, R3.reuse, 0x10, R50 ;  /* 0x0000001003321825 */ /* 0x041fe200078e0032 */
[----:B------:R-:W5:Y:S04]  /*0660*/  @P1 LDG.E.128 R8, desc[UR6][R48.64] ;  /* 0x0000000630081981 */ /* 0x000f68000c1e1d00 */
[----:B------:R-:W5:Y:S02]  /*0670*/  @P1 LDG.E.128 R12, desc[UR6][R50.64] ;  /* 0x00000006320c1981 */ /* 0x000f64000c1e1d00 */
[----:B------:R-:W0:Y:S01]  /*0680*/  @P2 LDC.64 R58, c[0x0][0x440] ;  /* 0x00011000ff3a2b82 */ /* 0x000e220000000a00 */
[----:B------:R-:W-:Y:S01]  /*0690*/  IMAD.MOV.U32 R42, RZ, RZ, RZ ;  /* 0x000000ffff2a7224 */ /* 0x000fe200078e00ff */
[----:B------:R4:W5:Y:S01]  /*06a0*/  @P0 LDG.E.128 R4, desc[UR6][R44.64] ;  /* 0x000000062c040981 */ /* 0x000962000c1e1d00 */
[----:B------:R-:W-:Y:S01]  /*06b0*/  MOV R38, RZ ;  /* 0x000000ff00267202 */ /* 0x000fe20000000f00 */
[----:B------:R-:W-:Y:S01]  /*06c0*/  @P1 IMAD.MOV.U32 R43, RZ, RZ, RZ ;  /* 0x000000ffff2b1224 */ /* 0x000fe200078e00ff */
[----:B------:R-:W-:Y:S01]  /*06d0*/  @P0 MOV R39, RZ ;  /* 0x000000ff00270202 */ /* 0x000fe20000000f00 */
[----:B------:R4:W5:Y:S01]  /*06e0*/  @P0 LD.E.128 R32, desc[UR6][R36.64] ;  /* 0x0000000624200980 */ /* 0x000962000c101d00 */
[C---:B---3--:R-:W-:Y:S01]  /*06f0*/  @P1 IMAD.WIDE.U32 R52, R3.reuse, 0x10, R52 ;  /* 0x0000001003341825 */ /* 0x048fe200078e0034 */
[----:B------:R-:W-:-:S04]  /*0700*/  @P1 IADD3 R3, PT, PT, R3, 0x100, RZ ;  /* 0x0000010003031810 */ /* 0x000fc80007ffe0ff */
[----:B------:R3:W5:Y:S01]  /*0710*/  @P1 LD.E.128 R28, desc[UR6][R52.64] ;  /* 0x00000006341c1980 */ /* 0x000762000c101d00 */
[----:B-1----:R-:W-:-:S04]  /*0720*/  @P2 IMAD.WIDE.U32 R54, R3, 0x10, R54 ;  /* 0x0000001003362825 */ /* 0x002fc800078e0036 */
[C---:B--2---:R-:W-:Y:S01]  /*0730*/  @P2 IMAD.WIDE.U32 R56, R3.reuse, 0x10, R56 ;  /* 0x0000001003382825 */ /* 0x044fe200078e0038 */
[----:B------:R3:W5:Y:S03]  /*0740*/  @P2 LDG.E.128 R16, desc[UR6][R54.64] ;  /* 0x0000000636102981 */ /* 0x000766000c1e1d00 */
[----:B0-----:R-:W-:Y:S01]  /*0750*/  @P2 IMAD.WIDE.U32 R58, R3, 0x10, R58 ;  /* 0x00000010033a2825 */ /* 0x001fe200078e003a */
[----:B------:R3:W5:Y:S04]  /*0760*/  @P2 LDG.E.128 R20, desc[UR6][R56.64] ;  /* 0x0000000638142981 */ /* 0x000768000c1e1d00 */
[----:B------:R3:W5:Y:S01]  /*0770*/  @P2 LD.E.128 R24, desc[UR6][R58.64] ;  /* 0x000000063a182980 */ /* 0x000762000c101d00 */
[----:B----4-:R-:W-:-:S02]  /*0780*/  CS2R R44, SRZ ;  /* 0x00000000002c7805 */ /* 0x010fc4000001ff00 */
[----:B------:R-:W-:Y:S02]  /*0790*/  CS2R R40, SRZ ;  /* 0x0000000000287805 */ /* 0x000fe4000001ff00 */
[----:B------:R-:W-:Y:S02]  /*07a0*/  CS2R R36, SRZ ;  /* 0x0000000000247805 */ /* 0x000fe4000001ff00 */
[----:B------:R-:W-:Y:S02]  /*07b0*/  @P2 MOV R47, RZ ;  /* 0x000000ff002f2202 */ /* 0x000fe40000000f00 */
[----:B------:R-:W-:Y:S01]  /*07c0*/  @P2 IADD3 R3, PT, PT, R3, 0x100, RZ ;  /* 0x0000010003032810 */ /* 0x000fe20007ffe0ff */
[----:B---3--:R-:W-:Y:S06]  /*07d0*/  @!P3 BRA `(.L_x_5329) ;  /* 0x000000080014b947 */ /* 0x008fec0003800000 */
        /* <DEDUP_REMOVED lines=12> */
[----:B------:R-:W-:Y:S02]  /*08a0*/  CS2R R44, SRZ ;  /* 0x00000000002c7805 */ /* 0x000fe4000001ff00 */
[----:B------:R-:W-:Y:S02]  /*08b0*/  MOV R42, RZ ;  /* 0x000000ff002a7202 */ /* 0x000fe40000000f00 */
[----:B------:R-:W-:Y:S02]  /*08c0*/  CS2R R40, SRZ ;  /* 0x0000000000287805 */ /* 0x000fe4000001ff00 */
[----:B------:R-:W-:-:S02]  /*08d0*/  MOV R38, RZ ;  /* 0x000000ff00267202 */ /* 0x000fc40000000f00 */
[----:B------:R-:W-:Y:S01]  /*08e0*/  CS2R R36, SRZ ;  /* 0x0000000000247805 */ /* 0x000fe2000001ff00 */
[----:B------:R-:W-:Y:S06]  /*08f0*/  BRA `(.L_x_5329) ;  /* 0x0000000400cc7947 */ /* 0x000fec0003800000 */
.L_x_5327:
        /* <DEDUP_REMOVED lines=61> */
.L_x_5330:
        /* <DEDUP_REMOVED lines=27> */
[----:B------:R-:W2:Y:S01]  /*0e80*/  LDC.64 R86, c[0x0][0x3d8] ;  /* 0x0000f600ff567b82 */ /* 0x000ea20000000a00 */
[----:B---3--:R-:W-:-:S04]  /*0e90*/  @P2 IMAD.WIDE.U32 R80, R3, 0x10, R80 ;  /* 0x0000001003502825 */ /* 0x008fc800078e0050 */
[----:B------:R-:W-:Y:S01]  /*0ea0*/  HFMA2 R26, -RZ, RZ, 0, 0 ;  /* 0x00000000ff1a7431 */ /* 0x000fe200000001ff */
[----:B------:R3:W5:Y:S04]  /*0eb0*/  @P0 LDG.E.128 R124, desc[UR6][R24.64] ;  /* 0x00000006187c0981 */ /* 0x000768000c1e1d00 */
[----:B------:R-:W5:Y:S01]  /*0ec0*/  @P2 LDG.E.128 R20, desc[UR6][R80.64] ;  /* 0x0000000650142981 */ /* 0x000f62000c1e1d00 */
[----:B------:R-:W4:Y:S01]  /*0ed0*/  @P3 LDC.64 R84, c[0x0][0x438] ;  /* 0x00010e00ff543b82 */ /* 0x000f220000000a00 */
[C---:B0-----:R-:W-:Y:S01]  /*0ee0*/  @P2 IMAD.WIDE.U32 R78, R3.reuse, 0x10, R78 ;  /* 0x00000010034e2825 */ /* 0x041fe200078e004e */
[----:B------:R-:W-:Y:S01]  /*0ef0*/  MOV R30, RZ ;  /* 0x000000ff001e7202 */ /* 0x000fe20000000f00 */
[----:B------:R0:W5:Y:S02]  /*0f00*/  @P0 LD.E.128 R36, desc[UR6][R28.64] ;  /* 0x000000061c240980 */ /* 0x000164000c101d00 */
[----:B------:R-:W-:-:S02]  /*0f10*/  @P2 VIADD R3, R3, 0x100 ;  /* 0x0000010003032836 */ /* 0x000fc40000000000 */
[----:B------:R-:W5:Y:S02]  /*0f20*/  @P2 LD.E.128 R44, desc[UR6][R78.64] ;  /* 0x000000064e2c2980 */ /* 0x000f64000c101d00 */
[C---:B-1----:R-:W-:Y:S01]  /*0f30*/  @P3 IMAD.WIDE.U32 R64, R3.reuse, 0x10, R82 ;  /* 0x0000001003403825 */ /* 0x042fe200078e0052 */
[----:B------:R-:W-:Y:S01]  /*0f40*/  @P0 MOV R35, RZ ;  /* 0x000000ff00230202 */ /* 0x000fe20000000f00 */
[----:B------:R1:W5:Y:S04]  /*0f50*/  @P0 LDG.E.128 R4, desc[UR6][R32.64] ;  /* 0x0000000620040981 */ /* 0x000368000c1e1d00 */
[----:B------:R0:W5:Y:S01]  /*0f60*/  @P3 LDG.E.128 R48, desc[UR6][R64.64] ;  /* 0x0000000640303981 */ /* 0x000162000c1e1d00 */
[----:B--2---:R-:W-:-:S05]  /*0f70*/  @P3 IMAD.WIDE.U32 R68, R3, 0x10, R86 ;  /* 0x0000001003443825 */ /* 0x004fca00078e0056 */
[----:B------:R2:W5:Y:S01]  /*0f80*/  @P3 LDG.E.128 R52, desc[UR6][R68.64] ;  /* 0x0000000644343981 */ /* 0x000562000c1e1d00 */
[----:B----4-:R-:W-:-:S05]  /*0f90*/  @P3 IMAD.WIDE.U32 R66, R3, 0x10, R84 ;  /* 0x0000001003423825 */ /* 0x010fca00078e0054 */
[----:B------:R2:W5:Y:S01]  /*0fa0*/  @P3 LD.E.128 R56, desc[UR6][R66.64] ;  /* 0x0000000642383980 */ /* 0x000562000c101d00 */
[----:B---3--:R-:W-:Y:S02]  /*0fb0*/  CS2R R24, SRZ ;  /* 0x0000000000187805 */ /* 0x008fe4000001ff00 */
[----:B0-----:R-:W-:Y:S01]  /*0fc0*/  CS2R R28, SRZ ;  /* 0x00000000001c7805 */ /* 0x001fe2000001ff00 */
[----:B------:R-:W-:Y:S01]  /*0fd0*/  IMAD.MOV.U32 R34, RZ, RZ, RZ ;  /* 0x000000ffff227224 */ /* 0x000fe200078e00ff */
[----:B-1----:R-:W-:Y:S02]  /*0fe0*/  CS2R R32, SRZ ;  /* 0x0000000000207805 */ /* 0x002fe4000001ff00 */
[----:B------:R-:W-:Y:S02]  /*0ff0*/  @P3 CS2R R62, SRZ ;  /* 0x00000000003e3805 */ /* 0x000fe4000001ff00 */
[----:B------:R-:W-:Y:S02]  /*1000*/  @P3 CS2R R60, SRZ ;  /* 0x00000000003c3805 */ /* 0x000fe4000001ff00 */
[----:B------:R-:W-:Y:S01]  /*1010*/  @P1 MOV R31, RZ ;  /* 0x000000ff001f1202 */ /* 0x000fe20000000f00 */
[----:B--2---:R-:W-:-:S07]  /*1020*/  @P2 IMAD.MOV.U32 R27, RZ, RZ, RZ ;  /* 0x000000ffff1b2224 */ /* 0x004fce00078e00ff */
.L_x_5329:
[----:B------:R-:W-:Y:S05]  /*1030*/  BSYNC.RECONVERGENT B0 ;  /* 0x0000000000007941 */ /* 0x000fea0003800200 */
.L_x_5326:
[----:B------:R-:W0:Y:S08]  /*1040*/  S2UR UR4, SR_CTAID.X ;  /* 0x00000000000479c3 */ /* 0x000e300000002500 */
[----:B------:R-:W0:Y:S02]  /*1050*/  LDC R3, c[0x0][0x384] ;  /* 0x0000e100ff037b82 */ /* 0x000e240000000800 */
[----:B0-----:R-:W-:-:S13]  /*1060*/  ISETP.LE.AND P1, PT, R3, UR4, PT ;  /* 0x0000000403007c0c */ /* 0x001fda000bf23270 */
[----:B------:R-:W-:Y:S05]  /*1070*/  @P1 EXIT ;  /* 0x000000000000194d */ /* 0x000fea0003800000 */
[----:B------:R-:W-:Y:S01]  /*1080*/  SHF.R.S32.HI R2, RZ, 0x3, R2 ;  /* 0x00000003ff027819 */ /* 0x000fe20000011402 */
[----:B------:R-:W-:Y:S01]  /*1090*/  UPLOP3.LUT UP1, UPT, UPT, UPT, UPT, 0x40, 0x4 ;  /* 0x000000000004789c */ /* 0x000fe20003f2e870 */
[C---:B------:R-:W-:Y:S01]  /*10a0*/  SHF.L.U32 R65, R190.reuse, 0x5, RZ ;  /* 0x00000005be417819 */ /* 0x040fe200000006ff */
[----:B------:R-:W0:Y:S01]  /*10b0*/  LDCU UR14, c[0x0][0x388] ;  /* 0x00007100ff0e77ac */ /* 0x000e220008000800 */
[----:B------:R-:W-:Y:S02]  /*10c0*/  LOP3.LUT R64, R190, 0xe0, RZ, 0xc0, !PT ;  /* 0x000000e0be407812 */ /* 0x000fe400078ec0ff */
[----:B------:R-:W-:Y:S01]  /*10d0*/  LOP3.LUT R3, R2, 0xff, RZ, 0xc0, !PT ;  /* 0x000000ff02037812 */ /* 0x000fe200078ec0ff */
[----:B------:R-:W1:Y:S01]  /*10e0*/  LDCU.U8 UR12, c[0x0][0x410] ;  /* 0x00008200ff0c77ac */ /* 0x000e620008000000 */
[----:B------:R-:W-:Y:S02]  /*10f0*/  LOP3.LUT R66, R65, 0x3e0, RZ, 0xc0, !PT ;  /* 0x000003e041427812 */ /* 0x000fe400078ec0ff */
[C---:B------:R-:W-:Y:S01]  /*1100*/  VIADDMNMX R64, R3.reuse, -R64, RZ, !PT ;  /* 0x8000004003407246 */ /* 0x040fe200078001ff */
[----:B------:R-:W2:Y:S01]  /*1110*/  LDCU UR13, c[0x0][0x400] ;  /* 0x00008000ff0d77ac */ /* 0x000ea20008000800 */
[----:B------:R-:W-:-:S02]  /*1120*/  VIADDMNMX R66, R3, -R66, RZ, !PT ;  /* 0x8000004203427246 */ /* 0x000fc400078001ff */
[----:B------:R-:W-:Y:S01]  /*1130*/  LOP3.LUT R2, R2, 0xffffff00, RZ, 0xc0, !PT ;  /* 0xffffff0002027812 */ /* 0x000fe200078ec0ff */
[----:B------:R-:W3:Y:S01]  /*1140*/  LDCU.64 UR8, c[0x0][0x398] ;  /* 0x00007300ff0877ac */ /* 0x000ee20008000a00 */
[----:B------:R-:W-:Y:S02]  /*1150*/  VIMNMX R3, PT, PT, R64, 0x20, PT ;  /* 0x0000002040037848 */ /* 0x000fe40003fe0100 */
[----:B------:R-:W-:Y:S01]  /*1160*/  VIMNMX R65, PT, PT, R66, 0x20, PT ;  /* 0x0000002042417848 */ /* 0x000fe20003fe0100 */
[----:B------:R-:W4:Y:S01]  /*1170*/  LDCU.64 UR10, c[0x0][0x3a0] ;  /* 0x00007400ff0a77ac */ /* 0x000f220008000a00 */
[----:B------:R-:W-:Y:S02]  /*1180*/  LEA R3, R3, R2, 0x3 ;  /* 0x0000000203037211 */ /* 0x000fe400078e18ff */
[----:B-----5:R-:W-:Y:S01]  /*1190*/  PRMT R134, R63, 0x7632, R134 ;  /* 0x000076323f867816 */ /* 0x020fe20000000086 */
[----:B------:R-:W-:Y:S01]  /*11a0*/  IMAD R114, R65, 0x8, R2 ;  /* 0x0000000841727824 */ /* 0x000fe200078e0202 */
[----:B------:R-:W-:-:S02]  /*11b0*/  I2FP.F32.U32 R3, R3 ;  /* 0x0000000300037245 */ /* 0x000fc40000201000 */
[----:B------:R-:W-:Y:S02]  /*11c0*/  PRMT R135, R55, 0x7632, R135 ;  /* 0x0000763237877816 */ /* 0x000fe40000000087 */
[----:B------:R0:W0:Y:S01]  /*11d0*/  MUFU.RCP R115, R3 ;  /* 0x0000000300737308 */ /* 0x0000220000001000 */
        /* <DEDUP_REMOVED lines=62> */
[----:B01234-:R-:W-:-:S07]  /*15c0*/  MOV R133, UR4 ;  /* 0x0000000400857c02 */ /* 0x01ffce0008000f00 */
.L_x_5367:
[----:B------:R-:W-:Y:S01]  /*15d0*/  IMAD R2, R133, UR14, RZ ;  /* 0x0000000e85027c24 */ /* 0x000fe2000f8e02ff */
        /* <DEDUP_REMOVED lines=18> */
[----:B------:R0:W5:Y:S04]  /*1700*/  @P1 LDG.E.128 R64, desc[UR6][R72.64] ;  /* 0x0000000648401981 */ /* 0x000168000c1e1d00 */
        /* <DEDUP_REMOVED lines=9> */
[----:B------:R-:W-:Y:S02]  /*17a0*/  PRMT R73, R88, 0x7632, R73 ;  /* 0x0000763258497816 */ /* 0x000fe40000000049 */
[----:B------:R-:W-:Y:S02]  /*17b0*/  PRMT R75, R89, 0x7632, R75 ;  /* 0x00007632594b7816 */ /* 0x000fe4000000004b */
[C---:B------:R-:W-:Y:S02]  /*17c0*/  PRMT R3, R91.reuse, 0x7632, R3 ;  /* 0x000076325b037816 */ /* 0x040fe40000000003 */
[----:B------:R-:W-:Y:S01]  /*17d0*/  SHF.L.U32 R88, R90, 0x10, RZ ;  /* 0x000000105a587819 */ /* 0x000fe200000006ff */
[----:B------:R-:W-:Y:S01]  /*17e0*/  IMAD.U32 R90, R91, 0x10000, RZ ;  /* 0x000100005b5a7824 */ /* 0x000fe200078e00ff */
[----:B------:R-:W-:Y:S01]  /*17f0*/  SHF.L.U32 R74, R89, 0x10, RZ ;  /* 0x00000010594a7819 */ /* 0x000fe200000006ff */
[----:B------:R-:W-:Y:S01]  /*1800*/  IMAD.U32 R89, R2, 0x10000, RZ ;  /* 0x0001000002597824 */ /* 0x000fe200078e00ff */
[----:B------:R-:W-:-:S02]  /*1810*/  SHF.L.U32 R73, R73, 0x10, RZ ;  /* 0x0000001049497819 */ /* 0x000fc400000006ff */
[----:B------:R-:W-:Y:S02]  /*1820*/  SHF.L.U32 R75, R75, 0x10, RZ ;  /* 0x000000104b4b7819 */ /* 0x000fe400000006ff */
[----:B------:R-:W-:Y:S01]  /*1830*/  SHF.L.U32 R91, R3, 0x10, RZ ;  /* 0x00000010035b7819 */ /* 0x000fe200000006ff */
[----:B------:R-:W-:Y:S06]  /*1840*/  BRA `(.L_x_5335) ;  /* 0x0000000400847947 */ /* 0x000fec0003800000 */
.L_x_5334:
[----:B-----5:R-:W-:Y:S02]  /*1850*/  PRMT R2, R88, 0x7632, R2 ;  /* 0x0000763258027816 */ /* 0x020fe40000000002 */
[C---:B------:R-:W-:Y:S01]  /*1860*/  PRMT R72, R89.reuse, 0x7632, R72 ;  /* 0x0000763259487816 */ /* 0x040fe20000000048 */
[----:B------:R-:W-:Y:S01]  /*1870*/  IMAD.U32 R89, R89, 0x10000, RZ ;  /* 0x0001000059597824 */ /* 0x000fe200078e00ff */
        /* <DEDUP_REMOVED lines=14> */
[----:B------:R-:W-:Y:S01]  /*1960*/  FADD.FTZ R75, R67, R104 ;  /* 0x00000068434b7221 */ /* 0x000fe20000010000 */
[----:B------:R-:W-:Y:S01]  /*1970*/  FADD.FTZ R89, R69, R106 ;  /* 0x0000006a45597221 */ /* 0x000fe20000010000 */
[----:B------:R-:W-:Y:S01]  /*1980*/  FADD.FTZ R91, R71, R108 ;  /* 0x0000006c475b7221 */ /* 0x000fe20000010000 */
[----:B------:R-:W-:Y:S06]  /*1990*/  BRA `(.L_x_5335) ;  /* 0x0000000400307947 */ /* 0x000fec0003800000 */
.L_x_5333:
[----:B------:R-:W-:-:S04]  /*19a0*/  UISETP.NE.U32.AND UP0, UPT, UR10, URZ, UPT ;  /* 0x000000ff0a00728c */ /* 0x000fc8000bf05070 */
[----:B------:R-:W-:-:S09]  /*19b0*/  UISETP.NE.AND.EX UP0, UPT, UR11, URZ, UPT, UP0 ;  /* 0x000000ff0b00728c */ /* 0x000fd2000bf05300 */
[----:B------:R-:W-:Y:S05]  /*19c0*/  BRA.U UP0, `(.L_x_5336) ;  /* 0x0000000100847547 */ /* 0x000fea000b800000 */
[----:B-----5:R-:W-:Y:S01]  /*19d0*/  PRMT R104, R88, 0x7632, R104 ;  /* 0x0000763258687816 */ /* 0x020fe20000000068 */
[----:B------:R-:W-:Y:S01]  /*19e0*/  IMAD.U32 R73, R90, 0x10000, RZ ;  /* 0x000100005a497824 */ /* 0x000fe200078e00ff */
[----:B------:R-:W-:Y:S01]  /*19f0*/  SHF.L.U32 R3, R88, 0x10, RZ ;  /* 0x0000001058037819 */ /* 0x000fe200000006ff */
[----:B------:R-:W-:Y:S01]  /*1a00*/  IMAD.U32 R88, R130, 0x10000, RZ ;  /* 0x0001000082587824 */ /* 0x000fe200078e00ff */
        /* <DEDUP_REMOVED lines=14> */
[----:B------:R-:W-:Y:S01]  /*1af0*/  PRMT R75, R131, 0x7632, R75 ;  /* 0x00007632834b7816 */ /* 0x000fe2000000004b */
[----:B------:R-:W-:Y:S01]  /*1b00*/  IMAD.U32 R3, R3, 0x10000, RZ ;  /* 0x0001000003037824 */ /* 0x000fe200078e00ff */
[----:B------:R-:W-:-:S02]  /*1b10*/  SHF.L.U32 R109, R91, 0x10, RZ ;  /* 0x000000105b6d7819 */ /* 0x000fc400000006ff */
        /* <DEDUP_REMOVED lines=8> */
[----:B------:R-:W-:-:S02]  /*1ba0*/  FADD.FTZ R75, R106, R3 ;  /* 0x000000036a4b7221 */ /* 0x000fc40000010000 */
[----:B------:R-:W-:Y:S02]  /*1bb0*/  FADD.FTZ R89, R104, R89 ;  /* 0x0000005968597221 */ /* 0x000fe40000010000 */
[----:B------:R-:W-:Y:S01]  /*1bc0*/  FADD.FTZ R91, R108, R91 ;  /* 0x0000005b6c5b7221 */ /* 0x000fe20000010000 */
[----:B------:R-:W-:Y:S06]  /*1bd0*/  BRA `(.L_x_5335) ;  /* 0x0000000000a07947 */ /* 0x000fec0003800000 */
.L_x_5336:
[----:B-----5:R-:W-:Y:S01]  /*1be0*/  PRMT R74, R88, 0x7632, R74 ;  /* 0x00007632584a7816 */ /* 0x020fe2000000004a */
[----:B------:R-:W-:Y:S01]  /*1bf0*/  IMAD.U32 R2, R129, 0x10000, RZ ;  /* 0x0001000081027824 */ /* 0x000fe200078e00ff */
[----:B------:R-:W-:Y:S01]  /*1c00*/  PRMT R105, R90, 0x7632, R105 ;  /* 0x000076325a697816 */ /* 0x000fe20000000069 */
[----:B------:R-:W-:Y:S01]  /*1c10*/  IMAD.U32 R109, R131, 0x10000, RZ ;  /* 0x00010000836d7824 */ /* 0x000fe200078e00ff */
[----:B------:R-:W-:Y:S02]  /*1c20*/  SHF.L.U32 R88, R88, 0x10, RZ ;  /* 0x0000001058587819 */ /* 0x000fe400000006ff */
[C---:B------:R-:W-:Y:S01]  /*1c30*/  PRMT R104, R89.reuse, 0x7632, R104 ;  /* 0x0000763259687816 */ /* 0x040fe20000000068 */
[----:B------:R-:W-:Y:S01]  /*1c40*/  IMAD.U32 R89, R89, 0x10000, RZ ;  /* 0x0001000059597824 */ /* 0x000fe200078e00ff */
[----:B------:R-:W-:Y:S02]  /*1c50*/  SHF.L.U32 R90, R90, 0x10, RZ ;  /* 0x000000105a5a7819 */ /* 0x000fe400000006ff */
[----:B------:R-:W-:Y:S01]  /*1c60*/  SHF.L.U32 R3, R128, 0x10, RZ ;  /* 0x0000001080037819 */ /* 0x000fe200000006ff */
[----:B------:R-:W-:Y:S01]  /*1c70*/  IMAD.U32 R104, R104, 0x10000, RZ ;  /* 0x0001000068687824 */ /* 0x000fe200078e00ff */
[----:B------:R-:W-:-:S02]  /*1c80*/  SHF.L.U32 R73, R130, 0x10, RZ ;  /* 0x0000001082497819 */ /* 0x000fc400000006ff */
[C---:B------:R-:W-:Y:S01]  /*1c90*/  PRMT R106, R91.reuse, 0x7632, R106 ;  /* 0x000076325b6a7816 */ /* 0x040fe2000000006a */
[----:B------:R-:W-:Y:S01]  /*1ca0*/  FADD.FTZ R75, R88, R3 ;  /* 0x00000003584b7221 */ /* 0x000fe20000010000 */
[----:B------:R-:W-:Y:S01]  /*1cb0*/  SHF.L.U32 R108, R91, 0x10, RZ ;  /* 0x000000105b6c7819 */ /* 0x000fe200000006ff */
[--C-:B------:R-:W-:Y:S01]  /*1cc0*/  FADD.FTZ R91, R89, R2.reuse ;  /* 0x00000002595b7221 */ /* 0x100fe20000010000 */
[----:B------:R-:W-:Y:S01]  /*1cd0*/  FADD.FTZ R107, R90, R73 ;  /* 0x000000495a6b7221 */ /* 0x000fe20000010000 */
[----:B------:R-:W-:Y:S02]  /*1ce0*/  PRMT R2, R128, 0x7632, R2 ;  /* 0x0000763280027816 */ /* 0x000fe40000000002 */
[----:B------:R-:W-:Y:S01]  /*1cf0*/  PRMT R3, R129, 0x7632, R3 ;  /* 0x0000763281037816 */ /* 0x000fe20000000003 */
[----:B------:R-:W-:Y:S01]  /*1d00*/  FADD.FTZ R109, R108, R109 ;  /* 0x0000006d6c6d7221 */ /* 0x000fe20000010000 */
[----:B------:R-:W-:Y:S01]  /*1d10*/  PRMT R72, R130, 0x7632, R72 ;  /* 0x0000763282487816 */ /* 0x000fe20000000048 */
[----:B------:R-:W-:Y:S01]  /*1d20*/  FADD.FTZ R88, R68, R107 ;  /* 0x0000006b44587221 */ /* 0x000fe20000010000 */
        /* <DEDUP_REMOVED lines=13> */
[----:B------:R-:W-:Y:S02]  /*1e00*/  FADD.FTZ R75, R67, R104 ;  /* 0x00000068434b7221 */ /* 0x000fe40000010000 */
[----:B------:R-:W-:Y:S01]  /*1e10*/  FADD.FTZ R108, R74, R73 ;  /* 0x000000494a6c7221 */ /* 0x000fe20000010000 */
[----:B------:R-:W-:Y:S01]  /*1e20*/  FADD.FTZ R74, R66, R91 ;  /* 0x0000005b424a7221 */ /* 0x000fe20000010000 */
[----:B------:R-:W-:Y:S01]  /*1e30*/  FADD.FTZ R73, R65, R2 ;  /* 0x0000000241497221 */ /* 0x000fe20000010000 */
[----:B------:R-:W-:Y:S01]  /*1e40*/  FADD.FTZ R89, R69, R106 ;  /* 0x0000006a45597221 */ /* 0x000fe20000010000 */
[----:B------:R-:W-:-:S07]  /*1e50*/  FADD.FTZ R91, R71, R108 ;  /* 0x0000006c475b7221 */ /* 0x000fce0000010000 */
.L_x_5335:
[----:B------:R-:W0:Y:S01]  /*1e60*/  LDC.64 R104, c[0x0][0x3a8] ;  /* 0x0000ea00ff687b82 */ /* 0x000e220000000a00 */
[C---:B------:R-:W-:Y:S02]  /*1e70*/  VIADD R2, R189.reuse, 0x100 ;  /* 0x00000100bd027836 */ /* 0x040fe40000000000 */
[----:B0-----:R-:W-:-:S05]  /*1e80*/  IMAD.WIDE.U32 R104, R189, 0x20, R104 ;  /* 0x00000020bd687825 */ /* 0x001fca00078e0068 */
[----:B------:R0:W-:Y:S04]  /*1e90*/  STG.E.128 desc[UR6][R104.64], R72 ;  /* 0x0000004868007986 */ /* 0x0001e8000c101d06 */
[----:B------:R0:W-:Y:S02]  /*1ea0*/  STG.E.128 desc[UR6][R104.64+0x10], R88 ;  /* 0x0000105868007986 */ /* 0x0001e4000c101d06 */
.L_x_5332:
[----:B------:R-:W-:Y:S05]  /*1eb0*/  BSYNC.RECONVERGENT B0 ;  /* 0x0000000000007941 */ /* 0x000fea0003800200 */
.L_x_5331:
[----:B------:R-:W-:Y:S01]  /*1ec0*/  ISETP.GE.U32.AND P2, PT, R0, 0x200, PT ;  /* 0x000002000000780c */ /* 0x000fe20003f46070 */
[----:B------:R-:W-:-:S12]  /*1ed0*/  BSSY.RECONVERGENT B0, `(.L_x_5337) ;  /* 0x0000083000007945 */ /* 0x000fd80003800200 */
[----:B------:R-:W-:Y:S05]  /*1ee0*/  @!P2 BRA `(.L_x_5338) ;  /* 0x000000080004a947 */ /* 0x000fea0003800000 */
        /* <DEDUP_REMOVED lines=10> */
[----:B------:R1:W5:Y:S01]  /*1f90*/  @P0 LDG.E.128 R128, desc[UR6][R76.64] ;  /* 0x000000064c800981 */ /* 0x000362000c1e1d00 */
[----:B---3--:R-:W-:-:S05]  /*1fa0*/  @P1 IMAD.WIDE.U32 R78, R2, 0x20, R78 ;  /* 0x00000020024e1825 */ /* 0x008fca00078e004e */
[----:B------:R1:W5:Y:S04]  /*1fb0*/  @P1 LDG.E.128 R64, desc[UR6][R78.64] ;  /* 0x000000064e401981 */ /* 0x000368000c1e1d00 */
[----:B------:R1:W5:Y:S01]  /*1fc0*/  @P1 LDG.E.128 R68, desc[UR6][R78.64+0x10] ;  /* 0x000010064e441981 */ /* 0x000362000c1e1d00 */
[----:B------:R-:W-:Y:S05]  /*1fd0*/  @!P0 BRA `(.L_x_5339) ;  /* 0x00000004002c8947 */ /* 0x000fea0003800000 */
[----:B------:R-:W-:Y:S05]  /*1fe0*/  @!P1 BRA `(.L_x_5340) ;  /* 0x0000000000a49947 */ /* 0x000fea0003800000 */
[----:B-----5:R-:W-:Y:S01]  /*1ff0*/  PRMT R3, R92, 0x7632, R3 ;  /* 0x000076325c037816 */ /* 0x020fe20000000003 */
[----:B-1----:R-:W-:Y:S01]  /*2000*/  IMAD.U32 R79, R130, 0x10000, RZ ;  /* 0x00010000824f7824 */ /* 0x002fe200078e00ff */
[----:B------:R-:W-:Y:S02]  /*2010*/  PRMT R78, R93, 0x7632, R78 ;  /* 0x000076325d4e7816 */ /* 0x000fe4000000004e */
[----:B------:R-:W-:Y:S01]  /*2020*/  SHF.L.U32 R92, R92, 0x10, RZ ;  /* 0x000000105c5c7819 */ /* 0x000fe200000006ff */
[----:B------:R-:W-:Y:S01]  /*2030*/  IMAD.U32 R3, R3, 0x10000, RZ ;  /* 0x0001000003037824 */ /* 0x000fe200078e00ff */
[----:B------:R-:W-:Y:S02]  /*2040*/  SHF.L.U32 R93, R93, 0x10, RZ ;  /* 0x000000105d5d7819 */ /* 0x000fe400000006ff */
[C---:B0-----:R-:W-:Y:S01]  /*2050*/  PRMT R104, R94.reuse, 0x7632, R104 ;  /* 0x000076325e687816 */ /* 0x041fe20000000068 */
[----:B------:R-:W-:Y:S01]  /*2060*/  IMAD.U32 R94, R94, 0x10000, RZ ;  /* 0x000100005e5e7824 */ /* 0x000fe200078e00ff */
[----:B------:R-:W-:-:S02]  /*2070*/  SHF.L.U32 R77, R128, 0x10, RZ ;  /* 0x00000010804d7819 */ /* 0x000fc400000006ff */
[----:B------:R-:W-:Y:S02]  /*2080*/  SHF.L.U32 R76, R129, 0x10, RZ ;  /* 0x00000010814c7819 */ /* 0x000fe400000006ff */
[----:B------:R-:W-:Y:S01]  /*2090*/  PRMT R106, R95, 0x7632, R106 ;  /* 0x000076325f6a7816 */ /* 0x000fe2000000006a */
[----:B------:R-:W-:Y:S01]  /*20a0*/  FADD.FTZ R77, R77, R92 ;  /* 0x0000005c4d4d7221 */ /* 0x000fe20000010000 */
[----:B------:R-:W-:Y:S01]  /*20b0*/  SHF.L.U32 R107, R95, 0x10, RZ ;  /* 0x000000105f6b7819 */ /* 0x000fe200000006ff */
[----:B------:R-:W-:Y:S01]  /*20c0*/  FADD.FTZ R93, R76, R93 ;  /* 0x0000005d4c5d7221 */ /* 0x000fe20000010000 */
[----:B------:R-:W-:Y:S01]  /*20d0*/  FADD.FTZ R95, R79, R94 ;  /* 0x0000005e4f5f7221 */ /* 0x000fe20000010000 */
[----:B------:R-:W-:Y:S02]  /*20e0*/  PRMT R76, R128, 0x7632, R76 ;  /* 0x00007632804c7816 */ /* 0x000fe4000000004c */
[----:B------:R-:W-:Y:S02]  /*20f0*/  PRMT R79, R129, 0x7632, R79 ;  /* 0x00007632814f7816 */ /* 0x000fe4000000004f */
[----:B------:R-:W-:-:S02]  /*2100*/  PRMT R92, R130, 0x7632, R92 ;  /* 0x00007632825c7816 */ /* 0x000fc4000000005c */
        /* <DEDUP_REMOVED lines=22> */
[----:B------:R-:W-:Y:S06]  /*2270*/  BRA `(.L_x_5341) ;  /* 0x00000004000c7947 */ /* 0x000fec0003800000 */
.L_x_5340:
[C---:B-1---5:R-:W-:Y:S01]  /*2280*/  PRMT R79, R92.reuse, 0x7632, R79 ;  /* 0x000076325c4f7816 */ /* 0x062fe2000000004f */
[----:B------:R-:W-:Y:S01]  /*2290*/  IMAD.U32 R78, R93, 0x10000, RZ ;  /* 0x000100005d4e7824 */ /* 0x000fe200078e00ff */
[----:B------:R-:W-:Y:S01]  /*22a0*/  SHF.L.U32 R76, R92, 0x10, RZ ;  /* 0x000000105c4c7819 */ /* 0x000fe200000006ff */
[----:B------:R-:W-:Y:S01]  /*22b0*/  IMAD.U32 R77, R129, 0x10000, RZ ;  /* 0x00010000814d7824 */ /* 0x000fe200078e00ff */
[----:B0-----:R-:W-:Y:S01]  /*22c0*/  PRMT R105, R93, 0x7632, R105 ;  /* 0x000076325d697816 */ /* 0x001fe20000000069 */
[----:B------:R-:W-:Y:S01]  /*22d0*/  IMAD.U32 R111, R131, 0x10000, RZ ;  /* 0x00010000836f7824 */ /* 0x000fe200078e00ff */
[----:B------:R-:W-:Y:S01]  /*22e0*/  SHF.L.U32 R92, R94, 0x10, RZ ;  /* 0x000000105e5c7819 */ /* 0x000fe200000006ff */
        /* <DEDUP_REMOVED lines=9> */
[----:B------:R-:W-:Y:S02]  /*2380*/  PRMT R77, R129, 0x7632, R77 ;  /* 0x00007632814d7816 */ /* 0x000fe4000000004d */
[----:B------:R-:W-:Y:S02]  /*2390*/  PRMT R93, R130, 0x7632, R93 ;  /* 0x00007632825d7816 */ /* 0x000fe4000000005d */
[----:B------:R-:W-:-:S02]  /*23a0*/  PRMT R94, R131, 0x7632, R94 ;  /* 0x00007632835e7816 */ /* 0x000fc4000000005e */
        /* <DEDUP_REMOVED lines=11> */
[----:B------:R-:W-:-:S03]  /*2460*/  FADD.FTZ R93, R108, R93 ;  /* 0x0000005d6c5d7221 */ /* 0x000fc60000010000 */
[----:B------:R-:W-:Y:S01]  /*2470*/  FADD.FTZ R95, R112, R95 ;  /* 0x0000005f705f7221 */ /* 0x000fe20000010000 */
[----:B------:R-:W-:Y:S06]  /*2480*/  BRA `(.L_x_5341) ;  /* 0x0000000000887947 */ /* 0x000fec0003800000 */
.L_x_5339:
[----:B------:R-:W-:Y:S05]  /*2490*/  @!P1 BRA `(.L_x_5342) ;  /* 0x0000000000549947 */ /* 0x000fea0003800000 */
[C---:B-----5:R-:W-:Y:S01]  /*24a0*/  PRMT R3, R92.reuse, 0x7632, R3 ;  /* 0x000076325c037816 */ /* 0x060fe20000000003 */
[----:B-1----:R-:W-:Y:S01]  /*24b0*/  IMAD.U32 R77, R92, 0x10000, RZ ;  /* 0x000100005c4d7824 */ /* 0x002fe200078e00ff */
[----:B------:R-:W-:Y:S02]  /*24c0*/  PRMT R76, R93, 0x7632, R76 ;  /* 0x000076325d4c7816 */ /* 0x000fe4000000004c */
[----:B------:R-:W-:Y:S02]  /*24d0*/  PRMT R78, R94, 0x7632, R78 ;  /* 0x000076325e4e7816 */ /* 0x000fe4000000004e */
[C---:B------:R-:W-:Y:S01]  /*24e0*/  PRMT R92, R95.reuse, 0x7632, R92 ;  /* 0x000076325f5c7816 */ /* 0x040fe2000000005c */
[----:B------:R-:W-:Y:S01]  /*24f0*/  IMAD.U32 R95, R95, 0x10000, RZ ;  /* 0x000100005f5f7824 */ /* 0x000fe200078e00ff */
[----:B------:R-:W-:Y:S01]  /*2500*/  SHF.L.U32 R93, R93, 0x10, RZ ;  /* 0x000000105d5d7819 */ /* 0x000fe200000006ff */
[----:B------:R-:W-:Y:S01]  /*2510*/  IMAD.U32 R108, R78, 0x10000, RZ ;  /* 0x000100004e6c7824 */ /* 0x000fe200078e00ff */
[----:B------:R-:W-:Y:S01]  /*2520*/  SHF.L.U32 R79, R94, 0x10, RZ ;  /* 0x000000105e4f7819 */ /* 0x000fe200000006ff */
[----:B------:R-:W-:Y:S01]  /*2530*/  FADD.FTZ R94, R70, R95 ;  /* 0x0000005f465e7221 */ /* 0x000fe20000010000 */
[----:B0-----:R-:W-:Y:S01]  /*2540*/  SHF.L.U32 R104, R3, 0x10, RZ ;  /* 0x0000001003687819 */ /* 0x001fe200000006ff */
        /* <DEDUP_REMOVED lines=9> */
[----:B------:R-:W-:Y:S06]  /*25e0*/  BRA `(.L_x_5341) ;  /* 0x0000000000307947 */ /* 0x000fec0003800000 */
.L_x_5342:
[----:B-1---5:R-:W-:Y:S01]  /*25f0*/  PRMT R77, R92, 0x7632, R77 ;  /* 0x000076325c4d7816 */ /* 0x022fe2000000004d */
[----:B------:R-:W-:Y:S01]  /*2600*/  IMAD.U32 R78, R93, 0x10000, RZ ;  /* 0x000100005d4e7824 */ /* 0x000fe200078e00ff */
[----:B0-----:R-:W-:Y:S02]  /*2610*/  PRMT R104, R95, 0x7632, R104 ;  /* 0x000076325f687816 */ /* 0x001fe40000000068 */
[----:B------:R-:W-:Y:S01]  /*2620*/  PRMT R79, R93, 0x7632, R79 ;  /* 0x000076325d4f7816 */ /* 0x000fe2000000004f */
[----:B------:R-:W-:Y:S01]  /*2630*/  IMAD.U32 R77, R77, 0x10000, RZ ;  /* 0x000100004d4d7824 */ /* 0x000fe200078e00ff */
[----:B------:R-:W-:Y:S02]  /*2640*/  PRMT R3, R94, 0x7632, R3 ;  /* 0x000076325e037816 */ /* 0x000fe40000000003 */
[----:B------:R-:W-:Y:S02]  /*2650*/  SHF.L.U32 R76, R92, 0x10, RZ ;  /* 0x000000105c4c7819 */ /* 0x000fe400000006ff */
[----:B------:R-:W-:-:S02]  /*2660*/  SHF.L.U32 R92, R94, 0x10, RZ ;  /* 0x000000105e5c7819 */ /* 0x000fc400000006ff */
[----:B------:R-:W-:Y:S01]  /*2670*/  SHF.L.U32 R94, R95, 0x10, RZ ;  /* 0x000000105f5e7819 */ /* 0x000fe200000006ff */
[----:B------:R-:W-:Y:S01]  /*2680*/  IMAD.U32 R95, R104, 0x10000, RZ ;  /* 0x00010000685f7824 */ /* 0x000fe200078e00ff */
[----:B------:R-:W-:Y:S02]  /*2690*/  SHF.L.U32 R79, R79, 0x10, RZ ;  /* 0x000000104f4f7819 */ /* 0x000fe400000006ff */
[----:B------:R-:W-:-:S07]  /*26a0*/  SHF.L.U32 R93, R3, 0x10, RZ ;  /* 0x00000010035d7819 */ /* 0x000fce00000006ff */
.L_x_5341:
[----:B------:R-:W0:Y:S02]  /*26b0*/  LDC.64 R104, c[0x0][0x3a8] ;  /* 0x0000ea00ff687b82 */ /* 0x000e240000000a00 */
[C---:B0-----:R-:W-:Y:S01]  /*26c0*/  IMAD.WIDE.U32 R104, R2.reuse, 0x20, R104 ;  /* 0x0000002002687825 */ /* 0x041fe200078e0068 */
[----:B------:R-:W-:-:S04]  /*26d0*/  IADD3 R2, PT, PT, R2, 0x100, RZ ;  /* 0x0000010002027810 */ /* 0x000fc80007ffe0ff */
[----:B------:R1:W-:Y:S04]  /*26e0*/  STG.E.128 desc[UR6][R104.64], R76 ;  /* 0x0000004c68007986 */ /* 0x0003e8000c101d06 */
[----:B------:R1:W-:Y:S02]  /*26f0*/  STG.E.128 desc[UR6][R104.64+0x10], R92 ;  /* 0x0000105c68007986 */ /* 0x0003e4000c101d06 */
.L_x_5338:
[----:B------:R-:W-:Y:S05]  /*2700*/  BSYNC.RECONVERGENT B0 ;  /* 0x0000000000007941 */ /* 0x000fea0003800200 */
.L_x_5337:
[----:B------:R-:W-:Y:S01]  /*2710*/  ISETP.GE.U32.AND P3, PT, R0, 0x300, PT ;  /* 0x000003000000780c */ /* 0x000fe20003f66070 */
[----:B------:R-:W-:-:S12]  /*2720*/  BSSY.RECONVERGENT B0, `(.L_x_5343) ;  /* 0x0000083000007945 */ /* 0x000fd80003800200 */
[----:B------:R-:W-:Y:S05]  /*2730*/  @!P3 BRA `(.L_x_5344) ;  /* 0x000000080004b947 */ /* 0x000fea0003800000 */
[----:B------:R-:W-:Y:S01]  /*2740*/  ISETP.NE.U32.AND P0, PT, RZ, UR8, PT ;  /* 0x00000008ff007c0c */ /* 0x000fe2000bf05070 */
[----:B------:R-:W2:Y:S01]  /*2750*/  LDC.64 R80, c[0x0][0x390] ;  /* 0x0000e400ff507b82 */ /* 0x000ea20000000a00 */
[----:B------:R-:W-:Y:S02]  /*2760*/  ISETP.NE.U32.AND P1, PT, RZ, UR10, PT ;  /* 0x0000000aff007c0c */ /* 0x000fe4000bf25070 */
[----:B------:R-:W-:Y:S02]  /*2770*/  ISETP.NE.AND.EX P0, PT, RZ, UR9, PT, P0 ;  /* 0x00000009ff007c0c */ /* 0x000fe4000bf05300 */
[----:B------:R-:W-:-:S11]  /*2780*/  ISETP.NE.AND.EX P1, PT, RZ, UR11, PT, P1 ;  /* 0x0000000bff007c0c */ /* 0x000fd6000bf25310 */
[----:B------:R-:W3:Y:S08]  /*2790*/  @P0 LDC.64 R82, c[0x0][0x398] ;  /* 0x0000e600ff520b82 */ /* 0x000ef00000000a00 */
[----:B------:R-:W0:Y:S01]  /*27a0*/  @P1 LDC.64 R96, c[0x0][0x3a0] ;  /* 0x0000e800ff601b82 */ /* 0x000e220000000a00 */
[----:B--2---:R-:W-:-:S04]  /*27b0*/  IMAD.WIDE.U32 R80, R2, 0x10, R80 ;  /* 0x0000001002507825 */ /* 0x004fc800078e0050 */
[----:B---3--:R-:W-:-:S05]  /*27c0*/  @P0 IMAD.WIDE.U32 R82, R2, 0x10, R82 ;  /* 0x0000001002520825 */ /* 0x008fca00078e0052 */
[----:B------:R2:W5:Y:S01]  /*27d0*/  @P0 LDG.E.128 R128, desc[UR6][R82.64] ;  /* 0x0000000652800981 */ /* 0x000562000c1e1d00 */
[----:B01----:R-:W-:-:S03]  /*27e0*/  @P1 IMAD.WIDE.U32 R104, R2, 0x20, R96 ;  /* 0x0000002002681825 */ /* 0x003fc600078e0060 */
[----:B------:R2:W5:Y:S04]  /*27f0*/  LDG.E.128 R96, desc[UR6][R80.64] ;  /* 0x0000000650607981 */ /* 0x000568000c1e1d00 */
[----:B------:R2:W5:Y:S04]  /*2800*/  @P1 LDG.E.128 R64, desc[UR6][R104.64] ;  /* 0x0000000668401981 */ /* 0x000568000c1e1d00 */
[----:B------:R2:W5:Y:S01]  /*2810*/  @P1 LDG.E.128 R68, desc[UR6][R104.64+0x10] ;  /* 0x0000100668441981 */ /* 0x000562000c1e1d00 */
[----:B------:R-:W-:Y:S05]  /*2820*/  @!P0 BRA `(.L_x_5345) ;  /* 0x00000004002c8947 */ /* 0x000fea0003800000 */
[----:B------:R-:W-:Y:S05]  /*2830*/  @!P1 BRA `(.L_x_5346) ;  /* 0x0000000000a49947 */ /* 0x000fea0003800000 */
[C---:B-----5:R-:W-:Y:S01]  /*2840*/  PRMT R3, R96.reuse, 0x7632, R3 ;  /* 0x0000763260037816 */ /* 0x060fe20000000003 */
[----:B--2---:R-:W-:Y:S01]  /*2850*/  IMAD.U32 R80, R129, 0x10000, RZ ;  /* 0x0001000081507824 */ /* 0x004fe200078e00ff */
[----:B------:R-:W-:Y:S01]  /*2860*/  SHF.L.U32 R96, R96, 0x10, RZ ;  /* 0x0000001060607819 */ /* 0x000fe200000006ff */
[----:B------:R-:W-:Y:S01]  /*2870*/  IMAD.U32 R110, R131, 0x10000, RZ ;  /* 0x00010000836e7824 */ /* 0x000fe200078e00ff */
        /* <DEDUP_REMOVED lines=37> */
.L_x_5346:
[C---:B--2--5:R-:W-:Y:S01]  /*2ad0*/  PRMT R83, R96.reuse, 0x7632, R83 ;  /* 0x0000763260537816 */ /* 0x064fe20000000053 */
[----:B------:R-:W-:Y:S01]  /*2ae0*/  IMAD.U32 R80, R96, 0x10000, RZ ;  /* 0x0001000060507824 */ /* 0x000fe200078e00ff */
[C---:B------:R-:W-:Y:S01]  /*2af0*/  PRMT R105, R97.reuse, 0x7632, R105 ;  /* 0x0000763261697816 */ /* 0x040fe20000000069 */
[----:B------:R-:W-:Y:S01]  /*2b00*/  IMAD.U32 R3, R128, 0x10000, RZ ;  /* 0x0001000080037824 */ /* 0x000fe200078e00ff */
[----:B------:R-:W-:Y:S01]  /*2b10*/  SHF.L.U32 R82, R97, 0x10, RZ ;  /* 0x0000001061527819 */ /* 0x000fe200000006ff */
[----:B------:R-:W-:Y:S01]  /*2b20*/  IMAD.U32 R110, R99, 0x10000, RZ ;  /* 0x00010000636e7824 */ /* 0x000fe200078e00ff */
[----:B------:R-:W-:Y:S01]  /*2b30*/  SHF.L.U32 R96, R98, 0x10, RZ ;  /* 0x0000001062607819 */ /* 0x000fe200000006ff */
[----:B------:R-:W-:Y:S01]  /*2b40*/  FADD.FTZ R80, R3, R80 ;  /* 0x0000005003507221 */ /* 0x000fe20000010000 */
[----:B------:R-:W-:Y:S02]  /*2b50*/  SHF.L.U32 R81, R129, 0x10, RZ ;  /* 0x0000001081517819 */ /* 0x000fe400000006ff */
[----:B------:R-:W-:-:S02]  /*2b60*/  SHF.L.U32 R97, R130, 0x10, RZ ;  /* 0x0000001082617819 */ /* 0x000fc400000006ff */
[----:B------:R-:W-:Y:S01]  /*2b70*/  PRMT R107, R98, 0x7632, R107 ;  /* 0x00007632626b7816 */ /* 0x000fe2000000006b */
[----:B------:R-:W-:Y:S01]  /*2b80*/  FADD.FTZ R82, R81, R82 ;  /* 0x0000005251527221 */ /* 0x000fe20000010000 */
[----:B------:R-:W-:Y:S01]  /*2b90*/  PRMT R109, R99, 0x7632, R109 ;  /* 0x00007632636d7816 */ /* 0x000fe2000000006d */
[----:B------:R-:W-:Y:S01]  /*2ba0*/  FADD.FTZ R96, R97, R96 ;  /* 0x0000006061607221 */ /* 0x000fe20000010000 */
[----:B------:R-:W-:Y:S01]  /*2bb0*/  PRMT R3, R128, 0x7632, R3 ;  /* 0x0000763280037816 */ /* 0x000fe20000000003 */
[----:B------:R-:W-:Y:S01]  /*2bc0*/  IMAD.U32 R108, R107, 0x10000, RZ ;  /* 0x000100006b6c7824 */ /* 0x000fe200078e00ff */
[----:B------:R-:W-:Y:S02]  /*2bd0*/  PRMT R81, R129, 0x7632, R81 ;  /* 0x0000763281517816 */ /* 0x000fe40000000051 */
        /* <DEDUP_REMOVED lines=15> */
[----:B------:R-:W-:Y:S06]  /*2cd0*/  BRA `(.L_x_5347) ;  /* 0x0000000000887947 */ /* 0x000fec0003800000 */
.L_x_5345:
[----:B------:R-:W-:Y:S05]  /*2ce0*/  @!P1 BRA `(.L_x_5348) ;  /* 0x0000000000549947 */ /* 0x000fea0003800000 */
[C---:B-----5:R-:W-:Y:S02]  /*2cf0*/  PRMT R3, R96.reuse, 0x7632, R3 ;  /* 0x0000763260037816 */ /* 0x060fe40000000003 */
[----:B--2---:R-:W-:Y:S02]  /*2d00*/  SHF.L.U32 R81, R96, 0x10, RZ ;  /* 0x0000001060517819 */ /* 0x004fe400000006ff */
[----:B------:R-:W-:Y:S02]  /*2d10*/  PRMT R80, R97, 0x7632, R80 ;  /* 0x0000763261507816 */ /* 0x000fe40000000050 */
[----:B------:R-:W-:Y:S02]  /*2d20*/  PRMT R82, R98, 0x7632, R82 ;  /* 0x0000763262527816 */ /* 0x000fe40000000052 */
[C---:B------:R-:W-:Y:S01]  /*2d30*/  PRMT R96, R99.reuse, 0x7632, R96 ;  /* 0x0000763263607816 */ /* 0x040fe20000000060 */
        /* <DEDUP_REMOVED lines=16> */
.L_x_5348:
[----:B--2--5:R-:W-:Y:S02]  /*2e40*/  PRMT R104, R99, 0x7632, R104 ;  /* 0x0000763263687816 */ /* 0x024fe40000000068 */
[----:B------:R-:W-:Y:S02]  /*2e50*/  PRMT R81, R96, 0x7632, R81 ;  /* 0x0000763260517816 */ /* 0x000fe40000000051 */
[----:B------:R-:W-:Y:S02]  /*2e60*/  PRMT R83, R97, 0x7632, R83 ;  /* 0x0000763261537816 */ /* 0x000fe40000000053 */
[----:B------:R-:W-:Y:S02]  /*2e70*/  PRMT R3, R98, 0x7632, R3 ;  /* 0x0000763262037816 */ /* 0x000fe40000000003 */
[----:B------:R-:W-:Y:S02]  /*2e80*/  SHF.L.U32 R80, R96, 0x10, RZ ;  /* 0x0000001060507819 */ /* 0x000fe400000006ff */
[----:B------:R-:W-:Y:S01]  /*2e90*/  SHF.L.U32 R96, R98, 0x10, RZ ;  /* 0x0000001062607819 */ /* 0x000fe200000006ff */
[----:B------:R-:W-:Y:S01]  /*2ea0*/  IMAD.U32 R98, R99, 0x10000, RZ ;  /* 0x0001000063627824 */ /* 0x000fe200078e00ff */
[----:B------:R-:W-:Y:S01]  /*2eb0*/  SHF.L.U32 R82, R97, 0x10, RZ ;  /* 0x0000001061527819 */ /* 0x000fe200000006ff */
[----:B------:R-:W-:Y:S01]  /*2ec0*/  IMAD.U32 R99, R104, 0x10000, RZ ;  /* 0x0001000068637824 */ /* 0x000fe200078e00ff */
[----:B------:R-:W-:-:S02]  /*2ed0*/  SHF.L.U32 R81, R81, 0x10, RZ ;  /* 0x0000001051517819 */ /* 0x000fc400000006ff */
[----:B------:R-:W-:Y:S02]  /*2ee0*/  SHF.L.U32 R83, R83, 0x10, RZ ;  /* 0x0000001053537819 */ /* 0x000fe400000006ff */
[----:B------:R-:W-:-:S07]  /*2ef0*/  SHF.L.U32 R97, R3, 0x10, RZ ;  /* 0x0000001003617819 */ /* 0x000fce00000006ff */
.L_x_5347:
[----:B------:R-:W0:Y:S02]  /*2f00*/  LDC.64 R104, c[0x0][0x3a8] ;  /* 0x0000ea00ff687b82 */ /* 0x000e240000000a00 */
[C---:B0-----:R-:W-:Y:S01]  /*2f10*/  IMAD.WIDE.U32 R104, R2.reuse, 0x20, R104 ;  /* 0x0000002002687825 */ /* 0x041fe200078e0068 */
[----:B------:R-:W-:-:S04]  /*2f20*/  IADD3 R2, PT, PT, R2, 0x100, RZ ;  /* 0x0000010002027810 */ /* 0x000fc80007ffe0ff */
[----:B------:R2:W-:Y:S04]  /*2f30*/  STG.E.128 desc[UR6][R104.64], R80 ;  /* 0x0000005068007986 */ /* 0x0005e8000c101d06 */
[----:B------:R2:W-:Y:S02]  /*2f40*/  STG.E.128 desc[UR6][R104.64+0x10], R96 ;  /* 0x0000106068007986 */ /* 0x0005e4000c101d06 */
.L_x_5344:
[----:B------:R-:W-:Y:S05]  /*2f50*/  BSYNC.RECONVERGENT B0 ;  /* 0x0000000000007941 */ /* 0x000fea0003800200 */
.L_x_5343:
[----:B------:R-:W-:Y:S01]  /*2f60*/  ISETP.GE.U32.AND P4, PT, R0, 0x400, PT ;  /* 0x000004000000780c */ /* 0x000fe20003f86070 */
[----:B------:R-:W-:-:S12]  /*2f70*/  BSSY.RECONVERGENT B0, `(.L_x_5349) ;  /* 0x0000082000007945 */ /* 0x000fd80003800200 */
[----:B------:R-:W-:Y:S05]  /*2f80*/  @!P4 BRA `(.L_x_5350) ;  /* 0x000000080000c947 */ /* 0x000fea0003800000 */
[----:B------:R-:W-:Y:S01]  /*2f90*/  ISETP.NE.U32.AND P0, PT, RZ, UR8, PT ;  /* 0x00000008ff007c0c */ /* 0x000fe2000bf05070 */
[----:B------:R-:W3:Y:S01]  /*2fa0*/  LDC.64 R100, c[0x0][0x390] ;  /* 0x0000e400ff647b82 */ /* 0x000ee20000000a00 */
[----:B------:R-:W-:Y:S02]  /*2fb0*/  ISETP.NE.U32.AND P1, PT, RZ, UR10, PT ;  /* 0x0000000aff007c0c */ /* 0x000fe4000bf25070 */
[----:B------:R-:W-:Y:S02]  /*2fc0*/  ISETP.NE.AND.EX P0, PT, RZ, UR9, PT, P0 ;  /* 0x00000009ff007c0c */ /* 0x000fe4000bf05300 */
[----:B------:R-:W-:-:S11]  /*2fd0*/  ISETP.NE.AND.EX P1, PT, RZ, UR11, PT, P1 ;  /* 0x0000000bff007c0c */ /* 0x000fd6000bf25310 */
[----:B------:R-:W4:Y:S08]  /*2fe0*/  @P0 LDC.64 R84, c[0x0][0x398] ;  /* 0x0000e600ff540b82 */ /* 0x000f300000000a00 */
[----:B------:R-:W0:Y:S01]  /*2ff0*/  @P1 LDC.64 R86, c[0x0][0x3a0] ;  /* 0x0000e800ff561b82 */ /* 0x000e220000000a00 */
[----:B---3--:R-:W-:-:S06]  /*3000*/  IMAD.WIDE.U32 R100, R2, 0x10, R100 ;  /* 0x0000001002647825 */ /* 0x008fcc00078e0064 */
[----:B------:R-:W5:Y:S01]  /*3010*/  LDG.E.128 R100, desc[UR6][R100.64] ;  /* 0x0000000664647981 */ /* 0x000f62000c1e1d00 */
[----:B----4-:R-:W-:-:S05]  /*3020*/  @P0 IMAD.WIDE.U32 R84, R2, 0x10, R84 ;  /* 0x0000001002540825 */ /* 0x010fca00078e0054 */
[----:B------:R3:W5:Y:S01]  /*3030*/  @P0 LDG.E.128 R128, desc[UR6][R84.64] ;  /* 0x0000000654800981 */ /* 0x000762000c1e1d00 */
[----:B0-----:R-:W-:-:S05]  /*3040*/  @P1 IMAD.WIDE.U32 R86, R2, 0x20, R86 ;  /* 0x0000002002561825 */ /* 0x001fca00078e0056 */
[----:B------:R3:W5:Y:S04]  /*3050*/  @P1 LDG.E.128 R64, desc[UR6][R86.64] ;  /* 0x0000000656401981 */ /* 0x000768000c1e1d00 */
[----:B------:R3:W5:Y:S01]  /*3060*/  @P1 LDG.E.128 R68, desc[UR6][R86.64+0x10] ;  /* 0x0000100656441981 */ /* 0x000762000c1e1d00 */
[----:B------:R-:W-:Y:S05]  /*3070*/  @!P0 BRA `(.L_x_5351) ;  /* 0x00000004002c8947 */ /* 0x000fea0003800000 */
[----:B------:R-:W-:Y:S05]  /*3080*/  @!P1 BRA `(.L_x_5352) ;  /* 0x0000000000a49947 */ /* 0x000fea0003800000 */
[C---:B-----5:R-:W-:Y:S01]  /*3090*/  PRMT R3, R100.reuse, 0x7632, R3 ;  /* 0x0000763264037816 */ /* 0x060fe20000000003 */
[----:B------:R-:W-:Y:S01]  /*30a0*/  IMAD.U32 R107, R103, 0x10000, RZ ;  /* 0x00010000676b7824 */ /* 0x000fe200078e00ff */
[C---:B---3--:R-:W-:Y:S02]  /*30b0*/  PRMT R86, R101.reuse, 0x7632, R86 ;  /* 0x0000763265567816 */ /* 0x048fe40000000056 */
[----:B------:R-:W-:Y:S02]  /*30c0*/  SHF.L.U32 R100, R100, 0x10, RZ ;  /* 0x0000001064647819 */ /* 0x000fe400000006ff */
[----:B------:R-:W-:Y:S01]  /*30d0*/  SHF.L.U32 R101, R101, 0x10, RZ ;  /* 0x0000001065657819 */ /* 0x000fe200000006ff */
[----:B------:R-:W-:Y:S01]  /*30e0*/  IMAD.U32 R86, R86, 0x10000, RZ ;  /* 0x0001000056567824 */ /* 0x000fe200078e00ff */
[C---:B-12---:R-:W-:Y:S01]  /*30f0*/  PRMT R104, R102.reuse, 0x7632, R104 ;  /* 0x0000763266687816 */ /* 0x046fe20000000068 */
[----:B------:R-:W-:Y:S01]  /*3100*/  IMAD.U32 R102, R102, 0x10000, RZ ;  /* 0x0001000066667824 */ /* 0x000fe200078e00ff */
[----:B------:R-:W-:-:S02]  /*3110*/  SHF.L.U32 R85, R128, 0x10, RZ ;  /* 0x0000001080557819 */ /* 0x000fc400000006ff */
[----:B------:R-:W-:Y:S02]  /*3120*/  SHF.L.U32 R84, R129, 0x10, RZ ;  /* 0x0000001081547819 */ /* 0x000fe400000006ff */
[----:B------:R-:W-:Y:S01]  /*3130*/  SHF.L.U32 R87, R130, 0x10, RZ ;  /* 0x0000001082577819 */ /* 0x000fe200000006ff */
[----:B------:R-:W-:Y:S01]  /*3140*/  FADD.FTZ R85, R85, R100 ;  /* 0x0000006455557221 */ /* 0x000fe20000010000 */
[----:B------:R-:W-:Y:S01]  /*3150*/  PRMT R106, R103, 0x7632, R106 ;  /* 0x00007632676a7816 */ /* 0x000fe2000000006a */
[----:B------:R-:W-:Y:S01]  /*3160*/  FADD.FTZ R101, R84, R101 ;  /* 0x0000006554657221 */ /* 0x000fe20000010000 */
[----:B------:R-:W-:Y:S01]  /*3170*/  PRMT R84, R128, 0x7632, R84 ;  /* 0x0000763280547816 */ /* 0x000fe20000000054 */
[----:B------:R-:W-:Y:S01]  /*3180*/  FADD.FTZ R103, R87, R102 ;  /* 0x0000006657677221 */ /* 0x000fe20000010000 */
[----:B------:R-:W-:Y:S02]  /*3190*/  PRMT R87, R129, 0x7632, R87 ;  /* 0x0000763281577816 */ /* 0x000fe40000000057 */
[----:B------:R-:W-:-:S02]  /*31a0*/  PRMT R100, R130, 0x7632, R100 ;  /* 0x0000763282647816 */ /* 0x000fc40000000064 */
[C---:B------:R-:W-:Y:S02]  /*31b0*/  PRMT R108, R131.reuse, 0x7632, R108 ;  /* 0x00007632836c7816 */ /* 0x040fe4000000006c */
        /* <DEDUP_REMOVED lines=22> */
.L_x_5352:
[----:B-12--5:R-:W-:Y:S01]  /*3320*/  PRMT R105, R101, 0x7632, R105 ;  /* 0x0000763265697816 */ /* 0x026fe20000000069 */
[----:B------:R-:W-:Y:S01]  /*3330*/  IMAD.U32 R110, R103, 0x10000, RZ ;  /* 0x00010000676e7824 */ /* 0x000fe200078e00ff */
[----:B---3--:R-:W-:Y:S02]  /*3340*/  SHF.L.U32 R86, R101, 0x10, RZ ;  /* 0x0000001065567819 */ /* 0x008fe400000006ff */
[C---:B------:R-:W-:Y:S01]  /*3350*/  PRMT R87, R100.reuse, 0x7632, R87 ;  /* 0x0000763264577816 */ /* 0x040fe20000000057 */
[----:B------:R-:W-:Y:S01]  /*3360*/  IMAD.U32 R106, R105, 0x10000, RZ ;  /* 0x00010000696a7824 */ /* 0x000fe200078e00ff */
[----:B------:R-:W-:Y:S01]  /*3370*/  SHF.L.U32 R84, R100, 0x10, RZ ;  /* 0x0000001064547819 */ /* 0x000fe200000006ff */
[----:B------:R-:W-:Y:S01]  /*3380*/  IMAD.U32 R100, R102, 0x10000, RZ ;  /* 0x0001000066647824 */ /* 0x000fe200078e00ff */
[----:B------:R-:W-:Y:S02]  /*3390*/  SHF.L.U32 R3, R128, 0x10, RZ ;  /* 0x0000001080037819 */ /* 0x000fe400000006ff */
[----:B------:R-:W-:-:S02]  /*33a0*/  SHF.L.U32 R85, R129, 0x10, RZ ;  /* 0x0000001081557819 */ /* 0x000fc400000006ff */
[----:B------:R-:W-:Y:S01]  /*33b0*/  SHF.L.U32 R101, R130, 0x10, RZ ;  /* 0x0000001082657819 */ /* 0x000fe200000006ff */
[----:B------:R-:W-:Y:S01]  /*33c0*/  FADD.FTZ R84, R3, R84 ;  /* 0x0000005403547221 */ /* 0x000fe20000010000 */
        /* <DEDUP_REMOVED lines=8> */
[----:B------:R-:W-:Y:S02]  /*3450*/  PRMT R102, R131, 0x7632, R102 ;  /* 0x0000763283667816 */ /* 0x000fe40000000066 */
        /* <DEDUP_REMOVED lines=13> */
.L_x_5351:
[----:B------:R-:W-:Y:S05]  /*3530*/  @!P1 BRA `(.L_x_5354) ;  /* 0x0000000000549947 */ /* 0x000fea0003800000 */
[----:B-----5:R-:W-:Y:S01]  /*3540*/  PRMT R3, R100, 0x7632, R3 ;  /* 0x0000763264037816 */ /* 0x020fe20000000003 */
[----:B---3--:R-:W-:Y:S01]  /*3550*/  IMAD.U32 R87, R102, 0x10000, RZ ;  /* 0x0001000066577824 */ /* 0x008fe200078e00ff */
[----:B------:R-:W-:Y:S02]  /*3560*/  SHF.L.U32 R85, R100, 0x10, RZ ;  /* 0x0000001064557819 */ /* 0x000fe400000006ff */
[----:B------:R-:W-:Y:S02]  /*3570*/  PRMT R84, R101, 0x7632, R84 ;  /* 0x0000763265547816 */ /* 0x000fe40000000054 */
[----:B------:R-:W-:Y:S02]  /*3580*/  PRMT R86, R102, 0x7632, R86 ;  /* 0x0000763266567816 */ /* 0x000fe40000000056 */
[----:B------:R-:W-:Y:S02]  /*3590*/  PRMT R100, R103, 0x7632, R100 ;  /* 0x0000763267647816 */ /* 0x000fe40000000064 */
[----:B------:R-:W-:Y:S01]  /*35a0*/  SHF.L.U32 R101, R101, 0x10, RZ ;  /* 0x0000001065657819 */ /* 0x000fe200000006ff */
[----:B------:R-:W-:Y:S01]  /*35b0*/  IMAD.U32 R108, R86, 0x10000, RZ ;  /* 0x00010000566c7824 */ /* 0x000fe200078e00ff */
[----:B------:R-:W-:-:S02]  /*35c0*/  SHF.L.U32 R103, R103, 0x10, RZ ;  /* 0x0000001067677819 */ /* 0x000fc400000006ff */
[----:B-12---:R-:W-:Y:S01]  /*35d0*/  SHF.L.U32 R104, R3, 0x10, RZ ;  /* 0x0000001003687819 */ /* 0x006fe200000006ff */
        /* <DEDUP_REMOVED lines=11> */
.L_x_5354:
[----:B-----5:R-:W-:Y:S02]  /*3690*/  PRMT R3, R102, 0x7632, R3 ;  /* 0x0000763266037816 */ /* 0x020fe40000000003 */
[C---:B---3--:R-:W-:Y:S02]  /*36a0*/  PRMT R85, R100.reuse, 0x7632, R85 ;  /* 0x0000763264557816 */ /* 0x048fe40000000055 */
[----:B------:R-:W-:Y:S02]  /*36b0*/  PRMT R87, R101, 0x7632, R87 ;  /* 0x0000763265577816 */ /* 0x000fe40000000057 */
[----:B-12---:R-:W-:Y:S02]  /*36c0*/  PRMT R104, R103, 0x7632, R104 ;  /* 0x0000763267687816 */ /* 0x006fe40000000068 */
[----:B------:R-:W-:Y:S01]  /*36d0*/  SHF.L.U32 R84, R100, 0x10, RZ ;  /* 0x0000001064547819 */ /* 0x000fe200000006ff */
[----:B------:R-:W-:Y:S01]  /*36e0*/  IMAD.U32 R100, R102, 0x10000, RZ ;  /* 0x0001000066647824 */ /* 0x000fe200078e00ff */
[----:B------:R-:W-:Y:S01]  /*36f0*/  SHF.L.U32 R86, R101, 0x10, RZ ;  /* 0x0000001065567819 */ /* 0x000fe200000006ff */
[----:B------:R-:W-:Y:S01]  /*3700*/  IMAD.U32 R101, R3, 0x10000, RZ ;  /* 0x0001000003657824 */ /* 0x000fe200078e00ff */
[----:B------:R-:W-:-:S02]  /*3710*/  SHF.L.U32 R102, R103, 0x10, RZ ;  /* 0x0000001067667819 */ /* 0x000fc400000006ff */
[----:B------:R-:W-:Y:S02]  /*3720*/  SHF.L.U32 R85, R85, 0x10, RZ ;  /* 0x0000001055557819 */ /* 0x000fe400000006ff */
[----:B------:R-:W-:Y:S02]  /*3730*/  SHF.L.U32 R87, R87, 0x10, RZ ;  /* 0x0000001057577819 */ /* 0x000fe400000006ff */
[----:B------:R-:W-:-:S07]  /*3740*/  SHF.L.U32 R103, R104, 0x10, RZ ;  /* 0x0000001068677819 */ /* 0x000fce00000006ff */
.L_x_5353:
[----:B------:R-:W0:Y:S02]  /*3750*/  LDC.64 R104, c[0x0][0x3a8] ;  /* 0x0000ea00ff687b82 */ /* 0x000e240000000a00 */
[----:B0-----:R-:W-:-:S05]  /*3760*/  IMAD.WIDE.U32 R2, R2, 0x20, R104 ;  /* 0x0000002002027825 */ /* 0x001fca00078e0068 */
[----:B------:R3:W-:Y:S04]  /*3770*/  STG.E.128 desc[UR6][R2.64], R84 ;  /* 0x0000005402007986 */ /* 0x0007e8000c101d06 */
[----:B------:R3:W-:Y:S02]  /*3780*/  STG.E.128 desc[UR6][R2.64+0x10], R100 ;  /* 0x0000106402007986 */ /* 0x0007e4000c101d06 */
.L_x_5350:
[----:B------:R-:W-:Y:S05]  /*3790*/  BSYNC.RECONVERGENT B0 ;  /* 0x0000000000007941 */ /* 0x000fea0003800200 */
.L_x_5349:
[----:B---3--:R-:W-:Y:S01]  /*37a0*/  FADD.FTZ R2, RZ, R72 ;  /* 0x00000048ff027221 */ /* 0x008fe20000010000 */
[C---:B------:R-:W-:Y:S01]  /*37b0*/  ISETP.GE.U32.AND P0, PT, R0.reuse, 0x100, PT ;  /* 0x000001000000780c */ /* 0x040fe20003f06070 */
[----:B------:R-:W3:Y:S01]  /*37c0*/  S2R R190, SR_TID.X ;  /* 0x0000000000be7919 */ /* 0x000ee20000002100 */
[C---:B------:R-:W-:Y:S01]  /*37d0*/  ISETP.GT.U32.AND P6, PT, R0.reuse, 0x1ff, PT ;  /* 0x000001ff0000780c */ /* 0x040fe20003fc4070 */
[----:B------:R-:W-:Y:S01]  /*37e0*/  FADD.FTZ R3, R73, R2 ;  /* 0x0000000249037221 */ /* 0x000fe20000010000 */
[C---:B------:R-:W-:Y:S01]  /*37f0*/  ISETP.GT.U32.AND P5, PT, R0.reuse, 0x2ff, PT ;  /* 0x000002ff0000780c */ /* 0x040fe20003fa4070 */
[----:B------:R-:W-:Y:S01]  /*3800*/  BSSY.RECONVERGENT B0, `(.L_x_5355) ;  /* 0x0000083000007945 */ /* 0x000fe20003800200 */
        /* <DEDUP_REMOVED lines=9> */
[----:B012---:R-:W-:-:S04]  /*38a0*/  FADD.FTZ R105, R77, R2 ;  /* 0x000000024d697221 */ /* 0x007fc80000010000 */
        /* <DEDUP_REMOVED lines=32> */
[----:B---3--:R-:W-:-:S03]  /*3ab0*/  LOP3.LUT R109, R190, 0x1f, RZ, 0xc0, !PT ;  /* 0x0000001fbe6d7812 */ /* 0x008fc600078ec0ff */
        /* <DEDUP_REMOVED lines=54> */
[----:B------:R-:W-:Y:S02]  /*3e20*/  HFMA2 R109, -RZ, RZ, 0, 0 ;  /* 0x00000000ff6d7431 */ /* 0x000fe400000001ff */
        /* <DEDUP_REMOVED lines=32> */
.L_x_5356:
[----:B------:R-:W-:Y:S05]  /*4030*/  BSYNC.RECONVERGENT B0 ;  /* 0x0000000000007941 */ /* 0x000fea0003800200 */
.L_x_5355:
        /* <DEDUP_REMOVED lines=12> */
.L_x_5358:
[----:B------:R-:W-:Y:S05]  /*4100*/  BSYNC.RECONVERGENT B0 ;  /* 0x0000000000007941 */ /* 0x000fea0003800200 */
.L_x_5357:
        /* <DEDUP_REMOVED lines=68> */
[--C-:B0-----:R-:W-:Y:S01]  /*4550*/  FADD.FTZ R2, R90, -R192.reuse ;  /* 0x800000c05a027221 */ /* 0x101fe20000010000 */
[----:B------:R-:W-:Y:S01]  /*4560*/  SHF.L.U32 R105, R39, 0x10, RZ ;  /* 0x0000001027697819 */ /* 0x000fe200000006ff */
[----:B------:R-:W-:Y:S01]  /*4570*/  IMAD.U32 R3, R127, 0x10000, RZ ;  /* 0x000100007f037824 */ /* 0x000fe200078e00ff */
[----:B------:R-:W-:Y:S01]  /*4580*/  SHF.L.U32 R107, R7, 0x10, RZ ;  /* 0x00000010076b7819 */ /* 0x000fe200000006ff */
[----:B------:R-:W-:Y:S01]  /*4590*/  FMUL.FTZ R2, R191, R2 ;  /* 0x00000002bf027220 */ /* 0x000fe20000410000 */
[----:B------:R-:W-:Y:S01]  /*45a0*/  SHF.L.U32 R104, R35, 0x10, RZ ;  /* 0x0000001023687819 */ /* 0x000fe200000006ff */
[----:B------:R-:W-:Y:S01]  /*45b0*/  FADD.FTZ R106, R91, -R192 ;  /* 0x800000c05b6a7221 */ /* 0x000fe20000010000 */
[----:B------:R-:W-:Y:S01]  /*45c0*/  SHF.L.U32 R112, R183, 0x10, RZ ;  /* 0x00000010b7707819 */ /* 0x000fe200000006ff */
[----:B------:R-:W-:Y:S01]  /*45d0*/  FFMA.FTZ R207, R2, R3, R105 ;  /* 0x0000000302cf7223 */ /* 0x000fe20000010069 */
[----:B------:R-:W-:Y:S01]  /*45e0*/  SHF.L.U32 R105, R38, 0x10, RZ ;  /* 0x0000001026697819 */ /* 0x000fe200000006ff */
[----:B------:R-:W-:Y:S01]  /*45f0*/  FFMA.FTZ R208, R2, R107, R104 ;  /* 0x0000006b02d07223 */ /* 0x000fe20000010068 */
[--C-:B------:R-:W-:Y:S01]  /*4600*/  FADD.FTZ R2, R88, -R192.reuse ;  /* 0x800000c058027221 */ /* 0x100fe20000010000 */
[----:B------:R-:W-:Y:S01]  /*4610*/  SHF.L.U32 R107, R6, 0x10, RZ ;  /* 0x00000010066b7819 */ /* 0x000fe200000006ff */
[----:B------:R-:W-:Y:S01]  /*4620*/  IMAD.U32 R3, R126, 0x10000, RZ ;  /* 0x000100007e037824 */ /* 0x000fe200078e00ff */
[----:B------:R-:W-:Y:S01]  /*4630*/  SHF.L.U32 R104, R34, 0x10, RZ ;  /* 0x0000001022687819 */ /* 0x000fe200000006ff */
[C---:B------:R-:W-:Y:S01]  /*4640*/  FMUL.FTZ R2, R191.reuse, R2 ;  /* 0x00000002bf027220 */ /* 0x040fe20000410000 */
[----:B------:R-:W-:Y:S01]  /*4650*/  SHF.L.U32 R194, R182, 0x10, RZ ;  /* 0x00000010b6c27819 */ /* 0x000fe200000006ff */
[----:B------:R-:W-:Y:S01]  /*4660*/  FMUL.FTZ R111, R191, R106 ;  /* 0x0000006abf6f7220 */ /* 0x000fe20000410000 */
[----:B------:R-:W-:Y:S01]  /*4670*/  FADD.FTZ R106, R89, -R192 ;  /* 0x800000c0596a7221 */ /* 0x000fe20000010000 */
[C---:B------:R-:W-:Y:S01]  /*4680*/  FFMA.FTZ R203, R2.reuse, R3, R105 ;  /* 0x0000000302cb7223 */ /* 0x040fe20000010069 */
[----:B------:R-:W-:Y:S01]  /*4690*/  FFMA.FTZ R204, R2, R107, R104 ;  /* 0x0000006b02cc7223 */ /* 0x000fe20000010068 */
[----:B------:R-:W-:Y:S01]  /*46a0*/  FADD.FTZ R2, R74, -R192 ;  /* 0x800000c04a027221 */ /* 0x000fe20000010000 */
[----:B------:R-:W-:Y:S01]  /*46b0*/  SHF.L.U32 R110, R184, 0x10, RZ ;  /* 0x00000010b86e7819 */ /* 0x000fe200000006ff */
[----:B------:R-:W-:Y:S01]  /*46c0*/  FFMA.FTZ R209, R111, R112, R194 ;  /* 0x000000706fd17223 */ /* 0x000fe200000100c2 */
        /* <DEDUP_REMOVED lines=8> */
[----:B------:R-:W-:Y:S01]  /*4750*/  FFMA.FTZ R210, R111, R108, R110 ;  /* 0x0000006c6fd27223 */ /* 0x000fe2000001006e */
[----:B------:R-:W-:Y:S01]  /*4760*/  SHF.L.U32 R104, R33, 0x10, RZ ;  /* 0x0000001021687819 */ /* 0x000fe200000006ff */
[----:B------:R-:W-:Y:S01]  /*4770*/  FFMA.FTZ R205, R109, R112, R194 ;  /* 0x000000706dcd7223 */ /* 0x000fe200000100c2 */
[----:B------:R-:W-:Y:S01]  /*4780*/  SHF.L.U32 R110, R188, 0x10, RZ ;  /* 0x00000010bc6e7819 */ /* 0x000fe200000006ff */
[----:B------:R-:W-:-:S02]  /*4790*/  IMAD.U32 R108, R116, 0x10000, RZ ;  /* 0x00010000746c7824 */ /* 0x000fc400078e00ff */
[C---:B------:R-:W-:Y:S01]  /*47a0*/  FFMA.FTZ R196, R2.reuse, R3, R105 ;  /* 0x0000000302c47223 */ /* 0x040fe20000010069 */
[----:B------:R-:W-:Y:S01]  /*47b0*/  FFMA.FTZ R198, R2, R107, R104 ;  /* 0x0000006b02c67223 */ /* 0x000fe20000010068 */
[----:B------:R-:W0:Y:S01]  /*47c0*/  LDC.64 R112, c[0x0][0x428] ;  /* 0x00010a00ff707b82 */ /* 0x000e220000000a00 */
[----:B------:R-:W-:Y:S01]  /*47d0*/  FADD.FTZ R106, R75, -R192 ;  /* 0x800000c04b6a7221 */ /* 0x000fe20000010000 */
[----:B------:R-:W-:Y:S01]  /*47e0*/  FFMA.FTZ R206, R109, R108, R110 ;  /* 0x0000006c6dce7223 */ /* 0x000fe2000001006e */
[----:B------:R-:W-:Y:S01]  /*47f0*/  SHF.L.U32 R110, R119, 0x10, RZ ;  /* 0x00000010776e7819 */ /* 0x000fe200000006ff */
[----:B------:R-:W-:Y:S02]  /*4800*/  IMAD.U32 R108, R120, 0x10000, RZ ;  /* 0x00010000786c7824 */ /* 0x000fe400078e00ff */
[----:B------:R-:W-:Y:S01]  /*4810*/  FMUL.FTZ R193, R191, R106 ;  /* 0x0000006abfc17220 */ /* 0x000fe20000410000 */
[----:B------:R-:W-:Y:S01]  /*4820*/  FADD.FTZ R104, R72, -R192 ;  /* 0x800000c048687221 */ /* 0x000fe20000010000 */
[----:B------:R-:W-:Y:S01]  /*4830*/  SHF.L.U32 R200, R118, 0x10, RZ ;  /* 0x0000001076c87819 */ /* 0x000fe200000006ff */
[----:B------:R-:W1:Y:S01]  /*4840*/  LDC.64 R2, c[0x0][0x430] ;  /* 0x00010c00ff027b82 */ /* 0x000e620000000a00 */
[----:B------:R-:W-:Y:S01]  /*4850*/  FFMA.FTZ R199, R193, R108, R110 ;  /* 0x0000006cc1c77223 */ /* 0x000fe2000001006e */
[----:B------:R-:W-:Y:S01]  /*4860*/  FADD.FTZ R108, R73, -R192 ;  /* 0x800000c0496c7221 */ /* 0x000fe20000010000 */
[----:B------:R-:W-:Y:S01]  /*4870*/  SHF.L.U32 R202, R117, 0x10, RZ ;  /* 0x0000001075ca7819 */ /* 0x000fe200000006ff */
[----:B------:R-:W-:Y:S01]  /*4880*/  IMAD.U32 R105, R124, 0x10000, RZ ;  /* 0x000100007c697824 */ /* 0x000fe200078e00ff */
[----:B------:R-:W-:Y:S01]  /*4890*/  SHF.L.U32 R107, R36, 0x10, RZ ;  /* 0x00000010246b7819 */ /* 0x000fe200000006ff */
[----:B------:R-:W-:Y:S01]  /*48a0*/  IMAD.U32 R111, R132, 0x10000, RZ ;  /* 0x00010000846f7824 */ /* 0x000fe200078e00ff */
[----:B------:R-:W-:Y:S01]  /*48b0*/  SHF.L.U32 R195, R123, 0x10, RZ ;  /* 0x000000107bc37819 */ /* 0x000fe200000006ff */
[C---:B------:R-:W-:Y:S01]  /*48c0*/  FMUL.FTZ R104, R191.reuse, R104 ;  /* 0x00000068bf687220 */ /* 0x040fe20000410000 */
[----:B------:R-:W-:Y:S01]  /*48d0*/  SHF.L.U32 R109, R4, 0x10, RZ ;  /* 0x00000010046d7819 */ /* 0x000fe200000006ff */
[----:B------:R-:W-:Y:S01]  /*48e0*/  FMUL.FTZ R110, R191, R108 ;  /* 0x0000006cbf6e7220 */ /* 0x000fe20000410000 */
[----:B------:R-:W-:Y:S01]  /*48f0*/  SHF.L.U32 R106, R32, 0x10, RZ ;  /* 0x00000010206a7819 */ /* 0x000fe200000006ff */
[----:B------:R-:W-:Y:S01]  /*4900*/  FFMA.FTZ R201, R193, R200, R202 ;  /* 0x000000c8c1c97223 */ /* 0x000fe200000100ca */
[----:B------:R-:W-:Y:S01]  /*4910*/  SHF.L.U32 R197, R122, 0x10, RZ ;  /* 0x000000107ac57819 */ /* 0x000fe200000006ff */
[----:B------:R-:W-:Y:S01]  /*4920*/  FFMA.FTZ R108, R104, R105, R107 ;  /* 0x00000069686c7223 */ /* 0x000fe2000001006b */
[----:B------:R-:W-:Y:S01]  /*4930*/  SHF.L.U32 R194, R121, 0x10, RZ ;  /* 0x0000001079c27819 */ /* 0x000fe200000006ff */
[----:B------:R-:W-:Y:S01]  /*4940*/  FFMA.FTZ R111, R110, R111, R195 ;  /* 0x0000006f6e6f7223 */ /* 0x000fe200000100c3 */
[----:B------:R-:W-:Y:S01]  /*4950*/  FFMA.FTZ R193, R104, R109, R106 ;  /* 0x0000006d68c17223 */ /* 0x000fe2000001006a */
[----:B------:R-:W-:Y:S01]  /*4960*/  F2FP.BF16.F32.PACK_AB R107, R210, R207 ;  /* 0x000000cfd26b723e */ /* 0x000fe200000010ff */
[----:B0-----:R-:W-:-:S04]  /*4970*/  IMAD.WIDE.U32 R112, R189, 0x10, R112 ;  /* 0x00000010bd707825 */ /* 0x001fc800078e0070 */
[----:B------:R-:W-:Y:S01]  /*4980*/  FFMA.FTZ R194, R110, R197, R194 ;  /* 0x000000c56ec27223 */ /* 0x000fe200000100c2 */
[----:B------:R-:W-:Y:S02]  /*4990*/  F2FP.BF16.F32.PACK_AB R106, R206, R203 ;  /* 0x000000cbce6a723e */ /* 0x000fe400000010ff */
[----:B------:R-:W-:Y:S01]  /*49a0*/  F2FP.BF16.F32.PACK_AB R105, R199, R196 ;  /* 0x000000c4c769723e */ /* 0x000fe200000010ff */
[----:B-1----:R-:W-:Y:S01]  /*49b0*/  IMAD.WIDE.U32 R2, R189, 0x10, R2 ;  /* 0x00000010bd027825 */ /* 0x002fe200078e0002 */
[----:B------:R-:W-:Y:S02]  /*49c0*/  F2FP.BF16.F32.PACK_AB R104, R111, R108 ;  /* 0x0000006c6f68723e */ /* 0x000fe400000010ff */
[----:B------:R-:W-:Y:S01]  /*49d0*/  F2FP.BF16.F32.PACK_AB R111, R209, R208 ;  /* 0x000000d0d16f723e */ /* 0x000fe200000010ff */
[----:B------:R-:W-:Y:S01]  /*49e0*/  VIADD R189, R189, 0x100 ;  /* 0x00000100bdbd7836 */ /* 0x000fe20000000000 */
[----:B------:R-:W-:Y:S01]  /*49f0*/  F2FP.BF16.F32.PACK_AB R110, R205, R204 ;  /* 0x000000cccd6e723e */ /* 0x000fe200000010ff */
[----:B------:R1:W-:Y:S01]  /*4a00*/  STG.E.128 desc[UR6][R112.64], R104 ;  /* 0x0000006870007986 */ /* 0x0003e2000c101d06 */
[----:B------:R-:W-:-:S02]  /*4a10*/  F2FP.BF16.F32.PACK_AB R109, R201, R198 ;  /* 0x000000c6c96d723e */ /* 0x000fc400000010ff */
[----:B------:R-:W-:-:S05]  /*4a20*/  F2FP.BF16.F32.PACK_AB R108, R194, R193 ;  /* 0x000000c1c26c723e */ /* 0x000fca00000010ff */
[----:B------:R1:W-:Y:S02]  /*4a30*/  STG.E.128 desc[UR6][R2.64], R108 ;  /* 0x0000006c02007986 */ /* 0x0003e4000c101d06 */
.L_x_5360:
[----:B------:R-:W-:Y:S05]  /*4a40*/  BSYNC.RECONVERGENT B0 ;  /* 0x0000000000007941 */ /* 0x000fea0003800200 */
.L_x_5359:
[----:B------:R-:W-:Y:S04]  /*4a50*/  BSSY.RECONVERGENT B0, `(.L_x_5361) ;  /* 0x0000051000007945 */ /* 0x000fe80003800200 */
[----:B------:R-:W-:Y:S05]  /*4a60*/  @!P2 BRA `(.L_x_5362) ;  /* 0x00000004003ca947 */ /* 0x000fea0003800000 */
[--C-:B01----:R-:W-:Y:S01]  /*4a70*/  FADD.FTZ R2, R94, -R192.reuse ;  /* 0x800000c05e027221 */ /* 0x103fe20000010000 */
        /* <DEDUP_REMOVED lines=10> */
[----:B------:R-:W-:Y:S01]  /*4b20*/  FADD.FTZ R2, R92, -R192 ;  /* 0x800000c05c027221 */ /* 0x000fe20000010000 */
[----:B------:R-:W-:Y:S01]  /*4b30*/  SHF.L.U32 R105, R42, 0x10, RZ ;  /* 0x000000102a697819 */ /* 0x000fe200000006ff */
[----:B------:R-:W-:Y:S01]  /*4b40*/  IMAD.U32 R104, R30, 0x10000, RZ ;  /* 0x000100001e687824 */ /* 0x000fe200078e00ff */
[----:B------:R-:W-:Y:S01]  /*4b50*/  SHF.L.U32 R107, R14, 0x10, RZ ;  /* 0x000000100e6b7819 */ /* 0x000fe200000006ff */
[C---:B------:R-:W-:Y:S01]  /*4b60*/  FMUL.FTZ R2, R191.reuse, R2 ;  /* 0x00000002bf027220 */ /* 0x040fe20000410000 */
[----:B------:R-:W-:Y:S01]  /*4b70*/  FMUL.FTZ R111, R191, R106 ;  /* 0x0000006abf6f7220 */ /* 0x000fe20000410000 */
[----:B------:R-:W-:-:S02]  /*4b80*/  IMAD.U32 R194, R166, 0x10000, RZ ;  /* 0x00010000a6c27824 */ /* 0x000fc400078e00ff */
[----:B------:R-:W-:Y:S01]  /*4b90*/  FADD.FTZ R106, R93, -R192 ;  /* 0x800000c05d6a7221 */ /* 0x000fe20000010000 */
[C---:B------:R-:W-:Y:S01]  /*4ba0*/  FFMA.FTZ R203, R2.reuse, R3, R105 ;  /* 0x0000000302cb7223 */ /* 0x040fe20000010069 */
[----:B------:R-:W-:Y:S01]  /*4bb0*/  FFMA.FTZ R204, R2, R107, R104 ;  /* 0x0000006b02cc7223 */ /* 0x000fe20000010068 */
[----:B------:R-:W-:Y:S01]  /*4bc0*/  FADD.FTZ R2, R78, -R192 ;  /* 0x800000c04e027221 */ /* 0x000fe20000010000 */
        /* <DEDUP_REMOVED lines=8> */
[----:B------:R-:W-:Y:S01]  /*4c50*/  SHF.L.U32 R105, R41, 0x10, RZ ;  /* 0x0000001029697819 */ /* 0x000fe200000006ff */
[----:B------:R-:W-:Y:S01]  /*4c60*/  IMAD.U32 R104, R29, 0x10000, RZ ;  /* 0x000100001d687824 */ /* 0x000fe200078e00ff */
[----:B------:R-:W-:Y:S01]  /*4c70*/  SHF.L.U32 R107, R13, 0x10, RZ ;  /* 0x000000100d6b7819 */ /* 0x000fe200000006ff */
[----:B------:R-:W-:Y:S01]  /*4c80*/  FFMA.FTZ R210, R111, R108, R110 ;  /* 0x0000006c6fd27223 */ /* 0x000fe2000001006e */
[----:B------:R-:W-:Y:S01]  /*4c90*/  SHF.L.U32 R108, R173, 0x10, RZ ;  /* 0x00000010ad6c7819 */ /* 0x000fe200000006ff */
[----:B------:R-:W-:Y:S01]  /*4ca0*/  FFMA.FTZ R205, R109, R112, R194 ;  /* 0x000000706dcd7223 */ /* 0x000fe200000100c2 */
[----:B------:R-:W-:Y:S01]  /*4cb0*/  SHF.L.U32 R110, R172, 0x10, RZ ;  /* 0x00000010ac6e7819 */ /* 0x000fe200000006ff */
[C---:B------:R-:W-:Y:S01]  /*4cc0*/  FFMA.FTZ R196, R2.reuse, R3, R105 ;  /* 0x0000000302c47223 */ /* 0x040fe20000010069 */
[----:B------:R-:W-:Y:S01]  /*4cd0*/  FFMA.FTZ R198, R2, R107, R104 ;  /* 0x0000006b02c67223 */ /* 0x000fe20000010068 */
[----:B------:R-:W0:Y:S01]  /*4ce0*/  LDC.64 R112, c[0x0][0x428] ;  /* 0x00010a00ff707b82 */ /* 0x000e220000000a00 */
[----:B------:R-:W-:Y:S01]  /*4cf0*/  FADD.FTZ R106, R79, -R192 ;  /* 0x800000c04f6a7221 */ /* 0x000fe20000010000 */
[----:B------:R-:W-:Y:S01]  /*4d00*/  FFMA.FTZ R206, R109, R108, R110 ;  /* 0x0000006c6dce7223 */ /* 0x000fe2000001006e */
[----:B------:R-:W-:Y:S01]  /*4d10*/  SHF.L.U32 R108, R177, 0x10, RZ ;  /* 0x00000010b16c7819 */ /* 0x000fe200000006ff */
[----:B------:R-:W-:Y:S01]  /*4d20*/  FADD.FTZ R104, R76, -R192 ;  /* 0x800000c04c687221 */ /* 0x000fe20000010000 */
[----:B------:R-:W-:Y:S01]  /*4d30*/  SHF.L.U32 R110, R176, 0x10, RZ ;  /* 0x00000010b06e7819 */ /* 0x000fe200000006ff */
[----:B------:R-:W-:Y:S01]  /*4d40*/  FMUL.FTZ R193, R191, R106 ;  /* 0x0000006abfc17220 */ /* 0x000fe20000410000 */
[----:B------:R-:W-:Y:S01]  /*4d50*/  SHF.L.U32 R200, R175, 0x10, RZ ;  /* 0x00000010afc87819 */ /* 0x000fe200000006ff */
[----:B------:R-:W1:Y:S01]  /*4d60*/  LDC.64 R2, c[0x0][0x430] ;  /* 0x00010c00ff027b82 */ /* 0x000e620000000a00 */
[----:B------:R-:W-:Y:S01]  /*4d70*/  SHF.L.U32 R105, R8, 0x10, RZ ;  /* 0x0000001008697819 */ /* 0x000fe200000006ff */
[----:B------:R-:W-:Y:S01]  /*4d80*/  FFMA.FTZ R199, R193, R108, R110 ;  /* 0x0000006cc1c77223 */ /* 0x000fe2000001006e */
[----:B------:R-:W-:Y:S01]  /*4d90*/  FADD.FTZ R108, R77, -R192 ;  /* 0x800000c04d6c7221 */ /* 0x000fe20000010000 */
[----:B------:R-:W-:Y:S01]  /*4da0*/  SHF.L.U32 R107, R40, 0x10, RZ ;  /* 0x00000010286b7819 */ /* 0x000fe200000006ff */
[----:B------:R-:W-:Y:S01]  /*4db0*/  IMAD.U32 R202, R174, 0x10000, RZ ;  /* 0x00010000aeca7824 */ /* 0x000fe200078e00ff */
[----:B------:R-:W-:Y:S01]  /*4dc0*/  SHF.L.U32 R111, R181, 0x10, RZ ;  /* 0x00000010b56f7819 */ /* 0x000fe200000006ff */
[C---:B------:R-:W-:Y:S01]  /*4dd0*/  FMUL.FTZ R104, R191.reuse, R104 ;  /* 0x00000068bf687220 */ /* 0x040fe20000410000 */
[----:B------:R-:W-:Y:S01]  /*4de0*/  SHF.L.U32 R195, R180, 0x10, RZ ;  /* 0x00000010b4c37819 */ /* 0x000fe200000006ff */
[----:B------:R-:W-:Y:S01]  /*4df0*/  FMUL.FTZ R110, R191, R108 ;  /* 0x0000006cbf6e7220 */ /* 0x000fe20000410000 */
        /* <DEDUP_REMOVED lines=9> */
[----:B------:R-:W-:Y:S01]  /*4e90*/  F2FP.BF16.F32.PACK_AB R107, R210, R207 ;  /* 0x000000cfd26b723e */ /* 0x000fe200000010ff */
[----:B0-----:R-:W-:Y:S01]  /*4ea0*/  IMAD.WIDE.U32 R112, R189, 0x10, R112 ;  /* 0x00000010bd707825 */ /* 0x001fe200078e0070 */
[----:B------:R-:W-:Y:S02]  /*4eb0*/  F2FP.BF16.F32.PACK_AB R106, R206, R203 ;  /* 0x000000cbce6a723e */ /* 0x000fe400000010ff */
[----:B------:R-:W-:Y:S01]  /*4ec0*/  F2FP.BF16.F32.PACK_AB R105, R199, R196 ;  /* 0x000000c4c769723e */ /* 0x000fe200000010ff */
[----:B-1----:R-:W-:Y:S01]  /*4ed0*/  IMAD.WIDE.U32 R2, R189, 0x10, R2 ;  /* 0x00000010bd027825 */ /* 0x002fe200078e0002 */
[----:B------:R-:W-:-:S02]  /*4ee0*/  F2FP.BF16.F32.PACK_AB R104, R111, R108 ;  /* 0x0000006c6f68723e */ /* 0x000fc400000010ff */
[----:B------:R-:W-:Y:S02]  /*4ef0*/  F2FP.BF16.F32.PACK_AB R111, R209, R208 ;  /* 0x000000d0d16f723e */ /* 0x000fe400000010ff */
[----:B------:R-:W-:Y:S01]  /*4f00*/  F2FP.BF16.F32.PACK_AB R110, R205, R204 ;  /* 0x000000cccd6e723e */ /* 0x000fe200000010ff */
[----:B------:R2:W-:Y:S01]  /*4f10*/  STG.E.128 desc[UR6][R112.64], R104 ;  /* 0x0000006870007986 */ /* 0x0005e2000c101d06 */
[----:B------:R-:W-:Y:S02]  /*4f20*/  F2FP.BF16.F32.PACK_AB R109, R201, R198 ;  /* 0x000000c6c96d723e */ /* 0x000fe400000010ff */
[----:B------:R-:W-:Y:S02]  /*4f30*/  F2FP.BF16.F32.PACK_AB R108, R194, R193 ;  /* 0x000000c1c26c723e */ /* 0x000fe400000010ff */
[----:B------:R-:W-:-:S03]  /*4f40*/  IADD3 R189, PT, PT, R189, 0x100, RZ ;  /* 0x00000100bdbd7810 */ /* 0x000fc60007ffe0ff */
[----:B------:R2:W-:Y:S04]  /*4f50*/  STG.E.128 desc[UR6][R2.64], R108 ;  /* 0x0000006c02007986 */ /* 0x0005e8000c101d06 */
.L_x_5362:
[----:B------:R-:W-:Y:S05]  /*4f60*/  BSYNC.RECONVERGENT B0 ;  /* 0x0000000000007941 */ /* 0x000fea0003800200 */
.L_x_5361:
[----:B------:R-:W-:Y:S04]  /*4f70*/  BSSY.RECONVERGENT B0, `(.L_x_5363) ;  /* 0x0000051000007945 */ /* 0x000fe80003800200 */
[----:B------:R-:W-:Y:S05]  /*4f80*/  @!P3 BRA `(.L_x_5364) ;  /* 0x00000004003cb947 */ /* 0x000fea0003800000 */
[--C-:B012---:R-:W-:Y:S01]  /*4f90*/  FADD.FTZ R2, R98, -R192.reuse ;  /* 0x800000c062027221 */ /* 0x107fe20000010000 */
        /* <DEDUP_REMOVED lines=78> */
.L_x_5364:
[----:B------:R-:W-:Y:S05]  /*5480*/  BSYNC.RECONVERGENT B0 ;  /* 0x0000000000007941 */ /* 0x000fea0003800200 */
.L_x_5363:
[----:B------:R-:W-:Y:S04]  /*5490*/  BSSY.RECONVERGENT B0, `(.L_x_5365) ;  /* 0x0000050000007945 */ /* 0x000fe80003800200 */
[----:B------:R-:W-:Y:S05]  /*54a0*/  @!P4 BRA `(.L_x_5366) ;  /* 0x000000040038c947 */ /* 0x000fea0003800000 */
[--C-:B0123--:R-:W-:Y:S01]  /*54b0*/  FADD.FTZ R2, R84, -R192.reuse ;  /* 0x800000c054027221 */ /* 0x10ffe20000010000 */
[--C-:B------:R-:W-:Y:S01]  /*54c0*/  FADD.FTZ R104, R85, -R192.reuse ;  /* 0x800000c055687221 */ /* 0x100fe20000010000 */
[----:B------:R-:W-:Y:S01]  /*54d0*/  SHF.L.U32 R3, R48, 0x10, RZ ;  /* 0x0000001030037819 */ /* 0x000fe200000006ff */
[--C-:B------:R-:W-:Y:S01]  /*54e0*/  FADD.FTZ R108, R86, -R192.reuse ;  /* 0x800000c0566c7221 */ /* 0x100fe20000010000 */
[--C-:B------:R-:W-:Y:S01]  /*54f0*/  FADD.FTZ R110, R87, -R192.reuse ;  /* 0x800000c0576e7221 */ /* 0x100fe20000010000 */
[--C-:B------:R-:W-:Y:S01]  /*5500*/  FADD.FTZ R196, R100, -R192.reuse ;  /* 0x800000c064c47221 */ /* 0x100fe20000010000 */
[--C-:B------:R-:W-:Y:S01]  /*5510*/  FADD.FTZ R198, R101, -R192.reuse ;  /* 0x800000c065c67221 */ /* 0x100fe20000010000 */
[--C-:B------:R-:W-:Y:S01]  /*5520*/  FADD.FTZ R200, R102, -R192.reuse ;  /* 0x800000c066c87221 */ /* 0x100fe20000010000 */
[----:B------:R-:W-:Y:S02]  /*5530*/  IMAD.U32 R105, R56, 0x10000, RZ ;  /* 0x0001000038697824 */ /* 0x000fe400078e00ff */
[----:B------:R-:W-:Y:S01]  /*5540*/  FMUL.FTZ R2, R191, R2 ;  /* 0x00000002bf027220 */ /* 0x000fe20000410000 */
[----:B------:R-:W-:Y:S01]  /*5550*/  FADD.FTZ R192, R103, -R192 ;  /* 0x800000c067c07221 */ /* 0x000fe20000010000 */
[----:B------:R-:W-:Y:S01]  /*5560*/  FMUL.FTZ R106, R191, R104 ;  /* 0x00000068bf6a7220 */ /* 0x000fe20000410000 */
[----:B------:R-:W-:Y:S01]  /*5570*/  SHF.L.U32 R107, R149, 0x10, RZ ;  /* 0x00000010956b7819 */ /* 0x000fe200000006ff */
[----:B------:R-:W-:Y:S01]  /*5580*/  FFMA.FTZ R104, R2, R3, R105 ;  /* 0x0000000302687223 */ /* 0x000fe20000010069 */
        /* <DEDUP_REMOVED lines=17> */
[C---:B------:R-:W-:Y:S01]  /*56a0*/  FMUL.FTZ R196, R191.reuse, R196 ;  /* 0x000000c4bfc47220 */ /* 0x040fe20000410000 */
[C---:B------:R-:W-:Y:S01]  /*56b0*/  FMUL.FTZ R198, R191.reuse, R198 ;  /* 0x000000c6bfc67220 */ /* 0x040fe20000410000 */
[----:B------:R-:W-:Y:S01]  /*56c0*/  FMUL.FTZ R200, R191, R200 ;  /* 0x000000c8bfc87220 */ /* 0x000fe20000410000 */
[----:B------:R-:W-:Y:S01]  /*56d0*/  FFMA.FTZ R191, R106, R111, R110 ;  /* 0x0000006f6abf7223 */ /* 0x000fe2000001006e */
[----:B------:R-:W-:Y:S01]  /*56e0*/  SHF.L.U32 R111, R145, 0x10, RZ ;  /* 0x00000010916f7819 */ /* 0x000fe200000006ff */
[----:B------:R-:W-:Y:S01]  /*56f0*/  IMAD.U32 R193, R144, 0x10000, RZ ;  /* 0x0001000090c17824 */ /* 0x000fe200078e00ff */
[----:B------:R-:W-:Y:S01]  /*5700*/  SHF.L.U32 R195, R143, 0x10, RZ ;  /* 0x000000108fc37819 */ /* 0x000fe200000006ff */
[----:B------:R-:W1:Y:S01]  /*5710*/  LDC.64 R112, c[0x0][0x430] ;  /* 0x00010c00ff707b82 */ /* 0x000e620000000a00 */
        /* <DEDUP_REMOVED lines=26> */
[----:B------:R-:W-:Y:S01]  /*58c0*/  F2FP.BF16.F32.PACK_AB R104, R107, R104 ;  /* 0x000000686b68723e */ /* 0x000fe200000010ff */
[----:B0-----:R-:W-:Y:S01]  /*58d0*/  IMAD.WIDE.U32 R2, R189, 0x10, R2 ;  /* 0x00000010bd027825 */ /* 0x001fe200078e0002 */
[----:B------:R-:W-:-:S03]  /*58e0*/  F2FP.BF16.F32.PACK_AB R106, R203, R106 ;  /* 0x0000006acb6a723e */ /* 0x000fc600000010ff */
[----:B------:R-:W-:Y:S01]  /*58f0*/  FFMA.FTZ R204, R202, R207, R204 ;  /* 0x000000cfcacc7223 */ /* 0x000fe200000100cc */
        /* <DEDUP_REMOVED lines=9> */
.L_x_5366:
[----:B------:R-:W-:Y:S05]  /*5990*/  BSYNC.RECONVERGENT B0 ;  /* 0x0000000000007941 */ /* 0x000fea0003800200 */
.L_x_5365:
[----:B01234-:R-:W0:Y:S01]  /*59a0*/  LDC.64 R2, c[0x0][0x380] ;  /* 0x0000e000ff027b82 */ /* 0x01fe220000000a00 */
[----:B------:R-:W-:Y:S01]  /*59b0*/  UPLOP3.LUT UP1, UPT, UPT, UPT, UP1, 0x40, 0x4 ;  /* 0x000000000004789c */ /* 0x000fe20003f2e810 */
[----:B0-----:R-:W-:-:S04]  /*59c0*/  IADD3 R133, PT, PT, R133, R2, RZ ;  /* 0x0000000285857210 */ /* 0x001fc80007ffe0ff */
[----:B------:R-:W-:-:S13]  /*59d0*/  ISETP.GE.AND P1, PT, R133, R3, PT ;  /* 0x000000038500720c */ /* 0x000fda0003f26270 */
[----:B------:R-:W-:Y:S05]  /*59e0*/  @!P1 BRA `(.L_x_5367) ;  /* 0xffffffb800f89947 */ /* 0x000fea000383ffff */
[----:B------:R-:W-:Y:S05]  /*59f0*/  EXIT ;  /* 0x000000000000794d */ /* 0x000fea0003800000 */
.L_x_5368:
        /* <DEDUP_REMOVED lines=16> */
.L_x_18028:


//--------------------- .text._ZN10layer_norm31ln_parallel_residual_fwd_kernelINS_13Kernel_traitsI13__nv_bfloat16S2_fS2_fjLj8192ELj1ELj1ELj8ELj16ENS_18Kernel_traits_baseILj8192ES2_S2_fS2_fjLj256EEEEELb0ELb0ELb1EEEvNS_9FwdParamsE --------------------------
	.section	.text._ZN10layer_norm31ln_parallel_residual_fwd_kernelINS_13Kernel_traitsI13__nv_bfloat16S2_fS2_fjLj8192ELj1ELj1ELj8ELj16ENS_18Kernel_traits_baseILj8192ES2_S2_fS2_fjLj256EEEEELb0ELb0ELb1EEEvNS_9FwdParamsE,"ax",@progbits
	.align	128
        .global         _ZN10layer_norm31ln_parallel_residual_fwd_kernelINS_13Kernel_traitsI13__nv_bfloat16S2_fS2_fjLj8192ELj1ELj1ELj8ELj16ENS_18Kernel_traits_baseILj8192ES2_S2_fS2_fjLj256EEEEELb0ELb0ELb1EEEvNS_9FwdParamsE
        .type           _ZN10layer_norm31ln_parallel_residual_fwd_kernelINS_13Kernel_traitsI13__nv_bfloat16S2_fS2_fjLj8192ELj1ELj1ELj8ELj16ENS_18Kernel_traits_baseILj8192ES2_S2_fS2_fjLj256EEEEELb0ELb0ELb1EEEvNS_9FwdParamsE,@function
        .size           _ZN10layer_norm31ln_parallel_residual_fwd_kernelINS_13Kernel_traitsI13__nv_bfloat16S2_fS2_fjLj8192ELj1ELj1ELj8ELj16ENS_18Kernel_traits_baseILj8192ES2_S2_fS2_fjLj256EEEEELb0ELb0ELb1EEEvNS_9FwdParamsE,(.L_x_18029 - _ZN10layer_norm31ln_parallel_residual_fwd_kernelINS_13Kernel_traitsI13__nv_bfloat16S2_fS2_fjLj8192ELj1ELj1ELj8ELj16ENS_18Kernel_traits_baseILj8192ES2_S2_fS2_fjLj256EEEEELb0ELb0ELb1EEEvNS_9FwdParamsE)
        .other          _ZN10layer_norm31ln_parallel_residual_fwd_kernelINS_13Kernel_traitsI13__nv_bfloat16S2_fS2_fjLj8192ELj1ELj1ELj8ELj16ENS_18Kernel_traits_baseILj8192ES2_S2_fS2_fjLj256EEEEELb0ELb0ELb1EEEvNS_9FwdParamsE,@"STO_CUDA_ENTRY STV_DEFAULT"
_ZN10layer_norm31ln_parallel_residual_fwd_kernelINS_13Kernel_traitsI13__nv_bfloat16S2_fS2_fjLj8192ELj1ELj1ELj8ELj16ENS_18Kernel_traits_baseILj8192ES2_S2_fS2_fjLj256EEEEELb0ELb0ELb1EEEvNS_9FwdParamsE:
.text._ZN10layer_norm31ln_parallel_residual_fwd_kernelINS_13Kernel_traitsI13__nv_bfloat16S2_fS2_fjLj8192ELj1ELj1ELj8ELj16ENS_18Kernel_traits_baseILj8192ES2_S2_fS2_fjLj256EEEEELb0ELb0ELb1EEEvNS_9FwdParamsE:
[----:B------:R-:W-:Y:S01]  /*0000*/  LDC R1, c[0x0][0x37c] ;  /* 0x0000df00ff017b82 */ /* 0x000fe20000000800 */
[----:B------:R-:W0:Y:S01]  /*0010*/  LDCU.64 UR4, c[0x0][0x438] ;  /* 0x00008700ff0477ac */ /* 0x000e220008000a00 */
[----:B------:R-:W1:Y:S01]  /*0020*/  S2R R0, SR_TID.X ;  /* 0x0000000000007919 */ /* 0x000e620000002100 */
[----:B------:R-:W2:Y:S01]  /*0030*/  LDCU.64 UR6, c[0x0][0x358] ;  /* 0x00006b00ff0677ac */ /* 0x000ea20008000a00 */
[----:B0-----:R-:W-:-:S04]  /*0040*/  UISETP.NE.U32.AND UP0, UPT, UR4, URZ, UPT ;  /* 0x000000ff0400728c */ /* 0x001fc8000bf05070 */
[----:B------:R-:W-:-:S09]  /*0050*/  UISETP.NE.AND.EX UP0, UPT, UR5, URZ, UPT, UP0 ;  /* 0x000000ff0500728c */ /* 0x000fd2000bf05300 */
[----:B--2---:R-:W-:Y:S05]  /*0060*/  BRA.U UP0, `(.L_x_5369) ;  /* 0x0000000100f07547 */ /* 0x004fea000b800000 */
[----:B------:R-:W0:Y:S02]  /*0070*/  LDCU.64 UR4, c[0x0][0x440] ;  /* 0x00008800ff0477ac */ /* 0x000e240008000a00 */
[----:B0-----:R-:W-:-:S04]  /*0080*/  UISETP.NE.U32.AND UP0, UPT, UR4, URZ, UPT ;  /* 0x000000ff0400728c */ /* 0x001fc8000bf05070 */
[----:B------:R-:W-:-:S09]  /*0090*/  UISETP.NE.AND.EX UP0, UPT, UR5, URZ, UPT, UP0 ;  /* 0x000000ff0500728c */ /* 0x000fd2000bf05300 */
[----:B------:R-:W-:Y:S05]  /*00a0*/  BRA.U UP0, `(.L_x_5370) ;  /* 0x0000000100747547 */ /* 0x000fea000b800000 */
[----:B------:R-:W1:Y:S08]  /*00b0*/  LDC.64 R2, c[0x0][0x3d0] ;  /* 0x0000f400ff027b82 */ /* 0x000e700000000a00 */
[----:B------:R-:W0:Y:S01]  /*00c0*/  LDC.64 R40, c[0x0][0x3d8] ;  /* 0x0000f600ff287b82 */ /* 0x000e220000000a00 */
[----:B-1----:R-:W-:-:S05]  /*00d0*/  IMAD.WIDE.U32 R2, R0, 0x10, R2 ;  /* 0x0000001000027825 */ /* 0x002fca00078e0002 */
[----:B------:R-:W5:Y:S01]  /*00e0*/  LDG.E.128 R112, desc[UR6][R2.64] ;  /* 0x0000000602707981 */ /* 0x000f62000c1e1d00 */
[----:B0-----:R-:W-:-:S03]  /*00f0*/  IMAD.WIDE.U32 R40, R0, 0x10, R40 ;  /* 0x0000001000287825 */ /* 0x001fc600078e0028 */
[----:B------:R-:W5:Y:S04]  /*0100*/  LDG.E.128 R4, desc[UR6][R2.64+0x1000] ;  /* 0x0010000602047981 */ /* 0x000f68000c1e1d00 */
[----:B------:R-:W5:Y:S04]  /*0110*/  LDG.E.128 R8, desc[UR6][R2.64+0x2000] ;  /* 0x0020000602087981 */ /* 0x000f68000c1e1d00 */
[----:B------:R-:W5:Y:S01]  /*0120*/  LDG.E.128 R12, desc[UR6][R2.64+0x3000] ;  /* 0x00300006020c7981 */ /* 0x000f62000c1e1d00 */
[----:B------:R-:W-:Y:S02]  /*0130*/  CS2R R34, SRZ ;  /* 0x0000000000227805 */ /* 0x000fe4000001ff00 */
[----:B------:R-:W-:-:S02]  /*0140*/  CS2R R32, SRZ ;  /* 0x0000000000207805 */ /* 0x000fc4000001ff00 */
[----:B------:R-:W-:Y:S01]  /*0150*/  CS2R R38, SRZ ;  /* 0x0000000000267805 */ /* 0x000fe2000001ff00 */
[----:B------:R-:W5:Y:S01]  /*0160*/  LDG.E.128 R16, desc[UR6][R40.64] ;  /* 0x0000000628107981 */ /* 0x000f62000c1e1d00 */
[----:B------:R-:W-:Y:S02]  /*0170*/  CS2R R36, SRZ ;  /* 0x0000000000247805 */ /* 0x000fe4000001ff00 */
[----:B------:R-:W-:Y:S02]  /*0180*/  CS2R R42, SRZ ;  /* 0x00000000002a7805 */ /* 0x000fe4000001ff00 */
[----:B------:R-:W-:Y:S01]  /*0190*/  CS2R R46, SRZ ;  /* 0x00000000002e7805 */ /* 0x000fe2000001ff00 */
        /* <DEDUP_REMOVED lines=8> */
[----:B------:R0:W5:Y:S01]  /*0220*/  LDG.E.128 R28, desc[UR6][R40.64+0x3000] ;  /* 0x00300006281c7981 */ /* 0x000162000c1e1d00 */
[----:B------:R-:W-:Y:S02]  /*0230*/  CS2R R56, SRZ ;  /* 0x0000000000387805 */ /* 0x000fe4000001ff00 */
[----:B------:R-:W-:-:S02]  /*0240*/  CS2R R62, SRZ ;  /* 0x00000000003e7805 */ /* 0x000fc4000001ff00 */
[----:B------:R-:W-:Y:S02]  /*0250*/  CS2R R60, SRZ ;  /* 0x00000000003c7805 */ /* 0x000fe4000001ff00 */
[----:B0-----:R-:W-:Y:S01]  /*0260*/  CS2R R40, SRZ ;  /* 0x0000000000287805 */ /* 0x001fe2000001ff00 */
[----:B------:R-:W-:Y:S06]  /*0270*/  BRA `(.L_x_5371) ;  /* 0x0000000400487947 */ /* 0x000fec0003800000 */
.L_x_5370:
[----:B------:R-:W1:Y:S08]  /*0280*/  LDC.64 R2, c[0x0][0x440] ;  /* 0x00011000ff027b82 */ /* 0x000e700000000a00 */
[----:B------:R-:W0:Y:S08]  /*0290*/  LDC.64 R4, c[0x0][0x3d0] ;  /* 0x0000f400ff047b82 */ /* 0x000e300000000a00 */
[----:B------:R-:W2:Y:S01]  /*02a0*/  LDC.64 R6, c[0x0][0x3d8] ;  /* 0x0000f600ff067b82 */ /* 0x000ea20000000a00 */
[----:B-1----:R-:W-:-:S05]  /*02b0*/  IMAD.WIDE.U32 R2, R0, 0x10, R2 ;  /* 0x0000001000027825 */ /* 0x002fca00078e0002 */
[----:B------:R-:W5:Y:S01]  /*02c0*/  LDG.E.128 R60, desc[UR6][R2.64] ;  /* 0x00000006023c7981 */ /* 0x000f62000c1e1d00 */
[----:B0-----:R-:W-:-:S03]  /*02d0*/  IMAD.WIDE.U32 R32, R0, 0x10, R4 ;  /* 0x0000001000207825 */ /* 0x001fc600078e0004 */
[----:B------:R-:W5:Y:S04]  /*02e0*/  LDG.E.128 R56, desc[UR6][R2.64+0x1000] ;  /* 0x0010000602387981 */ /* 0x000f68000c1e1d00 */
[----:B------:R-:W5:Y:S01]  /*02f0*/  LDG.E.128 R52, desc[UR6][R2.64+0x2000] ;  /* 0x0020000602347981 */ /* 0x000f62000c1e1d00 */
[----:B--2---:R-:W-:-:S03]  /*0300*/  IMAD.WIDE.U32 R36, R0, 0x10, R6 ;  /* 0x0000001000247825 */ /* 0x004fc600078e0006 */
[----:B------:R-:W5:Y:S01]  /*0310*/  LDG.E.128 R48, desc[UR6][R2.64+0x3000] ;  /* 0x0030000602307981 */ /* 0x000f62000c1e1d00 */
[----:B------:R-:W-:Y:S02]  /*0320*/  CS2R R34, SRZ ;  /* 0x0000000000227805 */ /* 0x000fe4000001ff00 */
[----:B------:R-:W-:Y:S02]  /*0330*/  CS2R R38, SRZ ;  /* 0x0000000000267805 */ /* 0x000fe4000001ff00 */
[----:B------:R-:W-:Y:S01]  /*0340*/  CS2R R42, SRZ ;  /* 0x00000000002a7805 */ /* 0x000fe2000001ff00 */
[----:B------:R-:W5:Y:S01]  /*0350*/  LDG.E.128 R112, desc[UR6][R32.64] ;  /* 0x0000000620707981 */ /* 0x000f62000c1e1d00 */
[----:B------:R-:W-:Y:S02]  /*0360*/  CS2R R40, SRZ ;  /* 0x0000000000287805 */ /* 0x000fe4000001ff00 */
[----:B------:R-:W-:Y:S02]  /*0370*/  CS2R R46, SRZ ;  /* 0x00000000002e7805 */ /* 0x000fe4000001ff00 */
[----:B------:R-:W-:Y:S01]  /*0380*/  CS2R R44, SRZ ;  /* 0x00000000002c7805 */ /* 0x000fe2000001ff00 */
        /* <DEDUP_REMOVED lines=10> */
.L_x_5369:
[----:B------:R-:W0:Y:S02]  /*0430*/  LDCU.64 UR4, c[0x0][0x440] ;  /* 0x00008800ff0477ac */ /* 0x000e240008000a00 */
[----:B0-----:R-:W-:-:S04]  /*0440*/  UISETP.NE.U32.AND UP0, UPT, UR4, URZ, UPT ;  /* 0x000000ff0400728c */ /* 0x001fc8000bf05070 */
[----:B------:R-:W-:-:S09]  /*0450*/  UISETP.NE.AND.EX UP0, UPT, UR5, URZ, UPT, UP0 ;  /* 0x000000ff0500728c */ /* 0x000fd2000bf05300 */
[----:B------:R-:W-:Y:S05]  /*0460*/  BRA.U !UP0, `(.L_x_5372) ;  /* 0x0000000108647547 */ /* 0x000fea000b800000 */
[----:B------:R-:W1:Y:S08]  /*0470*/  LDC.64 R4, c[0x0][0x3d0] ;  /* 0x0000f400ff047b82 */ /* 0x000e700000000a00 */
[----:B------:R-:W0:Y:S08]  /*0480*/  LDC.64 R2, c[0x0][0x438] ;  /* 0x00010e00ff027b82 */ /* 0x000e300000000a00 */
[----:B------:R-:W2:Y:S08]  /*0490*/  LDC.64 R6, c[0x0][0x3d8] ;  /* 0x0000f600ff067b82 */ /* 0x000eb00000000a00 */
[----:B------:R-:W3:Y:S01]  /*04a0*/  LDC.64 R8, c[0x0][0x440] ;  /* 0x00011000ff087b82 */ /* 0x000ee20000000a00 */
[----:B-1----:R-:W-:-:S05]  /*04b0*/  IMAD.WIDE.U32 R48, R0, 0x10, R4 ;  /* 0x0000001000307825 */ /* 0x002fca00078e0004 */
[----:B------:R1:W5:Y:S01]  /*04c0*/  LDG.E.128 R112, desc[UR6][R48.64] ;  /* 0x0000000630707981 */ /* 0x000362000c1e1d00 */
[----:B0-----:R-:W-:-:S03]  /*04d0*/  IMAD.WIDE.U32 R2, R0, 0x10, R2 ;  /* 0x0000001000027825 */ /* 0x001fc600078e0002 */
        /* <DEDUP_REMOVED lines=18> */
.L_x_5372:
        /* <DEDUP_REMOVED lines=9> */
[----:B------:R-:W5:Y:S04]  /*0690*/  LDG.E.128 R44, desc[UR6][R52.64] ;  /* 0x00000006342c7981 */ /* 0x000f68000c1e1d00 */
        /* <DEDUP_REMOVED lines=9> */
[----:B------:R0:W5:Y:S04]  /*0730*/  LDG.E.128 R32, desc[UR6][R52.64+0x3000] ;  /* 0x0030000634207981 */ /* 0x000168000c1e1d00 */
[----:B------:R-:W5:Y:S04]  /*0740*/  LDG.E.128 R16, desc[UR6][R56.64] ;  /* 0x0000000638107981 */ /* 0x000f68000c1e1d00 */
[----:B------:R-:W5:Y:S01]  /*0750*/  LDG.E.128 R20, desc[UR6][R56.64+0x1000] ;  /* 0x0010000638147981 */ /* 0x000f62000c1e1d00 */
[----:B0-----:R-:W-:-:S03]  /*0760*/  CS2R R52, SRZ ;  /* 0x0000000000347805 */ /* 0x001fc6000001ff00 */
[----:B------:R-:W5:Y:S04]  /*0770*/  LDG.E.128 R24, desc[UR6][R56.64+0x2000] ;  /* 0x0020000638187981 */ /* 0x000f68000c1e1d00 */
[----:B------:R0:W5:Y:S02]  /*0780*/  LDG.E.128 R28, desc[UR6][R56.64+0x3000] ;  /* 0x00300006381c7981 */ /* 0x000164000c1e1d00 */
[----:B0-----:R-:W-:-:S07]  /*0790*/  CS2R R56, SRZ ;  /* 0x0000000000387805 */ /* 0x001fce000001ff00 */
.L_x_5371:
[----:B------:R-:W0:Y:S08]  /*07a0*/  S2UR UR4, SR_CTAID.X ;  /* 0x00000000000479c3 */ /* 0x000e300000002500 */
[----:B-1----:R-:W0:Y:S02]  /*07b0*/  LDC R2, c[0x0][0x384] ;  /* 0x0000e100ff027b82 */ /* 0x002e240000000800 */
[----:B0-----:R-:W-:-:S13]  /*07c0*/  ISETP.LE.AND P0, PT, R2, UR4, PT ;  /* 0x0000000402007c0c */ /* 0x001fda000bf03270 */
[----:B------:R-:W-:Y:S05]  /*07d0*/  @P0 EXIT ;  /* 0x000000000000094d */ /* 0x000fea0003800000 */
[----:B------:R-:W0:Y:S01]  /*07e0*/  LDCU.64 UR8, c[0x0][0x398] ;  /* 0x00007300ff0877ac */ /* 0x000e220008000a00 */
[----:B-----5:R-:W-:Y:S02]  /*07f0*/  PRMT R109, R51, 0x7632, R109 ;  /* 0x00007632336d7816 */ /* 0x020fe4000000006d */
[----:B------:R-:W-:Y:S01]  /*0800*/  PRMT R116, R31, 0x7632, R116 ;  /* 0x000076321f747816 */ /* 0x000fe20000000074 */
[----:B------:R-:W-:Y:S01]  /*0810*/  UPLOP3.LUT UP1, UPT, UPT, UPT, UPT, 0x40, 0x4 ;  /* 0x000000000004789c */ /* 0x000fe20003f2e870 */
[----:B------:R-:W-:Y:S01]  /*0820*/  PRMT R117, R35, 0x7632, R117 ;  /* 0x0000763223757816 */ /* 0x000fe20000000075 */
[----:B------:R-:W1:Y:S01]  /*0830*/  LDCU UR12, c[0x0][0x400] ;  /* 0x00008000ff0c77ac */ /* 0x000e620008000800 */
[----:B------:R-:W-:Y:S02]  /*0840*/  PRMT R118, R15, 0x7632, R118 ;  /* 0x000076320f767816 */ /* 0x000fe40000000076 */
[----:B------:R-:W-:Y:S01]  /*0850*/  PRMT R119, R50, 0x7632, R119 ;  /* 0x0000763232777816 */ /* 0x000fe20000000077 */
[----:B------:R-:W2:Y:S01]  /*0860*/  LDCU.64 UR10, c[0x0][0x3a0] ;  /* 0x00007400ff0a77ac */ /* 0x000ea20008000a00 */
[----:B------:R-:W-:-:S02]  /*0870*/  PRMT R120, R30, 0x7632, R120 ;  /* 0x000076321e787816 */ /* 0x000fc40000000078 */
[----:B------:R-:W-:Y:S02]  /*0880*/  PRMT R121, R34, 0x7632, R121 ;  /* 0x0000763222797816 */ /* 0x000fe40000000079 */
[----:B------:R-:W-:Y:S02]  /*0890*/  PRMT R122, R14, 0x7632, R122 ;  /* 0x000076320e7a7816 */ /* 0x000fe4000000007a */
[----:B------:R-:W-:Y:S01]  /*08a0*/  PRMT R123, R49, 0x7632, R123 ;  /* 0x00007632317b7816 */ /* 0x000fe2000000007b */
[----:B0-----:R-:W-:Y:S01]  /*08b0*/  UISETP.NE.U32.AND UP0, UPT, UR8, URZ, UPT ;  /* 0x000000ff0800728c */ /* 0x001fe2000bf05070 */
[----:B------:R-:W-:Y:S01]  /*08c0*/  PRMT R124, R29, 0x7632, R124 ;  /* 0x000076321d7c7816 */ /* 0x000fe2000000007c */
[----:B------:R-:W0:Y:S01]  /*08d0*/  LDCU UR8, c[0x0][0x388] ;  /* 0x00007100ff0877ac */ /* 0x000e220008000800 */
[----:B------:R-:W-:Y:S02]  /*08e0*/  PRMT R125, R33, 0x7632, R125 ;  /* 0x00007632217d7816 */ /* 0x000fe4000000007d */
[----:B------:R-:W-:Y:S01]  /*08f0*/  PRMT R126, R13, 0x7632, R126 ;  /* 0x000076320d7e7816 */ /* 0x000fe2000000007e */
[----:B------:R-:W-:Y:S01]  /*0900*/  UISETP.NE.AND.EX UP0, UPT, UR9, URZ, UPT, UP0 ;  /* 0x000000ff0900728c */ /* 0x000fe2000bf05300 */
[----:B------:R-:W-:Y:S01]  /*0910*/  PRMT R127, R48, 0x7632, R127 ;  /* 0x00007632307f7816 */ /* 0x000fe2000000007f */
[----:B------:R-:W3:Y:S01]  /*0920*/  LDCU.U8 UR9, c[0x0][0x410] ;  /* 0x00008200ff0977ac */ /* 0x000ee20008000000 */
        /* <DEDUP_REMOVED lines=46> */
[----:B------:R-:W-:Y:S02]  /*0c10*/  PLOP3.LUT P1, PT, PT, PT, UP0, 0x80, 0x8 ;  /* 0x000000000008781c */ /* 0x000fe40003f2f008 */
[----:B------:R-:W-:Y:S02]  /*0c20*/  PRMT R174, R113, 0x7632, R174 ;  /* 0x0000763271ae7816 */ /* 0x000fe400000000ae */
[----:B------:R-:W-:-:S02]  /*0c30*/  PRMT R175, R60, 0x7632, R175 ;  /* 0x000076323caf7816 */ /* 0x000fc400000000af */
[----:B------:R-:W-:Y:S02]  /*0c40*/  PRMT R176, R16, 0x7632, R176 ;  /* 0x0000763210b07816 */ /* 0x000fe400000000b0 */
[----:B------:R-:W-:Y:S02]  /*0c50*/  PRMT R177, R44, 0x7632, R177 ;  /* 0x000076322cb17816 */ /* 0x000fe400000000b1 */
[----:B------:R-:W-:Y:S02]  /*0c60*/  PRMT R178, R112, 0x7632, R178 ;  /* 0x0000763270b27816 */ /* 0x000fe400000000b2 */
[----:B0123--:R-:W-:-:S07]  /*0c70*/  MOV R108, UR4 ;  /* 0x00000004006c7c02 */ /* 0x00ffce0008000f00 */
.L_x_5393:
        /* <DEDUP_REMOVED lines=15> */
[----:B------:R1:W5:Y:S04]  /*0d70*/  @P0 LDG.E.128 R68, desc[UR6][R78.64] ;  /* 0x000000064e440981 */ /* 0x000368000c1e1d00 */
[----:B------:R1:W5:Y:S01]  /*0d80*/  @P0 LDG.E.128 R72, desc[UR6][R78.64+0x10] ;  /* 0x000010064e480981 */ /* 0x000362000c1e1d00 */
[----:B0-----:R-:W-:-:S04]  /*0d90*/  ISETP.NE.U32.AND P1, PT, R2, RZ, PT ;  /* 0x000000ff0200720c */ /* 0x001fc80003f25070 */
[----:B------:R-:W-:-:S13]  /*0da0*/  ISETP.NE.AND.EX P1, PT, R3, RZ, PT, P1 ;  /* 0x000000ff0300720c */ /* 0x000fda0003f25310 */
[----:B-1----:R-:W-:Y:S05]  /*0db0*/  @P1 BRA `(.L_x_5373) ;  /* 0x0000000000941947 */ /* 0x002fea0003800000 */
[----:B------:R-:W-:-:S04]  /*0dc0*/  UISETP.NE.U32.AND UP0, UPT, UR10, URZ, UPT ;  /* 0x000000ff0a00728c */ /* 0x000fc8000bf05070 */
[----:B------:R-:W-:-:S09]  /*0dd0*/  UISETP.NE.AND.EX UP0, UPT, UR11, URZ, UPT, UP0 ;  /* 0x000000ff0b00728c */ /* 0x000fd2000bf05300 */
[----:B------:R-:W-:Y:S05]  /*0de0*/  BRA.U UP0, `(.L_x_5374) ;  /* 0x0000000100347547 */ /* 0x000fea000b800000 */
[----:B-----5:R-:W-:Y:S02]  /*0df0*/  PRMT R0, R82, 0x7632, R0 ;  /* 0x0000763252007816 */ /* 0x020fe40000000000 */
[C---:B------:R-:W-:Y:S02]  /*0e00*/  PRMT R77, R80.reuse, 0x7632, R77 ;  /* 0x00007632504d7816 */ /* 0x040fe4000000004d */
[----:B------:R-:W-:Y:S02]  /*0e10*/  PRMT R79, R81, 0x7632, R79 ;  /* 0x00007632514f7816 */ /* 0x000fe4000000004f */
[----:B------:R-:W-:Y:S02]  /*0e20*/  PRMT R84, R83, 0x7632, R84 ;  /* 0x0000763253547816 */ /* 0x000fe40000000054 */
[----:B------:R-:W-:Y:S01]  /*0e30*/  SHF.L.U32 R76, R80, 0x10, RZ ;  /* 0x00000010504c7819 */ /* 0x000fe200000006ff */
[----:B------:R-:W-:Y:S01]  /*0e40*/  IMAD.U32 R80, R82, 0x10000, RZ ;  /* 0x0001000052507824 */ /* 0x000fe200078e00ff */
[----:B------:R-:W-:Y:S01]  /*0e50*/  SHF.L.U32 R78, R81, 0x10, RZ ;  /* 0x00000010514e7819 */ /* 0x000fe200000006ff */
[----:B------:R-:W-:Y:S01]  /*0e60*/  IMAD.U32 R81, R0, 0x10000, RZ ;  /* 0x0001000000517824 */ /* 0x000fe200078e00ff */
[----:B------:R-:W-:-:S02]  /*0e70*/  SHF.L.U32 R82, R83, 0x10, RZ ;  /* 0x0000001053527819 */ /* 0x000fc400000006ff */
[----:B------:R-:W-:Y:S02]  /*0e80*/  SHF.L.U32 R77, R77, 0x10, RZ ;  /* 0x000000104d4d7819 */ /* 0x000fe400000006ff */
[----:B------:R-:W-:Y:S02]  /*0e90*/  SHF.L.U32 R79, R79, 0x10, RZ ;  /* 0x000000104f4f7819 */ /* 0x000fe400000006ff */
[----:B------:R-:W-:Y:S01]  /*0ea0*/  SHF.L.U32 R83, R84, 0x10, RZ ;  /* 0x0000001054537819 */ /* 0x000fe200000006ff */
[----:B------:R-:W-:Y:S06]  /*0eb0*/  BRA `(.L_x_5375) ;  /* 0x0000000400847947 */ /* 0x000fec0003800000 */
.L_x_5374:
[----:B-----5:R-:W-:Y:S01]  /*0ec0*/  PRMT R0, R80, 0x7632, R0 ;  /* 0x0000763250007816 */ /* 0x020fe20000000000 */
[----:B------:R-:W-:Y:S01]  /*0ed0*/  IMAD.U32 R79, R82, 0x10000, RZ ;  /* 0x00010000524f7824 */ /* 0x000fe200078e00ff */
[----:B------:R-:W-:Y:S02]  /*0ee0*/  SHF.L.U32 R77, R80, 0x10, RZ ;  /* 0x00000010504d7819 */ /* 0x000fe400000006ff */
[----:B------:R-:W-:Y:S02]  /*0ef0*/  PRMT R76, R81, 0x7632, R76 ;  /* 0x00007632514c7816 */ /* 0x000fe4000000004c */
        /* <DEDUP_REMOVED lines=17> */
.L_x_5373:
        /* <DEDUP_REMOVED lines=9> */
[----:B------:R-:W-:Y:S02]  /*10a0*/  SHF.L.U32 R76, R64, 0x10, RZ ;  /* 0x00000010404c7819 */ /* 0x000fe400000006ff */
[----:B------:R-:W-:Y:S02]  /*10b0*/  SHF.L.U32 R78, R65, 0x10, RZ ;  /* 0x00000010414e7819 */ /* 0x000fe400000006ff */
[----:B------:R-:W-:Y:S01]  /*10c0*/  PRMT R79, R80, 0x7632, R79 ;  /* 0x00007632504f7816 */ /* 0x000fe2000000004f */
        /* <DEDUP_REMOVED lines=9> */
[----:B------:R-:W-:Y:S02]  /*1160*/  PRMT R81, R66, 0x7632, R81 ;  /* 0x0000763242517816 */ /* 0x000fe40000000051 */
[C---:B------:R-:W-:Y:S02]  /*1170*/  PRMT R82, R67.reuse, 0x7632, R82 ;  /* 0x0000763243527816 */ /* 0x040fe40000000052 */
[----:B------:R-:W-:-:S02]  /*1180*/  SHF.L.U32 R83, R67, 0x10, RZ ;  /* 0x0000001043537819 */ /* 0x000fc400000006ff */
        /* <DEDUP_REMOVED lines=12> */
.L_x_5376:
[C---:B-----5:R-:W-:Y:S01]  /*1250*/  PRMT R79, R80.reuse, 0x7632, R79 ;  /* 0x00007632504f7816 */ /* 0x060fe2000000004f */
[----:B------:R-:W-:Y:S01]  /*1260*/  IMAD.U32 R89, R83, 0x10000, RZ ;  /* 0x0001000053597824 */ /* 0x000fe200078e00ff */
[----:B------:R-:W-:Y:S02]  /*1270*/  SHF.L.U32 R80, R80, 0x10, RZ ;  /* 0x0000001050507819 */ /* 0x000fe400000006ff */
[----:B------:R-:W-:Y:S02]  /*1280*/  SHF.L.U32 R0, R81, 0x10, RZ ;  /* 0x0000001051007819 */ /* 0x000fe400000006ff */
[----:B------:R-:W-:Y:S02]  /*1290*/  SHF.L.U32 R77, R64, 0x10, RZ ;  /* 0x00000010404d7819 */ /* 0x000fe400000006ff */
        /* <DEDUP_REMOVED lines=12> */
[C---:B------:R-:W-:Y:S02]  /*1360*/  PRMT R78, R67.reuse, 0x7632, R78 ;  /* 0x00007632434e7816 */ /* 0x040fe4000000004e */
        /* <DEDUP_REMOVED lines=21> */
[----:B------:R-:W-:-:S07]  /*14c0*/  FADD.FTZ R83, R75, R88 ;  /* 0x000000584b537221 */ /* 0x000fce0000010000 */
.L_x_5375:
[----:B------:R-:W-:Y:S01]  /*14d0*/  ISETP.NE.U32.AND P1, PT, R2, RZ, PT ;  /* 0x000000ff0200720c */ /* 0x000fe20003f25070 */
[----:B------:R-:W0:Y:S01]  /*14e0*/  @P0 LDC.64 R92, c[0x0][0x3a0] ;  /* 0x0000e800ff5c0b82 */ /* 0x000e220000000a00 */
[----:B------:R-:W-:Y:S02]  /*14f0*/  IADD3 R179, PT, PT, R181, 0x100, RZ ;  /* 0x00000100b5b37810 */ /* 0x000fe40007ffe0ff */
[----:B------:R-:W-:-:S03]  /*1500*/  ISETP.NE.AND.EX P1, PT, R3, RZ, PT, P1 ;  /* 0x000000ff0300720c */ /* 0x000fc60003f25310 */
[C---:B------:R-:W-:Y:S02]  /*1510*/  IMAD.WIDE.U32 R88, R179.reuse, 0x10, R100 ;  /* 0x00000010b3587825 */ /* 0x040fe400078e0064 */
[----:B------:R-:W1:Y:S08]  /*1520*/  LDC.64 R2, c[0x0][0x3a8] ;  /* 0x0000ea00ff027b82 */ /* 0x000e700000000a00 */
[----:B------:R-:W2:Y:S01]  /*1530*/  @P1 LDC.64 R86, c[0x0][0x398] ;  /* 0x0000e600ff561b82 */ /* 0x000ea20000000a00 */
[----:B0-----:R-:W-:-:S04]  /*1540*/  @P0 IMAD.WIDE.U32 R92, R179, 0x20, R92 ;  /* 0x00000020b35c0825 */ /* 0x001fc800078e005c */
[----:B-1----:R-:W-:-:S05]  /*1550*/  IMAD.WIDE.U32 R84, R181, 0x20, R2 ;  /* 0x00000020b5547825 */ /* 0x002fca00078e0002 */
[----:B------:R0:W-:Y:S01]  /*1560*/  STG.E.128 desc[UR6][R84.64], R76 ;  /* 0x0000004c54007986 */ /* 0x0001e2000c101d06 */
[----:B--2---:R-:W-:-:S03]  /*1570*/  @P1 IMAD.WIDE.U32 R86, R179, 0x10, R86 ;  /* 0x00000010b3561825 */ /* 0x004fc600078e0056 */
[----:B------:R0:W-:Y:S04]  /*1580*/  STG.E.128 desc[UR6][R84.64+0x10], R80 ;  /* 0x0000105054007986 */ /* 0x0001e8000c101d06 */
[----:B------:R0:W5:Y:S04]  /*1590*/  @P0 LDG.E.128 R68, desc[UR6][R92.64] ;  /* 0x000000065c440981 */ /* 0x000168000c1e1d00 */
[----:B------:R0:W5:Y:S04]  /*15a0*/  @P1 LDG.E.128 R64, desc[UR6][R86.64] ;  /* 0x0000000656401981 */ /* 0x000168000c1e1d00 */
[----:B------:R0:W5:Y:S04]  /*15b0*/  @P0 LDG.E.128 R72, desc[UR6][R92.64+0x10] ;  /* 0x000010065c480981 */ /* 0x000168000c1e1d00 */
[----:B------:R-:W5:Y:S01]  /*15c0*/  LDG.E.128 R88, desc[UR6][R88.64] ;  /* 0x0000000658587981 */ /* 0x000f62000c1e1d00 */
[----:B------:R-:W-:Y:S05]  /*15d0*/  @!P1 BRA `(.L_x_5377) ;  /* 0x00000004002c9947 */ /* 0x000fea0003800000 */
[----:B------:R-:W-:Y:S05]  /*15e0*/  @!P0 BRA `(.L_x_5378) ;  /* 0x0000000000a48947 */ /* 0x000fea0003800000 */
[----:B-----5:R-:W-:Y:S01]  /*15f0*/  PRMT R0, R88, 0x7632, R0 ;  /* 0x0000763258007816 */ /* 0x020fe20000000000 */
[----:B0-----:R-:W-:Y:S01]  /*1600*/  IMAD.U32 R93, R66, 0x10000, RZ ;  /* 0x00010000425d7824 */ /* 0x001fe200078e00ff */
[C---:B------:R-:W-:Y:S01]  /*1610*/  PRMT R86, R89.reuse, 0x7632, R86 ;  /* 0x0000763259567816 */ /* 0x040fe20000000056 */
[----:B------:R-:W-:Y:S01]  /*1620*/  IMAD.U32 R89, R89, 0x10000, RZ ;  /* 0x0001000059597824 */ /* 0x000fe200078e00ff */
[----:B------:R-:W-:Y:S02]  /*1630*/  SHF.L.U32 R84, R65, 0x10, RZ ;  /* 0x0000001041547819 */ /* 0x000fe400000006ff */
[----:B------:R-:W-:Y:S02]  /*1640*/  SHF.L.U32 R88, R88, 0x10, RZ ;  /* 0x0000001058587819 */ /* 0x000fe400000006ff */
[----:B------:R-:W-:Y:S01]  /*1650*/  PRMT R92, R90, 0x7632, R92 ;  /* 0x000076325a5c7816 */ /* 0x000fe2000000005c */
[----:B------:R-:W-:Y:S01]  /*1660*/  FADD.FTZ R89, R84, R89 ;  /* 0x0000005954597221 */ /* 0x000fe20000010000 */
[----:B------:R-:W-:-:S02]  /*1670*/  SHF.L.U32 R85, R64, 0x10, RZ ;  /* 0x0000001040557819 */ /* 0x000fc400000006ff */
[----:B------:R-:W-:Y:S02]  /*1680*/  SHF.L.U32 R90, R90, 0x10, RZ ;  /* 0x000000105a5a7819 */ /* 0x000fe400000006ff */
[----:B------:R-:W-:Y:S01]  /*1690*/  PRMT R84, R64, 0x7632, R84 ;  /* 0x0000763240547816 */ /* 0x000fe20000000054 */
[--C-:B------:R-:W-:Y:S01]  /*16a0*/  FADD.FTZ R85, R85, R88.reuse ;  /* 0x0000005855557221 */ /* 0x100fe20000010000 */
[----:B------:R-:W-:Y:S01]  /*16b0*/  PRMT R88, R65, 0x7632, R88 ;  /* 0x0000763241587816 */ /* 0x000fe20000000058 */
[----:B------:R-:W-:Y:S01]  /*16c0*/  FADD.FTZ R93, R93, R90 ;  /* 0x0000005a5d5d7221 */ /* 0x000fe20000010000 */
[----:B------:R-:W-:Y:S01]  /*16d0*/  PRMT R94, R91, 0x7632, R94 ;  /* 0x000076325b5e7816 */ /* 0x000fe2000000005e */
[----:B------:R-:W-:Y:S01]  /*16e0*/  IMAD.U32 R87, R84, 0x10000, RZ ;  /* 0x0001000054577824 */ /* 0x000fe200078e00ff */
[----:B------:R-:W-:Y:S02]  /*16f0*/  PRMT R90, R66, 0x7632, R90 ;  /* 0x00007632425a7816 */ /* 0x000fe4000000005a */
[----:B------:R-:W-:-:S02]  /*1700*/  PRMT R97, R67, 0x7632, R97 ;  /* 0x0000763243617816 */ /* 0x000fc40000000061 */
[----:B------:R-:W-:Y:S01]  /*1710*/  SHF.L.U32 R96, R91, 0x10, RZ ;  /* 0x000000105b607819 */ /* 0x000fe200000006ff */
[----:B------:R-:W-:Y:S01]  /*1720*/  IMAD.U32 R95, R90, 0x10000, RZ ;  /* 0x000100005a5f7824 */ /* 0x000fe200078e00ff */
        /* <DEDUP_REMOVED lines=21> */
.L_x_5378:
[C---:B0----5:R-:W-:Y:S01]  /*1880*/  PRMT R92, R89.reuse, 0x7632, R92 ;  /* 0x00007632595c7816 */ /* 0x061fe2000000005c */
[----:B------:R-:W-:Y:S01]  /*1890*/  IMAD.U32 R86, R89, 0x10000, RZ ;  /* 0x0001000059567824 */ /* 0x000fe200078e00ff */
[----:B------:R-:W-:Y:S01]  /*18a0*/  SHF.L.U32 R84, R88, 0x10, RZ ;  /* 0x0000001058547819 */ /* 0x000fe200000006ff */
[----:B------:R-:W-:Y:S01]  /*18b0*/  IMAD.U32 R93, R66, 0x10000, RZ ;  /* 0x00010000425d7824 */ /* 0x000fe200078e00ff */
[----:B------:R-:W-:Y:S02]  /*18c0*/  SHF.L.U32 R85, R64, 0x10, RZ ;  /* 0x0000001040557819 */ /* 0x000fe400000006ff */
[----:B------:R-:W-:Y:S02]  /*18d0*/  SHF.L.U32 R89, R65, 0x10, RZ ;  /* 0x0000001041597819 */ /* 0x000fe400000006ff */
[----:B------:R-:W-:Y:S01]  /*18e0*/  PRMT R87, R88, 0x7632, R87 ;  /* 0x0000763258577816 */ /* 0x000fe20000000057 */
[----:B------:R-:W-:Y:S01]  /*18f0*/  FADD.FTZ R84, R85, R84 ;  /* 0x0000005455547221 */ /* 0x000fe20000010000 */
[C---:B------:R-:W-:Y:S01]  /*1900*/  SHF.L.U32 R88, R90.reuse, 0x10, RZ ;  /* 0x000000105a587819 */ /* 0x040fe200000006ff */
[----:B------:R-:W-:Y:S01]  /*1910*/  FADD.FTZ R86, R89, R86 ;  /* 0x0000005659567221 */ /* 0x000fe20000010000 */
[----:B------:R-:W-:-:S02]  /*1920*/  PRMT R94, R90, 0x7632, R94 ;  /* 0x000076325a5e7816 */ /* 0x000fc4000000005e */
[----:B------:R-:W-:Y:S01]  /*1930*/  PRMT R95, R91, 0x7632, R95 ;  /* 0x000076325b5f7816 */ /* 0x000fe2000000005f */
[----:B------:R-:W-:Y:S01]  /*1940*/  FADD.FTZ R88, R93, R88 ;  /* 0x000000585d587221 */ /* 0x000fe20000010000 */
[----:B------:R-:W-:Y:S02]  /*1950*/  PRMT R0, R64, 0x7632, R0 ;  /* 0x0000763240007816 */ /* 0x000fe40000000000 */
[----:B------:R-:W-:Y:S02]  /*1960*/  PRMT R85, R65, 0x7632, R85 ;  /* 0x0000763241557816 */ /* 0x000fe40000000055 */
[----:B------:R-:W-:Y:S01]  /*1970*/  PRMT R89, R66, 0x7632, R89 ;  /* 0x0000763242597816 */ /* 0x000fe20000000059 */
[----:B------:R-:W-:Y:S01]  /*1980*/  IMAD.U32 R0, R0, 0x10000, RZ ;  /* 0x0001000000007824 */ /* 0x000fe200078e00ff */
[----:B------:R-:W-:Y:S02]  /*1990*/  PRMT R90, R67, 0x7632, R90 ;  /* 0x00007632435a7816 */ /* 0x000fe4000000005a */
[----:B------:R-:W-:Y:S01]  /*19a0*/  SHF.L.U32 R96, R91, 0x10, RZ ;  /* 0x000000105b607819 */ /* 0x000fe200000006ff */
        /* <DEDUP_REMOVED lines=11> */
[----:B------:R-:W-:-:S03]  /*1a60*/  FADD.FTZ R89, R94, R89 ;  /* 0x000000595e597221 */ /* 0x000fc60000010000 */
[----:B------:R-:W-:Y:S01]  /*1a70*/  FADD.FTZ R91, R98, R91 ;  /* 0x0000005b625b7221 */ /* 0x000fe20000010000 */
[----:B------:R-:W-:Y:S06]  /*1a80*/  BRA `(.L_x_5379) ;  /* 0x0000000000887947 */ /* 0x000fec0003800000 */
.L_x_5377:
[----:B------:R-:W-:Y:S05]  /*1a90*/  @!P0 BRA `(.L_x_5380) ;  /* 0x0000000000548947 */ /* 0x000fea0003800000 */
[C---:B-----5:R-:W-:Y:S02]  /*1aa0*/  PRMT R0, R88.reuse, 0x7632, R0 ;  /* 0x0000763258007816 */ /* 0x060fe40000000000 */
[----:B0-----:R-:W-:Y:S02]  /*1ab0*/  SHF.L.U32 R85, R88, 0x10, RZ ;  /* 0x0000001058557819 */ /* 0x001fe400000006ff */
[C---:B------:R-:W-:Y:S01]  /*1ac0*/  PRMT R84, R89.reuse, 0x7632, R84 ;  /* 0x0000763259547816 */ /* 0x040fe20000000054 */
[----:B------:R-:W-:Y:S01]  /*1ad0*/  IMAD.U32 R89, R89, 0x10000, RZ ;  /* 0x0001000059597824 */ /* 0x000fe200078e00ff */
[----:B------:R-:W-:Y:S02]  /*1ae0*/  PRMT R86, R90, 0x7632, R86 ;  /* 0x000076325a567816 */ /* 0x000fe40000000056 */
[C---:B------:R-:W-:Y:S01]  /*1af0*/  PRMT R88, R91.reuse, 0x7632, R88 ;  /* 0x000076325b587816 */ /* 0x040fe20000000058 */
        /* <DEDUP_REMOVED lines=15> */
.L_x_5380:
        /* <DEDUP_REMOVED lines=12> */
.L_x_5379:
[----:B------:R-:W0:Y:S01]  /*1cb0*/  @P1 LDC.64 R94, c[0x0][0x398] ;  /* 0x0000e600ff5e1b82 */ /* 0x000e220000000a00 */
[----:B------:R-:W-:Y:S01]  /*1cc0*/  IADD3 R183, PT, PT, R181, 0x200, RZ ;  /* 0x00000200b5b77810 */ /* 0x000fe20007ffe0ff */
[----:B------:R-:W-:-:S04]  /*1cd0*/  IMAD.WIDE.U32 R92, R179, 0x20, R2 ;  /* 0x00000020b35c7825 */ /* 0x000fc800078e0002 */
[C---:B------:R-:W-:Y:S01]  /*1ce0*/  IMAD.WIDE.U32 R96, R183.reuse, 0x10, R100 ;  /* 0x00000010b7607825 */ /* 0x040fe200078e0064 */
[----:B------:R1:W-:Y:S01]  /*1cf0*/  STG.E.128 desc[UR6][R92.64], R84 ;  /* 0x000000545c007986 */ /* 0x0003e2000c101d06 */
[----:B------:R-:W2:Y:S03]  /*1d00*/  @P0 LDC.64 R102, c[0x0][0x3a0] ;  /* 0x0000e800ff660b82 */ /* 0x000ea60000000a00 */
[----:B------:R1:W-:Y:S04]  /*1d10*/  STG.E.128 desc[UR6][R92.64+0x10], R88 ;  /* 0x000010585c007986 */ /* 0x0003e8000c101d06 */
[----:B------:R-:W5:Y:S01]  /*1d20*/  LDG.E.128 R96, desc[UR6][R96.64] ;  /* 0x0000000660607981 */ /* 0x000f62000c1e1d00 */
[----:B0-----:R-:W-:-:S05]  /*1d30*/  @P1 IMAD.WIDE.U32 R94, R183, 0x10, R94 ;  /* 0x00000010b75e1825 */ /* 0x001fca00078e005e */
[----:B------:R1:W5:Y:S01]  /*1d40*/  @P1 LDG.E.128 R64, desc[UR6][R94.64] ;  /* 0x000000065e401981 */ /* 0x000362000c1e1d00 */
[----:B--2---:R-:W-:-:S05]  /*1d50*/  @P0 IMAD.WIDE.U32 R102, R183, 0x20, R102 ;  /* 0x00000020b7660825 */ /* 0x004fca00078e0066 */
[----:B------:R1:W5:Y:S04]  /*1d60*/  @P0 LDG.E.128 R68, desc[UR6][R102.64] ;  /* 0x0000000666440981 */ /* 0x000368000c1e1d00 */
[----:B------:R1:W5:Y:S01]  /*1d70*/  @P0 LDG.E.128 R72, desc[UR6][R102.64+0x10] ;  /* 0x0000100666480981 */ /* 0x000362000c1e1d00 */
[----:B------:R-:W-:Y:S05]  /*1d80*/  @!P1 BRA `(.L_x_5381) ;  /* 0x00000004002c9947 */ /* 0x000fea0003800000 */
[----:B------:R-:W-:Y:S05]  /*1d90*/  @!P0 BRA `(.L_x_5382) ;  /* 0x0000000000a48947 */ /* 0x000fea0003800000 */
[C---:B-----5:R-:W-:Y:S01]  /*1da0*/  PRMT R0, R96.reuse, 0x7632, R0 ;  /* 0x0000763260007816 */ /* 0x060fe20000000000 */
[----:B------:R-:W-:Y:S01]  /*1db0*/  IMAD.U32 R96, R96, 0x10000, RZ ;  /* 0x0001000060607824 */ /* 0x000fe200078e00ff */
[----:B-1----:R-:W-:Y:S01]  /*1dc0*/  PRMT R94, R97, 0x7632, R94 ;  /* 0x00007632615e7816 */ /* 0x002fe2000000005e */
[----:B------:R-:W-:Y:S01]  /*1dd0*/  IMAD.U32 R92, R65, 0x10000, RZ ;  /* 0x00010000415c7824 */ /* 0x000fe200078e00ff */
[----:B------:R-:W-:Y:S01]  /*1de0*/  PRMT R102, R98, 0x7632, R102 ;  /* 0x0000763262667816 */ /* 0x000fe20000000066 */
[----:B------:R-:W-:Y:S01]  /*1df0*/  IMAD.U32 R0, R0, 0x10000, RZ ;  /* 0x0001000000007824 */ /* 0x000fe200078e00ff */
[----:B------:R-:W-:Y:S02]  /*1e00*/  SHF.L.U32 R93, R64, 0x10, RZ ;  /* 0x00000010405d7819 */ /* 0x000fe400000006ff */
[----:B------:R-:W-:Y:S02]  /*1e10*/  SHF.L.U32 R97, R97, 0x10, RZ ;  /* 0x0000001061617819 */ /* 0x000fe400000006ff */
[----:B------:R-:W-:Y:S01]  /*1e20*/  SHF.L.U32 R98, R98, 0x10, RZ ;  /* 0x0000001062627819 */ /* 0x000fe200000006ff */
[--C-:B------:R-:W-:Y:S01]  /*1e30*/  FADD.FTZ R93, R93, R96.reuse ;  /* 0x000000605d5d7221 */ /* 0x100fe20000010000 */
[----:B------:R-:W-:Y:S01]  /*1e40*/  SHF.L.U32 R103, R66, 0x10, RZ ;  /* 0x0000001042677819 */ /* 0x000fe200000006ff */
[----:B------:R-:W-:Y:S01]  /*1e50*/  FADD.FTZ R97, R92, R97 ;  /* 0x000000615c617221 */ /* 0x000fe20000010000 */
[----:B------:R-:W-:-:S02]  /*1e60*/  PRMT R96, R65, 0x7632, R96 ;  /* 0x0000763241607816 */ /* 0x000fc40000000060 */
[----:B------:R-:W-:Y:S01]  /*1e70*/  PRMT R104, R99, 0x7632, R104 ;  /* 0x0000763263687816 */ /* 0x000fe20000000068 */
[----:B------:R-:W-:Y:S01]  /*1e80*/  FADD.FTZ R103, R103, R98 ;  /* 0x0000006267677221 */ /* 0x000fe20000010000 */
[----:B------:R-:W-:Y:S02]  /*1e90*/  PRMT R92, R64, 0x7632, R92 ;  /* 0x00007632405c7816 */ /* 0x000fe4000000005c */
[----:B------:R-:W-:Y:S02]  /*1ea0*/  PRMT R98, R66, 0x7632, R98 ;  /* 0x0000763242627816 */ /* 0x000fe40000000062 */
[----:B------:R-:W-:Y:S02]  /*1eb0*/  PRMT R107, R67, 0x7632, R107 ;  /* 0x00007632436b7816 */ /* 0x000fe4000000006b */
[----:B------:R-:W-:Y:S02]  /*1ec0*/  SHF.L.U32 R106, R99, 0x10, RZ ;  /* 0x00000010636a7819 */ /* 0x000fe400000006ff */
[----:B------:R-:W-:-:S02]  /*1ed0*/  SHF.L.U32 R185, R67, 0x10, RZ ;  /* 0x0000001043b97819 */ /* 0x000fc400000006ff */
        /* <DEDUP_REMOVED lines=21> */
.L_x_5382:
[C---:B-1---5:R-:W-:Y:S01]  /*2030*/  PRMT R102, R97.reuse, 0x7632, R102 ;  /* 0x0000763261667816 */ /* 0x062fe20000000066 */
[----:B------:R-:W-:Y:S01]  /*2040*/  IMAD.U32 R92, R96, 0x10000, RZ ;  /* 0x00010000605c7824 */ /* 0x000fe200078e00ff */
[----:B------:R-:W-:Y:S01]  /*2050*/  SHF.L.U32 R94, R97, 0x10, RZ ;  /* 0x00000010615e7819 */ /* 0x000fe200000006ff */
[----:B------:R-:W-:Y:S01]  /*2060*/  IMAD.U32 R97, R65, 0x10000, RZ ;  /* 0x0001000041617824 */ /* 0x000fe200078e00ff */
[----:B------:R-:W-:Y:S02]  /*2070*/  SHF.L.U32 R93, R64, 0x10, RZ ;  /* 0x00000010405d7819 */ /* 0x000fe400000006ff */
        /* <DEDUP_REMOVED lines=8> */
[----:B------:R-:W-:Y:S01]  /*2100*/  PRMT R0, R64, 0x7632, R0 ;  /* 0x0000763240007816 */ /* 0x000fe20000000000 */
[----:B------:R-:W-:Y:S01]  /*2110*/  IMAD.U32 R103, R95, 0x10000, RZ ;  /* 0x000100005f677824 */ /* 0x000fe200078e00ff */
[----:B------:R-:W-:Y:S01]  /*2120*/  PRMT R93, R65, 0x7632, R93 ;  /* 0x00007632415d7816 */ /* 0x000fe2000000005d */
[----:B------:R-:W-:Y:S01]  /*2130*/  IMAD.U32 R104, R104, 0x10000, RZ ;  /* 0x0001000068687824 */ /* 0x000fe200078e00ff */
[----:B------:R-:W-:Y:S02]  /*2140*/  PRMT R97, R66, 0x7632, R97 ;  /* 0x0000763242617816 */ /* 0x000fe40000000061 */
[----:B------:R-:W-:-:S02]  /*2150*/  PRMT R98, R67, 0x7632, R98 ;  /* 0x0000763243627816 */ /* 0x000fc40000000062 */
[----:B------:R-:W-:Y:S02]  /*2160*/  SHF.L.U32 R106, R99, 0x10, RZ ;  /* 0x00000010636a7819 */ /* 0x000fe400000006ff */
[----:B------:R-:W-:Y:S02]  /*2170*/  SHF.L.U32 R107, R67, 0x10, RZ ;  /* 0x00000010436b7819 */ /* 0x000fe400000006ff */
[----:B------:R-:W-:Y:S02]  /*2180*/  SHF.L.U32 R0, R0, 0x10, RZ ;  /* 0x0000001000007819 */ /* 0x000fe400000006ff */
        /* <DEDUP_REMOVED lines=8> */
[----:B------:R-:W-:-:S03]  /*2210*/  FADD.FTZ R97, R104, R97 ;  /* 0x0000006168617221 */ /* 0x000fc60000010000 */
[----:B------:R-:W-:Y:S01]  /*2220*/  FADD.FTZ R99, R110, R99 ;  /* 0x000000636e637221 */ /* 0x000fe20000010000 */
[----:B------:R-:W-:Y:S06]  /*2230*/  BRA `(.L_x_5383) ;  /* 0x0000000000887947 */ /* 0x000fec0003800000 */
.L_x_5381:
[----:B------:R-:W-:Y:S05]  /*2240*/  @!P0 BRA `(.L_x_5384) ;  /* 0x0000000000548947 */ /* 0x000fea0003800000 */
[C---:B-----5:R-:W-:Y:S01]  /*2250*/  PRMT R0, R96.reuse, 0x7632, R0 ;  /* 0x0000763260007816 */ /* 0x060fe20000000000 */
        /* <DEDUP_REMOVED lines=20> */
.L_x_5384:
[C---:B-1---5:R-:W-:Y:S01]  /*23a0*/  PRMT R93, R96.reuse, 0x7632, R93 ;  /* 0x00007632605d7816 */ /* 0x062fe2000000005d */
[----:B------:R-:W-:Y:S01]  /*23b0*/  IMAD.U32 R92, R96, 0x10000, RZ ;  /* 0x00010000605c7824 */ /* 0x000fe200078e00ff */
[----:B------:R-:W-:Y:S02]  /*23c0*/  PRMT R95, R97, 0x7632, R95 ;  /* 0x00007632615f7816 */ /* 0x000fe4000000005f */
[C---:B------:R-:W-:Y:S01]  /*23d0*/  PRMT R0, R98.reuse, 0x7632, R0 ;  /* 0x0000763262007816 */ /* 0x040fe20000000000 */
        /* <DEDUP_REMOVED lines=8> */
.L_x_5383:
[----:B------:R-:W0:Y:S01]  /*2460*/  @P1 LDC.64 R110, c[0x0][0x398] ;  /* 0x0000e600ff6e1b82 */ /* 0x000e220000000a00 */
[----:B------:R-:W-:Y:S02]  /*2470*/  VIADD R185, R181, 0x300 ;  /* 0x00000300b5b97836 */ /* 0x000fe40000000000 */
[----:B------:R-:W-:-:S04]  /*2480*/  IMAD.WIDE.U32 R102, R183, 0x20, R2 ;  /* 0x00000020b7667825 */ /* 0x000fc800078e0002 */
[C---:B------:R-:W-:Y:S01]  /*2490*/  IMAD.WIDE.U32 R104, R185.reuse, 0x10, R100 ;  /* 0x00000010b9687825 */ /* 0x040fe200078e0064 */
[----:B------:R-:W1:Y:S01]  /*24a0*/  @P0 LDC.64 R186, c[0x0][0x3a0] ;  /* 0x0000e800ffba0b82 */ /* 0x000e620000000a00 */
[----:B------:R2:W-:Y:S04]  /*24b0*/  STG.E.128 desc[UR6][R102.64], R92 ;  /* 0x0000005c66007986 */ /* 0x0005e8000c101d06 */
[----:B------:R2:W-:Y:S04]  /*24c0*/  STG.E.128 desc[UR6][R102.64+0x10], R96 ;  /* 0x0000106066007986 */ /* 0x0005e8000c101d06 */
[----:B------:R-:W5:Y:S01]  /*24d0*/  LDG.E.128 R104, desc[UR6][R104.64] ;  /* 0x0000000668687981 */ /* 0x000f62000c1e1d00 */
[----:B0-----:R-:W-:-:S05]  /*24e0*/  @P1 IMAD.WIDE.U32 R110, R185, 0x10, R110 ;  /* 0x00000010b96e1825 */ /* 0x001fca00078e006e */
[----:B------:R2:W5:Y:S01]  /*24f0*/  @P1 LDG.E.128 R64, desc[UR6][R110.64] ;  /* 0x000000066e401981 */ /* 0x000562000c1e1d00 */
[----:B-1----:R-:W-:-:S05]  /*2500*/  @P0 IMAD.WIDE.U32 R186, R185, 0x20, R186 ;  /* 0x00000020b9ba0825 */ /* 0x002fca00078e00ba */
[----:B------:R2:W5:Y:S04]  /*2510*/  @P0 LDG.E.128 R68, desc[UR6][R186.64] ;  /* 0x00000006ba440981 */ /* 0x000568000c1e1d00 */
[----:B------:R2:W5:Y:S01]  /*2520*/  @P0 LDG.E.128 R72, desc[UR6][R186.64+0x10] ;  /* 0x00001006ba480981 */ /* 0x000562000c1e1d00 */
[----:B------:R-:W-:Y:S05]  /*2530*/  @!P1 BRA `(.L_x_5385) ;  /* 0x00000004002c9947 */ /* 0x000fea0003800000 */
[----:B------:R-:W-:Y:S05]  /*2540*/  @!P0 BRA `(.L_x_5386) ;  /* 0x0000000000a48947 */ /* 0x000fea0003800000 */
[----:B-----5:R-:W-:Y:S01]  /*2550*/  PRMT R0, R104, 0x7632, R0 ;  /* 0x0000763268007816 */ /* 0x020fe20000000000 */
[----:B------:R-:W-:Y:S01]  /*2560*/  IMAD.U32 R101, R64, 0x10000, RZ ;  /* 0x0001000040657824 */ /* 0x000fe200078e00ff */
[----:B------:R-:W-:Y:S01]  /*2570*/  SHF.L.U32 R104, R104, 0x10, RZ ;  /* 0x0000001068687819 */ /* 0x000fe200000006ff */
[----:B------:R-:W-:Y:S01]  /*2580*/  IMAD.U32 R189, R67, 0x10000, RZ ;  /* 0x0001000043bd7824 */ /* 0x000fe200078e00ff */
[C---:B--2---:R-:W-:Y:S02]  /*2590*/  PRMT R102, R105.reuse, 0x7632, R102 ;  /* 0x0000763269667816 */ /* 0x044fe40000000066 */
[----:B------:R-:W-:Y:S01]  /*25a0*/  SHF.L.U32 R105, R105, 0x10, RZ ;  /* 0x0000001069697819 */ /* 0x000fe200000006ff */
[----:B------:R-:W-:Y:S01]  /*25b0*/  FADD.FTZ R101, R101, R104 ;  /* 0x0000006865657221 */ /* 0x000fe20000010000 */
[----:B------:R-:W-:Y:S02]  /*25c0*/  PRMT R110, R106, 0x7632, R110 ;  /* 0x000076326a6e7816 */ /* 0x000fe4000000006e */
[----:B------:R-:W-:-:S02]  /*25d0*/  SHF.L.U32 R100, R65, 0x10, RZ ;  /* 0x0000001041647819 */ /* 0x000fc400000006ff */
[----:B------:R-:W-:Y:S02]  /*25e0*/  SHF.L.U32 R106, R106, 0x10, RZ ;  /* 0x000000106a6a7819 */ /* 0x000fe400000006ff */
[----:B------:R-:W-:Y:S01]  /*25f0*/  SHF.L.U32 R111, R66, 0x10, RZ ;  /* 0x00000010426f7819 */ /* 0x000fe200000006ff */
[----:B------:R-:W-:Y:S01]  /*2600*/  FADD.FTZ R105, R100, R105 ;  /* 0x0000006964697221 */ /* 0x000fe20000010000 */
[----:B------:R-:W-:Y:S02]  /*2610*/  PRMT R104, R65, 0x7632, R104 ;  /* 0x0000763241687816 */ /* 0x000fe40000000068 */
[----:B------:R-:W-:Y:S01]  /*2620*/  PRMT R100, R64, 0x7632, R100 ;  /* 0x0000763240647816 */ /* 0x000fe20000000064 */
[----:B------:R-:W-:Y:S01]  /*2630*/  FADD.FTZ R111, R111, R106 ;  /* 0x0000006a6f6f7221 */ /* 0x000fe20000010000 */
[----:B------:R-:W-:Y:S02]  /*2640*/  PRMT R180, R107, 0x7632, R180 ;  /* 0x000076326bb47816 */ /* 0x000fe400000000b4 */
[----:B------:R-:W-:-:S02]  /*2650*/  PRMT R106, R66, 0x7632, R106 ;  /* 0x00007632426a7816 */ /* 0x000fc4000000006a */
[----:B------:R-:W-:Y:S02]  /*2660*/  PRMT R184, R67, 0x7632, R184 ;  /* 0x0000763243b87816 */ /* 0x000fe400000000b8 */
[----:B------:R-:W-:Y:S01]  /*2670*/  SHF.L.U32 R182, R107, 0x10, RZ ;  /* 0x000000106bb67819 */ /* 0x000fe200000006ff */
[----:B------:R-:W-:Y:S01]  /*2680*/  IMAD.U32 R107, R104, 0x10000, RZ ;  /* 0x00010000686b7824 */ /* 0x000fe200078e00ff */
[----:B------:R-:W-:Y:S01]  /*2690*/  SHF.L.U32 R103, R100, 0x10, RZ ;  /* 0x0000001064677819 */ /* 0x000fe200000006ff */
[----:B------:R-:W-:Y:S01]  /*26a0*/  IMAD.U32 R191, R184, 0x10000, RZ ;  /* 0x00010000b8bf7824 */ /* 0x000fe200078e00ff */
        /* <DEDUP_REMOVED lines=19> */
.L_x_5386:
[C---:B--2--5:R-:W-:Y:S01]  /*27e0*/  PRMT R110, R105.reuse, 0x7632, R110 ;  /* 0x00007632696e7816 */ /* 0x064fe2000000006e */
[----:B------:R-:W-:Y:S01]  /*27f0*/  IMAD.U32 R101, R64, 0x10000, RZ ;  /* 0x0001000040657824 */ /* 0x000fe200078e00ff */
[----:B------:R-:W-:Y:S01]  /*2800*/  SHF.L.U32 R102, R105, 0x10, RZ ;  /* 0x0000001069667819 */ /* 0x000fe200000006ff */
[----:B------:R-:W-:Y:S01]  /*2810*/  IMAD.U32 R187, R67, 0x10000, RZ ;  /* 0x0001000043bb7824 */ /* 0x000fe200078e00ff */
[C---:B------:R-:W-:Y:S02]  /*2820*/  SHF.L.U32 R100, R104.reuse, 0x10, RZ ;  /* 0x0000001068647819 */ /* 0x040fe400000006ff */
        /* <DEDUP_REMOVED lines=10> */
[----:B------:R-:W-:Y:S02]  /*28d0*/  PRMT R101, R65, 0x7632, R101 ;  /* 0x0000763241657816 */ /* 0x000fe40000000065 */
[----:B------:R-:W-:Y:S02]  /*28e0*/  PRMT R105, R66, 0x7632, R105 ;  /* 0x0000763242697816 */ /* 0x000fe40000000069 */
[----:B------:R-:W-:-:S02]  /*28f0*/  PRMT R106, R67, 0x7632, R106 ;  /* 0x00007632436a7816 */ /* 0x000fc4000000006a */
[----:B------:R-:W-:Y:S02]  /*2900*/  SHF.L.U32 R184, R107, 0x10, RZ ;  /* 0x000000106bb87819 */ /* 0x000fe400000006ff */
        /* <DEDUP_REMOVED lines=10> */
[----:B------:R-:W-:-:S03]  /*29b0*/  SHF.L.U32 R182, R182, 0x10, RZ ;  /* 0x00000010b6b67819 */ /* 0x000fc600000006ff */
[----:B------:R-:W-:Y:S02]  /*29c0*/  FADD.FTZ R105, R180, R105 ;  /* 0x00000069b4697221 */ /* 0x000fe40000010000 */
[----:B------:R-:W-:Y:S01]  /*29d0*/  FADD.FTZ R107, R182, R107 ;  /* 0x0000006bb66b7221 */ /* 0x000fe20000010000 */
[----:B------:R-:W-:Y:S06]  /*29e0*/  BRA `(.L_x_5387) ;  /* 0x0000000000887947 */ /* 0x000fec0003800000 */
.L_x_5385:
[----:B------:R-:W-:Y:S05]  /*29f0*/  @!P0 BRA `(.L_x_5388) ;  /* 0x0000000000548947 */ /* 0x000fea0003800000 */
[C---:B-----5:R-:W-:Y:S02]  /*2a00*/  PRMT R0, R104.reuse, 0x7632, R0 ;  /* 0x0000763268007816 */ /* 0x060fe40000000000 */
[----:B------:R-:W-:Y:S02]  /*2a10*/  SHF.L.U32 R101, R104, 0x10, RZ ;  /* 0x0000001068657819 */ /* 0x000fe400000006ff */
[----:B------:R-:W-:Y:S02]  /*2a20*/  PRMT R100, R105, 0x7632, R100 ;  /* 0x0000763269647816 */ /* 0x000fe40000000064 */
[----:B--2---:R-:W-:Y:S02]  /*2a30*/  PRMT R102, R106, 0x7632, R102 ;  /* 0x000076326a667816 */ /* 0x004fe40000000066 */
        /* <DEDUP_REMOVED lines=17> */
.L_x_5388:
        /* <DEDUP_REMOVED lines=12> */
.L_x_5387:
[----:B------:R-:W-:Y:S01]  /*2c10*/  FADD.FTZ R0, RZ, R76 ;  /* 0x0000004cff007221 */ /* 0x000fe20000010000 */
[----:B------:R-:W-:Y:S01]  /*2c20*/  IMAD.WIDE.U32 R2, R185, 0x20, R2 ;  /* 0x00000020b9027825 */ /* 0x000fe200078e0002 */
[----:B------:R-:W-:Y:S03]  /*2c30*/  BSSY.RECONVERGENT B0, `(.L_x_5389) ;  /* 0x0000081000007945 */ /* 0x000fe60003800200 */
[----:B------:R-:W-:Y:S01]  /*2c40*/  FADD.FTZ R111, R0, R77 ;  /* 0x0000004d006f7221 */ /* 0x000fe20000010000 */
[----:B------:R-:W-:Y:S03]  /*2c50*/  STG.E.128 desc[UR6][R2.64], R100 ;  /* 0x0000006402007986 */ /* 0x000fe6000c101d06 */
[----:B------:R-:W-:Y:S01]  /*2c60*/  FADD.FTZ R0, R111, R78 ;  /* 0x0000004e6f007221 */ /* 0x000fe20000010000 */
[----:B------:R-:W-:Y:S03]  /*2c70*/  STG.E.128 desc[UR6][R2.64+0x10], R104 ;  /* 0x0000106802007986 */ /* 0x000fe6000c101d06 */
        /* <DEDUP_REMOVED lines=124> */
.L_x_5390:
[----:B------:R-:W-:Y:S05]  /*3440*/  BSYNC.RECONVERGENT B0 ;  /* 0x0000000000007941 */ /* 0x000fea0003800200 */
.L_x_5389:
        /* <DEDUP_REMOVED lines=15> */
.L_x_5392:
[----:B------:R-:W-:Y:S05]  /*3540*/  BSYNC.RECONVERGENT B0 ;  /* 0x0000000000007941 */ /* 0x000fea0003800200 */
.L_x_5391:
[----:B------:R-:W1:Y:S01]  /*3550*/  SHFL.DOWN PT, R111, R110, 0x4, 0x1f ;  /* 0x08801f006e6f7f89 */ /* 0x000e6200000e0000 */
[----:B------:R-:W-:Y:S01]  /*3560*/  ISETP.NE.AND P2, PT, RZ, UR9, PT ;  /* 0x00000009ff007c0c */ /* 0x000fe2000bf45270 */
[----:B------:R-:W-:Y:S01]  /*3570*/  IMAD.U32 R213, R138, 0x10000, RZ ;  /* 0x000100008ad57824 */ /* 0x000fe200078e00ff */
[----:B------:R-:W-:Y:S01]  /*3580*/  ISETP.NE.AND P0, PT, R0, RZ, PT ;  /* 0x000000ff0000720c */ /* 0x000fe20003f05270 */
[----:B0-----:R-:W0:Y:S01]  /*3590*/  SHFL.DOWN PT, R187, R2, 0x4, 0x1f ;  /* 0x08801f0002bb7f89 */ /* 0x001e2200000e0000 */
[----:B------:R-:W-:Y:S01]  /*35a0*/  SHF.L.U32 R222, R154, 0x10, RZ ;  /* 0x000000109ade7819 */ /* 0x000fe200000006ff */
[----:B------:R-:W-:Y:S01]  /*35b0*/  IMAD.U32 R207, R132, 0x10000, RZ ;  /* 0x0001000084cf7824 */ /* 0x000fe200078e00ff */
[----:B------:R-:W-:Y:S01]  /*35c0*/  SHF.L.U32 R219, R7, 0x10, RZ ;  /* 0x0000001007db7819 */ /* 0x000fe200000006ff */
[----:B------:R-:W2:Y:S01]  /*35d0*/  SHFL.DOWN PT, R180, R3, 0x4, 0x1f ;  /* 0x08801f0003b47f89 */ /* 0x000ea200000e0000 */
[----:B------:R-:W-:Y:S01]  /*35e0*/  SHF.L.U32 R211, R148, 0x10, RZ ;  /* 0x0000001094d37819 */ /* 0x000fe200000006ff */
[----:B------:R-:W-:Y:S01]  /*35f0*/  UPLOP3.LUT UP1, UPT, UPT, UPT, UP1, 0x40, 0x4 ;  /* 0x000000000004789c */ /* 0x000fe20003f2e810 */
[----:B------:R-:W-:-:S02]  /*3600*/  SHF.L.U32 R197, R136, 0x10, RZ ;  /* 0x0000001088c57819 */ /* 0x000fc400000006ff */
[----:B------:R-:W-:Y:S02]  /*3610*/  SHF.L.U32 R199, R33, 0x10, RZ ;  /* 0x0000001021c77819 */ /* 0x000fe400000006ff */
[----:B------:R-:W-:Y:S02]  /*3620*/  SHF.L.U32 R215, R134, 0x10, RZ ;  /* 0x0000001086d77819 */ /* 0x000fe400000006ff */
[----:B------:R-:W-:Y:S02]  /*3630*/  SHF.L.U32 R201, R126, 0x10, RZ ;  /* 0x000000107ec97819 */ /* 0x000fe400000006ff */
[----:B------:R-:W-:Y:S02]  /*3640*/  SHF.L.U32 R209, R34, 0x10, RZ ;  /* 0x0000001022d17819 */ /* 0x000fe400000006ff */
[----:B------:R-:W-:Y:S02]  /*3650*/  SHF.L.U32 R217, R121, 0x10, RZ ;  /* 0x0000001079d97819 */ /* 0x000fe400000006ff */
[----:B------:R-:W-:Y:S01]  /*3660*/  SHF.L.U32 R221, R120, 0x10, RZ ;  /* 0x0000001078dd7819 */ /* 0x000fe200000006ff */
[----:B-1----:R-:W-:Y:S01]  /*3670*/  IMAD.IADD R182, R111, 0x1, R110 ;  /* 0x000000016fb67824 */ /* 0x002fe200078e026e */
[----:B------:R-:W-:-:S02]  /*3680*/  I2FP.F32.S32 R188, R111 ;  /* 0x0000006f00bc7245 */ /* 0x000fc40000201400 */
[----:B------:R-:W-:Y:S02]  /*3690*/  I2FP.F32.U32 R111, R110 ;  /* 0x0000006e006f7245 */ /* 0x000fe40000201000 */
[----:B------:R-:W-:Y:S01]  /*36a0*/  I2FP.F32.S32 R184, R182 ;  /* 0x000000b600b87245 */ /* 0x000fe20000201400 */
[----:B------:R-:W1:Y:S01]  /*36b0*/  SHFL.DOWN PT, R191, R182, 0x2, 0x1f ;  /* 0x08401f00b6bf7f89 */ /* 0x000e6200000e0000 */
[----:B0-----:R-:W-:Y:S01]  /*36c0*/  FMUL.FTZ R190, R187, R188 ;  /* 0x000000bcbbbe7220 */ /* 0x001fe20000410000 */
[----:B------:R-:W-:Y:S01]  /*36d0*/  SHF.L.U32 R223, R15, 0x10, RZ ;  /* 0x000000100fdf7819 */ /* 0x000fe200000006ff */
[----:B------:R-:W0:Y:S01]  /*36e0*/  MUFU.RCP R186, R184 ;  /* 0x000000b800ba7308 */ /* 0x000e220000001000 */
[----:B------:R-:W-:Y:S01]  /*36f0*/  SHF.L.U32 R225, R35, 0x10, RZ ;  /* 0x0000001023e17819 */ /* 0x000fe200000006ff */
[----:B------:R-:W-:Y:S01]  /*3700*/  FFMA.FTZ R189, R111, R2, R190 ;  /* 0x000000026fbd7223 */ /* 0x000fe200000100be */
[----:B------:R-:W-:-:S04]  /*3710*/  FADD.FTZ R2, -R187, R2 ;  /* 0x00000002bb027221 */ /* 0x000fc80000010100 */
[----:B------:R-:W-:-:S04]  /*3720*/  FMUL.FTZ R2, R2, R2 ;  /* 0x0000000202027220 */ /* 0x000fc80000410000 */
[----:B------:R-:W-:Y:S01]  /*3730*/  FMUL.FTZ R2, R2, R111 ;  /* 0x0000006f02027220 */ /* 0x000fe20000410000 */
[----:B--2---:R-:W-:-:S03]  /*3740*/  FADD.FTZ R111, R180, R3 ;  /* 0x00000003b46f7221 */ /* 0x004fc60000010000 */
        /* <DEDUP_REMOVED lines=21> */
[----:B------:R-:W-:-:S02]  /*38a0*/  I2FP.F32.S32 R2, R3 ;  /* 0x0000000300027245 */ /* 0x000fc40000201400 */
[----:B------:R-:W-:Y:S01]  /*38b0*/  SHF.L.U32 R191, R130, 0x10, RZ ;  /* 0x0000001082bf7819 */ /* 0x000fe200000006ff */
[----:B------:R-:W-:-:S03]  /*38c0*/  FFMA.FTZ R110, R111, R189, R110 ;  /* 0x000000bd6f6e7223 */ /* 0x000fc6000001006e */
[----:B------:R-:W1:Y:S02]  /*38d0*/  MUFU.RCP R2, R2 ;  /* 0x0000000200027308 */ /* 0x000e640000001000 */
[----:B------:R-:W2:Y:S01]  /*38e0*/  SHFL.DOWN PT, R3, R110, 0x1, 0x1f ;  /* 0x08201f006e037f89 */ /* 0x000ea200000e0000 */
[----:B0-----:R-:W-:Y:S01]  /*38f0*/  FMUL.FTZ R111, R182, R186 ;  /* 0x000000bab66f7220 */ /* 0x001fe20000410000 */
[----:B------:R-:W-:-:S03]  /*3900*/  FADD.FTZ R182, R193, -R182 ;  /* 0x800000b6c1b67221 */ /* 0x000fc60000010000 */
[----:B------:R-:W-:-:S04]  /*3910*/  FFMA.FTZ R111, R180, R193, R111 ;  /* 0x000000c1b46f7223 */ /* 0x000fc8000001006f */
[----:B-1----:R-:W-:Y:S01]  /*3920*/  FMUL.FTZ R184, R2, R111 ;  /* 0x0000006f02b87220 */ /* 0x002fe20000410000 */
[----:B------:R-:W-:Y:S01]  /*3930*/  FMUL.FTZ R111, R182, R182 ;  /* 0x000000b6b66f7220 */ /* 0x000fe20000410000 */
[----:B--2---:R-:W-:-:S03]  /*3940*/  FADD.FTZ R3, R110, R3 ;  /* 0x000000036e037221 */ /* 0x004fc60000010000 */
[----:B------:R-:W-:Y:S01]  /*3950*/  FMUL.FTZ R111, R180, R111 ;  /* 0x0000006fb46f7220 */ /* 0x000fe20000410000 */
[----:B------:R-:W0:Y:S03]  /*3960*/  SHFL.IDX PT, R187, R184, RZ, 0x1f ;  /* 0x00001fffb8bb7589 */ /* 0x000e2600000e0000 */
[----:B------:R-:W-:-:S04]  /*3970*/  FMUL.FTZ R111, R111, R186 ;  /* 0x000000ba6f6f7220 */ /* 0x000fc80000410000 */
[----:B------:R-:W-:Y:S02]  /*3980*/  FFMA.FTZ R3, R2, R111, R3 ;  /* 0x0000006f02037223 */ /* 0x000fe40000010003 */
[----:B------:R-:W1:Y:S04]  /*3990*/  LDC R2, c[0x0][0x448] ;  /* 0x00011200ff027b82 */ /* 0x000e680000000800 */
[----:B------:R-:W1:Y:S01]  /*39a0*/  SHFL.IDX PT, R3, R3, RZ, 0x1f ;  /* 0x00001fff03037589 */ /* 0x000e6200000e0000 */
[----:B0-----:R-:W-:-:S05]  /*39b0*/  FSEL R111, R187, RZ, !P2 ;  /* 0x000000ffbb6f7208 */ /* 0x001fca0005000000 */
[----:B------:R-:W-:Y:S01]  /*39c0*/  FADD.FTZ R214, -R111, R77 ;  /* 0x0000004d6fd67221 */ /* 0x000fe20000010100 */
[----:B------:R-:W-:Y:S01]  /*39d0*/  FMUL.FTZ R77, R187, R187 ;  /* 0x000000bbbb4d7220 */ /* 0x000fe20000410000 */
[C---:B------:R-:W-:Y:S01]  /*39e0*/  FADD.FTZ R210, -R111.reuse, R76 ;  /* 0x0000004c6fd27221 */ /* 0x040fe20000010100 */
[C---:B------:R-:W-:Y:S01]  /*39f0*/  FADD.FTZ R218, -R111.reuse, R79 ;  /* 0x0000004f6fda7221 */ /* 0x040fe20000010100 */
[----:B------:R-:W-:Y:S01]  /*3a00*/  SHF.L.U32 R79, R112, 0x10, RZ ;  /* 0x00000010704f7819 */ /* 0x000fe200000006ff */
[----:B------:R-:W-:Y:S01]  /*3a10*/  FADD.FTZ R216, -R111, R78 ;  /* 0x0000004e6fd87221 */ /* 0x000fe20000010100 */
[----:B------:R-:W-:Y:S01]  /*3a20*/  FSEL R77, R77, RZ, P2 ;  /* 0x000000ff4d4d7208 */ /* 0x000fe20001000000 */
[----:B------:R-:W-:Y:S01]  /*3a30*/  FADD.FTZ R220, -R111, R80 ;  /* 0x000000506fdc7221 */ /* 0x000fe20000010100 */
[----:B-1----:R-:W-:Y:S01]  /*3a40*/  FFMA.FTZ R76, R3, UR12, R2 ;  /* 0x0000000c034c7c23 */ /* 0x002fe20008010002 */
[C---:B------:R-:W-:Y:S01]  /*3a50*/  FADD.FTZ R212, -R111.reuse, R81 ;  /* 0x000000516fd47221 */ /* 0x040fe20000010100 */
[----:B------:R-:W0:Y:S01]  /*3a60*/  @!P0 LDC.64 R2, c[0x0][0x3c0] ;  /* 0x0000f000ff028b82 */ /* 0x000e220000000a00 */
[----:B------:R-:W-:Y:S01]  /*3a70*/  FADD.FTZ R208, -R111, R82 ;  /* 0x000000526fd07221 */ /* 0x000fe20000010100 */
[----:B------:R-:W-:Y:S01]  /*3a80*/  FADD.FTZ R76, R76, R77 ;  /* 0x0000004d4c4c7221 */ /* 0x000fe20000010000 */
[----:B------:R-:W-:-:S02]  /*3a90*/  IMAD.U32 R77, R44, 0x10000, RZ ;  /* 0x000100002c4d7824 */ /* 0x000fc400078e00ff */
[C---:B------:R-:W-:Y:S01]  /*3aa0*/  FADD.FTZ R80, -R111.reuse, R83 ;  /* 0x000000536f507221 */ /* 0x040fe20000010100 */
[C---:B------:R-:W-:Y:S01]  /*3ab0*/  FADD.FTZ R186, -R111.reuse, R87 ;  /* 0x000000576fba7221 */ /* 0x040fe20000010100 */
[----:B------:R-:W1:Y:S01]  /*3ac0*/  MUFU.RSQ R193, R76 ;  /* 0x0000004c00c17308 */ /* 0x000e620000001400 */
[----:B------:R-:W-:Y:S01]  /*3ad0*/  SHF.L.U32 R81, R60, 0x10, RZ ;  /* 0x000000103c517819 */ /* 0x000fe200000006ff */
[C---:B------:R-:W-:Y:S01]  /*3ae0*/  FADD.FTZ R200, -R111.reuse, R85 ;  /* 0x000000556fc87221 */ /* 0x040fe20000010100 */
[C---:B------:R-:W-:Y:S01]  /*3af0*/  FADD.FTZ R196, -R111.reuse, R89 ;  /* 0x000000596fc47221 */ /* 0x040fe20000010100 */
[----:B------:R-:W-:Y:S01]  /*3b00*/  SHF.L.U32 R83, R178, 0x10, RZ ;  /* 0x00000010b2537819 */ /* 0x000fe200000006ff */
[----:B------:R-:W-:Y:S01]  /*3b10*/  FADD.FTZ R192, -R111, R91 ;  /* 0x0000005b6fc07221 */ /* 0x000fe20000010100 */
[----:B------:R-:W-:Y:S01]  /*3b20*/  SHF.L.U32 R87, R176, 0x10, RZ ;  /* 0x00000010b0577819 */ /* 0x000fe200000006ff */
[----:B------:R-:W-:Y:S01]  /*3b30*/  IMAD.U32 R85, R177, 0x10000, RZ ;  /* 0x00010000b1557824 */ /* 0x000fe200078e00ff */
[----:B------:R-:W-:Y:S01]  /*3b40*/  SHF.L.U32 R82, R175, 0x10, RZ ;  /* 0x00000010af527819 */ /* 0x000fe200000006ff */
[----:B------:R-:W-:Y:S01]  /*3b50*/  IMAD.U32 R91, R45, 0x10000, RZ ;  /* 0x000100002d5b7824 */ /* 0x000fe200078e00ff */
[----:B------:R-:W-:Y:S01]  /*3b60*/  SHF.L.U32 R89, R113, 0x10, RZ ;  /* 0x0000001071597819 */ /* 0x000fe200000006ff */
[C---:B------:R-:W-:Y:S01]  /*3b70*/  FADD.FTZ R180, -R111.reuse, R98 ;  /* 0x000000626fb47221 */ /* 0x040fe20000010100 */
[C---:B------:R-:W-:Y:S01]  /*3b80*/  FADD.FTZ R182, -R111.reuse, R93 ;  /* 0x0000005d6fb67221 */ /* 0x040fe20000010100 */
[----:B------:R-:W-:Y:S01]  /*3b90*/  SHF.L.U32 R93, R46, 0x10, RZ ;  /* 0x000000102e5d7819 */ /* 0x000fe200000006ff */
[C---:B------:R-:W-:Y:S01]  /*3ba0*/  FADD.FTZ R110, -R111.reuse, R97 ;  /* 0x000000616f6e7221 */ /* 0x040fe20000010100 */
[----:B------:R-:W-:Y:S01]  /*3bb0*/  FADD.FTZ R184, -R111, R95 ;  /* 0x0000005f6fb87221 */ /* 0x000fe20000010100 */
[----:B------:R-:W-:Y:S01]  /*3bc0*/  SHF.L.U32 R97, R47, 0x10, RZ ;  /* 0x000000102f617819 */ /* 0x000fe200000006ff */
[C---:B-1----:R-:W-:Y:S01]  /*3bd0*/  FMUL.FTZ R210, R193.reuse, R210 ;  /* 0x000000d2c1d27220 */ /* 0x042fe20000410000 */
[C---:B------:R-:W-:Y:S01]  /*3be0*/  FMUL.FTZ R214, R193.reuse, R214 ;  /* 0x000000d6c1d67220 */ /* 0x040fe20000410000 */
[----:B------:R-:W-:Y:S01]  /*3bf0*/  FMUL.FTZ R216, R193, R216 ;  /* 0x000000d8c1d87220 */ /* 0x000fe20000410000 */
[----:B0-----:R-:W-:-:S04]  /*3c00*/  @!P0 IMAD.WIDE R2, R108, 0x4, R2 ;  /* 0x000000046c028825 */ /* 0x001fc800078e0202 */
[----:B------:R-:W-:Y:S01]  /*3c10*/  FFMA.FTZ R79, R210, R79, R77 ;  /* 0x0000004fd24f7223 */ /* 0x000fe2000001004d */
[----:B------:R-:W-:Y:S01]  /*3c20*/  SHF.L.U32 R77, R16, 0x10, RZ ;  /* 0x00000010104d7819 */ /* 0x000fe200000006ff */
[----:B------:R-:W-:Y:S01]  /*3c30*/  FFMA.FTZ R98, R214, R83, R85 ;  /* 0x00000053d6627223 */ /* 0x000fe20000010055 */
[----:B------:R-:W-:Y:S01]  /*3c40*/  FFMA.FTZ R85, R216, R89, R91 ;  /* 0x00000059d8557223 */ /* 0x000fe2000001005b */
[----:B------:R-:W-:Y:S01]  /*3c50*/  SHF.L.U32 R83, R174, 0x10, RZ ;  /* 0x00000010ae537819 */ /* 0x000fe200000006ff */
[----:B------:R-:W-:Y:S02]  /*3c60*/  IMAD.U32 R89, R172, 0x10000, RZ ;  /* 0x00010000ac597824 */ /* 0x000fe400078e00ff */
[----:B------:R-:W-:Y:S01]  /*3c70*/  FFMA.FTZ R76, R210, R77, R81 ;  /* 0x0000004dd24c7223 */ /* 0x000fe20000010051 */
[----:B------:R-:W-:Y:S01]  /*3c80*/  FFMA.FTZ R81, R214, R87, R82 ;  /* 0x00000057d6517223 */ /* 0x000fe20000010052 */
[----:B------:R-:W-:Y:S01]  /*3c90*/  SHF.L.U32 R82, R171, 0x10, RZ ;  /* 0x00000010ab527819 */ /* 0x000fe200000006ff */
[----:B------:R-:W-:Y:S01]  /*3ca0*/  FMUL.FTZ R218, R193, R218 ;  /* 0x000000dac1da7220 */ /* 0x000fe20000410000 */
[----:B------:R-:W-:Y:S01]  /*3cb0*/  SHF.L.U32 R87, R173, 0x10, RZ ;  /* 0x00000010ad577819 */ /* 0x000fe200000006ff */
[----:B------:R-:W-:Y:S01]  /*3cc0*/  FMUL.FTZ R220, R193, R220 ;  /* 0x000000dcc1dc7220 */ /* 0x000fe20000410000 */
[----:B------:R-:W-:Y:S01]  /*3cd0*/  SHF.L.U32 R91, R114, 0x10, RZ ;  /* 0x00000010725b7819 */ /* 0x000fe200000006ff */
[----:B------:R0:W-:Y:S01]  /*3ce0*/  @!P0 STG.E desc[UR6][R2.64], R187 ;  /* 0x000000bb02008986 */ /* 0x0001e2000c101906 */
[----:B------:R-:W-:Y:S01]  /*3cf0*/  SHF.L.U32 R77, R17, 0x10, RZ ;  /* 0x00000010114d7819 */ /* 0x000fe200000006ff */
[C---:B------:R-:W-:Y:S01]  /*3d00*/  FFMA.FTZ R82, R218.reuse, R89, R82 ;  /* 0x00000059da527223 */ /* 0x040fe20000010052 */
[----:B------:R-:W-:Y:S01]  /*3d10*/  FFMA.FTZ R210, R218, R83, R87 ;  /* 0x00000053dad27223 */ /* 0x000fe20000010057 */
        /* <DEDUP_REMOVED lines=8> */
[----:B------:R-:W-:Y:S01]  /*3da0*/  FADD.FTZ R206, -R111, R84 ;  /* 0x000000546fce7221 */ /* 0x000fe20000010100 */
[----:B0-----:R-:W-:Y:S01]  /*3db0*/  SHF.L.U32 R3, R61, 0x10, RZ ;  /* 0x000000103d037819 */ /* 0x001fe200000006ff */
[----:B------:R-:W-:Y:S01]  /*3dc0*/  FFMA.FTZ R214, R212, R87, R91 ;  /* 0x00000057d4d67223 */ /* 0x000fe2000001005b */
[----:B------:R-:W-:Y:S01]  /*3dd0*/  SHF.L.U32 R2, R167, 0x10, RZ ;  /* 0x00000010a7027819 */ /* 0x000fe200000006ff */
[C---:B------:R-:W-:Y:S01]  /*3de0*/  FADD.FTZ R194, -R111.reuse, R92 ;  /* 0x0000005c6fc27221 */ /* 0x040fe20000010100 */
[----:B------:R-:W-:Y:S01]  /*3df0*/  FADD.FTZ R188, -R111, R96 ;  /* 0x000000606fbc7221 */ /* 0x000fe20000010100 */
[----:B------:R-:W-:Y:S01]  /*3e00*/  FFMA.FTZ R77, R216, R77, R3 ;  /* 0x0000004dd84d7223 */ /* 0x000fe20000010003 */
[----:B------:R-:W-:-:S02]  /*3e10*/  IMAD.U32 R3, R62, 0x10000, RZ ;  /* 0x000100003e037824 */ /* 0x000fc400078e00ff */
[----:B------:R-:W-:Y:S01]  /*3e20*/  FFMA.FTZ R87, R208, R95, R97 ;  /* 0x0000005fd0577223 */ /* 0x000fe20000010061 */
[C---:B------:R-:W-:Y:S01]  /*3e30*/  FADD.FTZ R96, -R111.reuse, R99 ;  /* 0x000000636f607221 */ /* 0x040fe20000010100 */
[----:B------:R-:W-:Y:S01]  /*3e40*/  FADD.FTZ R92, -R111, R101 ;  /* 0x000000656f5c7221 */ /* 0x000fe20000010100 */
[----:B------:R-:W-:Y:S01]  /*3e50*/  FFMA.FTZ R83, R220, R83, R3 ;  /* 0x00000053dc537223 */ /* 0x000fe20000010003 */
        /* <DEDUP_REMOVED lines=8> */
[----:B------:R-:W-:Y:S01]  /*3ee0*/  FADD.FTZ R202, -R111, R86 ;  /* 0x000000566fca7221 */ /* 0x000fe20000010100 */
[----:B------:R-:W-:Y:S01]  /*3ef0*/  SHF.L.U32 R3, R63, 0x10, RZ ;  /* 0x000000103f037819 */ /* 0x000fe200000006ff */
[----:B------:R-:W-:Y:S01]  /*3f00*/  FFMA.FTZ R218, R80, R91, R93 ;  /* 0x0000005b50da7223 */ /* 0x000fe2000001005d */
[----:B------:R-:W-:Y:S01]  /*3f10*/  SHF.L.U32 R99, R4, 0x10, RZ ;  /* 0x0000001004637819 */ /* 0x000fe200000006ff */
[----:B------:R-:W-:Y:S01]  /*3f20*/  FFMA.FTZ R216, R80, R97, R216 ;  /* 0x0000006150d87223 */ /* 0x000fe200000100d8 */
[----:B------:R-:W-:Y:S01]  /*3f30*/  SHF.L.U32 R101, R40, 0x10, RZ ;  /* 0x0000001028657819 */ /* 0x000fe200000006ff */
[C---:B------:R-:W-:Y:S01]  /*3f40*/  FADD.FTZ R204, -R111.reuse, R88 ;  /* 0x000000586fcc7221 */ /* 0x040fe20000010100 */
[----:B------:R-:W-:Y:S01]  /*3f50*/  FFMA.FTZ R95, R208, R95, R3 ;  /* 0x0000005fd05f7223 */ /* 0x000fe20000010003 */
[----:B------:R-:W-:Y:S01]  /*3f60*/  SHF.L.U32 R91, R56, 0x10, RZ ;  /* 0x00000010385b7819 */ /* 0x000fe200000006ff */
[----:B------:R-:W-:Y:S01]  /*3f70*/  FADD.FTZ R88, -R111, R103 ;  /* 0x000000676f587221 */ /* 0x000fe20000010100 */
        /* <DEDUP_REMOVED lines=12> */
[----:B------:R-:W-:Y:S01]  /*4040*/  FFMA.FTZ R91, R200, R99, R2 ;  /* 0x00000063c85b7223 */ /* 0x000fe20000010002 */
[----:B------:R-:W-:Y:S01]  /*4050*/  FFMA.FTZ R99, R202, R101, R103 ;  /* 0x00000065ca637223 */ /* 0x000fe20000010067 */
[----:B------:R-:W-:Y:S01]  /*4060*/  FADD.FTZ R84, -R111, R105 ;  /* 0x000000696f547221 */ /* 0x000fe20000010100 */
[----:B------:R-:W-:Y:S01]  /*4070*/  FFMA.FTZ R93, R200, R93, R97 ;  /* 0x0000005dc85d7223 */ /* 0x000fe20000010061 */
[----:B------:R-:W-:Y:S01]  /*4080*/  SHF.L.U32 R101, R157, 0x10, RZ ;  /* 0x000000109d657819 */ /* 0x000fe200000006ff */
[C---:B------:R-:W-:Y:S01]  /*4090*/  FADD.FTZ R190, -R111.reuse, R94 ;  /* 0x0000005e6fbe7221 */ /* 0x040fe20000010100 */
[----:B------:R-:W-:Y:S01]  /*40a0*/  FADD.FTZ R78, -R111, R107 ;  /* 0x0000006b6f4e7221 */ /* 0x000fe20000010100 */
[----:B------:R-:W-:Y:S01]  /*40b0*/  SHF.L.U32 R105, R21, 0x10, RZ ;  /* 0x0000001015697819 */ /* 0x000fe200000006ff */
[----:B------:R-:W-:Y:S01]  /*40c0*/  IMAD.U32 R97, R158, 0x10000, RZ ;  /* 0x000100009e617824 */ /* 0x000fe200078e00ff */
[----:B------:R-:W-:Y:S01]  /*40d0*/  SHF.L.U32 R3, R57, 0x10, RZ ;  /* 0x0000001039037819 */ /* 0x000fe200000006ff */
[----:B------:R-:W-:Y:S01]  /*40e0*/  FMUL.FTZ R186, R193, R186 ;  /* 0x000000bac1ba7220 */ /* 0x000fe20000410000 */
[----:B------:R-:W-:Y:S01]  /*40f0*/  SHF.L.U32 R103, R156, 0x10, RZ ;  /* 0x000000109c677819 */ /* 0x000fe200000006ff */
[----:B------:R-:W-:Y:S01]  /*4100*/  FADD.FTZ R100, -R111, R100 ;  /* 0x000000646f647221 */ /* 0x000fe20000010100 */
[----:B------:R-:W-:Y:S01]  /*4110*/  SHF.L.U32 R2, R155, 0x10, RZ ;  /* 0x000000109b027819 */ /* 0x000fe200000006ff */
[C---:B------:R-:W-:Y:S01]  /*4120*/  FADD.FTZ R102, -R111.reuse, R102 ;  /* 0x000000666f667221 */ /* 0x040fe20000010100 */
[C---:B------:R-:W-:Y:S01]  /*4130*/  FADD.FTZ R94, -R111.reuse, R104 ;  /* 0x000000686f5e7221 */ /* 0x040fe20000010100 */
[----:B------:R-:W-:Y:S01]  /*4140*/  FADD.FTZ R86, -R111, R106 ;  /* 0x0000006a6f567221 */ /* 0x000fe20000010100 */
[----:B------:R-:W-:Y:S01]  /*4150*/  SHF.L.U32 R107, R6, 0x10, RZ ;  /* 0x00000010066b7819 */ /* 0x000fe200000006ff */
[----:B------:R-:W-:-:S02]  /*4160*/  IMAD.U32 R111, R42, 0x10000, RZ ;  /* 0x000100002a6f7824 */ /* 0x000fc400078e00ff */
[C---:B------:R-:W-:Y:S01]  /*4170*/  FMUL.FTZ R204, R193.reuse, R204 ;  /* 0x000000ccc1cc7220 */ /* 0x040fe20000410000 */
[----:B------:R-:W-:Y:S01]  /*4180*/  FFMA.FTZ R220, R186, R97, R101 ;  /* 0x00000061badc7223 */ /* 0x000fe20000010065 */
[----:B------:R-:W-:Y:S01]  /*4190*/  FFMA.FTZ R105, R202, R105, R3 ;  /* 0x00000069ca697223 */ /* 0x000fe20000010003 */
        /* <DEDUP_REMOVED lines=24> */
[----:B------:R-:W-:Y:S01]  /*4320*/  FFMA.FTZ R224, R192, R103, R107 ;  /* 0x00000067c0e07223 */ /* 0x000fe2000001006b */
[----:B------:R-:W-:Y:S01]  /*4330*/  FFMA.FTZ R104, R194, R111, R187 ;  /* 0x0000006fc2687223 */ /* 0x000fe200000100bb */
[----:B------:R-:W-:Y:S01]  /*4340*/  SHF.L.U32 R3, R24, 0x10, RZ ;  /* 0x0000001018037819 */ /* 0x000fe200000006ff */
[----:B------:R-:W-:Y:S01]  /*4350*/  FMUL.FTZ R190, R193, R190 ;  /* 0x000000bec1be7220 */ /* 0x000fe20000410000 */
[----:B------:R-:W-:Y:S01]  /*4360*/  SHF.L.U32 R97, R52, 0x10, RZ ;  /* 0x0000001034617819 */ /* 0x000fe200000006ff */
[----:B------:R-:W-:Y:S01]  /*4370*/  FFMA.FTZ R211, R192, R211, R2 ;  /* 0x000000d3c0d37223 */ /* 0x000fe20000010002 */
[----:B------:R-:W-:Y:S01]  /*4380*/  SHF.L.U32 R107, R9, 0x10, RZ ;  /* 0x00000010096b7819 */ /* 0x000fe200000006ff */
[----:B------:R-:W-:Y:S01]  /*4390*/  FMUL.FTZ R187, R193, R182 ;  /* 0x000000b6c1bb7220 */ /* 0x000fe20000410000 */
[----:B------:R-:W-:Y:S01]  /*43a0*/  SHF.L.U32 R111, R37, 0x10, RZ ;  /* 0x00000010256f7819 */ /* 0x000fe200000006ff */
[----:B------:R-:W-:Y:S01]  /*43b0*/  FFMA.FTZ R182, R194, R3, R97 ;  /* 0x00000003c2b67223 */ /* 0x000fe20000010061 */
[----:B------:R-:W-:Y:S01]  /*43c0*/  SHF.L.U32 R2, R146, 0x10, RZ ;  /* 0x0000001092027819 */ /* 0x000fe200000006ff */
[----:B------:R-:W-:Y:S01]  /*43d0*/  IMAD.U32 R106, R145, 0x10000, RZ ;  /* 0x00010000916a7824 */ /* 0x000fe200078e00ff */
[----:B------:R-:W-:Y:S01]  /*43e0*/  SHF.L.U32 R192, R144, 0x10, RZ ;  /* 0x0000001090c07819 */ /* 0x000fe200000006ff */
[----:B------:R-:W-:Y:S01]  /*43f0*/  FFMA.FTZ R194, R190, R107, R111 ;  /* 0x0000006bbec27223 */ /* 0x000fe2000001006f */
[----:B------:R-:W-:Y:S01]  /*4400*/  SHF.L.U32 R103, R143, 0x10, RZ ;  /* 0x000000108f677819 */ /* 0x000fe200000006ff */
[----:B------:R-:W-:Y:S01]  /*4410*/  IMAD.U32 R3, R25, 0x10000, RZ ;  /* 0x0001000019037824 */ /* 0x000fe200078e00ff */
[----:B------:R-:W-:Y:S01]  /*4420*/  SHF.L.U32 R97, R53, 0x10, RZ ;  /* 0x0000001035617819 */ /* 0x000fe200000006ff */
[----:B------:R-:W-:Y:S01]  /*4430*/  FMUL.FTZ R188, R193, R188 ;  /* 0x000000bcc1bc7220 */ /* 0x000fe20000410000 */
[----:B------:R-:W-:Y:S01]  /*4440*/  SHF.L.U32 R107, R10, 0x10, RZ ;  /* 0x000000100a6b7819 */ /* 0x000fe200000006ff */
[----:B------:R-:W-:Y:S01]  /*4450*/  FFMA.FTZ R195, R187, R2, R106 ;  /* 0x00000002bbc37223 */ /* 0x000fe2000001006a */
[----:B------:R-:W-:Y:S01]  /*4460*/  SHF.L.U32 R111, R38, 0x10, RZ ;  /* 0x00000010266f7819 */ /* 0x000fe200000006ff */
[----:B------:R-:W-:Y:S01]  /*4470*/  FMUL.FTZ R189, R193, R184 ;  /* 0x000000b8c1bd7220 */ /* 0x000fe20000410000 */
[----:B------:R-:W-:Y:S01]  /*4480*/  FFMA.FTZ R187, R187, R192, R103 ;  /* 0x000000c0bbbb7223 */ /* 0x000fe20000010067 */
        /* <DEDUP_REMOVED lines=9> */
[----:B------:R-:W-:Y:S01]  /*4520*/  FMUL.FTZ R180, R193, R180 ;  /* 0x000000b4c1b47220 */ /* 0x000fe20000410000 */
[----:B------:R-:W-:Y:S01]  /*4530*/  SHF.L.U32 R107, R11, 0x10, RZ ;  /* 0x000000100b6b7819 */ /* 0x000fe200000006ff */
[C---:B------:R-:W-:Y:S01]  /*4540*/  FFMA.FTZ R205, R189.reuse, R2, R106 ;  /* 0x00000002bdcd7223 */ /* 0x040fe2000001006a */
[----:B------:R-:W-:Y:S01]  /*4550*/  FFMA.FTZ R189, R189, R192, R103 ;  /* 0x000000c0bdbd7223 */ /* 0x000fe20000010067 */
[----:B------:R-:W-:Y:S01]  /*4560*/  FFMA.FTZ R190, R188, R3, R97 ;  /* 0x00000003bcbe7223 */ /* 0x000fe20000010061 */
[----:B------:R-:W-:Y:S01]  /*4570*/  SHF.L.U32 R103, R137, 0x10, RZ ;  /* 0x0000001089677819 */ /* 0x000fe200000006ff */
[----:B------:R-:W-:Y:S01]  /*4580*/  FFMA.FTZ R208, R180, R107, R111 ;  /* 0x0000006bb4d07223 */ /* 0x000fe2000001006f */
[----:B------:R-:W-:Y:S01]  /*4590*/  SHF.L.U32 R2, R135, 0x10, RZ ;  /* 0x0000001087027819 */ /* 0x000fe200000006ff */
[----:B------:R-:W-:Y:S01]  /*45a0*/  FMUL.FTZ R110, R193, R110 ;  /* 0x0000006ec16e7220 */ /* 0x000fe20000410000 */
        /* <DEDUP_REMOVED lines=8> */
[----:B------:R-:W-:Y:S01]  /*4630*/  SHF.L.U32 R2, R131, 0x10, RZ ;  /* 0x0000001083027819 */ /* 0x000fe200000006ff */
[----:B------:R-:W-:Y:S01]  /*4640*/  FMUL.FTZ R96, R193, R96 ;  /* 0x00000060c1607220 */ /* 0x000fe20000410000 */
[----:B------:R-:W-:Y:S01]  /*4650*/  SHF.L.U32 R3, R28, 0x10, RZ ;  /* 0x000000101c037819 */ /* 0x000fe200000006ff */
[----:B------:R-:W-:Y:S01]  /*4660*/  FFMA.FTZ R110, R100, R107, R111 ;  /* 0x0000006b646e7223 */ /* 0x000fe2000001006f */
[----:B------:R-:W-:-:S02]  /*4670*/  IMAD.U32 R97, R48, 0x10000, RZ ;  /* 0x0001000030617824 */ /* 0x000fc400078e00ff */
[----:B------:R-:W-:Y:S01]  /*4680*/  FMUL.FTZ R102, R193, R102 ;  /* 0x00000066c1667220 */ /* 0x000fe20000410000 */
[----:B------:R-:W-:Y:S02]  /*4690*/  IMAD.U32 R111, R13, 0x10000, RZ ;  /* 0x000100000d6f7824 */ /* 0x000fe400078e00ff */
        /* <DEDUP_REMOVED lines=12> */
[----:B------:R-:W-:Y:S01]  /*4760*/  FFMA.FTZ R107, R92, R107, R2 ;  /* 0x0000006b5c6b7223 */ /* 0x000fe20000010002 */
[----:B------:R-:W-:Y:S01]  /*4770*/  SHF.L.U32 R103, R129, 0x10, RZ ;  /* 0x0000001081677819 */ /* 0x000fe200000006ff */
[----:B------:R-:W-:Y:S01]  /*4780*/  FFMA.FTZ R201, R88, R201, R97 ;  /* 0x000000c958c97223 */ /* 0x000fe20000010061 */
[----:B------:R-:W-:Y:S01]  /*4790*/  FFMA.FTZ R111, R102, R111, R3 ;  /* 0x0000006f666f7223 */ /* 0x000fe20000010003 */
[----:B------:R-:W0:Y:S01]  /*47a0*/  LDC.64 R96, c[0x0][0x428] ;  /* 0x00010a00ff607b82 */ /* 0x000e220000000a00 */
[----:B------:R-:W-:Y:S01]  /*47b0*/  SHF.L.U32 R180, R123, 0x10, RZ ;  /* 0x000000107bb47819 */ /* 0x000fe200000006ff */
[----:B------:R-:W-:Y:S01]  /*47c0*/  FFMA.FTZ R191, R92, R191, R103 ;  /* 0x000000bf5cbf7223 */ /* 0x000fe20000010067 */
[----:B------:R-:W-:Y:S01]  /*47d0*/  SHF.L.U32 R103, R124, 0x10, RZ ;  /* 0x000000107c677819 */ /* 0x000fe200000006ff */
[C---:B------:R-:W-:Y:S01]  /*47e0*/  FMUL.FTZ R94, R193.reuse, R94 ;  /* 0x0000005ec15e7220 */ /* 0x040fe20000410000 */
[----:B------:R-:W-:Y:S01]  /*47f0*/  SHF.L.U32 R199, R14, 0x10, RZ ;  /* 0x000000100ec77819 */ /* 0x000fe200000006ff */
[C---:B------:R-:W-:Y:S01]  /*4800*/  FMUL.FTZ R84, R193.reuse, R84 ;  /* 0x00000054c1547220 */ /* 0x040fe20000410000 */
[----:B------:R-:W-:Y:S01]  /*4810*/  FMUL.FTZ R92, R193, R86 ;  /* 0x00000056c15c7220 */ /* 0x000fe20000410000 */
[----:B------:R-:W1:Y:S01]  /*4820*/  @!P0 LDC.64 R2, c[0x0][0x3c8] ;  /* 0x0000f200ff028b82 */ /* 0x000e620000000a00 */
[----:B------:R-:W-:Y:S01]  /*4830*/  FFMA.FTZ R180, R88, R103, R180 ;  /* 0x0000006758b47223 */ /* 0x000fe200000100b4 */
[----:B------:R-:W-:Y:S01]  /*4840*/  FFMA.FTZ R198, R94, R199, R209 ;  /* 0x000000c75ec67223 */ /* 0x000fe200000100d1 */
[----:B------:R-:W-:Y:S01]  /*4850*/  IMAD.U32 R103, R30, 0x10000, RZ ;  /* 0x000100001e677824 */ /* 0x000fe200078e00ff */
[----:B------:R-:W-:Y:S01]  /*4860*/  SHF.L.U32 R199, R50, 0x10, RZ ;  /* 0x0000001032c77819 */ /* 0x000fe200000006ff */
[----:B------:R-:W-:Y:S01]  /*4870*/  IMAD.U32 R88, R119, 0x10000, RZ ;  /* 0x0001000077587824 */ /* 0x000fe200078e00ff */
[----:B------:R-:W-:Y:S01]  /*4880*/  SHF.L.U32 R209, R122, 0x10, RZ ;  /* 0x000000107ad17819 */ /* 0x000fe200000006ff */
[----:B------:R-:W-:Y:S01]  /*4890*/  FFMA.FTZ R206, R92, R223, R225 ;  /* 0x000000df5cce7223 */ /* 0x000fe200000100e1 */
[----:B------:R-:W-:Y:S01]  /*48a0*/  F2FP.BF16.F32.PACK_AB R86, R214, R89 ;  /* 0x00000059d656723e */ /* 0x000fe200000010ff */
[----:B------:R-:W-:Y:S01]  /*48b0*/  FFMA.FTZ R192, R94, R103, R199 ;  /* 0x000000675ec07223 */ /* 0x000fe200000100c7 */
[C---:B------:R-:W-:Y:S01]  /*48c0*/  FFMA.FTZ R199, R84.reuse, R221, R88 ;  /* 0x000000dd54c77223 */ /* 0x040fe20000010058 */
[----:B------:R-:W2:Y:S01]  /*48d0*/  LDC.64 R102, c[0x0][0x430] ;  /* 0x00010c00ff667b82 */ /* 0x000ea20000000a00 */
[----:B------:R-:W-:Y:S01]  /*48e0*/  FFMA.FTZ R209, R84, R209, R217 ;  /* 0x000000d154d17223 */ /* 0x000fe200000100d9 */
[----:B------:R-:W-:Y:S01]  /*48f0*/  F2FP.BF16.F32.PACK_AB R87, R218, R87 ;  /* 0x00000057da57723e */ /* 0x000fe200000010ff */
[----:B------:R-:W-:Y:S01]  /*4900*/  IMAD.U32 R221, R118, 0x10000, RZ ;  /* 0x0001000076dd7824 */ /* 0x000fe200078e00ff */
[----:B------:R-:W-:Y:S01]  /*4910*/  F2FP.BF16.F32.PACK_AB R85, R210, R85 ;  /* 0x00000055d255723e */ /* 0x000fe200000010ff */
[----:B0-----:R-:W-:Y:S01]  /*4920*/  IMAD.WIDE.U32 R88, R181, 0x10, R96 ;  /* 0x00000010b5587825 */ /* 0x001fe200078e0060 */
[----:B------:R-:W-:-:S03]  /*4930*/  F2FP.BF16.F32.PACK_AB R84, R98, R79 ;  /* 0x0000004f6254723e */ /* 0x000fc600000010ff */
[----:B------:R-:W-:Y:S01]  /*4940*/  FMUL.FTZ R78, R193, R78 ;  /* 0x0000004ec14e7220 */ /* 0x000fe20000410000 */
[----:B------:R-:W-:Y:S02]  /*4950*/  SHF.L.U32 R79, R31, 0x10, RZ ;  /* 0x000000101f4f7819 */ /* 0x000fe400000006ff */
[----:B------:R-:W-:Y:S02]  /*4960*/  SHF.L.U32 R217, R51, 0x10, RZ ;  /* 0x0000001033d97819 */ /* 0x000fe400000006ff */
[----:B------:R-:W-:Y:S01]  /*4970*/  SHF.L.U32 R223, R117, 0x10, RZ ;  /* 0x0000001075df7819 */ /* 0x000fe200000006ff */
[----:B-1----:R-:W-:Y:S01]  /*4980*/  @!P0 IMAD.WIDE R2, R108, 0x4, R2 ;  /* 0x000000046c028825 */ /* 0x002fe200078e0202 */
[----:B------:R-:W-:-:S03]  /*4990*/  SHF.L.U32 R225, R116, 0x10, RZ ;  /* 0x0000001074e17819 */ /* 0x000fc600000006ff */
[----:B------:R-:W-:Y:S01]  /*49a0*/  FFMA.FTZ R210, R92, R79, R217 ;  /* 0x0000004f5cd27223 */ /* 0x000fe200000100d9 */
[----:B------:R-:W-:Y:S01]  /*49b0*/  SHF.L.U32 R94, R109, 0x10, RZ ;  /* 0x000000106d5e7819 */ /* 0x000fe200000006ff */
[----:B------:R-:W-:Y:S01]  /*49c0*/  FFMA.FTZ R221, R78, R221, R223 ;  /* 0x000000dd4edd7223 */ /* 0x000fe200000100df */
[----:B------:R0:W-:Y:S01]  /*49d0*/  @!P0 STG.E desc[UR6][R2.64], R193 ;  /* 0x000000c102008986 */ /* 0x0001e2000c101906 */
[----:B------:R-:W-:Y:S02]  /*49e0*/  F2FP.BF16.F32.PACK_AB R79, R216, R95 ;  /* 0x0000005fd84f723e */ /* 0x000fe400000010ff */
[----:B------:R-:W-:Y:S01]  /*49f0*/  FFMA.FTZ R217, R78, R225, R94 ;  /* 0x000000e14ed97223 */ /* 0x000fe2000001005e */
[----:B------:R1:W-:Y:S01]  /*4a00*/  STG.E.128 desc[UR6][R88.64], R84 ;  /* 0x0000005458007986 */ /* 0x0003e2000c101d06 */
[----:B------:R-:W-:Y:S01]  /*4a10*/  F2FP.BF16.F32.PACK_AB R78, R212, R83 ;  /* 0x00000053d44e723e */ /* 0x000fe200000010ff */
[----:B--2---:R-:W-:Y:S01]  /*4a20*/  IMAD.WIDE.U32 R94, R181, 0x10, R102 ;  /* 0x00000010b55e7825 */ /* 0x004fe200078e0066 */
[----:B------:R-:W-:-:S02]  /*4a30*/  F2FP.BF16.F32.PACK_AB R77, R82, R77 ;  /* 0x0000004d524d723e */ /* 0x000fc400000010ff */
[----:B------:R-:W-:Y:S02]  /*4a40*/  F2FP.BF16.F32.PACK_AB R76, R81, R76 ;  /* 0x0000004c514c723e */ /* 0x000fe400000010ff */
[----:B------:R-:W-:Y:S01]  /*4a50*/  F2FP.BF16.F32.PACK_AB R80, R93, R80 ;  /* 0x000000505d50723e */ /* 0x000fe200000010ff */
[--C-:B------:R-:W-:Y:S01]  /*4a60*/  IMAD.WIDE.U32 R92, R179, 0x10, R96.reuse ;  /* 0x00000010b35c7825 */ /* 0x100fe200078e0060 */
[----:B------:R-:W-:Y:S01]  /*4a70*/  F2FP.BF16.F32.PACK_AB R83, R224, R219 ;  /* 0x000000dbe053723e */ /* 0x000fe200000010ff */
[----:B------:R2:W-:Y:S01]  /*4a80*/  STG.E.128 desc[UR6][R94.64], R76 ;  /* 0x0000004c5e007986 */ /* 0x0005e2000c101d06 */
[----:B------:R-:W-:Y:S01]  /*4a90*/  F2FP.BF16.F32.PACK_AB R82, R222, R101 ;  /* 0x00000065de52723e */ /* 0x000fe200000010ff */
[----:B0-----:R-:W-:Y:S01]  /*4aa0*/  IMAD.WIDE.U32 R2, R183, 0x10, R96 ;  /* 0x00000010b7027825 */ /* 0x001fe200078e0060 */
[----:B------:R-:W-:-:S03]  /*4ab0*/  F2FP.BF16.F32.PACK_AB R81, R220, R99 ;  /* 0x00000063dc51723e */ /* 0x000fc600000010ff */
[--C-:B------:R-:W-:Y:S01]  /*4ac0*/  IMAD.WIDE.U32 R98, R179, 0x10, R102.reuse ;  /* 0x00000010b3627825 */ /* 0x100fe200078e0066 */
[----:B-1----:R-:W-:Y:S01]  /*4ad0*/  F2FP.BF16.F32.PACK_AB R85, R186, R105 ;  /* 0x00000069ba55723e */ /* 0x002fe200000010ff */
[----:B------:R0:W-:Y:S01]  /*4ae0*/  STG.E.128 desc[UR6][R92.64], R80 ;  /* 0x000000505c007986 */ /* 0x0001e2000c101d06 */
[----:B------:R-:W-:Y:S01]  /*4af0*/  F2FP.BF16.F32.PACK_AB R88, R195, R104 ;  /* 0x00000068c358723e */ /* 0x000fe200000010ff */
[----:B------:R-:W-:Y:S01]  /*4b00*/  IMAD.WIDE.U32 R100, R183, 0x10, R102 ;  /* 0x00000010b7647825 */ /* 0x000fe200078e0066 */
[----:B------:R-:W1:Y:S01]  /*4b10*/  LDC.64 R104, c[0x0][0x380] ;  /* 0x0000e000ff687b82 */ /* 0x000e620000000a00 */
[----:B------:R-:W-:Y:S02]  /*4b20*/  F2FP.BF16.F32.PACK_AB R87, R211, R204 ;  /* 0x000000ccd357723e */ /* 0x000fe400000010ff */
[----:B------:R-:W-:Y:S01]  /*4b30*/  F2FP.BF16.F32.PACK_AB R86, R203, R196 ;  /* 0x000000c4cb56723e */ /* 0x000fe200000010ff */
[----:B------:R-:W-:Y:S01]  /*4b40*/  IMAD.WIDE.U32 R96, R185, 0x10, R96 ;  /* 0x00000010b9607825 */ /* 0x000fe200078e0060 */
[----:B------:R-:W-:-:S02]  /*4b50*/  F2FP.BF16.F32.PACK_AB R84, R91, R90 ;  /* 0x0000005a5b54723e */ /* 0x000fc400000010ff */
[----:B------:R-:W-:Y:S01]  /*4b60*/  F2FP.BF16.F32.PACK_AB R91, R215, R208 ;  /* 0x000000d0d75b723e */ /* 0x000fe200000010ff */
[----:B------:R-:W-:Y:S01]  /*4b70*/  IMAD.WIDE.U32 R102, R185, 0x10, R102 ;  /* 0x00000010b9667825 */ /* 0x000fe200078e0066 */
[----:B------:R-:W-:Y:S01]  /*4b80*/  F2FP.BF16.F32.PACK_AB R90, R213, R202 ;  /* 0x000000cad55a723e */ /* 0x000fe200000010ff */
[----:B------:R3:W-:Y:S01]  /*4b90*/  STG.E.128 desc[UR6][R98.64], R84 ;  /* 0x0000005462007986 */ /* 0x0007e2000c101d06 */
[----:B------:R-:W-:Y:S02]  /*4ba0*/  F2FP.BF16.F32.PACK_AB R89, R205, R194 ;  /* 0x000000c2cd59723e */ /* 0x000fe400000010ff */
[----:B--2---:R-:W-:Y:S02]  /*4bb0*/  F2FP.BF16.F32.PACK_AB R79, R207, R200 ;  /* 0x000000c8cf4f723e */ /* 0x004fe400000010ff */
[----:B------:R-:W-:Y:S01]  /*4bc0*/  F2FP.BF16.F32.PACK_AB R78, R197, R190 ;  /* 0x000000bec54e723e */ /* 0x000fe200000010ff */
[----:B------:R3:W-:Y:S01]  /*4bd0*/  STG.E.128 desc[UR6][R2.64], R88 ;  /* 0x0000005802007986 */ /* 0x0007e2000c101d06 */
[----:B------:R-:W-:-:S02]  /*4be0*/  F2FP.BF16.F32.PACK_AB R77, R189, R184 ;  /* 0x000000b8bd4d723e */ /* 0x000fc400000010ff */
[----:B------:R-:W-:Y:S02]  /*4bf0*/  F2FP.BF16.F32.PACK_AB R76, R187, R182 ;  /* 0x000000b6bb4c723e */ /* 0x000fe400000010ff */
[----:B0-----:R-:W-:Y:S02]  /*4c00*/  F2FP.BF16.F32.PACK_AB R83, R221, R206 ;  /* 0x000000cedd53723e */ /* 0x001fe400000010ff */
[----:B------:R-:W-:Y:S01]  /*4c10*/  F2FP.BF16.F32.PACK_AB R82, R209, R198 ;  /* 0x000000c6d152723e */ /* 0x000fe200000010ff */
[----:B------:R3:W-:Y:S01]  /*4c20*/  STG.E.128 desc[UR6][R100.64], R76 ;  /* 0x0000004c64007986 */ /* 0x0007e2000c101d06 */
[----:B------:R-:W-:Y:S02]  /*4c30*/  F2FP.BF16.F32.PACK_AB R81, R201, R188 ;  /* 0x000000bcc951723e */ /* 0x000fe400000010ff */
[----:B------:R-:W-:Y:S02]  /*4c40*/  F2FP.BF16.F32.PACK_AB R80, R191, R110 ;  /* 0x0000006ebf50723e */ /* 0x000fe400000010ff */
[----:B------:R-:W-:-:S02]  /*4c50*/  F2FP.BF16.F32.PACK_AB R95, R217, R210 ;  /* 0x000000d2d95f723e */ /* 0x000fc400000010ff */
[----:B------:R-:W-:Y:S01]  /*4c60*/  F2FP.BF16.F32.PACK_AB R94, R199, R192 ;  /* 0x000000c0c75e723e */ /* 0x000fe200000010ff */
[----:B------:R3:W-:Y:S01]  /*4c70*/  STG.E.128 desc[UR6][R96.64], R80 ;  /* 0x0000005060007986 */ /* 0x0007e2000c101d06 */
[----:B------:R-:W-:Y:S02]  /*4c80*/  F2FP.BF16.F32.PACK_AB R93, R180, R111 ;  /* 0x0000006fb45d723e */ /* 0x000fe400000010ff */
[----:B------:R-:W-:Y:S02]  /*4c90*/  F2FP.BF16.F32.PACK_AB R92, R107, R106 ;  /* 0x0000006a6b5c723e */ /* 0x000fe400000010ff */
[----:B-1----:R-:W-:-:S03]  /*4ca0*/  IADD3 R108, PT, PT, R108, R104, RZ ;  /* 0x000000686c6c7210 */ /* 0x002fc60007ffe0ff */
[----:B------:R3:W-:Y:S01]  /*4cb0*/  STG.E.128 desc[UR6][R102.64], R92 ;  /* 0x0000005c66007986 */ /* 0x0007e2000c101d06 */
[----:B------:R-:W-:-:S13]  /*4cc0*/  ISETP.GE.AND P0, PT, R108, R105, PT ;  /* 0x000000696c00720c */ /* 0x000fda0003f06270 */
[----:B------:R-:W-:Y:S05]  /*4cd0*/  @!P0 BRA `(.L_x_5393) ;  /* 0xffffffbc00e88947 */ /* 0x000fea000383ffff */
[----:B------:R-:W-:Y:S05]  /*4ce0*/  EXIT ;  /* 0x000000000000794d */ /* 0x000fea0003800000 */
.L_x_5394:
        /* <DEDUP_REMOVED lines=9> */
.L_x_18029:


//--------------------- .text._ZN10layer_norm31ln_parallel_residual_fwd_kernelINS_13Kernel_traitsI13__nv_bfloat16S2_fS2_fjLj8192ELj1ELj1ELj8ELj16ENS_18Kernel_traits_baseILj8192ES2_S2_fS2_fjLj256EEEEELb0ELb1ELb0EEEvNS_9FwdParamsE --------------------------
	.section	.text._ZN10layer_norm31ln_parallel_residual_fwd_kernelINS_13Kernel_traitsI13__nv_bfloat16S2_fS2_fjLj8192ELj1ELj1ELj8ELj16ENS_18Kernel_traits_baseILj8192ES2_S2_fS2_fjLj256EEEEELb0ELb1ELb0EEEvNS_9FwdParamsE,"ax",@progbits
	.align	128
        .global         _ZN10layer_norm31ln_parallel_residual_fwd_kernelINS_13Kernel_traitsI13__nv_bfloat16S2_fS2_fjLj8192ELj1ELj1ELj8ELj16ENS_18Kernel_traits_baseILj8192ES2_S2_fS2_fjLj256EEEEELb0ELb1ELb0EEEvNS_9FwdParamsE
        .type           _ZN10layer_norm31ln_parallel_residual_fwd_kernelINS_13Kernel_traitsI13__nv_bfloat16S2_fS2_fjLj8192ELj1ELj1ELj8ELj16ENS_18Kernel_traits_baseILj8192ES2_S2_fS2_fjLj256EEEEELb0ELb1ELb0EEEvNS_9FwdParamsE,@function
        .size           _ZN10layer_norm31ln_parallel_residual_fwd_kernelINS_13Kernel_traitsI13__nv_bfloat16S2_fS2_fjLj8192ELj1ELj1ELj8ELj16ENS_18Kernel_traits_baseILj8192ES2_S2_fS2_fjLj256EEEEELb0ELb1ELb0EEEvNS_9FwdParamsE,(.L_x_18030 - _ZN10layer_norm31ln_parallel_residual_fwd_kernelINS_13Kernel_traitsI13__nv_bfloat16S2_fS2_fjLj8192ELj1ELj1ELj8ELj16ENS_18Kernel_traits_baseILj8192ES2_S2_fS2_fjLj256EEEEELb0ELb1ELb0EEEvNS_9FwdParamsE)
        .other          _ZN10layer_norm31ln_parallel_residual_fwd_kernelINS_13Kernel_traitsI13__nv_bfloat16S2_fS2_fjLj8192ELj1ELj1ELj8ELj16ENS_18Kernel_traits_baseILj8192ES2_S2_fS2_fjLj256EEEEELb0ELb1ELb0EEEvNS_9FwdParamsE,@"STO_CUDA_ENTRY STV_DEFAULT"
_ZN10layer_norm31ln_parallel_residual_fwd_kernelINS_13Kernel_traitsI13__nv_bfloat16S2_fS2_fjLj8192ELj1ELj1ELj8ELj16ENS_18Kernel_traits_baseILj8192ES2_S2_fS2_fjLj256EEEEELb0ELb1ELb0EEEvNS_9FwdParamsE:
.text._ZN10layer_norm31ln_parallel_residual_fwd_kernelINS_13Kernel_traitsI13__nv_bfloat16S2_fS2_fjLj8192ELj1ELj1ELj8ELj16ENS_18Kernel_traits_baseILj8192ES2_S2_fS2_fjLj256EEEEELb0ELb1ELb0EEEvNS_9FwdParamsE:
[----:B------:R-:W-:Y:S01]  /*0000*/  LDC R1, c[0x0][0x37c] ;  /* 0x0000df00ff017b82 */ /* 0x000fe20000000800 */
[----:B------:R-:W0:Y:S07]  /*0010*/  S2R R112, SR_TID.X ;  /* 0x0000000000707919 */ /* 0x000e2e0000002100 */
[----:B------:R-:W1:Y:S01]  /*0020*/  LDC R3, c[0x0][0x388] ;  /* 0x0000e200ff037b82 */ /* 0x000e620000000800 */
[----:B------:R-:W2:Y:S01]  /*0030*/  LDCU.64 UR8, c[0x0][0x438] ;  /* 0x00008700ff0877ac */ /* 0x000ea20008000a00 */
[----:B------:R-:W-:Y:S01]  /*0040*/  BSSY.RECONVERGENT B0, `(.L_x_5395) ;  /* 0x000004d000007945 */ /* 0x000fe20003800200 */
[----:B------:R-:W3:Y:S05]  /*0050*/  LDCU.64 UR6, c[0x0][0x358] ;  /* 0x00006b00ff0677ac */ /* 0x000eea0008000a00 */
[----:B------:R-:W4:Y:S01]  /*0060*/  S2UR UR4, SR_CTAID.X ;  /* 0x00000000000479c3 */ /* 0x000f220000002500 */
[----:B--2---:R-:W-:-:S04]  /*0070*/  UISETP.NE.U32.AND UP0, UPT, UR8, URZ, UPT ;  /* 0x000000ff0800728c */ /* 0x004fc8000bf05070 */
[----:B------:R-:W-:Y:S01]  /*0080*/  UISETP.NE.AND.EX UP0, UPT, UR9, URZ, UPT, UP0 ;  /* 0x000000ff0900728c */ /* 0x000fe2000bf05300 */
[----:B-1----:R-:W-:-:S04]  /*0090*/  SHF.R.S32.HI R2, RZ, 0x1f, R3 ;  /* 0x0000001fff027819 */ /* 0x002fc80000011403 */
[----:B------:R-:W-:Y:S02]  /*00a0*/  LEA.HI R44, R2, R3, RZ, 0x3 ;  /* 0x00000003022c7211 */ /* 0x000fe400078f18ff */
[C---:B0-----:R-:W-:Y:S02]  /*00b0*/  LOP3.LUT R0, R112.reuse, 0x1f, RZ, 0xc0, !PT ;  /* 0x0000001f70007812 */ /* 0x041fe400078ec0ff */
[----:B------:R-:W-:Y:S02]  /*00c0*/  LOP3.LUT R45, R112, 0xe0, RZ, 0xc0, !PT ;  /* 0x000000e0702d7812 */ /* 0x000fe400078ec0ff */
[----:B----4-:R-:W-:Y:S02]  /*00d0*/  MOV R109, UR4 ;  /* 0x00000004006d7c02 */ /* 0x010fe40008000f00 */
[C---:B------:R-:W-:Y:S02]  /*00e0*/  LOP3.LUT R3, R45.reuse, 0xff, R0, 0x36, !PT ;  /* 0x000000ff2d037812 */ /* 0x040fe400078e3600 */
[----:B------:R-:W-:-:S02]  /*00f0*/  LOP3.LUT R47, R45, R0, RZ, 0xfc, !PT ;  /* 0x000000002d2f7212 */ /* 0x000fc400078efcff */
[----:B------:R-:W-:Y:S01]  /*0100*/  LEA.HI.SX32 R110, R44, R3, 0x1d ;  /* 0x000000032c6e7211 */ /* 0x000fe200078feaff */
[----:B---3--:R-:W-:Y:S06]  /*0110*/  BRA.U !UP0, `(.L_x_5396) ;  /* 0x0000000108847547 */ /* 0x008fec000b800000 */
        /* <DEDUP_REMOVED lines=33> */
.L_x_5396:
        /* <DEDUP_REMOVED lines=27> */
[----:B------:R-:W-:Y:S01]  /*04e0*/  @P3 CS2R R40, SRZ ;  /* 0x0000000000283805 */ /* 0x000fe2000001ff00 */
[----:B------:R-:W-:Y:S01]  /*04f0*/  @P1 IMAD.MOV.U32 R27, RZ, RZ, RZ ;  /* 0x000000ffff1b1224 */ /* 0x000fe200078e00ff */
[----:B0-----:R-:W-:-:S07]  /*0500*/  @P2 MOV R35, RZ ;  /* 0x000000ff00232202 */ /* 0x001fce0000000f00 */
.L_x_5397:
[----:B------:R-:W-:Y:S05]  /*0510*/  BSYNC.RECONVERGENT B0 ;  /* 0x0000000000007941 */ /* 0x000fea0003800200 */
.L_x_5395:
[----:B------:R-:W0:Y:S02]  /*0520*/  LDCU UR4, c[0x0][0x384] ;  /* 0x00007080ff0477ac */ /* 0x000e240008000800 */
[----:B0-----:R-:W-:-:S13]  /*0530*/  ISETP.GE.AND P1, PT, R109, UR4, PT ;  /* 0x000000046d007c0c */ /* 0x001fda000bf26270 */
[----:B------:R-:W-:Y:S05]  /*0540*/  @P1 EXIT ;  /* 0x000000000000194d */ /* 0x000fea0003800000 */
[----:B------:R-:W-:Y:S01]  /*0550*/  SHF.R.S32.HI R44, RZ, 0x3, R44 ;  /* 0x00000003ff2c7819 */ /* 0x000fe2000001142c */
[----:B------:R-:W-:Y:S01]  /*0560*/  UPLOP3.LUT UP1, UPT, UPT, UPT, UPT, 0x40, 0x4 ;  /* 0x000000000004789c */ /* 0x000fe20003f2e870 */
[----:B-----5:R-:W-:Y:S01]  /*0570*/  PRMT R108, R40, 0x7632, R108 ;  /* 0x00007632286c7816 */ /* 0x020fe2000000006c */
[----:B------:R-:W0:Y:S01]  /*0580*/  LDCU UR14, c[0x0][0x388] ;  /* 0x00007100ff0e77ac */ /* 0x000e220008000800 */
[----:B------:R-:W-:Y:S02]  /*0590*/  LOP3.LUT R2, R44, 0xff, RZ, 0xc0, !PT ;  /* 0x000000ff2c027812 */ /* 0x000fe400078ec0ff */
[----:B------:R-:W-:Y:S01]  /*05a0*/  PRMT R107, R36, 0x7632, R107 ;  /* 0x00007632246b7816 */ /* 0x000fe2000000006b */
[----:B------:R-:W1:Y:S01]  /*05b0*/  LDCU.U8 UR12, c[0x0][0x410] ;  /* 0x00008200ff0c77ac */ /* 0x000e620008000000 */
[----:B------:R-:W-:Y:S01]  /*05c0*/  PRMT R106, R35, 0x7632, R106 ;  /* 0x00007632236a7816 */ /* 0x000fe2000000006a */
[----:B------:R-:W-:Y:S01]  /*05d0*/  IMAD R0, R0, -0x20, R2 ;  /* 0xffffffe000007824 */ /* 0x000fe200078e0202 */
[----:B------:R-:W-:Y:S01]  /*05e0*/  VIADDMNMX R2, R2, -R45, RZ, !PT ;  /* 0x8000002d02027246 */ /* 0x000fe200078001ff */
[----:B------:R-:W2:Y:S01]  /*05f0*/  LDCU UR13, c[0x0][0x400] ;  /* 0x00008000ff0d77ac */ /* 0x000ea20008000800 */
[----:B------:R-:W-:-:S02]  /*0600*/  PRMT R105, R31, 0x7632, R105 ;  /* 0x000076321f697816 */ /* 0x000fc40000000069 */
[----:B------:R-:W-:Y:S01]  /*0610*/  VIMNMX R4, PT, PT, RZ, R0, !PT ;  /* 0x00000000ff047248 */ /* 0x000fe20007fe0100 */
[----:B------:R-:W3:Y:S01]  /*0620*/  LDCU.64 UR8, c[0x0][0x398] ;  /* 0x00007300ff0877ac */ /* 0x000ee20008000a00 */
[----:B------:R-:W-:Y:S02]  /*0630*/  LOP3.LUT R0, R44, 0xffffff00, RZ, 0xc0, !PT ;  /* 0xffffff002c007812 */ /* 0x000fe400078ec0ff */
[----:B------:R-:W-:Y:S01]  /*0640*/  VIMNMX R3, PT, PT, R2, 0x20, PT ;  /* 0x0000002002037848 */ /* 0x000fe20003fe0100 */
[----:B------:R-:W4:Y:S01]  /*0650*/  LDCU.64 UR10, c[0x0][0x3a0] ;  /* 0x00007400ff0a77ac */ /* 0x000f220008000a00 */
[----:B------:R-:W-:Y:S02]  /*0660*/  VIMNMX R7, PT, PT, R4, 0x20, PT ;  /* 0x0000002004077848 */ /* 0x000fe40003fe0100 */
[-C--:B------:R-:W-:Y:S02]  /*0670*/  LEA R5, R3, R0.reuse, 0x3 ;  /* 0x0000000003057211 */ /* 0x080fe400078e18ff */
[----:B------:R-:W-:-:S02]  /*0680*/  LEA R0, R7, R0, 0x3 ;  /* 0x0000000007007211 */ /* 0x000fc400078e18ff */
[----:B------:R-:W-:Y:S02]  /*0690*/  I2FP.F32.U32 R7, R5 ;  /* 0x0000000500077245 */ /* 0x000fe40000201000 */
[----:B------:R-:W-:Y:S02]  /*06a0*/  PRMT R104, R34, 0x7632, R104 ;  /* 0x0000763222687816 */ /* 0x000fe40000000068 */
[----:B------:R-:W-:Y:S02]  /*06b0*/  PRMT R103, R30, 0x7632, R103 ;  /* 0x000076321e677816 */ /* 0x000fe40000000067 */
[----:B------:R-:W0:Y:S01]  /*06c0*/  MUFU.RCP R7, R7 ;  /* 0x0000000700077308 */ /* 0x000e220000001000 */
        /* <DEDUP_REMOVED lines=19> */
[----:B01234-:R-:W-:-:S07]  /*0800*/  PRMT R97, R12, 0x7632, R97 ;  /* 0x000076320c617816 */ /* 0x01ffce0000000061 */
.L_x_5434:
        /* <DEDUP_REMOVED lines=40> */
.L_x_5401:
[----:B-----5:R-:W-:Y:S01]  /*0a90*/  PRMT R56, R60, 0x7632, R56 ;  /* 0x000076323c387816 */ /* 0x020fe20000000038 */
[----:B------:R-:W-:Y:S01]  /*0aa0*/  IMAD.U32 R89, R62, 0x10000, RZ ;  /* 0x000100003e597824 */ /* 0x000fe200078e00ff */
[----:B------:R-:W-:Y:S02]  /*0ab0*/  SHF.L.U32 R57, R60, 0x10, RZ ;  /* 0x000000103c397819 */ /* 0x000fe400000006ff */
[----:B------:R-:W-:Y:S02]  /*0ac0*/  PRMT R58, R61, 0x7632, R58 ;  /* 0x000076323d3a7816 */ /* 0x000fe4000000003a */
[----:B------:R-:W-:Y:S02]  /*0ad0*/  PRMT R59, R62, 0x7632, R59 ;  /* 0x000076323e3b7816 */ /* 0x000fe4000000003b */
[----:B------:R-:W-:Y:S02]  /*0ae0*/  PRMT R60, R63, 0x7632, R60 ;  /* 0x000076323f3c7816 */ /* 0x000fe4000000003c */
        /* <DEDUP_REMOVED lines=15> */
.L_x_5400:
[----:B------:R-:W-:-:S04]  /*0be0*/  UISETP.NE.U32.AND UP0, UPT, UR10, URZ, UPT ;  /* 0x000000ff0a00728c */ /* 0x000fc8000bf05070 */
[----:B------:R-:W-:-:S09]  /*0bf0*/  UISETP.NE.AND.EX UP0, UPT, UR11, URZ, UPT, UP0 ;  /* 0x000000ff0b00728c */ /* 0x000fd2000bf05300 */
[----:B------:R-:W-:Y:S05]  /*0c00*/  BRA.U UP0, `(.L_x_5403) ;  /* 0x0000000100847547 */ /* 0x000fea000b800000 */
[C---:B-----5:R-:W-:Y:S01]  /*0c10*/  PRMT R88, R60.reuse, 0x7632, R88 ;  /* 0x000076323c587816 */ /* 0x060fe20000000058 */
[----:B------:R-:W-:Y:S01]  /*0c20*/  IMAD.U32 R58, R45, 0x10000, RZ ;  /* 0x000100002d3a7824 */ /* 0x000fe200078e00ff */
[----:B------:R-:W-:Y:S02]  /*0c30*/  SHF.L.U32 R57, R60, 0x10, RZ ;  /* 0x000000103c397819 */ /* 0x000fe400000006ff */
[C---:B------:R-:W-:Y:S02]  /*0c40*/  PRMT R90, R61.reuse, 0x7632, R90 ;  /* 0x000076323d5a7816 */ /* 0x040fe4000000005a */
[----:B------:R-:W-:Y:S02]  /*0c50*/  SHF.L.U32 R61, R61, 0x10, RZ ;  /* 0x000000103d3d7819 */ /* 0x000fe400000006ff */
[----:B------:R-:W-:Y:S02]  /*0c60*/  SHF.L.U32 R59, R62, 0x10, RZ ;  /* 0x000000103e3b7819 */ /* 0x000fe400000006ff */
[----:B------:R-:W-:Y:S01]  /*0c70*/  SHF.L.U32 R56, R44, 0x10, RZ ;  /* 0x000000102c387819 */ /* 0x000fe200000006ff */
[----:B------:R-:W-:Y:S01]  /*0c80*/  FADD.FTZ R58, R61, R58 ;  /* 0x0000003a3d3a7221 */ /* 0x000fe20000010000 */
[----:B------:R-:W-:-:S02]  /*0c90*/  SHF.L.U32 R60, R46, 0x10, RZ ;  /* 0x000000102e3c7819 */ /* 0x000fc400000006ff */
[----:B------:R-:W-:Y:S01]  /*0ca0*/  PRMT R91, R62, 0x7632, R91 ;  /* 0x000076323e5b7816 */ /* 0x000fe2000000005b */
[----:B------:R-:W-:Y:S01]  /*0cb0*/  FADD.FTZ R56, R57, R56 ;  /* 0x0000003839387221 */ /* 0x000fe20000010000 */
[----:B------:R-:W-:Y:S01]  /*0cc0*/  PRMT R113, R63, 0x7632, R113 ;  /* 0x000076323f717816 */ /* 0x000fe20000000071 */
[----:B------:R-:W-:Y:S01]  /*0cd0*/  FADD.FTZ R60, R59, R60 ;  /* 0x0000003c3b3c7221 */ /* 0x000fe20000010000 */
[----:B------:R-:W-:Y:S02]  /*0ce0*/  SHF.L.U32 R62, R63, 0x10, RZ ;  /* 0x000000103f3e7819 */ /* 0x000fe400000006ff */
[----:B------:R-:W-:Y:S01]  /*0cf0*/  PRMT R57, R44, 0x7632, R57 ;  /* 0x000076322c397816 */ /* 0x000fe20000000039 */
[----:B------:R-:W-:Y:S01]  /*0d00*/  IMAD.U32 R114, R113, 0x10000, RZ ;  /* 0x0001000071727824 */ /* 0x000fe200078e00ff */
[----:B------:R-:W-:Y:S02]  /*0d10*/  PRMT R59, R45, 0x7632, R59 ;  /* 0x000076322d3b7816 */ /* 0x000fe4000000003b */
        /* <DEDUP_REMOVED lines=12> */
[----:B------:R-:W-:-:S03]  /*0de0*/  SHF.L.U32 R63, R63, 0x10, RZ ;  /* 0x000000103f3f7819 */ /* 0x000fc600000006ff */
[----:B------:R-:W-:Y:S02]  /*0df0*/  FADD.FTZ R61, R112, R61 ;  /* 0x0000003d703d7221 */ /* 0x000fe40000010000 */
[----:B------:R-:W-:Y:S01]  /*0e00*/  FADD.FTZ R63, R114, R63 ;  /* 0x0000003f723f7221 */ /* 0x000fe20000010000 */
[----:B------:R-:W-:Y:S06]  /*0e10*/  BRA `(.L_x_5402) ;  /* 0x0000000000a07947 */ /* 0x000fec0003800000 */
.L_x_5403:
[----:B-----5:R-:W-:Y:S01]  /*0e20*/  PRMT R88, R60, 0x7632, R88 ;  /* 0x000076323c587816 */ /* 0x020fe20000000058 */
[----:B------:R-:W-:Y:S01]  /*0e30*/  IMAD.U32 R56, R44, 0x10000, RZ ;  /* 0x000100002c387824 */ /* 0x000fe200078e00ff */
[----:B------:R-:W-:Y:S02]  /*0e40*/  SHF.L.U32 R57, R60, 0x10, RZ ;  /* 0x000000103c397819 */ /* 0x000fe400000006ff */
[C---:B------:R-:W-:Y:S01]  /*0e50*/  PRMT R90, R61.reuse, 0x7632, R90 ;  /* 0x000076323d5a7816 */ /* 0x040fe2000000005a */
[----:B------:R-:W-:Y:S01]  /*0e60*/  IMAD.U32 R89, R88, 0x10000, RZ ;  /* 0x0001000058597824 */ /* 0x000fe200078e00ff */
        /* <DEDUP_REMOVED lines=9> */
[----:B------:R-:W-:Y:S02]  /*0f00*/  PRMT R56, R44, 0x7632, R56 ;  /* 0x000076322c387816 */ /* 0x000fe40000000038 */
[----:B------:R-:W-:Y:S02]  /*0f10*/  PRMT R58, R45, 0x7632, R58 ;  /* 0x000076322d3a7816 */ /* 0x000fe4000000003a */
        /* <DEDUP_REMOVED lines=24> */
.L_x_5402:
[----:B------:R-:W0:Y:S01]  /*10a0*/  LDC.64 R88, c[0x0][0x3a8] ;  /* 0x0000ea00ff587b82 */ /* 0x000e220000000a00 */
[C---:B------:R-:W-:Y:S01]  /*10b0*/  IADD3 R91, PT, PT, R111.reuse, 0x100, RZ ;  /* 0x000001006f5b7810 */ /* 0x040fe20007ffe0ff */
[----:B0-----:R-:W-:-:S05]  /*10c0*/  IMAD.WIDE.U32 R88, R111, 0x20, R88 ;  /* 0x000000206f587825 */ /* 0x001fca00078e0058 */
[----:B------:R0:W-:Y:S04]  /*10d0*/  STG.E.128 desc[UR6][R88.64], R56 ;  /* 0x0000003858007986 */ /* 0x0001e8000c101d06 */
[----:B------:R0:W-:Y:S02]  /*10e0*/  STG.E.128 desc[UR6][R88.64+0x10], R60 ;  /* 0x0000103c58007986 */ /* 0x0001e4000c101d06 */
.L_x_5399:
[----:B------:R-:W-:Y:S05]  /*10f0*/  BSYNC.RECONVERGENT B0 ;  /* 0x0000000000007941 */ /* 0x000fea0003800200 */
.L_x_5398:
        /* <DEDUP_REMOVED lines=19> */
[C---:B-----5:R-:W-:Y:S01]  /*1230*/  PRMT R90, R70.reuse, 0x7632, R90 ;  /* 0x00007632465a7816 */ /* 0x060fe2000000005a */
[C---:B-1----:R-:W-:Y:S01]  /*1240*/  IMAD.U32 R65, R69.reuse, 0x10000, RZ ;  /* 0x0001000045417824 */ /* 0x042fe200078e00ff */
[----:B------:R-:W-:Y:S02]  /*1250*/  SHF.L.U32 R67, R70, 0x10, RZ ;  /* 0x0000001046437819 */ /* 0x000fe400000006ff */
[C---:B------:R-:W-:Y:S02]  /*1260*/  PRMT R66, R68.reuse, 0x7632, R66 ;  /* 0x0000763244427816 */ /* 0x040fe40000000042 */
[----:B0-----:R-:W-:Y:S02]  /*1270*/  PRMT R88, R69, 0x7632, R88 ;  /* 0x0000763245587816 */ /* 0x001fe40000000058 */
[----:B------:R-:W-:Y:S02]  /*1280*/  SHF.L.U32 R70, R45, 0x10, RZ ;  /* 0x000000102d467819 */ /* 0x000fe400000006ff */
[----:B------:R-:W-:-:S02]  /*1290*/  SHF.L.U32 R68, R68, 0x10, RZ ;  /* 0x0000001044447819 */ /* 0x000fc400000006ff */
[----:B------:R-:W-:Y:S01]  /*12a0*/  SHF.L.U32 R69, R44, 0x10, RZ ;  /* 0x000000102c457819 */ /* 0x000fe200000006ff */
[----:B------:R-:W-:Y:S01]  /*12b0*/  FADD.FTZ R65, R70, R65 ;  /* 0x0000004146417221 */ /* 0x000fe20000010000 */
[----:B------:R-:W-:Y:S02]  /*12c0*/  SHF.L.U32 R112, R46, 0x10, RZ ;  /* 0x000000102e707819 */ /* 0x000fe400000006ff */
[----:B------:R-:W-:Y:S01]  /*12d0*/  PRMT R70, R45, 0x7632, R70 ;  /* 0x000076322d467816 */ /* 0x000fe20000000046 */
[--C-:B------:R-:W-:Y:S01]  /*12e0*/  FADD.FTZ R69, R69, R68.reuse ;  /* 0x0000004445457221 */ /* 0x100fe20000010000 */
[----:B------:R-:W-:Y:S01]  /*12f0*/  PRMT R68, R44, 0x7632, R68 ;  /* 0x000076322c447816 */ /* 0x000fe20000000044 */
[----:B------:R-:W-:Y:S01]  /*1300*/  FADD.FTZ R67, R112, R67 ;  /* 0x0000004370437221 */ /* 0x000fe20000010000 */
[C---:B------:R-:W-:Y:S01]  /*1310*/  PRMT R64, R71.reuse, 0x7632, R64 ;  /* 0x0000763247407816 */ /* 0x040fe20000000040 */
[----:B------:R-:W-:Y:S01]  /*1320*/  IMAD.U32 R113, R70, 0x10000, RZ ;  /* 0x0001000046717824 */ /* 0x000fe200078e00ff */
[----:B------:R-:W-:Y:S01]  /*1330*/  PRMT R112, R46, 0x7632, R112 ;  /* 0x000076322e707816 */ /* 0x000fe20000000070 */
[----:B------:R-:W-:Y:S01]  /*1340*/  IMAD.U32 R71, R71, 0x10000, RZ ;  /* 0x0001000047477824 */ /* 0x000fe200078e00ff */
[----:B------:R-:W-:-:S02]  /*1350*/  PRMT R114, R47, 0x7632, R114 ;  /* 0x000076322f727816 */ /* 0x000fc40000000072 */
        /* <DEDUP_REMOVED lines=22> */
.L_x_5407:
[C---:B-----5:R-:W-:Y:S01]  /*14c0*/  PRMT R112, R69.reuse, 0x7632, R112 ;  /* 0x0000763245707816 */ /* 0x060fe20000000070 */
[----:B-1----:R-:W-:Y:S01]  /*14d0*/  IMAD.U32 R64, R68, 0x10000, RZ ;  /* 0x0001000044407824 */ /* 0x002fe200078e00ff */
[----:B------:R-:W-:Y:S01]  /*14e0*/  SHF.L.U32 R66, R69, 0x10, RZ ;  /* 0x0000001045427819 */ /* 0x000fe200000006ff */
[----:B------:R-:W-:Y:S01]  /*14f0*/  IMAD.U32 R115, R46, 0x10000, RZ ;  /* 0x000100002e737824 */ /* 0x000fe200078e00ff */
[----:B------:R-:W-:Y:S01]  /*1500*/  SHF.L.U32 R67, R44, 0x10, RZ ;  /* 0x000000102c437819 */ /* 0x000fe200000006ff */
[----:B------:R-:W-:Y:S01]  /*1510*/  IMAD.U32 R112, R112, 0x10000, RZ ;  /* 0x0001000070707824 */ /* 0x000fe200078e00ff */
[----:B------:R-:W-:Y:S02]  /*1520*/  SHF.L.U32 R69, R45, 0x10, RZ ;  /* 0x000000102d457819 */ /* 0x000fe400000006ff */
[----:B0-----:R-:W-:Y:S01]  /*1530*/  PRMT R89, R68, 0x7632, R89 ;  /* 0x0000763244597816 */ /* 0x001fe20000000059 */
[----:B------:R-:W-:Y:S01]  /*1540*/  FADD.FTZ R64, R67, R64 ;  /* 0x0000004043407221 */ /* 0x000fe20000010000 */
[C---:B------:R-:W-:Y:S01]  /*1550*/  PRMT R113, R70.reuse, 0x7632, R113 ;  /* 0x0000763246717816 */ /* 0x040fe20000000071 */
[----:B------:R-:W-:Y:S01]  /*1560*/  FADD.FTZ R66, R69, R66 ;  /* 0x0000004245427221 */ /* 0x000fe20000010000 */
[----:B------:R-:W-:-:S02]  /*1570*/  SHF.L.U32 R68, R70, 0x10, RZ ;  /* 0x0000001046447819 */ /* 0x000fc400000006ff */
[----:B------:R-:W-:Y:S02]  /*1580*/  PRMT R67, R44, 0x7632, R67 ;  /* 0x000076322c437816 */ /* 0x000fe40000000043 */
[----:B------:R-:W-:Y:S01]  /*1590*/  PRMT R65, R71, 0x7632, R65 ;  /* 0x0000763247417816 */ /* 0x000fe20000000041 */
[----:B------:R-:W-:Y:S01]  /*15a0*/  FADD.FTZ R68, R115, R68 ;  /* 0x0000004473447221 */ /* 0x000fe20000010000 */
[----:B------:R-:W-:Y:S02]  /*15b0*/  SHF.L.U32 R70, R71, 0x10, RZ ;  /* 0x0000001047467819 */ /* 0x000fe400000006ff */
[----:B------:R-:W-:Y:S02]  /*15c0*/  PRMT R69, R45, 0x7632, R69 ;  /* 0x000076322d457816 */ /* 0x000fe40000000045 */
[----:B------:R-:W-:Y:S02]  /*15d0*/  PRMT R71, R46, 0x7632, R71 ;  /* 0x000076322e477816 */ /* 0x000fe40000000047 */
[----:B------:R-:W-:-:S02]  /*15e0*/  PRMT R88, R47, 0x7632, R88 ;  /* 0x000076322f587816 */ /* 0x000fc40000000058 */
[----:B------:R-:W-:Y:S02]  /*15f0*/  SHF.L.U32 R90, R89, 0x10, RZ ;  /* 0x00000010595a7819 */ /* 0x000fe400000006ff */
[----:B------:R-:W-:Y:S01]  /*1600*/  SHF.L.U32 R67, R67, 0x10, RZ ;  /* 0x0000001043437819 */ /* 0x000fe200000006ff */
[----:B------:R-:W-:Y:S01]  /*1610*/  IMAD.U32 R88, R88, 0x10000, RZ ;  /* 0x0001000058587824 */ /* 0x000fe200078e00ff */
[----:B------:R-:W-:Y:S02]  /*1620*/  SHF.L.U32 R69, R69, 0x10, RZ ;  /* 0x0000001045457819 */ /* 0x000fe400000006ff */
[----:B------:R-:W-:Y:S02]  /*1630*/  SHF.L.U32 R114, R113, 0x10, RZ ;  /* 0x0000001071727819 */ /* 0x000fe400000006ff */
[----:B------:R-:W-:Y:S02]  /*1640*/  SHF.L.U32 R71, R71, 0x10, RZ ;  /* 0x0000001047477819 */ /* 0x000fe400000006ff */
[----:B------:R-:W-:-:S02]  /*1650*/  SHF.L.U32 R115, R47, 0x10, RZ ;  /* 0x000000102f737819 */ /* 0x000fc400000006ff */
[----:B------:R-:W-:Y:S01]  /*1660*/  SHF.L.U32 R89, R65, 0x10, RZ ;  /* 0x0000001041597819 */ /* 0x000fe200000006ff */
[----:B------:R-:W-:Y:S01]  /*1670*/  FADD.FTZ R65, R90, R67 ;  /* 0x000000435a417221 */ /* 0x000fe20000010000 */
[----:B------:R-:W-:Y:S01]  /*1680*/  FADD.FTZ R67, R112, R69 ;  /* 0x0000004570437221 */ /* 0x000fe20000010000 */
[----:B------:R-:W-:Y:S01]  /*1690*/  FADD.FTZ R69, R114, R71 ;  /* 0x0000004772457221 */ /* 0x000fe20000010000 */
[----:B------:R-:W-:Y:S01]  /*16a0*/  FADD.FTZ R70, R115, R70 ;  /* 0x0000004673467221 */ /* 0x000fe20000010000 */
[----:B------:R-:W-:Y:S01]  /*16b0*/  FADD.FTZ R71, R89, R88 ;  /* 0x0000005859477221 */ /* 0x000fe20000010000 */
[----:B------:R-:W-:Y:S06]  /*16c0*/  BRA `(.L_x_5408) ;  /* 0x0000000000887947 */ /* 0x000fec0003800000 */
.L_x_5406:
[----:B------:R-:W-:Y:S05]  /*16d0*/  @!P1 BRA `(.L_x_5409) ;  /* 0x0000000000549947 */ /* 0x000fea0003800000 */
[C---:B-1---5:R-:W-:Y:S02]  /*16e0*/  PRMT R64, R68.reuse, 0x7632, R64 ;  /* 0x0000763244407816 */ /* 0x062fe40000000040 */
[----:B------:R-:W-:Y:S02]  /*16f0*/  SHF.L.U32 R65, R68, 0x10, RZ ;  /* 0x0000001044417819 */ /* 0x000fe400000006ff */
[----:B------:R-:W-:Y:S01]  /*1700*/  PRMT R66, R69, 0x7632, R66 ;  /* 0x0000763245427816 */ /* 0x000fe20000000042 */
[----:B0-----:R-:W-:Y:S01]  /*1710*/  IMAD.U32 R88, R64, 0x10000, RZ ;  /* 0x0001000040587824 */ /* 0x001fe200078e00ff */
[----:B------:R-:W-:Y:S01]  /*1720*/  PRMT R67, R70, 0x7632, R67 ;  /* 0x0000763246437816 */ /* 0x000fe20000000043 */
[----:B------:R-:W-:Y:S01]  /*1730*/  FADD.FTZ R64, R48, R65 ;  /* 0x0000004130407221 */ /* 0x000fe20000010000 */
[----:B------:R-:W-:Y:S01]  /*1740*/  PRMT R68, R71, 0x7632, R68 ;  /* 0x0000763247447816 */ /* 0x000fe20000000044 */
[----:B------:R-:W-:Y:S01]  /*1750*/  FADD.FTZ R65, R49, R88 ;  /* 0x0000005831417221 */ /* 0x000fe20000010000 */
        /* <DEDUP_REMOVED lines=12> */
[----:B------:R-:W-:Y:S06]  /*1820*/  BRA `(.L_x_5408) ;  /* 0x0000000000307947 */ /* 0x000fec0003800000 */
.L_x_5409:
[----:B0----5:R-:W-:Y:S01]  /*1830*/  PRMT R88, R70, 0x7632, R88 ;  /* 0x0000763246587816 */ /* 0x021fe20000000058 */
[C---:B-1----:R-:W-:Y:S01]  /*1840*/  IMAD.U32 R66, R69.reuse, 0x10000, RZ ;  /* 0x0001000045427824 */ /* 0x042fe200078e00ff */
        /* <DEDUP_REMOVED lines=10> */
.L_x_5408:
[----:B------:R-:W0:Y:S02]  /*18f0*/  LDC.64 R88, c[0x0][0x3a8] ;  /* 0x0000ea00ff587b82 */ /* 0x000e240000000a00 */
[C---:B0-----:R-:W-:Y:S01]  /*1900*/  IMAD.WIDE.U32 R88, R91.reuse, 0x20, R88 ;  /* 0x000000205b587825 */ /* 0x041fe200078e0058 */
[----:B------:R-:W-:-:S04]  /*1910*/  IADD3 R91, PT, PT, R91, 0x100, RZ ;  /* 0x000001005b5b7810 */ /* 0x000fc80007ffe0ff */
[----:B------:R1:W-:Y:S04]  /*1920*/  STG.E.128 desc[UR6][R88.64], R64 ;  /* 0x0000004058007986 */ /* 0x0003e8000c101d06 */
[----:B------:R1:W-:Y:S02]  /*1930*/  STG.E.128 desc[UR6][R88.64+0x10], R68 ;  /* 0x0000104458007986 */ /* 0x0003e4000c101d06 */
.L_x_5405:
[----:B------:R-:W-:Y:S05]  /*1940*/  BSYNC.RECONVERGENT B0 ;  /* 0x0000000000007941 */ /* 0x000fea0003800200 */
.L_x_5404:
        /* <DEDUP_REMOVED lines=9> */
[----:B------:R-:W4:Y:S01]  /*19e0*/  @P1 LDC.64 R72, c[0x0][0x3a0] ;  /* 0x0000e800ff481b82 */ /* 0x000f220000000a00 */
[----:B--2---:R-:W-:-:S06]  /*19f0*/  IMAD.WIDE.U32 R76, R91, 0x10, R76 ;  /* 0x000000105b4c7825 */ /* 0x004fcc00078e004c */
[----:B------:R-:W5:Y:S01]  /*1a00*/  LDG.E.128 R76, desc[UR6][R76.64] ;  /* 0x000000064c4c7981 */ /* 0x000f62000c1e1d00 */
[----:B---3--:R-:W-:-:S05]  /*1a10*/  @P0 IMAD.WIDE.U32 R74, R91, 0x10, R74 ;  /* 0x000000105b4a0825 */ /* 0x008fca00078e004a */
[----:B------:R2:W5:Y:S01]  /*1a20*/  @P0 LDG.E.128 R44, desc[UR6][R74.64] ;  /* 0x000000064a2c0981 */ /* 0x000562000c1e1d00 */
[----:B----4-:R-:W-:-:S05]  /*1a30*/  @P1 IMAD.WIDE.U32 R72, R91, 0x20, R72 ;  /* 0x000000205b481825 */ /* 0x010fca00078e0048 */
[----:B------:R2:W5:Y:S04]  /*1a40*/  @P1 LDG.E.128 R48, desc[UR6][R72.64] ;  /* 0x0000000648301981 */ /* 0x000568000c1e1d00 */
[----:B------:R2:W5:Y:S01]  /*1a50*/  @P1 LDG.E.128 R52, desc[UR6][R72.64+0x10] ;  /* 0x0000100648341981 */ /* 0x000562000c1e1d00 */
[----:B------:R-:W-:Y:S05]  /*1a60*/  @!P0 BRA `(.L_x_5412) ;  /* 0x00000004002c8947 */ /* 0x000fea0003800000 */
[----:B------:R-:W-:Y:S05]  /*1a70*/  @!P1 BRA `(.L_x_5413) ;  /* 0x0000000000a49947 */ /* 0x000fea0003800000 */
[----:B--2--5:R-:W-:Y:S01]  /*1a80*/  PRMT R74, R76, 0x7632, R74 ;  /* 0x000076324c4a7816 */ /* 0x024fe2000000004a */
[----:B------:R-:W-:Y:S01]  /*1a90*/  IMAD.U32 R75, R78, 0x10000, RZ ;  /* 0x000100004e4b7824 */ /* 0x000fe200078e00ff */
[----:B01----:R-:W-:Y:S01]  /*1aa0*/  PRMT R88, R77, 0x7632, R88 ;  /* 0x000076324d587816 */ /* 0x003fe20000000058 */
[----:B------:R-:W-:Y:S01]  /*1ab0*/  IMAD.U32 R116, R47, 0x10000, RZ ;  /* 0x000100002f747824 */ /* 0x000fe200078e00ff */
[----:B------:R-:W-:Y:S02]  /*1ac0*/  SHF.L.U32 R73, R77, 0x10, RZ ;  /* 0x000000104d497819 */ /* 0x000fe400000006ff */
[----:B------:R-:W-:Y:S02]  /*1ad0*/  SHF.L.U32 R76, R76, 0x10, RZ ;  /* 0x000000104c4c7819 */ /* 0x000fe400000006ff */
[----:B------:R-:W-:Y:S02]  /*1ae0*/  PRMT R90, R78, 0x7632, R90 ;  /* 0x000076324e5a7816 */ /* 0x000fe4000000005a */
[----:B------:R-:W-:-:S02]  /*1af0*/  SHF.L.U32 R77, R44, 0x10, RZ ;  /* 0x000000102c4d7819 */ /* 0x000fc400000006ff */
[----:B------:R-:W-:Y:S02]  /*1b00*/  SHF.L.U32 R78, R45, 0x10, RZ ;  /* 0x000000102d4e7819 */ /* 0x000fe400000006ff */
        /* <DEDUP_REMOVED lines=32> */
.L_x_5413:
[----:B--2--5:R-:W-:Y:S01]  /*1d10*/  SHF.L.U32 R72, R76, 0x10, RZ ;  /* 0x000000104c487819 */ /* 0x024fe200000006ff */
[C---:B------:R-:W-:Y:S01]  /*1d20*/  IMAD.U32 R74, R77.reuse, 0x10000, RZ ;  /* 0x000100004d4a7824 */ /* 0x040fe200078e00ff */
[----:B------:R-:W-:Y:S02]  /*1d30*/  PRMT R112, R77, 0x7632, R112 ;  /* 0x000076324d707816 */ /* 0x000fe40000000070 */
[----:B------:R-:W-:Y:S02]  /*1d40*/  SHF.L.U32 R75, R44, 0x10, RZ ;  /* 0x000000102c4b7819 */ /* 0x000fe400000006ff */
[----:B------:R-:W-:Y:S02]  /*1d50*/  SHF.L.U32 R77, R45, 0x10, RZ ;  /* 0x000000102d4d7819 */ /* 0x000fe400000006ff */
[----:B01----:R-:W-:Y:S01]  /*1d60*/  PRMT R89, R76, 0x7632, R89 ;  /* 0x000076324c597816 */ /* 0x003fe20000000059 */
[----:B------:R-:W-:Y:S01]  /*1d70*/  FADD.FTZ R72, R75, R72 ;  /* 0x000000484b487221 */ /* 0x000fe20000010000 */
[C---:B------:R-:W-:Y:S01]  /*1d80*/  PRMT R113, R78.reuse, 0x7632, R113 ;  /* 0x000076324e717816 */ /* 0x040fe20000000071 */
[----:B------:R-:W-:Y:S01]  /*1d90*/  FADD.FTZ R74, R77, R74 ;  /* 0x0000004a4d4a7221 */ /* 0x000fe20000010000 */
[----:B------:R-:W-:Y:S01]  /*1da0*/  SHF.L.U32 R76, R78, 0x10, RZ ;  /* 0x000000104e4c7819 */ /* 0x000fe200000006ff */
[----:B------:R-:W-:Y:S01]  /*1db0*/  IMAD.U32 R78, R79, 0x10000, RZ ;  /* 0x000100004f4e7824 */ /* 0x000fe200078e00ff */
[----:B------:R-:W-:-:S02]  /*1dc0*/  PRMT R75, R44, 0x7632, R75 ;  /* 0x000076322c4b7816 */ /* 0x000fc4000000004b */
[C---:B------:R-:W-:Y:S02]  /*1dd0*/  SHF.L.U32 R115, R46.reuse, 0x10, RZ ;  /* 0x000000102e737819 */ /* 0x040fe400000006ff */
[----:B------:R-:W-:Y:S02]  /*1de0*/  PRMT R73, R79, 0x7632, R73 ;  /* 0x000076324f497816 */ /* 0x000fe40000000049 */
[----:B------:R-:W-:Y:S01]  /*1df0*/  PRMT R77, R45, 0x7632, R77 ;  /* 0x000076322d4d7816 */ /* 0x000fe2000000004d */
[----:B------:R-:W-:Y:S01]  /*1e00*/  FADD.FTZ R76, R115, R76 ;  /* 0x0000004c734c7221 */ /* 0x000fe20000010000 */
        /* <DEDUP_REMOVED lines=17> */
.L_x_5412:
[----:B------:R-:W-:Y:S05]  /*1f20*/  @!P1 BRA `(.L_x_5415) ;  /* 0x0000000000549947 */ /* 0x000fea0003800000 */
[C---:B--2--5:R-:W-:Y:S01]  /*1f30*/  PRMT R72, R76.reuse, 0x7632, R72 ;  /* 0x000076324c487816 */ /* 0x064fe20000000048 */
[----:B------:R-:W-:Y:S01]  /*1f40*/  IMAD.U32 R73, R76, 0x10000, RZ ;  /* 0x000100004c497824 */ /* 0x000fe200078e00ff */
[----:B------:R-:W-:Y:S02]  /*1f50*/  PRMT R74, R77, 0x7632, R74 ;  /* 0x000076324d4a7816 */ /* 0x000fe4000000004a */
[----:B------:R-:W-:Y:S02]  /*1f60*/  PRMT R75, R78, 0x7632, R75 ;  /* 0x000076324e4b7816 */ /* 0x000fe4000000004b */
[----:B------:R-:W-:Y:S01]  /*1f70*/  PRMT R76, R79, 0x7632, R76 ;  /* 0x000076324f4c7816 */ /* 0x000fe2000000004c */
[----:B------:R-:W-:Y:S01]  /*1f80*/  IMAD.U32 R90, R74, 0x10000, RZ ;  /* 0x000100004a5a7824 */ /* 0x000fe200078e00ff */
[----:B------:R-:W-:Y:S02]  /*1f90*/  SHF.L.U32 R77, R77, 0x10, RZ ;  /* 0x000000104d4d7819 */ /* 0x000fe400000006ff */
[----:B------:R-:W-:-:S02]  /*1fa0*/  SHF.L.U32 R79, R79, 0x10, RZ ;  /* 0x000000104f4f7819 */ /* 0x000fc400000006ff */
[----:B01----:R-:W-:Y:S01]  /*1fb0*/  SHF.L.U32 R89, R78, 0x10, RZ ;  /* 0x000000104e597819 */ /* 0x003fe200000006ff */
        /* <DEDUP_REMOVED lines=12> */
.L_x_5415:
[----:B01---5:R-:W-:Y:S02]  /*2080*/  PRMT R89, R79, 0x7632, R89 ;  /* 0x000076324f597816 */ /* 0x023fe40000000059 */
[----:B--2---:R-:W-:Y:S02]  /*2090*/  PRMT R73, R76, 0x7632, R73 ;  /* 0x000076324c497816 */ /* 0x004fe40000000049 */
[C---:B------:R-:W-:Y:S02]  /*20a0*/  PRMT R75, R77.reuse, 0x7632, R75 ;  /* 0x000076324d4b7816 */ /* 0x040fe4000000004b */
[----:B------:R-:W-:Y:S02]  /*20b0*/  PRMT R88, R78, 0x7632, R88 ;  /* 0x000076324e587816 */ /* 0x000fe40000000058 */
[----:B------:R-:W-:Y:S01]  /*20c0*/  SHF.L.U32 R72, R76, 0x10, RZ ;  /* 0x000000104c487819 */ /* 0x000fe200000006ff */
[----:B------:R-:W-:Y:S01]  /*20d0*/  IMAD.U32 R76, R78, 0x10000, RZ ;  /* 0x000100004e4c7824 */ /* 0x000fe200078e00ff */
[----:B------:R-:W-:-:S02]  /*20e0*/  SHF.L.U32 R74, R77, 0x10, RZ ;  /* 0x000000104d4a7819 */ /* 0x000fc400000006ff */
[----:B------:R-:W-:Y:S01]  /*20f0*/  SHF.L.U32 R78, R79, 0x10, RZ ;  /* 0x000000104f4e7819 */ /* 0x000fe200000006ff */
[----:B------:R-:W-:Y:S01]  /*2100*/  IMAD.U32 R79, R89, 0x10000, RZ ;  /* 0x00010000594f7824 */ /* 0x000fe200078e00ff */
[----:B------:R-:W-:Y:S02]  /*2110*/  SHF.L.U32 R73, R73, 0x10, RZ ;  /* 0x0000001049497819 */ /* 0x000fe400000006ff */
[----:B------:R-:W-:Y:S02]  /*2120*/  SHF.L.U32 R75, R75, 0x10, RZ ;  /* 0x000000104b4b7819 */ /* 0x000fe400000006ff */
[----:B------:R-:W-:-:S07]  /*2130*/  SHF.L.U32 R77, R88, 0x10, RZ ;  /* 0x00000010584d7819 */ /* 0x000fce00000006ff */
.L_x_5414:
[----:B------:R-:W0:Y:S02]  /*2140*/  LDC.64 R88, c[0x0][0x3a8] ;  /* 0x0000ea00ff587b82 */ /* 0x000e240000000a00 */
[C---:B0-----:R-:W-:Y:S01]  /*2150*/  IMAD.WIDE.U32 R88, R91.reuse, 0x20, R88 ;  /* 0x000000205b587825 */ /* 0x041fe200078e0058 */
[----:B------:R-:W-:-:S04]  /*2160*/  IADD3 R91, PT, PT, R91, 0x100, RZ ;  /* 0x000001005b5b7810 */ /* 0x000fc80007ffe0ff */
[----:B------:R2:W-:Y:S04]  /*2170*/  STG.E.128 desc[UR6][R88.64], R72 ;  /* 0x0000004858007986 */ /* 0x0005e8000c101d06 */
[----:B------:R2:W-:Y:S02]  /*2180*/  STG.E.128 desc[UR6][R88.64+0x10], R76 ;  /* 0x0000104c58007986 */ /* 0x0005e4000c101d06 */
.L_x_5411:
[----:B------:R-:W-:Y:S05]  /*2190*/  BSYNC.RECONVERGENT B0 ;  /* 0x0000000000007941 */ /* 0x000fea0003800200 */
.L_x_5410:
        /* <DEDUP_REMOVED lines=19> */
[----:B---3-5:R-:W-:Y:S02]  /*22d0*/  PRMT R82, R84, 0x7632, R82 ;  /* 0x0000763254527816 */ /* 0x028fe40000000052 */
[C---:B------:R-:W-:Y:S02]  /*22e0*/  PRMT R90, R86.reuse, 0x7632, R90 ;  /* 0x00007632565a7816 */ /* 0x040fe4000000005a */
[----:B------:R-:W-:Y:S01]  /*22f0*/  SHF.L.U32 R83, R86, 0x10, RZ ;  /* 0x0000001056537819 */ /* 0x000fe200000006ff */
[----:B------:R-:W-:Y:S01]  /*2300*/  IMAD.U32 R82, R82, 0x10000, RZ ;  /* 0x0001000052527824 */ /* 0x000fe200078e00ff */
[----:B------:R-:W-:Y:S02]  /*2310*/  SHF.L.U32 R84, R84, 0x10, RZ ;  /* 0x0000001054547819 */ /* 0x000fe400000006ff */
[C---:B-12---:R-:W-:Y:S02]  /*2320*/  PRMT R88, R85.reuse, 0x7632, R88 ;  /* 0x0000763255587816 */ /* 0x046fe40000000058 */
[----:B------:R-:W-:Y:S01]  /*2330*/  SHF.L.U32 R81, R85, 0x10, RZ ;  /* 0x0000001055517819 */ /* 0x000fe200000006ff */
[----:B------:R-:W-:Y:S01]  /*2340*/  IMAD.U32 R85, R44, 0x10000, RZ ;  /* 0x000100002c557824 */ /* 0x000fe200078e00ff */
[----:B------:R-:W-:-:S02]  /*2350*/  SHF.L.U32 R86, R45, 0x10, RZ ;  /* 0x000000102d567819 */ /* 0x000fc400000006ff */
[----:B------:R-:W-:Y:S01]  /*2360*/  SHF.L.U32 R112, R46, 0x10, RZ ;  /* 0x000000102e707819 */ /* 0x000fe200000006ff */
[--C-:B------:R-:W-:Y:S01]  /*2370*/  FADD.FTZ R85, R85, R84.reuse ;  /* 0x0000005455557221 */ /* 0x100fe20000010000 */
[----:B------:R-:W-:Y:S01]  /*2380*/  PRMT R84, R44, 0x7632, R84 ;  /* 0x000076322c547816 */ /* 0x000fe20000000054 */
[----:B------:R-:W-:Y:S01]  /*2390*/  FADD.FTZ R81, R86, R81 ;  /* 0x0000005156517221 */ /* 0x000fe20000010000 */
[----:B------:R-:W-:Y:S01]  /*23a0*/  PRMT R86, R45, 0x7632, R86 ;  /* 0x000076322d567816 */ /* 0x000fe20000000056 */
[----:B------:R-:W-:Y:S01]  /*23b0*/  FADD.FTZ R83, R112, R83 ;  /* 0x0000005370537221 */ /* 0x000fe20000010000 */
[----:B------:R-:W-:Y:S02]  /*23c0*/  PRMT R80, R87, 0x7632, R80 ;  /* 0x0000763257507816 */ /* 0x000fe40000000050 */
[----:B------:R-:W-:Y:S02]  /*23d0*/  PRMT R112, R46, 0x7632, R112 ;  /* 0x000076322e707816 */ /* 0x000fe40000000070 */
[----:B------:R-:W-:-:S02]  /*23e0*/  PRMT R114, R47, 0x7632, R114 ;  /* 0x000076322f727816 */ /* 0x000fc40000000072 */
        /* <DEDUP_REMOVED lines=23> */
.L_x_5419:
[----:B---3-5:R-:W-:Y:S02]  /*2560*/  SHF.L.U32 R80, R84, 0x10, RZ ;  /* 0x0000001054507819 */ /* 0x028fe400000006ff */
[C---:B------:R-:W-:Y:S02]  /*2570*/  PRMT R112, R85.reuse, 0x7632, R112 ;  /* 0x0000763255707816 */ /* 0x040fe40000000070 */
[----:B------:R-:W-:Y:S02]  /*2580*/  SHF.L.U32 R82, R85, 0x10, RZ ;  /* 0x0000001055527819 */ /* 0x000fe400000006ff */
[----:B------:R-:W-:Y:S02]  /*2590*/  SHF.L.U32 R83, R44, 0x10, RZ ;  /* 0x000000102c537819 */ /* 0x000fe400000006ff */
[----:B------:R-:W-:Y:S02]  /*25a0*/  SHF.L.U32 R85, R45, 0x10, RZ ;  /* 0x000000102d557819 */ /* 0x000fe400000006ff */
[----:B-12---:R-:W-:Y:S01]  /*25b0*/  PRMT R89, R84, 0x7632, R89 ;  /* 0x0000763254597816 */ /* 0x006fe20000000059 */
[----:B------:R-:W-:Y:S01]  /*25c0*/  FADD.FTZ R80, R83, R80 ;  /* 0x0000005053507221 */ /* 0x000fe20000010000 */
[C---:B------:R-:W-:Y:S01]  /*25d0*/  PRMT R113, R86.reuse, 0x7632, R113 ;  /* 0x0000763256717816 */ /* 0x040fe20000000071 */
[----:B------:R-:W-:-:S02]  /*25e0*/  IMAD.U32 R84, R86, 0x10000, RZ ;  /* 0x0001000056547824 */ /* 0x000fc400078e00ff */
[----:B------:R-:W-:Y:S01]  /*25f0*/  FADD.FTZ R82, R85, R82 ;  /* 0x0000005255527221 */ /* 0x000fe20000010000 */
[----:B------:R-:W-:Y:S02]  /*2600*/  PRMT R83, R44, 0x7632, R83 ;  /* 0x000076322c537816 */ /* 0x000fe40000000053 */
[----:B------:R-:W-:Y:S01]  /*2610*/  PRMT R81, R87, 0x7632, R81 ;  /* 0x0000763257517816 */ /* 0x000fe20000000051 */
[----:B------:R-:W-:Y:S01]  /*2620*/  IMAD.U32 R114, R113, 0x10000, RZ ;  /* 0x0001000071727824 */ /* 0x000fe200078e00ff */
[----:B------:R-:W-:Y:S02]  /*2630*/  SHF.L.U32 R86, R87, 0x10, RZ ;  /* 0x0000001057567819 */ /* 0x000fe400000006ff */
[----:B------:R-:W-:Y:S02]  /*2640*/  PRMT R85, R45, 0x7632, R85 ;  /* 0x000076322d557816 */ /* 0x000fe40000000055 */
[C---:B------:R-:W-:Y:S02]  /*2650*/  SHF.L.U32 R115, R46.reuse, 0x10, RZ ;  /* 0x000000102e737819 */ /* 0x040fe400000006ff */
[----:B------:R-:W-:-:S02]  /*2660*/  PRMT R87, R46, 0x7632, R87 ;  /* 0x000076322e577816 */ /* 0x000fc40000000057 */
[----:B------:R-:W-:Y:S01]  /*2670*/  PRMT R88, R47, 0x7632, R88 ;  /* 0x000076322f587816 */ /* 0x000fe20000000058 */
[----:B------:R-:W-:Y:S01]  /*2680*/  FADD.FTZ R84, R115, R84 ;  /* 0x0000005473547221 */ /* 0x000fe20000010000 */
[----:B------:R-:W-:Y:S01]  /*2690*/  SHF.L.U32 R90, R89, 0x10, RZ ;  /* 0x00000010595a7819 */ /* 0x000fe200000006ff */
[----:B------:R-:W-:Y:S01]  /*26a0*/  IMAD.U32 R115, R47, 0x10000, RZ ;  /* 0x000100002f737824 */ /* 0x000fe200078e00ff */
[----:B------:R-:W-:Y:S02]  /*26b0*/  SHF.L.U32 R83, R83, 0x10, RZ ;  /* 0x0000001053537819 */ /* 0x000fe400000006ff */
        /* <DEDUP_REMOVED lines=11> */
.L_x_5418:
[----:B------:R-:W-:Y:S05]  /*2770*/  @!P1 BRA `(.L_x_5421) ;  /* 0x0000000000549947 */ /* 0x000fea0003800000 */
[C---:B---3-5:R-:W-:Y:S02]  /*2780*/  PRMT R80, R84.reuse, 0x7632, R80 ;  /* 0x0000763254507816 */ /* 0x068fe40000000050 */
[----:B------:R-:W-:Y:S02]  /*2790*/  SHF.L.U32 R81, R84, 0x10, RZ ;  /* 0x0000001054517819 */ /* 0x000fe400000006ff */
[C---:B------:R-:W-:Y:S01]  /*27a0*/  PRMT R82, R85.reuse, 0x7632, R82 ;  /* 0x0000763255527816 */ /* 0x040fe20000000052 */
[----:B------:R-:W-:Y:S01]  /*27b0*/  IMAD.U32 R85, R85, 0x10000, RZ ;  /* 0x0001000055557824 */ /* 0x000fe200078e00ff */
[C---:B------:R-:W-:Y:S02]  /*27c0*/  PRMT R83, R86.reuse, 0x7632, R83 ;  /* 0x0000763256537816 */ /* 0x040fe40000000053 */
[C---:B------:R-:W-:Y:S02]  /*27d0*/  PRMT R84, R87.reuse, 0x7632, R84 ;  /* 0x0000763257547816 */ /* 0x040fe40000000054 */
[----:B------:R-:W-:Y:S01]  /*27e0*/  SHF.L.U32 R87, R87, 0x10, RZ ;  /* 0x0000001057577819 */ /* 0x000fe200000006ff */
[----:B------:R-:W-:Y:S01]  /*27f0*/  IMAD.U32 R112, R83, 0x10000, RZ ;  /* 0x0001000053707824 */ /* 0x000fe200078e00ff */
[----:B-12---:R-:W-:-:S02]  /*2800*/  SHF.L.U32 R89, R86, 0x10, RZ ;  /* 0x0000001056597819 */ /* 0x006fc400000006ff */
        /* <DEDUP_REMOVED lines=12> */
.L_x_5421:
[----:B---3-5:R-:W-:Y:S02]  /*28d0*/  PRMT R81, R84, 0x7632, R81 ;  /* 0x0000763254517816 */ /* 0x028fe40000000051 */
[----:B------:R-:W-:Y:S02]  /*28e0*/  PRMT R83, R85, 0x7632, R83 ;  /* 0x0000763255537816 */ /* 0x000fe40000000053 */
[----:B-12---:R-:W-:Y:S02]  /*28f0*/  PRMT R88, R86, 0x7632, R88 ;  /* 0x0000763256587816 */ /* 0x006fe40000000058 */
[C---:B------:R-:W-:Y:S02]  /*2900*/  PRMT R89, R87.reuse, 0x7632, R89 ;  /* 0x0000763257597816 */ /* 0x040fe40000000059 */
[----:B------:R-:W-:Y:S02]  /*2910*/  SHF.L.U32 R80, R84, 0x10, RZ ;  /* 0x0000001054507819 */ /* 0x000fe400000006ff */
[----:B------:R-:W-:Y:S01]  /*2920*/  SHF.L.U32 R84, R86, 0x10, RZ ;  /* 0x0000001056547819 */ /* 0x000fe200000006ff */
[----:B------:R-:W-:Y:S01]  /*2930*/  IMAD.U32 R86, R87, 0x10000, RZ ;  /* 0x0001000057567824 */ /* 0x000fe200078e00ff */
[----:B------:R-:W-:-:S02]  /*2940*/  SHF.L.U32 R82, R85, 0x10, RZ ;  /* 0x0000001055527819 */ /* 0x000fc400000006ff */
[----:B------:R-:W-:Y:S02]  /*2950*/  SHF.L.U32 R81, R81, 0x10, RZ ;  /* 0x0000001051517819 */ /* 0x000fe400000006ff */
[----:B------:R-:W-:Y:S02]  /*2960*/  SHF.L.U32 R83, R83, 0x10, RZ ;  /* 0x0000001053537819 */ /* 0x000fe400000006ff */
[----:B------:R-:W-:Y:S02]  /*2970*/  SHF.L.U32 R85, R88, 0x10, RZ ;  /* 0x0000001058557819 */ /* 0x000fe400000006ff */
[----:B------:R-:W-:-:S07]  /*2980*/  SHF.L.U32 R87, R89, 0x10, RZ ;  /* 0x0000001059577819 */ /* 0x000fce00000006ff */
.L_x_5420:
[----:B------:R-:W0:Y:S02]  /*2990*/  LDC.64 R88, c[0x0][0x3a8] ;  /* 0x0000ea00ff587b82 */ /* 0x000e240000000a00 */
[----:B0-----:R-:W-:-:S05]  /*29a0*/  IMAD.WIDE.U32 R88, R91, 0x20, R88 ;  /* 0x000000205b587825 */ /* 0x001fca00078e0058 */
[----:B------:R3:W-:Y:S04]  /*29b0*/  STG.E.128 desc[UR6][R88.64], R80 ;  /* 0x0000005058007986 */ /* 0x0007e8000c101d06 */
[----:B------:R3:W-:Y:S02]  /*29c0*/  STG.E.128 desc[UR6][R88.64+0x10], R84 ;  /* 0x0000105458007986 */ /* 0x0007e4000c101d06 */
.L_x_5417:
[----:B------:R-:W-:Y:S05]  /*29d0*/  BSYNC.RECONVERGENT B0 ;  /* 0x0000000000007941 */ /* 0x000fea0003800200 */
.L_x_5416:
[----:B0123--:R-:W-:Y:S01]  /*29e0*/  FADD.FTZ R88, RZ, R56 ;  /* 0x00000038ff587221 */ /* 0x00ffe20000010000 */
[C---:B------:R-:W-:Y:S01]  /*29f0*/  ISETP.GE.U32.AND P0, PT, R110.reuse, 0x100, PT ;  /* 0x000001006e00780c */ /* 0x040fe20003f06070 */
[----:B------:R-:W-:Y:S01]  /*2a00*/  BSSY.RECONVERGENT B0, `(.L_x_5422) ;  /* 0x0000087000007945 */ /* 0x000fe20003800200 */
[C---:B------:R-:W-:Y:S01]  /*2a10*/  ISETP.GT.U32.AND P6, PT, R110.reuse, 0x1ff, PT ;  /* 0x000001ff6e00780c */ /* 0x040fe20003fc4070 */
        /* <DEDUP_REMOVED lines=123> */
[----:B------:R-:W-:Y:S02]  /*31d0*/  IMAD.MOV.U32 R116, RZ, RZ, RZ ;  /* 0x000000ffff747224 */ /* 0x000fe400078e00ff */
        /* <DEDUP_REMOVED lines=9> */
.L_x_5423:
[----:B------:R-:W-:Y:S05]  /*3270*/  BSYNC.RECONVERGENT B0 ;  /* 0x0000000000007941 */ /* 0x000fea0003800200 */
.L_x_5422:
        /* <DEDUP_REMOVED lines=12> */
.L_x_5425:
[----:B------:R-:W-:Y:S05]  /*3340*/  BSYNC.RECONVERGENT B0 ;  /* 0x0000000000007941 */ /* 0x000fea0003800200 */
.L_x_5424:
[----:B------:R-:W1:Y:S01]  /*3350*/  SHFL.DOWN PT, R91, R116, 0x4, 0x1f ;  /* 0x08801f00745b7f89 */ /* 0x000e6200000e0000 */
[-C--:B------:R-:W-:Y:S01]  /*3360*/  I2FP.F32.S32 R119, R116.reuse ;  /* 0x0000007400777245 */ /* 0x080fe20000201400 */
[----:B------:R-:W-:Y:S01]  /*3370*/  BSSY.RECONVERGENT B0, `(.L_x_5426) ;  /* 0x0000072000007945 */ /* 0x000fe20003800200 */
[----:B------:R-:W-:Y:S01]  /*3380*/  ISETP.NE.AND P1, PT, R112, RZ, PT ;  /* 0x000000ff7000720c */ /* 0x000fe20003f25270 */
[----:B0-----:R-:W0:Y:S01]  /*3390*/  SHFL.DOWN PT, R90, R88, 0x4, 0x1f ;  /* 0x08801f00585a7f89 */ /* 0x001e2200000e0000 */
[----:B------:R-:W-:Y:S02]  /*33a0*/  ISETP.NE.AND P5, PT, RZ, UR12, PT ;  /* 0x0000000cff007c0c */ /* 0x000fe4000bfa5270 */
[----:B-1----:R-:W-:Y:S02]  /*33b0*/  I2FP.F32.S32 R115, R91 ;  /* 0x0000005b00737245 */ /* 0x002fe40000201400 */
[----:B------:R-:W-:Y:S01]  /*33c0*/  IADD3 R114, PT, PT, R91, R116, RZ ;  /* 0x000000745b727210 */ /* 0x000fe20007ffe0ff */
[----:B0-----:R-:W-:-:S02]  /*33d0*/  FADD.FTZ R113, -R90, R88 ;  /* 0x000000585a717221 */ /* 0x001fc40000010100 */
[----:B------:R-:W-:Y:S01]  /*33e0*/  FMUL.FTZ R118, R90, R115 ;  /* 0x000000735a767220 */ /* 0x000fe20000410000 */
[----:B------:R-:W-:Y:S01]  /*33f0*/  I2FP.F32.S32 R90, R114 ;  /* 0x00000072005a7245 */ /* 0x000fe20000201400 */
[----:B------:R-:W0:Y:S02]  /*3400*/  SHFL.DOWN PT, R91, R114, 0x2, 0x1f ;  /* 0x08401f00725b7f89 */ /* 0x000e2400000e0000 */
[----:B------:R-:W-:Y:S01]  /*3410*/  FFMA.FTZ R120, R119, R88, R118 ;  /* 0x0000005877787223 */ /* 0x000fe20000010076 */
[----:B------:R-:W1:Y:S01]  /*3420*/  MUFU.RCP R117, R90 ;  /* 0x0000005a00757308 */ /* 0x000e620000001000 */
[----:B------:R-:W2:Y:S01]  /*3430*/  SHFL.DOWN PT, R118, R89, 0x4, 0x1f ;  /* 0x08801f0059767f89 */ /* 0x000ea200000e0000 */
[----:B------:R-:W-:-:S04]  /*3440*/  FMUL.FTZ R88, R113, R113 ;  /* 0x0000007171587220 */ /* 0x000fc80000410000 */
[----:B------:R-:W-:-:S04]  /*3450*/  FMUL.FTZ R116, R88, R119 ;  /* 0x0000007758747220 */ /* 0x000fc80000410000 */
[----:B------:R-:W-:Y:S01]  /*3460*/  FMUL.FTZ R116, R116, R115 ;  /* 0x0000007374747220 */ /* 0x000fe20000410000 */
[----:B-1----:R-:W-:Y:S01]  /*3470*/  FMUL.FTZ R113, R117, R120 ;  /* 0x0000007875717220 */ /* 0x002fe20000410000 */
[----:B0-----:R-:W-:-:S04]  /*3480*/  IADD3 R115, PT, PT, R114, R91, RZ ;  /* 0x0000005b72737210 */ /* 0x001fc80007ffe0ff */
[----:B------:R-:W0:Y:S01]  /*3490*/  SHFL.DOWN PT, R88, R113, 0x2, 0x1f ;  /* 0x08401f0071587f89 */ /* 0x000e2200000e0000 */
[----:B------:R-:W-:Y:S01]  /*34a0*/  I2FP.F32.S32 R119, R91 ;  /* 0x0000005b00777245 */ /* 0x000fe20000201400 */
[----:B--2---:R-:W-:Y:S02]  /*34b0*/  FADD.FTZ R118, R118, R89 ;  /* 0x0000005976767221 */ /* 0x004fe40000010000 */
[----:B------:R-:W1:Y:S02]  /*34c0*/  SHFL.DOWN PT, R114, R115, 0x1, 0x1f ;  /* 0x08201f0073727f89 */ /* 0x000e6400000e0000 */
[----:B------:R-:W-:Y:S01]  /*34d0*/  FFMA.FTZ R117, R117, R116, R118 ;  /* 0x0000007475757223 */ /* 0x000fe20000010076 */
[----:B------:R-:W-:-:S04]  /*34e0*/  I2FP.F32.S32 R116, R115 ;  /* 0x0000007300747245 */ /* 0x000fc80000201400 */
[----:B------:R-:W2:Y:S01]  /*34f0*/  MUFU.RCP R89, R116 ;  /* 0x0000007400597308 */ /* 0x000ea20000001000 */
[----:B------:R-:W3:Y:S01]  /*3500*/  SHFL.DOWN PT, R118, R117, 0x2, 0x1f ;  /* 0x08401f0075767f89 */ /* 0x000ee200000e0000 */
[----:B0-----:R-:W-:Y:S01]  /*3510*/  FADD.FTZ R91, R113, -R88 ;  /* 0x80000058715b7221 */ /* 0x001fe20000010000 */
[----:B------:R-:W-:-:S03]  /*3520*/  FMUL.FTZ R121, R88, R119 ;  /* 0x0000007758797220 */ /* 0x000fc60000410000 */
[----:B------:R-:W-:Y:S01]  /*3530*/  FMUL.FTZ R91, R91, R91 ;  /* 0x0000005b5b5b7220 */ /* 0x000fe20000410000 */
[C---:B------:R-:W-:Y:S01]  /*3540*/  FFMA.FTZ R88, R90.reuse, R113, R121 ;  /* 0x000000715a587223 */ /* 0x040fe20000010079 */
[----:B-1----:R-:W-:Y:S02]  /*3550*/  IMAD.IADD R113, R115, 0x1, R114 ;  /* 0x0000000173717824 */ /* 0x002fe400078e0272 */
[----:B------:R-:W-:Y:S01]  /*3560*/  FMUL.FTZ R90, R90, R91 ;  /* 0x0000005b5a5a7220 */ /* 0x000fe20000410000 */
[----:B--2---:R-:W-:Y:S02]  /*3570*/  FMUL.FTZ R91, R89, R88 ;  /* 0x00000058595b7220 */ /* 0x004fe40000410000 */
[----:B------:R-:W-:Y:S01]  /*3580*/  I2FP.F32.S32 R113, R113 ;  /* 0x0000007100717245 */ /* 0x000fe20000201400 */
[----:B------:R-:W-:Y:S01]  /*3590*/  FMUL.FTZ R90, R90, R119 ;  /* 0x000000775a5a7220 */ /* 0x000fe20000410000 */
[----:B---3--:R-:W-:Y:S01]  /*35a0*/  FADD.FTZ R118, R117, R118 ;  /* 0x0000007675767221 */ /* 0x008fe20000010000 */
[----:B------:R-:W0:Y:S01]  /*35b0*/  SHFL.DOWN PT, R88, R91, 0x1, 0x1f ;  /* 0x08201f005b587f89 */ /* 0x000e2200000e0000 */
[----:B------:R-:W-:-:S02]  /*35c0*/  I2FP.F32.S32 R117, R114 ;  /* 0x0000007200757245 */ /* 0x000fc40000201400 */
[----:B------:R-:W-:Y:S01]  /*35d0*/  FFMA.FTZ R90, R89, R90, R118 ;  /* 0x0000005a595a7223 */ /* 0x000fe20000010076 */
[----:B------:R-:W1:Y:S04]  /*35e0*/  MUFU.RCP R113, R113 ;  /* 0x0000007100717308 */ /* 0x000e680000001000 */
[----:B------:R-:W2:Y:S01]  /*35f0*/  SHFL.DOWN PT, R89, R90, 0x1, 0x1f ;  /* 0x08201f005a597f89 */ /* 0x000ea200000e0000 */
[----:B0-----:R-:W-:Y:S01]  /*3600*/  FADD.FTZ R114, R91, -R88 ;  /* 0x800000585b727221 */ /* 0x001fe20000010000 */
[----:B------:R-:W-:-:S03]  /*3610*/  FMUL.FTZ R119, R88, R117 ;  /* 0x0000007558777220 */ /* 0x000fc60000410000 */
[----:B------:R-:W-:-:S04]  /*3620*/  FMUL.FTZ R115, R114, R114 ;  /* 0x0000007272737220 */ /* 0x000fc80000410000 */
[C---:B------:R-:W-:Y:S01]  /*3630*/  FMUL.FTZ R115, R116.reuse, R115 ;  /* 0x0000007374737220 */ /* 0x040fe20000410000 */
[----:B------:R-:W-:Y:S01]  /*3640*/  FFMA.FTZ R116, R116, R91, R119 ;  /* 0x0000005b74747223 */ /* 0x000fe20000010077 */
[----:B--2---:R-:W-:Y:S02]  /*3650*/  FADD.FTZ R88, R90, R89 ;  /* 0x000000595a587221 */ /* 0x004fe40000010000 */
[----:B------:R-:W-:Y:S01]  /*3660*/  FMUL.FTZ R115, R115, R117 ;  /* 0x0000007573737220 */ /* 0x000fe20000410000 */
[C---:B-1----:R-:W-:Y:S01]  /*3670*/  FMUL.FTZ R114, R113.reuse, R116 ;  /* 0x0000007471727220 */ /* 0x042fe20000410000 */
[----:B------:R-:W0:Y:S02]  /*3680*/  @!P1 LDC.64 R90, c[0x0][0x3c0] ;  /* 0x0000f000ff5a9b82 */ /* 0x000e240000000a00 */
[----:B------:R-:W-:Y:S02]  /*3690*/  FFMA.FTZ R115, R113, R115, R88 ;  /* 0x0000007371737223 */ /* 0x000fe40000010058 */
[----:B------:R-:W1:Y:S04]  /*36a0*/  SHFL.IDX PT, R117, R114, RZ, 0x1f ;  /* 0x00001fff72757589 */ /* 0x000e6800000e0000 */
[----:B------:R-:W2:Y:S01]  /*36b0*/  LDC R88, c[0x0][0x448] ;  /* 0x00011200ff587b82 */ /* 0x000ea20000000800 */
[----:B------:R-:W2:Y:S01]  /*36c0*/  SHFL.IDX PT, R113, R115, RZ, 0x1f ;  /* 0x00001fff73717589 */ /* 0x000ea200000e0000 */
[----:B0-----:R-:W-:-:S04]  /*36d0*/  @!P1 IMAD.WIDE R90, R109, 0x4, R90 ;  /* 0x000000046d5a9825 */ /* 0x001fc800078e025a */
[----:B-1----:R-:W-:Y:S01]  /*36e0*/  FMUL.FTZ R116, R117, R117 ;  /* 0x0000007575747220 */ /* 0x002fe20000410000 */
[----:B------:R0:W-:Y:S01]  /*36f0*/  @!P1 STG.E desc[UR6][R90.64], R117 ;  /* 0x000000755a009986 */ /* 0x0001e2000c101906 */
[----:B--2---:R-:W-:-:S03]  /*3700*/  FFMA.FTZ R113, R113, UR13, R88 ;  /* 0x0000000d71717c23 */ /* 0x004fc60008010058 */
[----:B------:R-:W-:Y:S01]  /*3710*/  FSEL R116, R116, RZ, P5 ;  /* 0x000000ff74747208 */ /* 0x000fe20002800000 */
[----:B------:R-:W1:Y:S04]  /*3720*/  @!P1 LDC.64 R88, c[0x0][0x3c8] ;  /* 0x0000f200ff589b82 */ /* 0x000e680000000a00 */
[----:B------:R-:W-:Y:S01]  /*3730*/  FADD.FTZ R116, R113, R116 ;  /* 0x0000007471747221 */ /* 0x000fe20000010000 */
[----:B------:R-:W-:-:S05]  /*3740*/  FSEL R113, R117, RZ, !P5 ;  /* 0x000000ff75717208 */ /* 0x000fca0006800000 */
[----:B------:R-:W2:Y:S01]  /*3750*/  MUFU.RSQ R116, R116 ;  /* 0x0000007400747308 */ /* 0x000ea20000001400 */
[----:B-1----:R-:W-:-:S05]  /*3760*/  @!P1 IMAD.WIDE R88, R109, 0x4, R88 ;  /* 0x000000046d589825 */ /* 0x002fca00078e0258 */
[----:B--2---:R0:W-:Y:S01]  /*3770*/  @!P1 STG.E desc[UR6][R88.64], R116 ;  /* 0x0000007458009986 */ /* 0x0041e2000c101906 */
[----:B------:R-:W-:Y:S05]  /*3780*/  @!P0 BRA `(.L_x_5427) ;  /* 0x0000000000c08947 */ /* 0x000fea0003800000 */
[--C-:B0-----:R-:W-:Y:S01]  /*3790*/  FADD.FTZ R89, R56, -R113.reuse ;  /* 0x8000007138597221 */ /* 0x101fe20000010000 */
[----:B------:R-:W-:Y:S02]  /*37a0*/  SHF.L.U32 R91, R12, 0x10, RZ ;  /* 0x000000100c5b7819 */ /* 0x000fe400000006ff */
[----:B------:R-:W-:Y:S01]  /*37b0*/  SHF.L.U32 R115, R16, 0x10, RZ ;  /* 0x0000001010737819 */ /* 0x000fe200000006ff */
[----:B------:R-:W-:Y:S01]  /*37c0*/  FMUL.FTZ R88, R116, R89 ;  /* 0x0000005974587220 */ /* 0x000fe20000410000 */
[----:B------:R-:W-:Y:S01]  /*37d0*/  FADD.FTZ R89, R57, -R113 ;  /* 0x8000007139597221 */ /* 0x000fe20000010000 */
[----:B------:R-:W-:Y:S02]  /*37e0*/  SHF.L.U32 R90, R97, 0x10, RZ ;  /* 0x00000010615a7819 */ /* 0x000fe400000006ff */
[----:B------:R-:W-:Y:S01]  /*37f0*/  SHF.L.U32 R114, R96, 0x10, RZ ;  /* 0x0000001060727819 */ /* 0x000fe200000006ff */
[----:B------:R-:W-:Y:S01]  /*3800*/  FMUL.FTZ R89, R116, R89 ;  /* 0x0000005974597220 */ /* 0x000fe20000410000 */
[----:B------:R-:W-:Y:S01]  /*3810*/  FFMA.FTZ R88, R88, R91, R115 ;  /* 0x0000005b58587223 */ /* 0x000fe20000010073 */
[----:B------:R-:W-:Y:S01]  /*3820*/  FADD.FTZ R91, R58, -R113 ;  /* 0x800000713a5b7221 */ /* 0x000fe20000010000 */
[----:B------:R-:W-:Y:S01]  /*3830*/  SHF.L.U32 R118, R95, 0x10, RZ ;  /* 0x000000105f767819 */ /* 0x000fe200000006ff */
[----:B------:R-:W-:Y:S01]  /*3840*/  FFMA.FTZ R117, R89, R90, R114 ;  /* 0x0000005a59757223 */ /* 0x000fe20000010072 */
[----:B------:R-:W-:Y:S01]  /*3850*/  SHF.L.U32 R114, R17, 0x10, RZ ;  /* 0x0000001011727819 */ /* 0x000fe200000006ff */
[----:B------:R-:W-:Y:S01]  /*3860*/  FMUL.FTZ R89, R116, R91 ;  /* 0x0000005b74597220 */ /* 0x000fe20000410000 */
[----:B------:R-:W-:-:S02]  /*3870*/  IMAD.U32 R90, R13, 0x10000, RZ ;  /* 0x000100000d5a7824 */ /* 0x000fc400078e00ff */
[--C-:B------:R-:W-:Y:S01]  /*3880*/  FADD.FTZ R91, R59, -R113.reuse ;  /* 0x800000713b5b7221 */ /* 0x100fe20000010000 */
[----:B------:R-:W-:Y:S01]  /*3890*/  IMAD.U32 R115, R18, 0x10000, RZ ;  /* 0x0001000012737824 */ /* 0x000fe200078e00ff */
[----:B------:R-:W-:Y:S01]  /*38a0*/  SHF.L.U32 R120, R92, 0x10, RZ ;  /* 0x000000105c787819 */ /* 0x000fe200000006ff */
[----:B------:R-:W-:Y:S01]  /*38b0*/  FFMA.FTZ R89, R89, R90, R114 ;  /* 0x0000005a59597223 */ /* 0x000fe20000010072 */
[----:B------:R-:W-:Y:S01]  /*38c0*/  SHF.L.U32 R90, R94, 0x10, RZ ;  /* 0x000000105e5a7819 */ /* 0x000fe200000006ff */
[----:B------:R-:W-:Y:S01]  /*38d0*/  FMUL.FTZ R91, R116, R91 ;  /* 0x0000005b745b7220 */ /* 0x000fe20000410000 */
[----:B------:R-:W-:Y:S02]  /*38e0*/  SHF.L.U32 R114, R93, 0x10, RZ ;  /* 0x000000105d727819 */ /* 0x000fe400000006ff */
[----:B------:R-:W-:Y:S01]  /*38f0*/  F2FP.BF16.F32.PACK_AB R88, R117, R88 ;  /* 0x000000587558723e */ /* 0x000fe200000010ff */
[----:B------:R-:W-:Y:S01]  /*3900*/  FFMA.FTZ R118, R91, R118, R90 ;  /* 0x000000765b767223 */ /* 0x000fe2000001005a */
[----:B------:R-:W-:-:S04]  /*3910*/  FADD.FTZ R91, R60, -R113 ;  /* 0x800000713c5b7221 */ /* 0x000fc80000010000 */
[----:B------:R-:W-:Y:S01]  /*3920*/  FMUL.FTZ R90, R116, R91 ;  /* 0x0000005b745a7220 */ /* 0x000fe20000410000 */
[----:B------:R-:W-:Y:S02]  /*3930*/  SHF.L.U32 R91, R14, 0x10, RZ ;  /* 0x000000100e5b7819 */ /* 0x000fe400000006ff */
[----:B------:R-:W-:-:S03]  /*3940*/  F2FP.BF16.F32.PACK_AB R89, R118, R89 ;  /* 0x000000597659723e */ /* 0x000fc600000010ff */
[----:B------:R-:W-:Y:S01]  /*3950*/  FFMA.FTZ R90, R90, R91, R115 ;  /* 0x0000005b5a5a7223 */ /* 0x000fe20000010073 */
[--C-:B------:R-:W-:Y:S01]  /*3960*/  FADD.FTZ R91, R61, -R113.reuse ;  /* 0x800000713d5b7221 */ /* 0x100fe20000010000 */
[----:B------:R-:W-:-:S03]  /*3970*/  FADD.FTZ R115, R63, -R113 ;  /* 0x800000713f737221 */ /* 0x000fc60000010000 */
[C---:B------:R-:W-:Y:S01]  /*3980*/  FMUL.FTZ R91, R116.reuse, R91 ;  /* 0x0000005b745b7220 */ /* 0x040fe20000410000 */
[----:B------:R-:W-:-:S03]  /*3990*/  FMUL.FTZ R115, R116, R115 ;  /* 0x0000007374737220 */ /* 0x000fc60000410000 */
[----:B------:R-:W-:Y:S01]  /*39a0*/  FFMA.FTZ R119, R91, R114, R120 ;  /* 0x000000725b777223 */ /* 0x000fe20000010078 */
[----:B------:R-:W-:Y:S01]  /*39b0*/  FADD.FTZ R91, R62, -R113 ;  /* 0x800000713e5b7221 */ /* 0x000fe20000010000 */
[----:B------:R-:W-:Y:S02]  /*39c0*/  SHF.L.U32 R114, R15, 0x10, RZ ;  /* 0x000000100f727819 */ /* 0x000fe400000006ff */
[----:B------:R-:W-:Y:S01]  /*39d0*/  SHF.L.U32 R120, R19, 0x10, RZ ;  /* 0x0000001013787819 */ /* 0x000fe200000006ff */
[----:B------:R-:W-:Y:S01]  /*39e0*/  FMUL.FTZ R91, R116, R91 ;  /* 0x0000005b745b7220 */ /* 0x000fe20000410000 */
[----:B------:R-:W-:-:S03]  /*39f0*/  F2FP.BF16.F32.PACK_AB R90, R119, R90 ;  /* 0x0000005a775a723e */ /* 0x000fc600000010ff */
[----:B------:R-:W-:Y:S01]  /*3a00*/  FFMA.FTZ R91, R91, R114, R120 ;  /* 0x000000725b5b7223 */ /* 0x000fe20000010078 */
[----:B------:R-:W-:Y:S01]  /*3a10*/  IMAD.U32 R114, R11, 0x10000, RZ ;  /* 0x000100000b727824 */ /* 0x000fe200078e00ff */
[----:B------:R-:W-:-:S05]  /*3a20*/  SHF.L.U32 R120, R10, 0x10, RZ ;  /* 0x000000100a787819 */ /* 0x000fca00000006ff */
[----:B------:R-:W-:Y:S02]  /*3a30*/  FFMA.FTZ R120, R115, R114, R120 ;  /* 0x0000007273787223 */ /* 0x000fe40000010078 */
[----:B------:R-:W0:Y:S03]  /*3a40*/  LDC.64 R114, c[0x0][0x428] ;  /* 0x00010a00ff727b82 */ /* 0x000e260000000a00 */
[----:B------:R-:W-:Y:S01]  /*3a50*/  F2FP.BF16.F32.PACK_AB R91, R120, R91 ;  /* 0x0000005b785b723e */ /* 0x000fe200000010ff */
[C---:B0-----:R-:W-:Y:S01]  /*3a60*/  IMAD.WIDE.U32 R114, R111.reuse, 0x10, R114 ;  /* 0x000000106f727825 */ /* 0x041fe200078e0072 */
[----:B------:R-:W-:-:S04]  /*3a70*/  IADD3 R111, PT, PT, R111, 0x100, RZ ;  /* 0x000001006f6f7810 */ /* 0x000fc80007ffe0ff */
[----:B------:R1:W-:Y:S03]  /*3a80*/  STG.E.128 desc[UR6][R114.64], R88 ;  /* 0x0000005872007986 */ /* 0x0003e6000c101d06 */
.L_x_5427:
[----:B------:R-:W-:Y:S05]  /*3a90*/  BSYNC.RECONVERGENT B0 ;  /* 0x0000000000007941 */ /* 0x000fea0003800200 */
.L_x_5426:
[----:B------:R-:W-:Y:S04]  /*3aa0*/  BSSY.RECONVERGENT B0, `(.L_x_5428) ;  /* 0x0000032000007945 */ /* 0x000fe80003800200 */
[----:B------:R-:W-:Y:S05]  /*3ab0*/  @!P2 BRA `(.L_x_5429) ;  /* 0x0000000000c0a947 */ /* 0x000fea0003800000 */
[--C-:B01----:R-:W-:Y:S01]  /*3ac0*/  FADD.FTZ R89, R64, -R113.reuse ;  /* 0x8000007140597221 */ /* 0x103fe20000010000 */
[----:B------:R-:W-:Y:S01]  /*3ad0*/  SHF.L.U32 R91, R20, 0x10, RZ ;  /* 0x00000010145b7819 */ /* 0x000fe200000006ff */
[----:B------:R-:W-:Y:S01]  /*3ae0*/  IMAD.U32 R114, R8, 0x10000, RZ ;  /* 0x0001000008727824 */ /* 0x000fe200078e00ff */
[----:B------:R-:W-:Y:S01]  /*3af0*/  SHF.L.U32 R115, R24, 0x10, RZ ;  /* 0x0000001018737819 */ /* 0x000fe200000006ff */
[----:B------:R-:W-:Y:S01]  /*3b00*/  FMUL.FTZ R88, R116, R89 ;  /* 0x0000005974587220 */ /* 0x000fe20000410000 */
[----:B------:R-:W-:Y:S01]  /*3b10*/  FADD.FTZ R89, R65, -R113 ;  /* 0x8000007141597221 */ /* 0x000fe20000010000 */
[----:B------:R-:W-:Y:S02]  /*3b20*/  SHF.L.U32 R90, R9, 0x10, RZ ;  /* 0x00000010095a7819 */ /* 0x000fe400000006ff */
[----:B------:R-:W-:Y:S01]  /*3b30*/  FFMA.FTZ R88, R88, R91, R115 ;  /* 0x0000005b58587223 */ /* 0x000fe20000010073 */
[----:B------:R-:W-:Y:S01]  /*3b40*/  FMUL.FTZ R89, R116, R89 ;  /* 0x0000005974597220 */ /* 0x000fe20000410000 */
[----:B------:R-:W-:Y:S01]  /*3b50*/  FADD.FTZ R91, R66, -R113 ;  /* 0x80000071425b7221 */ /* 0x000fe20000010000 */
[----:B------:R-:W-:Y:S01]  /*3b60*/  SHF.L.U32 R118, R6, 0x10, RZ ;  /* 0x0000001006767819 */ /* 0x000fe200000006ff */
[----:B------:R-:W-:-:S02]  /*3b70*/  IMAD.U32 R115, R26, 0x10000, RZ ;  /* 0x000100001a737824 */ /* 0x000fc400078e00ff */
[----:B------:R-:W-:Y:S01]  /*3b80*/  FFMA.FTZ R117, R89, R90, R114 ;  /* 0x0000005a59757223 */ /* 0x000fe20000010072 */
[----:B------:R-:W-:Y:S01]  /*3b90*/  SHF.L.U32 R90, R21, 0x10, RZ ;  /* 0x00000010155a7819 */ /* 0x000fe200000006ff */
[C---:B------:R-:W-:Y:S01]  /*3ba0*/  FMUL.FTZ R89, R116.reuse, R91 ;  /* 0x0000005b74597220 */ /* 0x040fe20000410000 */
[----:B------:R-:W-:Y:S01]  /*3bb0*/  SHF.L.U32 R114, R25, 0x10, RZ ;  /* 0x0000001019727819 */ /* 0x000fe200000006ff */
[----:B------:R-:W-:Y:S01]  /*3bc0*/  FADD.FTZ R91, R67, -R113 ;  /* 0x80000071435b7221 */ /* 0x000fe20000010000 */
[----:B------:R-:W-:Y:S02]  /*3bd0*/  SHF.L.U32 R120, R3, 0x10, RZ ;  /* 0x0000001003787819 */ /* 0x000fe400000006ff */
[----:B------:R-:W-:Y:S01]  /*3be0*/  F2FP.BF16.F32.PACK_AB R88, R117, R88 ;  /* 0x000000587558723e */ /* 0x000fe200000010ff */
[----:B------:R-:W-:Y:S01]  /*3bf0*/  FFMA.FTZ R89, R89, R90, R114 ;  /* 0x0000005a59597223 */ /* 0x000fe20000010072 */
[----:B------:R-:W-:Y:S01]  /*3c00*/  SHF.L.U32 R90, R5, 0x10, RZ ;  /* 0x00000010055a7819 */ /* 0x000fe200000006ff */
[----:B------:R-:W-:Y:S01]  /*3c10*/  FMUL.FTZ R91, R116, R91 ;  /* 0x0000005b745b7220 */ /* 0x000fe20000410000 */
[----:B------:R-:W-:-:S03]  /*3c20*/  SHF.L.U32 R114, R4, 0x10, RZ ;  /* 0x0000001004727819 */ /* 0x000fc600000006ff */
        /* <DEDUP_REMOVED lines=17> */
[----:B------:R-:W-:Y:S01]  /*3d40*/  SHF.L.U32 R114, R2, 0x10, RZ ;  /* 0x0000001002727819 */ /* 0x000fe200000006ff */
[----:B------:R-:W-:-:S04]  /*3d50*/  IMAD.U32 R120, R98, 0x10000, RZ ;  /* 0x0001000062787824 */ /* 0x000fc800078e00ff */
[----:B------:R-:W-:Y:S02]  /*3d60*/  FFMA.FTZ R120, R115, R114, R120 ;  /* 0x0000007273787223 */ /* 0x000fe40000010078 */
[----:B------:R-:W0:Y:S03]  /*3d70*/  LDC.64 R114, c[0x0][0x428] ;  /* 0x00010a00ff727b82 */ /* 0x000e260000000a00 */
[----:B------:R-:W-:Y:S01]  /*3d80*/  F2FP.BF16.F32.PACK_AB R91, R120, R91 ;  /* 0x0000005b785b723e */ /* 0x000fe200000010ff */
[C---:B0-----:R-:W-:Y:S01]  /*3d90*/  IMAD.WIDE.U32 R114, R111.reuse, 0x10, R114 ;  /* 0x000000106f727825 */ /* 0x041fe200078e0072 */
[----:B------:R-:W-:-:S04]  /*3da0*/  IADD3 R111, PT, PT, R111, 0x100, RZ ;  /* 0x000001006f6f7810 */ /* 0x000fc80007ffe0ff */
[----:B------:R2:W-:Y:S03]  /*3db0*/  STG.E.128 desc[UR6][R114.64], R88 ;  /* 0x0000005872007986 */ /* 0x0005e6000c101d06 */
.L_x_5429:
[----:B------:R-:W-:Y:S05]  /*3dc0*/  BSYNC.RECONVERGENT B0 ;  /* 0x0000000000007941 */ /* 0x000fea0003800200 */
.L_x_5428:
[----:B------:R-:W-:Y:S04]  /*3dd0*/  BSSY.RECONVERGENT B0, `(.L_x_5430) ;  /* 0x0000032000007945 */ /* 0x000fe80003800200 */
[----:B------:R-:W-:Y:S05]  /*3de0*/  @!P3 BRA `(.L_x_5431) ;  /* 0x0000000000c0b947 */ /* 0x000fea0003800000 */
[--C-:B012---:R-:W-:Y:S01]  /*3df0*/  FADD.FTZ R89, R72, -R113.reuse ;  /* 0x8000007148597221 */ /* 0x107fe20000010000 */
        /* <DEDUP_REMOVED lines=15> */
[----:B------:R-:W-:Y:S01]  /*3ef0*/  SHF.L.U32 R115, R34, 0x10, RZ ;  /* 0x0000001022737819 */ /* 0x000fe200000006ff */
[----:B------:R-:W-:Y:S01]  /*3f00*/  FFMA.FTZ R89, R89, R90, R114 ;  /* 0x0000005a59597223 */ /* 0x000fe20000010072 */
[----:B------:R-:W-:Y:S01]  /*3f10*/  SHF.L.U32 R90, R102, 0x10, RZ ;  /* 0x00000010665a7819 */ /* 0x000fe200000006ff */
[----:B------:R-:W-:Y:S01]  /*3f20*/  FMUL.FTZ R91, R116, R91 ;  /* 0x0000005b745b7220 */ /* 0x000fe20000410000 */
[----:B------:R-:W-:Y:S01]  /*3f30*/  SHF.L.U32 R120, R104, 0x10, RZ ;  /* 0x0000001068787819 */ /* 0x000fe200000006ff */
[----:B------:R-:W-:Y:S01]  /*3f40*/  IMAD.U32 R114, R103, 0x10000, RZ ;  /* 0x0001000067727824 */ /* 0x000fe200078e00ff */
        /* <DEDUP_REMOVED lines=18> */
[----:B------:R-:W-:Y:S02]  /*4070*/  SHF.L.U32 R114, R105, 0x10, RZ ;  /* 0x0000001069727819 */ /* 0x000fe400000006ff */
[----:B------:R-:W-:-:S05]  /*4080*/  SHF.L.U32 R120, R106, 0x10, RZ ;  /* 0x000000106a787819 */ /* 0x000fca00000006ff */
[----:B------:R-:W-:Y:S02]  /*4090*/  FFMA.FTZ R120, R115, R114, R120 ;  /* 0x0000007273787223 */ /* 0x000fe40000010078 */
[----:B------:R-:W0:Y:S03]  /*40a0*/  LDC.64 R114, c[0x0][0x428] ;  /* 0x00010a00ff727b82 */ /* 0x000e260000000a00 */
[----:B------:R-:W-:Y:S01]  /*40b0*/  F2FP.BF16.F32.PACK_AB R91, R120, R91 ;  /* 0x0000005b785b723e */ /* 0x000fe200000010ff */
[----:B0-----:R-:W-:-:S04]  /*40c0*/  IMAD.WIDE.U32 R114, R111, 0x10, R114 ;  /* 0x000000106f727825 */ /* 0x001fc800078e0072 */
[----:B------:R-:W-:Y:S01]  /*40d0*/  VIADD R111, R111, 0x100 ;  /* 0x000001006f6f7836 */ /* 0x000fe20000000000 */
[----:B------:R3:W-:Y:S06]  /*40e0*/  STG.E.128 desc[UR6][R114.64], R88 ;  /* 0x0000005872007986 */ /* 0x0007ec000c101d06 */
.L_x_5431:
[----:B------:R-:W-:Y:S05]  /*40f0*/  BSYNC.RECONVERGENT B0 ;  /* 0x0000000000007941 */ /* 0x000fea0003800200 */
.L_x_5430:
[----:B------:R-:W-:Y:S04]  /*4100*/  BSSY.RECONVERGENT B0, `(.L_x_5432) ;  /* 0x0000037000007945 */ /* 0x000fe80003800200 */
[----:B------:R-:W-:Y:S05]  /*4110*/  @!P4 BRA `(.L_x_5433) ;  /* 0x0000000000d4c947 */ /* 0x000fea0003800000 */
[----:B0123--:R-:W-:Y:S01]  /*4120*/  PRMT R88, R37, 0x7632, R88 ;  /* 0x0000763225587816 */ /* 0x00ffe20000000058 */
[--C-:B------:R-:W-:Y:S01]  /*4130*/  FADD.FTZ R89, R83, -R113.reuse ;  /* 0x8000007153597221 */ /* 0x100fe20000010000 */
[----:B------:R-:W-:Y:S01]  /*4140*/  PRMT R90, R41, 0x7632, R90 ;  /* 0x00007632295a7816 */ /* 0x000fe2000000005a */
[----:B------:R-:W-:Y:S01]  /*4150*/  FADD.FTZ R91, R85, -R113 ;  /* 0x80000071555b7221 */ /* 0x000fe20000010000 */
[----:B------:R-:W-:Y:S01]  /*4160*/  SHF.L.U32 R88, R88, 0x10, RZ ;  /* 0x0000001058587819 */ /* 0x000fe200000006ff */
[----:B------:R-:W-:Y:S01]  /*4170*/  FMUL.FTZ R89, R116, R89 ;  /* 0x0000005974597220 */ /* 0x000fe20000410000 */
[----:B------:R-:W-:Y:S01]  /*4180*/  SHF.L.U32 R90, R90, 0x10, RZ ;  /* 0x000000105a5a7819 */ /* 0x000fe200000006ff */
[----:B------:R-:W-:Y:S01]  /*4190*/  IMAD.U32 R120, R42, 0x10000, RZ ;  /* 0x000100002a787824 */ /* 0x000fe200078e00ff */
[----:B------:R-:W-:Y:S02]  /*41a0*/  PRMT R115, R38, 0x7632, R115 ;  /* 0x0000763226737816 */ /* 0x000fe40000000073 */
[----:B------:R-:W-:Y:S01]  /*41b0*/  PRMT R117, R42, 0x7632, R117 ;  /* 0x000076322a757816 */ /* 0x000fe20000000075 */
[----:B------:R-:W-:Y:S01]  /*41c0*/  FFMA.FTZ R89, R89, R88, R90 ;  /* 0x0000005859597223 */ /* 0x000fe2000001005a */
[----:B------:R-:W-:Y:S01]  /*41d0*/  SHF.L.U32 R115, R115, 0x10, RZ ;  /* 0x0000001073737819 */ /* 0x000fe200000006ff */
[----:B------:R-:W-:Y:S01]  /*41e0*/  FMUL.FTZ R90, R116, R91 ;  /* 0x0000005b745a7220 */ /* 0x000fe20000410000 */
[----:B------:R-:W-:Y:S01]  /*41f0*/  SHF.L.U32 R117, R117, 0x10, RZ ;  /* 0x0000001075757819 */ /* 0x000fe200000006ff */
[----:B------:R-:W-:Y:S01]  /*4200*/  FADD.FTZ R91, R87, -R113 ;  /* 0x80000071575b7221 */ /* 0x000fe20000010000 */
[----:B------:R-:W-:-:S02]  /*4210*/  PRMT R88, R39, 0x7632, R88 ;  /* 0x0000763227587816 */ /* 0x000fc40000000058 */
[----:B------:R-:W-:Y:S01]  /*4220*/  PRMT R114, R43, 0x7632, R114 ;  /* 0x000076322b727816 */ /* 0x000fe20000000072 */
[----:B------:R-:W-:Y:S01]  /*4230*/  FFMA.FTZ R90, R90, R115, R117 ;  /* 0x000000735a5a7223 */ /* 0x000fe20000010075 */
[----:B------:R-:W-:Y:S01]  /*4240*/  SHF.L.U32 R88, R88, 0x10, RZ ;  /* 0x0000001058587819 */ /* 0x000fe200000006ff */
[----:B------:R-:W-:Y:S01]  /*4250*/  FMUL.FTZ R91, R116, R91 ;  /* 0x0000005b745b7220 */ /* 0x000fe20000410000 */
[----:B------:R-:W-:Y:S01]  /*4260*/  FADD.FTZ R115, R80, -R113 ;  /* 0x8000007150737221 */ /* 0x000fe20000010000 */
[----:B------:R-:W-:Y:S01]  /*4270*/  IMAD.U32 R114, R114, 0x10000, RZ ;  /* 0x0001000072727824 */ /* 0x000fe200078e00ff */
[----:B------:R-:W-:Y:S02]  /*4280*/  SHF.L.U32 R117, R40, 0x10, RZ ;  /* 0x0000001028757819 */ /* 0x000fe400000006ff */
[----:B------:R-:W-:Y:S01]  /*4290*/  SHF.L.U32 R118, R37, 0x10, RZ ;  /* 0x0000001025767819 */ /* 0x000fe200000006ff */
[----:B------:R-:W-:Y:S01]  /*42a0*/  FFMA.FTZ R91, R91, R88, R114 ;  /* 0x000000585b5b7223 */ /* 0x000fe20000010072 */
[----:B------:R-:W-:Y:S01]  /*42b0*/  FMUL.FTZ R88, R116, R115 ;  /* 0x0000007374587220 */ /* 0x000fe20000410000 */
[----:B------:R-:W-:-:S02]  /*42c0*/  SHF.L.U32 R115, R36, 0x10, RZ ;  /* 0x0000001024737819 */ /* 0x000fc400000006ff */
[----:B------:R-:W-:-:S03]  /*42d0*/  SHF.L.U32 R114, R41, 0x10, RZ ;  /* 0x0000001029727819 */ /* 0x000fc600000006ff */
[----:B------:R-:W-:Y:S01]  /*42e0*/  FFMA.FTZ R88, R88, R115, R117 ;  /* 0x0000007358587223 */ /* 0x000fe20000010075 */
[----:B------:R-:W-:-:S04]  /*42f0*/  FADD.FTZ R115, R82, -R113 ;  /* 0x8000007152737221 */ /* 0x000fc80000010000 */
[----:B------:R-:W-:-:S04]  /*4300*/  FMUL.FTZ R115, R116, R115 ;  /* 0x0000007374737220 */ /* 0x000fc80000410000 */
[----:B------:R-:W-:Y:S01]  /*4310*/  FFMA.FTZ R118, R115, R118, R114 ;  /* 0x0000007673767223 */ /* 0x000fe20000010072 */
[----:B------:R-:W-:Y:S01]  /*4320*/  FADD.FTZ R115, R84, -R113 ;  /* 0x8000007154737221 */ /* 0x000fe20000010000 */
[----:B------:R-:W-:-:S03]  /*4330*/  SHF.L.U32 R114, R38, 0x10, RZ ;  /* 0x0000001026727819 */ /* 0x000fc600000006ff */
[----:B------:R-:W-:Y:S01]  /*4340*/  FMUL.FTZ R115, R116, R115 ;  /* 0x0000007374737220 */ /* 0x000fe20000410000 */
[----:B------:R-:W-:-:S03]  /*4350*/  F2FP.BF16.F32.PACK_AB R89, R89, R118 ;  /* 0x000000765959723e */ /* 0x000fc600000010ff */
[----:B------:R-:W-:Y:S01]  /*4360*/  FFMA.FTZ R117, R115, R114, R120 ;  /* 0x0000007273757223 */ /* 0x000fe20000010078 */
[--C-:B------:R-:W-:Y:S01]  /*4370*/  FADD.FTZ R115, R86, -R113.reuse ;  /* 0x8000007156737221 */ /* 0x100fe20000010000 */
[----:B------:R-:W-:Y:S01]  /*4380*/  SHF.L.U32 R114, R39, 0x10, RZ ;  /* 0x0000001027727819 */ /* 0x000fe200000006ff */
[----:B------:R-:W-:Y:S01]  /*4390*/  FADD.FTZ R113, R81, -R113 ;  /* 0x8000007151717221 */ /* 0x000fe20000010000 */
[----:B------:R-:W-:Y:S01]  /*43a0*/  SHF.L.U32 R120, R43, 0x10, RZ ;  /* 0x000000102b787819 */ /* 0x000fe200000006ff */
[----:B------:R-:W-:Y:S01]  /*43b0*/  FMUL.FTZ R115, R116, R115 ;  /* 0x0000007374737220 */ /* 0x000fe20000410000 */
[----:B------:R-:W-:Y:S01]  /*43c0*/  F2FP.BF16.F32.PACK_AB R90, R90, R117 ;  /* 0x000000755a5a723e */ /* 0x000fe200000010ff */
[----:B------:R-:W-:Y:S01]  /*43d0*/  FMUL.FTZ R113, R116, R113 ;  /* 0x0000007174717220 */ /* 0x000fe20000410000 */
[----:B------:R-:W-:Y:S01]  /*43e0*/  SHF.L.U32 R116, R107, 0x10, RZ ;  /* 0x000000106b747819 */ /* 0x000fe200000006ff */
[----:B------:R-:W-:Y:S01]  /*43f0*/  FFMA.FTZ R122, R115, R114, R120 ;  /* 0x00000072737a7223 */ /* 0x000fe20000010078 */
[----:B------:R-:W-:Y:S01]  /*4400*/  SHF.L.U32 R120, R108, 0x10, RZ ;  /* 0x000000106c787819 */ /* 0x000fe200000006ff */
[----:B------:R-:W0:Y:S03]  /*4410*/  LDC.64 R114, c[0x0][0x428] ;  /* 0x00010a00ff727b82 */ /* 0x000e260000000a00 */
[----:B------:R-:W-:Y:S01]  /*4420*/  F2FP.BF16.F32.PACK_AB R91, R91, R122 ;  /* 0x0000007a5b5b723e */ /* 0x000fe200000010ff */
[----:B------:R-:W-:-:S05]  /*4430*/  FFMA.FTZ R113, R113, R116, R120 ;  /* 0x0000007471717223 */ /* 0x000fca0000010078 */
[----:B------:R-:W-:Y:S01]  /*4440*/  F2FP.BF16.F32.PACK_AB R88, R113, R88 ;  /* 0x000000587158723e */ /* 0x000fe200000010ff */
[----:B0-----:R-:W-:-:S05]  /*4450*/  IMAD.WIDE.U32 R114, R111, 0x10, R114 ;  /* 0x000000106f727825 */ /* 0x001fca00078e0072 */
[----:B------:R4:W-:Y:S02]  /*4460*/  STG.E.128 desc[UR6][R114.64], R88 ;  /* 0x0000005872007986 */ /* 0x0009e4000c101d06 */
.L_x_5433:
[----:B------:R-:W-:Y:S05]  /*4470*/  BSYNC.RECONVERGENT B0 ;  /* 0x0000000000007941 */ /* 0x000fea0003800200 */
.L_x_5432:
[----:B01234-:R-:W0:Y:S01]  /*4480*/  LDC.64 R88, c[0x0][0x380] ;  /* 0x0000e000ff587b82 */ /* 0x01fe220000000a00 */
[----:B------:R-:W-:Y:S01]  /*4490*/  UPLOP3.LUT UP1, UPT, UPT, UPT, UP1, 0x40, 0x4 ;  /* 0x000000000004789c */ /* 0x000fe20003f2e810 */
[----:B0-----:R-:W-:-:S04]  /*44a0*/  IADD3 R109, PT, PT, R109, R88, RZ ;  /* 0x000000586d6d7210 */ /* 0x001fc80007ffe0ff */
[----:B------:R-:W-:-:S13]  /*44b0*/  ISETP.GE.AND P1, PT, R109, R89, PT ;  /* 0x000000596d00720c */ /* 0x000fda0003f26270 */
[----:B------:R-:W-:Y:S05]  /*44c0*/  @!P1 BRA `(.L_x_5434) ;  /* 0xffffffc000d09947 */ /* 0x000fea000383ffff */
[----:B------:R-:W-:Y:S05]  /*44d0*/  EXIT ;  /* 0x000000000000794d */ /* 0x000fea0003800000 */
.L_x_5435:
        /* <DEDUP_REMOVED lines=10> */
.L_x_18030:


//--------------------- .text._ZN10layer_norm31ln_parallel_residual_fwd_kernelINS_13Kernel_traitsI13__nv_bfloat16S2_fS2_fjLj8192ELj1ELj1ELj8ELj16ENS_18Kernel_traits_baseILj8192ES2_S2_fS2_fjLj256EEEEELb0ELb1ELb1EEEvNS_9FwdParamsE --------------------------
	.section	.text._ZN10layer_norm31ln_parallel_residual_fwd_kernelINS_13Kernel_traitsI13__nv_bfloat16S2_fS2_fjLj8192ELj1ELj1ELj8ELj16ENS_18Kernel_traits_baseILj8192ES2_S2_fS2_fjLj256EEEEELb0ELb1ELb1EEEvNS_9FwdParamsE,"ax",@progbits
	.align	128
        .global         _ZN10layer_norm31ln_parallel_residual_fwd_kernelINS_13Kernel_traitsI13__nv_bfloat16S2_fS2_fjLj8192ELj1ELj1ELj8ELj16ENS_18Kernel_traits_baseILj8192ES2_S2_fS2_fjLj256EEEEELb0ELb1ELb1EEEvNS_9FwdParamsE
        .type           _ZN10layer_norm31ln_parallel_residual_fwd_kernelINS_13Kernel_traitsI13__nv_bfloat16S2_fS2_fjLj8192ELj1ELj1ELj8ELj16ENS_18Kernel_traits_baseILj8192ES2_S2_fS2_fjLj256EEEEELb0ELb1ELb1EEEvNS_9FwdParamsE,@function
        .size           _ZN10layer_norm31ln_parallel_residual_fwd_kernelINS_13Kernel_traitsI13__nv_bfloat16S2_fS2_fjLj8192ELj1ELj1ELj8ELj16ENS_18Kernel_traits_baseILj8192ES2_S2_fS2_fjLj256EEEEELb0ELb1ELb1EEEvNS_9FwdParamsE,(.L_x_18031 - _ZN10layer_norm31ln_parallel_residual_fwd_kernelINS_13Kernel_traitsI13__nv_bfloat16S2_fS2_fjLj8192ELj1ELj1ELj8ELj16ENS_18Kernel_traits_baseILj8192ES2_S2_fS2_fjLj256EEEEELb0ELb1ELb1EEEvNS_9FwdParamsE)
        .other          _ZN10layer_norm31ln_parallel_residual_fwd_kernelINS_13Kernel_traitsI13__nv_bfloat16S2_fS2_fjLj8192ELj1ELj1ELj8ELj16ENS_18Kernel_traits_baseILj8192ES2_S2_fS2_fjLj256EEEEELb0ELb1ELb1EEEvNS_9FwdParamsE,@"STO_CUDA_ENTRY STV_DEFAULT"
_ZN10layer_norm31ln_parallel_residual_fwd_kernelINS_13Kernel_traitsI13__nv_bfloat16S2_fS2_fjLj8192ELj1ELj1ELj8ELj16ENS_18Kernel_traits_baseILj8192ES2_S2_fS2_fjLj256EEEEELb0ELb1ELb1EEEvNS_9FwdParamsE:
.text._ZN10layer_norm31ln_parallel_residual_fwd_kernelINS_13Kernel_traitsI13__nv_bfloat16S2_fS2_fjLj8192ELj1ELj1ELj8ELj16ENS_18Kernel_traits_baseILj8192ES2_S2_fS2_fjLj256EEEEELb0ELb1ELb1EEEvNS_9FwdParamsE:
        /* <DEDUP_REMOVED lines=13> */
[----:B------:R0:W5:Y:S04]  /*00d0*/  LDG.E.128 R32, desc[UR6][R2.64+0x2000] ;  /* 0x0020000602207981 */ /* 0x000168000c1e1d00 */
[----:B------:R0:W5:Y:S01]  /*00e0*/  LDG.E.128 R36, desc[UR6][R2.64+0x3000] ;  /* 0x0030000602247981 */ /* 0x000162000c1e1d00 */
[----:B---3--:R-:W-:-:S05]  /*00f0*/  @P1 IMAD.WIDE.U32 R4, R95, 0x10, R4 ;  /* 0x000000105f041825 */ /* 0x008fca00078e0004 */
[----:B------:R3:W5:Y:S04]  /*0100*/  @P1 LDG.E.128 R16, desc[UR6][R4.64] ;  /* 0x0000000604101981 */ /* 0x000768000c1e1d00 */
[----:B------:R3:W5:Y:S04]  /*0110*/  @P1 LDG.E.128 R20, desc[UR6][R4.64+0x1000] ;  /* 0x0010000604141981 */ /* 0x000768000c1e1d00 */
[----:B------:R3:W5:Y:S04]  /*0120*/  @P1 LDG.E.128 R24, desc[UR6][R4.64+0x2000] ;  /* 0x0020000604181981 */ /* 0x000768000c1e1d00 */
[----:B------:R3:W5:Y:S01]  /*0130*/  @P1 LDG.E.128 R28, desc[UR6][R4.64+0x3000] ;  /* 0x00300006041c1981 */ /* 0x000762000c1e1d00 */
[----:B0-----:R-:W-:-:S04]  /*0140*/  MOV R112, UR4 ;  /* 0x0000000400707c02 */ /* 0x001fc80008000f00 */
[----:B-1----:R-:W-:Y:S02]  /*0150*/  ISETP.GE.AND P0, PT, R112, UR5, PT ;  /* 0x0000000570007c0c */ /* 0x002fe4000bf06270 */
[----:B--2---:R-:W-:Y:S02]  /*0160*/  @P1 MOV R111, R8 ;  /* 0x00000008006f1202 */ /* 0x004fe40000000f00 */
[----:B------:R-:W-:Y:S01]  /*0170*/  @P1 MOV R110, R9 ;  /* 0x00000009006e1202 */ /* 0x000fe20000000f00 */
[----:B------:R-:W-:Y:S01]  /*0180*/  @!P1 IMAD.MOV.U32 R110, RZ, RZ, R9 ;  /* 0x000000ffff6e9224 */ /* 0x000fe200078e0009 */
[----:B------:R-:W-:Y:S02]  /*0190*/  @P1 MOV R109, R10 ;  /* 0x0000000a006d1202 */ /* 0x000fe40000000f00 */
[----:B------:R-:W-:Y:S01]  /*01a0*/  @P1 MOV R108, R11 ;  /* 0x0000000b006c1202 */ /* 0x000fe20000000f00 */
[----:B------:R-:W-:Y:S01]  /*01b0*/  @!P1 IMAD.MOV.U32 R108, RZ, RZ, R11 ;  /* 0x000000ffff6c9224 */ /* 0x000fe200078e000b */
[----:B----4-:R-:W-:-:S02]  /*01c0*/  @P1 MOV R107, R12 ;  /* 0x0000000c006b1202 */ /* 0x010fc40000000f00 */
[-C--:B------:R-:W-:Y:S02]  /*01d0*/  @P1 MOV R106, R13.reuse ;  /* 0x0000000d006a1202 */ /* 0x080fe40000000f00 */
[----:B------:R-:W-:Y:S02]  /*01e0*/  @P1 MOV R105, R14 ;  /* 0x0000000e00691202 */ /* 0x000fe40000000f00 */
[----:B------:R-:W-:Y:S02]  /*01f0*/  @!P1 MOV R111, R8 ;  /* 0x00000008006f9202 */ /* 0x000fe40000000f00 */
[----:B------:R-:W-:Y:S02]  /*0200*/  @!P1 MOV R109, R10 ;  /* 0x0000000a006d9202 */ /* 0x000fe40000000f00 */
[----:B------:R-:W-:Y:S02]  /*0210*/  @!P1 MOV R107, R12 ;  /* 0x0000000c006b9202 */ /* 0x000fe40000000f00 */
[----:B------:R-:W-:-:S02]  /*0220*/  @!P1 MOV R106, R13 ;  /* 0x0000000d006a9202 */ /* 0x000fc40000000f00 */
[----:B------:R-:W-:Y:S02]  /*0230*/  @!P1 MOV R105, R14 ;  /* 0x0000000e00699202 */ /* 0x000fe40000000f00 */
[----:B------:R-:W-:Y:S01]  /*0240*/  @P1 MOV R104, R15 ;  /* 0x0000000f00681202 */ /* 0x000fe20000000f00 */
[----:B---3--:R-:W-:Y:S06]  /*0250*/  @P0 EXIT ;  /* 0x000000000000094d */ /* 0x008fec0003800000 */
[----:B------:R-:W0:Y:S01]  /*0260*/  LDCU.64 UR4, c[0x0][0x398] ;  /* 0x00007300ff0477ac */ /* 0x000e220008000a00 */
[----:B-----5:R-:W-:Y:S02]  /*0270*/  @!P1 CS2R R18, SRZ ;  /* 0x0000000000129805 */ /* 0x020fe4000001ff00 */
[----:B------:R-:W-:Y:S02]  /*0280*/  @!P1 CS2R R16, SRZ ;  /* 0x0000000000109805 */ /* 0x000fe4000001ff00 */
[----:B------:R-:W-:Y:S02]  /*0290*/  @!P1 CS2R R22, SRZ ;  /* 0x0000000000169805 */ /* 0x000fe4000001ff00 */
[----:B------:R-:W-:Y:S02]  /*02a0*/  @!P1 CS2R R20, SRZ ;  /* 0x0000000000149805 */ /* 0x000fe4000001ff00 */
[----:B------:R-:W-:Y:S02]  /*02b0*/  @!P1 CS2R R26, SRZ ;  /* 0x00000000001a9805 */ /* 0x000fe4000001ff00 */
[----:B------:R-:W-:-:S02]  /*02c0*/  @!P1 CS2R R24, SRZ ;  /* 0x0000000000189805 */ /* 0x000fc4000001ff00 */
[----:B------:R-:W-:Y:S02]  /*02d0*/  @!P1 CS2R R30, SRZ ;  /* 0x00000000001e9805 */ /* 0x000fe4000001ff00 */
[----:B------:R-:W-:Y:S02]  /*02e0*/  @!P1 CS2R R28, SRZ ;  /* 0x00000000001c9805 */ /* 0x000fe4000001ff00 */
[----:B------:R-:W-:Y:S01]  /*02f0*/  @P1 MOV R103, R32 ;  /* 0x0000002000671202 */ /* 0x000fe20000000f00 */
[----:B------:R-:W-:Y:S01]  /*0300*/  @P1 IMAD.MOV.U32 R102, RZ, RZ, R33 ;  /* 0x000000ffff661224 */ /* 0x000fe200078e0021 */
[----:B------:R-:W-:Y:S01]  /*0310*/  @P1 MOV R101, R34 ;  /* 0x0000002200651202 */ /* 0x000fe20000000f00 */
[----:B------:R-:W-:Y:S01]  /*0320*/  @P1 IMAD.MOV.U32 R100, RZ, RZ, R35 ;  /* 0x000000ffff641224 */ /* 0x000fe200078e0023 */
[----:B------:R-:W-:Y:S01]  /*0330*/  @P1 MOV R99, R36 ;  /* 0x0000002400631202 */ /* 0x000fe20000000f00 */
[----:B------:R-:W-:Y:S01]  /*0340*/  @P1 IMAD.MOV.U32 R97, RZ, RZ, R38 ;  /* 0x000000ffff611224 */ /* 0x000fe200078e0026 */
[----:B------:R-:W-:Y:S01]  /*0350*/  @P1 MOV R98, R37 ;  /* 0x0000002500621202 */ /* 0x000fe20000000f00 */
[----:B------:R-:W-:Y:S01]  /*0360*/  UPLOP3.LUT UP1, UPT, UPT, UPT, UPT, 0x40, 0x4 ;  /* 0x000000000004789c */ /* 0x000fe20003f2e870 */
[----:B------:R-:W-:Y:S01]  /*0370*/  @!P1 MOV R104, R15 ;  /* 0x0000000f00689202 */ /* 0x000fe20000000f00 */
[----:B------:R-:W1:Y:S01]  /*0380*/  LDCU UR8, c[0x0][0x388] ;  /* 0x00007100ff0877ac */ /* 0x000e620008000800 */
[----:B------:R-:W-:-:S02]  /*0390*/  @!P1 MOV R103, R32 ;  /* 0x0000002000679202 */ /* 0x000fc40000000f00 */
[----:B------:R-:W-:Y:S01]  /*03a0*/  @!P1 MOV R102, R33 ;  /* 0x0000002100669202 */ /* 0x000fe20000000f00 */
[----:B------:R-:W2:Y:S01]  /*03b0*/  LDCU.U8 UR9, c[0x0][0x410] ;  /* 0x00008200ff0977ac */ /* 0x000ea20008000000 */
[----:B------:R-:W-:Y:S02]  /*03c0*/  @!P1 MOV R101, R34 ;  /* 0x0000002200659202 */ /* 0x000fe40000000f00 */
[----:B------:R-:W-:Y:S01]  /*03d0*/  @!P1 MOV R100, R35 ;  /* 0x0000002300649202 */ /* 0x000fe20000000f00 */
[----:B------:R-:W3:Y:S01]  /*03e0*/  LDCU UR12, c[0x0][0x400] ;  /* 0x00008000ff0c77ac */ /* 0x000ee20008000800 */
[----:B------:R-:W-:Y:S02]  /*03f0*/  @!P1 MOV R99, R36 ;  /* 0x0000002400639202 */ /* 0x000fe40000000f00 */
[----:B------:R-:W-:Y:S01]  /*0400*/  @!P1 MOV R98, R37 ;  /* 0x0000002500629202 */ /* 0x000fe20000000f00 */
[----:B------:R-:W4:Y:S01]  /*0410*/  LDCU.64 UR14, c[0x0][0x398] ;  /* 0x00007300ff0e77ac */ /* 0x000f220008000a00 */
[----:B0-----:R-:W-:-:S02]  /*0420*/  ISETP.NE.U32.AND P0, PT, RZ, UR4, PT ;  /* 0x00000004ff007c0c */ /* 0x001fc4000bf05070 */
[----:B------:R-:W-:Y:S01]  /*0430*/  @!P1 MOV R97, R38 ;  /* 0x0000002600619202 */ /* 0x000fe20000000f00 */
[----:B------:R-:W0:Y:S01]  /*0440*/  LDCU.64 UR10, c[0x0][0x3a0] ;  /* 0x00007400ff0a77ac */ /* 0x000e220008000a00 */
[-C--:B------:R-:W-:Y:S02]  /*0450*/  @P1 MOV R96, R39.reuse ;  /* 0x0000002700601202 */ /* 0x080fe40000000f00 */
[----:B------:R-:W-:Y:S02]  /*0460*/  @!P1 MOV R96, R39 ;  /* 0x0000002700609202 */ /* 0x000fe40000000f00 */
[----:B------:R-:W-:Y:S02]  /*0470*/  ISETP.NE.AND.EX P0, PT, RZ, UR5, PT, P0 ;  /* 0x00000005ff007c0c */ /* 0x000fe4000bf05300 */
        /* <DEDUP_REMOVED lines=29> */
[----:B01234-:R-:W-:-:S07]  /*0650*/  PRMT R0, R28, 0x7632, R0 ;  /* 0x000076321c007816 */ /* 0x01ffce0000000000 */
.L_x_5456:
        /* <DEDUP_REMOVED lines=10> */
[----:B------:R-:W3:Y:S01]  /*0700*/  @P0 LDG.E.128 R32, desc[UR6][R46.64] ;  /* 0x000000062e200981 */ /* 0x000ee2000c1e1d00 */
[----:B-1----:R-:W-:-:S06]  /*0710*/  IMAD.WIDE.U32 R48, R113, 0x10, R68 ;  /* 0x0000001071307825 */ /* 0x002fcc00078e0044 */
[----:B------:R-:W5:Y:S01]  /*0720*/  LDG.E.128 R48, desc[UR6][R48.64] ;  /* 0x0000000630307981 */ /* 0x000f62000c1e1d00 */
[----:B--2---:R-:W-:-:S05]  /*0730*/  @P1 IMAD.WIDE.U32 R44, R113, 0x20, R44 ;  /* 0x00000020712c1825 */ /* 0x004fca00078e002c */
[----:B------:R0:W5:Y:S04]  /*0740*/  @P1 LDG.E.128 R36, desc[UR6][R44.64] ;  /* 0x000000062c241981 */ /* 0x000168000c1e1d00 */
[----:B------:R0:W5:Y:S01]  /*0750*/  @P1 LDG.E.128 R40, desc[UR6][R44.64+0x10] ;  /* 0x000010062c281981 */ /* 0x000162000c1e1d00 */
[----:B------:R-:W-:-:S04]  /*0760*/  UISETP.NE.U32.AND UP0, UPT, UR14, URZ, UPT ;  /* 0x000000ff0e00728c */ /* 0x000fc8000bf05070 */
[----:B------:R-:W-:Y:S01]  /*0770*/  UISETP.NE.AND.EX UP0, UPT, UR15, URZ, UPT, UP0 ;  /* 0x000000ff0f00728c */ /* 0x000fe2000bf05300 */
[----:B---3--:R-:W-:Y:S02]  /*0780*/  PRMT R52, R35, 0x7632, R52 ;  /* 0x0000763223347816 */ /* 0x008fe40000000034 */
[----:B------:R-:W-:Y:S02]  /*0790*/  PRMT R53, R34, 0x7632, R53 ;  /* 0x0000763222357816 */ /* 0x000fe40000000035 */
[----:B------:R-:W-:Y:S02]  /*07a0*/  PRMT R54, R33, 0x7632, R54 ;  /* 0x0000763221367816 */ /* 0x000fe40000000036 */
[----:B------:R-:W-:Y:S02]  /*07b0*/  PRMT R47, R32, 0x7632, R47 ;  /* 0x00007632202f7816 */ /* 0x000fe4000000002f */
[----:B0-----:R-:W-:Y:S05]  /*07c0*/  BRA.U UP0, `(.L_x_5436) ;  /* 0x0000000100947547 */ /* 0x001fea000b800000 */
[----:B------:R-:W-:-:S04]  /*07d0*/  UISETP.NE.U32.AND UP0, UPT, UR10, URZ, UPT ;  /* 0x000000ff0a00728c */ /* 0x000fc8000bf05070 */
[----:B------:R-:W-:-:S09]  /*07e0*/  UISETP.NE.AND.EX UP0, UPT, UR11, URZ, UPT, UP0 ;  /* 0x000000ff0b00728c */ /* 0x000fd2000bf05300 */
[----:B------:R-:W-:Y:S05]  /*07f0*/  BRA.U UP0, `(.L_x_5437) ;  /* 0x0000000100347547 */ /* 0x000fea000b800000 */
[----:B-----5:R-:W-:Y:S02]  /*0800*/  PRMT R45, R48, 0x7632, R45 ;  /* 0x00007632302d7816 */ /* 0x020fe4000000002d */
[----:B------:R-:W-:Y:S02]  /*0810*/  PRMT R47, R49, 0x7632, R47 ;  /* 0x00007632312f7816 */ /* 0x000fe4000000002f */
[----:B------:R-:W-:Y:S02]  /*0820*/  PRMT R52, R50, 0x7632, R52 ;  /* 0x0000763232347816 */ /* 0x000fe40000000034 */
[----:B------:R-:W-:Y:S02]  /*0830*/  PRMT R53, R51, 0x7632, R53 ;  /* 0x0000763233357816 */ /* 0x000fe40000000035 */
[----:B------:R-:W-:Y:S01]  /*0840*/  SHF.L.U32 R44, R48, 0x10, RZ ;  /* 0x00000010302c7819 */ /* 0x000fe200000006ff */
[----:B------:R-:W-:Y:S01]  /*0850*/  IMAD.U32 R48, R50, 0x10000, RZ ;  /* 0x0001000032307824 */ /* 0x000fe200078e00ff */
[----:B------:R-:W-:-:S02]  /*0860*/  SHF.L.U32 R46, R49, 0x10, RZ ;  /* 0x00000010312e7819 */ /* 0x000fc400000006ff */
[----:B------:R-:W-:Y:S02]  /*0870*/  SHF.L.U32 R50, R51, 0x10, RZ ;  /* 0x0000001033327819 */ /* 0x000fe400000006ff */
[----:B------:R-:W-:Y:S02]  /*0880*/  SHF.L.U32 R45, R45, 0x10, RZ ;  /* 0x000000102d2d7819 */ /* 0x000fe400000006ff */
[----:B------:R-:W-:Y:S02]  /*0890*/  SHF.L.U32 R47, R47, 0x10, RZ ;  /* 0x000000102f2f7819 */ /* 0x000fe400000006ff */
[----:B------:R-:W-:Y:S02]  /*08a0*/  SHF.L.U32 R49, R52, 0x10, RZ ;  /* 0x0000001034317819 */ /* 0x000fe400000006ff */
[----:B------:R-:W-:Y:S01]  /*08b0*/  SHF.L.U32 R51, R53, 0x10, RZ ;  /* 0x0000001035337819 */ /* 0x000fe200000006ff */
[----:B------:R-:W-:Y:S06]  /*08c0*/  BRA `(.L_x_5438) ;  /* 0x0000000400647947 */ /* 0x000fec0003800000 */
.L_x_5437:
[C---:B-----5:R-:W-:Y:S01]  /*08d0*/  PRMT R44, R48.reuse, 0x7632, R44 ;  /* 0x00007632302c7816 */ /* 0x060fe2000000002c */
        /* <DEDUP_REMOVED lines=20> */
.L_x_5436:
[----:B------:R-:W-:-:S04]  /*0a20*/  UISETP.NE.U32.AND UP0, UPT, UR10, URZ, UPT ;  /* 0x000000ff0a00728c */ /* 0x000fc8000bf05070 */
[----:B------:R-:W-:-:S09]  /*0a30*/  UISETP.NE.AND.EX UP0, UPT, UR11, URZ, UPT, UP0 ;  /* 0x000000ff0b00728c */ /* 0x000fd2000bf05300 */
[----:B------:R-:W-:Y:S05]  /*0a40*/  BRA.U UP0, `(.L_x_5439) ;  /* 0x0000000100747547 */ /* 0x000fea000b800000 */
[----:B-----5:R-:W-:Y:S01]  /*0a50*/  SHF.L.U32 R45, R48, 0x10, RZ ;  /* 0x00000010302d7819 */ /* 0x020fe200000006ff */
[----:B------:R-:W-:Y:S01]  /*0a60*/  IMAD.U32 R46, R33, 0x10000, RZ ;  /* 0x00010000212e7824 */ /* 0x000fe200078e00ff */
[----:B------:R-:W-:Y:S02]  /*0a70*/  SHF.L.U32 R44, R32, 0x10, RZ ;  /* 0x00000010202c7819 */ /* 0x000fe400000006ff */
[C---:B------:R-:W-:Y:S02]  /*0a80*/  PRMT R56, R49.reuse, 0x7632, R56 ;  /* 0x0000763231387816 */ /* 0x040fe40000000038 */
[----:B------:R-:W-:Y:S01]  /*0a90*/  SHF.L.U32 R49, R49, 0x10, RZ ;  /* 0x0000001031317819 */ /* 0x000fe200000006ff */
[----:B------:R-:W-:Y:S01]  /*0aa0*/  FADD.FTZ R44, R45, R44 ;  /* 0x0000002c2d2c7221 */ /* 0x000fe20000010000 */
[----:B------:R-:W-:Y:S02]  /*0ab0*/  PRMT R55, R48, 0x7632, R55 ;  /* 0x0000763230377816 */ /* 0x000fe40000000037 */
        /* <DEDUP_REMOVED lines=18> */
[----:B------:R-:W-:Y:S02]  /*0be0*/  FADD.FTZ R47, R56, R47 ;  /* 0x0000002f382f7221 */ /* 0x000fe40000010000 */
[----:B------:R-:W-:-:S02]  /*0bf0*/  FADD.FTZ R49, R54, R49 ;  /* 0x0000003136317221 */ /* 0x000fc40000010000 */
[----:B------:R-:W-:Y:S01]  /*0c00*/  FADD.FTZ R51, R58, R51 ;  /* 0x000000333a337221 */ /* 0x000fe20000010000 */
[----:B------:R-:W-:Y:S06]  /*0c10*/  BRA `(.L_x_5438) ;  /* 0x0000000000907947 */ /* 0x000fec0003800000 */
.L_x_5439:
[C---:B-----5:R-:W-:Y:S01]  /*0c20*/  PRMT R44, R48.reuse, 0x7632, R44 ;  /* 0x00007632302c7816 */ /* 0x060fe2000000002c */
[----:B------:R-:W-:Y:S01]  /*0c30*/  IMAD.U32 R48, R48, 0x10000, RZ ;  /* 0x0001000030307824 */ /* 0x000fe200078e00ff */
        /* <DEDUP_REMOVED lines=9> */
[----:B------:R-:W-:Y:S02]  /*0cd0*/  PRMT R58, R51, 0x7632, R58 ;  /* 0x00007632333a7816 */ /* 0x000fe4000000003a */
        /* <DEDUP_REMOVED lines=24> */
.L_x_5438:
[----:B------:R-:W0:Y:S01]  /*0e60*/  LDC.64 R118, c[0x0][0x3a8] ;  /* 0x0000ea00ff767b82 */ /* 0x000e220000000a00 */
[----:B------:R-:W-:-:S05]  /*0e70*/  IADD3 R114, PT, PT, R113, 0x100, RZ ;  /* 0x0000010071727810 */ /* 0x000fca0007ffe0ff */
[----:B------:R-:W-:Y:S02]  /*0e80*/  IMAD.WIDE.U32 R56, R114, 0x10, R68 ;  /* 0x0000001072387825 */ /* 0x000fe400078e0044 */
[----:B------:R-:W1:Y:S08]  /*0e90*/  @P0 LDC.64 R54, c[0x0][0x398] ;  /* 0x0000e600ff360b82 */ /* 0x000e700000000a00 */
[----:B------:R-:W2:Y:S01]  /*0ea0*/  @P1 LDC.64 R52, c[0x0][0x3a0] ;  /* 0x0000e800ff341b82 */ /* 0x000ea20000000a00 */
[----:B0-----:R-:W-:-:S05]  /*0eb0*/  IMAD.WIDE.U32 R58, R113, 0x20, R118 ;  /* 0x00000020713a7825 */ /* 0x001fca00078e0076 */
[----:B------:R-:W-:Y:S01]  /*0ec0*/  STG.E.128 desc[UR6][R58.64], R44 ;  /* 0x0000002c3a007986 */ /* 0x000fe2000c101d06 */
[----:B-1----:R-:W-:-:S03]  /*0ed0*/  @P0 IMAD.WIDE.U32 R54, R114, 0x10, R54 ;  /* 0x0000001072360825 */ /* 0x002fc600078e0036 */
[----:B------:R0:W-:Y:S04]  /*0ee0*/  STG.E.128 desc[UR6][R58.64+0x10], R48 ;  /* 0x000010303a007986 */ /* 0x0001e8000c101d06 */
[----:B------:R1:W5:Y:S01]  /*0ef0*/  @P0 LDG.E.128 R32, desc[UR6][R54.64] ;  /* 0x0000000636200981 */ /* 0x000362000c1e1d00 */
[----:B--2---:R-:W-:-:S05]  /*0f00*/  @P1 IMAD.WIDE.U32 R52, R114, 0x20, R52 ;  /* 0x0000002072341825 */ /* 0x004fca00078e0034 */
[----:B------:R1:W5:Y:S04]  /*0f10*/  @P1 LDG.E.128 R36, desc[UR6][R52.64] ;  /* 0x0000000634241981 */ /* 0x000368000c1e1d00 */
[----:B------:R1:W5:Y:S04]  /*0f20*/  @P1 LDG.E.128 R40, desc[UR6][R52.64+0x10] ;  /* 0x0000100634281981 */ /* 0x000368000c1e1d00 */
[----:B0-----:R-:W5:Y:S01]  /*0f30*/  LDG.E.128 R56, desc[UR6][R56.64] ;  /* 0x0000000638387981 */ /* 0x001f62000c1e1d00 */
[----:B------:R-:W-:Y:S05]  /*0f40*/  @!P0 BRA `(.L_x_5440) ;  /* 0x00000004002c8947 */ /* 0x000fea0003800000 */
[----:B------:R-:W-:Y:S05]  /*0f50*/  @!P1 BRA `(.L_x_5441) ;  /* 0x0000000000a49947 */ /* 0x000fea0003800000 */
[----:B-----5:R-:W-:Y:S01]  /*0f60*/  PRMT R60, R58, 0x7632, R60 ;  /* 0x000076323a3c7816 */ /* 0x020fe2000000003c */
[----:B------:R-:W-:Y:S01]  /*0f70*/  IMAD.U32 R71, R35, 0x10000, RZ ;  /* 0x0001000023477824 */ /* 0x000fe200078e00ff */
[----:B-1----:R-:W-:Y:S02]  /*0f80*/  PRMT R52, R56, 0x7632, R52 ;  /* 0x0000763238347816 */ /* 0x002fe40000000034 */
[----:B------:R-:W-:Y:S02]  /*0f90*/  SHF.L.U32 R58, R58, 0x10, RZ ;  /* 0x000000103a3a7819 */ /* 0x000fe400000006ff */
[----:B------:R-:W-:Y:S02]  /*0fa0*/  SHF.L.U32 R61, R34, 0x10, RZ ;  /* 0x00000010223d7819 */ /* 0x000fe400000006ff */
[----:B------:R-:W-:Y:S02]  /*0fb0*/  SHF.L.U32 R56, R56, 0x10, RZ ;  /* 0x0000001038387819 */ /* 0x000fe400000006ff */
[----:B------:R-:W-:Y:S01]  /*0fc0*/  SHF.L.U32 R55, R32, 0x10, RZ ;  /* 0x0000001020377819 */ /* 0x000fe200000006ff */
[--C-:B------:R-:W-:Y:S01]  /*0fd0*/  FADD.FTZ R61, R61, R58.reuse ;  /* 0x0000003a3d3d7221 */ /* 0x100fe20000010000 */
[----:B------:R-:W-:-:S02]  /*0fe0*/  PRMT R58, R34, 0x7632, R58 ;  /* 0x00007632223a7816 */ /* 0x000fc4000000003a */
[----:B------:R-:W-:Y:S01]  /*0ff0*/  PRMT R54, R57, 0x7632, R54 ;  /* 0x0000763239367816 */ /* 0x000fe20000000036 */
[--C-:B------:R-:W-:Y:S01]  /*1000*/  FADD.FTZ R55, R55, R56.reuse ;  /* 0x0000003837377221 */ /* 0x100fe20000010000 */
[----:B------:R-:W-:Y:S01]  /*1010*/  PRMT R56, R33, 0x7632, R56 ;  /* 0x0000763221387816 */ /* 0x000fe20000000038 */
[----:B------:R-:W-:Y:S01]  /*1020*/  IMAD.U32 R63, R58, 0x10000, RZ ;  /* 0x000100003a3f7824 */ /* 0x000fe200078e00ff */
[----:B------:R-:W-:Y:S01]  /*1030*/  PRMT R62, R59, 0x7632, R62 ;  /* 0x000076323b3e7816 */ /* 0x000fe2000000003e */
[----:B------:R-:W-:Y:S01]  /*1040*/  IMAD.U32 R57, R57, 0x10000, RZ ;  /* 0x0001000039397824 */ /* 0x000fe200078e00ff */
[----:B------:R-:W-:Y:S02]  /*1050*/  PRMT R53, R32, 0x7632, R53 ;  /* 0x0000763220357816 */ /* 0x000fe40000000035 */
[----:B------:R-:W-:Y:S02]  /*1060*/  PRMT R65, R35, 0x7632, R65 ;  /* 0x0000763223417816 */ /* 0x000fe40000000041 */
[----:B------:R-:W-:-:S02]  /*1070*/  SHF.L.U32 R64, R59, 0x10, RZ ;  /* 0x000000103b407819 */ /* 0x000fc400000006ff */
[----:B------:R-:W-:Y:S02]  /*1080*/  SHF.L.U32 R66, R33, 0x10, RZ ;  /* 0x0000001021427819 */ /* 0x000fe400000006ff */
        /* <DEDUP_REMOVED lines=22> */
.L_x_5441:
[----:B-----5:R-:W-:Y:S01]  /*11f0*/  PRMT R60, R56, 0x7632, R60 ;  /* 0x00007632383c7816 */ /* 0x020fe2000000003c */
[----:B-1----:R-:W-:Y:S01]  /*1200*/  IMAD.U32 R53, R32, 0x10000, RZ ;  /* 0x0001000020357824 */ /* 0x002fe200078e00ff */
[----:B------:R-:W-:Y:S02]  /*1210*/  SHF.L.U32 R52, R56, 0x10, RZ ;  /* 0x0000001038347819 */ /* 0x000fe400000006ff */
[C---:B------:R-:W-:Y:S02]  /*1220*/  PRMT R61, R57.reuse, 0x7632, R61 ;  /* 0x00007632393d7816 */ /* 0x040fe4000000003d */
        /* <DEDUP_REMOVED lines=26> */
[----:B------:R-:W-:Y:S02]  /*13d0*/  FADD.FTZ R57, R64, R57 ;  /* 0x0000003940397221 */ /* 0x000fe40000010000 */
[----:B------:R-:W-:Y:S01]  /*13e0*/  FADD.FTZ R59, R70, R59 ;  /* 0x0000003b463b7221 */ /* 0x000fe20000010000 */
[----:B------:R-:W-:Y:S06]  /*13f0*/  BRA `(.L_x_5442) ;  /* 0x0000000000887947 */ /* 0x000fec0003800000 */
.L_x_5440:
[----:B------:R-:W-:Y:S05]  /*1400*/  @!P1 BRA `(.L_x_5443) ;  /* 0x0000000000549947 */ /* 0x000fea0003800000 */
[C---:B-1---5:R-:W-:Y:S02]  /*1410*/  PRMT R52, R56.reuse, 0x7632, R52 ;  /* 0x0000763238347816 */ /* 0x062fe40000000034 */
[----:B------:R-:W-:Y:S02]  /*1420*/  SHF.L.U32 R53, R56, 0x10, RZ ;  /* 0x0000001038357819 */ /* 0x000fe400000006ff */
[----:B------:R-:W-:Y:S02]  /*1430*/  PRMT R54, R57, 0x7632, R54 ;  /* 0x0000763239367816 */ /* 0x000fe40000000036 */
[----:B------:R-:W-:Y:S02]  /*1440*/  PRMT R55, R58, 0x7632, R55 ;  /* 0x000076323a377816 */ /* 0x000fe40000000037 */
[----:B------:R-:W-:Y:S01]  /*1450*/  PRMT R56, R59, 0x7632, R56 ;  /* 0x000076323b387816 */ /* 0x000fe20000000038 */
        /* <DEDUP_REMOVED lines=16> */
.L_x_5443:
[----:B-1---5:R-:W-:Y:S02]  /*1560*/  PRMT R53, R56, 0x7632, R53 ;  /* 0x0000763238357816 */ /* 0x022fe40000000035 */
[----:B------:R-:W-:Y:S02]  /*1570*/  PRMT R55, R57, 0x7632, R55 ;  /* 0x0000763239377816 */ /* 0x000fe40000000037 */
[----:B------:R-:W-:Y:S02]  /*1580*/  PRMT R60, R58, 0x7632, R60 ;  /* 0x000076323a3c7816 */ /* 0x000fe4000000003c */
        /* <DEDUP_REMOVED lines=9> */
.L_x_5442:
[----:B------:R-:W0:Y:S01]  /*1620*/  @P0 LDC.64 R62, c[0x0][0x398] ;  /* 0x0000e600ff3e0b82 */ /* 0x000e220000000a00 */
[----:B------:R-:W-:Y:S01]  /*1630*/  IADD3 R115, PT, PT, R113, 0x200, RZ ;  /* 0x0000020071737810 */ /* 0x000fe20007ffe0ff */
[----:B------:R-:W-:-:S04]  /*1640*/  IMAD.WIDE.U32 R66, R114, 0x20, R118 ;  /* 0x0000002072427825 */ /* 0x000fc800078e0076 */
[C---:B------:R-:W-:Y:S01]  /*1650*/  IMAD.WIDE.U32 R64, R115.reuse, 0x10, R68 ;  /* 0x0000001073407825 */ /* 0x040fe200078e0044 */
[----:B------:R-:W-:Y:S01]  /*1660*/  STG.E.128 desc[UR6][R66.64], R52 ;  /* 0x0000003442007986 */ /* 0x000fe2000c101d06 */
[----:B------:R-:W1:Y:S03]  /*1670*/  @P1 LDC.64 R60, c[0x0][0x3a0] ;  /* 0x0000e800ff3c1b82 */ /* 0x000e660000000a00 */
[----:B------:R2:W-:Y:S01]  /*1680*/  STG.E.128 desc[UR6][R66.64+0x10], R56 ;  /* 0x0000103842007986 */ /* 0x0005e2000c101d06 */
[----:B0-----:R-:W-:-:S05]  /*1690*/  @P0 IMAD.WIDE.U32 R62, R115, 0x10, R62 ;  /* 0x00000010733e0825 */ /* 0x001fca00078e003e */
[----:B------:R0:W5:Y:S01]  /*16a0*/  @P0 LDG.E.128 R32, desc[UR6][R62.64] ;  /* 0x000000063e200981 */ /* 0x000162000c1e1d00 */
[----:B-1----:R-:W-:-:S03]  /*16b0*/  @P1 IMAD.WIDE.U32 R60, R115, 0x20, R60 ;  /* 0x00000020733c1825 */ /* 0x002fc600078e003c */
[----:B--2---:R-:W5:Y:S04]  /*16c0*/  LDG.E.128 R64, desc[UR6][R64.64] ;  /* 0x0000000640407981 */ /* 0x004f68000c1e1d00 */
[----:B------:R0:W5:Y:S04]  /*16d0*/  @P1 LDG.E.128 R36, desc[UR6][R60.64] ;  /* 0x000000063c241981 */ /* 0x000168000c1e1d00 */
[----:B------:R0:W5:Y:S01]  /*16e0*/  @P1 LDG.E.128 R40, desc[UR6][R60.64+0x10] ;  /* 0x000010063c281981 */ /* 0x000162000c1e1d00 */
[----:B------:R-:W-:Y:S05]  /*16f0*/  @!P0 BRA `(.L_x_5444) ;  /* 0x00000004002c8947 */ /* 0x000fea0003800000 */
[----:B------:R-:W-:Y:S05]  /*1700*/  @!P1 BRA `(.L_x_5445) ;  /* 0x0000000000a49947 */ /* 0x000fea0003800000 */
[----:B-----5:R-:W-:Y:S01]  /*1710*/  PRMT R70, R65, 0x7632, R70 ;  /* 0x0000763241467816 */ /* 0x020fe20000000046 */
[----:B------:R-:W-:Y:S01]  /*1720*/  IMAD.U32 R78, R35, 0x10000, RZ ;  /* 0x00010000234e7824 */ /* 0x000fe200078e00ff */
[----:B0-----:R-:W-:Y:S02]  /*1730*/  SHF.L.U32 R61, R65, 0x10, RZ ;  /* 0x00000010413d7819 */ /* 0x001fe400000006ff */
[C---:B------:R-:W-:Y:S01]  /*1740*/  PRMT R60, R64.reuse, 0x7632, R60 ;  /* 0x00007632403c7816 */ /* 0x040fe2000000003c */
[----:B------:R-:W-:Y:S01]  /*1750*/  IMAD.U32 R64, R64, 0x10000, RZ ;  /* 0x0001000040407824 */ /* 0x000fe200078e00ff */
[C---:B------:R-:W-:Y:S02]  /*1760*/  PRMT R72, R66.reuse, 0x7632, R72 ;  /* 0x0000763242487816 */ /* 0x040fe40000000048 */
[----:B------:R-:W-:Y:S02]  /*1770*/  SHF.L.U32 R63, R66, 0x10, RZ ;  /* 0x00000010423f7819 */ /* 0x000fe400000006ff */
        /* <DEDUP_REMOVED lines=34> */
.L_x_5445:
[C---:B-----5:R-:W-:Y:S02]  /*19a0*/  PRMT R70, R64.reuse, 0x7632, R70 ;  /* 0x0000763240467816 */ /* 0x060fe40000000046 */
[----:B0-----:R-:W-:Y:S02]  /*19b0*/  SHF.L.U32 R60, R64, 0x10, RZ ;  /* 0x00000010403c7819 */ /* 0x001fe400000006ff */
[C---:B------:R-:W-:Y:S02]  /*19c0*/  PRMT R71, R65.reuse, 0x7632, R71 ;  /* 0x0000763241477816 */ /* 0x040fe40000000047 */
        /* <DEDUP_REMOVED lines=10> */
[----:B------:R-:W-:Y:S01]  /*1a70*/  SHF.L.U32 R66, R67, 0x10, RZ ;  /* 0x0000001043427819 */ /* 0x000fe200000006ff */
[----:B------:R-:W-:Y:S01]  /*1a80*/  IMAD.U32 R74, R73, 0x10000, RZ ;  /* 0x00010000494a7824 */ /* 0x000fe200078e00ff */
[----:B------:R-:W-:Y:S02]  /*1a90*/  PRMT R61, R32, 0x7632, R61 ;  /* 0x00007632203d7816 */ /* 0x000fe4000000003d */
[----:B------:R-:W-:-:S02]  /*1aa0*/  PRMT R63, R33, 0x7632, R63 ;  /* 0x00007632213f7816 */ /* 0x000fc4000000003f */
[----:B------:R-:W-:Y:S02]  /*1ab0*/  PRMT R65, R34, 0x7632, R65 ;  /* 0x0000763222417816 */ /* 0x000fe40000000041 */
[C---:B------:R-:W-:Y:S02]  /*1ac0*/  PRMT R67, R35.reuse, 0x7632, R67 ;  /* 0x0000763223437816 */ /* 0x040fe40000000043 */
[----:B------:R-:W-:Y:S02]  /*1ad0*/  SHF.L.U32 R77, R35, 0x10, RZ ;  /* 0x00000010234d7819 */ /* 0x000fe400000006ff */
[----:B------:R-:W-:Y:S02]  /*1ae0*/  SHF.L.U32 R70, R70, 0x10, RZ ;  /* 0x0000001046467819 */ /* 0x000fe400000006ff */
        /* <DEDUP_REMOVED lines=9> */
[----:B------:R-:W-:-:S04]  /*1b80*/  FADD.FTZ R65, R74, R65 ;  /* 0x000000414a417221 */ /* 0x000fc80000010000 */
[----:B------:R-:W-:Y:S01]  /*1b90*/  FADD.FTZ R67, R76, R67 ;  /* 0x000000434c437221 */ /* 0x000fe20000010000 */
[----:B------:R-:W-:Y:S06]  /*1ba0*/  BRA `(.L_x_5446) ;  /* 0x0000000000887947 */ /* 0x000fec0003800000 */
.L_x_5444:
[----:B------:R-:W-:Y:S05]  /*1bb0*/  @!P1 BRA `(.L_x_5447) ;  /* 0x0000000000549947 */ /* 0x000fea0003800000 */
[C---:B0----5:R-:W-:Y:S02]  /*1bc0*/  PRMT R60, R64.reuse, 0x7632, R60 ;  /* 0x00007632403c7816 */ /* 0x061fe4000000003c */
[----:B------:R-:W-:Y:S02]  /*1bd0*/  SHF.L.U32 R61, R64, 0x10, RZ ;  /* 0x00000010403d7819 */ /* 0x000fe400000006ff */
[----:B------:R-:W-:Y:S02]  /*1be0*/  PRMT R62, R65, 0x7632, R62 ;  /* 0x00007632413e7816 */ /* 0x000fe4000000003e */
[----:B------:R-:W-:Y:S02]  /*1bf0*/  PRMT R63, R66, 0x7632, R63 ;  /* 0x00007632423f7816 */ /* 0x000fe4000000003f */
[C---:B------:R-:W-:Y:S01]  /*1c00*/  PRMT R64, R67.reuse, 0x7632, R64 ;  /* 0x0000763243407816 */ /* 0x040fe20000000040 */
        /* <DEDUP_REMOVED lines=16> */
.L_x_5447:
[----:B0----5:R-:W-:Y:S02]  /*1d10*/  PRMT R61, R64, 0x7632, R61 ;  /* 0x00007632403d7816 */ /* 0x021fe4000000003d */
        /* <DEDUP_REMOVED lines=10> */
[----:B------:R-:W-:-:S07]  /*1dc0*/  SHF.L.U32 R67, R71, 0x10, RZ ;  /* 0x0000001047437819 */ /* 0x000fce00000006ff */
.L_x_5446:
[----:B------:R-:W0:Y:S01]  /*1dd0*/  @P1 LDC.64 R70, c[0x0][0x3a0] ;  /* 0x0000e800ff461b82 */ /* 0x000e220000000a00 */
[----:B------:R-:W-:Y:S01]  /*1de0*/  IADD3 R116, PT, PT, R113, 0x300, RZ ;  /* 0x0000030071747810 */ /* 0x000fe20007ffe0ff */
[----:B------:R-:W-:-:S04]  /*1df0*/  IMAD.WIDE.U32 R74, R115, 0x20, R118 ;  /* 0x00000020734a7825 */ /* 0x000fc800078e0076 */
[C---:B------:R-:W-:Y:S01]  /*1e00*/  IMAD.WIDE.U32 R68, R116.reuse, 0x10, R68 ;  /* 0x0000001074447825 */ /* 0x040fe200078e0044 */
[----:B------:R1:W-:Y:S01]  /*1e10*/  STG.E.128 desc[UR6][R74.64], R60 ;  /* 0x0000003c4a007986 */ /* 0x0003e2000c101d06 */
[----:B------:R-:W2:Y:S03]  /*1e20*/  @P0 LDC.64 R72, c[0x0][0x398] ;  /* 0x0000e600ff480b82 */ /* 0x000ea60000000a00 */
[----:B------:R1:W-:Y:S01]  /*1e30*/  STG.E.128 desc[UR6][R74.64+0x10], R64 ;  /* 0x000010404a007986 */ /* 0x0003e2000c101d06 */
[----:B0-----:R-:W-:-:S05]  /*1e40*/  @P1 IMAD.WIDE.U32 R70, R116, 0x20, R70 ;  /* 0x0000002074461825 */ /* 0x001fca00078e0046 */
[----:B------:R1:W5:Y:S01]  /*1e50*/  @P1 LDG.E.128 R36, desc[UR6][R70.64] ;  /* 0x0000000646241981 */ /* 0x000362000c1e1d00 */
[----:B--2---:R-:W-:-:S03]  /*1e60*/  @P0 IMAD.WIDE.U32 R72, R116, 0x10, R72 ;  /* 0x0000001074480825 */ /* 0x004fc600078e0048 */
[----:B------:R1:W5:Y:S04]  /*1e70*/  @P1 LDG.E.128 R40, desc[UR6][R70.64+0x10] ;  /* 0x0000100646281981 */ /* 0x000368000c1e1d00 */
[----:B------:R1:W5:Y:S04]  /*1e80*/  @P0 LDG.E.128 R32, desc[UR6][R72.64] ;  /* 0x0000000648200981 */ /* 0x000368000c1e1d00 */
[----:B------:R-:W5:Y:S01]  /*1e90*/  LDG.E.128 R68, desc[UR6][R68.64] ;  /* 0x0000000644447981 */ /* 0x000f62000c1e1d00 */
[----:B------:R-:W-:Y:S05]  /*1ea0*/  @!P0 BRA `(.L_x_5448) ;  /* 0x00000004002c8947 */ /* 0x000fea0003800000 */
[----:B------:R-:W-:Y:S05]  /*1eb0*/  @!P1 BRA `(.L_x_5449) ;  /* 0x0000000000a49947 */ /* 0x000fea0003800000 */
[----:B-1---5:R-:W-:Y:S02]  /*1ec0*/  PRMT R72, R68, 0x7632, R72 ;  /* 0x0000763244487816 */ /* 0x022fe40000000048 */
[----:B------:R-:W-:Y:S02]  /*1ed0*/  PRMT R73, R32, 0x7632, R73 ;  /* 0x0000763220497816 */ /* 0x000fe40000000049 */
[----:B------:R-:W-:Y:S01]  /*1ee0*/  PRMT R76, R71, 0x7632, R76 ;  /* 0x00007632474c7816 */ /* 0x000fe2000000004c */
[----:B------:R-:W-:Y:S01]  /*1ef0*/  IMAD.U32 R72, R72, 0x10000, RZ ;  /* 0x0001000048487824 */ /* 0x000fe200078e00ff */
[----:B------:R-:W-:Y:S02]  /*1f00*/  SHF.L.U32 R73, R73, 0x10, RZ ;  /* 0x0000001049497819 */ /* 0x000fe400000006ff */
[----:B------:R-:W-:Y:S02]  /*1f10*/  PRMT R77, R35, 0x7632, R77 ;  /* 0x00007632234d7816 */ /* 0x000fe4000000004d */
[----:B------:R-:W-:Y:S01]  /*1f20*/  PRMT R74, R69, 0x7632, R74 ;  /* 0x00007632454a7816 */ /* 0x000fe2000000004a */
[--C-:B------:R-:W-:Y:S01]  /*1f30*/  FADD.FTZ R120, R72, R73.reuse ;  /* 0x0000004948787221 */ /* 0x100fe20000010000 */
[----:B------:R-:W-:Y:S01]  /*1f40*/  PRMT R72, R33, 0x7632, R72 ;  /* 0x0000763221487816 */ /* 0x000fe20000000048 */
[----:B------:R-:W-:Y:S01]  /*1f50*/  IMAD.U32 R77, R77, 0x10000, RZ ;  /* 0x000100004d4d7824 */ /* 0x000fe200078e00ff */
[----:B------:R-:W-:-:S02]  /*1f60*/  PRMT R73, R70, 0x7632, R73 ;  /* 0x0000763246497816 */ /* 0x000fc40000000049 */
[----:B------:R-:W-:Y:S02]  /*1f70*/  SHF.L.U32 R75, R72, 0x10, RZ ;  /* 0x00000010484b7819 */ /* 0x000fe400000006ff */
[----:B------:R-:W-:Y:S02]  /*1f80*/  PRMT R72, R34, 0x7632, R72 ;  /* 0x0000763222487816 */ /* 0x000fe40000000048 */
        /* <DEDUP_REMOVED lines=28> */
.L_x_5449:
[----:B-1---5:R-:W-:Y:S02]  /*2150*/  PRMT R73, R68, 0x7632, R73 ;  /* 0x0000763244497816 */ /* 0x022fe40000000049 */
[----:B------:R-:W-:Y:S02]  /*2160*/  PRMT R72, R32, 0x7632, R72 ;  /* 0x0000763220487816 */ /* 0x000fe40000000048 */
[----:B------:R-:W-:Y:S02]  /*2170*/  SHF.L.U32 R73, R73, 0x10, RZ ;  /* 0x0000001049497819 */ /* 0x000fe400000006ff */
[----:B------:R-:W-:Y:S02]  /*2180*/  SHF.L.U32 R72, R72, 0x10, RZ ;  /* 0x0000001048487819 */ /* 0x000fe400000006ff */
[----:B------:R-:W-:Y:S02]  /*2190*/  PRMT R74, R69, 0x7632, R74 ;  /* 0x00007632454a7816 */ /* 0x000fe4000000004a */
[C---:B------:R-:W-:Y:S01]  /*21a0*/  PRMT R75, R70.reuse, 0x7632, R75 ;  /* 0x00007632464b7816 */ /* 0x040fe2000000004b */
[--C-:B------:R-:W-:Y:S01]  /*21b0*/  FADD.FTZ R73, R73, R72.reuse ;  /* 0x0000004849497221 */ /* 0x100fe20000010000 */
[----:B------:R-:W-:Y:S01]  /*21c0*/  PRMT R72, R33, 0x7632, R72 ;  /* 0x0000763221487816 */ /* 0x000fe20000000048 */
[----:B------:R-:W-:Y:S01]  /*21d0*/  IMAD.U32 R70, R70, 0x10000, RZ ;  /* 0x0001000046467824 */ /* 0x000fe200078e00ff */
[----:B------:R-:W-:-:S02]  /*21e0*/  SHF.L.U32 R77, R74, 0x10, RZ ;  /* 0x000000104a4d7819 */ /* 0x000fc400000006ff */
[----:B------:R-:W-:Y:S02]  /*21f0*/  PRMT R74, R34, 0x7632, R74 ;  /* 0x00007632224a7816 */ /* 0x000fe4000000004a */
[----:B------:R-:W-:Y:S02]  /*2200*/  SHF.L.U32 R117, R75, 0x10, RZ ;  /* 0x000000104b757819 */ /* 0x000fe400000006ff */
[----:B------:R-:W-:Y:S01]  /*2210*/  SHF.L.U32 R72, R72, 0x10, RZ ;  /* 0x0000001048487819 */ /* 0x000fe200000006ff */
[----:B------:R-:W-:Y:S01]  /*2220*/  IMAD.U32 R74, R74, 0x10000, RZ ;  /* 0x000100004a4a7824 */ /* 0x000fe200078e00ff */
[----:B------:R-:W-:Y:S02]  /*2230*/  PRMT R75, R35, 0x7632, R75 ;  /* 0x00007632234b7816 */ /* 0x000fe4000000004b */
[----:B------:R-:W-:Y:S02]  /*2240*/  SHF.L.U32 R68, R68, 0x10, RZ ;  /* 0x0000001044447819 */ /* 0x000fe400000006ff */
[----:B------:R-:W-:Y:S01]  /*2250*/  SHF.L.U32 R79, R75, 0x10, RZ ;  /* 0x000000104b4f7819 */ /* 0x000fe200000006ff */
[----:B------:R-:W-:Y:S01]  /*2260*/  FADD.FTZ R75, R77, R72 ;  /* 0x000000484d4b7221 */ /* 0x000fe20000010000 */
[----:B------:R-:W-:Y:S01]  /*2270*/  FADD.FTZ R77, R117, R74 ;  /* 0x0000004a754d7221 */ /* 0x000fe20000010000 */
[----:B------:R-:W-:-:S02]  /*2280*/  SHF.L.U32 R74, R69, 0x10, RZ ;  /* 0x00000010454a7819 */ /* 0x000fc400000006ff */
[----:B------:R-:W-:Y:S02]  /*2290*/  SHF.L.U32 R69, R32, 0x10, RZ ;  /* 0x0000001020457819 */ /* 0x000fe400000006ff */
[----:B------:R-:W-:Y:S02]  /*22a0*/  PRMT R76, R71, 0x7632, R76 ;  /* 0x00007632474c7816 */ /* 0x000fe4000000004c */
[----:B------:R-:W-:Y:S01]  /*22b0*/  SHF.L.U32 R117, R33, 0x10, RZ ;  /* 0x0000001021757819 */ /* 0x000fe200000006ff */
[----:B------:R-:W-:Y:S01]  /*22c0*/  FADD.FTZ R72, R69, R68 ;  /* 0x0000004445487221 */ /* 0x000fe20000010000 */
[----:B------:R-:W-:Y:S02]  /*22d0*/  SHF.L.U32 R76, R76, 0x10, RZ ;  /* 0x000000104c4c7819 */ /* 0x000fe400000006ff */
        /* <DEDUP_REMOVED lines=8> */
.L_x_5448:
[----:B------:R-:W-:Y:S05]  /*2360*/  @!P1 BRA `(.L_x_5451) ;  /* 0x0000000000549947 */ /* 0x000fea0003800000 */
[----:B-1---5:R-:W-:Y:S02]  /*2370*/  PRMT R72, R68, 0x7632, R72 ;  /* 0x0000763244487816 */ /* 0x022fe40000000048 */
[----:B------:R-:W-:Y:S02]  /*2380*/  PRMT R74, R69, 0x7632, R74 ;  /* 0x00007632454a7816 */ /* 0x000fe4000000004a */
[----:B------:R-:W-:Y:S02]  /*2390*/  PRMT R75, R70, 0x7632, R75 ;  /* 0x00007632464b7816 */ /* 0x000fe4000000004b */
[C---:B------:R-:W-:Y:S01]  /*23a0*/  PRMT R76, R71.reuse, 0x7632, R76 ;  /* 0x00007632474c7816 */ /* 0x040fe2000000004c */
[----:B------:R-:W-:Y:S01]  /*23b0*/  IMAD.U32 R71, R71, 0x10000, RZ ;  /* 0x0001000047477824 */ /* 0x000fe200078e00ff */
        /* <DEDUP_REMOVED lines=15> */
[----:B------:R-:W-:Y:S06]  /*24b0*/  BRA `(.L_x_5450) ;  /* 0x0000000000307947 */ /* 0x000fec0003800000 */
.L_x_5451:
[----:B-1---5:R-:W-:Y:S01]  /*24c0*/  PRMT R73, R68, 0x7632, R73 ;  /* 0x0000763244497816 */ /* 0x022fe20000000049 */
[C---:B------:R-:W-:Y:S01]  /*24d0*/  IMAD.U32 R76, R70.reuse, 0x10000, RZ ;  /* 0x00010000464c7824 */ /* 0x040fe200078e00ff */
[----:B------:R-:W-:Y:S02]  /*24e0*/  PRMT R75, R69, 0x7632, R75 ;  /* 0x00007632454b7816 */ /* 0x000fe4000000004b */
[----:B------:R-:W-:Y:S02]  /*24f0*/  PRMT R77, R70, 0x7632, R77 ;  /* 0x00007632464d7816 */ /* 0x000fe4000000004d */
[----:B------:R-:W-:Y:S02]  /*2500*/  PRMT R79, R71, 0x7632, R79 ;  /* 0x00007632474f7816 */ /* 0x000fe4000000004f */
[----:B------:R-:W-:Y:S02]  /*2510*/  SHF.L.U32 R72, R68, 0x10, RZ ;  /* 0x0000001044487819 */ /* 0x000fe400000006ff */
[----:B------:R-:W-:-:S02]  /*2520*/  SHF.L.U32 R74, R69, 0x10, RZ ;  /* 0x00000010454a7819 */ /* 0x000fc400000006ff */
[----:B------:R-:W-:Y:S02]  /*2530*/  SHF.L.U32 R78, R71, 0x10, RZ ;  /* 0x00000010474e7819 */ /* 0x000fe400000006ff */
[----:B------:R-:W-:Y:S02]  /*2540*/  SHF.L.U32 R73, R73, 0x10, RZ ;  /* 0x0000001049497819 */ /* 0x000fe400000006ff */
[----:B------:R-:W-:Y:S02]  /*2550*/  SHF.L.U32 R75, R75, 0x10, RZ ;  /* 0x000000104b4b7819 */ /* 0x000fe400000006ff */
[----:B------:R-:W-:Y:S02]  /*2560*/  SHF.L.U32 R77, R77, 0x10, RZ ;  /* 0x000000104d4d7819 */ /* 0x000fe400000006ff */
[----:B------:R-:W-:-:S07]  /*2570*/  SHF.L.U32 R79, R79, 0x10, RZ ;  /* 0x000000104f4f7819 */ /* 0x000fce00000006ff */
.L_x_5450:
[----:B------:R-:W-:Y:S01]  /*2580*/  FADD.FTZ R68, RZ, R44 ;  /* 0x0000002cff447221 */ /* 0x000fe20000010000 */
[----:B------:R-:W-:Y:S01]  /*2590*/  IMAD.WIDE.U32 R118, R116, 0x20, R118 ;  /* 0x0000002074767825 */ /* 0x000fe200078e0076 */
[----:B------:R-:W-:Y:S01]  /*25a0*/  LOP3.LUT P1, RZ, R95, 0x1f, RZ, 0xc0, !PT ;  /* 0x0000001f5fff7812 */ /* 0x000fe2000782c0ff */
[----:B------:R-:W-:Y:S02]  /*25b0*/  BSSY.RECONVERGENT B0, `(.L_x_5452) ;  /* 0x000007f000007945 */ /* 0x000fe40003800200 */
        /* <DEDUP_REMOVED lines=126> */
.L_x_5453:
[----:B------:R-:W-:Y:S05]  /*2da0*/  BSYNC.RECONVERGENT B0 ;  /* 0x0000000000007941 */ /* 0x000fea0003800200 */
.L_x_5452:
        /* <DEDUP_REMOVED lines=15> */
.L_x_5455:
[----:B------:R-:W-:Y:S05]  /*2ea0*/  BSYNC.RECONVERGENT B0 ;  /* 0x0000000000007941 */ /* 0x000fea0003800200 */
.L_x_5454:
[----:B------:R-:W1:Y:S01]  /*2eb0*/  SHFL.DOWN PT, R118, R119, 0x4, 0x1f ;  /* 0x08801f0077767f89 */ /* 0x000e6200000e0000 */
[-C--:B------:R-:W-:Y:S01]  /*2ec0*/  I2FP.F32.U32 R123, R119.reuse ;  /* 0x00000077007b7245 */ /* 0x080fe20000201000 */
[----:B------:R-:W2:Y:S01]  /*2ed0*/  LDC.64 R124, c[0x0][0x428] ;  /* 0x00010a00ff7c7b82 */ /* 0x000ea20000000a00 */
[----:B------:R-:W-:Y:S01]  /*2ee0*/  ISETP.NE.AND P2, PT, R95, RZ, PT ;  /* 0x000000ff5f00720c */ /* 0x000fe20003f45270 */
[----:B0-----:R-:W0:Y:S01]  /*2ef0*/  SHFL.DOWN PT, R121, R68, 0x4, 0x1f ;  /* 0x08801f0044797f89 */ /* 0x001e2200000e0000 */
[----:B------:R-:W-:Y:S01]  /*2f00*/  ISETP.NE.AND P1, PT, RZ, UR9, PT ;  /* 0x00000009ff007c0c */ /* 0x000fe2000bf25270 */
[----:B------:R-:W-:Y:S01]  /*2f10*/  UPLOP3.LUT UP1, UPT, UPT, UPT, UP1, 0x40, 0x4 ;  /* 0x000000000004789c */ /* 0x000fe20003f2e810 */
[----:B-1----:R-:W-:Y:S02]  /*2f20*/  IADD3 R71, PT, PT, R118, R119, RZ ;  /* 0x0000007776477210 */ /* 0x002fe40007ffe0ff */
[----:B------:R-:W-:Y:S02]  /*2f30*/  I2FP.F32.S32 R118, R118 ;  /* 0x0000007600767245 */ /* 0x000fe40000201400 */
[----:B------:R-:W-:Y:S01]  /*2f40*/  I2FP.F32.S32 R70, R71 ;  /* 0x0000004700467245 */ /* 0x000fe20000201400 */
[----:B0-----:R-:W-:-:S02]  /*2f50*/  FADD.FTZ R120, -R121, R68 ;  /* 0x0000004479787221 */ /* 0x001fc40000010100 */
[----:B------:R-:W-:Y:S01]  /*2f60*/  FMUL.FTZ R122, R121, R118 ;  /* 0x00000076797a7220 */ /* 0x000fe20000410000 */
[----:B------:R-:W0:Y:S01]  /*2f70*/  MUFU.RCP R117, R70 ;  /* 0x0000004600757308 */ /* 0x000e220000001000 */
[----:B------:R-:W-:Y:S02]  /*2f80*/  FMUL.FTZ R120, R120, R120 ;  /* 0x0000007878787220 */ /* 0x000fe40000410000 */
[----:B------:R-:W-:Y:S02]  /*2f90*/  FFMA.FTZ R122, R123, R68, R122 ;  /* 0x000000447b7a7223 */ /* 0x000fe4000001007a */
[----:B------:R-:W-:Y:S01]  /*2fa0*/  FMUL.FTZ R121, R120, R123 ;  /* 0x0000007b78797220 */ /* 0x000fe20000410000 */
[----:B------:R-:W1:Y:S03]  /*2fb0*/  SHFL.DOWN PT, R68, R69, 0x4, 0x1f ;  /* 0x08801f0045447f89 */ /* 0x000e6600000e0000 */
[----:B------:R-:W-:-:S02]  /*2fc0*/  FMUL.FTZ R121, R121, R118 ;  /* 0x0000007679797220 */ /* 0x000fc40000410000 */
[----:B------:R-:W3:Y:S01]  /*2fd0*/  SHFL.DOWN PT, R118, R71, 0x2, 0x1f ;  /* 0x08401f0047767f89 */ /* 0x000ee200000e0000 */
[----:B0-----:R-:W-:-:S05]  /*2fe0*/  FMUL.FTZ R119, R117, R122 ;  /* 0x0000007a75777220 */ /* 0x001fca0000410000 */
[----:B------:R-:W0:Y:S01]  /*2ff0*/  SHFL.DOWN PT, R120, R119, 0x2, 0x1f ;  /* 0x08401f0077787f89 */ /* 0x000e2200000e0000 */
[----:B-1----:R-:W-:-:S04]  /*3000*/  FADD.FTZ R68, R68, R69 ;  /* 0x0000004544447221 */ /* 0x002fc80000010000 */
[----:B------:R-:W-:Y:S01]  /*3010*/  FFMA.FTZ R117, R117, R121, R68 ;  /* 0x0000007975757223 */ /* 0x000fe20000010044 */
[-C--:B---3--:R-:W-:Y:S02]  /*3020*/  I2FP.F32.S32 R68, R118.reuse ;  /* 0x0000007600447245 */ /* 0x088fe40000201400 */
[----:B------:R-:W-:Y:S02]  /*3030*/  IADD3 R118, PT, PT, R71, R118, RZ ;  /* 0x0000007647767210 */ /* 0x000fe40007ffe0ff */
[----:B------:R-:W1:Y:S02]  /*3040*/  SHFL.DOWN PT, R122, R117, 0x2, 0x1f ;  /* 0x08401f00757a7f89 */ /* 0x000e6400000e0000 */
[----:B------:R-:W-:Y:S02]  /*3050*/  I2FP.F32.S32 R69, R118 ;  /* 0x0000007600457245 */ /* 0x000fe40000201400 */
[----:B------:R-:W3:Y:S01]  /*3060*/  SHFL.DOWN PT, R71, R118, 0x1, 0x1f ;  /* 0x08201f0076477f89 */ /* 0x000ee200000e0000 */
[----:B0-----:R-:W-:Y:S01]  /*3070*/  FMUL.FTZ R123, R120, R68 ;  /* 0x00000044787b7220 */ /* 0x001fe20000410000 */
[----:B------:R-:W-:-:S02]  /*3080*/  FADD.FTZ R121, R119, -R120 ;  /* 0x8000007877797221 */ /* 0x000fc40000010000 */
[----:B------:R-:W0:Y:S01]  /*3090*/  MUFU.RCP R120, R69 ;  /* 0x0000004500787308 */ /* 0x000e220000001000 */
[----:B------:R-:W-:Y:S01]  /*30a0*/  FFMA.FTZ R123, R70, R119, R123 ;  /* 0x00000077467b7223 */ /* 0x000fe2000001007b */
[----:B------:R-:W-:-:S04]  /*30b0*/  FMUL.FTZ R121, R121, R121 ;  /* 0x0000007979797220 */ /* 0x000fc80000410000 */
[----:B------:R-:W-:-:S04]  /*30c0*/  FMUL.FTZ R121, R70, R121 ;  /* 0x0000007946797220 */ /* 0x000fc80000410000 */
[----:B------:R-:W-:Y:S01]  /*30d0*/  FMUL.FTZ R68, R121, R68 ;  /* 0x0000004479447220 */ /* 0x000fe20000410000 */
[----:B-1----:R-:W-:Y:S01]  /*30e0*/  FADD.FTZ R121, R117, R122 ;  /* 0x0000007a75797221 */ /* 0x002fe20000010000 */
[----:B0-----:R-:W-:-:S03]  /*30f0*/  FMUL.FTZ R70, R120, R123 ;  /* 0x0000007b78467220 */ /* 0x001fc60000410000 */
[----:B------:R-:W-:Y:S01]  /*3100*/  FFMA.FTZ R120, R120, R68, R121 ;  /* 0x0000004478787223 */ /* 0x000fe20000010079 */
[-C--:B---3--:R-:W-:Y:S02]  /*3110*/  IADD3 R68, PT, PT, R118, R71.reuse, RZ ;  /* 0x0000004776447210 */ /* 0x088fe40007ffe0ff */
[----:B------:R-:W-:Y:S01]  /*3120*/  I2FP.F32.S32 R71, R71 ;  /* 0x0000004700477245 */ /* 0x000fe20000201400 */
[----:B------:R-:W0:Y:S01]  /*3130*/  SHFL.DOWN PT, R119, R70, 0x1, 0x1f ;  /* 0x08201f0046777f89 */ /* 0x000e2200000e0000 */
[----:B------:R-:W-:-:S03]  /*3140*/  I2FP.F32.S32 R68, R68 ;  /* 0x0000004400447245 */ /* 0x000fc60000201400 */
[----:B------:R-:W1:Y:S03]  /*3150*/  SHFL.DOWN PT, R121, R120, 0x1, 0x1f ;  /* 0x08201f0078797f89 */ /* 0x000e6600000e0000 */
[----:B------:R-:W3:Y:S01]  /*3160*/  MUFU.RCP R68, R68 ;  /* 0x0000004400447308 */ /* 0x000ee20000001000 */
[----:B0-----:R-:W-:Y:S01]  /*3170*/  FADD.FTZ R117, R70, -R119 ;  /* 0x8000007746757221 */ /* 0x001fe20000010000 */
[----:B------:R-:W-:-:S03]  /*3180*/  FMUL.FTZ R122, R119, R71 ;  /* 0x00000047777a7220 */ /* 0x000fc60000410000 */
[----:B------:R-:W-:Y:S01]  /*3190*/  FMUL.FTZ R118, R117, R117 ;  /* 0x0000007575767220 */ /* 0x000fe20000410000 */
[----:B-1----:R-:W-:-:S03]  /*31a0*/  FADD.FTZ R121, R120, R121 ;  /* 0x0000007978797221 */ /* 0x002fc60000010000 */
[C---:B------:R-:W-:Y:S01]  /*31b0*/  FMUL.FTZ R118, R69.reuse, R118 ;  /* 0x0000007645767220 */ /* 0x040fe20000410000 */
[----:B------:R-:W-:Y:S01]  /*31c0*/  FFMA.FTZ R69, R69, R70, R122 ;  /* 0x0000004645457223 */ /* 0x000fe2000001007a */
[----:B--2---:R-:W-:-:S04]  /*31d0*/  IMAD.WIDE.U32 R122, R114, 0x10, R124 ;  /* 0x00000010727a7825 */ /* 0x004fc800078e007c */
[----:B------:R-:W-:Y:S01]  /*31e0*/  FMUL.FTZ R118, R118, R71 ;  /* 0x0000004776767220 */ /* 0x000fe20000410000 */
[----:B---3--:R-:W-:Y:S01]  /*31f0*/  FMUL.FTZ R70, R68, R69 ;  /* 0x0000004544467220 */ /* 0x008fe20000410000 */
[----:B------:R-:W0:Y:S01]  /*3200*/  LDC R71, c[0x0][0x448] ;  /* 0x00011200ff477b82 */ /* 0x000e220000000800 */
[----:B------:R-:W-:-:S04]  /*3210*/  IMAD.WIDE.U32 R114, R115, 0x10, R124 ;  /* 0x0000001073727825 */ /* 0x000fc800078e007c */
[----:B------:R-:W-:Y:S01]  /*3220*/  FFMA.FTZ R118, R68, R118, R121 ;  /* 0x0000007644767223 */ /* 0x000fe20000010079 */
[----:B------:R1:W2:Y:S05]  /*3230*/  SHFL.IDX PT, R119, R70, RZ, 0x1f ;  /* 0x00001fff46777589 */ /* 0x0002aa00000e0000 */
[----:B------:R-:W0:Y:S01]  /*3240*/  SHFL.IDX PT, R118, R118, RZ, 0x1f ;  /* 0x00001fff76767589 */ /* 0x000e2200000e0000 */
[----:B------:R-:W3:Y:S01]  /*3250*/  @!P2 LDC.64 R68, c[0x0][0x3c0] ;  /* 0x0000f000ff44ab82 */ /* 0x000ee20000000a00 */
[----:B-1----:R-:W-:-:S04]  /*3260*/  PRMT R70, R96, 0x7632, R70 ;  /* 0x0000763260467816 */ /* 0x002fc80000000046 */
[----:B------:R-:W-:Y:S01]  /*3270*/  SHF.L.U32 R70, R70, 0x10, RZ ;  /* 0x0000001046467819 */ /* 0x000fe200000006ff */
[----:B--2---:R-:W-:Y:S01]  /*3280*/  FMUL.FTZ R117, R119, R119 ;  /* 0x0000007777757220 */ /* 0x004fe20000410000 */
[----:B0-----:R-:W-:-:S04]  /*3290*/  FFMA.FTZ R71, R118, UR12, R71 ;  /* 0x0000000c76477c23 */ /* 0x001fc80008010047 */
[----:B------:R-:W-:Y:S01]  /*32a0*/  FSEL R120, R117, RZ, P1 ;  /* 0x000000ff75787208 */ /* 0x000fe20000800000 */
[----:B---3--:R-:W-:Y:S01]  /*32b0*/  @!P2 IMAD.WIDE R68, R112, 0x4, R68 ;  /* 0x000000047044a825 */ /* 0x008fe200078e0244 */
[----:B------:R-:W-:Y:S02]  /*32c0*/  PRMT R118, R31, 0x7632, R118 ;  /* 0x000076321f767816 */ /* 0x000fe40000000076 */
[----:B------:R-:W-:Y:S01]  /*32d0*/  SHF.L.U32 R117, R16, 0x10, RZ ;  /* 0x0000001010757819 */ /* 0x000fe200000006ff */
[----:B------:R-:W-:Y:S01]  /*32e0*/  FADD.FTZ R120, R71, R120 ;  /* 0x0000007847787221 */ /* 0x000fe20000010000 */
[----:B------:R0:W-:Y:S01]  /*32f0*/  @!P2 STG.E desc[UR6][R68.64], R119 ;  /* 0x000000774400a986 */ /* 0x0001e2000c101906 */
[----:B------:R-:W-:Y:S02]  /*3300*/  FSEL R71, R119, RZ, !P1 ;  /* 0x000000ff77477208 */ /* 0x000fe40004800000 */
[----:B------:R-:W-:-:S03]  /*3310*/  SHF.L.U32 R118, R118, 0x10, RZ ;  /* 0x0000001076767819 */ /* 0x000fc600000006ff */
[C---:B------:R-:W-:Y:S01]  /*3320*/  FADD.FTZ R79, -R71.reuse, R79 ;  /* 0x0000004f474f7221 */ /* 0x040fe20000010100 */
[C---:B------:R-:W-:Y:S01]  /*3330*/  FADD.FTZ R45, -R71.reuse, R45 ;  /* 0x0000002d472d7221 */ /* 0x040fe20000010100 */
[C---:B------:R-:W-:Y:S01]  /*3340*/  FADD.FTZ R47, -R71.reuse, R47 ;  /* 0x0000002f472f7221 */ /* 0x040fe20000010100 */
[C---:B------:R-:W-:Y:S01]  /*3350*/  FADD.FTZ R49, -R71.reuse, R49 ;  /* 0x0000003147317221 */ /* 0x040fe20000010100 */
[C---:B------:R-:W-:Y:S01]  /*3360*/  FADD.FTZ R51, -R71.reuse, R51 ;  /* 0x0000003347337221 */ /* 0x040fe20000010100 */
[C---:B------:R-:W-:Y:S01]  /*3370*/  FADD.FTZ R53, -R71.reuse, R53 ;  /* 0x0000003547357221 */ /* 0x040fe20000010100 */
[----:B0-----:R0:W1:Y:S01]  /*3380*/  MUFU.RSQ R68, R120 ;  /* 0x0000007800447308 */ /* 0x0010620000001400 */
        /* <DEDUP_REMOVED lines=8> */
[----:B0-----:R-:W-:Y:S01]  /*3410*/  SHF.L.U32 R120, R100, 0x10, RZ ;  /* 0x0000001064787819 */ /* 0x001fe200000006ff */
[C---:B------:R-:W-:Y:S01]  /*3420*/  FADD.FTZ R75, -R71.reuse, R75 ;  /* 0x0000004b474b7221 */ /* 0x040fe20000010100 */
[----:B------:R-:W-:Y:S01]  /*3430*/  FADD.FTZ R77, -R71, R77 ;  /* 0x0000004d474d7221 */ /* 0x000fe20000010100 */
[C---:B-1----:R-:W-:Y:S01]  /*3440*/  FMUL.FTZ R79, R68.reuse, R79 ;  /* 0x0000004f444f7220 */ /* 0x042fe20000410000 */
[C---:B------:R-:W-:Y:S01]  /*3450*/  FMUL.FTZ R45, R68.reuse, R45 ;  /* 0x0000002d442d7220 */ /* 0x040fe20000410000 */
[C---:B------:R-:W-:Y:S01]  /*3460*/  FMUL.FTZ R47, R68.reuse, R47 ;  /* 0x0000002f442f7220 */ /* 0x040fe20000410000 */
[----:B------:R-:W-:Y:S01]  /*3470*/  FMUL.FTZ R49, R68, R49 ;  /* 0x0000003144317220 */ /* 0x000fe20000410000 */
[----:B------:R-:W-:Y:S01]  /*3480*/  FFMA.FTZ R69, R79, R70, R118 ;  /* 0x000000464f457223 */ /* 0x000fe20000010076 */
[----:B------:R-:W-:Y:S01]  /*3490*/  SHF.L.U32 R70, R91, 0x10, RZ ;  /* 0x000000105b467819 */ /* 0x000fe200000006ff */
[----:B------:R-:W-:Y:S01]  /*34a0*/  FADD.FTZ R79, -R71, R44 ;  /* 0x0000002c474f7221 */ /* 0x000fe20000010100 */
[----:B------:R-:W-:Y:S01]  /*34b0*/  SHF.L.U32 R118, R12, 0x10, RZ ;  /* 0x000000100c767819 */ /* 0x000fe200000006ff */
[C---:B------:R-:W-:Y:S01]  /*34c0*/  FMUL.FTZ R57, R68.reuse, R57 ;  /* 0x0000003944397220 */ /* 0x040fe20000410000 */
[C---:B------:R-:W-:Y:S01]  /*34d0*/  FMUL.FTZ R59, R68.reuse, R59 ;  /* 0x0000003b443b7220 */ /* 0x040fe20000410000 */
[----:B------:R-:W-:Y:S01]  /*34e0*/  FMUL.FTZ R44, R68, R79 ;  /* 0x0000004f442c7220 */ /* 0x000fe20000410000 */
[----:B------:R-:W-:-:S02]  /*34f0*/  IMAD.U32 R79, R111, 0x10000, RZ ;  /* 0x000100006f4f7824 */ /* 0x000fc400078e00ff */
[----:B------:R-:W-:Y:S01]  /*3500*/  FFMA.FTZ R70, R45, R70, R118 ;  /* 0x000000462d467223 */ /* 0x000fe20000010076 */
[----:B------:R-:W-:Y:S01]  /*3510*/  FADD.FTZ R45, -R71, R46 ;  /* 0x0000002e472d7221 */ /* 0x000fe20000010100 */
[----:B------:R-:W-:Y:S01]  /*3520*/  SHF.L.U32 R46, R110, 0x10, RZ ;  /* 0x000000106e2e7819 */ /* 0x000fe200000006ff */
[----:B------:R-:W-:Y:S01]  /*3530*/  FFMA.FTZ R44, R44, R79, R117 ;  /* 0x0000004f2c2c7223 */ /* 0x000fe20000010075 */
[----:B------:R-:W-:Y:S01]  /*3540*/  SHF.L.U32 R118, R17, 0x10, RZ ;  /* 0x0000001011767819 */ /* 0x000fe200000006ff */
[----:B------:R-:W-:Y:S01]  /*3550*/  FMUL.FTZ R45, R68, R45 ;  /* 0x0000002d442d7220 */ /* 0x000fe20000410000 */
[----:B------:R-:W-:Y:S01]  /*3560*/  SHF.L.U32 R117, R18, 0x10, RZ ;  /* 0x0000001012757819 */ /* 0x000fe200000006ff */
[C---:B------:R-:W-:Y:S01]  /*3570*/  FMUL.FTZ R65, R68.reuse, R65 ;  /* 0x0000004144417220 */ /* 0x040fe20000410000 */
[----:B------:R-:W-:Y:S01]  /*3580*/  FMUL.FTZ R67, R68, R67 ;  /* 0x0000004344437220 */ /* 0x000fe20000410000 */
[----:B------:R-:W-:Y:S01]  /*3590*/  FFMA.FTZ R45, R45, R46, R118 ;  /* 0x0000002e2d2d7223 */ /* 0x000fe20000010076 */
[----:B------:R-:W-:Y:S01]  /*35a0*/  SHF.L.U32 R46, R92, 0x10, RZ ;  /* 0x000000105c2e7819 */ /* 0x000fe200000006ff */
[----:B------:R-:W-:Y:S01]  /*35b0*/  IMAD.U32 R118, R13, 0x10000, RZ ;  /* 0x000100000d767824 */ /* 0x000fe200078e00ff */
[----:B------:R-:W-:-:S03]  /*35c0*/  F2FP.BF16.F32.PACK_AB R44, R70, R44 ;  /* 0x0000002c462c723e */ /* 0x000fc600000010ff */
[----:B------:R-:W-:Y:S01]  /*35d0*/  FFMA.FTZ R79, R47, R46, R118 ;  /* 0x0000002e2f4f7223 */ /* 0x000fe20000010076 */
[----:B------:R-:W-:Y:S01]  /*35e0*/  FADD.FTZ R47, -R71, R48 ;  /* 0x00000030472f7221 */ /* 0x000fe20000010100 */
[----:B------:R-:W-:Y:S02]  /*35f0*/  SHF.L.U32 R48, R93, 0x10, RZ ;  /* 0x000000105d307819 */ /* 0x000fe400000006ff */
[----:B------:R-:W-:Y:S01]  /*3600*/  SHF.L.U32 R118, R14, 0x10, RZ ;  /* 0x000000100e767819 */ /* 0x000fe200000006ff */
[----:B------:R-:W-:Y:S01]  /*3610*/  FMUL.FTZ R46, R68, R47 ;  /* 0x0000002f442e7220 */ /* 0x000fe20000410000 */
[----:B------:R-:W-:Y:S02]  /*3620*/  SHF.L.U32 R47, R109, 0x10, RZ ;  /* 0x000000106d2f7819 */ /* 0x000fe400000006ff */
[----:B------:R-:W-:Y:S01]  /*3630*/  F2FP.BF16.F32.PACK_AB R45, R79, R45 ;  /* 0x0000002d4f2d723e */ /* 0x000fe200000010ff */
[----:B------:R-:W-:Y:S01]  /*3640*/  FFMA.FTZ R49, R49, R48, R118 ;  /* 0x0000003031317223 */ /* 0x000fe20000010076 */
[----:B------:R-:W-:Y:S01]  /*3650*/  SHF.L.U32 R48, R108, 0x10, RZ ;  /* 0x000000106c307819 */ /* 0x000fe200000006ff */
[----:B------:R-:W-:Y:S01]  /*3660*/  FFMA.FTZ R46, R46, R47, R117 ;  /* 0x0000002f2e2e7223 */ /* 0x000fe20000010075 */
[----:B------:R-:W-:Y:S01]  /*3670*/  FADD.FTZ R47, -R71, R50 ;  /* 0x00000032472f7221 */ /* 0x000fe20000010100 */
[----:B------:R-:W-:Y:S01]  /*3680*/  SHF.L.U32 R50, R19, 0x10, RZ ;  /* 0x0000001013327819 */ /* 0x000fe200000006ff */
[----:B------:R-:W-:Y:S01]  /*3690*/  IMAD.U32 R118, R21, 0x10000, RZ ;  /* 0x0001000015767824 */ /* 0x000fe200078e00ff */
[----:B------:R-:W-:Y:S01]  /*36a0*/  SHF.L.U32 R117, R15, 0x10, RZ ;  /* 0x000000100f757819 */ /* 0x000fe200000006ff */
[----:B------:R-:W-:Y:S01]  /*36b0*/  FMUL.FTZ R47, R68, R47 ;  /* 0x0000002f442f7220 */ /* 0x000fe20000410000 */
[----:B------:R-:W-:-:S03]  /*36c0*/  F2FP.BF16.F32.PACK_AB R46, R49, R46 ;  /* 0x0000002e312e723e */ /* 0x000fc600000010ff */
[----:B------:R-:W-:Y:S01]  /*36d0*/  FFMA.FTZ R47, R47, R48, R50 ;  /* 0x000000302f2f7223 */ /* 0x000fe20000010032 */
[----:B------:R-:W-:Y:S01]  /*36e0*/  FMUL.FTZ R50, R68, R51 ;  /* 0x0000003344327220 */ /* 0x000fe20000410000 */
[----:B------:R-:W-:-:S04]  /*36f0*/  IMAD.U32 R51, R94, 0x10000, RZ ;  /* 0x000100005e337824 */ /* 0x000fc800078e00ff */
[----:B------:R-:W-:Y:S01]  /*3700*/  FFMA.FTZ R50, R50, R51, R117 ;  /* 0x0000003332327223 */ /* 0x000fe20000010075 */
[----:B------:R-:W-:Y:S01]  /*3710*/  FADD.FTZ R51, -R71, R52 ;  /* 0x0000003447337221 */ /* 0x000fe20000010100 */
[----:B------:R-:W-:Y:S01]  /*3720*/  SHF.L.U32 R117, R20, 0x10, RZ ;  /* 0x0000001014757819 */ /* 0x000fe200000006ff */
[----:B------:R-:W-:Y:S01]  /*3730*/  FMUL.FTZ R52, R68, R53 ;  /* 0x0000003544347220 */ /* 0x000fe20000410000 */
[----:B------:R-:W-:Y:S01]  /*3740*/  SHF.L.U32 R53, R8, 0x10, RZ ;  /* 0x0000001008357819 */ /* 0x000fe200000006ff */
[----:B------:R-:W-:Y:S01]  /*3750*/  FMUL.FTZ R48, R68, R51 ;  /* 0x0000003344307220 */ /* 0x000fe20000410000 */
[----:B------:R-:W-:Y:S02]  /*3760*/  SHF.L.U32 R51, R107, 0x10, RZ ;  /* 0x000000106b337819 */ /* 0x000fe400000006ff */
[----:B------:R-:W-:-:S03]  /*3770*/  F2FP.BF16.F32.PACK_AB R47, R50, R47 ;  /* 0x0000002f322f723e */ /* 0x000fc600000010ff */
[----:B------:R-:W-:Y:S01]  /*3780*/  FFMA.FTZ R48, R48, R51, R117 ;  /* 0x0000003330307223 */ /* 0x000fe20000010075 */
[----:B------:R-:W-:-:S05]  /*3790*/  SHF.L.U32 R51, R87, 0x10, RZ ;  /* 0x0000001057337819 */ /* 0x000fca00000006ff */
[----:B------:R-:W-:Y:S01]  /*37a0*/  FFMA.FTZ R52, R52, R51, R53 ;  /* 0x0000003334347223 */ /* 0x000fe20000010035 */
[----:B------:R-:W-:Y:S01]  /*37b0*/  FADD.FTZ R51, -R71, R54 ;  /* 0x0000003647337221 */ /* 0x000fe20000010100 */
[----:B------:R-:W-:-:S03]  /*37c0*/  SHF.L.U32 R54, R106, 0x10, RZ ;  /* 0x000000106a367819 */ /* 0x000fc600000006ff */
[----:B------:R-:W-:Y:S01]  /*37d0*/  FMUL.FTZ R51, R68, R51 ;  /* 0x0000003344337220 */ /* 0x000fe20000410000 */
[----:B------:R-:W-:-:S03]  /*37e0*/  F2FP.BF16.F32.PACK_AB R48, R52, R48 ;  /* 0x000000303430723e */ /* 0x000fc600000010ff */
[----:B------:R-:W-:Y:S01]  /*37f0*/  FFMA.FTZ R53, R51, R54, R118 ;  /* 0x0000003633357223 */ /* 0x000fe20000010076 */
[----:B------:R-:W-:Y:S01]  /*3800*/  FMUL.FTZ R54, R68, R55 ;  /* 0x0000003744367220 */ /* 0x000fe20000410000 */
[----:B------:R-:W-:Y:S02]  /*3810*/  SHF.L.U32 R51, R88, 0x10, RZ ;  /* 0x0000001058337819 */ /* 0x000fe400000006ff */
[----:B------:R-:W-:Y:S02]  /*3820*/  SHF.L.U32 R55, R9, 0x10, RZ ;  /* 0x0000001009377819 */ /* 0x000fe400000006ff */
[----:B------:R-:W-:-:S03]  /*3830*/  SHF.L.U32 R118, R22, 0x10, RZ ;  /* 0x0000001016767819 */ /* 0x000fc600000006ff */
[----:B------:R-:W-:Y:S01]  /*3840*/  FFMA.FTZ R54, R54, R51, R55 ;  /* 0x0000003336367223 */ /* 0x000fe20000010037 */
[----:B------:R-:W-:Y:S01]  /*3850*/  FADD.FTZ R51, -R71, R56 ;  /* 0x0000003847337221 */ /* 0x000fe20000010100 */
[----:B------:R-:W-:-:S03]  /*3860*/  SHF.L.U32 R56, R105, 0x10, RZ ;  /* 0x0000001069387819 */ /* 0x000fc600000006ff */
[----:B------:R-:W-:Y:S01]  /*3870*/  FMUL.FTZ R51, R68, R51 ;  /* 0x0000003344337220 */ /* 0x000fe20000410000 */
[----:B------:R-:W-:-:S03]  /*3880*/  F2FP.BF16.F32.PACK_AB R49, R54, R53 ;  /* 0x000000353631723e */ /* 0x000fc600000010ff */
[----:B------:R-:W-:Y:S01]  /*3890*/  FFMA.FTZ R55, R51, R56, R118 ;  /* 0x0000003833377223 */ /* 0x000fe20000010076 */
[----:B------:R-:W-:Y:S01]  /*38a0*/  SHF.L.U32 R56, R89, 0x10, RZ ;  /* 0x0000001059387819 */ /* 0x000fe200000006ff */
[----:B------:R-:W-:Y:S01]  /*38b0*/  FADD.FTZ R51, -R71, R58 ;  /* 0x0000003a47337221 */ /* 0x000fe20000010100 */
[----:B------:R-:W-:Y:S02]  /*38c0*/  SHF.L.U32 R118, R10, 0x10, RZ ;  /* 0x000000100a767819 */ /* 0x000fe400000006ff */
[----:B------:R-:W-:Y:S01]  /*38d0*/  SHF.L.U32 R58, R23, 0x10, RZ ;  /* 0x00000010173a7819 */ /* 0x000fe200000006ff */
[----:B------:R-:W-:Y:S02]  /*38e0*/  FMUL.FTZ R51, R68, R51 ;  /* 0x0000003344337220 */ /* 0x000fe40000410000 */
[----:B------:R-:W-:Y:S01]  /*38f0*/  FFMA.FTZ R117, R57, R56, R118 ;  /* 0x0000003839757223 */ /* 0x000fe20000010076 */
[----:B------:R-:W-:Y:S02]  /*3900*/  IMAD.U32 R56, R104, 0x10000, RZ ;  /* 0x0001000068387824 */ /* 0x000fe400078e00ff */
[----:B------:R-:W-:Y:S01]  /*3910*/  FADD.FTZ R57, -R71, R60 ;  /* 0x0000003c47397221 */ /* 0x000fe20000010100 */
[----:B------:R-:W-:-:S02]  /*3920*/  IMAD.U32 R60, R4, 0x10000, RZ ;  /* 0x00010000043c7824 */ /* 0x000fc400078e00ff */
[----:B------:R-:W-:Y:S01]  /*3930*/  FFMA.FTZ R51, R51, R56, R58 ;  /* 0x0000003833337223 */ /* 0x000fe2000001003a */
[----:B------:R-:W-:Y:S01]  /*3940*/  SHF.L.U32 R56, R90, 0x10, RZ ;  /* 0x000000105a387819 */ /* 0x000fe200000006ff */
[----:B------:R-:W-:Y:S01]  /*3950*/  IMAD.U32 R118, R85, 0x10000, RZ ;  /* 0x0001000055767824 */ /* 0x000fe200078e00ff */
[----:B------:R-:W-:Y:S02]  /*3960*/  SHF.L.U32 R58, R11, 0x10, RZ ;  /* 0x000000100b3a7819 */ /* 0x000fe400000006ff */
[----:B------:R-:W-:-:S03]  /*3970*/  F2FP.BF16.F32.PACK_AB R50, R117, R55 ;  /* 0x000000377532723e */ /* 0x000fc600000010ff */
[----:B------:R-:W-:Y:S01]  /*3980*/  FFMA.FTZ R119, R59, R56, R58 ;  /* 0x000000383b777223 */ /* 0x000fe2000001003a */
[----:B------:R-:W-:Y:S01]  /*3990*/  FMUL.FTZ R56, R68, R57 ;  /* 0x0000003944387220 */ /* 0x000fe20000410000 */
[----:B------:R-:W-:Y:S02]  /*39a0*/  SHF.L.U32 R57, R103, 0x10, RZ ;  /* 0x0000001067397819 */ /* 0x000fe400000006ff */
[----:B------:R-:W-:Y:S02]  /*39b0*/  SHF.L.U32 R59, R24, 0x10, RZ ;  /* 0x00000010183b7819 */ /* 0x000fe400000006ff */
[----:B------:R-:W-:Y:S02]  /*39c0*/  SHF.L.U32 R58, R83, 0x10, RZ ;  /* 0x00000010533a7819 */ /* 0x000fe400000006ff */
[----:B------:R-:W-:Y:S01]  /*39d0*/  F2FP.BF16.F32.PACK_AB R51, R119, R51 ;  /* 0x000000337733723e */ /* 0x000fe200000010ff */
[----:B------:R-:W-:Y:S01]  /*39e0*/  FFMA.FTZ R56, R56, R57, R59 ;  /* 0x0000003938387223 */ /* 0x000fe2000001003b */
[----:B------:R-:W-:Y:S01]  /*39f0*/  FMUL.FTZ R57, R68, R61 ;  /* 0x0000003d44397220 */ /* 0x000fe20000410000 */
[----:B------:R-:W-:Y:S01]  /*3a00*/  FADD.FTZ R59, -R71, R62 ;  /* 0x0000003e473b7221 */ /* 0x000fe20000010100 */
[----:B------:R-:W-:-:S02]  /*3a10*/  SHF.L.U32 R61, R25, 0x10, RZ ;  /* 0x00000010193d7819 */ /* 0x000fc400000006ff */
[----:B------:R-:W-:Y:S01]  /*3a20*/  FFMA.FTZ R57, R57, R58, R60 ;  /* 0x0000003a39397223 */ /* 0x000fe2000001003c */
[----:B------:R-:W-:Y:S01]  /*3a30*/  FMUL.FTZ R58, R68, R59 ;  /* 0x0000003b443a7220 */ /* 0x000fe20000410000 */
[----:B------:R-:W-:Y:S02]  /*3a40*/  SHF.L.U32 R59, R102, 0x10, RZ ;  /* 0x00000010663b7819 */ /* 0x000fe400000006ff */
[----:B------:R-:W-:Y:S02]  /*3a50*/  SHF.L.U32 R60, R84, 0x10, RZ ;  /* 0x00000010543c7819 */ /* 0x000fe400000006ff */
[----:B------:R-:W-:Y:S01]  /*3a60*/  SHF.L.U32 R62, R5, 0x10, RZ ;  /* 0x00000010053e7819 */ /* 0x000fe200000006ff */
[----:B------:R-:W-:Y:S01]  /*3a70*/  FFMA.FTZ R58, R58, R59, R61 ;  /* 0x0000003b3a3a7223 */ /* 0x000fe2000001003d */
[C---:B------:R-:W-:Y:S01]  /*3a80*/  FMUL.FTZ R59, R68.reuse, R63 ;  /* 0x0000003f443b7220 */ /* 0x040fe20000410000 */
[----:B------:R-:W-:Y:S01]  /*3a90*/  FADD.FTZ R61, -R71, R64 ;  /* 0x00000040473d7221 */ /* 0x000fe20000010100 */
[----:B------:R-:W-:Y:S01]  /*3aa0*/  SHF.L.U32 R64, R101, 0x10, RZ ;  /* 0x0000001065407819 */ /* 0x000fe200000006ff */
[----:B------:R-:W-:Y:S01]  /*3ab0*/  FMUL.FTZ R63, R68, R73 ;  /* 0x00000049443f7220 */ /* 0x000fe20000410000 */
[----:B------:R-:W-:Y:S01]  /*3ac0*/  FFMA.FTZ R59, R59, R60, R62 ;  /* 0x0000003c3b3b7223 */ /* 0x000fe2000001003e */
[----:B------:R-:W-:Y:S01]  /*3ad0*/  SHF.L.U32 R60, R26, 0x10, RZ ;  /* 0x000000101a3c7819 */ /* 0x000fe200000006ff */
[----:B------:R-:W-:Y:S01]  /*3ae0*/  FMUL.FTZ R61, R68, R61 ;  /* 0x0000003d443d7220 */ /* 0x000fe20000410000 */
[----:B------:R-:W-:-:S02]  /*3af0*/  SHF.L.U32 R62, R7, 0x10, RZ ;  /* 0x00000010073e7819 */ /* 0x000fc400000006ff */
[----:B------:R-:W-:Y:S01]  /*3b00*/  F2FP.BF16.F32.PACK_AB R53, R59, R58 ;  /* 0x0000003a3b35723e */ /* 0x000fe200000010ff */
[----:B------:R-:W-:Y:S01]  /*3b10*/  FFMA.FTZ R64, R61, R64, R60 ;  /* 0x000000403d407223 */ /* 0x000fe2000001003c */
[----:B------:R-:W-:Y:S01]  /*3b20*/  SHF.L.U32 R60, R6, 0x10, RZ ;  /* 0x00000010063c7819 */ /* 0x000fe200000006ff */
[----:B------:R-:W-:Y:S01]  /*3b30*/  FADD.FTZ R61, -R71, R66 ;  /* 0x00000042473d7221 */ /* 0x000fe20000010100 */
[----:B------:R-:W-:Y:S02]  /*3b40*/  SHF.L.U32 R66, R0, 0x10, RZ ;  /* 0x0000001000427819 */ /* 0x000fe400000006ff */
[----:B------:R-:W-:Y:S01]  /*3b50*/  F2FP.BF16.F32.PACK_AB R52, R57, R56 ;  /* 0x000000383934723e */ /* 0x000fe200000010ff */
[----:B------:R-:W-:Y:S01]  /*3b60*/  FFMA.FTZ R118, R65, R118, R60 ;  /* 0x0000007641767223 */ /* 0x000fe2000001003c */
[----:B------:R-:W-:Y:S01]  /*3b70*/  SHF.L.U32 R60, R27, 0x10, RZ ;  /* 0x000000101b3c7819 */ /* 0x000fe200000006ff */
[----:B------:R-:W-:-:S03]  /*3b80*/  FMUL.FTZ R61, R68, R61 ;  /* 0x0000003d443d7220 */ /* 0x000fc60000410000 */
[----:B------:R-:W-:Y:S01]  /*3b90*/  F2FP.BF16.F32.PACK_AB R54, R118, R64 ;  /* 0x000000407636723e */ /* 0x000fe200000010ff */
[----:B------:R-:W-:Y:S01]  /*3ba0*/  FFMA.FTZ R120, R61, R120, R60 ;  /* 0x000000783d787223 */ /* 0x000fe2000001003c */
[----:B------:R-:W-:Y:S01]  /*3bb0*/  SHF.L.U32 R60, R86, 0x10, RZ ;  /* 0x00000010563c7819 */ /* 0x000fe200000006ff */
[----:B------:R-:W-:Y:S01]  /*3bc0*/  FADD.FTZ R61, -R71, R72 ;  /* 0x00000048473d7221 */ /* 0x000fe20000010100 */
[----:B------:R-:W-:-:S03]  /*3bd0*/  SHF.L.U32 R72, R30, 0x10, RZ ;  /* 0x000000101e487819 */ /* 0x000fc600000006ff */
[----:B------:R-:W-:Y:S01]  /*3be0*/  FFMA.FTZ R121, R67, R60, R62 ;  /* 0x0000003c43797223 */ /* 0x000fe2000001003e */
[----:B------:R-:W-:Y:S01]  /*3bf0*/  SHF.L.U32 R62, R99, 0x10, RZ ;  /* 0x00000010633e7819 */ /* 0x000fe200000006ff */
[----:B------:R-:W-:Y:S01]  /*3c00*/  FMUL.FTZ R61, R68, R61 ;  /* 0x0000003d443d7220 */ /* 0x000fe20000410000 */
[----:B------:R-:W-:Y:S01]  /*3c10*/  IMAD.U32 R60, R28, 0x10000, RZ ;  /* 0x000100001c3c7824 */ /* 0x000fe200078e00ff */
[----:B------:R-:W-:Y:S02]  /*3c20*/  SHF.L.U32 R67, R2, 0x10, RZ ;  /* 0x0000001002437819 */ /* 0x000fe400000006ff */
[----:B------:R-:W-:Y:S01]  /*3c30*/  F2FP.BF16.F32.PACK_AB R55, R121, R120 ;  /* 0x000000787937723e */ /* 0x000fe200000010ff */
[----:B------:R-:W-:Y:S01]  /*3c40*/  FFMA.FTZ R62, R61, R62, R60 ;  /* 0x0000003e3d3e7223 */ /* 0x000fe2000001003c */
[----:B------:R-:W-:Y:S01]  /*3c50*/  SHF.L.U32 R60, R80, 0x10, RZ ;  /* 0x00000010503c7819 */ /* 0x000fe200000006ff */
[----:B------:R-:W-:-:S04]  /*3c60*/  FADD.FTZ R61, -R71, R74 ;  /* 0x0000004a473d7221 */ /* 0x000fc80000010100 */
[----:B------:R-:W-:Y:S01]  /*3c70*/  FFMA.FTZ R63, R63, R60, R66 ;  /* 0x0000003c3f3f7223 */ /* 0x000fe20000010042 */
[----:B------:R-:W-:Y:S01]  /*3c80*/  SHF.L.U32 R60, R98, 0x10, RZ ;  /* 0x00000010623c7819 */ /* 0x000fe200000006ff */
[----:B------:R-:W-:Y:S01]  /*3c90*/  FMUL.FTZ R61, R68, R61 ;  /* 0x0000003d443d7220 */ /* 0x000fe20000410000 */
[----:B------:R-:W-:Y:S02]  /*3ca0*/  SHF.L.U32 R66, R29, 0x10, RZ ;  /* 0x000000101d427819 */ /* 0x000fe400000006ff */
[----:B------:R-:W-:-:S03]  /*3cb0*/  F2FP.BF16.F32.PACK_AB R56, R63, R62 ;  /* 0x0000003e3f38723e */ /* 0x000fc600000010ff */
[----:B------:R-:W-:Y:S01]  /*3cc0*/  FFMA.FTZ R65, R61, R60, R66 ;  /* 0x0000003c3d417223 */ /* 0x000fe20000010042 */
[----:B------:R-:W-:Y:S01]  /*3cd0*/  SHF.L.U32 R61, R81, 0x10, RZ ;  /* 0x00000010513d7819 */ /* 0x000fe200000006ff */
[----:B------:R-:W-:Y:S01]  /*3ce0*/  FMUL.FTZ R66, R68, R75 ;  /* 0x0000004b44427220 */ /* 0x000fe20000410000 */
[----:B------:R-:W-:Y:S02]  /*3cf0*/  IMAD.U32 R60, R97, 0x10000, RZ ;  /* 0x00010000613c7824 */ /* 0x000fe400078e00ff */
[----:B------:R-:W-:-:S04]  /*3d00*/  IMAD.WIDE.U32 R74, R113, 0x10, R124 ;  /* 0x00000010714a7825 */ /* 0x000fc800078e007c */
[----:B------:R-:W-:Y:S01]  /*3d10*/  FFMA.FTZ R66, R66, R61, R67 ;  /* 0x0000003d42427223 */ /* 0x000fe20000010043 */
[----:B------:R-:W-:Y:S01]  /*3d20*/  FADD.FTZ R61, -R71, R76 ;  /* 0x0000004c473d7221 */ /* 0x000fe20000010100 */
[----:B------:R-:W-:-:S04]  /*3d30*/  IMAD.WIDE.U32 R124, R116, 0x10, R124 ;  /* 0x00000010747c7825 */ /* 0x000fc800078e007c */
[----:B------:R-:W-:Y:S01]  /*3d40*/  FMUL.FTZ R61, R68, R61 ;  /* 0x0000003d443d7220 */ /* 0x000fe20000410000 */
[----:B------:R-:W-:-:S03]  /*3d50*/  F2FP.BF16.F32.PACK_AB R57, R66, R65 ;  /* 0x000000414239723e */ /* 0x000fc600000010ff */
[----:B------:R-:W-:Y:S01]  /*3d60*/  FFMA.FTZ R67, R61, R60, R72 ;  /* 0x0000003c3d437223 */ /* 0x000fe20000010048 */
[----:B------:R-:W-:Y:S01]  /*3d70*/  FADD.FTZ R61, -R71, R78 ;  /* 0x0000004e473d7221 */ /* 0x000fe20000010100 */
[----:B------:R-:W-:Y:S01]  /*3d80*/  SHF.L.U32 R60, R82, 0x10, RZ ;  /* 0x00000010523c7819 */ /* 0x000fe200000006ff */
[C---:B------:R-:W-:Y:S01]  /*3d90*/  FMUL.FTZ R71, R68.reuse, R77 ;  /* 0x0000004d44477220 */ /* 0x040fe20000410000 */
[----:B------:R-:W-:Y:S01]  /*3da0*/  SHF.L.U32 R72, R3, 0x10, RZ ;  /* 0x0000001003487819 */ /* 0x000fe200000006ff */
[----:B------:R-:W0:Y:S01]  /*3db0*/  @!P2 LDC.64 R76, c[0x0][0x3c8] ;  /* 0x0000f200ff4cab82 */ /* 0x000e220000000a00 */
[----:B------:R-:W-:-:S03]  /*3dc0*/  FMUL.FTZ R61, R68, R61 ;  /* 0x0000003d443d7220 */ /* 0x000fc60000410000 */
[----:B------:R-:W-:Y:S01]  /*3dd0*/  FFMA.FTZ R71, R71, R60, R72 ;  /* 0x0000003c47477223 */ /* 0x000fe20000010048 */
[----:B------:R-:W-:Y:S02]  /*3de0*/  SHF.L.U32 R72, R96, 0x10, RZ ;  /* 0x0000001060487819 */ /* 0x000fe400000006ff */
[----:B------:R-:W-:Y:S02]  /*3df0*/  SHF.L.U32 R60, R31, 0x10, RZ ;  /* 0x000000101f3c7819 */ /* 0x000fe400000006ff */
[----:B------:R-:W-:-:S03]  /*3e00*/  F2FP.BF16.F32.PACK_AB R58, R71, R67 ;  /* 0x00000043473a723e */ /* 0x000fc600000010ff */
[----:B------:R-:W-:Y:S02]  /*3e10*/  FFMA.FTZ R72, R61, R72, R60 ;  /* 0x000000483d487223 */ /* 0x000fe4000001003c */
[----:B------:R-:W1:Y:S03]  /*3e20*/  LDC.64 R60, c[0x0][0x380] ;  /* 0x0000e000ff3c7b82 */ /* 0x000e660000000a00 */
[----:B------:R-:W-:Y:S01]  /*3e30*/  F2FP.BF16.F32.PACK_AB R59, R69, R72 ;  /* 0x00000048453b723e */ /* 0x000fe200000010ff */
[----:B0-----:R-:W-:-:S05]  /*3e40*/  @!P2 IMAD.WIDE R76, R112, 0x4, R76 ;  /* 0x00000004704ca825 */ /* 0x001fca00078e024c */
[----:B------:R0:W-:Y:S04]  /*3e50*/  @!P2 STG.E desc[UR6][R76.64], R68 ;  /* 0x000000444c00a986 */ /* 0x0001e8000c101906 */
[----:B------:R0:W-:Y:S04]  /*3e60*/  STG.E.128 desc[UR6][R74.64], R44 ;  /* 0x0000002c4a007986 */ /* 0x0001e8000c101d06 */
[----:B------:R0:W-:Y:S01]  /*3e70*/  STG.E.128 desc[UR6][R122.64], R48 ;  /* 0x000000307a007986 */ /* 0x0001e2000c101d06 */
[----:B-1----:R-:W-:-:S03]  /*3e80*/  IADD3 R112, PT, PT, R112, R60, RZ ;  /* 0x0000003c70707210 */ /* 0x002fc60007ffe0ff */
[----:B------:R0:W-:Y:S01]  /*3e90*/  STG.E.128 desc[UR6][R114.64], R52 ;  /* 0x0000003472007986 */ /* 0x0001e2000c101d06 */
[----:B------:R-:W-:-:S03]  /*3ea0*/  ISETP.GE.AND P1, PT, R112, R61, PT ;  /* 0x0000003d7000720c */ /* 0x000fc60003f26270 */
[----:B------:R0:W-:Y:S10]  /*3eb0*/  STG.E.128 desc[UR6][R124.64], R56 ;  /* 0x000000387c007986 */ /* 0x0001f4000c101d06 */
[----:B------:R-:W-:Y:S05]  /*3ec0*/  @!P1 BRA `(.L_x_5456) ;  /* 0xffffffc400e49947 */ /* 0x000fea000383ffff */
[----:B------:R-:W-:Y:S05]  /*3ed0*/  EXIT ;  /* 0x000000000000794d */ /* 0x000fea0003800000 */
.L_x_5457:
        /* <DEDUP_REMOVED lines=10> */
.L_x_18031:


//--------------------- .text._ZN10layer_norm31ln_parallel_residual_fwd_kernelINS_13Kernel_traitsI13__nv_bfloat16S2_fS2_fjLj8192ELj1ELj1ELj8ELj16ENS_18Kernel_traits_baseILj8192ES2_S2_fS2_fjLj256EEEEELb1ELb0ELb0EEEvNS_9FwdParamsE --------------------------
	.section	.text._ZN10layer_norm31ln_parallel_residual_fwd_kernelINS_13Kernel_traitsI13__nv_bfloat16S2_fS2_fjLj8192ELj1ELj1ELj8ELj16ENS_18Kernel_traits_baseILj8192ES2_S2_fS2_fjLj256EEEEELb1ELb0ELb0EEEvNS_9FwdParamsE,"ax",@progbits
	.align	128
        .global         _ZN10layer_norm31ln_parallel_residual_fwd_kernelINS_13Kernel_traitsI13__nv_bfloat16S2_fS2_fjLj8192ELj1ELj1ELj8ELj16ENS_18Kernel_traits_baseILj8192ES2_S2_fS2_fjLj256EEEEELb1ELb0ELb0EEEvNS_9FwdParamsE
        .type           _ZN10layer_norm31ln_parallel_residual_fwd_kernelINS_13Kernel_traitsI13__nv_bfloat16S2_fS2_fjLj8192ELj1ELj1ELj8ELj16ENS_18Kernel_traits_baseILj8192ES2_S2_fS2_fjLj256EEEEELb1ELb0ELb0EEEvNS_9FwdParamsE,@function
        .size           _ZN10layer_norm31ln_parallel_residual_fwd_kernelINS_13Kernel_traitsI13__nv_bfloat16S2_fS2_fjLj8192ELj1ELj1ELj8ELj16ENS_18Kernel_traits_baseILj8192ES2_S2_fS2_fjLj256EEEEELb1ELb0ELb0EEEvNS_9FwdParamsE,(.L_x_18032 - _ZN10layer_norm31ln_parallel_residual_fwd_kernelINS_13Kernel_traitsI13__nv_bfloat16S2_fS2_fjLj8192ELj1ELj1ELj8ELj16ENS_18Kernel_traits_baseILj8192ES2_S2_fS2_fjLj256EEEEELb1ELb0ELb0EEEvNS_9FwdParamsE)
        .other          _ZN10layer_norm31ln_parallel_residual_fwd_kernelINS_13Kernel_traitsI13__nv_bfloat16S2_fS2_fjLj8192ELj1ELj1ELj8ELj16ENS_18Kernel_traits_baseILj8192ES2_S2_fS2_fjLj256EEEEELb1ELb0ELb0EEEvNS_9FwdParamsE,@"STO_CUDA_ENTRY STV_DEFAULT"
_ZN10layer_norm31ln_parallel_residual_fwd_kernelINS_13Kernel_traitsI13__nv_bfloat16S2_fS2_fjLj8192ELj1ELj1ELj8ELj16ENS_18Kernel_traits_baseILj8192ES2_S2_fS2_fjLj256EEEEELb1ELb0ELb0EEEvNS_9FwdParamsE:
.text._ZN10layer_norm31ln_parallel_residual_fwd_kernelINS_13Kernel_traitsI13__nv_bfloat16S2_fS2_fjLj8192ELj1ELj1ELj8ELj16ENS_18Kernel_traits_baseILj8192ES2_S2_fS2_fjLj256EEEEELb1ELb0ELb0EEEvNS_9FwdParamsE:
        /* <DEDUP_REMOVED lines=19> */
[----:B----4-:R-:W-:Y:S02]  /*0130*/  LOP3.LUT R9, R0, 0xe0, RZ, 0xc0, !PT ;  /* 0x000000e000097812 */ /* 0x010fe400078ec0ff */
[----:B-----5:R-:W-:-:S04]  /*0140*/  SHF.R.S32.HI R8, RZ, 0x1f, R11 ;  /* 0x0000001fff087819 */ /* 0x020fc8000001140b */
[----:B------:R-:W-:Y:S02]  /*0150*/  LEA.HI R8, R8, R11, RZ, 0x3 ;  /* 0x0000000b08087211 */ /* 0x000fe400078f18ff */
[----:B--2---:R-:W-:Y:S02]  /*0160*/  @P0 R2UR UR7, R3 ;  /* 0x00000000030702ca */ /* 0x004fe400000e0000 */
[----:B------:R-:W0:Y:S01]  /*0170*/  LDC R3, c[0x0][0x360] ;  /* 0x0000d800ff037b82 */ /* 0x000e220000000800 */
[----:B------:R-:W-:Y:S02]  /*0180*/  @P0 R2UR UR6, R2 ;  /* 0x00000000020602ca */ /* 0x000fe400000e0000 */
[----:B---3--:R-:W-:Y:S02]  /*0190*/  @P0 IADD3 R12, P1, PT, R4, R7, RZ ;  /* 0x00000007040c0210 */ /* 0x008fe40007f3e0ff */
[----:B------:R-:W-:Y:S02]  /*01a0*/  LOP3.LUT R2, R9, 0x1f, R0, 0xf8, !PT ;  /* 0x0000001f09027812 */ /* 0x000fe400078ef800 */
[----:B------:R-:W-:Y:S01]  /*01b0*/  LOP3.LUT R4, R0, 0x1f, RZ, 0xc0, !PT ;  /* 0x0000001f00047812 */ /* 0x000fe200078ec0ff */
[----:B------:R-:W-:Y:S01]  /*01c0*/  @P0 IMAD.X R13, RZ, RZ, R5, P1 ;  /* 0x000000ffff0d0224 */ /* 0x000fe200008e0605 */
[----:B------:R-:W-:-:S02]  /*01d0*/  LOP3.LUT R5, R2, 0xff, RZ, 0x3c, !PT ;  /* 0x000000ff02057812 */ /* 0x000fc400078e3cff */
[----:B------:R-:W-:Y:S02]  /*01e0*/  UIADD3 UR20, UPT, UPT, UR7, -0x4498517b, URZ ;  /* 0xbb67ae8507147890 */ /* 0x000fe4000fffe0ff */
[----:B------:R-:W-:Y:S01]  /*01f0*/  LEA.HI.SX32 R5, R8, R5, 0x1d ;  /* 0x0000000508057211 */ /* 0x000fe200078feaff */
[----:B------:R-:W-:Y:S01]  /*0200*/  UIADD3 UR17, UPT, UPT, UR6, -0x61c88647, URZ ;  /* 0x9e3779b906117890 */ /* 0x000fe2000fffe0ff */
[--C-:B------:R-:W-:Y:S01]  /*0210*/  SHF.R.U64 R6, R12, 0x2, R13.reuse ;  /* 0x000000020c067819 */ /* 0x100fe2000000120d */
[----:B------:R-:W-:Y:S01]  /*0220*/  UIADD3 UR21, UPT, UPT, UR6, 0x3c6ef372, URZ ;  /* 0x3c6ef37206157890 */ /* 0x000fe2000fffe0ff */
[----:B------:R-:W-:Y:S01]  /*0230*/  SHF.R.U32.HI R7, RZ, 0x2, R13 ;  /* 0x00000002ff077819 */ /* 0x000fe2000001160d */
[----:B------:R-:W-:Y:S02]  /*0240*/  UIADD3 UR22, UPT, UPT, UR7, 0x76cf5d0a, URZ ;  /* 0x76cf5d0a07167890 */ /* 0x000fe4000fffe0ff */
[----:B------:R-:W-:Y:S02]  /*0250*/  UIADD3 UR23, UPT, UPT, UR6, -0x255992d5, URZ ;  /* 0xdaa66d2b06177890 */ /* 0x000fe4000fffe0ff */
[----:B------:R-:W-:Y:S01]  /*0260*/  UIADD3 UR24, UPT, UPT, UR7, 0x32370b8f, URZ ;  /* 0x32370b8f07187890 */ /* 0x000fe2000fffe0ff */
[----:B0-----:R-:W-:Y:S01]  /*0270*/  IMAD R3, R3, UR10, R0 ;  /* 0x0000000a03037c24 */ /* 0x001fe2000f8e0200 */
[----:B------:R-:W-:-:S02]  /*0280*/  UIADD3 UR25, UPT, UPT, UR6, 0x78dde6e4, URZ ;  /* 0x78dde6e406197890 */ /* 0x000fc4000fffe0ff */
[----:B------:R-:W-:Y:S02]  /*0290*/  UIADD3 UR26, UPT, UPT, UR7, -0x126145ec, URZ ;  /* 0xed9eba14071a7890 */ /* 0x000fe4000fffe0ff */
[----:B------:R-:W-:Y:S02]  /*02a0*/  UIADD3 UR27, UPT, UPT, UR6, 0x1715609d, URZ ;  /* 0x1715609d061b7890 */ /* 0x000fe4000fffe0ff */
[----:B------:R-:W-:Y:S02]  /*02b0*/  UIADD3 UR28, UPT, UPT, UR7, -0x56f99767, URZ ;  /* 0xa9066899071c7890 */ /* 0x000fe4000fffe0ff */
[----:B------:R-:W-:Y:S02]  /*02c0*/  UIADD3 UR29, UPT, UPT, UR6, -0x4ab325aa, URZ ;  /* 0xb54cda56061d7890 */ /* 0x000fe4000fffe0ff */
[----:B------:R-:W-:Y:S02]  /*02d0*/  UIADD3 UR30, UPT, UPT, UR7, 0x646e171e, URZ ;  /* 0x646e171e071e7890 */ /* 0x000fe4000fffe0ff */
[----:B------:R-:W-:-:S02]  /*02e0*/  UIADD3 UR31, UPT, UPT, UR6, 0x5384540f, URZ ;  /* 0x5384540f061f7890 */ /* 0x000fc4000fffe0ff */
        /* <DEDUP_REMOVED lines=75> */
.L_x_5460:
        /* <DEDUP_REMOVED lines=63> */
.L_x_5459:
        /* <DEDUP_REMOVED lines=62> */
.L_x_5462:
        /* <DEDUP_REMOVED lines=55> */
.L_x_5461:
[----:B------:R-:W-:Y:S05]  /*12e0*/  BSYNC.RECONVERGENT B0 ;  /* 0x0000000000007941 */ /* 0x000fea0003800200 */
.L_x_5458:
[----:B------:R-:W0:Y:S02]  /*12f0*/  LDCU UR4, c[0x0][0x384] ;  /* 0x00007080ff0477ac */ /* 0x000e240008000800 */
[----:B0-----:R-:W-:-:S06]  /*1300*/  UISETP.GE.AND UP0, UPT, UR10, UR4, UPT ;  /* 0x000000040a00728c */ /* 0x001fcc000bf06270 */
[----:B------:R-:W-:-:S13]  /*1310*/  PLOP3.LUT P1, PT, PT, PT, UP0, 0x80, 0x8 ;  /* 0x000000000008781c */ /* 0x000fda0003f2f008 */
[----:B------:R-:W-:Y:S05]  /*1320*/  @P1 EXIT ;  /* 0x000000000000194d */ /* 0x000fea0003800000 */
[----:B------:R-:W-:Y:S01]  /*1330*/  IMAD.HI.U32 R10, R3, -0x326172a9, RZ ;  /* 0xcd9e8d57030a7827 */ /* 0x000fe200078e00ff */
[----:B------:R-:W0:Y:S01]  /*1340*/  LDCU.U8 UR4, c[0x0][0x410] ;  /* 0x00008200ff0477ac */ /* 0x000e220008000000 */
[----:B-----5:R-:W-:Y:S02]  /*1350*/  PRMT R19, R86, 0x7632, R19 ;  /* 0x0000763256137816 */ /* 0x020fe40000000013 */
[C---:B------:R-:W-:Y:S01]  /*1360*/  IMAD.HI.U32 R11, R6.reuse, -0x2daee0ad, RZ ;  /* 0xd2511f53060b7827 */ /* 0x040fe200078e00ff */
[----:B------:R-:W-:Y:S01]  /*1370*/  LOP3.LUT R10, R7, UR6, R10, 0x96, !PT ;  /* 0x00000006070a7c12 */ /* 0x000fe2000f8e960a */
[----:B------:R-:W-:Y:S01]  /*1380*/  UPLOP3.LUT UP1, UPT, UPT, UPT, UPT, 0x40, 0x4 ;  /* 0x000000000004789c */ /* 0x000fe20003f2e870 */
[----:B------:R-:W-:Y:S01]  /*1390*/  PRMT R20, R97, 0x7632, R20 ;  /* 0x0000763261147816 */ /* 0x000fe20000000014 */
[----:B------:R-:W-:Y:S01]  /*13a0*/  IMAD R16, R6, -0x2daee0ad, RZ ;  /* 0xd2511f5306107824 */ /* 0x000fe200078e02ff */
[----:B------:R-:W-:Y:S01]  /*13b0*/  LOP3.LUT R11, R11, UR7, RZ, 0x3c, !PT ;  /* 0x000000070b0b7c12 */ /* 0x000fe2000f8e3cff */
        /* <DEDUP_REMOVED lines=12> */
[----:B------:R-:W-:Y:S01]  /*1480*/  IMAD R14, R11, -0x326172a9, RZ ;  /* 0xcd9e8d570b0e7824 */ /* 0x000fe200078e02ff */
[----:B------:R-:W-:Y:S01]  /*1490*/  PRMT R25, R88, 0x7632, R25 ;  /* 0x0000763258197816 */ /* 0x000fe20000000019 */
[----:B------:R-:W-:Y:S01]  /*14a0*/  IMAD.HI.U32 R11, R15, -0x326172a9, RZ ;  /* 0xcd9e8d570f0b7827 */ /* 0x000fe200078e00ff */
[----:B------:R-:W-:Y:S01]  /*14b0*/  PRMT R26, R92, 0x7632, R26 ;  /* 0x000076325c1a7816 */ /* 0x000fe2000000001a */
[----:B------:R-:W3:Y:S01]  /*14c0*/  LDCU UR16, c[0x0][0x400] ;  /* 0x00008000ff1077ac */ /* 0x000ee20008000800 */
[----:B------:R-:W-:Y:S01]  /*14d0*/  PRMT R27, R84, 0x7632, R27 ;  /* 0x00007632541b7816 */ /* 0x000fe2000000001b */
[----:B------:R-:W-:Y:S01]  /*14e0*/  IMAD.HI.U32 R10, R13, -0x2daee0ad, RZ ;  /* 0xd2511f530d0a7827 */ /* 0x000fe200078e00ff */
[----:B------:R-:W-:Y:S01]  /*14f0*/  LOP3.LUT R11, R14, UR21, R11, 0x96, !PT ;  /* 0x000000150e0b7c12 */ /* 0x000fe2000f8e960b */
        /* <DEDUP_REMOVED lines=10> */
[C---:B------:R-:W-:Y:S01]  /*15a0*/  IMAD.HI.U32 R13, R10.reuse, -0x326172a9, RZ ;  /* 0xcd9e8d570a0d7827 */ /* 0x040fe200078e00ff */
[----:B------:R-:W-:Y:S01]  /*15b0*/  LOP3.LUT R16, R17, UR24, R16, 0x96, !PT ;  /* 0x0000001811107c12 */ /* 0x000fe2000f8e9610 */
[----:B------:R-:W1:Y:S01]  /*15c0*/  LDCU.64 UR18, c[0x0][0x380] ;  /* 0x00007000ff1277ac */ /* 0x000e620008000a00 */
[----:B------:R-:W-:Y:S01]  /*15d0*/  SHF.R.S32.HI R17, RZ, 0x3, R8 ;  /* 0x00000003ff117819 */ /* 0x000fe20000011408 */
[----:B------:R-:W-:Y:S01]  /*15e0*/  IMAD R15, R10, -0x326172a9, RZ ;  /* 0xcd9e8d570a0f7824 */ /* 0x000fe200078e02ff */
[----:B------:R-:W-:Y:S01]  /*15f0*/  LOP3.LUT R13, R14, UR23, R13, 0x96, !PT ;  /* 0x000000170e0d7c12 */ /* 0x000fe2000f8e960d */
[----:B------:R-:W-:Y:S01]  /*1600*/  IMAD.HI.U32 R10, R16, -0x326172a9, RZ ;  /* 0xcd9e8d57100a7827 */ /* 0x000fe200078e00ff */
[C---:B------:R-:W-:Y:S01]  /*1610*/  LOP3.LUT R18, R17.reuse, 0xff, RZ, 0xc0, !PT ;  /* 0x000000ff11127812 */ /* 0x040fe200078ec0ff */
[----:B0-----:R-:W-:Y:S01]  /*1620*/  UISETP.NE.AND UP2, UPT, UR4, URZ, UPT ;  /* 0x000000ff0400728c */ /* 0x001fe2000bf45270 */
[----:B------:R-:W-:Y:S01]  /*1630*/  LOP3.LUT R17, R17, 0xffffff00, RZ, 0xc0, !PT ;  /* 0xffffff0011117812 */ /* 0x000fe200078ec0ff */
[----:B------:R-:W-:Y:S01]  /*1640*/  IMAD R14, R11, -0x2daee0ad, RZ ;  /* 0xd2511f530b0e7824 */ /* 0x000fe200078e02ff */
[----:B------:R-:W-:Y:S01]  /*1650*/  LOP3.LUT R10, R15, UR25, R10, 0x96, !PT ;  /* 0x000000190f0a7c12 */ /* 0x000fe2000f8e960a */
[----:B------:R-:W-:Y:S01]  /*1660*/  IMAD.HI.U32 R11, R13, -0x2daee0ad, RZ ;  /* 0xd2511f530d0b7827 */ /* 0x000fe200078e00ff */
[----:B------:R-:W-:-:S02]  /*1670*/  VIADDMNMX R9, R18, -R9, RZ, !PT ;  /* 0x8000000912097246 */ /* 0x000fc400078001ff */
        /* <DEDUP_REMOVED lines=13> */
[----:B------:R-:W-:Y:S01]  /*1750*/  IMAD R16, R11, -0x326172a9, RZ ;  /* 0xcd9e8d570b107824 */ /* 0x000fe200078e02ff */
[----:B------:R-:W-:Y:S01]  /*1760*/  PRMT R153, R57, 0x7632, R153 ;  /* 0x0000763239997816 */ /* 0x000fe20000000099 */
[----:B------:R-:W-:Y:S01]  /*1770*/  IMAD.HI.U32 R11, R14, -0x326172a9, RZ ;  /* 0xcd9e8d570e0b7827 */ /* 0x000fe200078e00ff */
[----:B------:R-:W-:Y:S02]  /*1780*/  PRMT R154, R61, 0x7632, R154 ;  /* 0x000076323d9a7816 */ /* 0x000fe4000000009a */
[----:B------:R-:W-:Y:S01]  /*1790*/  PRMT R155, R53, 0x7632, R155 ;  /* 0x00007632359b7816 */ /* 0x000fe2000000009b */
[----:B------:R-:W-:Y:S01]  /*17a0*/  IMAD.HI.U32 R10, R13, -0x2daee0ad, RZ ;  /* 0xd2511f530d0a7827 */ /* 0x000fe200078e00ff */
[----:B------:R-:W-:-:S02]  /*17b0*/  LOP3.LUT R11, R16, UR29, R11, 0x96, !PT ;  /* 0x0000001d100b7c12 */ /* 0x000fc4000f8e960b */
        /* <DEDUP_REMOVED lines=20> */
[----:B------:R-:W-:Y:S01]  /*1900*/  VIMNMX R10, PT, PT, R9, 0x20, PT ;  /* 0x00000020090a7848 */ /* 0x000fe20003fe0100 */
[----:B------:R-:W-:Y:S01]  /*1910*/  IMAD R16, R4, -0x20, R18 ;  /* 0xffffffe004107824 */ /* 0x000fe200078e0212 */
[----:B------:R-:W-:Y:S01]  /*1920*/  LOP3.LUT R200, R14, UR34, R11, 0x96, !PT ;  /* 0x000000220ec87c12 */ /* 0x000fe2000f8e960b */
[----:B------:R-:W-:Y:S01]  /*1930*/  IMAD R18, R15, -0x326172a9, RZ ;  /* 0xcd9e8d570f127824 */ /* 0x000fe200078e02ff */
[----:B------:R-:W-:Y:S01]  /*1940*/  LEA R100, R10, R17, 0x3 ;  /* 0x000000110a647211 */ /* 0x000fe200078e18ff */
[----:B------:R-:W-:Y:S01]  /*1950*/  IMAD R14, R8, -0x2daee0ad, RZ ;  /* 0xd2511f53080e7824 */ /* 0x000fe200078e02ff */
[----:B------:R-:W-:Y:S01]  /*1960*/  VIMNMX R16, PT, PT, RZ, R16, !PT ;  /* 0x00000010ff107248 */ /* 0x000fe20007fe0100 */
[----:B------:R-:W-:Y:S01]  /*1970*/  IMAD.HI.U32 R11, R200, -0x326172a9, RZ ;  /* 0xcd9e8d57c80b7827 */ /* 0x000fe200078e00ff */
[----:B------:R-:W-:Y:S02]  /*1980*/  I2FP.F32.U32 R100, R100 ;  /* 0x0000006400647245 */ /* 0x000fe40000201000 */
[----:B------:R-:W-:Y:S01]  /*1990*/  VIMNMX R16, PT, PT, R16, 0x20, PT ;  /* 0x0000002010107848 */ /* 0x000fe20003fe0100 */
[----:B------:R-:W-:Y:S01]  /*19a0*/  IMAD.HI.U32 R9, R198, -0x2daee0ad, RZ ;  /* 0xd2511f53c6097827 */ /* 0x000fe200078e00ff */
[----:B------:R0:W0:Y:S01]  /*19b0*/  MUFU.RCP R190, R100 ;  /* 0x0000006400be7308 */ /* 0x0000220000001000 */
[----:B------:R-:W-:-:S02]  /*19c0*/  LOP3.LUT R10, R18, UR35, R11, 0x96, !PT ;  /* 0x00000023120a7c12 */ /* 0x000fc4000f8e960b */
[----:B------:R-:W-:Y:S01]  /*19d0*/  IMAD R8, R16, 0x8, R17 ;  /* 0x0000000810087824 */ /* 0x000fe200078e0211 */
[----:B------:R-:W-:Y:S01]  /*19e0*/  LOP3.LUT R9, R14, UR36, R9, 0x96, !PT ;  /* 0x000000240e097c12 */ /* 0x000fe2000f8e9609 */
[----:B------:R-:W-:Y:S01]  /*19f0*/  IMAD.MOV.U32 R197, RZ, RZ, RZ ;  /* 0x000000ffffc57224 */ /* 0x000fe200078e00ff */
[----:B------:R-:W-:Y:S01]  /*1a00*/  LOP3.LUT R11, R12, 0x3, RZ, 0xc0, !PT ;  /* 0x000000030c0b7812 */ /* 0x000fe200078ec0ff */
        /* <DEDUP_REMOVED lines=37> */
.L_x_5970:
[----:B------:R-:W-:Y:S01]  /*1c60*/  UIMAD UR4, UR10, UR37, URZ ;  /* 0x000000250a0472a4 */ /* 0x000fe2000f8e02ff */
[----:B------:R-:W-:Y:S03]  /*1c70*/  BSSY.RECONVERGENT B0, `(.L_x_5463) ;  /* 0x00007ce000007945 */ /* 0x000fe60003800200 */
[----:B------:R-:W-:-:S04]  /*1c80*/  USHF.R.S32.HI UR5, URZ, 0x1f, UR4 ;  /* 0x0000001fff057899 */ /* 0x000fc80008011404 */
[----:B------:R-:W-:-:S06]  /*1c90*/  ULEA.HI UR5, UR5, UR4, URZ, 0x3 ;  /* 0x0000000405057291 */ /* 0x000fcc000f8f18ff */
[----:B------:R-:W-:-:S05]  /*1ca0*/  IMAD.U32 R209, RZ, RZ, UR5 ;  /* 0x00000005ffd17e24 */ /* 0x000fca000f8e00ff */
[----:B------:R-:W-:-:S04]  /*1cb0*/  LEA.HI.SX32 R209, R209, R2, 0x1d ;  /* 0x00000002d1d17211 */ /* 0x000fc800078feaff */
[----:B0-234-:R-:W-:Y:S01]  /*1cc0*/  MOV R183, R209 ;  /* 0x000000d100b77202 */ /* 0x01dfe20000000f00 */
[----:B-1----:R-:W-:Y:S06]  /*1cd0*/  @!P0 BRA `(.L_x_5464) ;  /* 0x0000007c001c8947 */ /* 0x002fec0003800000 */
        /* <DEDUP_REMOVED lines=10> */
[----:B------:R-:W3:Y:S01]  /*1d80*/  @P0 LDG.E.128 R100, desc[UR8][R146.64] ;  /* 0x0000000892640981 */ /* 0x000ee2000c1e1d00 */
        /* <DEDUP_REMOVED lines=26> */
.L_x_5468:
        /* <DEDUP_REMOVED lines=13> */
.L_x_5470:
[----:B------:R-:W-:Y:S05]  /*2000*/  BSYNC.RECONVERGENT B2 ;  /* 0x0000000000027941 */ /* 0x000fea0003800200 */
.L_x_5469:
        /* <DEDUP_REMOVED lines=38> */
[----:B------:R-:W-:-:S03]  /*2270*/  LOP3.LUT R10, R10, UR35, R115, 0x96, !PT ;  /* 0x000000230a0a7c12 */ /* 0x000fc6000f8e9673 */
[----:B------:R-:W-:Y:S01]  /*2280*/  IMAD.MOV.U32 R200, RZ, RZ, R114 ;  /* 0x000000ffffc87224 */ /* 0x000fe200078e0072 */
[----:B------:R-:W-:Y:S01]  /*2290*/  LOP3.LUT R9, R112, UR36, R145, 0x96, !PT ;  /* 0x0000002470097c12 */ /* 0x000fe2000f8e9691 */
[----:B------:R-:W-:-:S07]  /*22a0*/  IMAD.MOV.U32 R112, RZ, RZ, R198 ;  /* 0x000000ffff707224 */ /* 0x000fce00078e00c6 */
.L_x_5467:
[----:B------:R-:W-:Y:S05]  /*22b0*/  BSYNC.RECONVERGENT B1 ;  /* 0x0000000000017941 */ /* 0x000fea0003800200 */
.L_x_5466:
[----:B------:R-:W0:Y:S01]  /*22c0*/  LDC R145, c[0x0][0x404] ;  /* 0x00010100ff917b82 */ /* 0x000e220000000800 */
[----:B------:R-:W-:Y:S01]  /*22d0*/  HFMA2 R147, -RZ, RZ, 0.1171875, 0 ;  /* 0x2f800000ff937431 */ /* 0x000fe200000001ff */
[----:B------:R-:W-:Y:S01]  /*22e0*/  I2FP.F32.U32 R112, R112 ;  /* 0x0000007000707245 */ /* 0x000fe20000201000 */
[----:B------:R-:W-:Y:S01]  /*22f0*/  BSSY.RECONVERGENT B1, `(.L_x_5471) ;  /* 0x000004c000017945 */ /* 0x000fe20003800200 */
[----:B------:R-:W-:Y:S01]  /*2300*/  ISETP.NE.AND P2, PT, R113, 0x1, PT ;  /* 0x000000017100780c */ /* 0x000fe20003f45270 */
[C---:B-----5:R-:W-:Y:S01]  /*2310*/  IMAD.U32 R146, R116.reuse, 0x10000, RZ ;  /* 0x0001000074927824 */ /* 0x060fe200078e00ff */
[----:B------:R-:W-:Y:S01]  /*2320*/  LOP3.LUT R199, R199, 0xffffffef, RZ, 0xc0, !PT ;  /* 0xffffffefc7c77812 */ /* 0x000fe200078ec0ff */
[----:B------:R-:W-:Y:S01]  /*2330*/  IMAD.MOV.U32 R114, RZ, RZ, 0x2 ;  /* 0x00000002ff727424 */ /* 0x000fe200078e00ff */
[----:B------:R-:W-:Y:S01]  /*2340*/  PRMT R116, R116, 0x7632, R116 ;  /* 0x0000763274747816 */ /* 0x000fe20000000074 */
[----:B------:R-:W-:Y:S02]  /*2350*/  IMAD.MOV.U32 R11, RZ, RZ, R200 ;  /* 0x000000ffff0b7224 */ /* 0x000fe400078e00c8 */
[----:B------:R-:W-:-:S05]  /*2360*/  FFMA.FTZ R112, R112, R147, 1.1641532182693481445e-10 ;  /* 0x2f00000070707423 */ /* 0x000fca0000010093 */
[----:B0-----:R-:W-:-:S13]  /*2370*/  FSETP.LE.FTZ.AND P3, PT, R112, R145, PT ;  /* 0x000000917000720b */ /* 0x001fda0003f73000 */
        /* <DEDUP_REMOVED lines=10> */
.L_x_5473:
        /* <DEDUP_REMOVED lines=13> */
.L_x_5475:
[----:B------:R-:W-:Y:S05]  /*24f0*/  BSYNC.RECONVERGENT B2 ;  /* 0x0000000000027941 */ /* 0x000fea0003800200 */
.L_x_5474:
        /* <DEDUP_REMOVED lines=36> */
[----:B------:R-:W-:-:S03]  /*2740*/  MOV R11, R144 ;  /* 0x00000090000b7202 */ /* 0x000fc60000000f00 */
[----:B------:R-:W-:Y:S01]  /*2750*/  IMAD.WIDE.U32 R112, R112, -0x2daee0ad, RZ ;  /* 0xd2511f5370707825 */ /* 0x000fe200078e00ff */
[----:B------:R-:W-:-:S03]  /*2760*/  LOP3.LUT R10, R10, UR35, R149, 0x96, !PT ;  /* 0x000000230a0a7c12 */ /* 0x000fc6000f8e9695 */
[----:B------:R-:W-:Y:S01]  /*2770*/  IMAD.MOV.U32 R200, RZ, RZ, R148 ;  /* 0x000000ffffc87224 */ /* 0x000fe200078e0094 */
[----:B------:R-:W-:Y:S01]  /*2780*/  LOP3.LUT R9, R114, UR36, R113, 0x96, !PT ;  /* 0x0000002472097c12 */ /* 0x000fe2000f8e9671 */
[----:B------:R-:W-:Y:S02]  /*2790*/  IMAD.MOV.U32 R144, RZ, RZ, R112 ;  /* 0x000000ffff907224 */ /* 0x000fe400078e0070 */
[----:B------:R-:W-:-:S07]  /*27a0*/  IMAD.MOV.U32 R114, RZ, RZ, RZ ;  /* 0x000000ffff727224 */ /* 0x000fce00078e00ff */
.L_x_5472:
[----:B------:R-:W-:Y:S05]  /*27b0*/  BSYNC.RECONVERGENT B1 ;  /* 0x0000000000017941 */ /* 0x000fea0003800200 */
.L_x_5471:
[----:B------:R-:W-:Y:S01]  /*27c0*/  I2FP.F32.U32 R112, R11 ;  /* 0x0000000b00707245 */ /* 0x000fe20000201000 */
[----:B------:R-:W-:Y:S01]  /*27d0*/  BSSY.RECONVERGENT B1, `(.L_x_5476) ;  /* 0x000004b000017945 */ /* 0x000fe20003800200 */
[----:B------:R-:W-:Y:S01]  /*27e0*/  ISETP.NE.AND P2, PT, R114, 0x1, PT ;  /* 0x000000017200780c */ /* 0x000fe20003f45270 */
[----:B------:R-:W-:Y:S01]  /*27f0*/  HFMA2 R113, -RZ, RZ, 0, 1.1920928955078125e-07 ;  /* 0x00000002ff717431 */ /* 0x000fe200000001ff */
[----:B------:R-:W-:Y:S01]  /*2800*/  LOP3.LUT R199, R199, 0xfffffff7, RZ, 0xc0, !PT ;  /* 0xfffffff7c7c77812 */ /* 0x000fe200078ec0ff */
[----:B------:R-:W-:Y:S01]  /*2810*/  FFMA.FTZ R112, R112, R147, 1.1641532182693481445e-10 ;  /* 0x2f00000070707423 */ /* 0x000fe20000010093 */
[----:B------:R-:W-:Y:S02]  /*2820*/  IMAD.U32 R149, R116, 0x10000, RZ ;  /* 0x0001000074957824 */ /* 0x000fe400078e00ff */
[----:B------:R-:W-:Y:S02]  /*2830*/  IMAD.MOV.U32 R11, RZ, RZ, R200 ;  /* 0x000000ffff0b7224 */ /* 0x000fe400078e00c8 */
[----:B------:R-:W-:-:S13]  /*2840*/  FSETP.LE.FTZ.AND P3, PT, R112, R145, PT ;  /* 0x000000917000720b */ /* 0x000fda0003f73000 */
        /* <DEDUP_REMOVED lines=10> */
.L_x_5478:
        /* <DEDUP_REMOVED lines=13> */
.L_x_5480:
[----:B------:R-:W-:Y:S05]  /*29c0*/  BSYNC.RECONVERGENT B2 ;  /* 0x0000000000027941 */ /* 0x000fea0003800200 */
.L_x_5479:
        /* <DEDUP_REMOVED lines=43> */
.L_x_5477:
[----:B------:R-:W-:Y:S05]  /*2c80*/  BSYNC.RECONVERGENT B1 ;  /* 0x0000000000017941 */ /* 0x000fea0003800200 */
.L_x_5476:
[----:B------:R-:W-:Y:S01]  /*2c90*/  I2FP.F32.U32 R112, R11 ;  /* 0x0000000b00707245 */ /* 0x000fe20000201000 */
[----:B------:R-:W-:Y:S01]  /*2ca0*/  BSSY.RECONVERGENT B1, `(.L_x_5481) ;  /* 0x000004c000017945 */ /* 0x000fe20003800200 */
[----:B------:R-:W-:Y:S01]  /*2cb0*/  ISETP.NE.AND P2, PT, R113, 0x1, PT ;  /* 0x000000017100780c */ /* 0x000fe20003f45270 */
[----:B------:R-:W-:Y:S01]  /*2cc0*/  IMAD.U32 R148, R117, 0x10000, RZ ;  /* 0x0001000075947824 */ /* 0x000fe200078e00ff */
[----:B------:R-:W-:Y:S01]  /*2cd0*/  LOP3.LUT R199, R199, 0xfffffffb, RZ, 0xc0, !PT ;  /* 0xfffffffbc7c77812 */ /* 0x000fe200078ec0ff */
[----:B------:R-:W-:Y:S01]  /*2ce0*/  FFMA.FTZ R112, R112, R147, 1.1641532182693481445e-10 ;  /* 0x2f00000070707423 */ /* 0x000fe20000010093 */
[----:B------:R-:W-:Y:S01]  /*2cf0*/  PRMT R151, R117, 0x7632, R151 ;  /* 0x0000763275977816 */ /* 0x000fe20000000097 */
[----:B------:R-:W-:Y:S02]  /*2d00*/  IMAD.MOV.U32 R114, RZ, RZ, 0x2 ;  /* 0x00000002ff727424 */ /* 0x000fe400078e00ff */
[----:B------:R-:W-:Y:S01]  /*2d10*/  IMAD.MOV.U32 R11, RZ, RZ, R200 ;  /* 0x000000ffff0b7224 */ /* 0x000fe200078e00c8 */
[----:B------:R-:W-:-:S13]  /*2d20*/  FSETP.LE.FTZ.AND P3, PT, R112, R145, PT ;  /* 0x000000917000720b */ /* 0x000fda0003f73000 */
        /* <DEDUP_REMOVED lines=10> */
.L_x_5483:
        /* <DEDUP_REMOVED lines=13> */
.L_x_5485:
[----:B------:R-:W-:Y:S05]  /*2ea0*/  BSYNC.RECONVERGENT B2 ;  /* 0x0000000000027941 */ /* 0x000fea0003800200 */
.L_x_5484:
        /* <DEDUP_REMOVED lines=43> */
.L_x_5482:
[----:B------:R-:W-:Y:S05]  /*3160*/  BSYNC.RECONVERGENT B1 ;  /* 0x0000000000017941 */ /* 0x000fea0003800200 */
.L_x_5481:
        /* <DEDUP_REMOVED lines=19> */
.L_x_5488:
        /* <DEDUP_REMOVED lines=13> */
.L_x_5490:
[----:B------:R-:W-:Y:S05]  /*3370*/  BSYNC.RECONVERGENT B2 ;  /* 0x0000000000027941 */ /* 0x000fea0003800200 */
.L_x_5489:
        /* <DEDUP_REMOVED lines=43> */
.L_x_5487:
[----:B------:R-:W-:Y:S05]  /*3630*/  BSYNC.RECONVERGENT B1 ;  /* 0x0000000000017941 */ /* 0x000fea0003800200 */
.L_x_5486:
[----:B------:R-:W-:Y:S01]  /*3640*/  ISETP.NE.AND P3, PT, R113, 0x1, PT ;  /* 0x000000017100780c */ /* 0x000fe20003f65270 */
[----:B------:R-:W-:Y:S01]  /*3650*/  BSSY.RECONVERGENT B1, `(.L_x_5491) ;  /* 0x000004a000017945 */ /* 0x000fe20003800200 */
[----:B------:R-:W-:Y:S01]  /*3660*/  I2FP.F32.U32 R112, R11 ;  /* 0x0000000b00707245 */ /* 0x000fe20000201000 */
[C---:B------:R-:W-:Y:S01]  /*3670*/  IMAD.U32 R150, R118.reuse, 0x10000, RZ ;  /* 0x0001000076967824 */ /* 0x040fe200078e00ff */
[----:B------:R-:W-:Y:S01]  /*3680*/  PRMT R118, R118, 0x7632, R118 ;  /* 0x0000763276767816 */ /* 0x000fe20000000076 */
[----:B------:R-:W-:Y:S02]  /*3690*/  IMAD.MOV.U32 R114, RZ, RZ, 0x2 ;  /* 0x00000002ff727424 */ /* 0x000fe400078e00ff */
[----:B------:R-:W-:Y:S01]  /*36a0*/  FFMA.FTZ R112, R112, R147, 1.1641532182693481445e-10 ;  /* 0x2f00000070707423 */ /* 0x000fe20000010093 */
[----:B------:R-:W-:-:S04]  /*36b0*/  IMAD.MOV.U32 R11, RZ, RZ, R200 ;  /* 0x000000ffff0b7224 */ /* 0x000fc800078e00c8 */
[----:B------:R-:W-:Y:S01]  /*36c0*/  FSETP.LE.FTZ.AND P2, PT, R112, R145, PT ;  /* 0x000000917000720b */ /* 0x000fe20003f53000 */
        /* <DEDUP_REMOVED lines=9> */
.L_x_5493:
        /* <DEDUP_REMOVED lines=13> */
.L_x_5495:
[----:B------:R-:W-:Y:S05]  /*3830*/  BSYNC.RECONVERGENT B2 ;  /* 0x0000000000027941 */ /* 0x000fea0003800200 */
.L_x_5494:
        /* <DEDUP_REMOVED lines=43> */
.L_x_5492:
[----:B------:R-:W-:Y:S05]  /*3af0*/  BSYNC.RECONVERGENT B1 ;  /* 0x0000000000017941 */ /* 0x000fea0003800200 */
.L_x_5491:
[----:B------:R-:W-:Y:S01]  /*3b00*/  ISETP.NE.AND P4, PT, R114, 0x1, PT ;  /* 0x000000017200780c */ /* 0x000fe20003f85270 */
[----:B------:R-:W-:Y:S01]  /*3b10*/  BSSY.RECONVERGENT B1, `(.L_x_5496) ;  /* 0x0000049000017945 */ /* 0x000fe20003800200 */
[----:B------:R-:W-:Y:S01]  /*3b20*/  I2FP.F32.U32 R112, R11 ;  /* 0x0000000b00707245 */ /* 0x000fe20000201000 */
[----:B------:R-:W-:Y:S02]  /*3b30*/  HFMA2 R115, -RZ, RZ, 0, 1.1920928955078125e-07 ;  /* 0x00000002ff737431 */ /* 0x000fe400000001ff */
[----:B------:R-:W-:Y:S02]  /*3b40*/  IMAD.U32 R118, R118, 0x10000, RZ ;  /* 0x0001000076767824 */ /* 0x000fe400078e00ff */
[----:B------:R-:W-:Y:S02]  /*3b50*/  IMAD.MOV.U32 R11, RZ, RZ, R200 ;  /* 0x000000ffff0b7224 */ /* 0x000fe400078e00c8 */
[----:B------:R-:W-:-:S05]  /*3b60*/  FFMA.FTZ R112, R112, R147, 1.1641532182693481445e-10 ;  /* 0x2f00000070707423 */ /* 0x000fca0000010093 */
[----:B------:R-:W-:Y:S01]  /*3b70*/  FSETP.LE.FTZ.AND P3, PT, R112, R145, PT ;  /* 0x000000917000720b */ /* 0x000fe20003f73000 */
        /* <DEDUP_REMOVED lines=9> */
.L_x_5498:
        /* <DEDUP_REMOVED lines=13> */
.L_x_5500:
[----:B------:R-:W-:Y:S05]  /*3ce0*/  BSYNC.RECONVERGENT B2 ;  /* 0x0000000000027941 */ /* 0x000fea0003800200 */
.L_x_5499:
        /* <DEDUP_REMOVED lines=43> */
.L_x_5497:
[----:B------:R-:W-:Y:S05]  /*3fa0*/  BSYNC.RECONVERGENT B1 ;  /* 0x0000000000017941 */ /* 0x000fea0003800200 */
.L_x_5496:
        /* <DEDUP_REMOVED lines=18> */
.L_x_5503:
        /* <DEDUP_REMOVED lines=13> */
.L_x_5505:
[----:B------:R-:W-:Y:S05]  /*41a0*/  BSYNC.RECONVERGENT B2 ;  /* 0x0000000000027941 */ /* 0x000fea0003800200 */
.L_x_5504:
        /* <DEDUP_REMOVED lines=43> */
.L_x_5502:
[----:B------:R-:W-:Y:S05]  /*4460*/  BSYNC.RECONVERGENT B1 ;  /* 0x0000000000017941 */ /* 0x000fea0003800200 */
.L_x_5501:
[----:B------:R-:W-:Y:S01]  /*4470*/  I2FP.F32.U32 R112, R113 ;  /* 0x0000007100707245 */ /* 0x000fe20000201000 */
[----:B------:R-:W-:Y:S01]  /*4480*/  FMUL.FTZ R146, R146, UR11 ;  /* 0x0000000b92927c20 */ /* 0x000fe20008410000 */
[----:B------:R-:W-:Y:S01]  /*4490*/  P2R R114, PR, RZ, 0x2 ;  /* 0x00000002ff727803 */ /* 0x000fe20000000000 */
[----:B------:R-:W-:Y:S01]  /*44a0*/  FMUL.FTZ R149, R149, UR11 ;  /* 0x0000000b95957c20 */ /* 0x000fe20008410000 */
[----:B------:R-:W-:Y:S01]  /*44b0*/  LOP3.LUT P1, RZ, R199, 0x10, RZ, 0xc0, !PT ;  /* 0x00000010c7ff7812 */ /* 0x000fe2000782c0ff */
[----:B------:R-:W-:Y:S01]  /*44c0*/  FFMA.FTZ R184, R112, R147, 1.1641532182693481445e-10 ;  /* 0x2f00000070b87423 */ /* 0x000fe20000010093 */
[----:B------:R-:W-:Y:S01]  /*44d0*/  P2R R115, PR, RZ, 0x1 ;  /* 0x00000001ff737803 */ /* 0x000fe20000000000 */
[----:B------:R-:W-:Y:S01]  /*44e0*/  FMUL.FTZ R151, R151, UR11 ;  /* 0x0000000b97977c20 */ /* 0x000fe20008410000 */
[----:B------:R-:W-:Y:S01]  /*44f0*/  LOP3.LUT P0, RZ, R199, 0x8, RZ, 0xc0, !PT ;  /* 0x00000008c7ff7812 */ /* 0x000fe2000780c0ff */
[----:B------:R-:W-:Y:S01]  /*4500*/  IMAD.U32 R119, R119, 0x10000, RZ ;  /* 0x0001000077777824 */ /* 0x000fe200078e00ff */
[----:B------:R-:W-:Y:S01]  /*4510*/  LOP3.LUT P5, RZ, R199, 0x2, RZ, 0xc0, !PT ;  /* 0x00000002c7ff7812 */ /* 0x000fe200078ac0ff */
[----:B------:R-:W-:Y:S01]  /*4520*/  FMUL.FTZ R182, R182, UR11 ;  /* 0x0000000bb6b67c20 */ /* 0x000fe20008410000 */
[----:B------:R-:W-:Y:S01]  /*4530*/  FSEL R112, R146, RZ, P1 ;  /* 0x000000ff92707208 */ /* 0x000fe20000800000 */
[----:B------:R-:W-:Y:S01]  /*4540*/  FMUL.FTZ R117, R118, UR11 ;  /* 0x0000000b76757c20 */ /* 0x000fe20008410000 */
[----:B------:R-:W-:Y:S01]  /*4550*/  ISETP.NE.AND P1, PT, R114, RZ, PT ;  /* 0x000000ff7200720c */ /* 0x000fe20003f25270 */
[----:B------:R-:W-:Y:S01]  /*4560*/  FMUL.FTZ R150, R150, UR11 ;  /* 0x0000000b96967c20 */ /* 0x000fe20008410000 */
[----:B------:R-:W-:Y:S01]  /*4570*/  FSEL R113, R149, RZ, P0 ;  /* 0x000000ff95717208 */ /* 0x000fe20000000000 */
[----:B------:R-:W-:Y:S01]  /*4580*/  FMUL.FTZ R148, R148, UR11 ;  /* 0x0000000b94947c20 */ /* 0x000fe20008410000 */
[----:B------:R-:W-:Y:S01]  /*4590*/  ISETP.NE.AND P0, PT, R115, RZ, PT ;  /* 0x000000ff7300720c */ /* 0x000fe20003f05270 */
[----:B------:R-:W-:Y:S01]  /*45a0*/  FMUL.FTZ R119, R119, UR11 ;  /* 0x0000000b77777c20 */ /* 0x000fe20008410000 */
[----:B------:R-:W-:-:S02]  /*45b0*/  FSEL R115, R151, RZ, P5 ;  /* 0x000000ff97737208 */ /* 0x000fc40002800000 */
[----:B------:R-:W-:Y:S02]  /*45c0*/  LOP3.LUT P6, RZ, R199, 0x4, RZ, 0xc0, !PT ;  /* 0x00000004c7ff7812 */ /* 0x000fe400078cc0ff */
[----:B------:R-:W-:Y:S02]  /*45d0*/  FSETP.GTU.FTZ.AND P5, PT, R184, R145, PT ;  /* 0x00000091b800720b */ /* 0x000fe40003fbc000 */
[----:B------:R-:W-:Y:S01]  /*45e0*/  FSEL R118, R182, RZ, P4 ;  /* 0x000000ffb6767208 */ /* 0x000fe20002000000 */
[----:B------:R-:W-:Y:S01]  /*45f0*/  @P1 FADD.FTZ R112, R104, R112 ;  /* 0x0000007068701221 */ /* 0x000fe20000010000 */
[----:B------:R-:W-:Y:S01]  /*4600*/  FSEL R117, R117, RZ, P3 ;  /* 0x000000ff75757208 */ /* 0x000fe20001800000 */
[----:B------:R-:W-:Y:S01]  /*4610*/  @P1 FADD.FTZ R113, R105, R113 ;  /* 0x0000007169711221 */ /* 0x000fe20000010000 */
[----:B------:R-:W-:Y:S01]  /*4620*/  FSEL R114, R148, RZ, P6 ;  /* 0x000000ff94727208 */ /* 0x000fe20003000000 */
[----:B------:R-:W-:Y:S01]  /*4630*/  @P1 FADD.FTZ R115, R107, R115 ;  /* 0x000000736b731221 */ /* 0x000fe20000010000 */
[----:B------:R-:W-:Y:S01]  /*4640*/  FSEL R116, R150, RZ, P2 ;  /* 0x000000ff96747208 */ /* 0x000fe20001000000 */
[----:B------:R-:W-:Y:S01]  /*4650*/  @P1 FADD.FTZ R117, R109, R117 ;  /* 0x000000756d751221 */ /* 0x000fe20000010000 */
[----:B------:R-:W-:Y:S01]  /*4660*/  FSEL R119, R119, RZ, !P5 ;  /* 0x000000ff77777208 */ /* 0x000fe20006800000 */
[----:B------:R-:W-:Y:S01]  /*4670*/  @P1 FADD.FTZ R114, R106, R114 ;  /* 0x000000726a721221 */ /* 0x000fe20000010000 */
[----:B------:R-:W-:Y:S01]  /*4680*/  @P1 FADD.FTZ R118, R110, R118 ;  /* 0x000000766e761221 */ /* 0x000fe20000010000 */
[----:B------:R-:W-:Y:S01]  /*4690*/  @P1 FADD.FTZ R116, R108, R116 ;  /* 0x000000746c741221 */ /* 0x000fe20000010000 */
[----:B------:R-:W-:Y:S01]  /*46a0*/  PLOP3.LUT P5, PT, P5, PT, PT, 0x8, 0x80 ;  /* 0x000000000080781c */ /* 0x000fe20002fae170 */
[----:B------:R-:W-:Y:S01]  /*46b0*/  @P1 FADD.FTZ R119, R111, R119 ;  /* 0x000000776f771221 */ /* 0x000fe20000010000 */
[----:B------:R-:W-:Y:S11]  /*46c0*/  BRA `(.L_x_5506) ;  /* 0x0000004c00e87947 */ /* 0x000ff60003800000 */
.L_x_5465:
        /* <DEDUP_REMOVED lines=16> */
.L_x_5509:
        /* <DEDUP_REMOVED lines=13> */
.L_x_5511:
[----:B------:R-:W-:Y:S05]  /*48a0*/  BSYNC.RECONVERGENT B2 ;  /* 0x0000000000027941 */ /* 0x000fea0003800200 */
.L_x_5510:
        /* <DEDUP_REMOVED lines=42> */
.L_x_5508:
[----:B------:R-:W-:Y:S05]  /*4b50*/  BSYNC.RECONVERGENT B1 ;  /* 0x0000000000017941 */ /* 0x000fea0003800200 */
.L_x_5507:
        /* <DEDUP_REMOVED lines=11> */
[----:B0-----:R-:W-:Y:S01]  /*4c10*/  FSETP.LE.FTZ.AND P4, PT, R11, R182, PT ;  /* 0x000000b60b00720b */ /* 0x001fe20003f93000 */
[----:B------:R-:W-:-:S02]  /*4c20*/  IMAD.MOV.U32 R11, RZ, RZ, R200 ;  /* 0x000000ffff0b7224 */ /* 0x000fc400078e00c8 */
[----:B-1----:R-:W-:-:S10]  /*4c30*/  FMUL.FTZ R112, R183, R112 ;  /* 0x00000070b7707220 */ /* 0x002fd40000410000 */
        /* <DEDUP_REMOVED lines=10> */
.L_x_5514:
        /* <DEDUP_REMOVED lines=13> */
.L_x_5516:
[----:B------:R-:W-:Y:S05]  /*4db0*/  BSYNC.RECONVERGENT B2 ;  /* 0x0000000000027941 */ /* 0x000fea0003800200 */
.L_x_5515:
        /* <DEDUP_REMOVED lines=41> */
[----:B------:R-:W-:-:S07]  /*5050*/  HFMA2 R146, -RZ, RZ, 0, 0 ;  /* 0x00000000ff927431 */ /* 0x000fce00000001ff */
.L_x_5513:
[----:B------:R-:W-:Y:S05]  /*5060*/  BSYNC.RECONVERGENT B1 ;  /* 0x0000000000017941 */ /* 0x000fea0003800200 */
.L_x_5512:
[----:B------:R-:W-:Y:S01]  /*5070*/  I2FP.F32.U32 R11, R11 ;  /* 0x0000000b000b7245 */ /* 0x000fe20000201000 */
[----:B------:R-:W-:Y:S01]  /*5080*/  IMAD.U32 R114, R100, 0x10000, RZ ;  /* 0x0001000064727824 */ /* 0x000fe200078e00ff */
[----:B------:R-:W-:Y:S01]  /*5090*/  ISETP.NE.AND P3, PT, R146, 0x1, PT ;  /* 0x000000019200780c */ /* 0x000fe20003f65270 */
[----:B------:R-:W-:Y:S01]  /*50a0*/  BSSY.RECONVERGENT B1, `(.L_x_5517) ;  /* 0x000004d000017945 */ /* 0x000fe20003800200 */
[----:B------:R-:W-:Y:S02]  /*50b0*/  IMAD.MOV.U32 R147, RZ, RZ, 0x2 ;  /* 0x00000002ff937424 */ /* 0x000fe400078e00ff */
[----:B------:R-:W-:Y:S01]  /*50c0*/  FFMA.FTZ R11, R11, R184, 1.1641532182693481445e-10 ;  /* 0x2f0000000b0b7423 */ /* 0x000fe200000100b8 */
[----:B------:R-:W-:-:S04]  /*50d0*/  FMUL.FTZ R114, R114, R183 ;  /* 0x000000b772727220 */ /* 0x000fc80000410000 */
[----:B------:R-:W-:Y:S02]  /*50e0*/  FSETP.GTU.FTZ.AND P2, PT, R11, R182, PT ;  /* 0x000000b60b00720b */ /* 0x000fe40003f5c000 */
[----:B------:R-:W-:Y:S02]  /*50f0*/  FSEL R11, R112, RZ, P4 ;  /* 0x000000ff700b7208 */ /* 0x000fe40002000000 */
[----:B------:R-:W-:Y:S02]  /*5100*/  FSEL R114, R114, RZ, !P2 ;  /* 0x000000ff72727208 */ /* 0x000fe40005000000 */
[----:B------:R-:W-:-:S03]  /*5110*/  SEL R201, RZ, 0x1, P2 ;  /* 0x00000001ffc97807 */ /* 0x000fc60001000000 */
[----:B------:R-:W-:Y:S01]  /*5120*/  FADD.FTZ R112, R114, R11 ;  /* 0x0000000b72707221 */ /* 0x000fe20000010000 */
[----:B------:R-:W-:-:S03]  /*5130*/  IMAD.MOV.U32 R11, RZ, RZ, R200 ;  /* 0x000000ffff0b7224 */ /* 0x000fc600078e00c8 */
[----:B------:R-:W-:Y:S01]  /*5140*/  @P1 FADD.FTZ R112, R104, R112 ;  /* 0x0000007068701221 */ /* 0x000fe20000010000 */
        /* <DEDUP_REMOVED lines=9> */
.L_x_5519:
        /* <DEDUP_REMOVED lines=13> */
.L_x_5521:
[----:B------:R-:W-:Y:S05]  /*52b0*/  BSYNC.RECONVERGENT B2 ;  /* 0x0000000000027941 */ /* 0x000fea0003800200 */
.L_x_5520:
        /* <DEDUP_REMOVED lines=43> */
.L_x_5518:
[----:B------:R-:W-:Y:S05]  /*5570*/  BSYNC.RECONVERGENT B1 ;  /* 0x0000000000017941 */ /* 0x000fea0003800200 */
.L_x_5517:
[----:B------:R-:W-:Y:S01]  /*5580*/  I2FP.F32.U32 R11, R11 ;  /* 0x0000000b000b7245 */ /* 0x000fe20000201000 */
[----:B------:R-:W-:Y:S01]  /*5590*/  IMAD.U32 R114, R116, 0x10000, RZ ;  /* 0x0001000074727824 */ /* 0x000fe200078e00ff */
[----:B------:R-:W-:Y:S01]  /*55a0*/  ISETP.NE.AND P2, PT, R147, 0x1, PT ;  /* 0x000000019300780c */ /* 0x000fe20003f45270 */
[----:B------:R-:W-:Y:S01]  /*55b0*/  BSSY.RECONVERGENT B1, `(.L_x_5522) ;  /* 0x000004a000017945 */ /* 0x000fe20003800200 */
[----:B------:R-:W-:Y:S01]  /*55c0*/  LOP3.LUT R199, R199, 0xfffffff7, RZ, 0xc0, !PT ;  /* 0xfffffff7c7c77812 */ /* 0x000fe200078ec0ff */
[----:B------:R-:W-:Y:S01]  /*55d0*/  FFMA.FTZ R11, R11, R184, 1.1641532182693481445e-10 ;  /* 0x2f0000000b0b7423 */ /* 0x000fe200000100b8 */
[----:B------:R-:W-:Y:S02]  /*55e0*/  HFMA2 R146, -RZ, RZ, 0, 1.1920928955078125e-07 ;  /* 0x00000002ff927431 */ /* 0x000fe400000001ff */
[----:B------:R-:W-:Y:S02]  /*55f0*/  FMUL.FTZ R114, R114, R183 ;  /* 0x000000b772727220 */ /* 0x000fe40000410000 */
[----:B------:R-:W-:Y:S01]  /*5600*/  FSETP.LE.FTZ.AND P4, PT, R11, R182, PT ;  /* 0x000000b60b00720b */ /* 0x000fe20003f93000 */
[----:B------:R-:W-:-:S12]  /*5610*/  IMAD.MOV.U32 R11, RZ, RZ, R200 ;  /* 0x000000ffff0b7224 */ /* 0x000fd800078e00c8 */
        /* <DEDUP_REMOVED lines=10> */
.L_x_5524:
        /* <DEDUP_REMOVED lines=13> */
.L_x_5526:
[----:B------:R-:W-:Y:S05]  /*5790*/  BSYNC.RECONVERGENT B2 ;  /* 0x0000000000027941 */ /* 0x000fea0003800200 */
.L_x_5525:
        /* <DEDUP_REMOVED lines=41> */
[----:B------:R-:W-:Y:S02]  /*5a30*/  HFMA2 R146, -RZ, RZ, 0, 0 ;  /* 0x00000000ff927431 */ /* 0x000fe400000001ff */
[----:B------:R-:W-:-:S07]  /*5a40*/  IMAD.MOV.U32 R200, RZ, RZ, R150 ;  /* 0x000000ffffc87224 */ /* 0x000fce00078e0096 */
.L_x_5523:
[----:B------:R-:W-:Y:S05]  /*5a50*/  BSYNC.RECONVERGENT B1 ;  /* 0x0000000000017941 */ /* 0x000fea0003800200 */
.L_x_5522:
[----:B------:R-:W-:Y:S01]  /*5a60*/  I2FP.F32.U32 R11, R11 ;  /* 0x0000000b000b7245 */ /* 0x000fe20000201000 */
[----:B------:R-:W-:Y:S01]  /*5a70*/  IMAD.U32 R116, R113, 0x10000, RZ ;  /* 0x0001000071747824 */ /* 0x000fe200078e00ff */
[----:B------:R-:W-:Y:S01]  /*5a80*/  ISETP.NE.AND P3, PT, R146, 0x1, PT ;  /* 0x000000019200780c */ /* 0x000fe20003f65270 */
[----:B------:R-:W-:Y:S01]  /*5a90*/  BSSY.RECONVERGENT B1, `(.L_x_5527) ;  /* 0x000004d000017945 */ /* 0x000fe20003800200 */
[----:B------:R-:W-:Y:S01]  /*5aa0*/  FSEL R113, R114, RZ, P4 ;  /* 0x000000ff72717208 */ /* 0x000fe20002000000 */
[----:B------:R-:W-:Y:S01]  /*5ab0*/  FFMA.FTZ R11, R11, R184, 1.1641532182693481445e-10 ;  /* 0x2f0000000b0b7423 */ /* 0x000fe200000100b8 */
[----:B------:R-:W-:-:S04]  /*5ac0*/  FMUL.FTZ R116, R116, R183 ;  /* 0x000000b774747220 */ /* 0x000fc80000410000 */
[----:B------:R-:W-:Y:S01]  /*5ad0*/  FSETP.GTU.FTZ.AND P2, PT, R11, R182, PT ;  /* 0x000000b60b00720b */ /* 0x000fe20003f5c000 */
[----:B------:R-:W-:-:S03]  /*5ae0*/  IMAD.MOV.U32 R11, RZ, RZ, R200 ;  /* 0x000000ffff0b7224 */ /* 0x000fc600078e00c8 */
[----:B------:R-:W-:Y:S02]  /*5af0*/  FSEL R116, R116, RZ, !P2 ;  /* 0x000000ff74747208 */ /* 0x000fe40005000000 */
[----:B------:R-:W-:-:S03]  /*5b00*/  SEL R202, RZ, 0x1, P2 ;  /* 0x00000001ffca7807 */ /* 0x000fc60001000000 */
[----:B------:R-:W-:Y:S01]  /*5b10*/  FADD.FTZ R113, R116, R113 ;  /* 0x0000007174717221 */ /* 0x000fe20000010000 */
[----:B------:R-:W-:-:S03]  /*5b20*/  IMAD.MOV.U32 R116, RZ, RZ, 0x2 ;  /* 0x00000002ff747424 */ /* 0x000fc600078e00ff */
        /* <DEDUP_REMOVED lines=10> */
.L_x_5529:
        /* <DEDUP_REMOVED lines=13> */
.L_x_5531:
[----:B------:R-:W-:Y:S05]  /*5ca0*/  BSYNC.RECONVERGENT B2 ;  /* 0x0000000000027941 */ /* 0x000fea0003800200 */
.L_x_5530:
        /* <DEDUP_REMOVED lines=42> */
[----:B------:R-:W-:-:S07]  /*5f50*/  IMAD.MOV.U32 R144, RZ, RZ, R146 ;  /* 0x000000ffff907224 */ /* 0x000fce00078e0092 */
.L_x_5528:
[----:B------:R-:W-:Y:S05]  /*5f60*/  BSYNC.RECONVERGENT B1 ;  /* 0x0000000000017941 */ /* 0x000fea0003800200 */
.L_x_5527:
[----:B------:R-:W-:Y:S01]  /*5f70*/  I2FP.F32.U32 R11, R11 ;  /* 0x0000000b000b7245 */ /* 0x000fe20000201000 */
[----:B------:R-:W-:Y:S01]  /*5f80*/  IMAD.U32 R114, R117, 0x10000, RZ ;  /* 0x0001000075727824 */ /* 0x000fe200078e00ff */
[----:B------:R-:W-:Y:S01]  /*5f90*/  ISETP.NE.AND P2, PT, R116, 0x1, PT ;  /* 0x000000017400780c */ /* 0x000fe20003f45270 */
[----:B------:R-:W-:Y:S01]  /*5fa0*/  BSSY.RECONVERGENT B1, `(.L_x_5532) ;  /* 0x000004b000017945 */ /* 0x000fe20003800200 */
[----:B------:R-:W-:Y:S01]  /*5fb0*/  LOP3.LUT R199, R199, 0xfffffffb, RZ, 0xc0, !PT ;  /* 0xfffffffbc7c77812 */ /* 0x000fe200078ec0ff */
[----:B------:R-:W-:Y:S01]  /*5fc0*/  FFMA.FTZ R11, R11, R184, 1.1641532182693481445e-10 ;  /* 0x2f0000000b0b7423 */ /* 0x000fe200000100b8 */
[----:B------:R-:W-:Y:S01]  /*5fd0*/  PRMT R150, R117, 0x7632, R150 ;  /* 0x0000763275967816 */ /* 0x000fe20000000096 */
[----:B------:R-:W-:Y:S02]  /*5fe0*/  HFMA2 R117, -RZ, RZ, 0, 1.1920928955078125e-07 ;  /* 0x00000002ff757431 */ /* 0x000fe400000001ff */
[----:B------:R-:W-:Y:S01]  /*5ff0*/  FMUL.FTZ R114, R183, R114 ;  /* 0x00000072b7727220 */ /* 0x000fe20000410000 */
        /* <DEDUP_REMOVED lines=12> */
.L_x_5534:
        /* <DEDUP_REMOVED lines=13> */
.L_x_5536:
[----:B------:R-:W-:Y:S05]  /*6190*/  BSYNC.RECONVERGENT B2 ;  /* 0x0000000000027941 */ /* 0x000fea0003800200 */
.L_x_5535:
        /* <DEDUP_REMOVED lines=43> */
.L_x_5533:
[----:B------:R-:W-:Y:S05]  /*6450*/  BSYNC.RECONVERGENT B1 ;  /* 0x0000000000017941 */ /* 0x000fea0003800200 */
.L_x_5532:
[----:B------:R-:W-:Y:S01]  /*6460*/  I2FP.F32.U32 R11, R11 ;  /* 0x0000000b000b7245 */ /* 0x000fe20000201000 */
[----:B------:R-:W-:Y:S01]  /*6470*/  IMAD.U32 R116, R101, 0x10000, RZ ;  /* 0x0001000065747824 */ /* 0x000fe200078e00ff */
[----:B------:R-:W-:Y:S01]  /*6480*/  ISETP.NE.AND P3, PT, R117, 0x1, PT ;  /* 0x000000017500780c */ /* 0x000fe20003f65270 */
[----:B------:R-:W-:Y:S02]  /*6490*/  BSSY.RECONVERGENT B1, `(.L_x_5537) ;  /* 0x000004d000017945 */ /* 0x000fe40003800200 */
[----:B------:R-:W-:Y:S01]  /*64a0*/  FFMA.FTZ R11, R11, R184, 1.1641532182693481445e-10 ;  /* 0x2f0000000b0b7423 */ /* 0x000fe200000100b8 */
[----:B------:R-:W-:-:S04]  /*64b0*/  FMUL.FTZ R116, R116, R183 ;  /* 0x000000b774747220 */ /* 0x000fc80000410000 */
[----:B------:R-:W-:Y:S02]  /*64c0*/  FSETP.GTU.FTZ.AND P2, PT, R11, R182, PT ;  /* 0x000000b60b00720b */ /* 0x000fe40003f5c000 */
[----:B------:R-:W-:Y:S02]  /*64d0*/  FSEL R11, R114, RZ, P4 ;  /* 0x000000ff720b7208 */ /* 0x000fe40002000000 */
[----:B------:R-:W-:Y:S02]  /*64e0*/  FSEL R116, R116, RZ, !P2 ;  /* 0x000000ff74747208 */ /* 0x000fe40005000000 */
[----:B------:R-:W-:-:S03]  /*64f0*/  SEL R203, RZ, 0x1, P2 ;  /* 0x00000001ffcb7807 */ /* 0x000fc60001000000 */
[----:B------:R-:W-:Y:S01]  /*6500*/  FADD.FTZ R114, R116, R11 ;  /* 0x0000000b74727221 */ /* 0x000fe20000010000 */
[----:B------:R-:W-:Y:S02]  /*6510*/  IMAD.MOV.U32 R116, RZ, RZ, 0x2 ;  /* 0x00000002ff747424 */ /* 0x000fe400078e00ff */
[----:B------:R-:W-:Y:S02]  /*6520*/  IMAD.MOV.U32 R11, RZ, RZ, R200 ;  /* 0x000000ffff0b7224 */ /* 0x000fe400078e00c8 */
        /* <DEDUP_REMOVED lines=10> */
.L_x_5539:
        /* <DEDUP_REMOVED lines=13> */
.L_x_5541:
[----:B------:R-:W-:Y:S05]  /*66a0*/  BSYNC.RECONVERGENT B2 ;  /* 0x0000000000027941 */ /* 0x000fea0003800200 */
.L_x_5540:
        /* <DEDUP_REMOVED lines=43> */
.L_x_5538:
[----:B------:R-:W-:Y:S05]  /*6960*/  BSYNC.RECONVERGENT B1 ;  /* 0x0000000000017941 */ /* 0x000fea0003800200 */
.L_x_5537:
        /* <DEDUP_REMOVED lines=20> */
.L_x_5544:
        /* <DEDUP_REMOVED lines=13> */
.L_x_5546:
[----:B------:R-:W-:Y:S05]  /*6b80*/  BSYNC.RECONVERGENT B2 ;  /* 0x0000000000027941 */ /* 0x000fea0003800200 */
.L_x_5545:
        /* <DEDUP_REMOVED lines=43> */
.L_x_5543:
[----:B------:R-:W-:Y:S05]  /*6e40*/  BSYNC.RECONVERGENT B1 ;  /* 0x0000000000017941 */ /* 0x000fea0003800200 */
.L_x_5542:
[----:B------:R-:W-:Y:S01]  /*6e50*/  I2FP.F32.U32 R11, R11 ;  /* 0x0000000b000b7245 */ /* 0x000fe20000201000 */
[----:B------:R-:W-:Y:S01]  /*6e60*/  IMAD.U32 R116, R115, 0x10000, RZ ;  /* 0x0001000073747824 */ /* 0x000fe200078e00ff */
[----:B------:R-:W-:Y:S01]  /*6e70*/  FSEL R115, R150, RZ, P4 ;  /* 0x000000ff96737208 */ /* 0x000fe20002000000 */
[----:B------:R-:W-:Y:S02]  /*6e80*/  BSSY.RECONVERGENT B1, `(.L_x_5547) ;  /* 0x000004d000017945 */ /* 0x000fe40003800200 */
[----:B------:R-:W-:Y:S01]  /*6e90*/  FFMA.FTZ R11, R11, R184, 1.1641532182693481445e-10 ;  /* 0x2f0000000b0b7423 */ /* 0x000fe200000100b8 */
[----:B------:R-:W-:-:S04]  /*6ea0*/  FMUL.FTZ R116, R116, R183 ;  /* 0x000000b774747220 */ /* 0x000fc80000410000 */
[----:B------:R-:W-:Y:S01]  /*6eb0*/  FSETP.GTU.FTZ.AND P2, PT, R11, R182, PT ;  /* 0x000000b60b00720b */ /* 0x000fe20003f5c000 */
[----:B------:R-:W-:-:S03]  /*6ec0*/  IMAD.MOV.U32 R11, RZ, RZ, R200 ;  /* 0x000000ffff0b7224 */ /* 0x000fc600078e00c8 */
[----:B------:R-:W-:Y:S02]  /*6ed0*/  FSEL R116, R116, RZ, !P2 ;  /* 0x000000ff74747208 */ /* 0x000fe40005000000 */
[----:B------:R-:W-:Y:S02]  /*6ee0*/  SEL R204, RZ, 0x1, P2 ;  /* 0x00000001ffcc7807 */ /* 0x000fe40001000000 */
[----:B------:R-:W-:Y:S01]  /*6ef0*/  ISETP.NE.AND P2, PT, R117, 0x1, PT ;  /* 0x000000017500780c */ /* 0x000fe20003f45270 */
[----:B------:R-:W-:Y:S01]  /*6f00*/  FADD.FTZ R115, R116, R115 ;  /* 0x0000007374737221 */ /* 0x000fe20000010000 */
[----:B------:R-:W-:-:S03]  /*6f10*/  IMAD.MOV.U32 R116, RZ, RZ, 0x2 ;  /* 0x00000002ff747424 */ /* 0x000fc600078e00ff */
[----:B------:R-:W-:-:S08]  /*6f20*/  @P1 FADD.FTZ R115, R107, R115 ;  /* 0x000000736b731221 */ /* 0x000fd00000010000 */
        /* <DEDUP_REMOVED lines=9> */
.L_x_5549:
        /* <DEDUP_REMOVED lines=13> */
.L_x_5551:
[----:B------:R-:W-:Y:S05]  /*7090*/  BSYNC.RECONVERGENT B2 ;  /* 0x0000000000027941 */ /* 0x000fea0003800200 */
.L_x_5550:
        /* <DEDUP_REMOVED lines=43> */
.L_x_5548:
[----:B------:R-:W-:Y:S05]  /*7350*/  BSYNC.RECONVERGENT B1 ;  /* 0x0000000000017941 */ /* 0x000fea0003800200 */
.L_x_5547:
[----:B------:R-:W-:Y:S01]  /*7360*/  ISETP.NE.AND P3, PT, R116, 0x1, PT ;  /* 0x000000017400780c */ /* 0x000fe20003f65270 */
[C---:B------:R-:W-:Y:S01]  /*7370*/  IMAD.U32 R150, R118.reuse, 0x10000, RZ ;  /* 0x0001000076967824 */ /* 0x040fe200078e00ff */
[----:B------:R-:W-:Y:S01]  /*7380*/  I2FP.F32.U32 R11, R11 ;  /* 0x0000000b000b7245 */ /* 0x000fe20000201000 */
[----:B------:R-:W-:Y:S01]  /*7390*/  BSSY.RECONVERGENT B1, `(.L_x_5552) ;  /* 0x0000049000017945 */ /* 0x000fe20003800200 */
[----:B------:R-:W-:Y:S01]  /*73a0*/  HFMA2 R117, -RZ, RZ, 0, 1.1920928955078125e-07 ;  /* 0x00000002ff757431 */ /* 0x000fe200000001ff */
[----:B------:R-:W-:Y:S01]  /*73b0*/  PRMT R118, R118, 0x7632, R118 ;  /* 0x0000763276767816 */ /* 0x000fe20000000076 */
[----:B------:R-:W-:Y:S01]  /*73c0*/  FMUL.FTZ R150, R183, R150 ;  /* 0x00000096b7967220 */ /* 0x000fe20000410000 */
[----:B------:R-:W-:-:S05]  /*73d0*/  FFMA.FTZ R11, R11, R184, 1.1641532182693481445e-10 ;  /* 0x2f0000000b0b7423 */ /* 0x000fca00000100b8 */
[----:B------:R-:W-:Y:S01]  /*73e0*/  FSETP.LE.FTZ.AND P2, PT, R11, R182, PT ;  /* 0x000000b60b00720b */ /* 0x000fe20003f53000 */
[----:B------:R-:W-:Y:S01]  /*73f0*/  IMAD.MOV.U32 R11, RZ, RZ, R200 ;  /* 0x000000ffff0b7224 */ /* 0x000fe200078e00c8 */
[----:B------:R-:W-:Y:S11]  /*7400*/  @!P3 BRA `(.L_x_5553) ;  /* 0x000000040004b947 */ /* 0x000ff60003800000 */
        /* <DEDUP_REMOVED lines=8> */
.L_x_5554:
        /* <DEDUP_REMOVED lines=13> */
.L_x_5556:
[----:B------:R-:W-:Y:S05]  /*7560*/  BSYNC.RECONVERGENT B2 ;  /* 0x0000000000027941 */ /* 0x000fea0003800200 */
.L_x_5555:
        /* <DEDUP_REMOVED lines=43> */
.L_x_5553:
[----:B------:R-:W-:Y:S05]  /*7820*/  BSYNC.RECONVERGENT B1 ;  /* 0x0000000000017941 */ /* 0x000fea0003800200 */
.L_x_5552:
[----:B------:R-:W-:Y:S01]  /*7830*/  I2FP.F32.U32 R11, R11 ;  /* 0x0000000b000b7245 */ /* 0x000fe20000201000 */
[----:B------:R-:W-:Y:S01]  /*7840*/  IMAD.U32 R116, R102, 0x10000, RZ ;  /* 0x0001000066747824 */ /* 0x000fe200078e00ff */
[----:B------:R-:W-:Y:S01]  /*7850*/  BSSY.RECONVERGENT B1, `(.L_x_5557) ;  /* 0x000004e000017945 */ /* 0x000fe20003800200 */
[----:B------:R-:W-:Y:S02]  /*7860*/  IMAD.MOV.U32 R146, RZ, RZ, 0x2 ;  /* 0x00000002ff927424 */ /* 0x000fe400078e00ff */
[----:B------:R-:W-:Y:S01]  /*7870*/  FFMA.FTZ R11, R11, R184, 1.1641532182693481445e-10 ;  /* 0x2f0000000b0b7423 */ /* 0x000fe200000100b8 */
[----:B------:R-:W-:-:S04]  /*7880*/  FMUL.FTZ R116, R116, R183 ;  /* 0x000000b774747220 */ /* 0x000fc80000410000 */
[----:B------:R-:W-:Y:S02]  /*7890*/  FSETP.GTU.FTZ.AND P3, PT, R11, R182, PT ;  /* 0x000000b60b00720b */ /* 0x000fe40003f7c000 */
[----:B------:R-:W-:Y:S02]  /*78a0*/  FSEL R11, R150, RZ, P2 ;  /* 0x000000ff960b7208 */ /* 0x000fe40001000000 */
[----:B------:R-:W-:Y:S02]  /*78b0*/  FSEL R116, R116, RZ, !P3 ;  /* 0x000000ff74747208 */ /* 0x000fe40005800000 */
[----:B------:R-:W-:Y:S02]  /*78c0*/  SEL R205, RZ, 0x1, P3 ;  /* 0x00000001ffcd7807 */ /* 0x000fe40001800000 */
[----:B------:R-:W-:Y:S01]  /*78d0*/  ISETP.NE.AND P3, PT, R117, 0x1, PT ;  /* 0x000000017500780c */ /* 0x000fe20003f65270 */
[----:B------:R-:W-:Y:S01]  /*78e0*/  FADD.FTZ R116, R116, R11 ;  /* 0x0000000b74747221 */ /* 0x000fe20000010000 */
[----:B------:R-:W-:-:S03]  /*78f0*/  IMAD.MOV.U32 R11, RZ, RZ, R200 ;  /* 0x000000ffff0b7224 */ /* 0x000fc600078e00c8 */
        /* <DEDUP_REMOVED lines=10> */
.L_x_5559:
        /* <DEDUP_REMOVED lines=13> */
.L_x_5561:
[----:B------:R-:W-:Y:S05]  /*7a70*/  BSYNC.RECONVERGENT B2 ;  /* 0x0000000000027941 */ /* 0x000fea0003800200 */
.L_x_5560:
        /* <DEDUP_REMOVED lines=43> */
.L_x_5558:
[----:B------:R-:W-:Y:S05]  /*7d30*/  BSYNC.RECONVERGENT B1 ;  /* 0x0000000000017941 */ /* 0x000fea0003800200 */
.L_x_5557:
[----:B------:R-:W-:Y:S01]  /*7d40*/  ISETP.NE.AND P4, PT, R146, 0x1, PT ;  /* 0x000000019200780c */ /* 0x000fe20003f85270 */
[----:B------:R-:W-:Y:S01]  /*7d50*/  IMAD.U32 R118, R118, 0x10000, RZ ;  /* 0x0001000076767824 */ /* 0x000fe200078e00ff */
[----:B------:R-:W-:Y:S01]  /*7d60*/  I2FP.F32.U32 R11, R11 ;  /* 0x0000000b000b7245 */ /* 0x000fe20000201000 */
[----:B------:R-:W-:Y:S01]  /*7d70*/  BSSY.RECONVERGENT B1, `(.L_x_5562) ;  /* 0x0000048000017945 */ /* 0x000fe20003800200 */
[----:B------:R-:W-:Y:S02]  /*7d80*/  HFMA2 R148, -RZ, RZ, 0, 1.1920928955078125e-07 ;  /* 0x00000002ff947431 */ /* 0x000fe400000001ff */
[----:B------:R-:W-:Y:S02]  /*7d90*/  IMAD.MOV.U32 R147, RZ, RZ, R200 ;  /* 0x000000ffff937224 */ /* 0x000fe400078e00c8 */
[----:B------:R-:W-:Y:S01]  /*7da0*/  FMUL.FTZ R117, R118, R183 ;  /* 0x000000b776757220 */ /* 0x000fe20000410000 */
        /* <DEDUP_REMOVED lines=11> */
.L_x_5564:
        /* <DEDUP_REMOVED lines=13> */
.L_x_5566:
[----:B------:R-:W-:Y:S05]  /*7f30*/  BSYNC.RECONVERGENT B2 ;  /* 0x0000000000027941 */ /* 0x000fea0003800200 */
.L_x_5565:
        /* <DEDUP_REMOVED lines=43> */
.L_x_5563:
[----:B------:R-:W-:Y:S05]  /*81f0*/  BSYNC.RECONVERGENT B1 ;  /* 0x0000000000017941 */ /* 0x000fea0003800200 */
.L_x_5562:
        /* <DEDUP_REMOVED lines=23> */
.L_x_5569:
        /* <DEDUP_REMOVED lines=13> */
.L_x_5571:
[----:B------:R-:W-:Y:S05]  /*8440*/  BSYNC.RECONVERGENT B2 ;  /* 0x0000000000027941 */ /* 0x000fea0003800200 */
.L_x_5570:
        /* <DEDUP_REMOVED lines=43> */
.L_x_5568:
[----:B------:R-:W-:Y:S05]  /*8700*/  BSYNC.RECONVERGENT B1 ;  /* 0x0000000000017941 */ /* 0x000fea0003800200 */
.L_x_5567:
[----:B------:R-:W-:Y:S01]  /*8710*/  ISETP.NE.AND P5, PT, R118, 0x1, PT ;  /* 0x000000017600780c */ /* 0x000fe20003fa5270 */
[C---:B------:R-:W-:Y:S01]  /*8720*/  IMAD.U32 R150, R119.reuse, 0x10000, RZ ;  /* 0x0001000077967824 */ /* 0x040fe200078e00ff */
[----:B------:R-:W-:Y:S01]  /*8730*/  I2FP.F32.U32 R11, R11 ;  /* 0x0000000b000b7245 */ /* 0x000fe20000201000 */
[----:B------:R-:W-:Y:S01]  /*8740*/  BSSY.RECONVERGENT B1, `(.L_x_5572) ;  /* 0x0000049000017945 */ /* 0x000fe20003800200 */
[----:B------:R-:W-:Y:S01]  /*8750*/  HFMA2 R146, -RZ, RZ, 0, 1.1920928955078125e-07 ;  /* 0x00000002ff927431 */ /* 0x000fe200000001ff */
[----:B------:R-:W-:Y:S01]  /*8760*/  PRMT R185, R119, 0x7632, R185 ;  /* 0x0000763277b97816 */ /* 0x000fe200000000b9 */
[----:B------:R-:W-:Y:S02]  /*8770*/  IMAD.MOV.U32 R119, RZ, RZ, R200 ;  /* 0x000000ffff777224 */ /* 0x000fe400078e00c8 */
[----:B------:R-:W-:Y:S01]  /*8780*/  FFMA.FTZ R11, R11, R184, 1.1641532182693481445e-10 ;  /* 0x2f0000000b0b7423 */ /* 0x000fe200000100b8 */
[----:B------:R-:W-:-:S04]  /*8790*/  FMUL.FTZ R150, R183, R150 ;  /* 0x00000096b7967220 */ /* 0x000fc80000410000 */
        /* <DEDUP_REMOVED lines=10> */
.L_x_5574:
        /* <DEDUP_REMOVED lines=13> */
.L_x_5576:
[----:B------:R-:W-:Y:S05]  /*8910*/  BSYNC.RECONVERGENT B2 ;  /* 0x0000000000027941 */ /* 0x000fea0003800200 */
.L_x_5575:
        /* <DEDUP_REMOVED lines=43> */
.L_x_5573:
[----:B------:R-:W-:Y:S05]  /*8bd0*/  BSYNC.RECONVERGENT B1 ;  /* 0x0000000000017941 */ /* 0x000fea0003800200 */
.L_x_5572:
        /* <DEDUP_REMOVED lines=23> */
.L_x_5579:
        /* <DEDUP_REMOVED lines=13> */
.L_x_5581:
[----:B------:R-:W-:Y:S05]  /*8e20*/  BSYNC.RECONVERGENT B2 ;  /* 0x0000000000027941 */ /* 0x000fea0003800200 */
.L_x_5580:
        /* <DEDUP_REMOVED lines=43> */
.L_x_5578:
[----:B------:R-:W-:Y:S05]  /*90e0*/  BSYNC.RECONVERGENT B1 ;  /* 0x0000000000017941 */ /* 0x000fea0003800200 */
.L_x_5577:
[----:B------:R-:W-:Y:S01]  /*90f0*/  ISETP.NE.AND P6, PT, R149, 0x1, PT ;  /* 0x000000019500780c */ /* 0x000fe20003fc5270 */
[----:B------:R-:W-:Y:S01]  /*9100*/  BSSY.RECONVERGENT B1, `(.L_x_5582) ;  /* 0x000004c000017945 */ /* 0x000fe20003800200 */
[----:B------:R-:W-:Y:S01]  /*9110*/  I2FP.F32.U32 R11, R11 ;  /* 0x0000000b000b7245 */ /* 0x000fe20000201000 */
[----:B------:R-:W-:Y:S01]  /*9120*/  IMAD.MOV.U32 R148, RZ, RZ, R200 ;  /* 0x000000ffff947224 */ /* 0x000fe200078e00c8 */
[----:B------:R-:W-:-:S03]  /*9130*/  SHF.L.U32 R146, R185, 0x10, RZ ;  /* 0x00000010b9927819 */ /* 0x000fc600000006ff */
[----:B------:R-:W-:Y:S01]  /*9140*/  FFMA.FTZ R147, R11, R184, 1.1641532182693481445e-10 ;  /* 0x2f0000000b937423 */ /* 0x000fe200000100b8 */
[----:B------:R-:W-:Y:S02]  /*9150*/  IMAD.MOV.U32 R11, RZ, RZ, 0x2 ;  /* 0x00000002ff0b7424 */ /* 0x000fe400078e00ff */
[----:B------:R-:W-:Y:S02]  /*9160*/  FMUL.FTZ R119, R146, R183 ;  /* 0x000000b792777220 */ /* 0x000fe40000410000 */
[----:B------:R-:W-:Y:S01]  /*9170*/  FSETP.LE.FTZ.AND P5, PT, R147, R182, PT ;  /* 0x000000b69300720b */ /* 0x000fe20003fb3000 */
        /* <DEDUP_REMOVED lines=9> */
.L_x_5584:
        /* <DEDUP_REMOVED lines=15> */
.L_x_5586:
[----:B------:R-:W-:Y:S05]  /*9300*/  BSYNC.RECONVERGENT B2 ;  /* 0x0000000000027941 */ /* 0x000fea0003800200 */
.L_x_5585:
        /* <DEDUP_REMOVED lines=43> */
.L_x_5583:
[----:B------:R-:W-:Y:S05]  /*95c0*/  BSYNC.RECONVERGENT B1 ;  /* 0x0000000000017941 */ /* 0x000fea0003800200 */
.L_x_5582:
[----:B------:R-:W-:Y:S02]  /*95d0*/  I2FP.F32.U32 R147, R148 ;  /* 0x0000009400937245 */ /* 0x000fe40000201000 */
[----:B------:R-:W-:Y:S02]  /*95e0*/  SHF.L.U32 R146, R145, 0x10, RZ ;  /* 0x0000001091927819 */ /* 0x000fe400000006ff */
[----:B------:R-:W-:Y:S01]  /*95f0*/  FSEL R119, R119, RZ, P5 ;  /* 0x000000ff77777208 */ /* 0x000fe20002800000 */
[----:B------:R-:W-:Y:S02]  /*9600*/  FFMA.FTZ R147, R147, R184, 1.1641532182693481445e-10 ;  /* 0x2f00000093937423 */ /* 0x000fe400000100b8 */
[----:B------:R-:W-:-:S03]  /*9610*/  FMUL.FTZ R146, R146, R183 ;  /* 0x000000b792927220 */ /* 0x000fc60000410000 */
[----:B------:R-:W-:-:S04]  /*9620*/  FSETP.GTU.FTZ.AND P6, PT, R147, R182, PT ;  /* 0x000000b69300720b */ /* 0x000fc80003fdc000 */
[----:B------:R-:W-:Y:S02]  /*9630*/  FSEL R146, R146, RZ, !P6 ;  /* 0x000000ff92927208 */ /* 0x000fe40007000000 */
[----:B------:R-:W-:-:S03]  /*9640*/  SEL R208, RZ, 0x1, P6 ;  /* 0x00000001ffd07807 */ /* 0x000fc60003000000 */
[----:B------:R-:W-:-:S04]  /*9650*/  FADD.FTZ R119, R146, R119 ;  /* 0x0000007792777221 */ /* 0x000fc80000010000 */
[----:B------:R-:W-:-:S07]  /*9660*/  @P1 FADD.FTZ R119, R111, R119 ;  /* 0x000000776f771221 */ /* 0x000fce0000010000 */
.L_x_5506:
        /* <DEDUP_REMOVED lines=10> */
[----:B------:R-:W-:Y:S02]  /*9710*/  LOP3.LUT P1, RZ, R199, 0x10, RZ, 0xc0, !PT ;  /* 0x00000010c7ff7812 */ /* 0x000fe4000782c0ff */
        /* <DEDUP_REMOVED lines=9> */
[----:B-1----:R-:W-:Y:S02]  /*97b0*/  IMAD.WIDE.U32 R146, R209, 0x8, R146 ;  /* 0x00000008d1927825 */ /* 0x002fe400078e0092 */
[----:B------:R0:W-:Y:S04]  /*97c0*/  STG.E.128 desc[UR8][R150.64+0x10], R116 ;  /* 0x0000107496007986 */ /* 0x0001e8000c101d08 */
        /* <DEDUP_REMOVED lines=22> */
.L_x_5587:
[----:B------:R-:W-:Y:S01]  /*9930*/  IMAD.MOV.U32 R198, RZ, RZ, R144 ;  /* 0x000000ffffc67224 */ /* 0x000fe200078e0090 */
[----:B------:R-:W-:-:S07]  /*9940*/  IADD3 R183, PT, PT, R209, 0x100, RZ ;  /* 0x00000100d1b77810 */ /* 0x000fce0007ffe0ff */
.L_x_5464:
[----:B------:R-:W-:Y:S05]  /*9950*/  BSYNC.RECONVERGENT B0 ;  /* 0x0000000000007941 */ /* 0x000fea0003800200 */
.L_x_5463:
[----:B------:R-:W-:Y:S01]  /*9960*/  ISETP.GE.U32.AND P0, PT, R5, 0x200, PT ;  /* 0x000002000500780c */ /* 0x000fe20003f06070 */
[----:B------:R-:W-:Y:S01]  /*9970*/  BSSY.RECONVERGENT B0, `(.L_x_5588) ;  /* 0x00007ca000007945 */ /* 0x000fe20003800200 */
[----:B------:R-:W-:-:S11]  /*9980*/  LOP3.LUT R199, R199, 0xffffff7f, RZ, 0xc0, !PT ;  /* 0xffffff7fc7c77812 */ /* 0x000fd600078ec0ff */
[----:B------:R-:W-:Y:S01]  /*9990*/  @P0 LOP3.LUT R199, R199, 0x80, RZ, 0xfc, !PT ;  /* 0x00000080c7c70812 */ /* 0x000fe200078efcff */
[----:B------:R-:W-:Y:S06]  /*99a0*/  @!P0 BRA `(.L_x_5589) ;  /* 0x0000007c00188947 */ /* 0x000fec0003800000 */
        /* <DEDUP_REMOVED lines=15> */
[----:B------:R-:W-:Y:S01]  /*9aa0*/  ISETP.NE.AND P2, PT, R11, 0x1, PT ;  /* 0x000000010b00780c */ /* 0x000fe20003f45270 */
[----:B------:R-:W-:Y:S01]  /*9ab0*/  BSSY.RECONVERGENT B1, `(.L_x_5591) ;  /* 0x000004b000017945 */ /* 0x000fe20003800200 */
[----:B0----5:R-:W-:Y:S01]  /*9ac0*/  PRMT R150, R103, 0x7632, R150 ;  /* 0x0000763267967816 */ /* 0x021fe20000000096 */
[----:B------:R-:W-:Y:S01]  /*9ad0*/  IMAD.MOV.U32 R144, RZ, RZ, 0x2 ;  /* 0x00000002ff907424 */ /* 0x000fe200078e00ff */
[----:B------:R-:W-:Y:S01]  /*9ae0*/  PRMT R206, R102, 0x7632, R206 ;  /* 0x0000763266ce7816 */ /* 0x000fe200000000ce */
[----:B--2---:R-:W-:Y:S01]  /*9af0*/  IMAD.MOV.U32 R120, RZ, RZ, R200 ;  /* 0x000000ffff787224 */ /* 0x004fe200078e00c8 */
[----:B------:R-:W-:Y:S02]  /*9b00*/  PRMT R123, R101, 0x7632, R123 ;  /* 0x00007632657b7816 */ /* 0x000fe4000000007b */
[----:B------:R-:W-:Y:S02]  /*9b10*/  PRMT R121, R100, 0x7632, R121 ;  /* 0x0000763264797816 */ /* 0x000fe40000000079 */
[----:B------:R-:W-:-:S03]  /*9b20*/  MOV R182, R198 ;  /* 0x000000c600b67202 */ /* 0x000fc60000000f00 */
        /* <DEDUP_REMOVED lines=11> */
.L_x_5593:
[----:B------:R-:W-:Y:S01]  /*9be0*/  VIADD R6, R6, 0x1 ;  /* 0x0000000106067836 */ /* 0x000fe20000000000 */
[----:B------:R-:W-:Y:S03]  /*9bf0*/  BSSY.RECONVERGENT B2, `(.L_x_5594) ;  /* 0x000000c000027945 */ /* 0x000fe60003800200 */
        /* <DEDUP_REMOVED lines=11> */
.L_x_5595:
[----:B------:R-:W-:Y:S05]  /*9cb0*/  BSYNC.RECONVERGENT B2 ;  /* 0x0000000000027941 */ /* 0x000fea0003800200 */
.L_x_5594:
        /* <DEDUP_REMOVED lines=42> */
.L_x_5592:
[----:B------:R-:W-:Y:S05]  /*9f60*/  BSYNC.RECONVERGENT B1 ;  /* 0x0000000000017941 */ /* 0x000fea0003800200 */
.L_x_5591:
[----:B------:R-:W0:Y:S01]  /*9f70*/  LDC R151, c[0x0][0x404] ;  /* 0x00010100ff977b82 */ /* 0x000e220000000800 */
[----:B------:R-:W-:Y:S01]  /*9f80*/  I2FP.F32.U32 R120, R120 ;  /* 0x0000007800787245 */ /* 0x000fe20000201000 */
[----:B------:R-:W-:Y:S01]  /*9f90*/  IMAD.MOV.U32 R185, RZ, RZ, 0x2f800000 ;  /* 0x2f800000ffb97424 */ /* 0x000fe200078e00ff */
[----:B------:R-:W-:Y:S01]  /*9fa0*/  ISETP.NE.AND P2, PT, R144, 0x1, PT ;  /* 0x000000019000780c */ /* 0x000fe20003f45270 */
[----:B------:R-:W-:Y:S01]  /*9fb0*/  BSSY.RECONVERGENT B1, `(.L_x_5596) ;  /* 0x000004c000017945 */ /* 0x000fe20003800200 */
[----:B------:R-:W-:Y:S01]  /*9fc0*/  SHF.L.U32 R11, R124, 0x10, RZ ;  /* 0x000000107c0b7819 */ /* 0x000fe200000006ff */
[----:B------:R-:W-:Y:S01]  /*9fd0*/  FFMA.FTZ R120, R120, R185, 1.1641532182693481445e-10 ;  /* 0x2f00000078787423 */ /* 0x000fe200000100b9 */
[----:B------:R-:W-:Y:S01]  /*9fe0*/  LOP3.LUT R199, R199, 0xffffffef, RZ, 0xc0, !PT ;  /* 0xffffffefc7c77812 */ /* 0x000fe200078ec0ff */
[----:B------:R-:W2:Y:S01]  /*9ff0*/  LDC R184, c[0x0][0x408] ;  /* 0x00010200ffb87b82 */ /* 0x000ea20000000800 */
[----:B------:R-:W-:Y:S01]  /*a000*/  PRMT R124, R124, 0x7632, R124 ;  /* 0x000076327c7c7816 */ /* 0x000fe2000000007c */
[----:B------:R-:W-:-:S02]  /*a010*/  IMAD.MOV.U32 R145, RZ, RZ, 0x2 ;  /* 0x00000002ff917424 */ /* 0x000fc400078e00ff */
[----:B------:R-:W-:Y:S01]  /*a020*/  IMAD.MOV.U32 R122, RZ, RZ, R200 ;  /* 0x000000ffff7a7224 */ /* 0x000fe200078e00c8 */
[----:B0-----:R-:W-:Y:S01]  /*a030*/  FSETP.LE.FTZ.AND P4, PT, R120, R151, PT ;  /* 0x000000977800720b */ /* 0x001fe20003f93000 */
[----:B--2---:R-:W-:-:S12]  /*a040*/  FMUL.FTZ R120, R11, R184 ;  /* 0x000000b80b787220 */ /* 0x004fd80000410000 */
        /* <DEDUP_REMOVED lines=10> */
.L_x_5598:
        /* <DEDUP_REMOVED lines=13> */
.L_x_5600:
[----:B------:R-:W-:Y:S05]  /*a1c0*/  BSYNC.RECONVERGENT B2 ;  /* 0x0000000000027941 */ /* 0x000fea0003800200 */
.L_x_5599:
        /* <DEDUP_REMOVED lines=40> */
[----:B------:R-:W-:Y:S01]  /*a450*/  IMAD.MOV.U32 R145, RZ, RZ, RZ ;  /* 0x000000ffff917224 */ /* 0x000fe200078e00ff */
[----:B------:R-:W-:-:S07]  /*a460*/  MOV R182, R144 ;  /* 0x0000009000b67202 */ /* 0x000fce0000000f00 */
.L_x_5597:
[----:B------:R-:W-:Y:S05]  /*a470*/  BSYNC.RECONVERGENT B1 ;  /* 0x0000000000017941 */ /* 0x000fea0003800200 */
.L_x_5596:
[----:B------:R-:W-:Y:S01]  /*a480*/  I2FP.F32.U32 R122, R122 ;  /* 0x0000007a007a7245 */ /* 0x000fe20000201000 */
[----:B------:R-:W-:Y:S01]  /*a490*/  IMAD.U32 R11, R100, 0x10000, RZ ;  /* 0x00010000640b7824 */ /* 0x000fe200078e00ff */
[----:B------:R-:W-:Y:S01]  /*a4a0*/  ISETP.NE.AND P3, PT, R145, 0x1, PT ;  /* 0x000000019100780c */ /* 0x000fe20003f65270 */
[----:B------:R-:W-:Y:S02]  /*a4b0*/  BSSY.RECONVERGENT B1, `(.L_x_5601) ;  /* 0x000004d000017945 */ /* 0x000fe40003800200 */
[----:B------:R-:W-:Y:S01]  /*a4c0*/  FFMA.FTZ R122, R122, R185, 1.1641532182693481445e-10 ;  /* 0x2f0000007a7a7423 */ /* 0x000fe200000100b9 */
[----:B------:R-:W-:Y:S01]  /*a4d0*/  FMUL.FTZ R144, R11, R184 ;  /* 0x000000b80b907220 */ /* 0x000fe20000410000 */
[----:B------:R-:W-:-:S03]  /*a4e0*/  FSEL R11, R120, RZ, P4 ;  /* 0x000000ff780b7208 */ /* 0x000fc60002000000 */
[----:B------:R-:W-:-:S04]  /*a4f0*/  FSETP.GTU.FTZ.AND P2, PT, R122, R151, PT ;  /* 0x000000977a00720b */ /* 0x000fc80003f5c000 */
[----:B------:R-:W-:Y:S01]  /*a500*/  FSEL R120, R144, RZ, !P2 ;  /* 0x000000ff90787208 */ /* 0x000fe20005000000 */
[----:B------:R-:W-:Y:S01]  /*a510*/  HFMA2 R144, -RZ, RZ, 0, 1.1920928955078125e-07 ;  /* 0x00000002ff907431 */ /* 0x000fe200000001ff */
        /* <DEDUP_REMOVED lines=13> */
.L_x_5603:
[----:B------:R-:W-:Y:S01]  /*a5f0*/  IADD3 R6, PT, PT, R6, 0x1, RZ ;  /* 0x0000000106067810 */ /* 0x000fe20007ffe0ff */
[----:B------:R-:W-:Y:S03]  /*a600*/  BSSY.RECONVERGENT B2, `(.L_x_5604) ;  /* 0x000000c000027945 */ /* 0x000fe60003800200 */
[C---:B------:R-:W-:Y:S01]  /*a610*/  ISETP.NE.AND P2, PT, R6.reuse, RZ, PT ;  /* 0x000000ff0600720c */ /* 0x040fe20003f45270 */
[----:B-1----:R-:W-:-:S12]  /*a620*/  IMAD.WIDE.U32 R146, R6, -0x2daee0ad, RZ ;  /* 0xd2511f5306927825 */ /* 0x002fd800078e00ff */
        /* <DEDUP_REMOVED lines=9> */
.L_x_5605:
[----:B------:R-:W-:Y:S05]  /*a6c0*/  BSYNC.RECONVERGENT B2 ;  /* 0x0000000000027941 */ /* 0x000fea0003800200 */
.L_x_5604:
        /* <DEDUP_REMOVED lines=40> */
[----:B------:R-:W-:Y:S01]  /*a950*/  IMAD.MOV.U32 R200, RZ, RZ, R148 ;  /* 0x000000ffffc87224 */ /* 0x000fe200078e0094 */
[----:B------:R-:W-:Y:S01]  /*a960*/  LOP3.LUT R9, R146, UR36, R145, 0x96, !PT ;  /* 0x0000002492097c12 */ /* 0x000fe2000f8e9691 */
[----:B------:R-:W-:-:S07]  /*a970*/  IMAD.MOV.U32 R144, RZ, RZ, RZ ;  /* 0x000000ffff907224 */ /* 0x000fce00078e00ff */
.L_x_5602:
[----:B------:R-:W-:Y:S05]  /*a980*/  BSYNC.RECONVERGENT B1 ;  /* 0x0000000000017941 */ /* 0x000fea0003800200 */
.L_x_5601:
[----:B------:R-:W-:Y:S01]  /*a990*/  I2FP.F32.U32 R122, R11 ;  /* 0x0000000b007a7245 */ /* 0x000fe20000201000 */
[----:B------:R-:W-:Y:S01]  /*a9a0*/  IMAD.U32 R11, R124, 0x10000, RZ ;  /* 0x000100007c0b7824 */ /* 0x000fe200078e00ff */
[----:B------:R-:W-:Y:S01]  /*a9b0*/  ISETP.NE.AND P2, PT, R144, 0x1, PT ;  /* 0x000000019000780c */ /* 0x000fe20003f45270 */
[----:B------:R-:W-:Y:S01]  /*a9c0*/  BSSY.RECONVERGENT B1, `(.L_x_5606) ;  /* 0x000004a000017945 */ /* 0x000fe20003800200 */
[----:B------:R-:W-:Y:S01]  /*a9d0*/  LOP3.LUT R199, R199, 0xfffffff7, RZ, 0xc0, !PT ;  /* 0xfffffff7c7c77812 */ /* 0x000fe200078ec0ff */
[----:B------:R-:W-:Y:S01]  /*a9e0*/  FFMA.FTZ R122, R122, R185, 1.1641532182693481445e-10 ;  /* 0x2f0000007a7a7423 */ /* 0x000fe200000100b9 */
[----:B------:R-:W-:Y:S02]  /*a9f0*/  HFMA2 R145, -RZ, RZ, 0, 1.1920928955078125e-07 ;  /* 0x00000002ff917431 */ /* 0x000fe400000001ff */
[----:B------:R-:W-:Y:S02]  /*aa00*/  IMAD.MOV.U32 R124, RZ, RZ, R200 ;  /* 0x000000ffff7c7224 */ /* 0x000fe400078e00c8 */
[----:B------:R-:W-:Y:S01]  /*aa10*/  FSETP.LE.FTZ.AND P4, PT, R122, R151, PT ;  /* 0x000000977a00720b */ /* 0x000fe20003f93000 */
[----:B------:R-:W-:-:S12]  /*aa20*/  FMUL.FTZ R122, R11, R184 ;  /* 0x000000b80b7a7220 */ /* 0x000fd80000410000 */
        /* <DEDUP_REMOVED lines=10> */
.L_x_5608:
        /* <DEDUP_REMOVED lines=13> */
.L_x_5610:
[----:B------:R-:W-:Y:S05]  /*aba0*/  BSYNC.RECONVERGENT B2 ;  /* 0x0000000000027941 */ /* 0x000fea0003800200 */
.L_x_5609:
        /* <DEDUP_REMOVED lines=43> */
.L_x_5607:
[----:B------:R-:W-:Y:S05]  /*ae60*/  BSYNC.RECONVERGENT B1 ;  /* 0x0000000000017941 */ /* 0x000fea0003800200 */
.L_x_5606:
[----:B------:R-:W-:Y:S01]  /*ae70*/  I2FP.F32.U32 R124, R124 ;  /* 0x0000007c007c7245 */ /* 0x000fe20000201000 */
[----:B------:R-:W-:Y:S01]  /*ae80*/  IMAD.U32 R121, R121, 0x10000, RZ ;  /* 0x0001000079797824 */ /* 0x000fe200078e00ff */
[----:B------:R-:W-:Y:S01]  /*ae90*/  ISETP.NE.AND P3, PT, R145, 0x1, PT ;  /* 0x000000019100780c */ /* 0x000fe20003f65270 */
[----:B------:R-:W-:Y:S01]  /*aea0*/  BSSY.RECONVERGENT B1, `(.L_x_5611) ;  /* 0x000004d000017945 */ /* 0x000fe20003800200 */
[----:B------:R-:W-:Y:S01]  /*aeb0*/  FSEL R122, R122, RZ, P4 ;  /* 0x000000ff7a7a7208 */ /* 0x000fe20002000000 */
[----:B------:R-:W-:Y:S01]  /*aec0*/  FFMA.FTZ R124, R124, R185, 1.1641532182693481445e-10 ;  /* 0x2f0000007c7c7423 */ /* 0x000fe200000100b9 */
[----:B------:R-:W-:Y:S01]  /*aed0*/  FMUL.FTZ R121, R121, R184 ;  /* 0x000000b879797220 */ /* 0x000fe20000410000 */
[----:B------:R-:W-:-:S03]  /*aee0*/  IMAD.MOV.U32 R11, RZ, RZ, R200 ;  /* 0x000000ffff0b7224 */ /* 0x000fc600078e00c8 */
[----:B------:R-:W-:Y:S01]  /*aef0*/  FSETP.GTU.FTZ.AND P2, PT, R124, R151, PT ;  /* 0x000000977c00720b */ /* 0x000fe20003f5c000 */
[----:B------:R-:W-:-:S03]  /*af00*/  HFMA2 R124, -RZ, RZ, 0, 1.1920928955078125e-07 ;  /* 0x00000002ff7c7431 */ /* 0x000fc600000001ff */
[----:B------:R-:W-:Y:S02]  /*af10*/  FSEL R121, R121, RZ, !P2 ;  /* 0x000000ff79797208 */ /* 0x000fe40005000000 */
[----:B------:R-:W-:-:S03]  /*af20*/  SEL R202, RZ, 0x1, P2 ;  /* 0x00000001ffca7807 */ /* 0x000fc60001000000 */
[----:B------:R-:W-:-:S04]  /*af30*/  FADD.FTZ R121, R121, R122 ;  /* 0x0000007a79797221 */ /* 0x000fc80000010000 */
        /* <DEDUP_REMOVED lines=10> */
.L_x_5613:
        /* <DEDUP_REMOVED lines=13> */
.L_x_5615:
[----:B------:R-:W-:Y:S05]  /*b0b0*/  BSYNC.RECONVERGENT B2 ;  /* 0x0000000000027941 */ /* 0x000fea0003800200 */
.L_x_5614:
        /* <DEDUP_REMOVED lines=43> */
.L_x_5612:
[----:B------:R-:W-:Y:S05]  /*b370*/  BSYNC.RECONVERGENT B1 ;  /* 0x0000000000017941 */ /* 0x000fea0003800200 */
.L_x_5611:
[----:B------:R-:W-:Y:S01]  /*b380*/  I2FP.F32.U32 R122, R11 ;  /* 0x0000000b007a7245 */ /* 0x000fe20000201000 */
[----:B------:R-:W-:Y:S01]  /*b390*/  IMAD.U32 R11, R125, 0x10000, RZ ;  /* 0x000100007d0b7824 */ /* 0x000fe200078e00ff */
[----:B------:R-:W-:Y:S01]  /*b3a0*/  ISETP.NE.AND P2, PT, R124, 0x1, PT ;  /* 0x000000017c00780c */ /* 0x000fe20003f45270 */
[----:B------:R-:W-:Y:S01]  /*b3b0*/  BSSY.RECONVERGENT B1, `(.L_x_5616) ;  /* 0x000004b000017945 */ /* 0x000fe20003800200 */
[----:B------:R-:W-:Y:S01]  /*b3c0*/  LOP3.LUT R199, R199, 0xfffffffb, RZ, 0xc0, !PT ;  /* 0xfffffffbc7c77812 */ /* 0x000fe200078ec0ff */
[----:B------:R-:W-:Y:S01]  /*b3d0*/  FFMA.FTZ R122, R122, R185, 1.1641532182693481445e-10 ;  /* 0x2f0000007a7a7423 */ /* 0x000fe200000100b9 */
[----:B------:R-:W-:Y:S01]  /*b3e0*/  HFMA2 R144, -RZ, RZ, 0, 1.1920928955078125e-07 ;  /* 0x00000002ff907431 */ /* 0x000fe200000001ff */
[----:B-1----:R-:W-:Y:S01]  /*b3f0*/  PRMT R148, R125, 0x7632, R148 ;  /* 0x000076327d947816 */ /* 0x002fe20000000094 */
        /* <DEDUP_REMOVED lines=13> */
.L_x_5618:
        /* <DEDUP_REMOVED lines=13> */
.L_x_5620:
[----:B------:R-:W-:Y:S05]  /*b5a0*/  BSYNC.RECONVERGENT B2 ;  /* 0x0000000000027941 */ /* 0x000fea0003800200 */
.L_x_5619:
        /* <DEDUP_REMOVED lines=43> */
.L_x_5617:
[----:B------:R-:W-:Y:S05]  /*b860*/  BSYNC.RECONVERGENT B1 ;  /* 0x0000000000017941 */ /* 0x000fea0003800200 */
.L_x_5616:
[----:B------:R-:W-:Y:S01]  /*b870*/  I2FP.F32.U32 R124, R125 ;  /* 0x0000007d007c7245 */ /* 0x000fe20000201000 */
[----:B------:R-:W-:Y:S01]  /*b880*/  IMAD.U32 R11, R101, 0x10000, RZ ;  /* 0x00010000650b7824 */ /* 0x000fe200078e00ff */
[----:B------:R-:W-:Y:S01]  /*b890*/  BSSY.RECONVERGENT B1, `(.L_x_5621) ;  /* 0x000004e000017945 */ /* 0x000fe20003800200 */
[----:B------:R-:W-:Y:S02]  /*b8a0*/  HFMA2 R145, -RZ, RZ, 0, 1.1920928955078125e-07 ;  /* 0x00000002ff917431 */ /* 0x000fe400000001ff */
[----:B------:R-:W-:Y:S01]  /*b8b0*/  FFMA.FTZ R124, R124, R185, 1.1641532182693481445e-10 ;  /* 0x2f0000007c7c7423 */ /* 0x000fe200000100b9 */
[----:B------:R-:W-:Y:S01]  /*b8c0*/  FMUL.FTZ R125, R11, R184 ;  /* 0x000000b80b7d7220 */ /* 0x000fe20000410000 */
[----:B------:R-:W-:-:S03]  /*b8d0*/  FSEL R11, R122, RZ, P4 ;  /* 0x000000ff7a0b7208 */ /* 0x000fc60002000000 */
[----:B------:R-:W-:-:S04]  /*b8e0*/  FSETP.GTU.FTZ.AND P2, PT, R124, R151, PT ;  /* 0x000000977c00720b */ /* 0x000fc80003f5c000 */
        /* <DEDUP_REMOVED lines=15> */
.L_x_5623:
        /* <DEDUP_REMOVED lines=13> */
.L_x_5625:
[----:B------:R-:W-:Y:S05]  /*bab0*/  BSYNC.RECONVERGENT B2 ;  /* 0x0000000000027941 */ /* 0x000fea0003800200 */
.L_x_5624:
        /* <DEDUP_REMOVED lines=43> */
.L_x_5622:
[----:B------:R-:W-:Y:S05]  /*bd70*/  BSYNC.RECONVERGENT B1 ;  /* 0x0000000000017941 */ /* 0x000fea0003800200 */
.L_x_5621:
        /* <DEDUP_REMOVED lines=8> */
[----:B------:R-:W-:Y:S01]  /*be00*/  FMUL.FTZ R148, R11, R184 ;  /* 0x000000b80b947220 */ /* 0x000fe20000410000 */
[----:B------:R-:W-:-:S13]  /*be10*/  FSETP.LE.FTZ.AND P4, PT, R124, R151, PT ;  /* 0x000000977c00720b */ /* 0x000fda0003f93000 */
        /* <DEDUP_REMOVED lines=10> */
.L_x_5628:
        /* <DEDUP_REMOVED lines=13> */
.L_x_5630:
[----:B------:R-:W-:Y:S05]  /*bf90*/  BSYNC.RECONVERGENT B2 ;  /* 0x0000000000027941 */ /* 0x000fea0003800200 */
.L_x_5629:
        /* <DEDUP_REMOVED lines=43> */
.L_x_5627:
[----:B------:R-:W-:Y:S05]  /*c250*/  BSYNC.RECONVERGENT B1 ;  /* 0x0000000000017941 */ /* 0x000fea0003800200 */
.L_x_5626:
[----:B------:R-:W-:Y:S01]  /*c260*/  I2FP.F32.U32 R124, R125 ;  /* 0x0000007d007c7245 */ /* 0x000fe20000201000 */
[----:B------:R-:W-:Y:S01]  /*c270*/  IMAD.U32 R123, R123, 0x10000, RZ ;  /* 0x000100007b7b7824 */ /* 0x000fe200078e00ff */
[----:B------:R-:W-:Y:S01]  /*c280*/  FSEL R148, R148, RZ, P4 ;  /* 0x000000ff94947208 */ /* 0x000fe20002000000 */
[----:B------:R-:W-:Y:S01]  /*c290*/  BSSY.RECONVERGENT B1, `(.L_x_5631) ;  /* 0x000004d000017945 */ /* 0x000fe20003800200 */
[----:B------:R-:W-:Y:S02]  /*c2a0*/  HFMA2 R145, -RZ, RZ, 0, 1.1920928955078125e-07 ;  /* 0x00000002ff917431 */ /* 0x000fe400000001ff */
        /* <DEDUP_REMOVED lines=18> */
.L_x_5633:
        /* <DEDUP_REMOVED lines=13> */
.L_x_5635:
[----:B------:R-:W-:Y:S05]  /*c4a0*/  BSYNC.RECONVERGENT B2 ;  /* 0x0000000000027941 */ /* 0x000fea0003800200 */
.L_x_5634:
        /* <DEDUP_REMOVED lines=43> */
.L_x_5632:
[----:B------:R-:W-:Y:S05]  /*c760*/  BSYNC.RECONVERGENT B1 ;  /* 0x0000000000017941 */ /* 0x000fea0003800200 */
.L_x_5631:
[----:B------:R-:W-:Y:S01]  /*c770*/  ISETP.NE.AND P3, PT, R145, 0x1, PT ;  /* 0x000000019100780c */ /* 0x000fe20003f65270 */
[----:B------:R-:W-:Y:S01]  /*c780*/  BSSY.RECONVERGENT B1, `(.L_x_5636) ;  /* 0x000004b000017945 */ /* 0x000fe20003800200 */
[----:B------:R-:W-:Y:S01]  /*c790*/  I2FP.F32.U32 R124, R11 ;  /* 0x0000000b007c7245 */ /* 0x000fe20000201000 */
[C---:B------:R-:W-:Y:S02]  /*c7a0*/  IMAD.U32 R11, R126.reuse, 0x10000, RZ ;  /* 0x000100007e0b7824 */ /* 0x040fe400078e00ff */
        /* <DEDUP_REMOVED lines=15> */
.L_x_5638:
        /* <DEDUP_REMOVED lines=13> */
.L_x_5640:
[----:B------:R-:W-:Y:S05]  /*c970*/  BSYNC.RECONVERGENT B2 ;  /* 0x0000000000027941 */ /* 0x000fea0003800200 */
.L_x_5639:
        /* <DEDUP_REMOVED lines=43> */
.L_x_5637:
[----:B------:R-:W-:Y:S05]  /*cc30*/  BSYNC.RECONVERGENT B1 ;  /* 0x0000000000017941 */ /* 0x000fea0003800200 */
.L_x_5636:
[----:B------:R-:W-:Y:S01]  /*cc40*/  I2FP.F32.U32 R124, R125 ;  /* 0x0000007d007c7245 */ /* 0x000fe20000201000 */
[----:B------:R-:W-:Y:S01]  /*cc50*/  IMAD.U32 R11, R102, 0x10000, RZ ;  /* 0x00010000660b7824 */ /* 0x000fe200078e00ff */
[----:B------:R-:W-:Y:S01]  /*cc60*/  BSSY.RECONVERGENT B1, `(.L_x_5641) ;  /* 0x000004e000017945 */ /* 0x000fe20003800200 */
[----:B------:R-:W-:Y:S02]  /*cc70*/  HFMA2 R145, -RZ, RZ, 0, 1.1920928955078125e-07 ;  /* 0x00000002ff917431 */ /* 0x000fe400000001ff */
[----:B------:R-:W-:Y:S01]  /*cc80*/  FFMA.FTZ R124, R124, R185, 1.1641532182693481445e-10 ;  /* 0x2f0000007c7c7423 */ /* 0x000fe200000100b9 */
[----:B------:R-:W-:-:S04]  /*cc90*/  FMUL.FTZ R11, R11, R184 ;  /* 0x000000b80b0b7220 */ /* 0x000fc80000410000 */
[----:B------:R-:W-:-:S04]  /*cca0*/  FSETP.GTU.FTZ.AND P3, PT, R124, R151, PT ;  /* 0x000000977c00720b */ /* 0x000fc80003f7c000 */
[----:B------:R-:W-:Y:S02]  /*ccb0*/  FSEL R124, R11, RZ, !P3 ;  /* 0x000000ff0b7c7208 */ /* 0x000fe40005800000 */
[----:B------:R-:W-:Y:S02]  /*ccc0*/  SEL R205, RZ, 0x1, P3 ;  /* 0x00000001ffcd7807 */ /* 0x000fe40001800000 */
[----:B------:R-:W-:Y:S02]  /*ccd0*/  ISETP.NE.AND P3, PT, R144, 0x1, PT ;  /* 0x000000019000780c */ /* 0x000fe40003f65270 */
[----:B------:R-:W-:-:S05]  /*cce0*/  FSEL R11, R148, RZ, P2 ;  /* 0x000000ff940b7208 */ /* 0x000fca0001000000 */
[----:B------:R-:W-:Y:S01]  /*ccf0*/  FADD.FTZ R124, R124, R11 ;  /* 0x0000000b7c7c7221 */ /* 0x000fe20000010000 */
[----:B------:R-:W-:-:S03]  /*cd00*/  IMAD.MOV.U32 R11, RZ, RZ, R200 ;  /* 0x000000ffff0b7224 */ /* 0x000fc600078e00c8 */
[----:B------:R-:W-:Y:S02]  /*cd10*/  @P1 FADD.FTZ R124, R108, R124 ;  /* 0x0000007c6c7c1221 */ /* 0x000fe40000010000 */
        /* <DEDUP_REMOVED lines=9> */
.L_x_5643:
        /* <DEDUP_REMOVED lines=13> */
.L_x_5645:
[----:B------:R-:W-:Y:S05]  /*ce80*/  BSYNC.RECONVERGENT B2 ;  /* 0x0000000000027941 */ /* 0x000fea0003800200 */
.L_x_5644:
        /* <DEDUP_REMOVED lines=43> */
.L_x_5642:
[----:B------:R-:W-:Y:S05]  /*d140*/  BSYNC.RECONVERGENT B1 ;  /* 0x0000000000017941 */ /* 0x000fea0003800200 */
.L_x_5641:
        /* <DEDUP_REMOVED lines=18> */
.L_x_5648:
        /* <DEDUP_REMOVED lines=13> */
.L_x_5650:
[----:B------:R-:W-:Y:S05]  /*d340*/  BSYNC.RECONVERGENT B2 ;  /* 0x0000000000027941 */ /* 0x000fea0003800200 */
.L_x_5649:
        /* <DEDUP_REMOVED lines=43> */
.L_x_5647:
[----:B------:R-:W-:Y:S05]  /*d600*/  BSYNC.RECONVERGENT B1 ;  /* 0x0000000000017941 */ /* 0x000fea0003800200 */
.L_x_5646:
[----:B------:R-:W-:Y:S01]  /*d610*/  I2FP.F32.U32 R126, R11 ;  /* 0x0000000b007e7245 */ /* 0x000fe20000201000 */
[----:B------:R-:W-:Y:S01]  /*d620*/  IMAD.U32 R11, R206, 0x10000, RZ ;  /* 0x00010000ce0b7824 */ /* 0x000fe200078e00ff */
[----:B------:R-:W-:Y:S01]  /*d630*/  BSSY.RECONVERGENT B1, `(.L_x_5651) ;  /* 0x000004e000017945 */ /* 0x000fe20003800200 */
[----:B------:R-:W-:Y:S02]  /*d640*/  HFMA2 R144, -RZ, RZ, 0, 1.1920928955078125e-07 ;  /* 0x00000002ff907431 */ /* 0x000fe400000001ff */
        /* <DEDUP_REMOVED lines=19> */
.L_x_5653:
        /* <DEDUP_REMOVED lines=13> */
.L_x_5655:
[----:B------:R-:W-:Y:S05]  /*d850*/  BSYNC.RECONVERGENT B2 ;  /* 0x0000000000027941 */ /* 0x000fea0003800200 */
.L_x_5654:
        /* <DEDUP_REMOVED lines=43> */
.L_x_5652:
[----:B------:R-:W-:Y:S05]  /*db10*/  BSYNC.RECONVERGENT B1 ;  /* 0x0000000000017941 */ /* 0x000fea0003800200 */
.L_x_5651:
        /* <DEDUP_REMOVED lines=19> */
.L_x_5658:
        /* <DEDUP_REMOVED lines=13> */
.L_x_5660:
[----:B------:R-:W-:Y:S05]  /*dd20*/  BSYNC.RECONVERGENT B2 ;  /* 0x0000000000027941 */ /* 0x000fea0003800200 */
.L_x_5659:
        /* <DEDUP_REMOVED lines=43> */
.L_x_5657:
[----:B------:R-:W-:Y:S05]  /*dfe0*/  BSYNC.RECONVERGENT B1 ;  /* 0x0000000000017941 */ /* 0x000fea0003800200 */
.L_x_5656:
        /* <DEDUP_REMOVED lines=23> */
.L_x_5663:
        /* <DEDUP_REMOVED lines=13> */
.L_x_5665:
[----:B------:R-:W-:Y:S05]  /*e230*/  BSYNC.RECONVERGENT B2 ;  /* 0x0000000000027941 */ /* 0x000fea0003800200 */
.L_x_5664:
        /* <DEDUP_REMOVED lines=43> */
.L_x_5662:
[----:B------:R-:W-:Y:S05]  /*e4f0*/  BSYNC.RECONVERGENT B1 ;  /* 0x0000000000017941 */ /* 0x000fea0003800200 */
.L_x_5661:
        /* <DEDUP_REMOVED lines=18> */
.L_x_5668:
        /* <DEDUP_REMOVED lines=15> */
.L_x_5670:
[----:B------:R-:W-:Y:S05]  /*e710*/  BSYNC.RECONVERGENT B2 ;  /* 0x0000000000027941 */ /* 0x000fea0003800200 */
.L_x_5669:
        /* <DEDUP_REMOVED lines=43> */
.L_x_5667:
[----:B------:R-:W-:Y:S05]  /*e9d0*/  BSYNC.RECONVERGENT B1 ;  /* 0x0000000000017941 */ /* 0x000fea0003800200 */
.L_x_5666:
[----:B------:R-:W-:Y:S01]  /*e9e0*/  I2FP.F32.U32 R144, R145 ;  /* 0x0000009100907245 */ /* 0x000fe20000201000 */
[----:B------:R-:W-:-:S04]  /*e9f0*/  IMAD.U32 R145, R150, 0x10000, RZ ;  /* 0x0001000096917824 */ /* 0x000fc800078e00ff */
[----:B------:R-:W-:Y:S01]  /*ea00*/  FFMA.FTZ R144, R144, R185, 1.1641532182693481445e-10 ;  /* 0x2f00000090907423 */ /* 0x000fe200000100b9 */
[----:B------:R-:W-:-:S04]  /*ea10*/  FMUL.FTZ R145, R145, R184 ;  /* 0x000000b891917220 */ /* 0x000fc80000410000 */
[----:B------:R-:W-:Y:S02]  /*ea20*/  FSETP.GTU.FTZ.AND P6, PT, R144, R151, PT ;  /* 0x000000979000720b */ /* 0x000fe40003fdc000 */
[----:B------:R-:W-:Y:S02]  /*ea30*/  FSEL R144, R127, RZ, P5 ;  /* 0x000000ff7f907208 */ /* 0x000fe40002800000 */
[----:B------:R-:W-:Y:S02]  /*ea40*/  FSEL R145, R145, RZ, !P6 ;  /* 0x000000ff91917208 */ /* 0x000fe40007000000 */
[----:B------:R-:W-:-:S03]  /*ea50*/  SEL R208, RZ, 0x1, P6 ;  /* 0x00000001ffd07807 */ /* 0x000fc60003000000 */
[----:B------:R-:W-:-:S04]  /*ea60*/  FADD.FTZ R127, R145, R144 ;  /* 0x00000090917f7221 */ /* 0x000fc80000010000 */
[----:B------:R-:W-:Y:S01]  /*ea70*/  @P1 FADD.FTZ R127, R111, R127 ;  /* 0x0000007f6f7f1221 */ /* 0x000fe20000010000 */
[----:B------:R-:W-:Y:S06]  /*ea80*/  BRA `(.L_x_5671) ;  /* 0x0000002800287947 */ /* 0x000fec0003800000 */
.L_x_5590:
[----:B------:R-:W-:Y:S01]  /*ea90*/  ISETP.NE.AND P2, PT, R11, 0x1, PT ;  /* 0x000000010b00780c */ /* 0x000fe20003f45270 */
[----:B------:R-:W-:Y:S01]  /*eaa0*/  BSSY.RECONVERGENT B1, `(.L_x_5672) ;  /* 0x0000048000017945 */ /* 0x000fe20003800200 */
[----:B--2---:R-:W-:Y:S02]  /*eab0*/  HFMA2 R121, -RZ, RZ, 0, 1.1920928955078125e-07 ;  /* 0x00000002ff797431 */ /* 0x004fe400000001ff */
[----:B------:R-:W-:Y:S02]  /*eac0*/  IMAD.MOV.U32 R120, RZ, RZ, R200 ;  /* 0x000000ffff787224 */ /* 0x000fe400078e00c8 */
[----:B------:R-:W-:-:S07]  /*ead0*/  IMAD.MOV.U32 R182, RZ, RZ, R198 ;  /* 0x000000ffffb67224 */ /* 0x000fce00078e00c6 */
        /* <DEDUP_REMOVED lines=11> */
.L_x_5674:
        /* <DEDUP_REMOVED lines=13> */
.L_x_5676:
[----:B------:R-:W-:Y:S05]  /*ec60*/  BSYNC.RECONVERGENT B2 ;  /* 0x0000000000027941 */ /* 0x000fea0003800200 */
.L_x_5675:
        /* <DEDUP_REMOVED lines=43> */
.L_x_5673:
[----:B------:R-:W-:Y:S05]  /*ef20*/  BSYNC.RECONVERGENT B1 ;  /* 0x0000000000017941 */ /* 0x000fea0003800200 */
.L_x_5672:
[----:B------:R-:W2:Y:S01]  /*ef30*/  LDC R144, c[0x0][0x404] ;  /* 0x00010100ff907b82 */ /* 0x000ea20000000800 */
[----:B------:R-:W-:Y:S01]  /*ef40*/  I2FP.F32.U32 R11, R120 ;  /* 0x00000078000b7245 */ /* 0x000fe20000201000 */
[----:B01----:R-:W-:Y:S01]  /*ef50*/  IMAD.MOV.U32 R146, RZ, RZ, 0x2f800000 ;  /* 0x2f800000ff927424 */ /* 0x003fe200078e00ff */
[----:B------:R-:W-:Y:S01]  /*ef60*/  ISETP.NE.AND P2, PT, R121, 0x1, PT ;  /* 0x000000017900780c */ /* 0x000fe20003f45270 */
[----:B------:R-:W-:Y:S01]  /*ef70*/  BSSY.RECONVERGENT B1, `(.L_x_5677) ;  /* 0x000004b000017945 */ /* 0x000fe20003800200 */
[----:B------:R-:W-:Y:S01]  /*ef80*/  LOP3.LUT R199, R199, 0xffffffef, RZ, 0xc0, !PT ;  /* 0xffffffefc7c77812 */ /* 0x000fe200078ec0ff */
[----:B------:R-:W-:Y:S01]  /*ef90*/  FFMA.FTZ R11, R11, R146, 1.1641532182693481445e-10 ;  /* 0x2f0000000b0b7423 */ /* 0x000fe20000010092 */
[C---:B-----5:R-:W-:Y:S01]  /*efa0*/  SHF.L.U32 R145, R124.reuse, 0x10, RZ ;  /* 0x000000107c917819 */ /* 0x060fe200000006ff */
[----:B------:R-:W-:Y:S01]  /*efb0*/  IMAD.MOV.U32 R120, RZ, RZ, 0x2 ;  /* 0x00000002ff787424 */ /* 0x000fe200078e00ff */
[----:B------:R-:W-:Y:S02]  /*efc0*/  PRMT R124, R124, 0x7632, R124 ;  /* 0x000076327c7c7816 */ /* 0x000fe4000000007c */
[----:B--2---:R-:W-:Y:S01]  /*efd0*/  FSETP.LE.FTZ.AND P3, PT, R11, R144, PT ;  /* 0x000000900b00720b */ /* 0x004fe20003f73000 */
[----:B------:R-:W-:-:S12]  /*efe0*/  IMAD.MOV.U32 R11, RZ, RZ, R200 ;  /* 0x000000ffff0b7224 */ /* 0x000fd800078e00c8 */
        /* <DEDUP_REMOVED lines=10> */
.L_x_5679:
        /* <DEDUP_REMOVED lines=13> */
.L_x_5681:
[----:B------:R-:W-:Y:S05]  /*f160*/  BSYNC.RECONVERGENT B2 ;  /* 0x0000000000027941 */ /* 0x000fea0003800200 */
.L_x_5680:
        /* <DEDUP_REMOVED lines=43> */
.L_x_5678:
[----:B------:R-:W-:Y:S05]  /*f420*/  BSYNC.RECONVERGENT B1 ;  /* 0x0000000000017941 */ /* 0x000fea0003800200 */
.L_x_5677:
[----:B------:R-:W-:Y:S01]  /*f430*/  I2FP.F32.U32 R11, R11 ;  /* 0x0000000b000b7245 */ /* 0x000fe20000201000 */
[----:B------:R-:W-:Y:S01]  /*f440*/  BSSY.RECONVERGENT B1, `(.L_x_5682) ;  /* 0x000004b000017945 */ /* 0x000fe20003800200 */
[----:B------:R-:W-:Y:S01]  /*f450*/  ISETP.NE.AND P2, PT, R120, 0x1, PT ;  /* 0x000000017800780c */ /* 0x000fe20003f45270 */
[----:B------:R-:W-:Y:S01]  /*f460*/  IMAD.MOV.U32 R121, RZ, RZ, 0x2 ;  /* 0x00000002ff797424 */ /* 0x000fe200078e00ff */
[----:B------:R-:W-:Y:S01]  /*f470*/  LOP3.LUT R199, R199, 0xfffffff7, RZ, 0xc0, !PT ;  /* 0xfffffff7c7c77812 */ /* 0x000fe200078ec0ff */
[----:B------:R-:W-:Y:S01]  /*f480*/  FFMA.FTZ R11, R11, R146, 1.1641532182693481445e-10 ;  /* 0x2f0000000b0b7423 */ /* 0x000fe20000010092 */
[----:B------:R-:W-:-:S04]  /*f490*/  SHF.L.U32 R148, R124, 0x10, RZ ;  /* 0x000000107c947819 */ /* 0x000fc800000006ff */
[----:B------:R-:W-:Y:S01]  /*f4a0*/  FSETP.LE.FTZ.AND P3, PT, R11, R144, PT ;  /* 0x000000900b00720b */ /* 0x000fe20003f73000 */
        /* <DEDUP_REMOVED lines=11> */
.L_x_5684:
        /* <DEDUP_REMOVED lines=13> */
.L_x_5686:
[----:B------:R-:W-:Y:S05]  /*f630*/  BSYNC.RECONVERGENT B2 ;  /* 0x0000000000027941 */ /* 0x000fea0003800200 */
.L_x_5685:
        /* <DEDUP_REMOVED lines=43> */
.L_x_5683:
[----:B------:R-:W-:Y:S05]  /*f8f0*/  BSYNC.RECONVERGENT B1 ;  /* 0x0000000000017941 */ /* 0x000fea0003800200 */
.L_x_5682:
[----:B------:R-:W-:Y:S01]  /*f900*/  I2FP.F32.U32 R11, R11 ;  /* 0x0000000b000b7245 */ /* 0x000fe20000201000 */
[----:B------:R-:W-:Y:S01]  /*f910*/  BSSY.RECONVERGENT B1, `(.L_x_5687) ;  /* 0x000004c000017945 */ /* 0x000fe20003800200 */
[----:B------:R-:W-:Y:S01]  /*f920*/  ISETP.NE.AND P2, PT, R121, 0x1, PT ;  /* 0x000000017900780c */ /* 0x000fe20003f45270 */
[----:B------:R-:W-:Y:S01]  /*f930*/  IMAD.MOV.U32 R120, RZ, RZ, 0x2 ;  /* 0x00000002ff787424 */ /* 0x000fe200078e00ff */
[----:B------:R-:W-:Y:S01]  /*f940*/  LOP3.LUT R199, R199, 0xfffffffb, RZ, 0xc0, !PT ;  /* 0xfffffffbc7c77812 */ /* 0x000fe200078ec0ff */
[----:B------:R-:W-:Y:S01]  /*f950*/  FFMA.FTZ R11, R11, R146, 1.1641532182693481445e-10 ;  /* 0x2f0000000b0b7423 */ /* 0x000fe20000010092 */
[C---:B------:R-:W-:Y:S02]  /*f960*/  SHF.L.U32 R147, R125.reuse, 0x10, RZ ;  /* 0x000000107d937819 */ /* 0x040fe400000006ff */
[----:B------:R-:W-:Y:S02]  /*f970*/  PRMT R149, R125, 0x7632, R149 ;  /* 0x000076327d957816 */ /* 0x000fe40000000095 */
        /* <DEDUP_REMOVED lines=12> */
.L_x_5689:
        /* <DEDUP_REMOVED lines=13> */
.L_x_5691:
[----:B------:R-:W-:Y:S05]  /*fb10*/  BSYNC.RECONVERGENT B2 ;  /* 0x0000000000027941 */ /* 0x000fea0003800200 */
.L_x_5690:
        /* <DEDUP_REMOVED lines=43> */
.L_x_5688:
[----:B------:R-:W-:Y:S05]  /*fdd0*/  BSYNC.RECONVERGENT B1 ;  /* 0x0000000000017941 */ /* 0x000fea0003800200 */
.L_x_5687:
        /* <DEDUP_REMOVED lines=19> */
.L_x_5694:
        /* <DEDUP_REMOVED lines=13> */
.L_x_5696:
[----:B------:R-:W-:Y:S05]  /*ffe0*/  BSYNC.RECONVERGENT B2 ;  /* 0x0000000000027941 */ /* 0x000fea0003800200 */
.L_x_5695:
        /* <DEDUP_REMOVED lines=43> */
.L_x_5693:
[----:B------:R-:W-:Y:S05]  /*102a0*/  BSYNC.RECONVERGENT B1 ;  /* 0x0000000000017941 */ /* 0x000fea0003800200 */
.L_x_5692:
[----:B------:R-:W-:Y:S01]  /*102b0*/  ISETP.NE.AND P3, PT, R122, 0x1, PT ;  /* 0x000000017a00780c */ /* 0x000fe20003f65270 */
[----:B------:R-:W-:Y:S01]  /*102c0*/  BSSY.RECONVERGENT B1, `(.L_x_5697) ;  /* 0x000004a000017945 */ /* 0x000fe20003800200 */
[----:B------:R-:W-:Y:S01]  /*102d0*/  I2FP.F32.U32 R11, R11 ;  /* 0x0000000b000b7245 */ /* 0x000fe20000201000 */
[----:B------:R-:W-:Y:S01]  /*102e0*/  IMAD.MOV.U32 R120, RZ, RZ, 0x2 ;  /* 0x00000002ff787424 */ /* 0x000fe200078e00ff */
[C---:B------:R-:W-:Y:S01]  /*102f0*/  SHF.L.U32 R150, R126.reuse, 0x10, RZ ;  /* 0x000000107e967819 */ /* 0x040fe200000006ff */
[----:B------:R-:W-:Y:S01]  /*10300*/  IMAD.MOV.U32 R121, RZ, RZ, R200 ;  /* 0x000000ffff797224 */ /* 0x000fe200078e00c8 */
[----:B------:R-:W-:Y:S01]  /*10310*/  PRMT R126, R126, 0x7632, R126 ;  /* 0x000076327e7e7816 */ /* 0x000fe2000000007e */
[----:B------:R-:W-:-:S05]  /*10320*/  FFMA.FTZ R11, R11, R146, 1.1641532182693481445e-10 ;  /* 0x2f0000000b0b7423 */ /* 0x000fca0000010092 */
        /* <DEDUP_REMOVED lines=10> */
.L_x_5699:
        /* <DEDUP_REMOVED lines=13> */
.L_x_5701:
[----:B------:R-:W-:Y:S05]  /*104a0*/  BSYNC.RECONVERGENT B2 ;  /* 0x0000000000027941 */ /* 0x000fea0003800200 */
.L_x_5700:
        /* <DEDUP_REMOVED lines=43> */
.L_x_5698:
[----:B------:R-:W-:Y:S05]  /*10760*/  BSYNC.RECONVERGENT B1 ;  /* 0x0000000000017941 */ /* 0x000fea0003800200 */
.L_x_5697:
[----:B------:R-:W-:Y:S01]  /*10770*/  ISETP.NE.AND P4, PT, R120, 0x1, PT ;  /* 0x000000017800780c */ /* 0x000fe20003f85270 */
[----:B------:R-:W-:Y:S01]  /*10780*/  BSSY.RECONVERGENT B1, `(.L_x_5702) ;  /* 0x0000049000017945 */ /* 0x000fe20003800200 */
[----:B------:R-:W-:Y:S01]  /*10790*/  I2FP.F32.U32 R11, R121 ;  /* 0x00000079000b7245 */ /* 0x000fe20000201000 */
[----:B------:R-:W-:Y:S01]  /*107a0*/  IMAD.MOV.U32 R123, RZ, RZ, 0x2 ;  /* 0x00000002ff7b7424 */ /* 0x000fe200078e00ff */
[----:B------:R-:W-:Y:S01]  /*107b0*/  SHF.L.U32 R126, R126, 0x10, RZ ;  /* 0x000000107e7e7819 */ /* 0x000fe200000006ff */
[----:B------:R-:W-:Y:S02]  /*107c0*/  IMAD.MOV.U32 R121, RZ, RZ, R200 ;  /* 0x000000ffff797224 */ /* 0x000fe400078e00c8 */
        /* <DEDUP_REMOVED lines=11> */
.L_x_5704:
        /* <DEDUP_REMOVED lines=13> */
.L_x_5706:
[----:B------:R-:W-:Y:S05]  /*10950*/  BSYNC.RECONVERGENT B2 ;  /* 0x0000000000027941 */ /* 0x000fea0003800200 */
.L_x_5705:
        /* <DEDUP_REMOVED lines=43> */
.L_x_5703:
[----:B------:R-:W-:Y:S05]  /*10c10*/  BSYNC.RECONVERGENT B1 ;  /* 0x0000000000017941 */ /* 0x000fea0003800200 */
.L_x_5702:
[----:B------:R-:W-:Y:S01]  /*10c20*/  ISETP.NE.AND P5, PT, R123, 0x1, PT ;  /* 0x000000017b00780c */ /* 0x000fe20003fa5270 */
[----:B------:R-:W-:Y:S01]  /*10c30*/  BSSY.RECONVERGENT B1, `(.L_x_5707) ;  /* 0x000004a000017945 */ /* 0x000fe20003800200 */
[----:B------:R-:W-:Y:S01]  /*10c40*/  I2FP.F32.U32 R11, R121 ;  /* 0x00000079000b7245 */ /* 0x000fe20000201000 */
[----:B------:R-:W-:Y:S01]  /*10c50*/  IMAD.MOV.U32 R122, RZ, RZ, R200 ;  /* 0x000000ffff7a7224 */ /* 0x000fe200078e00c8 */
[C---:B------:R-:W-:Y:S02]  /*10c60*/  SHF.L.U32 R151, R127.reuse, 0x10, RZ ;  /* 0x000000107f977819 */ /* 0x040fe400000006ff */
[----:B------:R-:W-:Y:S01]  /*10c70*/  PRMT R127, R127, 0x7632, R127 ;  /* 0x000076327f7f7816 */ /* 0x000fe2000000007f */
[----:B------:R-:W-:Y:S01]  /*10c80*/  FFMA.FTZ R121, R11, R146, 1.1641532182693481445e-10 ;  /* 0x2f0000000b797423 */ /* 0x000fe20000010092 */
[----:B------:R-:W-:-:S04]  /*10c90*/  IMAD.MOV.U32 R11, RZ, RZ, 0x2 ;  /* 0x00000002ff0b7424 */ /* 0x000fc800078e00ff */
        /* <DEDUP_REMOVED lines=10> */
.L_x_5709:
        /* <DEDUP_REMOVED lines=13> */
.L_x_5711:
[----:B------:R-:W-:Y:S05]  /*10e10*/  BSYNC.RECONVERGENT B2 ;  /* 0x0000000000027941 */ /* 0x000fea0003800200 */
.L_x_5710:
        /* <DEDUP_REMOVED lines=43> */
.L_x_5708:
[----:B------:R-:W-:Y:S05]  /*110d0*/  BSYNC.RECONVERGENT B1 ;  /* 0x0000000000017941 */ /* 0x000fea0003800200 */
.L_x_5707:
[----:B------:R-:W-:Y:S01]  /*110e0*/  P2R R123, PR, RZ, 0x2 ;  /* 0x00000002ff7b7803 */ /* 0x000fe20000000000 */
[----:B------:R-:W-:Y:S01]  /*110f0*/  FMUL.FTZ R145, R145, UR11 ;  /* 0x0000000b91917c20 */ /* 0x000fe20008410000 */
[----:B------:R-:W-:Y:S01]  /*11100*/  I2FP.F32.U32 R121, R122 ;  /* 0x0000007a00797245 */ /* 0x000fe20000201000 */
[----:B------:R-:W-:Y:S01]  /*11110*/  FMUL.FTZ R149, R149, UR11 ;  /* 0x0000000b95957c20 */ /* 0x000fe20008410000 */
[----:B------:R-:W-:Y:S01]  /*11120*/  LOP3.LUT P1, RZ, R199, 0x10, RZ, 0xc0, !PT ;  /* 0x00000010c7ff7812 */ /* 0x000fe2000782c0ff */
[----:B------:R-:W-:Y:S01]  /*11130*/  FMUL.FTZ R148, R148, UR11 ;  /* 0x0000000b94947c20 */ /* 0x000fe20008410000 */
[----:B------:R-:W-:Y:S01]  /*11140*/  SHF.L.U32 R127, R127, 0x10, RZ ;  /* 0x000000107f7f7819 */ /* 0x000fe200000006ff */
[----:B------:R-:W-:Y:S01]  /*11150*/  FFMA.FTZ R185, R121, R146, 1.1641532182693481445e-10 ;  /* 0x2f00000079b97423 */ /* 0x000fe20000010092 */
[----:B------:R-:W-:Y:S01]  /*11160*/  LOP3.LUT P5, RZ, R199, 0x2, RZ, 0xc0, !PT ;  /* 0x00000002c7ff7812 */ /* 0x000fe200078ac0ff */
[----:B------:R-:W-:Y:S01]  /*11170*/  FMUL.FTZ R151, R151, UR11 ;  /* 0x0000000b97977c20 */ /* 0x000fe20008410000 */
[----:B------:R-:W-:Y:S01]  /*11180*/  FSEL R120, R145, RZ, P1 ;  /* 0x000000ff91787208 */ /* 0x000fe20000800000 */
[----:B------:R-:W-:Y:S01]  /*11190*/  FMUL.FTZ R125, R126, UR11 ;  /* 0x0000000b7e7d7c20 */ /* 0x000fe20008410000 */
[----:B------:R-:W-:Y:S01]  /*111a0*/  ISETP.NE.AND P1, PT, R123, RZ, PT ;  /* 0x000000ff7b00720c */ /* 0x000fe20003f25270 */
[----:B------:R-:W-:Y:S01]  /*111b0*/  FMUL.FTZ R150, R150, UR11 ;  /* 0x0000000b96967c20 */ /* 0x000fe20008410000 */
[----:B------:R-:W-:Y:S01]  /*111c0*/  P2R R124, PR, RZ, 0x1 ;  /* 0x00000001ff7c7803 */ /* 0x000fe20000000000 */
[----:B------:R-:W-:Y:S01]  /*111d0*/  FMUL.FTZ R147, R147, UR11 ;  /* 0x0000000b93937c20 */ /* 0x000fe20008410000 */
[----:B------:R-:W-:Y:S01]  /*111e0*/  LOP3.LUT P0, RZ, R199, 0x8, RZ, 0xc0, !PT ;  /* 0x00000008c7ff7812 */ /* 0x000fe2000780c0ff */
[----:B------:R-:W-:Y:S01]  /*111f0*/  FMUL.FTZ R127, R127, UR11 ;  /* 0x0000000b7f7f7c20 */ /* 0x000fe20008410000 */
[----:B------:R-:W-:-:S02]  /*11200*/  FSEL R123, R149, RZ, P5 ;  /* 0x000000ff957b7208 */ /* 0x000fc40002800000 */
[----:B------:R-:W-:Y:S02]  /*11210*/  LOP3.LUT P6, RZ, R199, 0x4, RZ, 0xc0, !PT ;  /* 0x00000004c7ff7812 */ /* 0x000fe400078cc0ff */
[----:B------:R-:W-:Y:S02]  /*11220*/  FSETP.GTU.FTZ.AND P5, PT, R185, R144, PT ;  /* 0x00000090b900720b */ /* 0x000fe40003fbc000 */
[----:B------:R-:W-:Y:S01]  /*11230*/  FSEL R121, R148, RZ, P0 ;  /* 0x000000ff94797208 */ /* 0x000fe20000000000 */
[----:B------:R-:W-:Y:S01]  /*11240*/  @P1 FADD.FTZ R120, R104, R120 ;  /* 0x0000007868781221 */ /* 0x000fe20000010000 */
[----:B------:R-:W-:Y:S01]  /*11250*/  ISETP.NE.AND P0, PT, R124, RZ, PT ;  /* 0x000000ff7c00720c */ /* 0x000fe20003f05270 */
[----:B------:R-:W-:Y:S01]  /*11260*/  @P1 FADD.FTZ R123, R107, R123 ;  /* 0x0000007b6b7b1221 */ /* 0x000fe20000010000 */
[----:B------:R-:W-:Y:S01]  /*11270*/  FSEL R126, R151, RZ, P4 ;  /* 0x000000ff977e7208 */ /* 0x000fe20002000000 */
[----:B------:R-:W-:Y:S01]  /*11280*/  @P1 FADD.FTZ R121, R105, R121 ;  /* 0x0000007969791221 */ /* 0x000fe20000010000 */
[----:B------:R-:W-:-:S02]  /*11290*/  FSEL R125, R125, RZ, P3 ;  /* 0x000000ff7d7d7208 */ /* 0x000fc40001800000 */
[----:B------:R-:W-:Y:S01]  /*112a0*/  FSEL R122, R147, RZ, P6 ;  /* 0x000000ff937a7208 */ /* 0x000fe20003000000 */
[----:B------:R-:W-:Y:S01]  /*112b0*/  @P1 FADD.FTZ R126, R110, R126 ;  /* 0x0000007e6e7e1221 */ /* 0x000fe20000010000 */
[----:B------:R-:W-:Y:S01]  /*112c0*/  FSEL R124, R150, RZ, P2 ;  /* 0x000000ff967c7208 */ /* 0x000fe20001000000 */
[----:B------:R-:W-:Y:S01]  /*112d0*/  @P1 FADD.FTZ R125, R109, R125 ;  /* 0x0000007d6d7d1221 */ /* 0x000fe20000010000 */
[----:B------:R-:W-:Y:S01]  /*112e0*/  FSEL R127, R127, RZ, !P5 ;  /* 0x000000ff7f7f7208 */ /* 0x000fe20006800000 */
[----:B------:R-:W-:Y:S01]  /*112f0*/  @P1 FADD.FTZ R122, R106, R122 ;  /* 0x0000007a6a7a1221 */ /* 0x000fe20000010000 */
[----:B------:R-:W-:Y:S01]  /*11300*/  PLOP3.LUT P5, PT, P5, PT, PT, 0x8, 0x80 ;  /* 0x000000000080781c */ /* 0x000fe20002fae170 */
[----:B------:R-:W-:Y:S02]  /*11310*/  @P1 FADD.FTZ R124, R108, R124 ;  /* 0x0000007c6c7c1221 */ /* 0x000fe40000010000 */
[----:B------:R-:W-:-:S10]  /*11320*/  @P1 FADD.FTZ R127, R111, R127 ;  /* 0x0000007f6f7f1221 */ /* 0x000fd40000010000 */
.L_x_5671:
        /* <DEDUP_REMOVED lines=44> */
.L_x_5712:
[----:B------:R-:W-:Y:S01]  /*115f0*/  IMAD.MOV.U32 R198, RZ, RZ, R182 ;  /* 0x000000ffffc67224 */ /* 0x000fe200078e00b6 */
[----:B------:R-:W-:-:S07]  /*11600*/  IADD3 R183, PT, PT, R183, 0x100, RZ ;  /* 0x00000100b7b77810 */ /* 0x000fce0007ffe0ff */
.L_x_5589:
[----:B------:R-:W-:Y:S05]  /*11610*/  BSYNC.RECONVERGENT B0 ;  /* 0x0000000000007941 */ /* 0x000fea0003800200 */
.L_x_5588:
        /* <DEDUP_REMOVED lines=23> */
[----:B-1----:R-:W-:Y:S01]  /*11790*/  IMAD.MOV.U32 R144, RZ, RZ, 0x2 ;  /* 0x00000002ff907424 */ /* 0x002fe200078e00ff */
        /* <DEDUP_REMOVED lines=16> */
.L_x_5718:
        /* <DEDUP_REMOVED lines=13> */
.L_x_5720:
[----:B------:R-:W-:Y:S05]  /*11970*/  BSYNC.RECONVERGENT B2 ;  /* 0x0000000000027941 */ /* 0x000fea0003800200 */
.L_x_5719:
        /* <DEDUP_REMOVED lines=42> */
.L_x_5717:
[----:B------:R-:W-:Y:S05]  /*11c20*/  BSYNC.RECONVERGENT B1 ;  /* 0x0000000000017941 */ /* 0x000fea0003800200 */
.L_x_5716:
        /* <DEDUP_REMOVED lines=8> */
[----:B------:R-:W1:Y:S01]  /*11cb0*/  LDC R184, c[0x0][0x408] ;  /* 0x00010200ffb87b82 */ /* 0x000e620000000800 */
[----:B------:R-:W-:Y:S01]  /*11cc0*/  PRMT R132, R132, 0x7632, R132 ;  /* 0x0000763284847816 */ /* 0x000fe20000000084 */
[----:B------:R-:W-:-:S02]  /*11cd0*/  IMAD.MOV.U32 R145, RZ, RZ, 0x2 ;  /* 0x00000002ff917424 */ /* 0x000fc400078e00ff */
[----:B------:R-:W-:Y:S01]  /*11ce0*/  IMAD.MOV.U32 R130, RZ, RZ, R200 ;  /* 0x000000ffff827224 */ /* 0x000fe200078e00c8 */
[----:B0-----:R-:W-:Y:S01]  /*11cf0*/  FSETP.LE.FTZ.AND P4, PT, R128, R151, PT ;  /* 0x000000978000720b */ /* 0x001fe20003f93000 */
[----:B-1----:R-:W-:-:S12]  /*11d00*/  FMUL.FTZ R128, R11, R184 ;  /* 0x000000b80b807220 */ /* 0x002fd80000410000 */
        /* <DEDUP_REMOVED lines=10> */
.L_x_5723:
        /* <DEDUP_REMOVED lines=13> */
.L_x_5725:
[----:B------:R-:W-:Y:S05]  /*11e80*/  BSYNC.RECONVERGENT B2 ;  /* 0x0000000000027941 */ /* 0x000fea0003800200 */
.L_x_5724:
        /* <DEDUP_REMOVED lines=42> */
.L_x_5722:
[----:B------:R-:W-:Y:S05]  /*12130*/  BSYNC.RECONVERGENT B1 ;  /* 0x0000000000017941 */ /* 0x000fea0003800200 */
.L_x_5721:
        /* <DEDUP_REMOVED lines=23> */
.L_x_5728:
        /* <DEDUP_REMOVED lines=13> */
.L_x_5730:
[----:B------:R-:W-:Y:S05]  /*12380*/  BSYNC.RECONVERGENT B2 ;  /* 0x0000000000027941 */ /* 0x000fea0003800200 */
.L_x_5729:
        /* <DEDUP_REMOVED lines=43> */
.L_x_5727:
[----:B------:R-:W-:Y:S05]  /*12640*/  BSYNC.RECONVERGENT B1 ;  /* 0x0000000000017941 */ /* 0x000fea0003800200 */
.L_x_5726:
        /* <DEDUP_REMOVED lines=20> */
.L_x_5733:
        /* <DEDUP_REMOVED lines=13> */
.L_x_5735:
[----:B------:R-:W-:Y:S05]  /*12860*/  BSYNC.RECONVERGENT B2 ;  /* 0x0000000000027941 */ /* 0x000fea0003800200 */
.L_x_5734:
        /* <DEDUP_REMOVED lines=43> */
.L_x_5732:
[----:B------:R-:W-:Y:S05]  /*12b20*/  BSYNC.RECONVERGENT B1 ;  /* 0x0000000000017941 */ /* 0x000fea0003800200 */
.L_x_5731:
[----:B------:R-:W-:Y:S01]  /*12b30*/  I2FP.F32.U32 R132, R132 ;  /* 0x0000008400847245 */ /* 0x000fe20000201000 */
[----:B------:R-:W-:Y:S01]  /*12b40*/  IMAD.U32 R129, R129, 0x10000, RZ ;  /* 0x0001000081817824 */ /* 0x000fe200078e00ff */
[----:B------:R-:W-:Y:S01]  /*12b50*/  FSEL R130, R130, RZ, P4 ;  /* 0x000000ff82827208 */ /* 0x000fe20002000000 */
[----:B------:R-:W-:Y:S01]  /*12b60*/  BSSY.RECONVERGENT B1, `(.L_x_5736) ;  /* 0x000004d000017945 */ /* 0x000fe20003800200 */
[----:B------:R-:W-:Y:S02]  /*12b70*/  IMAD.MOV.U32 R11, RZ, RZ, R200 ;  /* 0x000000ffff0b7224 */ /* 0x000fe400078e00c8 */
[----:B------:R-:W-:Y:S01]  /*12b80*/  FFMA.FTZ R132, R132, R185, 1.1641532182693481445e-10 ;  /* 0x2f00000084847423 */ /* 0x000fe200000100b9 */
[----:B------:R-:W-:-:S04]  /*12b90*/  FMUL.FTZ R129, R129, R184 ;  /* 0x000000b881817220 */ /* 0x000fc80000410000 */
[----:B------:R-:W-:Y:S01]  /*12ba0*/  FSETP.GTU.FTZ.AND P2, PT, R132, R151, PT ;  /* 0x000000978400720b */ /* 0x000fe20003f5c000 */
[----:B------:R-:W-:-:S03]  /*12bb0*/  HFMA2 R132, -RZ, RZ, 0, 1.1920928955078125e-07 ;  /* 0x00000002ff847431 */ /* 0x000fc600000001ff */
        /* <DEDUP_REMOVED lines=14> */
.L_x_5738:
        /* <DEDUP_REMOVED lines=13> */
.L_x_5740:
[----:B------:R-:W-:Y:S05]  /*12d70*/  BSYNC.RECONVERGENT B2 ;  /* 0x0000000000027941 */ /* 0x000fea0003800200 */
.L_x_5739:
        /* <DEDUP_REMOVED lines=43> */
.L_x_5737:
[----:B------:R-:W-:Y:S05]  /*13030*/  BSYNC.RECONVERGENT B1 ;  /* 0x0000000000017941 */ /* 0x000fea0003800200 */
.L_x_5736:
[----:B------:R-:W-:Y:S01]  /*13040*/  I2FP.F32.U32 R130, R11 ;  /* 0x0000000b00827245 */ /* 0x000fe20000201000 */
[----:B------:R-:W-:Y:S01]  /*13050*/  IMAD.U32 R11, R133, 0x10000, RZ ;  /* 0x00010000850b7824 */ /* 0x000fe200078e00ff */
[----:B------:R-:W-:Y:S01]  /*13060*/  ISETP.NE.AND P2, PT, R132, 0x1, PT ;  /* 0x000000018400780c */ /* 0x000fe20003f45270 */
[----:B------:R-:W-:Y:S01]  /*13070*/  BSSY.RECONVERGENT B1, `(.L_x_5741) ;  /* 0x000004b000017945 */ /* 0x000fe20003800200 */
[----:B------:R-:W-:Y:S01]  /*13080*/  LOP3.LUT R199, R199, 0xfffffffb, RZ, 0xc0, !PT ;  /* 0xfffffffbc7c77812 */ /* 0x000fe200078ec0ff */
[----:B------:R-:W-:Y:S01]  /*13090*/  FFMA.FTZ R130, R130, R185, 1.1641532182693481445e-10 ;  /* 0x2f00000082827423 */ /* 0x000fe200000100b9 */
[----:B------:R-:W-:Y:S01]  /*130a0*/  HFMA2 R144, -RZ, RZ, 0, 1.1920928955078125e-07 ;  /* 0x00000002ff907431 */ /* 0x000fe200000001ff */
[----:B------:R-:W-:Y:S01]  /*130b0*/  PRMT R148, R133, 0x7632, R148 ;  /* 0x0000763285947816 */ /* 0x000fe20000000094 */
        /* <DEDUP_REMOVED lines=13> */
.L_x_5743:
        /* <DEDUP_REMOVED lines=13> */
.L_x_5745:
[----:B------:R-:W-:Y:S05]  /*13260*/  BSYNC.RECONVERGENT B2 ;  /* 0x0000000000027941 */ /* 0x000fea0003800200 */
.L_x_5744:
        /* <DEDUP_REMOVED lines=43> */
.L_x_5742:
[----:B------:R-:W-:Y:S05]  /*13520*/  BSYNC.RECONVERGENT B1 ;  /* 0x0000000000017941 */ /* 0x000fea0003800200 */
.L_x_5741:
[----:B------:R-:W-:Y:S01]  /*13530*/  I2FP.F32.U32 R132, R133 ;  /* 0x0000008500847245 */ /* 0x000fe20000201000 */
[----:B------:R-:W-:Y:S01]  /*13540*/  IMAD.U32 R11, R101, 0x10000, RZ ;  /* 0x00010000650b7824 */ /* 0x000fe200078e00ff */
[----:B------:R-:W-:Y:S01]  /*13550*/  FSEL R130, R130, RZ, P4 ;  /* 0x000000ff82827208 */ /* 0x000fe20002000000 */
        /* <DEDUP_REMOVED lines=20> */
.L_x_5748:
        /* <DEDUP_REMOVED lines=13> */
.L_x_5750:
[----:B------:R-:W-:Y:S05]  /*13770*/  BSYNC.RECONVERGENT B2 ;  /* 0x0000000000027941 */ /* 0x000fea0003800200 */
.L_x_5749:
        /* <DEDUP_REMOVED lines=43> */
.L_x_5747:
[----:B------:R-:W-:Y:S05]  /*13a30*/  BSYNC.RECONVERGENT B1 ;  /* 0x0000000000017941 */ /* 0x000fea0003800200 */
.L_x_5746:
        /* <DEDUP_REMOVED lines=20> */
.L_x_5753:
        /* <DEDUP_REMOVED lines=13> */
.L_x_5755:
[----:B------:R-:W-:Y:S05]  /*13c50*/  BSYNC.RECONVERGENT B2 ;  /* 0x0000000000027941 */ /* 0x000fea0003800200 */
.L_x_5754:
        /* <DEDUP_REMOVED lines=43> */
.L_x_5752:
[----:B------:R-:W-:Y:S05]  /*13f10*/  BSYNC.RECONVERGENT B1 ;  /* 0x0000000000017941 */ /* 0x000fea0003800200 */
.L_x_5751:
        /* <DEDUP_REMOVED lines=23> */
.L_x_5758:
        /* <DEDUP_REMOVED lines=13> */
.L_x_5760:
[----:B------:R-:W-:Y:S05]  /*14160*/  BSYNC.RECONVERGENT B2 ;  /* 0x0000000000027941 */ /* 0x000fea0003800200 */
.L_x_5759:
        /* <DEDUP_REMOVED lines=43> */
.L_x_5757:
[----:B------:R-:W-:Y:S05]  /*14420*/  BSYNC.RECONVERGENT B1 ;  /* 0x0000000000017941 */ /* 0x000fea0003800200 */
.L_x_5756:
        /* <DEDUP_REMOVED lines=19> */
.L_x_5763:
        /* <DEDUP_REMOVED lines=13> */
.L_x_5765:
[----:B------:R-:W-:Y:S05]  /*14630*/  BSYNC.RECONVERGENT B2 ;  /* 0x0000000000027941 */ /* 0x000fea0003800200 */
.L_x_5764:
        /* <DEDUP_REMOVED lines=43> */
.L_x_5762:
[----:B------:R-:W-:Y:S05]  /*148f0*/  BSYNC.RECONVERGENT B1 ;  /* 0x0000000000017941 */ /* 0x000fea0003800200 */
.L_x_5761:
        /* <DEDUP_REMOVED lines=23> */
.L_x_5768:
        /* <DEDUP_REMOVED lines=13> */
.L_x_5770:
[----:B------:R-:W-:Y:S05]  /*14b40*/  BSYNC.RECONVERGENT B2 ;  /* 0x0000000000027941 */ /* 0x000fea0003800200 */
.L_x_5769:
        /* <DEDUP_REMOVED lines=43> */
.L_x_5767:
[----:B------:R-:W-:Y:S05]  /*14e00*/  BSYNC.RECONVERGENT B1 ;  /* 0x0000000000017941 */ /* 0x000fea0003800200 */
.L_x_5766:
        /* <DEDUP_REMOVED lines=18> */
.L_x_5773:
        /* <DEDUP_REMOVED lines=13> */
.L_x_5775:
[----:B------:R-:W-:Y:S05]  /*15000*/  BSYNC.RECONVERGENT B2 ;  /* 0x0000000000027941 */ /* 0x000fea0003800200 */
.L_x_5774:
        /* <DEDUP_REMOVED lines=43> */
.L_x_5772:
[----:B------:R-:W-:Y:S05]  /*152c0*/  BSYNC.RECONVERGENT B1 ;  /* 0x0000000000017941 */ /* 0x000fea0003800200 */
.L_x_5771:
        /* <DEDUP_REMOVED lines=23> */
.L_x_5778:
        /* <DEDUP_REMOVED lines=13> */
.L_x_5780:
[----:B------:R-:W-:Y:S05]  /*15510*/  BSYNC.RECONVERGENT B2 ;  /* 0x0000000000027941 */ /* 0x000fea0003800200 */
.L_x_5779:
        /* <DEDUP_REMOVED lines=43> */
.L_x_5777:
[----:B------:R-:W-:Y:S05]  /*157d0*/  BSYNC.RECONVERGENT B1 ;  /* 0x0000000000017941 */ /* 0x000fea0003800200 */
.L_x_5776:
        /* <DEDUP_REMOVED lines=19> */
.L_x_5783:
        /* <DEDUP_REMOVED lines=13> */
.L_x_5785:
[----:B------:R-:W-:Y:S05]  /*159e0*/  BSYNC.RECONVERGENT B2 ;  /* 0x0000000000027941 */ /* 0x000fea0003800200 */
.L_x_5784:
        /* <DEDUP_REMOVED lines=43> */
.L_x_5782:
[----:B------:R-:W-:Y:S05]  /*15ca0*/  BSYNC.RECONVERGENT B1 ;  /* 0x0000000000017941 */ /* 0x000fea0003800200 */
.L_x_5781:
        /* <DEDUP_REMOVED lines=23> */
.L_x_5788:
        /* <DEDUP_REMOVED lines=13> */
.L_x_5790:
[----:B------:R-:W-:Y:S05]  /*15ef0*/  BSYNC.RECONVERGENT B2 ;  /* 0x0000000000027941 */ /* 0x000fea0003800200 */
.L_x_5789:
        /* <DEDUP_REMOVED lines=43> */
.L_x_5787:
[----:B------:R-:W-:Y:S05]  /*161b0*/  BSYNC.RECONVERGENT B1 ;  /* 0x0000000000017941 */ /* 0x000fea0003800200 */
.L_x_5786:
        /* <DEDUP_REMOVED lines=18> */
.L_x_5793:
        /* <DEDUP_REMOVED lines=15> */
.L_x_5795:
[----:B------:R-:W-:Y:S05]  /*163d0*/  BSYNC.RECONVERGENT B2 ;  /* 0x0000000000027941 */ /* 0x000fea0003800200 */
.L_x_5794:
        /* <DEDUP_REMOVED lines=43> */
.L_x_5792:
[----:B------:R-:W-:Y:S05]  /*16690*/  BSYNC.RECONVERGENT B1 ;  /* 0x0000000000017941 */ /* 0x000fea0003800200 */
.L_x_5791:
        /* <DEDUP_REMOVED lines=11> */
.L_x_5715:
        /* <DEDUP_REMOVED lines=16> */
.L_x_5799:
        /* <DEDUP_REMOVED lines=13> */
.L_x_5801:
[----:B------:R-:W-:Y:S05]  /*16920*/  BSYNC.RECONVERGENT B2 ;  /* 0x0000000000027941 */ /* 0x000fea0003800200 */
.L_x_5800:
[----:B------:R-:W-:Y:S01]  /*16930*/  IMAD.WIDE.U32 R10, R3, -0x326172a9, RZ ;  /* 0xcd9e8d57030a7825 */ /* 0x000fe200078e00ff */
[----:B------:R-:W-:-:S04]  /*16940*/  LOP3.LUT R128, R197, UR7, R131, 0x96, !PT ;  /* 0x00000007c5807c12 */ /* 0x000fc8000f8e9683 */
[----:B01----:R-:W-:Y:S01]  /*16950*/  LOP3.LUT R144, R7, UR6, R11, 0x96, !PT ;  /* 0x0000000607907c12 */ /* 0x003fe2000f8e960b */
        /* <DEDUP_REMOVED lines=40> */
.L_x_5798:
[----:B------:R-:W-:Y:S05]  /*16be0*/  BSYNC.RECONVERGENT B1 ;  /* 0x0000000000017941 */ /* 0x000fea0003800200 */
.L_x_5797:
[----:B01----:R-:W0:Y:S01]  /*16bf0*/  LDC R144, c[0x0][0x404] ;  /* 0x00010100ff907b82 */ /* 0x003e220000000800 */
[----:B------:R-:W-:Y:S01]  /*16c00*/  I2FP.F32.U32 R11, R128 ;  /* 0x00000080000b7245 */ /* 0x000fe20000201000 */
[----:B------:R-:W-:Y:S01]  /*16c10*/  IMAD.MOV.U32 R146, RZ, RZ, 0x2f800000 ;  /* 0x2f800000ff927424 */ /* 0x000fe200078e00ff */
[----:B------:R-:W-:Y:S01]  /*16c20*/  ISETP.NE.AND P2, PT, R129, 0x1, PT ;  /* 0x000000018100780c */ /* 0x000fe20003f45270 */
[----:B------:R-:W-:Y:S01]  /*16c30*/  BSSY.RECONVERGENT B1, `(.L_x_5802) ;  /* 0x000004b000017945 */ /* 0x000fe20003800200 */
[----:B------:R-:W-:Y:S01]  /*16c40*/  LOP3.LUT R199, R199, 0xffffffef, RZ, 0xc0, !PT ;  /* 0xffffffefc7c77812 */ /* 0x000fe200078ec0ff */
[----:B------:R-:W-:Y:S01]  /*16c50*/  FFMA.FTZ R11, R11, R146, 1.1641532182693481445e-10 ;  /* 0x2f0000000b0b7423 */ /* 0x000fe20000010092 */
[C---:B-----5:R-:W-:Y:S01]  /*16c60*/  SHF.L.U32 R145, R132.reuse, 0x10, RZ ;  /* 0x0000001084917819 */ /* 0x060fe200000006ff */
[----:B------:R-:W-:Y:S01]  /*16c70*/  IMAD.MOV.U32 R128, RZ, RZ, 0x2 ;  /* 0x00000002ff807424 */ /* 0x000fe200078e00ff */
[----:B------:R-:W-:Y:S02]  /*16c80*/  PRMT R132, R132, 0x7632, R132 ;  /* 0x0000763284847816 */ /* 0x000fe40000000084 */
[----:B0-----:R-:W-:Y:S01]  /*16c90*/  FSETP.LE.FTZ.AND P3, PT, R11, R144, PT ;  /* 0x000000900b00720b */ /* 0x001fe20003f73000 */
        /* <DEDUP_REMOVED lines=11> */
.L_x_5804:
        /* <DEDUP_REMOVED lines=13> */
.L_x_5806:
[----:B------:R-:W-:Y:S05]  /*16e20*/  BSYNC.RECONVERGENT B2 ;  /* 0x0000000000027941 */ /* 0x000fea0003800200 */
.L_x_5805:
        /* <DEDUP_REMOVED lines=43> */
.L_x_5803:
[----:B------:R-:W-:Y:S05]  /*170e0*/  BSYNC.RECONVERGENT B1 ;  /* 0x0000000000017941 */ /* 0x000fea0003800200 */
.L_x_5802:
        /* <DEDUP_REMOVED lines=19> */
.L_x_5809:
        /* <DEDUP_REMOVED lines=13> */
.L_x_5811:
[----:B------:R-:W-:Y:S05]  /*172f0*/  BSYNC.RECONVERGENT B2 ;  /* 0x0000000000027941 */ /* 0x000fea0003800200 */
.L_x_5810:
        /* <DEDUP_REMOVED lines=43> */
.L_x_5808:
[----:B------:R-:W-:Y:S05]  /*175b0*/  BSYNC.RECONVERGENT B1 ;  /* 0x0000000000017941 */ /* 0x000fea0003800200 */
.L_x_5807:
[----:B------:R-:W-:Y:S01]  /*175c0*/  I2FP.F32.U32 R11, R11 ;  /* 0x0000000b000b7245 */ /* 0x000fe20000201000 */
[----:B------:R-:W-:Y:S01]  /*175d0*/  BSSY.RECONVERGENT B1, `(.L_x_5812) ;  /* 0x000004c000017945 */ /* 0x000fe20003800200 */
[----:B------:R-:W-:Y:S01]  /*175e0*/  LOP3.LUT R199, R199, 0xfffffffb, RZ, 0xc0, !PT ;  /* 0xfffffffbc7c77812 */ /* 0x000fe200078ec0ff */
[----:B------:R-:W-:Y:S01]  /*175f0*/  IMAD.MOV.U32 R128, RZ, RZ, 0x2 ;  /* 0x00000002ff807424 */ /* 0x000fe200078e00ff */
[----:B------:R-:W-:Y:S01]  /*17600*/  SHF.L.U32 R147, R133, 0x10, RZ ;  /* 0x0000001085937819 */ /* 0x000fe200000006ff */
[----:B------:R-:W-:Y:S01]  /*17610*/  FFMA.FTZ R11, R11, R146, 1.1641532182693481445e-10 ;  /* 0x2f0000000b0b7423 */ /* 0x000fe20000010092 */
[----:B------:R-:W-:-:S04]  /*17620*/  PRMT R149, R133, 0x7632, R149 ;  /* 0x0000763285957816 */ /* 0x000fc80000000095 */
[----:B------:R-:W-:Y:S01]  /*17630*/  FSETP.LE.FTZ.AND P2, PT, R11, R144, PT ;  /* 0x000000900b00720b */ /* 0x000fe20003f53000 */
[----:B------:R-:W-:-:S12]  /*17640*/  IMAD.MOV.U32 R11, RZ, RZ, R200 ;  /* 0x000000ffff0b7224 */ /* 0x000fd800078e00c8 */
[----:B------:R-:W-:Y:S02]  /*17650*/  @P2 LOP3.LUT R199, R199, 0x4, RZ, 0xfc, !PT ;  /* 0x00000004c7c72812 */ /* 0x000fe400078efcff */
[----:B------:R-:W-:-:S13]  /*17660*/  ISETP.NE.AND P2, PT, R129, 0x1, PT ;  /* 0x000000018100780c */ /* 0x000fda0003f45270 */
        /* <DEDUP_REMOVED lines=9> */
.L_x_5814:
        /* <DEDUP_REMOVED lines=13> */
.L_x_5816:
[----:B------:R-:W-:Y:S05]  /*177d0*/  BSYNC.RECONVERGENT B2 ;  /* 0x0000000000027941 */ /* 0x000fea0003800200 */
.L_x_5815:
        /* <DEDUP_REMOVED lines=43> */
.L_x_5813:
[----:B------:R-:W-:Y:S05]  /*17a90*/  BSYNC.RECONVERGENT B1 ;  /* 0x0000000000017941 */ /* 0x000fea0003800200 */
.L_x_5812:
[----:B------:R-:W-:Y:S01]  /*17aa0*/  I2FP.F32.U32 R11, R11 ;  /* 0x0000000b000b7245 */ /* 0x000fe20000201000 */
[----:B------:R-:W-:Y:S01]  /*17ab0*/  BSSY.RECONVERGENT B1, `(.L_x_5817) ;  /* 0x000004b000017945 */ /* 0x000fe20003800200 */
[----:B------:R-:W-:Y:S01]  /*17ac0*/  ISETP.NE.AND P2, PT, R128, 0x1, PT ;  /* 0x000000018000780c */ /* 0x000fe20003f45270 */
[----:B------:R-:W-:Y:S01]  /*17ad0*/  IMAD.MOV.U32 R130, RZ, RZ, 0x2 ;  /* 0x00000002ff827424 */ /* 0x000fe200078e00ff */
[----:B------:R-:W-:Y:S01]  /*17ae0*/  LOP3.LUT R199, R199, 0xfffffffd, RZ, 0xc0, !PT ;  /* 0xfffffffdc7c77812 */ /* 0x000fe200078ec0ff */
[----:B------:R-:W-:Y:S01]  /*17af0*/  FFMA.FTZ R11, R11, R146, 1.1641532182693481445e-10 ;  /* 0x2f0000000b0b7423 */ /* 0x000fe20000010092 */
[----:B------:R-:W-:Y:S01]  /*17b00*/  SHF.L.U32 R149, R149, 0x10, RZ ;  /* 0x0000001095957819 */ /* 0x000fe200000006ff */
[----:B------:R-:W-:-:S03]  /*17b10*/  IMAD.MOV.U32 R129, RZ, RZ, R200 ;  /* 0x000000ffff817224 */ /* 0x000fc600078e00c8 */
[----:B------:R-:W-:-:S13]  /*17b20*/  FSETP.LE.FTZ.AND P3, PT, R11, R144, PT ;  /* 0x000000900b00720b */ /* 0x000fda0003f73000 */
        /* <DEDUP_REMOVED lines=10> */
.L_x_5819:
        /* <DEDUP_REMOVED lines=13> */
.L_x_5821:
[----:B------:R-:W-:Y:S05]  /*17ca0*/  BSYNC.RECONVERGENT B2 ;  /* 0x0000000000027941 */ /* 0x000fea0003800200 */
.L_x_5820:
        /* <DEDUP_REMOVED lines=43> */
.L_x_5818:
[----:B------:R-:W-:Y:S05]  /*17f60*/  BSYNC.RECONVERGENT B1 ;  /* 0x0000000000017941 */ /* 0x000fea0003800200 */
.L_x_5817:
        /* <DEDUP_REMOVED lines=18> */
.L_x_5824:
        /* <DEDUP_REMOVED lines=13> */
.L_x_5826:
[----:B------:R-:W-:Y:S05]  /*18160*/  BSYNC.RECONVERGENT B2 ;  /* 0x0000000000027941 */ /* 0x000fea0003800200 */
.L_x_5825:
        /* <DEDUP_REMOVED lines=43> */
.L_x_5823:
[----:B------:R-:W-:Y:S05]  /*18420*/  BSYNC.RECONVERGENT B1 ;  /* 0x0000000000017941 */ /* 0x000fea0003800200 */
.L_x_5822:
        /* <DEDUP_REMOVED lines=17> */
.L_x_5829:
        /* <DEDUP_REMOVED lines=13> */
.L_x_5831:
[----:B------:R-:W-:Y:S05]  /*18610*/  BSYNC.RECONVERGENT B2 ;  /* 0x0000000000027941 */ /* 0x000fea0003800200 */
.L_x_5830:
        /* <DEDUP_REMOVED lines=43> */
.L_x_5828:
[----:B------:R-:W-:Y:S05]  /*188d0*/  BSYNC.RECONVERGENT B1 ;  /* 0x0000000000017941 */ /* 0x000fea0003800200 */
.L_x_5827:
        /* <DEDUP_REMOVED lines=18> */
.L_x_5834:
        /* <DEDUP_REMOVED lines=13> */
.L_x_5836:
[----:B------:R-:W-:Y:S05]  /*18ad0*/  BSYNC.RECONVERGENT B2 ;  /* 0x0000000000027941 */ /* 0x000fea0003800200 */
.L_x_5835:
        /* <DEDUP_REMOVED lines=43> */
.L_x_5833:
[----:B------:R-:W-:Y:S05]  /*18d90*/  BSYNC.RECONVERGENT B1 ;  /* 0x0000000000017941 */ /* 0x000fea0003800200 */
.L_x_5832:
        /* <DEDUP_REMOVED lines=37> */
.L_x_5796:
        /* <DEDUP_REMOVED lines=44> */
.L_x_5837:
[----:B------:R-:W-:Y:S01]  /*192b0*/  IMAD.MOV.U32 R198, RZ, RZ, R182 ;  /* 0x000000ffffc67224 */ /* 0x000fe200078e00b6 */
[----:B------:R-:W-:-:S07]  /*192c0*/  IADD3 R183, PT, PT, R183, 0x100, RZ ;  /* 0x00000100b7b77810 */ /* 0x000fce0007ffe0ff */
.L_x_5714:
[----:B------:R-:W-:Y:S05]  /*192d0*/  BSYNC.RECONVERGENT B0 ;  /* 0x0000000000007941 */ /* 0x000fea0003800200 */
.L_x_5713:
        /* <DEDUP_REMOVED lines=22> */
[----:B01---5:R-:W-:Y:S01]  /*19440*/  PRMT R145, R103, 0x7632, R145 ;  /* 0x0000763267917816 */ /* 0x023fe20000000091 */
        /* <DEDUP_REMOVED lines=17> */
.L_x_5843:
        /* <DEDUP_REMOVED lines=13> */
.L_x_5845:
[----:B------:R-:W-:Y:S05]  /*19630*/  BSYNC.RECONVERGENT B2 ;  /* 0x0000000000027941 */ /* 0x000fea0003800200 */
.L_x_5844:
        /* <DEDUP_REMOVED lines=42> */
.L_x_5842:
[----:B------:R-:W-:Y:S05]  /*198e0*/  BSYNC.RECONVERGENT B1 ;  /* 0x0000000000017941 */ /* 0x000fea0003800200 */
.L_x_5841:
[----:B------:R-:W0:Y:S01]  /*198f0*/  LDC R182, c[0x0][0x404] ;  /* 0x00010100ffb67b82 */ /* 0x000e220000000800 */
[----:B------:R-:W-:Y:S01]  /*19900*/  I2FP.F32.U32 R136, R136 ;  /* 0x0000008800887245 */ /* 0x000fe20000201000 */
[----:B------:R-:W-:Y:S01]  /*19910*/  IMAD.MOV.U32 R185, RZ, RZ, 0x2f800000 ;  /* 0x2f800000ffb97424 */ /* 0x000fe200078e00ff */
[----:B------:R-:W-:Y:S01]  /*19920*/  ISETP.NE.AND P2, PT, R146, 0x1, PT ;  /* 0x000000019200780c */ /* 0x000fe20003f45270 */
[----:B------:R-:W-:Y:S01]  /*19930*/  BSSY.RECONVERGENT B1, `(.L_x_5846) ;  /* 0x000004c000017945 */ /* 0x000fe20003800200 */
[----:B------:R-:W-:Y:S01]  /*19940*/  LOP3.LUT R199, R199, 0xffffffef, RZ, 0xc0, !PT ;  /* 0xffffffefc7c77812 */ /* 0x000fe200078ec0ff */
[----:B------:R-:W-:Y:S01]  /*19950*/  FFMA.FTZ R11, R136, R185, 1.1641532182693481445e-10 ;  /* 0x2f000000880b7423 */ /* 0x000fe200000100b9 */
[----:B------:R-:W-:Y:S01]  /*19960*/  IMAD.MOV.U32 R148, RZ, RZ, 0x2 ;  /* 0x00000002ff947424 */ /* 0x000fe200078e00ff */
[----:B------:R-:W1:Y:S01]  /*19970*/  LDC R184, c[0x0][0x408] ;  /* 0x00010200ffb87b82 */ /* 0x000e620000000800 */
[----:B------:R-:W-:Y:S02]  /*19980*/  IMAD.MOV.U32 R138, RZ, RZ, R200 ;  /* 0x000000ffff8a7224 */ /* 0x000fe400078e00c8 */
[----:B0-----:R-:W-:-:S02]  /*19990*/  FSETP.LE.FTZ.AND P4, PT, R11, R182, PT ;  /* 0x000000b60b00720b */ /* 0x001fc40003f93000 */
[C---:B------:R-:W-:Y:S02]  /*199a0*/  SHF.L.U32 R11, R140.reuse, 0x10, RZ ;  /* 0x000000108c0b7819 */ /* 0x040fe400000006ff */
[----:B------:R-:W-:-:S03]  /*199b0*/  PRMT R140, R140, 0x7632, R140 ;  /* 0x000076328c8c7816 */ /* 0x000fc6000000008c */
[----:B-1----:R-:W-:-:S06]  /*199c0*/  FMUL.FTZ R136, R11, R184 ;  /* 0x000000b80b887220 */ /* 0x002fcc0000410000 */
        /* <DEDUP_REMOVED lines=10> */
.L_x_5848:
        /* <DEDUP_REMOVED lines=13> */
.L_x_5850:
[----:B------:R-:W-:Y:S05]  /*19b40*/  BSYNC.RECONVERGENT B2 ;  /* 0x0000000000027941 */ /* 0x000fea0003800200 */
.L_x_5849:
        /* <DEDUP_REMOVED lines=42> */
.L_x_5847:
[----:B------:R-:W-:Y:S05]  /*19df0*/  BSYNC.RECONVERGENT B1 ;  /* 0x0000000000017941 */ /* 0x000fea0003800200 */
.L_x_5846:
        /* <DEDUP_REMOVED lines=23> */
.L_x_5853:
        /* <DEDUP_REMOVED lines=13> */
.L_x_5855:
[----:B------:R-:W-:Y:S05]  /*1a040*/  BSYNC.RECONVERGENT B2 ;  /* 0x0000000000027941 */ /* 0x000fea0003800200 */
.L_x_5854:
        /* <DEDUP_REMOVED lines=43> */
.L_x_5852:
[----:B------:R-:W-:Y:S05]  /*1a300*/  BSYNC.RECONVERGENT B1 ;  /* 0x0000000000017941 */ /* 0x000fea0003800200 */
.L_x_5851:
        /* <DEDUP_REMOVED lines=20> */
.L_x_5858:
        /* <DEDUP_REMOVED lines=13> */
.L_x_5860:
[----:B------:R-:W-:Y:S05]  /*1a520*/  BSYNC.RECONVERGENT B2 ;  /* 0x0000000000027941 */ /* 0x000fea0003800200 */
.L_x_5859:
        /* <DEDUP_REMOVED lines=43> */
.L_x_5857:
[----:B------:R-:W-:Y:S05]  /*1a7e0*/  BSYNC.RECONVERGENT B1 ;  /* 0x0000000000017941 */ /* 0x000fea0003800200 */
.L_x_5856:
[----:B------:R-:W-:Y:S01]  /*1a7f0*/  I2FP.F32.U32 R140, R11 ;  /* 0x0000000b008c7245 */ /* 0x000fe20000201000 */
[----:B------:R-:W-:Y:S01]  /*1a800*/  IMAD.U32 R137, R137, 0x10000, RZ ;  /* 0x0001000089897824 */ /* 0x000fe200078e00ff */
[----:B------:R-:W-:Y:S01]  /*1a810*/  FSEL R138, R138, RZ, P4 ;  /* 0x000000ff8a8a7208 */ /* 0x000fe20002000000 */
[----:B------:R-:W-:Y:S02]  /*1a820*/  BSSY.RECONVERGENT B1, `(.L_x_5861) ;  /* 0x000004d000017945 */ /* 0x000fe40003800200 */
[----:B------:R-:W-:Y:S01]  /*1a830*/  FFMA.FTZ R11, R140, R185, 1.1641532182693481445e-10 ;  /* 0x2f0000008c0b7423 */ /* 0x000fe200000100b9 */
[----:B------:R-:W-:Y:S01]  /*1a840*/  FMUL.FTZ R137, R137, R184 ;  /* 0x000000b889897220 */ /* 0x000fe20000410000 */
[----:B------:R-:W-:-:S03]  /*1a850*/  HFMA2 R140, -RZ, RZ, 0, 1.1920928955078125e-07 ;  /* 0x00000002ff8c7431 */ /* 0x000fc600000001ff */
[----:B------:R-:W-:Y:S01]  /*1a860*/  FSETP.GTU.FTZ.AND P2, PT, R11, R182, PT ;  /* 0x000000b60b00720b */ /* 0x000fe20003f5c000 */
[----:B------:R-:W-:-:S03]  /*1a870*/  IMAD.MOV.U32 R11, RZ, RZ, R200 ;  /* 0x000000ffff0b7224 */ /* 0x000fc600078e00c8 */
        /* <DEDUP_REMOVED lines=14> */
.L_x_5863:
        /* <DEDUP_REMOVED lines=13> */
.L_x_5865:
[----:B------:R-:W-:Y:S05]  /*1aa30*/  BSYNC.RECONVERGENT B2 ;  /* 0x0000000000027941 */ /* 0x000fea0003800200 */
.L_x_5864:
        /* <DEDUP_REMOVED lines=43> */
.L_x_5862:
[----:B------:R-:W-:Y:S05]  /*1acf0*/  BSYNC.RECONVERGENT B1 ;  /* 0x0000000000017941 */ /* 0x000fea0003800200 */
.L_x_5861:
        /* <DEDUP_REMOVED lines=21> */
.L_x_5868:
        /* <DEDUP_REMOVED lines=13> */
.L_x_5870:
[----:B------:R-:W-:Y:S05]  /*1af20*/  BSYNC.RECONVERGENT B2 ;  /* 0x0000000000027941 */ /* 0x000fea0003800200 */
.L_x_5869:
        /* <DEDUP_REMOVED lines=43> */
.L_x_5867:
[----:B------:R-:W-:Y:S05]  /*1b1e0*/  BSYNC.RECONVERGENT B1 ;  /* 0x0000000000017941 */ /* 0x000fea0003800200 */
.L_x_5866:
        /* <DEDUP_REMOVED lines=23> */
.L_x_5873:
        /* <DEDUP_REMOVED lines=13> */
.L_x_5875:
[----:B------:R-:W-:Y:S05]  /*1b430*/  BSYNC.RECONVERGENT B2 ;  /* 0x0000000000027941 */ /* 0x000fea0003800200 */
.L_x_5874:
        /* <DEDUP_REMOVED lines=43> */
.L_x_5872:
[----:B------:R-:W-:Y:S05]  /*1b6f0*/  BSYNC.RECONVERGENT B1 ;  /* 0x0000000000017941 */ /* 0x000fea0003800200 */
.L_x_5871:
        /* <DEDUP_REMOVED lines=20> */
.L_x_5878:
        /* <DEDUP_REMOVED lines=13> */
.L_x_5880:
[----:B------:R-:W-:Y:S05]  /*1b910*/  BSYNC.RECONVERGENT B2 ;  /* 0x0000000000027941 */ /* 0x000fea0003800200 */
.L_x_5879:
        /* <DEDUP_REMOVED lines=43> */
.L_x_5877:
[----:B------:R-:W-:Y:S05]  /*1bbd0*/  BSYNC.RECONVERGENT B1 ;  /* 0x0000000000017941 */ /* 0x000fea0003800200 */
.L_x_5876:
[----:B------:R-:W-:Y:S01]  /*1bbe0*/  I2FP.F32.U32 R140, R146 ;  /* 0x00000092008c7245 */ /* 0x000fe20000201000 */
[----:B------:R-:W-:Y:S01]  /*1bbf0*/  IMAD.U32 R139, R139, 0x10000, RZ ;  /* 0x000100008b8b7824 */ /* 0x000fe200078e00ff */
[----:B------:R-:W-:Y:S01]  /*1bc00*/  FSEL R150, R150, RZ, P4 ;  /* 0x000000ff96967208 */ /* 0x000fe20002000000 */
[----:B------:R-:W-:Y:S01]  /*1bc10*/  BSSY.RECONVERGENT B1, `(.L_x_5881) ;  /* 0x000004d000017945 */ /* 0x000fe20003800200 */
[----:B------:R-:W-:Y:S02]  /*1bc20*/  HFMA2 R147, -RZ, RZ, 0, 1.1920928955078125e-07 ;  /* 0x00000002ff937431 */ /* 0x000fe400000001ff */
        /* <DEDUP_REMOVED lines=18> */
.L_x_5883:
        /* <DEDUP_REMOVED lines=13> */
.L_x_5885:
[----:B------:R-:W-:Y:S05]  /*1be20*/  BSYNC.RECONVERGENT B2 ;  /* 0x0000000000027941 */ /* 0x000fea0003800200 */
.L_x_5884:
        /* <DEDUP_REMOVED lines=43> */
.L_x_5882:
[----:B------:R-:W-:Y:S05]  /*1c0e0*/  BSYNC.RECONVERGENT B1 ;  /* 0x0000000000017941 */ /* 0x000fea0003800200 */
.L_x_5881:
        /* <DEDUP_REMOVED lines=19> */
.L_x_5888:
        /* <DEDUP_REMOVED lines=13> */
.L_x_5890:
[----:B------:R-:W-:Y:S05]  /*1c2f0*/  BSYNC.RECONVERGENT B2 ;  /* 0x0000000000027941 */ /* 0x000fea0003800200 */
.L_x_5889:
        /* <DEDUP_REMOVED lines=43> */
.L_x_5887:
[----:B------:R-:W-:Y:S05]  /*1c5b0*/  BSYNC.RECONVERGENT B1 ;  /* 0x0000000000017941 */ /* 0x000fea0003800200 */
.L_x_5886:
        /* <DEDUP_REMOVED lines=23> */
.L_x_5893:
        /* <DEDUP_REMOVED lines=13> */
.L_x_5895:
[----:B------:R-:W-:Y:S05]  /*1c800*/  BSYNC.RECONVERGENT B2 ;  /* 0x0000000000027941 */ /* 0x000fea0003800200 */
.L_x_5894:
        /* <DEDUP_REMOVED lines=43> */
.L_x_5892:
[----:B------:R-:W-:Y:S05]  /*1cac0*/  BSYNC.RECONVERGENT B1 ;  /* 0x0000000000017941 */ /* 0x000fea0003800200 */
.L_x_5891:
[----:B------:R-:W-:Y:S01]  /*1cad0*/  ISETP.NE.AND P4, PT, R147, 0x1, PT ;  /* 0x000000019300780c */ /* 0x000fe20003f85270 */
[----:B------:R-:W-:Y:S01]  /*1cae0*/  IMAD.U32 R141, R142, 0x10000, RZ ;  /* 0x000100008e8d7824 */ /* 0x000fe200078e00ff */
[----:B------:R-:W-:Y:S01]  /*1caf0*/  I2FP.F32.U32 R146, R11 ;  /* 0x0000000b00927245 */ /* 0x000fe20000201000 */
[----:B------:R-:W-:Y:S01]  /*1cb00*/  BSSY.RECONVERGENT B1, `(.L_x_5896) ;  /* 0x0000048000017945 */ /* 0x000fe20003800200 */
[----:B------:R-:W-:Y:S02]  /*1cb10*/  IMAD.MOV.U32 R142, RZ, RZ, R200 ;  /* 0x000000ffff8e7224 */ /* 0x000fe400078e00c8 */
[----:B------:R-:W-:Y:S01]  /*1cb20*/  FMUL.FTZ R141, R141, R184 ;  /* 0x000000b88d8d7220 */ /* 0x000fe20000410000 */
[----:B------:R-:W-:Y:S01]  /*1cb30*/  FFMA.FTZ R11, R146, R185, 1.1641532182693481445e-10 ;  /* 0x2f000000920b7423 */ /* 0x000fe200000100b9 */
[----:B------:R-:W-:-:S04]  /*1cb40*/  HFMA2 R146, -RZ, RZ, 0, 1.1920928955078125e-07 ;  /* 0x00000002ff927431 */ /* 0x000fc800000001ff */
        /* <DEDUP_REMOVED lines=10> */
.L_x_5898:
        /* <DEDUP_REMOVED lines=13> */
.L_x_5900:
[----:B------:R-:W-:Y:S05]  /*1ccc0*/  BSYNC.RECONVERGENT B2 ;  /* 0x0000000000027941 */ /* 0x000fea0003800200 */
.L_x_5899:
        /* <DEDUP_REMOVED lines=43> */
.L_x_5897:
[----:B------:R-:W-:Y:S05]  /*1cf80*/  BSYNC.RECONVERGENT B1 ;  /* 0x0000000000017941 */ /* 0x000fea0003800200 */
.L_x_5896:
[----:B------:R-:W-:Y:S01]  /*1cf90*/  I2FP.F32.U32 R142, R142 ;  /* 0x0000008e008e7245 */ /* 0x000fe20000201000 */
[----:B------:R-:W-:Y:S01]  /*1cfa0*/  IMAD.U32 R147, R206, 0x10000, RZ ;  /* 0x00010000ce937824 */ /* 0x000fe200078e00ff */
[----:B------:R-:W-:Y:S01]  /*1cfb0*/  BSSY.RECONVERGENT B1, `(.L_x_5901) ;  /* 0x000004e000017945 */ /* 0x000fe20003800200 */
[----:B------:R-:W-:Y:S02]  /*1cfc0*/  HFMA2 R148, -RZ, RZ, 0, 1.1920928955078125e-07 ;  /* 0x00000002ff947431 */ /* 0x000fe400000001ff */
[----:B------:R-:W-:Y:S01]  /*1cfd0*/  FFMA.FTZ R11, R142, R185, 1.1641532182693481445e-10 ;  /* 0x2f0000008e0b7423 */ /* 0x000fe200000100b9 */
[----:B------:R-:W-:Y:S01]  /*1cfe0*/  FMUL.FTZ R147, R147, R184 ;  /* 0x000000b893937220 */ /* 0x000fe20000410000 */
[----:B------:R-:W-:-:S03]  /*1cff0*/  FSEL R142, R141, RZ, P3 ;  /* 0x000000ff8d8e7208 */ /* 0x000fc60001800000 */
        /* <DEDUP_REMOVED lines=16> */
.L_x_5903:
        /* <DEDUP_REMOVED lines=13> */
.L_x_5905:
[----:B------:R-:W-:Y:S05]  /*1d1d0*/  BSYNC.RECONVERGENT B2 ;  /* 0x0000000000027941 */ /* 0x000fea0003800200 */
.L_x_5904:
        /* <DEDUP_REMOVED lines=43> */
.L_x_5902:
[----:B------:R-:W-:Y:S05]  /*1d490*/  BSYNC.RECONVERGENT B1 ;  /* 0x0000000000017941 */ /* 0x000fea0003800200 */
.L_x_5901:
        /* <DEDUP_REMOVED lines=19> */
.L_x_5908:
        /* <DEDUP_REMOVED lines=13> */
.L_x_5910:
[----:B------:R-:W-:Y:S05]  /*1d6a0*/  BSYNC.RECONVERGENT B2 ;  /* 0x0000000000027941 */ /* 0x000fea0003800200 */
.L_x_5909:
        /* <DEDUP_REMOVED lines=43> */
.L_x_5907:
[----:B------:R-:W-:Y:S05]  /*1d960*/  BSYNC.RECONVERGENT B1 ;  /* 0x0000000000017941 */ /* 0x000fea0003800200 */
.L_x_5906:
        /* <DEDUP_REMOVED lines=23> */
.L_x_5913:
        /* <DEDUP_REMOVED lines=13> */
.L_x_5915:
[----:B------:R-:W-:Y:S05]  /*1dbb0*/  BSYNC.RECONVERGENT B2 ;  /* 0x0000000000027941 */ /* 0x000fea0003800200 */
.L_x_5914:
        /* <DEDUP_REMOVED lines=43> */
.L_x_5912:
[----:B------:R-:W-:Y:S05]  /*1de70*/  BSYNC.RECONVERGENT B1 ;  /* 0x0000000000017941 */ /* 0x000fea0003800200 */
.L_x_5911:
        /* <DEDUP_REMOVED lines=18> */
.L_x_5918:
        /* <DEDUP_REMOVED lines=15> */
.L_x_5920:
[----:B------:R-:W-:Y:S05]  /*1e090*/  BSYNC.RECONVERGENT B2 ;  /* 0x0000000000027941 */ /* 0x000fea0003800200 */
.L_x_5919:
        /* <DEDUP_REMOVED lines=43> */
.L_x_5917:
[----:B------:R-:W-:Y:S05]  /*1e350*/  BSYNC.RECONVERGENT B1 ;  /* 0x0000000000017941 */ /* 0x000fea0003800200 */
.L_x_5916:
[----:B------:R-:W-:Y:S01]  /*1e360*/  I2FP.F32.U32 R146, R148 ;  /* 0x0000009400927245 */ /* 0x000fe20000201000 */
[----:B------:R-:W-:-:S04]  /*1e370*/  IMAD.U32 R145, R145, 0x10000, RZ ;  /* 0x0001000091917824 */ /* 0x000fc800078e00ff */
[----:B------:R-:W-:Y:S01]  /*1e380*/  FFMA.FTZ R185, R146, R185, 1.1641532182693481445e-10 ;  /* 0x2f00000092b97423 */ /* 0x000fe200000100b9 */
[----:B------:R-:W-:Y:S01]  /*1e390*/  FMUL.FTZ R145, R145, R184 ;  /* 0x000000b891917220 */ /* 0x000fe20000410000 */
[----:B------:R-:W-:-:S03]  /*1e3a0*/  FSEL R146, R143, RZ, P5 ;  /* 0x000000ff8f927208 */ /* 0x000fc60002800000 */
[----:B------:R-:W-:-:S04]  /*1e3b0*/  FSETP.GTU.FTZ.AND P6, PT, R185, R182, PT ;  /* 0x000000b6b900720b */ /* 0x000fc80003fdc000 */
[----:B------:R-:W-:Y:S02]  /*1e3c0*/  FSEL R145, R145, RZ, !P6 ;  /* 0x000000ff91917208 */ /* 0x000fe40007000000 */
[----:B------:R-:W-:-:S03]  /*1e3d0*/  SEL R208, RZ, 0x1, P6 ;  /* 0x00000001ffd07807 */ /* 0x000fc60003000000 */
[----:B------:R-:W-:-:S04]  /*1e3e0*/  FADD.FTZ R143, R145, R146 ;  /* 0x00000092918f7221 */ /* 0x000fc80000010000 */
[----:B------:R-:W-:Y:S01]  /*1e3f0*/  @P1 FADD.FTZ R143, R111, R143 ;  /* 0x0000008f6f8f1221 */ /* 0x000fe20000010000 */
[----:B------:R-:W-:Y:S06]  /*1e400*/  BRA `(.L_x_5921) ;  /* 0x0000002800247947 */ /* 0x000fec0003800000 */
.L_x_5840:
[----:B------:R-:W-:Y:S01]  /*1e410*/  ISETP.NE.AND P2, PT, R11, 0x1, PT ;  /* 0x000000010b00780c */ /* 0x000fe20003f45270 */
[----:B------:R-:W-:Y:S01]  /*1e420*/  BSSY.RECONVERGENT B1, `(.L_x_5922) ;  /* 0x0000047000017945 */ /* 0x000fe20003800200 */
[----:B--2---:R-:W-:Y:S02]  /*1e430*/  HFMA2 R137, -RZ, RZ, 0, 1.1920928955078125e-07 ;  /* 0x00000002ff897431 */ /* 0x004fe400000001ff */
[----:B------:R-:W-:Y:S02]  /*1e440*/  IMAD.MOV.U32 R136, RZ, RZ, R200 ;  /* 0x000000ffff887224 */ /* 0x000fe400078e00c8 */
[----:B01----:R-:W-:-:S07]  /*1e450*/  IMAD.MOV.U32 R144, RZ, RZ, R198 ;  /* 0x000000ffff907224 */ /* 0x003fce00078e00c6 */
        /* <DEDUP_REMOVED lines=11> */
.L_x_5924:
        /* <DEDUP_REMOVED lines=13> */
.L_x_5926:
[----:B------:R-:W-:Y:S05]  /*1e5e0*/  BSYNC.RECONVERGENT B2 ;  /* 0x0000000000027941 */ /* 0x000fea0003800200 */
.L_x_5925:
        /* <DEDUP_REMOVED lines=41> */
[----:B------:R-:W-:-:S07]  /*1e880*/  IMAD.MOV.U32 R136, RZ, RZ, R198 ;  /* 0x000000ffff887224 */ /* 0x000fce00078e00c6 */
.L_x_5923:
[----:B------:R-:W-:Y:S05]  /*1e890*/  BSYNC.RECONVERGENT B1 ;  /* 0x0000000000017941 */ /* 0x000fea0003800200 */
.L_x_5922:
[----:B------:R-:W0:Y:S01]  /*1e8a0*/  LDC R145, c[0x0][0x404] ;  /* 0x00010100ff917b82 */ /* 0x000e220000000800 */
[----:B------:R-:W-:Y:S01]  /*1e8b0*/  I2FP.F32.U32 R136, R136 ;  /* 0x0000008800887245 */ /* 0x000fe20000201000 */
[----:B------:R-:W-:Y:S01]  /*1e8c0*/  IMAD.MOV.U32 R147, RZ, RZ, 0x2f800000 ;  /* 0x2f800000ff937424 */ /* 0x000fe200078e00ff */
[----:B------:R-:W-:Y:S01]  /*1e8d0*/  ISETP.NE.AND P2, PT, R137, 0x1, PT ;  /* 0x000000018900780c */ /* 0x000fe20003f45270 */
[----:B------:R-:W-:Y:S01]  /*1e8e0*/  BSSY.RECONVERGENT B1, `(.L_x_5927) ;  /* 0x000004b000017945 */ /* 0x000fe20003800200 */
[----:B------:R-:W-:Y:S01]  /*1e8f0*/  LOP3.LUT R199, R199, 0xffffffef, RZ, 0xc0, !PT ;  /* 0xffffffefc7c77812 */ /* 0x000fe200078ec0ff */
[----:B------:R-:W-:Y:S01]  /*1e900*/  FFMA.FTZ R136, R136, R147, 1.1641532182693481445e-10 ;  /* 0x2f00000088887423 */ /* 0x000fe20000010093 */
[C---:B-----5:R-:W-:Y:S01]  /*1e910*/  IMAD.U32 R146, R140.reuse, 0x10000, RZ ;  /* 0x000100008c927824 */ /* 0x060fe200078e00ff */
[----:B------:R-:W-:Y:S01]  /*1e920*/  PRMT R140, R140, 0x7632, R140 ;  /* 0x000076328c8c7816 */ /* 0x000fe2000000008c */
[----:B------:R-:W-:Y:S01]  /*1e930*/  IMAD.MOV.U32 R11, RZ, RZ, R200 ;  /* 0x000000ffff0b7224 */ /* 0x000fe200078e00c8 */
[----:B------:R-:W-:-:S02]  /*1e940*/  MOV R138, 0x2 ;  /* 0x00000002008a7802 */ /* 0x000fc40000000f00 */
[----:B0-----:R-:W-:-:S13]  /*1e950*/  FSETP.LE.FTZ.AND P3, PT, R136, R145, PT ;  /* 0x000000918800720b */ /* 0x001fda0003f73000 */
        /* <DEDUP_REMOVED lines=10> */
.L_x_5929:
        /* <DEDUP_REMOVED lines=13> */
.L_x_5931:
[----:B------:R-:W-:Y:S05]  /*1ead0*/  BSYNC.RECONVERGENT B2 ;  /* 0x0000000000027941 */ /* 0x000fea0003800200 */
.L_x_5930:
        /* <DEDUP_REMOVED lines=43> */
.L_x_5928:
[----:B------:R-:W-:Y:S05]  /*1ed90*/  BSYNC.RECONVERGENT B1 ;  /* 0x0000000000017941 */ /* 0x000fea0003800200 */
.L_x_5927:
        /* <DEDUP_REMOVED lines=19> */
.L_x_5934:
        /* <DEDUP_REMOVED lines=13> */
.L_x_5936:
[----:B------:R-:W-:Y:S05]  /*1efa0*/  BSYNC.RECONVERGENT B2 ;  /* 0x0000000000027941 */ /* 0x000fea0003800200 */
.L_x_5935:
        /* <DEDUP_REMOVED lines=43> */
.L_x_5933:
[----:B------:R-:W-:Y:S05]  /*1f260*/  BSYNC.RECONVERGENT B1 ;  /* 0x0000000000017941 */ /* 0x000fea0003800200 */
.L_x_5932:
[----:B------:R-:W-:Y:S01]  /*1f270*/  I2FP.F32.U32 R136, R11 ;  /* 0x0000000b00887245 */ /* 0x000fe20000201000 */
[----:B------:R-:W-:Y:S01]  /*1f280*/  BSSY.RECONVERGENT B1, `(.L_x_5937) ;  /* 0x000004c000017945 */ /* 0x000fe20003800200 */
[----:B------:R-:W-:Y:S01]  /*1f290*/  ISETP.NE.AND P2, PT, R137, 0x1, PT ;  /* 0x000000018900780c */ /* 0x000fe20003f45270 */
[----:B------:R-:W-:Y:S01]  /*1f2a0*/  HFMA2 R138, -RZ, RZ, 0, 1.1920928955078125e-07 ;  /* 0x00000002ff8a7431 */ /* 0x000fe200000001ff */
[----:B------:R-:W-:Y:S01]  /*1f2b0*/  LOP3.LUT R199, R199, 0xfffffffb, RZ, 0xc0, !PT ;  /* 0xfffffffbc7c77812 */ /* 0x000fe200078ec0ff */
[----:B------:R-:W-:Y:S01]  /*1f2c0*/  FFMA.FTZ R136, R136, R147, 1.1641532182693481445e-10 ;  /* 0x2f00000088887423 */ /* 0x000fe20000010093 */
[C---:B------:R-:W-:Y:S01]  /*1f2d0*/  IMAD.U32 R148, R141.reuse, 0x10000, RZ ;  /* 0x000100008d947824 */ /* 0x040fe200078e00ff */
[----:B------:R-:W-:Y:S01]  /*1f2e0*/  PRMT R150, R141, 0x7632, R150 ;  /* 0x000076328d967816 */ /* 0x000fe20000000096 */
        /* <DEDUP_REMOVED lines=12> */
.L_x_5939:
        /* <DEDUP_REMOVED lines=13> */
.L_x_5941:
[----:B------:R-:W-:Y:S05]  /*1f480*/  BSYNC.RECONVERGENT B2 ;  /* 0x0000000000027941 */ /* 0x000fea0003800200 */
.L_x_5940:
        /* <DEDUP_REMOVED lines=43> */
.L_x_5938:
[----:B------:R-:W-:Y:S05]  /*1f740*/  BSYNC.RECONVERGENT B1 ;  /* 0x0000000000017941 */ /* 0x000fea0003800200 */
.L_x_5937:
        /* <DEDUP_REMOVED lines=19> */
.L_x_5944:
        /* <DEDUP_REMOVED lines=13> */
.L_x_5946:
[----:B------:R-:W-:Y:S05]  /*1f950*/  BSYNC.RECONVERGENT B2 ;  /* 0x0000000000027941 */ /* 0x000fea0003800200 */
.L_x_5945:
        /* <DEDUP_REMOVED lines=43> */
.L_x_5943:
[----:B------:R-:W-:Y:S05]  /*1fc10*/  BSYNC.RECONVERGENT B1 ;  /* 0x0000000000017941 */ /* 0x000fea0003800200 */
.L_x_5942:
[----:B------:R-:W-:Y:S01]  /*1fc20*/  ISETP.NE.AND P3, PT, R137, 0x1, PT ;  /* 0x000000018900780c */ /* 0x000fe20003f65270 */
[----:B------:R-:W-:Y:S01]  /*1fc30*/  BSSY.RECONVERGENT B1, `(.L_x_5947) ;  /* 0x000004a000017945 */ /* 0x000fe20003800200 */
[----:B------:R-:W-:Y:S01]  /*1fc40*/  I2FP.F32.U32 R136, R11 ;  /* 0x0000000b00887245 */ /* 0x000fe20000201000 */
[----:B------:R-:W-:Y:S02]  /*1fc50*/  HFMA2 R138, -RZ, RZ, 0, 1.1920928955078125e-07 ;  /* 0x00000002ff8a7431 */ /* 0x000fe400000001ff */
[C---:B------:R-:W-:Y:S01]  /*1fc60*/  IMAD.U32 R151, R142.reuse, 0x10000, RZ ;  /* 0x000100008e977824 */ /* 0x040fe200078e00ff */
[----:B------:R-:W-:Y:S01]  /*1fc70*/  PRMT R142, R142, 0x7632, R142 ;  /* 0x000076328e8e7816 */ /* 0x000fe2000000008e */
        /* <DEDUP_REMOVED lines=12> */
.L_x_5949:
        /* <DEDUP_REMOVED lines=13> */
.L_x_5951:
[----:B------:R-:W-:Y:S05]  /*1fe10*/  BSYNC.RECONVERGENT B2 ;  /* 0x0000000000027941 */ /* 0x000fea0003800200 */
.L_x_5950:
        /* <DEDUP_REMOVED lines=43> */
.L_x_5948:
[----:B------:R-:W-:Y:S05]  /*200d0*/  BSYNC.RECONVERGENT B1 ;  /* 0x0000000000017941 */ /* 0x000fea0003800200 */
.L_x_5947:
        /* <DEDUP_REMOVED lines=17> */
.L_x_5954:
        /* <DEDUP_REMOVED lines=13> */
.L_x_5956:
[----:B------:R-:W-:Y:S05]  /*202c0*/  BSYNC.RECONVERGENT B2 ;  /* 0x0000000000027941 */ /* 0x000fea0003800200 */
.L_x_5955:
        /* <DEDUP_REMOVED lines=43> */
.L_x_5953:
[----:B------:R-:W-:Y:S05]  /*20580*/  BSYNC.RECONVERGENT B1 ;  /* 0x0000000000017941 */ /* 0x000fea0003800200 */
.L_x_5952:
        /* <DEDUP_REMOVED lines=18> */
.L_x_5959:
        /* <DEDUP_REMOVED lines=13> */
.L_x_5961:
[----:B------:R-:W-:Y:S05]  /*20780*/  BSYNC.RECONVERGENT B2 ;  /* 0x0000000000027941 */ /* 0x000fea0003800200 */
.L_x_5960:
        /* <DEDUP_REMOVED lines=43> */
.L_x_5958:
[----:B------:R-:W-:Y:S05]  /*20a40*/  BSYNC.RECONVERGENT B1 ;  /* 0x0000000000017941 */ /* 0x000fea0003800200 */
.L_x_5957:
[----:B------:R-:W-:Y:S01]  /*20a50*/  I2FP.F32.U32 R136, R137 ;  /* 0x0000008900887245 */ /* 0x000fe20000201000 */
[----:B------:R-:W-:Y:S01]  /*20a60*/  FMUL.FTZ R146, R146, UR11 ;  /* 0x0000000b92927c20 */ /* 0x000fe20008410000 */
[----:B------:R-:W-:Y:S01]  /*20a70*/  P2R R138, PR, RZ, 0x2 ;  /* 0x00000002ff8a7803 */ /* 0x000fe20000000000 */
[----:B------:R-:W-:Y:S01]  /*20a80*/  FMUL.FTZ R149, R149, UR11 ;  /* 0x0000000b95957c20 */ /* 0x000fe20008410000 */
[C---:B------:R-:W-:Y:S01]  /*20a90*/  LOP3.LUT P1, RZ, R199.reuse, 0x10, RZ, 0xc0, !PT ;  /* 0x00000010c7ff7812 */ /* 0x040fe2000782c0ff */
        /* <DEDUP_REMOVED lines=31> */
[----:B------:R-:W-:-:S12]  /*20c90*/  @P1 FADD.FTZ R143, R111, R143 ;  /* 0x0000008f6f8f1221 */ /* 0x000fd80000010000 */
.L_x_5921:
        /* <DEDUP_REMOVED lines=20> */
[----:B-1----:R-:W-:Y:S01]  /*20de0*/  IMAD.WIDE.U32 R146, R183, 0x8, R146 ;  /* 0x00000008b7927825 */ /* 0x002fe200078e0092 */
[----:B------:R-:W-:Y:S01]  /*20df0*/  MOV R198, R144 ;  /* 0x0000009000c67202 */ /* 0x000fe20000000f00 */
[----:B------:R2:W-:Y:S04]  /*20e00*/  STG.E.128 desc[UR8][R150.64+0x10], R140 ;  /* 0x0000108c96007986 */ /* 0x0005e8000c101d08 */
        /* <DEDUP_REMOVED lines=22> */
.L_x_5839:
[----:B------:R-:W-:Y:S05]  /*20f70*/  BSYNC.RECONVERGENT B0 ;  /* 0x0000000000007941 */ /* 0x000fea0003800200 */
.L_x_5838:
[----:B01-3--:R-:W-:Y:S01]  /*20f80*/  FADD.FTZ R144, RZ, R112 ;  /* 0x00000070ff907221 */ /* 0x00bfe20000010000 */
[C---:B------:R-:W-:Y:S01]  /*20f90*/  ISETP.GE.U32.AND P0, PT, R5.reuse, 0x100, PT ;  /* 0x000001000500780c */ /* 0x040fe20003f06070 */
[----:B------:R-:W0:Y:S01]  /*20fa0*/  S2UR UR5, SR_CgaCtaId ;  /* 0x00000000000579c3 */ /* 0x000e220000008800 */
        /* <DEDUP_REMOVED lines=16> */
[----:B--2---:R-:W-:-:S04]  /*210b0*/  FADD.FTZ R147, R121, R144 ;  /* 0x0000009079937221 */ /* 0x004fc80000010000 */
        /* <DEDUP_REMOVED lines=134> */
[C---:B0-----:R-:W-:Y:S01]  /*21920*/  FMUL.FTZ R145, R151.reuse, R182 ;  /* 0x000000b697917220 */ /* 0x041fe20000410000 */
[----:B------:R-:W-:-:S03]  /*21930*/  FADD.FTZ R151, -R151, R146 ;  /* 0x0000009297977221 */ /* 0x000fc60000010100 */
[----:B------:R-:W-:Y:S01]  /*21940*/  FFMA.FTZ R145, R144, R146, R145 ;  /* 0x0000009290917223 */ /* 0x000fe20000010091 */
[----:B------:R-:W-:Y:S01]  /*21950*/  FMUL.FTZ R151, R151, R151 ;  /* 0x0000009797977220 */ /* 0x000fe20000410000 */
[----:B--2---:R-:W-:Y:S02]  /*21960*/  FADD.FTZ R147, R184, R147 ;  /* 0x00000093b8937221 */ /* 0x004fe40000010000 */
[C---:B-1----:R-:W-:Y:S01]  /*21970*/  FMUL.FTZ R146, R210.reuse, R145 ;  /* 0x00000091d2927220 */ /* 0x042fe20000410000 */
[----:B------:R-:W-:Y:S01]  /*21980*/  FMUL.FTZ R151, R151, R144 ;  /* 0x0000009097977220 */ /* 0x000fe20000410000 */
[----:B------:R-:W0:Y:S03]  /*21990*/  SHFL.DOWN PT, R184, R183, 0x1, 0x1f ;  /* 0x08201f00b7b87f89 */ /* 0x000e2600000e0000 */
[----:B------:R-:W-:Y:S01]  /*219a0*/  FMUL.FTZ R151, R151, R182 ;  /* 0x000000b697977220 */ /* 0x000fe20000410000 */
[----:B------:R-:W1:Y:S03]  /*219b0*/  SHFL.DOWN PT, R145, R146, 0x2, 0x1f ;  /* 0x08401f0092917f89 */ /* 0x000e6600000e0000 */
[----:B------:R-:W-:-:S05]  /*219c0*/  FFMA.FTZ R147, R210, R151, R147 ;  /* 0x00000097d2937223 */ /* 0x000fca0000010093 */
[----:B------:R-:W2:Y:S01]  /*219d0*/  SHFL.DOWN PT, R144, R147, 0x2, 0x1f ;  /* 0x08401f0093907f89 */ /* 0x000ea200000e0000 */
[-C--:B0-----:R-:W-:Y:S02]  /*219e0*/  IADD3 R183, PT, PT, R183, R184.reuse, RZ ;  /* 0x000000b8b7b77210 */ /* 0x081fe40007ffe0ff */
[----:B------:R-:W-:Y:S01]  /*219f0*/  I2FP.F32.S32 R184, R184 ;  /* 0x000000b800b87245 */ /* 0x000fe20000201400 */
[----:B-1----:R-:W-:Y:S01]  /*21a00*/  FMUL.FTZ R182, R145, R148 ;  /* 0x0000009491b67220 */ /* 0x002fe20000410000 */
[----:B------:R-:W-:Y:S01]  /*21a10*/  FADD.FTZ R145, R146, -R145 ;  /* 0x8000009192917221 */ /* 0x000fe20000010000 */
[----:B------:R-:W-:Y:S02]  /*21a20*/  I2FP.F32.S32 R183, R183 ;  /* 0x000000b700b77245 */ /* 0x000fe40000201400 */
[----:B------:R-:W-:Y:S01]  /*21a30*/  FFMA.FTZ R151, R185, R146, R182 ;  /* 0x00000092b9977223 */ /* 0x000fe200000100b6 */
[----:B------:R-:W-:-:S03]  /*21a40*/  FMUL.FTZ R146, R145, R145 ;  /* 0x0000009191927220 */ /* 0x000fc60000410000 */
[----:B---3--:R-:W-:Y:S01]  /*21a50*/  FMUL.FTZ R182, R150, R151 ;  /* 0x0000009796b67220 */ /* 0x008fe20000410000 */
[----:B------:R-:W-:Y:S01]  /*21a60*/  FMUL.FTZ R146, R185, R146 ;  /* 0x00000092b9927220 */ /* 0x000fe20000410000 */
[----:B--2---:R-:W-:Y:S01]  /*21a70*/  FADD.FTZ R147, R147, R144 ;  /* 0x0000009093937221 */ /* 0x004fe20000010000 */
[----:B------:R-:W0:Y:S02]  /*21a80*/  MUFU.RCP R183, R183 ;  /* 0x000000b700b77308 */ /* 0x000e240000001000 */
[----:B------:R-:W1:Y:S01]  /*21a90*/  SHFL.DOWN PT, R145, R182, 0x1, 0x1f ;  /* 0x08201f00b6917f89 */ /* 0x000e6200000e0000 */
[----:B------:R-:W-:-:S04]  /*21aa0*/  FMUL.FTZ R146, R146, R148 ;  /* 0x0000009492927220 */ /* 0x000fc80000410000 */
[----:B------:R-:W-:-:S05]  /*21ab0*/  FFMA.FTZ R146, R150, R146, R147 ;  /* 0x0000009296927223 */ /* 0x000fca0000010093 */
[----:B------:R-:W2:Y:S01]  /*21ac0*/  SHFL.DOWN PT, R147, R146, 0x1, 0x1f ;  /* 0x08201f0092937f89 */ /* 0x000ea200000e0000 */
[----:B-1----:R-:W-:Y:S01]  /*21ad0*/  FADD.FTZ R144, R182, -R145 ;  /* 0x80000091b6907221 */ /* 0x002fe20000010000 */
[----:B------:R-:W-:-:S03]  /*21ae0*/  FMUL.FTZ R148, R145, R184 ;  /* 0x000000b891947220 */ /* 0x000fc60000410000 */
[----:B------:R-:W-:Y:S01]  /*21af0*/  FMUL.FTZ R144, R144, R144 ;  /* 0x0000009090907220 */ /* 0x000fe20000410000 */
[C---:B------:R-:W-:Y:S02]  /*21b00*/  FFMA.FTZ R148, R149.reuse, R182, R148 ;  /* 0x000000b695947223 */ /* 0x040fe40000010094 */
[----:B------:R-:W1:Y:S01]  /*21b10*/  LDC R182, c[0x0][0x448] ;  /* 0x00011200ffb67b82 */ /* 0x000e620000000800 */
[----:B------:R-:W-:Y:S01]  /*21b20*/  FMUL.FTZ R149, R149, R144 ;  /* 0x0000009095957220 */ /* 0x000fe20000410000 */
[----:B0-----:R-:W-:Y:S01]  /*21b30*/  FMUL.FTZ R148, R183, R148 ;  /* 0x00000094b7947220 */ /* 0x001fe20000410000 */
[----:B--2---:R-:W-:Y:S02]  /*21b40*/  FADD.FTZ R144, R146, R147 ;  /* 0x0000009392907221 */ /* 0x004fe40000010000 */
[----:B------:R-:W-:Y:S02]  /*21b50*/  FMUL.FTZ R149, R149, R184 ;  /* 0x000000b895957220 */ /* 0x000fe40000410000 */
[----:B------:R-:W0:Y:S01]  /*21b60*/  SHFL.IDX PT, R185, R148, RZ, 0x1f ;  /* 0x00001fff94b97589 */ /* 0x000e2200000e0000 */
[----:B------:R-:W2:Y:S01]  /*21b70*/  @!P1 LDC.64 R146, c[0x0][0x3c0] ;  /* 0x0000f000ff929b82 */ /* 0x000ea20000000a00 */
[----:B------:R-:W-:-:S06]  /*21b80*/  FFMA.FTZ R149, R183, R149, R144 ;  /* 0x00000095b7957223 */ /* 0x000fcc0000010090 */
[----:B------:R-:W1:Y:S01]  /*21b90*/  SHFL.IDX PT, R149, R149, RZ, 0x1f ;  /* 0x00001fff95957589 */ /* 0x000e6200000e0000 */
[----:B------:R-:W3:Y:S01]  /*21ba0*/  @!P1 LDC.64 R144, c[0x0][0x3c8] ;  /* 0x0000f200ff909b82 */ /* 0x000ee20000000a00 */
[----:B0-----:R-:W-:-:S05]  /*21bb0*/  FMUL.FTZ R150, R185, R185 ;  /* 0x000000b9b9967220 */ /* 0x001fca0000410000 */
[----:B------:R-:W-:Y:S02]  /*21bc0*/  FSEL R151, R150, RZ, !P2 ;  /* 0x000000ff96977208 */ /* 0x000fe40005000000 */
[----:B------:R-:W-:Y:S01]  /*21bd0*/  PLOP3.LUT P2, PT, PT, PT, UP2, 0x40, 0x4 ;  /* 0x000000000004781c */ /* 0x000fe20003f4e828 */
[----:B-1----:R-:W-:Y:S01]  /*21be0*/  FFMA.FTZ R150, R149, UR16, R182 ;  /* 0x0000001095967c23 */ /* 0x002fe200080100b6 */
[----:B------:R-:W-:Y:S02]  /*21bf0*/  IMAD.U32 R149, RZ, RZ, UR10 ;  /* 0x0000000aff957e24 */ /* 0x000fe4000f8e00ff */
[----:B------:R-:W-:Y:S01]  /*21c00*/  FSEL R211, R185, RZ, P2 ;  /* 0x000000ffb9d37208 */ /* 0x000fe20001000000 */
[----:B------:R-:W-:Y:S01]  /*21c10*/  FADD.FTZ R150, R150, R151 ;  /* 0x0000009796967221 */ /* 0x000fe20000010000 */
[----:B------:R-:W-:Y:S02]  /*21c20*/  IMAD.U32 R151, RZ, RZ, UR10 ;  /* 0x0000000aff977e24 */ /* 0x000fe4000f8e00ff */
        /* <DEDUP_REMOVED lines=9> */
[----:B------:R-:W-:Y:S01]  /*21cc0*/  SHF.L.U32 R151, R83, 0x10, RZ ;  /* 0x0000001053977819 */ /* 0x000fe200000006ff */
[----:B------:R-:W-:Y:S02]  /*21cd0*/  IMAD.U32 R146, R71, 0x10000, RZ ;  /* 0x0001000047927824 */ /* 0x000fe400078e00ff */
[C---:B------:R-:W-:Y:S01]  /*21ce0*/  FMUL.FTZ R145, R210.reuse, R145 ;  /* 0x00000091d2917220 */ /* 0x040fe20000410000 */
[----:B------:R-:W-:Y:S02]  /*21cf0*/  IMAD.U32 R148, R43, 0x10000, RZ ;  /* 0x000100002b947824 */ /* 0x000fe400078e00ff */
[----:B------:R-:W-:Y:S01]  /*21d00*/  FMUL.FTZ R213, R210, R147 ;  /* 0x00000093d2d57220 */ /* 0x000fe20000410000 */
[----:B------:R-:W-:-:S02]  /*21d10*/  IMAD.U32 R150, R179, 0x10000, RZ ;  /* 0x00010000b3967824 */ /* 0x000fc400078e00ff */
[C---:B------:R-:W-:Y:S01]  /*21d20*/  FFMA.FTZ R144, R145.reuse, R144, R146 ;  /* 0x0000009091907223 */ /* 0x040fe20000010092 */
[----:B------:R-:W-:Y:S02]  /*21d30*/  IMAD.U32 R182, R178, 0x10000, RZ ;  /* 0x00010000b2b67824 */ /* 0x000fe400078e00ff */
[----:B------:R-:W-:Y:S01]  /*21d40*/  FFMA.FTZ R151, R145, R148, R151 ;  /* 0x0000009491977223 */ /* 0x000fe20000010097 */
[--C-:B------:R-:W-:Y:S01]  /*21d50*/  FADD.FTZ R145, R116, -R211.reuse ;  /* 0x800000d374917221 */ /* 0x100fe20000010000 */
[----:B------:R-:W-:Y:S02]  /*21d60*/  IMAD.U32 R146, R38, 0x10000, RZ ;  /* 0x0001000026927824 */ /* 0x000fe400078e00ff */
[----:B------:R-:W-:Y:S01]  /*21d70*/  FFMA.FTZ R147, R213, R150, R182 ;  /* 0x00000096d5937223 */ /* 0x000fe200000100b6 */
[----:B------:R-:W-:Y:S01]  /*21d80*/  SHF.L.U32 R150, R70, 0x10, RZ ;  /* 0x0000001046967819 */ /* 0x000fe200000006ff */
[----:B------:R-:W-:Y:S01]  /*21d90*/  FADD.FTZ R183, R117, -R211 ;  /* 0x800000d375b77221 */ /* 0x000fe20000010000 */
[----:B------:R-:W-:Y:S01]  /*21da0*/  FMUL.FTZ R145, R210, R145 ;  /* 0x00000091d2917220 */ /* 0x000fe20000410000 */
[----:B------:R-:W-:Y:S01]  /*21db0*/  IMAD.U32 R182, R42, 0x10000, RZ ;  /* 0x000100002ab67824 */ /* 0x000fe200078e00ff */
[----:B------:R-:W-:Y:S01]  /*21dc0*/  SHF.L.U32 R184, R187, 0x10, RZ ;  /* 0x00000010bbb87819 */ /* 0x000fe200000006ff */
[----:B------:R-:W-:-:S02]  /*21dd0*/  IMAD.U32 R149, R82, 0x10000, RZ ;  /* 0x0001000052957824 */ /* 0x000fc400078e00ff */
[----:B------:R-:W-:Y:S01]  /*21de0*/  FMUL.FTZ R185, R210, R183 ;  /* 0x000000b7d2b97220 */ /* 0x000fe20000410000 */
[----:B------:R-:W-:Y:S02]  /*21df0*/  IMAD.U32 R212, R186, 0x10000, RZ ;  /* 0x00010000bad47824 */ /* 0x000fe400078e00ff */
[C---:B------:R-:W-:Y:S01]  /*21e00*/  FFMA.FTZ R223, R145.reuse, R146, R150 ;  /* 0x0000009291df7223 */ /* 0x040fe20000010096 */
[----:B------:R-:W-:Y:S01]  /*21e10*/  FFMA.FTZ R150, R145, R182, R149 ;  /* 0x000000b691967223 */ /* 0x000fe20000010095 */
[----:B------:R-:W-:Y:S01]  /*21e20*/  FADD.FTZ R145, R114, -R211 ;  /* 0x800000d372917221 */ /* 0x000fe20000010000 */
[----:B------:R-:W-:Y:S01]  /*21e30*/  FFMA.FTZ R228, R185, R184, R212 ;  /* 0x000000b8b9e47223 */ /* 0x000fe200000100d4 */
[----:B------:R-:W-:Y:S01]  /*21e40*/  SHF.L.U32 R218, R180, 0x10, RZ ;  /* 0x00000010b4da7819 */ /* 0x000fe200000006ff */
[----:B------:R-:W-:Y:S01]  /*21e50*/  IMAD.U32 R216, R181, 0x10000, RZ ;  /* 0x00010000b5d87824 */ /* 0x000fe200078e00ff */
[----:B------:R-:W-:Y:S01]  /*21e60*/  SHF.L.U32 R184, R41, 0x10, RZ ;  /* 0x0000001029b87819 */ /* 0x000fe200000006ff */
[----:B------:R-:W-:-:S02]  /*21e70*/  IMAD.U32 R182, R69, 0x10000, RZ ;  /* 0x0001000045b67824 */ /* 0x000fc400078e00ff */
[----:B------:R-:W-:Y:S01]  /*21e80*/  FADD.FTZ R183, R115, -R211 ;  /* 0x800000d373b77221 */ /* 0x000fe20000010000 */
[----:B------:R-:W-:Y:S02]  /*21e90*/  IMAD.U32 R149, R81, 0x10000, RZ ;  /* 0x0001000051957824 */ /* 0x000fe400078e00ff */
[C---:B------:R-:W-:Y:S01]  /*21ea0*/  FMUL.FTZ R145, R210.reuse, R145 ;  /* 0x00000091d2917220 */ /* 0x040fe20000410000 */
[----:B------:R-:W-:Y:S02]  /*21eb0*/  IMAD.U32 R146, R37, 0x10000, RZ ;  /* 0x0001000025927824 */ /* 0x000fe400078e00ff */
[----:B------:R-:W-:Y:S01]  /*21ec0*/  FFMA.FTZ R225, R185, R216, R218 ;  /* 0x000000d8b9e17223 */ /* 0x000fe200000100da */
[----:B------:R-:W-:Y:S01]  /*21ed0*/  FMUL.FTZ R221, R210, R183 ;  /* 0x000000b7d2dd7220 */ /* 0x000fe20000410000 */
[C---:B------:R-:W-:Y:S01]  /*21ee0*/  FFMA.FTZ R219, R145.reuse, R184, R149 ;  /* 0x000000b891db7223 */ /* 0x040fe20000010095 */
[----:B------:R-:W-:Y:S01]  /*21ef0*/  FFMA.FTZ R217, R145, R146, R182 ;  /* 0x0000009291d97223 */ /* 0x000fe200000100b6 */
[----:B------:R-:W0:Y:S01]  /*21f00*/  LDC.64 R184, c[0x0][0x428] ;  /* 0x00010a00ffb87b82 */ /* 0x000e220000000a00 */
[----:B------:R-:W-:Y:S01]  /*21f10*/  SHF.L.U32 R148, R177, 0x10, RZ ;  /* 0x00000010b1947819 */ /* 0x000fe200000006ff */
[----:B------:R-:W-:-:S02]  /*21f20*/  IMAD.U32 R214, R176, 0x10000, RZ ;  /* 0x00010000b0d67824 */ /* 0x000fc400078e00ff */
[--C-:B------:R-:W-:Y:S01]  /*21f30*/  FADD.FTZ R145, R112, -R211.reuse ;  /* 0x800000d370917221 */ /* 0x100fe20000010000 */
[----:B------:R-:W-:Y:S01]  /*21f40*/  IMAD.U32 R212, R192, 0x10000, RZ ;  /* 0x00010000c0d47824 */ /* 0x000fe200078e00ff */
[----:B------:R-:W-:Y:S01]  /*21f50*/  SHF.L.U32 R149, R80, 0x10, RZ ;  /* 0x0000001050957819 */ /* 0x000fe200000006ff */
[----:B------:R-:W-:Y:S01]  /*21f60*/  FFMA.FTZ R148, R213, R148, R214 ;  /* 0x00000094d5947223 */ /* 0x000fe200000100d6 */
[----:B------:R-:W-:Y:S01]  /*21f70*/  SHF.L.U32 R214, R191, 0x10, RZ ;  /* 0x00000010bfd67819 */ /* 0x000fe200000006ff */
[----:B------:R-:W1:Y:S01]  /*21f80*/  LDC.64 R182, c[0x0][0x430] ;  /* 0x00010c00ffb67b82 */ /* 0x000e620000000a00 */
[----:B------:R-:W-:Y:S01]  /*21f90*/  FADD.FTZ R213, R113, -R211 ;  /* 0x800000d371d57221 */ /* 0x000fe20000010000 */
[----:B------:R-:W-:Y:S01]  /*21fa0*/  SHF.L.U32 R146, R36, 0x10, RZ ;  /* 0x0000001024927819 */ /* 0x000fe200000006ff */
[----:B------:R-:W-:Y:S01]  /*21fb0*/  FMUL.FTZ R145, R210, R145 ;  /* 0x00000091d2917220 */ /* 0x000fe20000410000 */
[----:B------:R-:W-:Y:S01]  /*21fc0*/  FFMA.FTZ R222, R221, R212, R214 ;  /* 0x000000d4ddde7223 */ /* 0x000fe200000100d6 */
[----:B------:R-:W-:Y:S01]  /*21fd0*/  IMAD.U32 R214, R40, 0x10000, RZ ;  /* 0x0001000028d67824 */ /* 0x000fe200078e00ff */
[----:B------:R-:W-:Y:S01]  /*21fe0*/  SHF.L.U32 R220, R194, 0x10, RZ ;  /* 0x00000010c2dc7819 */ /* 0x000fe200000006ff */
[----:B------:R-:W-:-:S02]  /*21ff0*/  IMAD.U32 R212, R68, 0x10000, RZ ;  /* 0x0001000044d47824 */ /* 0x000fc400078e00ff */
[----:B------:R-:W-:Y:S01]  /*22000*/  FMUL.FTZ R213, R210, R213 ;  /* 0x000000d5d2d57220 */ /* 0x000fe20000410000 */
[----:B------:R-:W-:Y:S02]  /*22010*/  IMAD.U32 R216, R196, 0x10000, RZ ;  /* 0x00010000c4d87824 */ /* 0x000fe400078e00ff */
[----:B------:R-:W-:Y:S01]  /*22020*/  FFMA.FTZ R214, R145, R214, R149 ;  /* 0x000000d691d67223 */ /* 0x000fe20000010095 */
[----:B------:R-:W-:Y:S02]  /*22030*/  IMAD.U32 R218, R195, 0x10000, RZ ;  /* 0x00010000c3da7824 */ /* 0x000fe400078e00ff */
[----:B------:R-:W-:Y:S01]  /*22040*/  FFMA.FTZ R212, R145, R146, R212 ;  /* 0x0000009291d47223 */ /* 0x000fe200000100d4 */
[----:B------:R-:W-:Y:S01]  /*22050*/  IMAD.U32 R224, R189, 0x10000, RZ ;  /* 0x00010000bde07824 */ /* 0x000fe200078e00ff */
[----:B------:R-:W-:Y:S01]  /*22060*/  F2FP.BF16.F32.PACK_AB R147, R147, R144 ;  /* 0x000000909393723e */ /* 0x000fe200000010ff */
[----:B------:R-:W-:Y:S02]  /*22070*/  IMAD.U32 R226, R188, 0x10000, RZ ;  /* 0x00010000bce27824 */ /* 0x000fe400078e00ff */
        /* <DEDUP_REMOVED lines=16> */
.L_x_5963:
[----:B------:R-:W-:Y:S05]  /*22180*/  BSYNC.RECONVERGENT B0 ;  /* 0x0000000000007941 */ /* 0x000fea0003800200 */
.L_x_5962:
[----:B------:R-:W-:Y:S01]  /*22190*/  ISETP.GE.U32.AND P1, PT, R5, 0x200, PT ;  /* 0x000002000500780c */ /* 0x000fe20003f26070 */
[----:B------:R-:W-:-:S12]  /*221a0*/  BSSY.RECONVERGENT B0, `(.L_x_5964) ;  /* 0x0000051000007945 */ /* 0x000fd80003800200 */
[----:B------:R-:W-:Y:S05]  /*221b0*/  @!P1 BRA `(.L_x_5965) ;  /* 0x00000004003c9947 */ /* 0x000fea0003800000 */
[--C-:B01----:R-:W-:Y:S01]  /*221c0*/  FADD.FTZ R145, R126, -R211.reuse ;  /* 0x800000d37e917221 */ /* 0x103fe20000010000 */
        /* <DEDUP_REMOVED lines=56> */
[C---:B------:R-:W-:Y:S01]  /*22550*/  FFMA.FTZ R214, R145.reuse, R214, R149 ;  /* 0x000000d691d67223 */ /* 0x040fe20000010095 */
        /* <DEDUP_REMOVED lines=21> */
.L_x_5965:
[----:B------:R-:W-:Y:S05]  /*226b0*/  BSYNC.RECONVERGENT B0 ;  /* 0x0000000000007941 */ /* 0x000fea0003800200 */
.L_x_5964:
[----:B------:R-:W-:Y:S01]  /*226c0*/  ISETP.GE.U32.AND P1, PT, R5, 0x300, PT ;  /* 0x000003000500780c */ /* 0x000fe20003f26070 */
[----:B------:R-:W-:-:S12]  /*226d0*/  BSSY.RECONVERGENT B0, `(.L_x_5966) ;  /* 0x0000051000007945 */ /* 0x000fd80003800200 */
[----:B------:R-:W-:Y:S05]  /*226e0*/  @!P1 BRA `(.L_x_5967) ;  /* 0x00000004003c9947 */ /* 0x000fea0003800000 */
[--C-:B012---:R-:W-:Y:S01]  /*226f0*/  FADD.FTZ R145, R134, -R211.reuse ;  /* 0x800000d386917221 */ /* 0x107fe20000010000 */
        /* <DEDUP_REMOVED lines=11> */
[----:B------:R-:W-:Y:S01]  /*227b0*/  FADD.FTZ R145, R132, -R211 ;  /* 0x800000d384917221 */ /* 0x000fe20000010000 */
[----:B------:R-:W-:Y:S02]  /*227c0*/  IMAD.U32 R146, R54, 0x10000, RZ ;  /* 0x0001000036927824 */ /* 0x000fe400078e00ff */
[----:B------:R-:W-:Y:S01]  /*227d0*/  FFMA.FTZ R147, R213, R150, R182 ;  /* 0x00000096d5937223 */ /* 0x000fe200000100b6 */
[----:B------:R-:W-:Y:S01]  /*227e0*/  SHF.L.U32 R150, R62, 0x10, RZ ;  /* 0x000000103e967819 */ /* 0x000fe200000006ff */
[----:B------:R-:W-:Y:S01]  /*227f0*/  FMUL.FTZ R145, R210, R145 ;  /* 0x00000091d2917220 */ /* 0x000fe20000410000 */
[----:B------:R-:W-:-:S02]  /*22800*/  IMAD.U32 R182, R58, 0x10000, RZ ;  /* 0x000100003ab67824 */ /* 0x000fc400078e00ff */
[----:B------:R-:W-:Y:S01]  /*22810*/  FADD.FTZ R183, R133, -R211 ;  /* 0x800000d385b77221 */ /* 0x000fe20000010000 */
[----:B------:R-:W-:Y:S01]  /*22820*/  IMAD.U32 R149, R74, 0x10000, RZ ;  /* 0x000100004a957824 */ /* 0x000fe200078e00ff */
[----:B------:R-:W-:Y:S01]  /*22830*/  SHF.L.U32 R184, R35, 0x10, RZ ;  /* 0x0000001023b87819 */ /* 0x000fe200000006ff */
[C---:B------:R-:W-:Y:S01]  /*22840*/  FFMA.FTZ R223, R145.reuse, R146, R150 ;  /* 0x0000009291df7223 */ /* 0x040fe20000010096 */
[----:B------:R-:W-:Y:S02]  /*22850*/  IMAD.U32 R212, R34, 0x10000, RZ ;  /* 0x0001000022d47824 */ /* 0x000fe400078e00ff */
[----:B------:R-:W-:Y:S01]  /*22860*/  FMUL.FTZ R185, R210, R183 ;  /* 0x000000b7d2b97220 */ /* 0x000fe20000410000 */
[----:B------:R-:W-:Y:S01]  /*22870*/  FFMA.FTZ R150, R145, R182, R149 ;  /* 0x000000b691967223 */ /* 0x000fe20000010095 */
[--C-:B------:R-:W-:Y:S01]  /*22880*/  FADD.FTZ R145, R130, -R211.reuse ;  /* 0x800000d382917221 */ /* 0x100fe20000010000 */
[----:B------:R-:W-:Y:S02]  /*22890*/  IMAD.U32 R182, R61, 0x10000, RZ ;  /* 0x000100003db67824 */ /* 0x000fe400078e00ff */
[----:B------:R-:W-:Y:S01]  /*228a0*/  FFMA.FTZ R228, R185, R184, R212 ;  /* 0x000000b8b9e47223 */ /* 0x000fe200000100d4 */
[----:B------:R-:W-:Y:S01]  /*228b0*/  FADD.FTZ R183, R131, -R211 ;  /* 0x800000d383b77221 */ /* 0x000fe20000010000 */
        /* <DEDUP_REMOVED lines=8> */
[----:B------:R-:W-:Y:S01]  /*22940*/  FFMA.FTZ R225, R185, R216, R218 ;  /* 0x000000d8b9e17223 */ /* 0x000fe200000100da */
[----:B------:R-:W0:Y:S01]  /*22950*/  LDC.64 R182, c[0x0][0x428] ;  /* 0x00010a00ffb67b82 */ /* 0x000e220000000a00 */
[----:B------:R-:W-:Y:S01]  /*22960*/  FFMA.FTZ R219, R145, R184, R149 ;  /* 0x000000b891db7223 */ /* 0x000fe20000010095 */
[----:B------:R-:W-:Y:S01]  /*22970*/  SHF.L.U32 R148, R29, 0x10, RZ ;  /* 0x000000101d947819 */ /* 0x000fe200000006ff */
[----:B------:R-:W-:Y:S02]  /*22980*/  IMAD.U32 R214, R28, 0x10000, RZ ;  /* 0x000100001cd67824 */ /* 0x000fe400078e00ff */
[--C-:B------:R-:W-:Y:S01]  /*22990*/  FADD.FTZ R145, R128, -R211.reuse ;  /* 0x800000d380917221 */ /* 0x100fe20000010000 */
[----:B------:R-:W-:Y:S01]  /*229a0*/  IMAD.U32 R212, R155, 0x10000, RZ ;  /* 0x000100009bd47824 */ /* 0x000fe200078e00ff */
[----:B------:R-:W-:Y:S01]  /*229b0*/  SHF.L.U32 R149, R72, 0x10, RZ ;  /* 0x0000001048957819 */ /* 0x000fe200000006ff */
[----:B------:R-:W-:Y:S01]  /*229c0*/  FFMA.FTZ R148, R213, R148, R214 ;  /* 0x00000094d5947223 */ /* 0x000fe200000100d6 */
[----:B------:R-:W1:Y:S01]  /*229d0*/  LDC.64 R184, c[0x0][0x430] ;  /* 0x00010c00ffb87b82 */ /* 0x000e620000000a00 */
[----:B------:R-:W-:Y:S01]  /*229e0*/  SHF.L.U32 R214, R154, 0x10, RZ ;  /* 0x000000109ad67819 */ /* 0x000fe200000006ff */
[----:B------:R-:W-:Y:S01]  /*229f0*/  FADD.FTZ R213, R129, -R211 ;  /* 0x800000d381d57221 */ /* 0x000fe20000010000 */
[----:B------:R-:W-:Y:S01]  /*22a00*/  SHF.L.U32 R146, R52, 0x10, RZ ;  /* 0x0000001034927819 */ /* 0x000fe200000006ff */
[----:B------:R-:W-:Y:S01]  /*22a10*/  FMUL.FTZ R145, R210, R145 ;  /* 0x00000091d2917220 */ /* 0x000fe20000410000 */
[----:B------:R-:W-:-:S02]  /*22a20*/  IMAD.U32 R216, R159, 0x10000, RZ ;  /* 0x000100009fd87824 */ /* 0x000fc400078e00ff */
[----:B------:R-:W-:Y:S01]  /*22a30*/  FFMA.FTZ R222, R221, R212, R214 ;  /* 0x000000d4ddde7223 */ /* 0x000fe200000100d6 */
        /* <DEDUP_REMOVED lines=19> */
[----:B-1----:R-:W-:Y:S01]  /*22b70*/  IMAD.WIDE.U32 R184, R209, 0x10, R184 ;  /* 0x00000010d1b87825 */ /* 0x002fe200078e00b8 */
[----:B------:R-:W-:Y:S01]  /*22b80*/  F2FP.BF16.F32.PACK_AB R150, R225, R150 ;  /* 0x00000096e196723e */ /* 0x000fe200000010ff */
[----:B------:R3:W-:Y:S01]  /*22b90*/  STG.E.128 desc[UR8][R182.64], R144 ;  /* 0x00000090b6007986 */ /* 0x0007e2000c101d08 */
[----:B------:R-:W-:Y:S01]  /*22ba0*/  F2FP.BF16.F32.PACK_AB R149, R224, R219 ;  /* 0x000000dbe095723e */ /* 0x000fe200000010ff */
[----:B------:R-:W-:Y:S01]  /*22bb0*/  VIADD R209, R209, 0x100 ;  /* 0x00000100d1d17836 */ /* 0x000fe20000000000 */
[----:B------:R-:W-:-:S05]  /*22bc0*/  F2FP.BF16.F32.PACK_AB R148, R215, R214 ;  /* 0x000000d6d794723e */ /* 0x000fca00000010ff */
[----:B------:R3:W-:Y:S02]  /*22bd0*/  STG.E.128 desc[UR8][R184.64], R148 ;  /* 0x00000094b8007986 */ /* 0x0007e4000c101d08 */
.L_x_5967:
[----:B------:R-:W-:Y:S05]  /*22be0*/  BSYNC.RECONVERGENT B0 ;  /* 0x0000000000007941 */ /* 0x000fea0003800200 */
.L_x_5966:
[----:B------:R-:W-:Y:S01]  /*22bf0*/  ISETP.GE.U32.AND P1, PT, R5, 0x400, PT ;  /* 0x000004000500780c */ /* 0x000fe20003f26070 */
[----:B------:R-:W-:-:S12]  /*22c00*/  BSSY.RECONVERGENT B0, `(.L_x_5968) ;  /* 0x0000050000007945 */ /* 0x000fd80003800200 */
        /* <DEDUP_REMOVED lines=13> */
[----:B------:R-:W-:Y:S01]  /*22ce0*/  SHF.L.U32 R149, R96, 0x10, RZ ;  /* 0x0000001060957819 */ /* 0x000fe200000006ff */
[C---:B------:R-:W-:Y:S01]  /*22cf0*/  FMUL.FTZ R151, R210.reuse, R151 ;  /* 0x00000097d2977220 */ /* 0x040fe20000410000 */
[C---:B------:R-:W-:Y:S01]  /*22d00*/  FMUL.FTZ R183, R210.reuse, R183 ;  /* 0x000000b7d2b77220 */ /* 0x040fe20000410000 */
[C---:B------:R-:W-:Y:S01]  /*22d10*/  FMUL.FTZ R213, R210.reuse, R185 ;  /* 0x000000b9d2d57220 */ /* 0x040fe20000410000 */
[C---:B------:R-:W-:Y:S01]  /*22d20*/  FMUL.FTZ R217, R210.reuse, R215 ;  /* 0x000000d7d2d97220 */ /* 0x040fe20000410000 */
[C---:B------:R-:W-:Y:S01]  /*22d30*/  FMUL.FTZ R146, R210.reuse, R219 ;  /* 0x000000dbd2927220 */ /* 0x040fe20000410000 */
[----:B------:R-:W-:Y:S01]  /*22d40*/  FMUL.FTZ R145, R210, R221 ;  /* 0x000000ddd2917220 */ /* 0x000fe20000410000 */
[----:B------:R-:W-:Y:S01]  /*22d50*/  IMAD.U32 R147, R88, 0x10000, RZ ;  /* 0x0001000058937824 */ /* 0x000fe200078e00ff */
[----:B------:R-:W-:Y:S01]  /*22d60*/  SHF.L.U32 R214, R93, 0x10, RZ ;  /* 0x000000105dd67819 */ /* 0x000fe200000006ff */
        /* <DEDUP_REMOVED lines=10> */
[----:B------:R-:W-:Y:S01]  /*22e10*/  IMAD.U32 R211, R24, 0x10000, RZ ;  /* 0x0001000018d37824 */ /* 0x000fe200078e00ff */
[----:B------:R-:W-:Y:S01]  /*22e20*/  SHF.L.U32 R150, R23, 0x10, RZ ;  /* 0x0000001017967819 */ /* 0x000fe200000006ff */
[----:B------:R-:W-:Y:S01]  /*22e30*/  FFMA.FTZ R149, R183, R216, R185 ;  /* 0x000000d8b7957223 */ /* 0x000fe200000100b9 */
[----:B------:R-:W-:-:S02]  /*22e40*/  IMAD.U32 R214, R22, 0x10000, RZ ;  /* 0x0001000016d67824 */ /* 0x000fc400078e00ff */
[----:B------:R-:W-:Y:S01]  /*22e50*/  FFMA.FTZ R211, R151, R184, R211 ;  /* 0x000000b897d37223 */ /* 0x000fe200000100d3 */
[----:B------:R-:W0:Y:S01]  /*22e60*/  LDC.64 R182, c[0x0][0x428] ;  /* 0x00010a00ffb67b82 */ /* 0x000e220000000a00 */
[----:B------:R-:W-:Y:S01]  /*22e70*/  SHF.L.U32 R222, R90, 0x10, RZ ;  /* 0x000000105ade7819 */ /* 0x000fe200000006ff */
[----:B------:R-:W-:Y:S01]  /*22e80*/  IMAD.U32 R218, R86, 0x10000, RZ ;  /* 0x0001000056da7824 */ /* 0x000fe200078e00ff */
[----:B------:R-:W-:Y:S01]  /*22e90*/  SHF.L.U32 R223, R18, 0x10, RZ ;  /* 0x0000001012df7819 */ /* 0x000fe200000006ff */
[----:B------:R-:W-:Y:S01]  /*22ea0*/  IMAD.U32 R220, R94, 0x10000, RZ ;  /* 0x000100005edc7824 */ /* 0x000fe200078e00ff */
[----:B------:R-:W-:Y:S01]  /*22eb0*/  SHF.L.U32 R215, R20, 0x10, RZ ;  /* 0x0000001014d77819 */ /* 0x000fe200000006ff */
[----:B------:R-:W-:Y:S02]  /*22ec0*/  IMAD.U32 R219, R98, 0x10000, RZ ;  /* 0x0001000062db7824 */ /* 0x000fe400078e00ff */
[----:B------:R-:W-:Y:S01]  /*22ed0*/  FFMA.FTZ R151, R213, R150, R214 ;  /* 0x00000096d5977223 */ /* 0x000fe200000100d6 */
[----:B------:R-:W1:Y:S01]  /*22ee0*/  LDC.64 R184, c[0x0][0x430] ;  /* 0x00010c00ffb87b82 */ /* 0x000e620000000a00 */
[----:B------:R-:W-:-:S02]  /*22ef0*/  IMAD.U32 R221, R19, 0x10000, RZ ;  /* 0x0001000013dd7824 */ /* 0x000fc400078e00ff */
[----:B------:R-:W-:Y:S01]  /*22f00*/  FFMA.FTZ R218, R217, R218, R220 ;  /* 0x000000dad9da7223 */ /* 0x000fe200000100dc */
[----:B------:R-:W-:Y:S02]  /*22f10*/  IMAD.U32 R216, R21, 0x10000, RZ ;  /* 0x0001000015d87824 */ /* 0x000fe400078e00ff */
        /* <DEDUP_REMOVED lines=8> */
[----:B------:R-:W-:-:S02]  /*22fa0*/  IMAD.U32 R223, R14, 0x10000, RZ ;  /* 0x000100000edf7824 */ /* 0x000fc400078e00ff */
[----:B------:R-:W-:Y:S01]  /*22fb0*/  FFMA.FTZ R214, R145, R214, R220 ;  /* 0x000000d691d67223 */ /* 0x000fe200000100dc */
[----:B------:R-:W-:Y:S01]  /*22fc0*/  IMAD.U32 R213, R17, 0x10000, RZ ;  /* 0x0001000011d57824 */ /* 0x000fe200078e00ff */
[----:B------:R-:W-:Y:S01]  /*22fd0*/  F2FP.BF16.F32.PACK_AB R144, R147, R144 ;  /* 0x000000909390723e */ /* 0x000fe200000010ff */
[----:B------:R-:W-:Y:S02]  /*22fe0*/  IMAD.U32 R215, R16, 0x10000, RZ ;  /* 0x0001000010d77824 */ /* 0x000fe400078e00ff */
[----:B------:R-:W-:Y:S01]  /*22ff0*/  FFMA.FTZ R219, R210, R219, R223 ;  /* 0x000000dbd2db7223 */ /* 0x000fe200000100df */
[----:B------:R-:W-:Y:S01]  /*23000*/  IMAD.U32 R222, R91, 0x10000, RZ ;  /* 0x000100005bde7824 */ /* 0x000fe200078e00ff */
[----:B------:R-:W-:Y:S01]  /*23010*/  F2FP.BF16.F32.PACK_AB R149, R216, R149 ;  /* 0x00000095d895723e */ /* 0x000fe200000010ff */
[----:B------:R-:W-:Y:S02]  /*23020*/  IMAD.U32 R224, R12, 0x10000, RZ ;  /* 0x000100000ce07824 */ /* 0x000fe400078e00ff */
[----:B------:R-:W-:Y:S01]  /*23030*/  FFMA.FTZ R213, R146, R213, R215 ;  /* 0x000000d592d57223 */ /* 0x000fe200000100d7 */
[----:B------:R-:W-:Y:S01]  /*23040*/  FFMA.FTZ R217, R145, R222, R217 ;  /* 0x000000de91d97223 */ /* 0x000fe200000100d9 */
[----:B0-----:R-:W-:-:S04]  /*23050*/  IMAD.WIDE.U32 R182, R209, 0x10, R182 ;  /* 0x00000010d1b67825 */ /* 0x001fc800078e00b6 */
[----:B------:R-:W-:Y:S01]  /*23060*/  FFMA.FTZ R224, R210, R225, R224 ;  /* 0x000000e1d2e07223 */ /* 0x000fe200000100e0 */
[----:B------:R-:W-:Y:S02]  /*23070*/  F2FP.BF16.F32.PACK_AB R146, R221, R218 ;  /* 0x000000dadd92723e */ /* 0x000fe400000010ff */
[----:B------:R-:W-:Y:S01]  /*23080*/  F2FP.BF16.F32.PACK_AB R145, R151, R212 ;  /* 0x000000d49791723e */ /* 0x000fe200000010ff */
[----:B-1----:R-:W-:Y:S01]  /*23090*/  IMAD.WIDE.U32 R184, R209, 0x10, R184 ;  /* 0x00000010d1b87825 */ /* 0x002fe200078e00b8 */
[----:B------:R-:W-:Y:S02]  /*230a0*/  F2FP.BF16.F32.PACK_AB R147, R219, R214 ;  /* 0x000000d6db93723e */ /* 0x000fe400000010ff */
[----:B------:R-:W-:Y:S02]  /*230b0*/  F2FP.BF16.F32.PACK_AB R151, R224, R217 ;  /* 0x000000d9e097723e */ /* 0x000fe400000010ff */
[----:B------:R-:W-:Y:S01]  /*230c0*/  F2FP.BF16.F32.PACK_AB R150, R213, R150 ;  /* 0x00000096d596723e */ /* 0x000fe200000010ff */
[----:B------:R4:W-:Y:S01]  /*230d0*/  STG.E.128 desc[UR8][R182.64], R144 ;  /* 0x00000090b6007986 */ /* 0x0009e2000c101d08 */
[----:B------:R-:W-:-:S05]  /*230e0*/  F2FP.BF16.F32.PACK_AB R148, R211, R148 ;  /* 0x00000094d394723e */ /* 0x000fca00000010ff */
[----:B------:R4:W-:Y:S02]  /*230f0*/  STG.E.128 desc[UR8][R184.64], R148 ;  /* 0x00000094b8007986 */ /* 0x0009e4000c101d08 */
.L_x_5969:
[----:B------:R-:W-:Y:S05]  /*23100*/  BSYNC.RECONVERGENT B0 ;  /* 0x0000000000007941 */ /* 0x000fea0003800200 */
.L_x_5968:
[----:B------:R-:W-:Y:S02]  /*23110*/  UIADD3 UR10, UPT, UPT, UR10, UR18, URZ ;  /* 0x000000120a0a7290 */ /* 0x000fe4000fffe0ff */
[----:B------:R-:W-:Y:S02]  /*23120*/  UPLOP3.LUT UP1, UPT, UPT, UPT, UP1, 0x40, 0x4 ;  /* 0x000000000004789c */ /* 0x000fe40003f2e810 */
[----:B------:R-:W-:-:S09]  /*23130*/  UISETP.GE.AND UP0, UPT, UR10, UR19, UPT ;  /* 0x000000130a00728c */ /* 0x000fd2000bf06270 */
[----:B------:R-:W-:Y:S05]  /*23140*/  BRA.U !UP0, `(.L_x_5970) ;  /* 0xfffffde908c47547 */ /* 0x000fea000b83ffff */
[----:B------:R-:W-:Y:S05]  /*23150*/  EXIT ;  /* 0x000000000000794d */ /* 0x000fea0003800000 */
.L_x_5971:
        /* <DEDUP_REMOVED lines=10> */
.L_x_18032:


//--------------------- .text._ZN10layer_norm31ln_parallel_residual_fwd_kernelINS_13Kernel_traitsI13__nv_bfloat16S2_fS2_fjLj8192ELj1ELj1ELj8ELj16ENS_18Kernel_traits_baseILj8192ES2_S2_fS2_fjLj256EEEEELb1ELb0ELb1EEEvNS_9FwdParamsE --------------------------
	.section	.text._ZN10layer_norm31ln_parallel_residual_fwd_kernelINS_13Kernel_traitsI13__nv_bfloat16S2_fS2_fjLj8192ELj1ELj1ELj8ELj16ENS_18Kernel_traits_baseILj8192ES2_S2_fS2_fjLj256EEEEELb1ELb0ELb1EEEvNS_9FwdParamsE,"ax",@progbits
	.align	128
        .global         _ZN10layer_norm31ln_parallel_residual_fwd_kernelINS_13Kernel_traitsI13__nv_bfloat16S2_fS2_fjLj8192ELj1ELj1ELj8ELj16ENS_18Kernel_traits_baseILj8192ES2_S2_fS2_fjLj256EEEEELb1ELb0ELb1EEEvNS_9FwdParamsE
        .type           _ZN10layer_norm31ln_parallel_residual_fwd_kernelINS_13Kernel_traitsI13__nv_bfloat16S2_fS2_fjLj8192ELj1ELj1ELj8ELj16ENS_18Kernel_traits_baseILj8192ES2_S2_fS2_fjLj256EEEEELb1ELb0ELb1EEEvNS_9FwdParamsE,@function
        .size           _ZN10layer_norm31ln_parallel_residual_fwd_kernelINS_13Kernel_traitsI13__nv_bfloat16S2_fS2_fjLj8192ELj1ELj1ELj8ELj16ENS_18Kernel_traits_baseILj8192ES2_S2_fS2_fjLj256EEEEELb1ELb0ELb1EEEvNS_9FwdParamsE,(.L_x_18033 - _ZN10layer_norm31ln_parallel_residual_fwd_kernelINS_13Kernel_traitsI13__nv_bfloat16S2_fS2_fjLj8192ELj1ELj1ELj8ELj16ENS_18Kernel_traits_baseILj8192ES2_S2_fS2_fjLj256EEEEELb1ELb0ELb1EEEvNS_9FwdParamsE)
        .other          _ZN10layer_norm31ln_parallel_residual_fwd_kernelINS_13Kernel_traitsI13__nv_bfloat16S2_fS2_fjLj8192ELj1ELj1ELj8ELj16ENS_18Kernel_traits_baseILj8192ES2_S2_fS2_fjLj256EEEEELb1ELb0ELb1EEEvNS_9FwdParamsE,@"STO_CUDA_ENTRY STV_DEFAULT"
_ZN10layer_norm31ln_parallel_residual_fwd_kernelINS_13Kernel_traitsI13__nv_bfloat16S2_fS2_fjLj8192ELj1ELj1ELj8ELj16ENS_18Kernel_traits_baseILj8192ES2_S2_fS2_fjLj256EEEEELb1ELb0ELb1EEEvNS_9FwdParamsE:
.text._ZN10layer_norm31ln_parallel_residual_fwd_kernelINS_13Kernel_traitsI13__nv_bfloat16S2_fS2_fjLj8192ELj1ELj1ELj8ELj16ENS_18Kernel_traits_baseILj8192ES2_S2_fS2_fjLj256EEEEELb1ELb0ELb1EEEvNS_9FwdParamsE:
[----:B------:R-:W-:Y:S01]  /*0000*/  LDC R1, c[0x0][0x37c] ;  /* 0x0000df00ff017b82 */ /* 0x000fe20000000800 */
[----:B------:R-:W0:Y:S07]  /*0010*/  LDCU.U8 UR4, c[0x0][0x464] ;  /* 0x00008c80ff0477ac */ /* 0x000e2e0008000000 */
[----:B------:R-:W1:Y:S01]  /*0020*/  LDC R182, c[0x0][0x458] ;  /* 0x00011600ffb67b82 */ /* 0x000e620000000800 */
[----:B------:R-:W2:Y:S01]  /*0030*/  LDCU.64 UR10, c[0x0][0x450] ;  /* 0x00008a00ff0a77ac */ /* 0x000ea20008000a00 */
[----:B------:R-:W3:Y:S06]  /*0040*/  LDCU.64 UR8, c[0x0][0x358] ;  /* 0x00006b00ff0877ac */ /* 0x000eec0008000a00 */
[----:B------:R-:W4:Y:S01]  /*0050*/  LDC R183, c[0x0][0x45c] ;  /* 0x00011700ffb77b82 */ /* 0x000f220000000800 */
[----:B0-----:R-:W-:Y:S01]  /*0060*/  ISETP.NE.AND P0, PT, RZ, UR4, PT ;  /* 0x00000004ff007c0c */ /* 0x001fe2000bf05270 */
[----:B------:R-:W0:Y:S01]  /*0070*/  LDCU.64 UR4, c[0x0][0x438] ;  /* 0x00008700ff0477ac */ /* 0x000e220008000a00 */
[----:B--2---:R-:W-:-:S02]  /*0080*/  IMAD.U32 R2, RZ, RZ, UR10 ;  /* 0x0000000aff027e24 */ /* 0x004fc4000f8e00ff */
[----:B------:R-:W-:-:S09]  /*0090*/  IMAD.U32 R3, RZ, RZ, UR11 ;  /* 0x0000000bff037e24 */ /* 0x000fd2000f8e00ff */
[----:B-1----:R-:W-:Y:S01]  /*00a0*/  @P0 IMAD.MOV.U32 R4, RZ, RZ, R182 ;  /* 0x000000ffff040224 */ /* 0x002fe200078e00b6 */
[----:B---3--:R-:W2:Y:S01]  /*00b0*/  @P0 LDG.E.64 R2, desc[UR8][R2.64] ;  /* 0x0000000802020981 */ /* 0x008ea2000c1e1b00 */
[----:B----4-:R-:W-:Y:S01]  /*00c0*/  @P0 MOV R5, R183 ;  /* 0x000000b700050202 */ /* 0x010fe20000000f00 */
[----:B------:R-:W1:Y:S05]  /*00d0*/  @P0 LDC R7, c[0x0][0x460] ;  /* 0x00011800ff070b82 */ /* 0x000e6a0000000800 */
[----:B------:R-:W1:Y:S01]  /*00e0*/  @P0 LDG.E.64 R4, desc[UR8][R4.64] ;  /* 0x0000000804040981 */ /* 0x000e62000c1e1b00 */
[----:B0-----:R-:W-:Y:S02]  /*00f0*/  UISETP.NE.U32.AND UP0, UPT, UR4, URZ, UPT ;  /* 0x000000ff0400728c */ /* 0x001fe4000bf05070 */
[----:B------:R-:W0:Y:S01]  /*0100*/  S2UR UR18, SR_CTAID.X ;  /* 0x00000000001279c3 */ /* 0x000e220000002500 */
[----:B------:R-:W0:Y:S01]  /*0110*/  S2R R0, SR_TID.X ;  /* 0x0000000000007919 */ /* 0x000e220000002100 */
[----:B------:R-:W-:-:S06]  /*0120*/  UISETP.NE.AND.EX UP0, UPT, UR5, URZ, UPT, UP0 ;  /* 0x000000ff0500728c */ /* 0x000fcc000bf05300 */
[----:B------:R-:W0:Y:S01]  /*0130*/  LDC R9, c[0x0][0x360] ;  /* 0x0000d800ff097b82 */ /* 0x000e220000000800 */
[----:B--2---:R-:W-:Y:S01]  /*0140*/  @P0 R2UR UR10, R2 ;  /* 0x00000000020a02ca */ /* 0x004fe200000e0000 */
[----:B0-----:R-:W-:Y:S01]  /*0150*/  IMAD R2, R9, UR18, R0 ;  /* 0x0000001209027c24 */ /* 0x001fe2000f8e0200 */
[----:B------:R-:W-:Y:S02]  /*0160*/  @P0 R2UR UR11, R3 ;  /* 0x00000000030b02ca */ /* 0x000fe400000e0000 */
[----:B------:R-:W-:Y:S02]  /*0170*/  LOP3.LUT R3, R0, 0x1f, RZ, 0xc0, !PT ;  /* 0x0000001f00037812 */ /* 0x000fe400078ec0ff */
[----:B-1----:R-:W-:-:S05]  /*0180*/  @P0 IADD3 R182, P1, PT, R4, R7, RZ ;  /* 0x0000000704b60210 */ /* 0x002fca0007f3e0ff */
[----:B------:R-:W-:Y:S02]  /*0190*/  @P0 IMAD.X R183, RZ, RZ, R5, P1 ;  /* 0x000000ffffb70224 */ /* 0x000fe400008e0605 */
[----:B------:R-:W-:Y:S02]  /*01a0*/  UIADD3 UR23, UPT, UPT, UR10, -0x61c88647, URZ ;  /* 0x9e3779b90a177890 */ /* 0x000fe4000fffe0ff */
[----:B------:R-:W-:Y:S01]  /*01b0*/  UIADD3 UR24, UPT, UPT, UR11, -0x4498517b, URZ ;  /* 0xbb67ae850b187890 */ /* 0x000fe2000fffe0ff */
[--C-:B------:R-:W-:Y:S01]  /*01c0*/  SHF.R.U64 R4, R182, 0x2, R183.reuse ;  /* 0x00000002b6047819 */ /* 0x100fe200000012b7 */
[----:B------:R-:W-:Y:S01]  /*01d0*/  UIADD3 UR25, UPT, UPT, UR10, 0x3c6ef372, URZ ;  /* 0x3c6ef3720a197890 */ /* 0x000fe2000fffe0ff */
[----:B------:R-:W-:Y:S01]  /*01e0*/  SHF.R.U32.HI R5, RZ, 0x2, R183 ;  /* 0x00000002ff057819 */ /* 0x000fe200000116b7 */
[----:B------:R-:W-:Y:S02]  /*01f0*/  UIADD3 UR26, UPT, UPT, UR11, 0x76cf5d0a, URZ ;  /* 0x76cf5d0a0b1a7890 */ /* 0x000fe4000fffe0ff */
        /* <DEDUP_REMOVED lines=48> */
.L_x_5973:
        /* <DEDUP_REMOVED lines=27> */
.L_x_5972:
        /* <DEDUP_REMOVED lines=29> */
.L_x_5975:
        /* <DEDUP_REMOVED lines=26> */
.L_x_5974:
[----:B------:R-:W1:Y:S02]  /*0a20*/  LDCU UR4, c[0x0][0x384] ;  /* 0x00007080ff0477ac */ /* 0x000e640008000800 */
[----:B-1----:R-:W-:-:S06]  /*0a30*/  UISETP.GE.AND UP0, UPT, UR18, UR4, UPT ;  /* 0x000000041200728c */ /* 0x002fcc000bf06270 */
[----:B------:R-:W-:-:S13]  /*0a40*/  PLOP3.LUT P0, PT, PT, PT, UP0, 0x80, 0x8 ;  /* 0x000000000008781c */ /* 0x000fda0003f0f008 */
[----:B------:R-:W-:Y:S05]  /*0a50*/  @P0 EXIT ;  /* 0x000000000000094d */ /* 0x000fea0003800000 */
[----:B0-----:R-:W-:Y:S01]  /*0a60*/  IMAD.HI.U32 R6, R2, -0x326172a9, RZ ;  /* 0xcd9e8d5702067827 */ /* 0x001fe200078e00ff */
[----:B------:R-:W0:Y:S01]  /*0a70*/  LDCU.64 UR4, c[0x0][0x398] ;  /* 0x00007300ff0477ac */ /* 0x000e220008000a00 */
[----:B------:R-:W-:Y:S02]  /*0a80*/  LOP3.LUT R182, R182, 0x3, RZ, 0xc0, !PT ;  /* 0x00000003b6b67812 */ /* 0x000fe400078ec0ff */
[----:B------:R-:W-:Y:S01]  /*0a90*/  IMAD.HI.U32 R7, R4, -0x2daee0ad, RZ ;  /* 0xd2511f5304077827 */ /* 0x000fe200078e00ff */
[----:B------:R-:W-:Y:S01]  /*0aa0*/  LOP3.LUT R6, R5, UR10, R6, 0x96, !PT ;  /* 0x0000000a05067c12 */ /* 0x000fe2000f8e9606 */
[----:B------:R-:W-:Y:S01]  /*0ab0*/  UPLOP3.LUT UP1, UPT, UPT, UPT, UPT, 0x40, 0x4 ;  /* 0x000000000004789c */ /* 0x000fe20003f2e870 */
[----:B-----5:R-:W-:Y:S01]  /*0ac0*/  PRMT R13, R126, 0x7632, R13 ;  /* 0x000076327e0d7816 */ /* 0x020fe2000000000d */
        /* <DEDUP_REMOVED lines=15> */
[----:B0-----:R-:W-:Y:S01]  /*0bc0*/  UISETP.NE.U32.AND UP0, UPT, UR4, URZ, UPT ;  /* 0x000000ff0400728c */ /* 0x001fe2000bf05070 */
[----:B------:R-:W-:Y:S01]  /*0bd0*/  IMAD.HI.U32 R7, R10, -0x326172a9, RZ ;  /* 0xcd9e8d570a077827 */ /* 0x000fe200078e00ff */
[----:B------:R-:W0:Y:S01]  /*0be0*/  LDCU.U8 UR4, c[0x0][0x410] ;  /* 0x00008200ff0477ac */ /* 0x000e220008000000 */
[----:B------:R-:W-:-:S02]  /*0bf0*/  PRMT R18, R88, 0x7632, R18 ;  /* 0x0000763258127816 */ /* 0x000fc40000000012 */
[----:B------:R-:W-:Y:S01]  /*0c00*/  IMAD.HI.U32 R6, R8, -0x2daee0ad, RZ ;  /* 0xd2511f5308067827 */ /* 0x000fe200078e00ff */
[----:B------:R-:W-:Y:S01]  /*0c10*/  LOP3.LUT R7, R12, UR25, R7, 0x96, !PT ;  /* 0x000000190c077c12 */ /* 0x000fe2000f8e9607 */
[----:B------:R-:W-:Y:S01]  /*0c20*/  UISETP.NE.AND.EX UP0, UPT, UR5, URZ, UPT, UP0 ;  /* 0x000000ff0500728c */ /* 0x000fe2000bf05300 */
[----:B------:R-:W-:Y:S01]  /*0c30*/  PRMT R19, R108, 0x7632, R19 ;  /* 0x000076326c137816 */ /* 0x000fe20000000013 */
[----:B------:R-:W-:Y:S01]  /*0c40*/  IMAD R12, R8, -0x2daee0ad, RZ ;  /* 0xd2511f53080c7824 */ /* 0x000fe200078e02ff */
[----:B------:R-:W-:Y:S01]  /*0c50*/  LOP3.LUT R6, R9, UR26, R6, 0x96, !PT ;  /* 0x0000001a09067c12 */ /* 0x000fe2000f8e9606 */
[----:B------:R-:W-:Y:S01]  /*0c60*/  IMAD.HI.U32 R11, R7, -0x2daee0ad, RZ ;  /* 0xd2511f53070b7827 */ /* 0x000fe200078e00ff */
[----:B------:R-:W-:Y:S01]  /*0c70*/  PRMT R20, R104, 0x7632, R20 ;  /* 0x0000763268147816 */ /* 0x000fe20000000014 */
[----:B------:R-:W3:Y:S01]  /*0c80*/  LDCU UR19, c[0x0][0x388] ;  /* 0x00007100ff1377ac */ /* 0x000ee20008000800 */
[----:B------:R-:W-:Y:S01]  /*0c90*/  PRMT R21, R124, 0x7632, R21 ;  /* 0x000076327c157816 */ /* 0x000fe20000000015 */
[----:B------:R-:W-:Y:S01]  /*0ca0*/  IMAD R9, R10, -0x326172a9, RZ ;  /* 0xcd9e8d570a097824 */ /* 0x000fe200078e02ff */
[----:B------:R-:W-:Y:S01]  /*0cb0*/  LOP3.LUT R11, R12, UR28, R11, 0x96, !PT ;  /* 0x0000001c0c0b7c12 */ /* 0x000fe2000f8e960b */
[C---:B------:R-:W-:Y:S01]  /*0cc0*/  IMAD.HI.U32 R8, R6.reuse, -0x326172a9, RZ ;  /* 0xcd9e8d5706087827 */ /* 0x040fe200078e00ff */
[----:B------:R-:W-:Y:S01]  /*0cd0*/  PRMT R22, R87, 0x7632, R22 ;  /* 0x0000763257167816 */ /* 0x000fe20000000016 */
[----:B------:R-:W4:Y:S01]  /*0ce0*/  LDCU UR22, c[0x0][0x400] ;  /* 0x00008000ff1677ac */ /* 0x000f220008000800 */
        /* <DEDUP_REMOVED lines=11> */
[----:B------:R-:W1:Y:S01]  /*0da0*/  LDCU.64 UR14, c[0x0][0x3a0] ;  /* 0x00007400ff0e77ac */ /* 0x000e620008000a00 */
        /* <DEDUP_REMOVED lines=40> */
[C---:B------:R-:W-:Y:S01]  /*1030*/  IMAD.HI.U32 R7, R8.reuse, -0x2daee0ad, RZ ;  /* 0xd2511f5308077827 */ /* 0x040fe200078e00ff */
[--C-:B------:R-:W-:Y:S02]  /*1040*/  LOP3.LUT R194, R9, UR37, R6.reuse, 0x96, !PT ;  /* 0x0000002509c27c12 */ /* 0x100fe4000f8e9606 */
        /* <DEDUP_REMOVED lines=11> */
[----:B------:R-:W-:Y:S01]  /*1100*/  IMAD.MOV.U32 R184, RZ, RZ, RZ ;  /* 0x000000ffffb87224 */ /* 0x000fe200078e00ff */
[----:B------:R-:W-:Y:S01]  /*1110*/  LOP3.LUT R196, R7, UR39, R196, 0x96, !PT ;  /* 0x0000002707c47c12 */ /* 0x000fe2000f8e96c4 */
[----:B------:R-:W-:Y:S01]  /*1120*/  IMAD R194, R194, -0x2daee0ad, RZ ;  /* 0xd2511f53c2c27824 */ /* 0x000fe200078e02ff */
[----:B------:R-:W-:Y:S01]  /*1130*/  PRMT R7, R111, 0x7632, R7 ;  /* 0x000076326f077816 */ /* 0x000fe20000000007 */
[----:B------:R-:W-:Y:S01]  /*1140*/  IMAD R198, R198, -0x326172a9, RZ ;  /* 0xcd9e8d57c6c67824 */ /* 0x000fe200078e02ff */
        /* <DEDUP_REMOVED lines=27> */
[----:B-1234-:R-:W-:-:S07]  /*1300*/  PRMT R181, R136, 0x7632, R181 ;  /* 0x0000763288b57816 */ /* 0x01efce00000000b5 */
.L_x_6276:
[----:B------:R-:W-:Y:S01]  /*1310*/  ISETP.NE.U32.AND P0, PT, RZ, UR14, PT ;  /* 0x0000000eff007c0c */ /* 0x000fe2000bf05070 */
[----:B------:R-:W-:Y:S01]  /*1320*/  UIMAD UR4, UR18, UR19, URZ ;  /* 0x00000013120472a4 */ /* 0x000fe2000f8e02ff */
[----:B-1----:R-:W0:Y:S01]  /*1330*/  LDC.64 R140, c[0x0][0x390] ;  /* 0x0000e400ff8c7b82 */ /* 0x002e220000000a00 */
[----:B------:R-:W1:Y:S01]  /*1340*/  @UP0 LDCU.64 UR20, c[0x0][0x398] ;  /* 0x00007300ff1407ac */ /* 0x000e620008000a00 */
[----:B------:R-:W-:Y:S01]  /*1350*/  ISETP.NE.AND.EX P0, PT, RZ, UR15, PT, P0 ;  /* 0x0000000fff007c0c */ /* 0x000fe2000bf05300 */
[----:B------:R-:W-:Y:S01]  /*1360*/  HFMA2 R40, -RZ, RZ, 0, 9.5367431640625e-07 ;  /* 0x00000010ff287431 */ /* 0x000fe200000001ff */
[----:B------:R-:W-:Y:S01]  /*1370*/  PLOP3.LUT P1, PT, PT, PT, UP0, 0x80, 0x8 ;  /* 0x000000000008781c */ /* 0x000fe20003f2f008 */
[----:B------:R-:W-:Y:S01]  /*1380*/  USHF.R.S32.HI UR5, URZ, 0x1f, UR4 ;  /* 0x0000001fff057899 */ /* 0x000fe20008011404 */
[----:B------:R-:W-:-:S03]  /*1390*/  PLOP3.LUT P2, PT, PT, PT, UP0, 0x80, 0x8 ;  /* 0x000000000008781c */ /* 0x000fc60003f4f008 */
[----:B------:R-:W-:-:S06]  /*13a0*/  ULEA.HI UR5, UR5, UR4, URZ, 0x3 ;  /* 0x0000000405057291 */ /* 0x000fcc000f8f18ff */
[----:B------:R-:W2:Y:S01]  /*13b0*/  @P0 LDC.64 R36, c[0x0][0x3a0] ;  /* 0x0000e800ff240b82 */ /* 0x000ea20000000a00 */
[----:B------:R-:W-:-:S05]  /*13c0*/  IMAD.U32 R195, RZ, RZ, UR5 ;  /* 0x00000005ffc37e24 */ /* 0x000fca000f8e00ff */
[----:B------:R-:W-:-:S05]  /*13d0*/  LEA.HI.SX32 R195, R195, R0, 0x1d ;  /* 0x00000000c3c37211 */ /* 0x000fca00078feaff */
[----:B-1----:R-:W-:-:S05]  /*13e0*/  @P1 IMAD.WIDE.U32 R40, R195, R40, UR20 ;  /* 0x00000014c3281e25 */ /* 0x002fca000f8e0028 */
[----:B------:R-:W3:Y:S01]  /*13f0*/  @P2 LDG.E.128 R72, desc[UR8][R40.64] ;  /* 0x0000000828482981 */ /* 0x000ee2000c1e1d00 */
[----:B--2---:R-:W-:-:S04]  /*1400*/  @P0 IMAD.WIDE.U32 R42, R195, 0x20, R36 ;  /* 0x00000020c32a0825 */ /* 0x004fc800078e0024 */
[----:B0-----:R-:W-:Y:S01]  /*1410*/  IMAD.WIDE.U32 R36, R195, 0x10, R140 ;  /* 0x00000010c3247825 */ /* 0x001fe200078e008c */
[----:B------:R0:W5:Y:S04]  /*1420*/  @P0 LDG.E.128 R68, desc[UR8][R42.64] ;  /* 0x000000082a440981 */ /* 0x000168000c1e1d00 */
[----:B------:R0:W5:Y:S04]  /*1430*/  @P0 LDG.E.128 R64, desc[UR8][R42.64+0x10] ;  /* 0x000010082a400981 */ /* 0x000168000c1e1d00 */
[----:B------:R-:W5:Y:S01]  /*1440*/  LDG.E.128 R36, desc[UR8][R36.64] ;  /* 0x0000000824247981 */ /* 0x000f62000c1e1d00 */
[----:B------:R-:W-:Y:S01]  /*1450*/  UISETP.NE.U32.AND UP0, UPT, UR12, URZ, UPT ;  /* 0x000000ff0c00728c */ /* 0x000fe2000bf05070 */
[----:B------:R-:W-:-:S03]  /*1460*/  IMAD.MOV.U32 R200, RZ, RZ, 0x2f800000 ;  /* 0x2f800000ffc87424 */ /* 0x000fc600078e00ff */
[----:B------:R-:W-:Y:S01]  /*1470*/  UISETP.NE.AND.EX UP0, UPT, UR13, URZ, UPT, UP0 ;  /* 0x000000ff0d00728c */ /* 0x000fe2000bf05300 */
[----:B---3--:R-:W-:Y:S02]  /*1480*/  PRMT R44, R75, 0x7632, R44 ;  /* 0x000076324b2c7816 */ /* 0x008fe4000000002c */
[----:B------:R-:W-:Y:S02]  /*1490*/  PRMT R45, R74, 0x7632, R45 ;  /* 0x000076324a2d7816 */ /* 0x000fe4000000002d */
[----:B------:R-:W-:Y:S02]  /*14a0*/  PRMT R49, R73, 0x7632, R49 ;  /* 0x0000763249317816 */ /* 0x000fe40000000031 */
[----:B------:R-:W-:Y:S02]  /*14b0*/  PRMT R48, R72, 0x7632, R48 ;  /* 0x0000763248307816 */ /* 0x000fe40000000030 */
[----:B0-----:R-:W-:Y:S05]  /*14c0*/  BRA.U UP0, `(.L_x_5976) ;  /* 0x0000002500687547 */ /* 0x001fea000b800000 */
        /* <DEDUP_REMOVED lines=15> */
.L_x_5978:
        /* <DEDUP_REMOVED lines=12> */
.L_x_5979:
        /* <DEDUP_REMOVED lines=40> */
[----:B------:R-:W-:-:S07]  /*1900*/  IMAD.MOV.U32 R40, RZ, RZ, R194 ;  /* 0x000000ffff287224 */ /* 0x000fce00078e00c2 */
.L_x_5977:
[----:B------:R-:W-:Y:S01]  /*1910*/  ISETP.NE.AND P1, PT, R42, 0x1, PT ;  /* 0x000000012a00780c */ /* 0x000fe20003f25270 */
[----:B------:R-:W-:Y:S01]  /*1920*/  UMOV UR4, UR6 ;  /* 0x0000000600047c82 */ /* 0x000fe20008000000 */
[----:B------:R-:W-:Y:S01]  /*1930*/  I2FP.F32.U32 R41, R40 ;  /* 0x0000002800297245 */ /* 0x000fe20000201000 */
[----:B------:R-:W-:Y:S01]  /*1940*/  IMAD.MOV.U32 R40, RZ, RZ, 0x2 ;  /* 0x00000002ff287424 */ /* 0x000fe200078e00ff */
[C---:B-----5:R-:W-:Y:S02]  /*1950*/  SHF.L.U32 R49, R36.reuse, 0x10, RZ ;  /* 0x0000001024317819 */ /* 0x060fe400000006ff */
[----:B------:R-:W-:Y:S01]  /*1960*/  PRMT R36, R36, 0x7632, R36 ;  /* 0x0000763224247816 */ /* 0x000fe20000000024 */
[----:B------:R-:W-:-:S05]  /*1970*/  FFMA.FTZ R41, R41, R200, 1.1641532182693481445e-10 ;  /* 0x2f00000029297423 */ /* 0x000fca00000100c8 */
[----:B------:R-:W-:Y:S01]  /*1980*/  FSETP.LE.FTZ.AND P2, PT, R41, UR4, PT ;  /* 0x0000000429007c0b */ /* 0x000fe2000bf53000 */
[----:B------:R-:W-:-:S03]  /*1990*/  IMAD.MOV.U32 R41, RZ, RZ, R198 ;  /* 0x000000ffff297224 */ /* 0x000fc600078e00c6 */
        /* <DEDUP_REMOVED lines=10> */
.L_x_5981:
        /* <DEDUP_REMOVED lines=12> */
.L_x_5982:
        /* <DEDUP_REMOVED lines=39> */
[----:B------:R-:W-:Y:S02]  /*1d70*/  IMAD.MOV.U32 R41, RZ, RZ, R52 ;  /* 0x000000ffff297224 */ /* 0x000fe400078e0034 */
[----:B------:R-:W-:Y:S02]  /*1d80*/  IMAD.MOV.U32 R52, RZ, RZ, R40 ;  /* 0x000000ffff347224 */ /* 0x000fe400078e0028 */
[----:B------:R-:W-:-:S07]  /*1d90*/  HFMA2 R40, -RZ, RZ, 0, 0 ;  /* 0x00000000ff287431 */ /* 0x000fce00000001ff */
.L_x_5980:
[----:B------:R-:W-:Y:S01]  /*1da0*/  ISETP.NE.AND P1, PT, R40, 0x1, PT ;  /* 0x000000012800780c */ /* 0x000fe20003f25270 */
[----:B------:R-:W-:Y:S01]  /*1db0*/  IMAD.U32 R51, R36, 0x10000, RZ ;  /* 0x0001000024337824 */ /* 0x000fe200078e00ff */
[----:B------:R-:W-:Y:S01]  /*1dc0*/  I2FP.F32.U32 R41, R41 ;  /* 0x0000002900297245 */ /* 0x000fe20000201000 */
[----:B------:R-:W-:Y:S02]  /*1dd0*/  IMAD.MOV.U32 R42, RZ, RZ, 0x2 ;  /* 0x00000002ff2a7424 */ /* 0x000fe400078e00ff */
[----:B------:R-:W-:Y:S02]  /*1de0*/  IMAD.MOV.U32 R36, RZ, RZ, R198 ;  /* 0x000000ffff247224 */ /* 0x000fe400078e00c6 */
[----:B------:R-:W-:-:S05]  /*1df0*/  FFMA.FTZ R41, R41, R200, 1.1641532182693481445e-10 ;  /* 0x2f00000029297423 */ /* 0x000fca00000100c8 */
[----:B------:R-:W-:-:S04]  /*1e00*/  FSETP.LE.FTZ.AND P2, PT, R41, UR4, PT ;  /* 0x0000000429007c0b */ /* 0x000fc8000bf53000 */
[----:B------:R-:W-:Y:S01]  /*1e10*/  P2R R46, PR, RZ, 0x4 ;  /* 0x00000004ff2e7803 */ /* 0x000fe20000000000 */
[----:B------:R-:W-:Y:S08]  /*1e20*/  @!P1 BRA `(.L_x_5983) ;  /* 0x0000000000f89947 */ /* 0x000ff00003800000 */
        /* <DEDUP_REMOVED lines=8> */
.L_x_5984:
        /* <DEDUP_REMOVED lines=12> */
.L_x_5985:
        /* <DEDUP_REMOVED lines=42> */
.L_x_5983:
[----:B------:R-:W-:Y:S01]  /*2210*/  ISETP.NE.AND P1, PT, R42, 0x1, PT ;  /* 0x000000012a00780c */ /* 0x000fe20003f25270 */
[C---:B------:R-:W-:Y:S01]  /*2220*/  IMAD.U32 R50, R37.reuse, 0x10000, RZ ;  /* 0x0001000025327824 */ /* 0x040fe200078e00ff */
[----:B------:R-:W-:Y:S01]  /*2230*/  I2FP.F32.U32 R41, R36 ;  /* 0x0000002400297245 */ /* 0x000fe20000201000 */
[----:B------:R-:W-:Y:S01]  /*2240*/  IMAD.MOV.U32 R36, RZ, RZ, 0x2 ;  /* 0x00000002ff247424 */ /* 0x000fe200078e00ff */
[----:B------:R-:W-:Y:S02]  /*2250*/  PRMT R54, R37, 0x7632, R54 ;  /* 0x0000763225367816 */ /* 0x000fe40000000036 */
[----:B------:R-:W-:Y:S01]  /*2260*/  MOV R37, R198 ;  /* 0x000000c600257202 */ /* 0x000fe20000000f00 */
[----:B------:R-:W-:-:S05]  /*2270*/  FFMA.FTZ R41, R41, R200, 1.1641532182693481445e-10 ;  /* 0x2f00000029297423 */ /* 0x000fca00000100c8 */
[----:B------:R-:W-:-:S04]  /*2280*/  FSETP.LE.FTZ.AND P2, PT, R41, UR4, PT ;  /* 0x0000000429007c0b */ /* 0x000fc8000bf53000 */
        /* <DEDUP_REMOVED lines=10> */
.L_x_5987:
        /* <DEDUP_REMOVED lines=12> */
.L_x_5988:
        /* <DEDUP_REMOVED lines=39> */
[----:B------:R-:W-:Y:S01]  /*2660*/  MOV R37, R52 ;  /* 0x0000003400257202 */ /* 0x000fe20000000f00 */
[----:B------:R-:W-:Y:S02]  /*2670*/  IMAD.MOV.U32 R52, RZ, RZ, R36 ;  /* 0x000000ffff347224 */ /* 0x000fe400078e0024 */
[----:B------:R-:W-:-:S07]  /*2680*/  IMAD.MOV.U32 R36, RZ, RZ, RZ ;  /* 0x000000ffff247224 */ /* 0x000fce00078e00ff */
.L_x_5986:
[----:B------:R-:W-:Y:S01]  /*2690*/  ISETP.NE.AND P2, PT, R36, 0x1, PT ;  /* 0x000000012400780c */ /* 0x000fe20003f45270 */
[----:B------:R-:W-:Y:S01]  /*26a0*/  HFMA2 R40, -RZ, RZ, 0, 1.1920928955078125e-07 ;  /* 0x00000002ff287431 */ /* 0x000fe200000001ff */
[----:B------:R-:W-:Y:S01]  /*26b0*/  I2FP.F32.U32 R37, R37 ;  /* 0x0000002500257245 */ /* 0x000fe20000201000 */
[----:B------:R-:W-:-:S04]  /*26c0*/  IMAD.U32 R54, R54, 0x10000, RZ ;  /* 0x0001000036367824 */ /* 0x000fc800078e00ff */
[----:B------:R-:W-:-:S05]  /*26d0*/  FFMA.FTZ R37, R37, R200, 1.1641532182693481445e-10 ;  /* 0x2f00000025257423 */ /* 0x000fca00000100c8 */
[----:B------:R-:W-:Y:S01]  /*26e0*/  FSETP.LE.FTZ.AND P1, PT, R37, UR4, PT ;  /* 0x0000000425007c0b */ /* 0x000fe2000bf33000 */
        /* <DEDUP_REMOVED lines=10> */
.L_x_5990:
        /* <DEDUP_REMOVED lines=12> */
.L_x_5991:
        /* <DEDUP_REMOVED lines=41> */
[----:B------:R-:W-:-:S07]  /*2ae0*/  IMAD.MOV.U32 R40, RZ, RZ, RZ ;  /* 0x000000ffff287224 */ /* 0x000fce00078e00ff */
.L_x_5989:
[----:B------:R-:W-:Y:S01]  /*2af0*/  ISETP.NE.AND P3, PT, R40, 0x1, PT ;  /* 0x000000012800780c */ /* 0x000fe20003f65270 */
[----:B------:R-:W-:Y:S01]  /*2b00*/  IMAD.MOV.U32 R36, RZ, RZ, 0x2 ;  /* 0x00000002ff247424 */ /* 0x000fe200078e00ff */
[----:B------:R-:W-:Y:S02]  /*2b10*/  I2FP.F32.U32 R37, R37 ;  /* 0x0000002500257245 */ /* 0x000fe40000201000 */
[C---:B------:R-:W-:Y:S02]  /*2b20*/  SHF.L.U32 R53, R38.reuse, 0x10, RZ ;  /* 0x0000001026357819 */ /* 0x040fe400000006ff */
[----:B------:R-:W-:Y:S01]  /*2b30*/  PRMT R55, R38, 0x7632, R55 ;  /* 0x0000763226377816 */ /* 0x000fe20000000037 */
        /* <DEDUP_REMOVED lines=12> */
.L_x_5993:
        /* <DEDUP_REMOVED lines=12> */
.L_x_5994:
        /* <DEDUP_REMOVED lines=42> */
.L_x_5992:
[----:B------:R-:W-:Y:S01]  /*2f60*/  ISETP.NE.AND P4, PT, R36, 0x1, PT ;  /* 0x000000012400780c */ /* 0x000fe20003f85270 */
[----:B------:R-:W-:Y:S01]  /*2f70*/  IMAD.U32 R55, R55, 0x10000, RZ ;  /* 0x0001000037377824 */ /* 0x000fe200078e00ff */
[----:B------:R-:W-:Y:S01]  /*2f80*/  I2FP.F32.U32 R37, R37 ;  /* 0x0000002500257245 */ /* 0x000fe20000201000 */
[----:B------:R-:W-:-:S04]  /*2f90*/  IMAD.MOV.U32 R40, RZ, RZ, 0x2 ;  /* 0x00000002ff287424 */ /* 0x000fc800078e00ff */
[----:B------:R-:W-:-:S05]  /*2fa0*/  FFMA.FTZ R37, R37, R200, 1.1641532182693481445e-10 ;  /* 0x2f00000025257423 */ /* 0x000fca00000100c8 */
[----:B------:R-:W-:Y:S01]  /*2fb0*/  FSETP.LE.FTZ.AND P3, PT, R37, UR4, PT ;  /* 0x0000000425007c0b */ /* 0x000fe2000bf73000 */
[----:B------:R-:W-:Y:S01]  /*2fc0*/  IMAD.MOV.U32 R37, RZ, RZ, R198 ;  /* 0x000000ffff257224 */ /* 0x000fe200078e00c6 */
[----:B------:R-:W-:Y:S11]  /*2fd0*/  @!P4 BRA `(.L_x_5995) ;  /* 0x0000000000f8c947 */ /* 0x000ff60003800000 */
        /* <DEDUP_REMOVED lines=8> */
.L_x_5996:
        /* <DEDUP_REMOVED lines=12> */
.L_x_5997:
        /* <DEDUP_REMOVED lines=42> */
.L_x_5995:
[----:B------:R-:W-:Y:S01]  /*33c0*/  ISETP.NE.AND P5, PT, R40, 0x1, PT ;  /* 0x000000012800780c */ /* 0x000fe20003fa5270 */
[C---:B------:R-:W-:Y:S01]  /*33d0*/  IMAD.U32 R62, R39.reuse, 0x10000, RZ ;  /* 0x00010000273e7824 */ /* 0x040fe200078e00ff */
[----:B------:R-:W-:Y:S01]  /*33e0*/  I2FP.F32.U32 R37, R37 ;  /* 0x0000002500257245 */ /* 0x000fe20000201000 */
[----:B------:R-:W-:Y:S01]  /*33f0*/  IMAD.MOV.U32 R142, RZ, RZ, 0x2 ;  /* 0x00000002ff8e7424 */ /* 0x000fe200078e00ff */
[----:B------:R-:W-:Y:S02]  /*3400*/  PRMT R44, R39, 0x7632, R44 ;  /* 0x00007632272c7816 */ /* 0x000fe4000000002c */
[----:B------:R-:W-:Y:S01]  /*3410*/  MOV R38, R198 ;  /* 0x000000c600267202 */ /* 0x000fe20000000f00 */
[----:B------:R-:W-:-:S05]  /*3420*/  FFMA.FTZ R37, R37, R200, 1.1641532182693481445e-10 ;  /* 0x2f00000025257423 */ /* 0x000fca00000100c8 */
[----:B------:R-:W-:Y:S01]  /*3430*/  FSETP.LE.FTZ.AND P4, PT, R37, UR4, PT ;  /* 0x0000000425007c0b */ /* 0x000fe2000bf93000 */
        /* <DEDUP_REMOVED lines=9> */
.L_x_5999:
        /* <DEDUP_REMOVED lines=12> */
.L_x_6000:
        /* <DEDUP_REMOVED lines=41> */
[----:B------:R-:W-:-:S07]  /*3820*/  IMAD.MOV.U32 R52, RZ, RZ, R36 ;  /* 0x000000ffff347224 */ /* 0x000fce00078e0024 */
.L_x_5998:
[----:B------:R-:W-:Y:S01]  /*3830*/  UMOV UR5, UR7 ;  /* 0x0000000700057c82 */ /* 0x000fe20008000000 */
[----:B------:R-:W-:Y:S01]  /*3840*/  P2R R36, PR, RZ, 0x1 ;  /* 0x00000001ff247803 */ /* 0x000fe20000000000 */
[----:B------:R-:W-:Y:S01]  /*3850*/  FMUL.FTZ R50, R50, UR5 ;  /* 0x0000000532327c20 */ /* 0x000fe20008410000 */
[----:B------:R-:W-:Y:S01]  /*3860*/  I2FP.F32.U32 R37, R38 ;  /* 0x0000002600257245 */ /* 0x000fe20000201000 */
[----:B------:R-:W-:Y:S01]  /*3870*/  FMUL.FTZ R49, R49, UR5 ;  /* 0x0000000531317c20 */ /* 0x000fe20008410000 */
[----:B------:R-:W-:Y:S01]  /*3880*/  ISETP.NE.AND P0, PT, R48, RZ, PT ;  /* 0x000000ff3000720c */ /* 0x000fe20003f05270 */
[----:B------:R-:W-:Y:S01]  /*3890*/  IMAD.U32 R44, R44, 0x10000, RZ ;  /* 0x000100002c2c7824 */ /* 0x000fe200078e00ff */
[----:B------:R-:W-:Y:S01]  /*38a0*/  ISETP.NE.AND P5, PT, R47, RZ, PT ;  /* 0x000000ff2f00720c */ /* 0x000fe20003fa5270 */
[----:B------:R-:W-:Y:S01]  /*38b0*/  FFMA.FTZ R37, R37, R200, 1.1641532182693481445e-10 ;  /* 0x2f00000025257423 */ /* 0x000fe200000100c8 */
[----:B------:R-:W-:Y:S01]  /*38c0*/  FSEL R58, R50, RZ, P0 ;  /* 0x000000ff323a7208 */ /* 0x000fe20000000000 */
[----:B------:R-:W-:Y:S01]  /*38d0*/  FMUL.FTZ R62, R62, UR5 ;  /* 0x000000053e3e7c20 */ /* 0x000fe20008410000 */
[----:B------:R-:W-:Y:S01]  /*38e0*/  ISETP.NE.AND P0, PT, R36, RZ, PT ;  /* 0x000000ff2400720c */ /* 0x000fe20003f05270 */
[----:B------:R-:W-:Y:S01]  /*38f0*/  FMUL.FTZ R55, R55, UR5 ;  /* 0x0000000537377c20 */ /* 0x000fe20008410000 */
[----:B------:R-:W-:Y:S01]  /*3900*/  FMUL.FTZ R53, R53, UR5 ;  /* 0x0000000535357c20 */ /* 0x000fe20008410000 */
[----:B------:R-:W-:Y:S01]  /*3910*/  FMUL.FTZ R54, R54, UR5 ;  /* 0x0000000536367c20 */ /* 0x000fe20008410000 */
[----:B------:R-:W-:Y:S01]  /*3920*/  FMUL.FTZ R51, R51, UR5 ;  /* 0x0000000533337c20 */ /* 0x000fe20008410000 */
[----:B------:R-:W-:Y:S01]  /*3930*/  FMUL.FTZ R44, R44, UR5 ;  /* 0x000000052c2c7c20 */ /* 0x000fe20008410000 */
[----:B------:R-:W-:-:S02]  /*3940*/  FSEL R56, R49, RZ, P5 ;  /* 0x000000ff31387208 */ /* 0x000fc40002800000 */
[----:B------:R-:W-:Y:S02]  /*3950*/  ISETP.NE.AND P6, PT, R46, RZ, PT ;  /* 0x000000ff2e00720c */ /* 0x000fe40003fc5270 */
[----:B------:R-:W-:Y:S02]  /*3960*/  FSETP.GTU.FTZ.AND P5, PT, R37, UR4, PT ;  /* 0x0000000425007c0b */ /* 0x000fe4000bfbc000 */
        /* <DEDUP_REMOVED lines=12> */
[----:B------:R-:W-:Y:S01]  /*3a30*/  PLOP3.LUT P5, PT, P5, PT, PT, 0x8, 0x80 ;  /* 0x000000000080781c */ /* 0x000fe20002fae170 */
[----:B------:R-:W-:-:S02]  /*3a40*/  @P0 FADD.FTZ R57, R69, R57 ;  /* 0x0000003945390221 */ /* 0x000fc40000010000 */
[----:B------:R-:W-:Y:S01]  /*3a50*/  @P0 FADD.FTZ R63, R67, R63 ;  /* 0x0000003f433f0221 */ /* 0x000fe20000010000 */
[----:B------:R-:W-:Y:S09]  /*3a60*/  BRA `(.L_x_6001) ;  /* 0x0000004800947947 */ /* 0x000ff20003800000 */
.L_x_5976:
        /* <DEDUP_REMOVED lines=15> */
.L_x_6003:
        /* <DEDUP_REMOVED lines=12> */
.L_x_6004:
        /* <DEDUP_REMOVED lines=40> */
[----:B------:R-:W-:-:S07]  /*3ea0*/  MOV R40, R194 ;  /* 0x000000c200287202 */ /* 0x000fce0000000f00 */
.L_x_6002:
[----:B------:R-:W-:Y:S01]  /*3eb0*/  ISETP.NE.AND P1, PT, R42, 0x1, PT ;  /* 0x000000012a00780c */ /* 0x000fe20003f25270 */
[C---:B-----5:R-:W-:Y:S01]  /*3ec0*/  IMAD.U32 R46, R36.reuse, 0x10000, RZ ;  /* 0x00010000242e7824 */ /* 0x060fe200078e00ff */
[----:B------:R-:W-:Y:S01]  /*3ed0*/  I2FP.F32.U32 R41, R40 ;  /* 0x0000002800297245 */ /* 0x000fe20000201000 */
[----:B------:R-:W-:Y:S01]  /*3ee0*/  UMOV UR4, UR6 ;  /* 0x0000000600047c82 */ /* 0x000fe20008000000 */
[----:B------:R-:W-:Y:S01]  /*3ef0*/  UMOV UR5, UR7 ;  /* 0x0000000700057c82 */ /* 0x000fe20008000000 */
[----:B------:R-:W-:Y:S01]  /*3f00*/  PRMT R36, R36, 0x7632, R36 ;  /* 0x0000763224247816 */ /* 0x000fe20000000024 */
[----:B------:R-:W-:Y:S01]  /*3f10*/  FMUL.FTZ R46, R46, UR5 ;  /* 0x000000052e2e7c20 */ /* 0x000fe20008410000 */
[----:B------:R-:W-:Y:S01]  /*3f20*/  FFMA.FTZ R41, R41, R200, 1.1641532182693481445e-10 ;  /* 0x2f00000029297423 */ /* 0x000fe200000100c8 */
[----:B------:R-:W-:Y:S01]  /*3f30*/  IMAD.MOV.U32 R43, RZ, RZ, 0x2 ;  /* 0x00000002ff2b7424 */ /* 0x000fe200078e00ff */
[----:B------:R-:W-:-:S03]  /*3f40*/  MOV R40, R198 ;  /* 0x000000c600287202 */ /* 0x000fc60000000f00 */
        /* <DEDUP_REMOVED lines=11> */
.L_x_6006:
        /* <DEDUP_REMOVED lines=12> */
.L_x_6007:
        /* <DEDUP_REMOVED lines=40> */
[----:B------:R-:W-:Y:S01]  /*4340*/  MOV R40, R52 ;  /* 0x0000003400287202 */ /* 0x000fe20000000f00 */
[----:B------:R-:W-:-:S07]  /*4350*/  IMAD.MOV.U32 R52, RZ, RZ, R42 ;  /* 0x000000ffff347224 */ /* 0x000fce00078e002a */
.L_x_6005:
[----:B------:R-:W-:Y:S01]  /*4360*/  I2FP.F32.U32 R41, R40 ;  /* 0x0000002800297245 */ /* 0x000fe20000201000 */
[----:B------:R-:W-:Y:S01]  /*4370*/  IMAD.U32 R40, R72, 0x10000, RZ ;  /* 0x0001000048287824 */ /* 0x000fe200078e00ff */
[----:B------:R-:W-:-:S03]  /*4380*/  ISETP.NE.AND P2, PT, R43, 0x1, PT ;  /* 0x000000012b00780c */ /* 0x000fc60003f45270 */
[----:B------:R-:W-:Y:S01]  /*4390*/  FFMA.FTZ R41, R41, R200, 1.1641532182693481445e-10 ;  /* 0x2f00000029297423 */ /* 0x000fe200000100c8 */
[----:B------:R-:W-:-:S04]  /*43a0*/  FMUL.FTZ R40, R40, UR5 ;  /* 0x0000000528287c20 */ /* 0x000fc80008410000 */
[----:B------:R-:W-:Y:S02]  /*43b0*/  FSETP.GTU.FTZ.AND P1, PT, R41, UR4, PT ;  /* 0x0000000429007c0b */ /* 0x000fe4000bf3c000 */
[----:B------:R-:W-:Y:S02]  /*43c0*/  FSEL R41, R46, RZ, P3 ;  /* 0x000000ff2e297208 */ /* 0x000fe40001800000 */
[----:B------:R-:W-:Y:S02]  /*43d0*/  FSEL R40, R40, RZ, !P1 ;  /* 0x000000ff28287208 */ /* 0x000fe40004800000 */
[----:B------:R-:W-:-:S03]  /*43e0*/  SEL R185, RZ, 0x1, P1 ;  /* 0x00000001ffb97807 */ /* 0x000fc60000800000 */
[----:B------:R-:W-:Y:S01]  /*43f0*/  FADD.FTZ R56, R40, R41 ;  /* 0x0000002928387221 */ /* 0x000fe20000010000 */
[----:B------:R-:W-:Y:S02]  /*4400*/  HFMA2 R40, -RZ, RZ, 0, 1.1920928955078125e-07 ;  /* 0x00000002ff287431 */ /* 0x000fe400000001ff */
[----:B------:R-:W-:Y:S02]  /*4410*/  IMAD.MOV.U32 R41, RZ, RZ, R198 ;  /* 0x000000ffff297224 */ /* 0x000fe400078e00c6 */
[----:B------:R-:W-:Y:S01]  /*4420*/  @P0 FADD.FTZ R56, R68, R56 ;  /* 0x0000003844380221 */ /* 0x000fe20000010000 */
        /* <DEDUP_REMOVED lines=9> */
.L_x_6009:
        /* <DEDUP_REMOVED lines=12> */
.L_x_6010:
        /* <DEDUP_REMOVED lines=42> */
.L_x_6008:
[----:B------:R-:W-:Y:S01]  /*4820*/  ISETP.NE.AND P1, PT, R40, 0x1, PT ;  /* 0x000000012800780c */ /* 0x000fe20003f25270 */
[----:B------:R-:W-:Y:S01]  /*4830*/  IMAD.MOV.U32 R42, RZ, RZ, 0x2 ;  /* 0x00000002ff2a7424 */ /* 0x000fe200078e00ff */
[----:B------:R-:W-:Y:S02]  /*4840*/  I2FP.F32.U32 R41, R41 ;  /* 0x0000002900297245 */ /* 0x000fe40000201000 */
[----:B------:R-:W-:-:S03]  /*4850*/  SHF.L.U32 R36, R36, 0x10, RZ ;  /* 0x0000001024247819 */ /* 0x000fc600000006ff */
[----:B------:R-:W-:Y:S02]  /*4860*/  FFMA.FTZ R41, R41, R200, 1.1641532182693481445e-10 ;  /* 0x2f00000029297423 */ /* 0x000fe400000100c8 */
[----:B------:R-:W-:-:S03]  /*4870*/  FMUL.FTZ R36, R36, UR5 ;  /* 0x0000000524247c20 */ /* 0x000fc60008410000 */
[----:B------:R-:W-:Y:S01]  /*4880*/  FSETP.LE.FTZ.AND P3, PT, R41, UR4, PT ;  /* 0x0000000429007c0b */ /* 0x000fe2000bf73000 */
[----:B------:R-:W-:-:S03]  /*4890*/  IMAD.MOV.U32 R41, RZ, RZ, R198 ;  /* 0x000000ffff297224 */ /* 0x000fc600078e00c6 */
        /* <DEDUP_REMOVED lines=10> */
.L_x_6012:
        /* <DEDUP_REMOVED lines=12> */
.L_x_6013:
        /* <DEDUP_REMOVED lines=42> */
.L_x_6011:
[----:B------:R-:W-:Y:S01]  /*4ca0*/  I2FP.F32.U32 R41, R41 ;  /* 0x0000002900297245 */ /* 0x000fe20000201000 */
[----:B------:R-:W-:Y:S01]  /*4cb0*/  IMAD.U32 R48, R48, 0x10000, RZ ;  /* 0x0001000030307824 */ /* 0x000fe200078e00ff */
[----:B------:R-:W-:Y:S01]  /*4cc0*/  ISETP.NE.AND P2, PT, R42, 0x1, PT ;  /* 0x000000012a00780c */ /* 0x000fe20003f45270 */
[----:B------:R-:W-:Y:S01]  /*4cd0*/  HFMA2 R40, -RZ, RZ, 0, 1.1920928955078125e-07 ;  /* 0x00000002ff287431 */ /* 0x000fe200000001ff */
[----:B------:R-:W-:Y:S01]  /*4ce0*/  FSEL R57, R36, RZ, P3 ;  /* 0x000000ff24397208 */ /* 0x000fe20001800000 */
[----:B------:R-:W-:Y:S01]  /*4cf0*/  FFMA.FTZ R41, R41, R200, 1.1641532182693481445e-10 ;  /* 0x2f00000029297423 */ /* 0x000fe200000100c8 */
[----:B------:R-:W-:Y:S01]  /*4d00*/  FMUL.FTZ R48, R48, UR5 ;  /* 0x0000000530307c20 */ /* 0x000fe20008410000 */
[----:B------:R-:W-:-:S03]  /*4d10*/  IMAD.MOV.U32 R36, RZ, RZ, R198 ;  /* 0x000000ffff247224 */ /* 0x000fc600078e00c6 */
[----:B------:R-:W-:-:S04]  /*4d20*/  FSETP.GTU.FTZ.AND P1, PT, R41, UR4, PT ;  /* 0x0000000429007c0b */ /* 0x000fc8000bf3c000 */
        /* <DEDUP_REMOVED lines=13> */
.L_x_6015:
        /* <DEDUP_REMOVED lines=12> */
.L_x_6016:
        /* <DEDUP_REMOVED lines=40> */
[----:B------:R-:W-:Y:S01]  /*5140*/  HFMA2 R40, -RZ, RZ, 0, 0 ;  /* 0x00000000ff287431 */ /* 0x000fe200000001ff */
[----:B------:R-:W-:-:S07]  /*5150*/  LOP3.LUT R183, R42, UR40, R41, 0x96, !PT ;  /* 0x000000282ab77c12 */ /* 0x000fce000f8e9629 */
.L_x_6014:
[----:B------:R-:W-:Y:S01]  /*5160*/  ISETP.NE.AND P1, PT, R40, 0x1, PT ;  /* 0x000000012800780c */ /* 0x000fe20003f25270 */
[C---:B------:R-:W-:Y:S01]  /*5170*/  IMAD.U32 R54, R37.reuse, 0x10000, RZ ;  /* 0x0001000025367824 */ /* 0x040fe200078e00ff */
[----:B------:R-:W-:Y:S02]  /*5180*/  I2FP.F32.U32 R41, R36 ;  /* 0x0000002400297245 */ /* 0x000fe40000201000 */
[----:B------:R-:W-:Y:S01]  /*5190*/  PRMT R53, R37, 0x7632, R53 ;  /* 0x0000763225357816 */ /* 0x000fe20000000035 */
[----:B------:R-:W-:Y:S01]  /*51a0*/  FMUL.FTZ R54, R54, UR5 ;  /* 0x0000000536367c20 */ /* 0x000fe20008410000 */
[----:B------:R-:W-:Y:S01]  /*51b0*/  MOV R37, R198 ;  /* 0x000000c600257202 */ /* 0x000fe20000000f00 */
[----:B------:R-:W-:-:S05]  /*51c0*/  FFMA.FTZ R41, R41, R200, 1.1641532182693481445e-10 ;  /* 0x2f00000029297423 */ /* 0x000fca00000100c8 */
[----:B------:R-:W-:Y:S01]  /*51d0*/  FSETP.LE.FTZ.AND P3, PT, R41, UR4, PT ;  /* 0x0000000429007c0b */ /* 0x000fe2000bf73000 */
[----:B------:R-:W-:-:S03]  /*51e0*/  IMAD.MOV.U32 R41, RZ, RZ, 0x2 ;  /* 0x00000002ff297424 */ /* 0x000fc600078e00ff */
        /* <DEDUP_REMOVED lines=10> */
.L_x_6018:
        /* <DEDUP_REMOVED lines=12> */
.L_x_6019:
        /* <DEDUP_REMOVED lines=40> */
[----:B------:R-:W-:Y:S01]  /*55d0*/  MOV R37, R52 ;  /* 0x0000003400257202 */ /* 0x000fe20000000f00 */
[----:B------:R-:W-:-:S07]  /*55e0*/  IMAD.MOV.U32 R52, RZ, RZ, R36 ;  /* 0x000000ffff347224 */ /* 0x000fce00078e0024 */
.L_x_6017:
[----:B------:R-:W-:Y:S02]  /*55f0*/  I2FP.F32.U32 R37, R37 ;  /* 0x0000002500257245 */ /* 0x000fe40000201000 */
[----:B------:R-:W-:Y:S02]  /*5600*/  SHF.L.U32 R36, R73, 0x10, RZ ;  /* 0x0000001049247819 */ /* 0x000fe400000006ff */
[----:B------:R-:W-:Y:S01]  /*5610*/  ISETP.NE.AND P2, PT, R41, 0x1, PT ;  /* 0x000000012900780c */ /* 0x000fe20003f45270 */
[----:B------:R-:W-:Y:S02]  /*5620*/  FFMA.FTZ R37, R37, R200, 1.1641532182693481445e-10 ;  /* 0x2f00000025257423 */ /* 0x000fe400000100c8 */
[----:B------:R-:W-:-:S03]  /*5630*/  FMUL.FTZ R36, R36, UR5 ;  /* 0x0000000524247c20 */ /* 0x000fc60008410000 */
[----:B------:R-:W-:Y:S02]  /*5640*/  FSETP.GTU.FTZ.AND P1, PT, R37, UR4, PT ;  /* 0x0000000425007c0b */ /* 0x000fe4000bf3c000 */
        /* <DEDUP_REMOVED lines=16> */
.L_x_6021:
        /* <DEDUP_REMOVED lines=12> */
.L_x_6022:
        /* <DEDUP_REMOVED lines=42> */
.L_x_6020:
[----:B------:R-:W-:Y:S01]  /*5ab0*/  ISETP.NE.AND P2, PT, R36, 0x1, PT ;  /* 0x000000012400780c */ /* 0x000fe20003f45270 */
[----:B------:R-:W-:Y:S01]  /*5ac0*/  IMAD.U32 R53, R53, 0x10000, RZ ;  /* 0x0001000035357824 */ /* 0x000fe200078e00ff */
[----:B------:R-:W-:Y:S01]  /*5ad0*/  I2FP.F32.U32 R37, R37 ;  /* 0x0000002500257245 */ /* 0x000fe20000201000 */
[----:B------:R-:W-:Y:S02]  /*5ae0*/  HFMA2 R40, -RZ, RZ, 0, 1.1920928955078125e-07 ;  /* 0x00000002ff287431 */ /* 0x000fe400000001ff */
[----:B------:R-:W-:Y:S02]  /*5af0*/  FMUL.FTZ R53, R53, UR5 ;  /* 0x0000000535357c20 */ /* 0x000fe40008410000 */
        /* <DEDUP_REMOVED lines=12> */
.L_x_6024:
        /* <DEDUP_REMOVED lines=12> */
.L_x_6025:
        /* <DEDUP_REMOVED lines=39> */
[----:B------:R-:W-:Y:S02]  /*5ef0*/  HFMA2 R40, -RZ, RZ, 0, 0 ;  /* 0x00000000ff287431 */ /* 0x000fe400000001ff */
[----:B------:R-:W-:Y:S02]  /*5f00*/  IMAD.MOV.U32 R37, RZ, RZ, R52 ;  /* 0x000000ffff257224 */ /* 0x000fe400078e0034 */
[----:B------:R-:W-:-:S07]  /*5f10*/  IMAD.MOV.U32 R52, RZ, RZ, R36 ;  /* 0x000000ffff347224 */ /* 0x000fce00078e0024 */
.L_x_6023:
[----:B------:R-:W-:Y:S01]  /*5f20*/  I2FP.F32.U32 R37, R37 ;  /* 0x0000002500257245 */ /* 0x000fe20000201000 */
[----:B------:R-:W-:Y:S01]  /*5f30*/  IMAD.U32 R49, R49, 0x10000, RZ ;  /* 0x0001000031317824 */ /* 0x000fe200078e00ff */
[----:B------:R-:W-:Y:S02]  /*5f40*/  ISETP.NE.AND P3, PT, R40, 0x1, PT ;  /* 0x000000012800780c */ /* 0x000fe40003f65270 */
[----:B------:R-:W-:Y:S01]  /*5f50*/  FSEL R36, R53, RZ, P1 ;  /* 0x000000ff35247208 */ /* 0x000fe20000800000 */
[----:B------:R-:W-:Y:S01]  /*5f60*/  FFMA.FTZ R37, R37, R200, 1.1641532182693481445e-10 ;  /* 0x2f00000025257423 */ /* 0x000fe200000100c8 */
[----:B------:R-:W-:-:S04]  /*5f70*/  FMUL.FTZ R49, R49, UR5 ;  /* 0x0000000531317c20 */ /* 0x000fc80008410000 */
[----:B------:R-:W-:Y:S02]  /*5f80*/  FSETP.GTU.FTZ.AND P2, PT, R37, UR4, PT ;  /* 0x0000000425007c0b */ /* 0x000fe4000bf5c000 */
[----:B------:R-:W-:Y:S02]  /*5f90*/  MOV R37, R198 ;  /* 0x000000c600257202 */ /* 0x000fe40000000f00 */
        /* <DEDUP_REMOVED lines=14> */
.L_x_6027:
        /* <DEDUP_REMOVED lines=12> */
.L_x_6028:
        /* <DEDUP_REMOVED lines=42> */
.L_x_6026:
[----:B------:R-:W-:Y:S01]  /*63e0*/  ISETP.NE.AND P3, PT, R36, 0x1, PT ;  /* 0x000000012400780c */ /* 0x000fe20003f65270 */
[----:B------:R-:W-:Y:S01]  /*63f0*/  IMAD.MOV.U32 R40, RZ, RZ, 0x2 ;  /* 0x00000002ff287424 */ /* 0x000fe200078e00ff */
[----:B------:R-:W-:Y:S02]  /*6400*/  I2FP.F32.U32 R37, R37 ;  /* 0x0000002500257245 */ /* 0x000fe40000201000 */
[C---:B------:R-:W-:Y:S02]  /*6410*/  SHF.L.U32 R49, R38.reuse, 0x10, RZ ;  /* 0x0000001026317819 */ /* 0x040fe400000006ff */
[----:B------:R-:W-:Y:S01]  /*6420*/  PRMT R38, R38, 0x7632, R38 ;  /* 0x0000763226267816 */ /* 0x000fe20000000026 */
[----:B------:R-:W-:Y:S02]  /*6430*/  FFMA.FTZ R37, R37, R200, 1.1641532182693481445e-10 ;  /* 0x2f00000025257423 */ /* 0x000fe400000100c8 */
[----:B------:R-:W-:-:S03]  /*6440*/  FMUL.FTZ R49, R49, UR5 ;  /* 0x0000000531317c20 */ /* 0x000fc60008410000 */
[----:B------:R-:W-:Y:S01]  /*6450*/  FSETP.LE.FTZ.AND P2, PT, R37, UR4, PT ;  /* 0x0000000425007c0b */ /* 0x000fe2000bf53000 */
[----:B------:R-:W-:Y:S01]  /*6460*/  IMAD.MOV.U32 R37, RZ, RZ, R198 ;  /* 0x000000ffff257224 */ /* 0x000fe200078e00c6 */
[----:B------:R-:W-:Y:S11]  /*6470*/  @!P3 BRA `(.L_x_6029) ;  /* 0x0000000000f8b947 */ /* 0x000ff60003800000 */
        /* <DEDUP_REMOVED lines=8> */
.L_x_6030:
        /* <DEDUP_REMOVED lines=12> */
.L_x_6031:
        /* <DEDUP_REMOVED lines=42> */
.L_x_6029:
[----:B------:R-:W-:Y:S01]  /*6860*/  I2FP.F32.U32 R37, R37 ;  /* 0x0000002500257245 */ /* 0x000fe20000201000 */
[----:B------:R-:W-:-:S04]  /*6870*/  IMAD.U32 R36, R74, 0x10000, RZ ;  /* 0x000100004a247824 */ /* 0x000fc800078e00ff */
[----:B------:R-:W-:Y:S01]  /*6880*/  FFMA.FTZ R37, R37, R200, 1.1641532182693481445e-10 ;  /* 0x2f00000025257423 */ /* 0x000fe200000100c8 */
[----:B------:R-:W-:-:S04]  /*6890*/  FMUL.FTZ R36, R36, UR5 ;  /* 0x0000000524247c20 */ /* 0x000fc80008410000 */
[----:B------:R-:W-:Y:S02]  /*68a0*/  FSETP.GTU.FTZ.AND P3, PT, R37, UR4, PT ;  /* 0x0000000425007c0b */ /* 0x000fe4000bf7c000 */
[----:B------:R-:W-:Y:S02]  /*68b0*/  FSEL R37, R49, RZ, P2 ;  /* 0x000000ff31257208 */ /* 0x000fe40001000000 */
[----:B------:R-:W-:Y:S02]  /*68c0*/  FSEL R36, R36, RZ, !P3 ;  /* 0x000000ff24247208 */ /* 0x000fe40005800000 */
[----:B------:R-:W-:Y:S02]  /*68d0*/  SEL R189, RZ, 0x1, P3 ;  /* 0x00000001ffbd7807 */ /* 0x000fe40001800000 */
[----:B------:R-:W-:Y:S01]  /*68e0*/  ISETP.NE.AND P3, PT, R40, 0x1, PT ;  /* 0x000000012800780c */ /* 0x000fe20003f65270 */
[----:B------:R-:W-:Y:S01]  /*68f0*/  FADD.FTZ R60, R36, R37 ;  /* 0x00000025243c7221 */ /* 0x000fe20000010000 */
[----:B------:R-:W-:-:S02]  /*6900*/  HFMA2 R36, -RZ, RZ, 0, 1.1920928955078125e-07 ;  /* 0x00000002ff247431 */ /* 0x000fc400000001ff */
[----:B------:R-:W-:Y:S02]  /*6910*/  IMAD.MOV.U32 R37, RZ, RZ, R198 ;  /* 0x000000ffff257224 */ /* 0x000fe400078e00c6 */
[----:B------:R-:W-:-:S07]  /*6920*/  @P0 FADD.FTZ R60, R64, R60 ;  /* 0x0000003c403c0221 */ /* 0x000fce0000010000 */
        /* <DEDUP_REMOVED lines=9> */
.L_x_6033:
        /* <DEDUP_REMOVED lines=12> */
.L_x_6034:
        /* <DEDUP_REMOVED lines=42> */
.L_x_6032:
[----:B------:R-:W-:Y:S01]  /*6d20*/  ISETP.NE.AND P4, PT, R36, 0x1, PT ;  /* 0x000000012400780c */ /* 0x000fe20003f85270 */
[----:B------:R-:W-:Y:S01]  /*6d30*/  IMAD.U32 R38, R38, 0x10000, RZ ;  /* 0x0001000026267824 */ /* 0x000fe200078e00ff */
[----:B------:R-:W-:Y:S01]  /*6d40*/  I2FP.F32.U32 R37, R37 ;  /* 0x0000002500257245 */ /* 0x000fe20000201000 */
[----:B------:R-:W-:Y:S02]  /*6d50*/  IMAD.MOV.U32 R40, RZ, RZ, 0x2 ;  /* 0x00000002ff287424 */ /* 0x000fe400078e00ff */
[----:B------:R-:W-:Y:S02]  /*6d60*/  FMUL.FTZ R38, R38, UR5 ;  /* 0x0000000526267c20 */ /* 0x000fe40008410000 */
[----:B------:R-:W-:-:S05]  /*6d70*/  FFMA.FTZ R37, R37, R200, 1.1641532182693481445e-10 ;  /* 0x2f00000025257423 */ /* 0x000fca00000100c8 */
[----:B------:R-:W-:Y:S02]  /*6d80*/  FSETP.LE.FTZ.AND P3, PT, R37, UR4, PT ;  /* 0x0000000425007c0b */ /* 0x000fe4000bf73000 */
        /* <DEDUP_REMOVED lines=10> */
.L_x_6036:
        /* <DEDUP_REMOVED lines=12> */
.L_x_6037:
        /* <DEDUP_REMOVED lines=42> */
.L_x_6035:
[----:B------:R-:W-:Y:S02]  /*7190*/  I2FP.F32.U32 R37, R37 ;  /* 0x0000002500257245 */ /* 0x000fe40000201000 */
[----:B------:R-:W-:Y:S02]  /*71a0*/  SHF.L.U32 R45, R45, 0x10, RZ ;  /* 0x000000102d2d7819 */ /* 0x000fe400000006ff */
[----:B------:R-:W-:Y:S01]  /*71b0*/  FSEL R36, R38, RZ, P3 ;  /* 0x000000ff26247208 */ /* 0x000fe20001800000 */
[----:B------:R-:W-:Y:S02]  /*71c0*/  FFMA.FTZ R37, R37, R200, 1.1641532182693481445e-10 ;  /* 0x2f00000025257423 */ /* 0x000fe400000100c8 */
[----:B------:R-:W-:-:S03]  /*71d0*/  FMUL.FTZ R45, R45, UR5 ;  /* 0x000000052d2d7c20 */ /* 0x000fc60008410000 */
[----:B------:R-:W-:Y:S01]  /*71e0*/  FSETP.GTU.FTZ.AND P4, PT, R37, UR4, PT ;  /* 0x0000000425007c0b */ /* 0x000fe2000bf9c000 */
        /* <DEDUP_REMOVED lines=16> */
.L_x_6039:
        /* <DEDUP_REMOVED lines=12> */
.L_x_6040:
        /* <DEDUP_REMOVED lines=42> */
.L_x_6038:
[----:B------:R-:W-:Y:S01]  /*7650*/  ISETP.NE.AND P5, PT, R36, 0x1, PT ;  /* 0x000000012400780c */ /* 0x000fe20003fa5270 */
[C---:B------:R-:W-:Y:S01]  /*7660*/  IMAD.U32 R49, R39.reuse, 0x10000, RZ ;  /* 0x0001000027317824 */ /* 0x040fe200078e00ff */
[----:B------:R-:W-:Y:S01]  /*7670*/  I2FP.F32.U32 R37, R37 ;  /* 0x0000002500257245 */ /* 0x000fe20000201000 */
[----:B------:R-:W-:Y:S01]  /*7680*/  IMAD.MOV.U32 R38, RZ, RZ, R198 ;  /* 0x000000ffff267224 */ /* 0x000fe200078e00c6 */
[----:B------:R-:W-:Y:S01]  /*7690*/  PRMT R45, R39, 0x7632, R45 ;  /* 0x00007632272d7816 */ /* 0x000fe2000000002d */
[----:B------:R-:W-:Y:S01]  /*76a0*/  FMUL.FTZ R49, R49, UR5 ;  /* 0x0000000531317c20 */ /* 0x000fe20008410000 */
[----:B------:R-:W-:Y:S02]  /*76b0*/  HFMA2 R39, -RZ, RZ, 0, 1.1920928955078125e-07 ;  /* 0x00000002ff277431 */ /* 0x000fe400000001ff */
[----:B------:R-:W-:-:S05]  /*76c0*/  FFMA.FTZ R37, R37, R200, 1.1641532182693481445e-10 ;  /* 0x2f00000025257423 */ /* 0x000fca00000100c8 */
[----:B------:R-:W-:Y:S01]  /*76d0*/  FSETP.LE.FTZ.AND P4, PT, R37, UR4, PT ;  /* 0x0000000425007c0b */ /* 0x000fe2000bf93000 */
        /* <DEDUP_REMOVED lines=9> */
.L_x_6042:
        /* <DEDUP_REMOVED lines=12> */
.L_x_6043:
        /* <DEDUP_REMOVED lines=40> */
[----:B------:R-:W-:Y:S02]  /*7ab0*/  IMAD.MOV.U32 R38, RZ, RZ, R52 ;  /* 0x000000ffff267224 */ /* 0x000fe400078e0034 */
[----:B------:R-:W-:-:S07]  /*7ac0*/  IMAD.MOV.U32 R52, RZ, RZ, R36 ;  /* 0x000000ffff347224 */ /* 0x000fce00078e0024 */
.L_x_6041:
        /* <DEDUP_REMOVED lines=10> */
[----:B------:R-:W-:Y:S01]  /*7b70*/  IMAD.MOV.U32 R36, RZ, RZ, 0x2 ;  /* 0x00000002ff247424 */ /* 0x000fe200078e00ff */
[----:B------:R-:W-:-:S02]  /*7b80*/  MOV R37, R198 ;  /* 0x000000c600257202 */ /* 0x000fc40000000f00 */
[----:B------:R-:W-:-:S08]  /*7b90*/  @P0 FADD.FTZ R62, R66, R62 ;  /* 0x0000003e423e0221 */ /* 0x000fd00000010000 */
        /* <DEDUP_REMOVED lines=9> */
.L_x_6045:
        /* <DEDUP_REMOVED lines=12> */
.L_x_6046:
        /* <DEDUP_REMOVED lines=42> */
.L_x_6044:
[----:B------:R-:W-:Y:S01]  /*7f90*/  ISETP.NE.AND P6, PT, R36, 0x1, PT ;  /* 0x000000012400780c */ /* 0x000fe20003fc5270 */
[----:B------:R-:W-:Y:S01]  /*7fa0*/  IMAD.MOV.U32 R142, RZ, RZ, 0x2 ;  /* 0x00000002ff8e7424 */ /* 0x000fe200078e00ff */
[----:B------:R-:W-:Y:S01]  /*7fb0*/  I2FP.F32.U32 R37, R37 ;  /* 0x0000002500257245 */ /* 0x000fe20000201000 */
[----:B------:R-:W-:Y:S01]  /*7fc0*/  IMAD.MOV.U32 R38, RZ, RZ, R198 ;  /* 0x000000ffff267224 */ /* 0x000fe200078e00c6 */
[----:B------:R-:W-:-:S03]  /*7fd0*/  SHF.L.U32 R45, R45, 0x10, RZ ;  /* 0x000000102d2d7819 */ /* 0x000fc600000006ff */
[----:B------:R-:W-:Y:S02]  /*7fe0*/  FFMA.FTZ R37, R37, R200, 1.1641532182693481445e-10 ;  /* 0x2f00000025257423 */ /* 0x000fe400000100c8 */
[----:B------:R-:W-:-:S03]  /*7ff0*/  FMUL.FTZ R45, R45, UR5 ;  /* 0x000000052d2d7c20 */ /* 0x000fc60008410000 */
[----:B------:R-:W-:Y:S01]  /*8000*/  FSETP.LE.FTZ.AND P5, PT, R37, UR4, PT ;  /* 0x0000000425007c0b */ /* 0x000fe2000bfb3000 */
        /* <DEDUP_REMOVED lines=9> */
.L_x_6048:
        /* <DEDUP_REMOVED lines=14> */
.L_x_6049:
        /* <DEDUP_REMOVED lines=41> */
[----:B------:R-:W-:-:S07]  /*8410*/  MOV R52, R36 ;  /* 0x0000002400347202 */ /* 0x000fce0000000f00 */
.L_x_6047:
[----:B------:R-:W-:Y:S01]  /*8420*/  I2FP.F32.U32 R37, R38 ;  /* 0x0000002600257245 */ /* 0x000fe20000201000 */
[----:B------:R-:W-:Y:S01]  /*8430*/  IMAD.U32 R44, R44, 0x10000, RZ ;  /* 0x000100002c2c7824 */ /* 0x000fe200078e00ff */
[----:B------:R-:W-:-:S03]  /*8440*/  FSEL R63, R45, RZ, P5 ;  /* 0x000000ff2d3f7208 */ /* 0x000fc60002800000 */
[----:B------:R-:W-:Y:S01]  /*8450*/  FFMA.FTZ R37, R37, R200, 1.1641532182693481445e-10 ;  /* 0x2f00000025257423 */ /* 0x000fe200000100c8 */
[----:B------:R-:W-:-:S04]  /*8460*/  FMUL.FTZ R44, R44, UR5 ;  /* 0x000000052c2c7c20 */ /* 0x000fc80008410000 */
[----:B------:R-:W-:-:S04]  /*8470*/  FSETP.GTU.FTZ.AND P6, PT, R37, UR4, PT ;  /* 0x0000000425007c0b */ /* 0x000fc8000bfdc000 */
[----:B------:R-:W-:Y:S02]  /*8480*/  FSEL R44, R44, RZ, !P6 ;  /* 0x000000ff2c2c7208 */ /* 0x000fe40007000000 */
[----:B------:R-:W-:-:S03]  /*8490*/  SEL R192, RZ, 0x1, P6 ;  /* 0x00000001ffc07807 */ /* 0x000fc60003000000 */
[----:B------:R-:W-:-:S04]  /*84a0*/  FADD.FTZ R63, R44, R63 ;  /* 0x0000003f2c3f7221 */ /* 0x000fc80000010000 */
[----:B------:R-:W-:-:S07]  /*84b0*/  @P0 FADD.FTZ R63, R67, R63 ;  /* 0x0000003f433f0221 */ /* 0x000fce0000010000 */
.L_x_6001:
[----:B------:R-:W0:Y:S01]  /*84c0*/  LDC.64 R172, c[0x0][0x3a8] ;  /* 0x0000ea00ffac7b82 */ /* 0x000e220000000a00 */
[----:B------:R-:W-:Y:S01]  /*84d0*/  SEL R43, RZ, 0x1000000, !P5 ;  /* 0x01000000ff2b7807 */ /* 0x000fe20006800000 */
[----:B------:R-:W-:Y:S01]  /*84e0*/  UISETP.NE.U32.AND UP0, UPT, UR12, URZ, UPT ;  /* 0x000000ff0c00728c */ /* 0x000fe2000bf05070 */
[----:B------:R-:W-:Y:S02]  /*84f0*/  SEL R39, RZ, 0x10000, !P4 ;  /* 0x00010000ff277807 */ /* 0x000fe40006000000 */
[----:B------:R-:W-:Y:S01]  /*8500*/  ISETP.NE.AND P5, PT, R46, RZ, PT ;  /* 0x000000ff2e00720c */ /* 0x000fe20003fa5270 */
[----:B------:R-:W-:Y:S01]  /*8510*/  UISETP.NE.AND.EX UP0, UPT, UR13, URZ, UPT, UP0 ;  /* 0x000000ff0d00728c */ /* 0x000fe2000bf05300 */
[----:B------:R-:W-:Y:S01]  /*8520*/  ISETP.NE.AND P4, PT, R48, RZ, PT ;  /* 0x000000ff3000720c */ /* 0x000fe20003f85270 */
[----:B------:R-:W1:Y:S01]  /*8530*/  LDC.64 R174, c[0x0][0x3b0] ;  /* 0x0000ec00ffae7b82 */ /* 0x000e620000000a00 */
[----:B------:R-:W-:Y:S02]  /*8540*/  SEL R42, RZ, 0x100, !P3 ;  /* 0x00000100ff2a7807 */ /* 0x000fe40005800000 */
[----:B------:R-:W-:-:S02]  /*8550*/  SEL R38, RZ, 0x1000000, !P1 ;  /* 0x01000000ff267807 */ /* 0x000fc40004800000 */
[----:B------:R-:W-:Y:S02]  /*8560*/  SEL R37, RZ, 0x10000, !P4 ;  /* 0x00010000ff257807 */ /* 0x000fe40006000000 */
[----:B------:R-:W-:Y:S01]  /*8570*/  SEL R36, RZ, 0x100, !P5 ;  /* 0x00000100ff247807 */ /* 0x000fe20006800000 */
[----:B------:R-:W2:Y:S01]  /*8580*/  @P0 LDC.64 R40, c[0x0][0x3a0] ;  /* 0x0000e800ff280b82 */ /* 0x000ea20000000a00 */
[----:B------:R-:W-:Y:S01]  /*8590*/  ISETP.NE.AND P6, PT, R47, RZ, PT ;  /* 0x000000ff2f00720c */ /* 0x000fe20003fc5270 */
[----:B------:R-:W3:Y:S01]  /*85a0*/  @UP0 LDCU.64 UR20, c[0x0][0x398] ;  /* 0x00007300ff1407ac */ /* 0x000ee20008000a00 */
[----:B------:R-:W-:Y:S02]  /*85b0*/  LOP3.LUT R42, R42, R43, R39, 0xfe, !PT ;  /* 0x0000002b2a2a7212 */ /* 0x000fe400078efe27 */
[----:B------:R-:W-:Y:S02]  /*85c0*/  LOP3.LUT R36, R36, R38, R37, 0xfe, !PT ;  /* 0x0000002624247212 */ /* 0x000fe400078efe25 */
[----:B------:R-:W-:Y:S01]  /*85d0*/  SEL R37, RZ, 0x1, !P2 ;  /* 0x00000001ff257807 */ /* 0x000fe20005000000 */
[----:B0-----:R-:W-:Y:S01]  /*85e0*/  IMAD.WIDE.U32 R46, R195, 0x20, R172 ;  /* 0x00000020c32e7825 */ /* 0x001fe200078e00ac */
[----:B------:R-:W-:-:S02]  /*85f0*/  SEL R39, RZ, 0x1, !P6 ;  /* 0x00000001ff277807 */ /* 0x000fc40007000000 */
[----:B------:R-:W-:Y:S01]  /*8600*/  LOP3.LUT R37, R42, R37, RZ, 0xfc, !PT ;  /* 0x000000252a257212 */ /* 0x000fe200078efcff */
[----:B------:R-:W-:Y:S01]  /*8610*/  IMAD.MOV.U32 R42, RZ, RZ, 0x10 ;  /* 0x00000010ff2a7424 */ /* 0x000fe200078e00ff */
[----:B------:R-:W-:Y:S01]  /*8620*/  LOP3.LUT R36, R36, R39, RZ, 0xfc, !PT ;  /* 0x0000002724247212 */ /* 0x000fe200078efcff */
[----:B------:R0:W-:Y:S01]  /*8630*/  STG.E.128 desc[UR8][R46.64], R56 ;  /* 0x000000382e007986 */ /* 0x0001e2000c101d08 */
[----:B------:R-:W-:Y:S01]  /*8640*/  PLOP3.LUT P1, PT, PT, PT, UP0, 0x80, 0x8 ;  /* 0x000000000008781c */ /* 0x000fe20003f2f008 */
[C---:B-1----:R-:W-:Y:S01]  /*8650*/  IMAD.WIDE.U32 R44, R195.reuse, 0x8, R174 ;  /* 0x00000008c32c7825 */ /* 0x042fe200078e00ae */
[----:B------:R-:W-:Y:S01]  /*8660*/  IADD3 R197, PT, PT, R195, 0x100, RZ ;  /* 0x00000100c3c57810 */ /* 0x000fe20007ffe0ff */
[----:B------:R0:W-:Y:S01]  /*8670*/  STG.E.128 desc[UR8][R46.64+0x10], R60 ;  /* 0x0000103c2e007986 */ /* 0x0001e2000c101d08 */
[----:B------:R-:W-:-:S03]  /*8680*/  PLOP3.LUT P2, PT, PT, PT, UP0, 0x80, 0x8 ;  /* 0x000000000008781c */ /* 0x000fc60003f4f008 */
[----:B------:R0:W-:Y:S01]  /*8690*/  STG.E.64 desc[UR8][R44.64], R36 ;  /* 0x000000242c007986 */ /* 0x0001e2000c101b08 */
[----:B------:R-:W-:-:S04]  /*86a0*/  IMAD.WIDE.U32 R38, R197, 0x10, R140 ;  /* 0x00000010c5267825 */ /* 0x000fc800078e008c */
[----:B--2---:R-:W-:-:S04]  /*86b0*/  @P0 IMAD.WIDE.U32 R40, R197, 0x20, R40 ;  /* 0x00000020c5280825 */ /* 0x004fc800078e0028 */
[----:B---3--:R-:W-:Y:S01]  /*86c0*/  @P1 IMAD.WIDE.U32 R42, R197, R42, UR20 ;  /* 0x00000014c52a1e25 */ /* 0x008fe2000f8e002a */
[----:B------:R-:W-:Y:S06]  /*86d0*/  BRA.U !UP0, `(.L_x_6050) ;  /* 0x0000000108507547 */ /* 0x000fec000b800000 */
        /* <DEDUP_REMOVED lines=20> */
.L_x_6050:
[----:B------:R2:W5:Y:S04]  /*8820*/  @P2 LDG.E.128 R72, desc[UR8][R42.64] ;  /* 0x000000082a482981 */ /* 0x000568000c1e1d00 */
[----:B------:R2:W5:Y:S04]  /*8830*/  @P0 LDG.E.128 R68, desc[UR8][R40.64] ;  /* 0x0000000828440981 */ /* 0x000568000c1e1d00 */
[----:B------:R2:W5:Y:S04]  /*8840*/  @P0 LDG.E.128 R64, desc[UR8][R40.64+0x10] ;  /* 0x0000100828400981 */ /* 0x000568000c1e1d00 */
[----:B01----:R-:W5:Y:S01]  /*8850*/  LDG.E.128 R36, desc[UR8][R38.64] ;  /* 0x0000000826247981 */ /* 0x003f62000c1e1d00 */
[----:B------:R-:W-:Y:S05]  /*8860*/  BRA.U !UP0, `(.L_x_6051) ;  /* 0x0000004908a47547 */ /* 0x000fea000b800000 */
[----:B------:R-:W-:Y:S01]  /*8870*/  ISETP.NE.AND P1, PT, R142, 0x1, PT ;  /* 0x000000018e00780c */ /* 0x000fe20003f25270 */
[----:B--2---:R-:W-:Y:S01]  /*8880*/  HFMA2 R42, -RZ, RZ, 0, 1.1920928955078125e-07 ;  /* 0x00000002ff2a7431 */ /* 0x004fe200000001ff */
        /* <DEDUP_REMOVED lines=17> */
.L_x_6053:
        /* <DEDUP_REMOVED lines=12> */
.L_x_6054:
        /* <DEDUP_REMOVED lines=42> */
.L_x_6052:
[----:B------:R-:W-:Y:S01]  /*8d00*/  ISETP.NE.AND P1, PT, R42, 0x1, PT ;  /* 0x000000012a00780c */ /* 0x000fe20003f25270 */
[----:B------:R-:W-:Y:S01]  /*8d10*/  IMAD.MOV.U32 R43, RZ, RZ, 0x2 ;  /* 0x00000002ff2b7424 */ /* 0x000fe200078e00ff */
[----:B------:R-:W-:Y:S01]  /*8d20*/  I2FP.F32.U32 R41, R40 ;  /* 0x0000002800297245 */ /* 0x000fe20000201000 */
[C---:B------:R-:W-:Y:S01]  /*8d30*/  IMAD.U32 R40, R36.reuse, 0x10000, RZ ;  /* 0x0001000024287824 */ /* 0x040fe200078e00ff */
[----:B------:R-:W-:-:S03]  /*8d40*/  PRMT R36, R36, 0x7632, R36 ;  /* 0x0000763224247816 */ /* 0x000fc60000000024 */
[----:B------:R-:W-:Y:S01]  /*8d50*/  FFMA.FTZ R41, R41, R200, 1.1641532182693481445e-10 ;  /* 0x2f00000029297423 */ /* 0x000fe200000100c8 */
[----:B------:R-:W-:-:S04]  /*8d60*/  FMUL.FTZ R47, R40, UR5 ;  /* 0x00000005282f7c20 */ /* 0x000fc80008410000 */
[----:B------:R-:W-:Y:S02]  /*8d70*/  FSETP.LE.FTZ.AND P3, PT, R41, UR4, PT ;  /* 0x0000000429007c0b */ /* 0x000fe4000bf73000 */
        /* <DEDUP_REMOVED lines=11> */
.L_x_6056:
        /* <DEDUP_REMOVED lines=12> */
.L_x_6057:
        /* <DEDUP_REMOVED lines=42> */
.L_x_6055:
[----:B------:R-:W-:Y:S02]  /*9190*/  I2FP.F32.U32 R41, R41 ;  /* 0x0000002900297245 */ /* 0x000fe40000201000 */
[----:B------:R-:W-:Y:S02]  /*91a0*/  SHF.L.U32 R40, R72, 0x10, RZ ;  /* 0x0000001048287819 */ /* 0x000fe400000006ff */
[----:B------:R-:W-:Y:S01]  /*91b0*/  ISETP.NE.AND P2, PT, R43, 0x1, PT ;  /* 0x000000012b00780c */ /* 0x000fe20003f45270 */
[----:B------:R-:W-:Y:S02]  /*91c0*/  FFMA.FTZ R41, R41, R200, 1.1641532182693481445e-10 ;  /* 0x2f00000029297423 */ /* 0x000fe400000100c8 */
[----:B------:R-:W-:-:S03]  /*91d0*/  FMUL.FTZ R40, R40, UR5 ;  /* 0x0000000528287c20 */ /* 0x000fc60008410000 */
[----:B------:R-:W-:Y:S02]  /*91e0*/  FSETP.GTU.FTZ.AND P1, PT, R41, UR4, PT ;  /* 0x0000000429007c0b */ /* 0x000fe4000bf3c000 */
[----:B------:R-:W-:Y:S02]  /*91f0*/  FSEL R41, R47, RZ, P3 ;  /* 0x000000ff2f297208 */ /* 0x000fe40001800000 */
[----:B------:R-:W-:Y:S01]  /*9200*/  FSEL R52, R40, RZ, !P1 ;  /* 0x000000ff28347208 */ /* 0x000fe20004800000 */
[----:B------:R-:W-:Y:S01]  /*9210*/  IMAD.MOV.U32 R40, RZ, RZ, 0x2 ;  /* 0x00000002ff287424 */ /* 0x000fe200078e00ff */
        /* <DEDUP_REMOVED lines=13> */
.L_x_6059:
        /* <DEDUP_REMOVED lines=12> */
.L_x_6060:
        /* <DEDUP_REMOVED lines=42> */
.L_x_6058:
[----:B------:R-:W-:Y:S01]  /*9650*/  ISETP.NE.AND P1, PT, R40, 0x1, PT ;  /* 0x000000012800780c */ /* 0x000fe20003f25270 */
[----:B------:R-:W-:Y:S01]  /*9660*/  IMAD.U32 R36, R36, 0x10000, RZ ;  /* 0x0001000024247824 */ /* 0x000fe200078e00ff */
[----:B------:R-:W-:Y:S01]  /*9670*/  I2FP.F32.U32 R41, R41 ;  /* 0x0000002900297245 */ /* 0x000fe20000201000 */
[----:B------:R-:W-:Y:S02]  /*9680*/  HFMA2 R42, -RZ, RZ, 0, 1.1920928955078125e-07 ;  /* 0x00000002ff2a7431 */ /* 0x000fe400000001ff */
[----:B------:R-:W-:Y:S02]  /*9690*/  FMUL.FTZ R36, R36, UR5 ;  /* 0x0000000524247c20 */ /* 0x000fe40008410000 */
        /* <DEDUP_REMOVED lines=13> */
.L_x_6062:
        /* <DEDUP_REMOVED lines=12> */
.L_x_6063:
        /* <DEDUP_REMOVED lines=42> */
.L_x_6061:
[----:B------:R-:W-:Y:S01]  /*9ad0*/  I2FP.F32.U32 R41, R41 ;  /* 0x0000002900297245 */ /* 0x000fe20000201000 */
[----:B------:R-:W-:Y:S01]  /*9ae0*/  IMAD.U32 R51, R51, 0x10000, RZ ;  /* 0x0001000033337824 */ /* 0x000fe200078e00ff */
[----:B------:R-:W-:Y:S01]  /*9af0*/  ISETP.NE.AND P2, PT, R42, 0x1, PT ;  /* 0x000000012a00780c */ /* 0x000fe20003f45270 */
[----:B------:R-:W-:Y:S01]  /*9b00*/  IMAD.MOV.U32 R40, RZ, RZ, 0x2 ;  /* 0x00000002ff287424 */ /* 0x000fe200078e00ff */
[----:B------:R-:W-:Y:S01]  /*9b10*/  FSEL R36, R36, RZ, P3 ;  /* 0x000000ff24247208 */ /* 0x000fe20001800000 */
[----:B------:R-:W-:Y:S01]  /*9b20*/  FFMA.FTZ R41, R41, R200, 1.1641532182693481445e-10 ;  /* 0x2f00000029297423 */ /* 0x000fe200000100c8 */
[----:B------:R-:W-:-:S04]  /*9b30*/  FMUL.FTZ R51, R51, UR5 ;  /* 0x0000000533337c20 */ /* 0x000fc80008410000 */
[----:B------:R-:W-:-:S04]  /*9b40*/  FSETP.GTU.FTZ.AND P1, PT, R41, UR4, PT ;  /* 0x0000000429007c0b */ /* 0x000fc8000bf3c000 */
[----:B------:R-:W-:Y:S02]  /*9b50*/  FSEL R51, R51, RZ, !P1 ;  /* 0x000000ff33337208 */ /* 0x000fe40004800000 */
[----:B------:R-:W-:-:S03]  /*9b60*/  SEL R186, RZ, 0x1, P1 ;  /* 0x00000001ffba7807 */ /* 0x000fc60000800000 */
[----:B------:R-:W-:Y:S01]  /*9b70*/  FADD.FTZ R53, R51, R36 ;  /* 0x0000002433357221 */ /* 0x000fe20000010000 */
[----:B------:R-:W-:-:S03]  /*9b80*/  MOV R36, R198 ;  /* 0x000000c600247202 */ /* 0x000fc60000000f00 */
        /* <DEDUP_REMOVED lines=10> */
.L_x_6065:
        /* <DEDUP_REMOVED lines=12> */
.L_x_6066:
        /* <DEDUP_REMOVED lines=42> */
.L_x_6064:
[----:B------:R-:W-:Y:S02]  /*9f90*/  ISETP.NE.AND P1, PT, R40, 0x1, PT ;  /* 0x000000012800780c */ /* 0x000fe40003f25270 */
[----:B------:R-:W-:Y:S02]  /*9fa0*/  I2FP.F32.U32 R41, R36 ;  /* 0x0000002400297245 */ /* 0x000fe40000201000 */
[C---:B------:R-:W-:Y:S02]  /*9fb0*/  SHF.L.U32 R36, R37.reuse, 0x10, RZ ;  /* 0x0000001025247819 */ /* 0x040fe400000006ff */
[----:B------:R-:W-:Y:S01]  /*9fc0*/  PRMT R51, R37, 0x7632, R51 ;  /* 0x0000763225337816 */ /* 0x000fe20000000033 */
[----:B------:R-:W-:Y:S01]  /*9fd0*/  FFMA.FTZ R41, R41, R200, 1.1641532182693481445e-10 ;  /* 0x2f00000029297423 */ /* 0x000fe200000100c8 */
[----:B------:R-:W-:Y:S02]  /*9fe0*/  IMAD.MOV.U32 R37, RZ, RZ, R198 ;  /* 0x000000ffff257224 */ /* 0x000fe400078e00c6 */
[----:B------:R-:W-:-:S02]  /*9ff0*/  FMUL.FTZ R54, R36, UR5 ;  /* 0x0000000524367c20 */ /* 0x000fc40008410000 */
[----:B------:R-:W-:Y:S01]  /*a000*/  FSETP.LE.FTZ.AND P3, PT, R41, UR4, PT ;  /* 0x0000000429007c0b */ /* 0x000fe2000bf73000 */
[----:B------:R-:W-:-:S03]  /*a010*/  IMAD.MOV.U32 R41, RZ, RZ, 0x2 ;  /* 0x00000002ff297424 */ /* 0x000fc600078e00ff */
        /* <DEDUP_REMOVED lines=10> */
.L_x_6068:
        /* <DEDUP_REMOVED lines=12> */
.L_x_6069:
        /* <DEDUP_REMOVED lines=40> */
[----:B------:R-:W-:Y:S01]  /*a400*/  IMAD.MOV.U32 R37, RZ, RZ, R194 ;  /* 0x000000ffff257224 */ /* 0x000fe200078e00c2 */
[----:B------:R-:W-:-:S07]  /*a410*/  MOV R194, R36 ;  /* 0x0000002400c27202 */ /* 0x000fce0000000f00 */
.L_x_6067:
[----:B------:R-:W-:Y:S01]  /*a420*/  I2FP.F32.U32 R37, R37 ;  /* 0x0000002500257245 */ /* 0x000fe20000201000 */
[----:B------:R-:W-:Y:S01]  /*a430*/  IMAD.U32 R36, R73, 0x10000, RZ ;  /* 0x0001000049247824 */ /* 0x000fe200078e00ff */
[----:B------:R-:W-:-:S03]  /*a440*/  ISETP.NE.AND P2, PT, R41, 0x1, PT ;  /* 0x000000012900780c */ /* 0x000fc60003f45270 */
[----:B------:R-:W-:Y:S01]  /*a450*/  FFMA.FTZ R37, R37, R200, 1.1641532182693481445e-10 ;  /* 0x2f00000025257423 */ /* 0x000fe200000100c8 */
[----:B------:R-:W-:-:S04]  /*a460*/  FMUL.FTZ R36, R36, UR5 ;  /* 0x0000000524247c20 */ /* 0x000fc80008410000 */
[----:B------:R-:W-:Y:S02]  /*a470*/  FSETP.GTU.FTZ.AND P1, PT, R37, UR4, PT ;  /* 0x0000000425007c0b */ /* 0x000fe4000bf3c000 */
[----:B------:R-:W-:Y:S02]  /*a480*/  FSEL R37, R54, RZ, P3 ;  /* 0x000000ff36257208 */ /* 0x000fe40001800000 */
        /* <DEDUP_REMOVED lines=15> */
.L_x_6071:
        /* <DEDUP_REMOVED lines=12> */
.L_x_6072:
        /* <DEDUP_REMOVED lines=42> */
.L_x_6070:
        /* <DEDUP_REMOVED lines=17> */
.L_x_6074:
        /* <DEDUP_REMOVED lines=12> */
.L_x_6075:
        /* <DEDUP_REMOVED lines=42> */
.L_x_6073:
[----:B------:R-:W-:Y:S01]  /*ad50*/  I2FP.F32.U32 R37, R37 ;  /* 0x0000002500257245 */ /* 0x000fe20000201000 */
[----:B------:R-:W-:Y:S01]  /*ad60*/  IMAD.MOV.U32 R41, RZ, RZ, 0x2 ;  /* 0x00000002ff297424 */ /* 0x000fe200078e00ff */
[----:B------:R-:W-:Y:S02]  /*ad70*/  SHF.L.U32 R50, R50, 0x10, RZ ;  /* 0x0000001032327819 */ /* 0x000fe400000006ff */
[----:B------:R-:W-:Y:S01]  /*ad80*/  ISETP.NE.AND P3, PT, R40, 0x1, PT ;  /* 0x000000012800780c */ /* 0x000fe20003f65270 */
[----:B------:R-:W-:Y:S01]  /*ad90*/  FFMA.FTZ R37, R37, R200, 1.1641532182693481445e-10 ;  /* 0x2f00000025257423 */ /* 0x000fe200000100c8 */
[----:B------:R-:W-:Y:S01]  /*ada0*/  FSEL R55, R51, RZ, P1 ;  /* 0x000000ff33377208 */ /* 0x000fe20000800000 */
[----:B------:R-:W-:-:S03]  /*adb0*/  FMUL.FTZ R50, R50, UR5 ;  /* 0x0000000532327c20 */ /* 0x000fc60008410000 */
[----:B------:R-:W-:Y:S01]  /*adc0*/  FSETP.GTU.FTZ.AND P2, PT, R37, UR4, PT ;  /* 0x0000000425007c0b */ /* 0x000fe2000bf5c000 */
[----:B------:R-:W-:-:S03]  /*add0*/  IMAD.MOV.U32 R37, RZ, RZ, R198 ;  /* 0x000000ffff257224 */ /* 0x000fc600078e00c6 */
        /* <DEDUP_REMOVED lines=13> */
.L_x_6077:
        /* <DEDUP_REMOVED lines=12> */
.L_x_6078:
        /* <DEDUP_REMOVED lines=42> */
.L_x_6076:
[----:B------:R-:W-:Y:S01]  /*b210*/  ISETP.NE.AND P3, PT, R41, 0x1, PT ;  /* 0x000000012900780c */ /* 0x000fe20003f65270 */
[C---:B------:R-:W-:Y:S01]  /*b220*/  IMAD.U32 R36, R38.reuse, 0x10000, RZ ;  /* 0x0001000026247824 */ /* 0x040fe200078e00ff */
[----:B------:R-:W-:Y:S01]  /*b230*/  I2FP.F32.U32 R37, R37 ;  /* 0x0000002500257245 */ /* 0x000fe20000201000 */
[----:B------:R-:W-:Y:S01]  /*b240*/  HFMA2 R40, -RZ, RZ, 0, 1.1920928955078125e-07 ;  /* 0x00000002ff287431 */ /* 0x000fe200000001ff */
[----:B------:R-:W-:Y:S01]  /*b250*/  PRMT R38, R38, 0x7632, R38 ;  /* 0x0000763226267816 */ /* 0x000fe20000000026 */
        /* <DEDUP_REMOVED lines=13> */
.L_x_6080:
        /* <DEDUP_REMOVED lines=12> */
.L_x_6081:
        /* <DEDUP_REMOVED lines=42> */
.L_x_6079:
[----:B------:R-:W-:Y:S01]  /*b690*/  I2FP.F32.U32 R37, R37 ;  /* 0x0000002500257245 */ /* 0x000fe20000201000 */
[----:B------:R-:W-:-:S04]  /*b6a0*/  IMAD.U32 R36, R74, 0x10000, RZ ;  /* 0x000100004a247824 */ /* 0x000fc800078e00ff */
[----:B------:R-:W-:Y:S01]  /*b6b0*/  FFMA.FTZ R37, R37, R200, 1.1641532182693481445e-10 ;  /* 0x2f00000025257423 */ /* 0x000fe200000100c8 */
[----:B------:R-:W-:-:S04]  /*b6c0*/  FMUL.FTZ R36, R36, UR5 ;  /* 0x0000000524247c20 */ /* 0x000fc80008410000 */
[----:B------:R-:W-:Y:S02]  /*b6d0*/  FSETP.GTU.FTZ.AND P3, PT, R37, UR4, PT ;  /* 0x0000000425007c0b */ /* 0x000fe4000bf7c000 */
[----:B------:R-:W-:Y:S02]  /*b6e0*/  FSEL R37, R50, RZ, P2 ;  /* 0x000000ff32257208 */ /* 0x000fe40001000000 */
[----:B------:R-:W-:Y:S01]  /*b6f0*/  FSEL R48, R36, RZ, !P3 ;  /* 0x000000ff24307208 */ /* 0x000fe20005800000 */
[----:B------:R-:W-:Y:S01]  /*b700*/  IMAD.MOV.U32 R36, RZ, RZ, 0x2 ;  /* 0x00000002ff247424 */ /* 0x000fe200078e00ff */
[----:B------:R-:W-:Y:S02]  /*b710*/  SEL R189, RZ, 0x1, P3 ;  /* 0x00000001ffbd7807 */ /* 0x000fe40001800000 */
[----:B------:R-:W-:Y:S01]  /*b720*/  ISETP.NE.AND P3, PT, R40, 0x1, PT ;  /* 0x000000012800780c */ /* 0x000fe20003f65270 */
[----:B------:R-:W-:Y:S01]  /*b730*/  FADD.FTZ R48, R48, R37 ;  /* 0x0000002530307221 */ /* 0x000fe20000010000 */
[----:B------:R-:W-:-:S03]  /*b740*/  MOV R37, R198 ;  /* 0x000000c600257202 */ /* 0x000fc60000000f00 */
        /* <DEDUP_REMOVED lines=10> */
.L_x_6083:
        /* <DEDUP_REMOVED lines=12> */
.L_x_6084:
        /* <DEDUP_REMOVED lines=42> */
.L_x_6082:
[----:B------:R-:W-:Y:S01]  /*bb50*/  ISETP.NE.AND P4, PT, R36, 0x1, PT ;  /* 0x000000012400780c */ /* 0x000fe20003f85270 */
[----:B------:R-:W-:Y:S01]  /*bb60*/  IMAD.MOV.U32 R40, RZ, RZ, 0x2 ;  /* 0x00000002ff287424 */ /* 0x000fe200078e00ff */
[----:B------:R-:W-:Y:S02]  /*bb70*/  I2FP.F32.U32 R37, R37 ;  /* 0x0000002500257245 */ /* 0x000fe40000201000 */
[----:B------:R-:W-:-:S03]  /*bb80*/  SHF.L.U32 R38, R38, 0x10, RZ ;  /* 0x0000001026267819 */ /* 0x000fc600000006ff */
        /* <DEDUP_REMOVED lines=13> */
.L_x_6086:
        /* <DEDUP_REMOVED lines=12> */
.L_x_6087:
        /* <DEDUP_REMOVED lines=42> */
.L_x_6085:
[----:B------:R-:W-:Y:S01]  /*bfc0*/  I2FP.F32.U32 R37, R37 ;  /* 0x0000002500257245 */ /* 0x000fe20000201000 */
[----:B------:R-:W-:Y:S01]  /*bfd0*/  IMAD.U32 R45, R45, 0x10000, RZ ;  /* 0x000100002d2d7824 */ /* 0x000fe200078e00ff */
[----:B------:R-:W-:Y:S01]  /*bfe0*/  FSEL R38, R38, RZ, P3 ;  /* 0x000000ff26267208 */ /* 0x000fe20001800000 */
[----:B------:R-:W-:Y:S02]  /*bff0*/  HFMA2 R36, -RZ, RZ, 0, 1.1920928955078125e-07 ;  /* 0x00000002ff247431 */ /* 0x000fe400000001ff */
        /* <DEDUP_REMOVED lines=18> */
.L_x_6089:
        /* <DEDUP_REMOVED lines=12> */
.L_x_6090:
        /* <DEDUP_REMOVED lines=42> */
.L_x_6088:
[----:B------:R-:W-:Y:S01]  /*c480*/  ISETP.NE.AND P5, PT, R36, 0x1, PT ;  /* 0x000000012400780c */ /* 0x000fe20003fa5270 */
[C---:B------:R-:W-:Y:S01]  /*c490*/  IMAD.U32 R50, R39.reuse, 0x10000, RZ ;  /* 0x0001000027327824 */ /* 0x040fe200078e00ff */
[----:B------:R-:W-:Y:S02]  /*c4a0*/  I2FP.F32.U32 R37, R37 ;  /* 0x0000002500257245 */ /* 0x000fe40000201000 */
[----:B------:R-:W-:Y:S01]  /*c4b0*/  PRMT R45, R39, 0x7632, R45 ;  /* 0x00007632272d7816 */ /* 0x000fe2000000002d */
[----:B------:R-:W-:Y:S01]  /*c4c0*/  FMUL.FTZ R50, R50, UR5 ;  /* 0x0000000532327c20 */ /* 0x000fe20008410000 */
[----:B------:R-:W-:Y:S02]  /*c4d0*/  IMAD.MOV.U32 R39, RZ, RZ, 0x2 ;  /* 0x00000002ff277424 */ /* 0x000fe400078e00ff */
[----:B------:R-:W-:Y:S01]  /*c4e0*/  FFMA.FTZ R37, R37, R200, 1.1641532182693481445e-10 ;  /* 0x2f00000025257423 */ /* 0x000fe200000100c8 */
[----:B------:R-:W-:-:S04]  /*c4f0*/  MOV R38, R198 ;  /* 0x000000c600267202 */ /* 0x000fc80000000f00 */
[----:B------:R-:W-:Y:S01]  /*c500*/  FSETP.LE.FTZ.AND P4, PT, R37, UR4, PT ;  /* 0x0000000425007c0b */ /* 0x000fe2000bf93000 */
        /* <DEDUP_REMOVED lines=9> */
.L_x_6092:
        /* <DEDUP_REMOVED lines=12> */
.L_x_6093:
        /* <DEDUP_REMOVED lines=42> */
.L_x_6091:
[----:B------:R-:W-:Y:S02]  /*c900*/  I2FP.F32.U32 R37, R38 ;  /* 0x0000002600257245 */ /* 0x000fe40000201000 */
[----:B------:R-:W-:-:S03]  /*c910*/  SHF.L.U32 R36, R75, 0x10, RZ ;  /* 0x000000104b247819 */ /* 0x000fc600000006ff */
[----:B------:R-:W-:Y:S02]  /*c920*/  FFMA.FTZ R37, R37, R200, 1.1641532182693481445e-10 ;  /* 0x2f00000025257423 */ /* 0x000fe400000100c8 */
[----:B------:R-:W-:-:S03]  /*c930*/  FMUL.FTZ R36, R36, UR5 ;  /* 0x0000000524247c20 */ /* 0x000fc60008410000 */
[----:B------:R-:W-:Y:S02]  /*c940*/  FSETP.GTU.FTZ.AND P5, PT, R37, UR4, PT ;  /* 0x0000000425007c0b */ /* 0x000fe4000bfbc000 */
[----:B------:R-:W-:Y:S02]  /*c950*/  FSEL R37, R50, RZ, P4 ;  /* 0x000000ff32257208 */ /* 0x000fe40002000000 */
[----:B------:R-:W-:Y:S02]  /*c960*/  FSEL R36, R36, RZ, !P5 ;  /* 0x000000ff24247208 */ /* 0x000fe40006800000 */
[----:B------:R-:W-:Y:S02]  /*c970*/  SEL R191, RZ, 0x1, P5 ;  /* 0x00000001ffbf7807 */ /* 0x000fe40002800000 */
[----:B------:R-:W-:Y:S01]  /*c980*/  ISETP.NE.AND P5, PT, R39, 0x1, PT ;  /* 0x000000012700780c */ /* 0x000fe20003fa5270 */
[----:B------:R-:W-:Y:S01]  /*c990*/  FADD.FTZ R50, R36, R37 ;  /* 0x0000002524327221 */ /* 0x000fe20000010000 */
[----:B------:R-:W-:-:S02]  /*c9a0*/  IMAD.MOV.U32 R36, RZ, RZ, 0x2 ;  /* 0x00000002ff247424 */ /* 0x000fc400078e00ff */
[----:B------:R-:W-:Y:S02]  /*c9b0*/  IMAD.MOV.U32 R37, RZ, RZ, R198 ;  /* 0x000000ffff257224 */ /* 0x000fe400078e00c6 */
[----:B------:R-:W-:-:S07]  /*c9c0*/  @P0 FADD.FTZ R50, R66, R50 ;  /* 0x0000003242320221 */ /* 0x000fce0000010000 */
        /* <DEDUP_REMOVED lines=9> */
.L_x_6095:
        /* <DEDUP_REMOVED lines=12> */
.L_x_6096:
        /* <DEDUP_REMOVED lines=42> */
.L_x_6094:
[----:B------:R-:W-:Y:S01]  /*cdc0*/  ISETP.NE.AND P6, PT, R36, 0x1, PT ;  /* 0x000000012400780c */ /* 0x000fe20003fc5270 */
[----:B------:R-:W-:Y:S01]  /*cdd0*/  IMAD.U32 R45, R45, 0x10000, RZ ;  /* 0x000100002d2d7824 */ /* 0x000fe200078e00ff */
[----:B------:R-:W-:Y:S01]  /*cde0*/  I2FP.F32.U32 R37, R37 ;  /* 0x0000002500257245 */ /* 0x000fe20000201000 */
[----:B------:R-:W-:Y:S02]  /*cdf0*/  HFMA2 R201, -RZ, RZ, 0, 1.1920928955078125e-07 ;  /* 0x00000002ffc97431 */ /* 0x000fe400000001ff */
[----:B------:R-:W-:Y:S02]  /*ce00*/  IMAD.MOV.U32 R38, RZ, RZ, R198 ;  /* 0x000000ffff267224 */ /* 0x000fe400078e00c6 */
[----:B------:R-:W-:Y:S01]  /*ce10*/  FMUL.FTZ R45, R45, UR5 ;  /* 0x000000052d2d7c20 */ /* 0x000fe20008410000 */
        /* <DEDUP_REMOVED lines=11> */
.L_x_6098:
        /* <DEDUP_REMOVED lines=14> */
.L_x_6099:
        /* <DEDUP_REMOVED lines=41> */
[----:B------:R-:W-:-:S07]  /*d240*/  IMAD.MOV.U32 R194, RZ, RZ, R36 ;  /* 0x000000ffffc27224 */ /* 0x000fce00078e0024 */
.L_x_6097:
        /* <DEDUP_REMOVED lines=9> */
[----:B------:R-:W-:Y:S01]  /*d2e0*/  @P0 FADD.FTZ R51, R67, R51 ;  /* 0x0000003343330221 */ /* 0x000fe20000010000 */
[----:B------:R-:W-:Y:S06]  /*d2f0*/  BRA `(.L_x_6100) ;  /* 0x0000002400607947 */ /* 0x000fec0003800000 */
.L_x_6051:
        /* <DEDUP_REMOVED lines=15> */
.L_x_6102:
        /* <DEDUP_REMOVED lines=12> */
.L_x_6103:
        /* <DEDUP_REMOVED lines=42> */
.L_x_6101:
[----:B------:R-:W-:Y:S02]  /*d750*/  ISETP.NE.AND P1, PT, R42, 0x1, PT ;  /* 0x000000012a00780c */ /* 0x000fe40003f25270 */
        /* <DEDUP_REMOVED lines=17> */
.L_x_6105:
        /* <DEDUP_REMOVED lines=12> */
.L_x_6106:
        /* <DEDUP_REMOVED lines=42> */
.L_x_6104:
[----:B------:R-:W-:Y:S01]  /*dbd0*/  ISETP.NE.AND P1, PT, R40, 0x1, PT ;  /* 0x000000012800780c */ /* 0x000fe20003f25270 */
[----:B------:R-:W-:Y:S01]  /*dbe0*/  HFMA2 R42, -RZ, RZ, 0, 1.1920928955078125e-07 ;  /* 0x00000002ff2a7431 */ /* 0x000fe200000001ff */
[----:B------:R-:W-:Y:S01]  /*dbf0*/  I2FP.F32.U32 R41, R41 ;  /* 0x0000002900297245 */ /* 0x000fe20000201000 */
[----:B------:R-:W-:Y:S02]  /*dc00*/  IMAD.U32 R50, R36, 0x10000, RZ ;  /* 0x0001000024327824 */ /* 0x000fe400078e00ff */
        /* <DEDUP_REMOVED lines=13> */
.L_x_6108:
        /* <DEDUP_REMOVED lines=12> */
.L_x_6109:
        /* <DEDUP_REMOVED lines=42> */
.L_x_6107:
        /* <DEDUP_REMOVED lines=18> */
.L_x_6111:
        /* <DEDUP_REMOVED lines=12> */
.L_x_6112:
        /* <DEDUP_REMOVED lines=42> */
.L_x_6110:
[----:B------:R-:W-:Y:S01]  /*e4c0*/  ISETP.NE.AND P2, PT, R36, 0x1, PT ;  /* 0x000000012400780c */ /* 0x000fe20003f45270 */
[----:B------:R-:W-:Y:S01]  /*e4d0*/  IMAD.MOV.U32 R40, RZ, RZ, 0x2 ;  /* 0x00000002ff287424 */ /* 0x000fe200078e00ff */
[----:B------:R-:W-:Y:S02]  /*e4e0*/  I2FP.F32.U32 R37, R37 ;  /* 0x0000002500257245 */ /* 0x000fe40000201000 */
[----:B------:R-:W-:-:S03]  /*e4f0*/  SHF.L.U32 R52, R52, 0x10, RZ ;  /* 0x0000001034347819 */ /* 0x000fc600000006ff */
        /* <DEDUP_REMOVED lines=12> */
.L_x_6114:
        /* <DEDUP_REMOVED lines=12> */
.L_x_6115:
        /* <DEDUP_REMOVED lines=42> */
.L_x_6113:
[----:B------:R-:W-:Y:S01]  /*e920*/  ISETP.NE.AND P3, PT, R40, 0x1, PT ;  /* 0x000000012800780c */ /* 0x000fe20003f65270 */
[----:B------:R-:W-:Y:S01]  /*e930*/  HFMA2 R36, -RZ, RZ, 0, 1.1920928955078125e-07 ;  /* 0x00000002ff247431 */ /* 0x000fe200000001ff */
[----:B------:R-:W-:Y:S01]  /*e940*/  I2FP.F32.U32 R37, R37 ;  /* 0x0000002500257245 */ /* 0x000fe20000201000 */
[C---:B------:R-:W-:Y:S01]  /*e950*/  IMAD.U32 R51, R38.reuse, 0x10000, RZ ;  /* 0x0001000026337824 */ /* 0x040fe200078e00ff */
[----:B------:R-:W-:-:S03]  /*e960*/  PRMT R53, R38, 0x7632, R53 ;  /* 0x0000763226357816 */ /* 0x000fc60000000035 */
        /* <DEDUP_REMOVED lines=12> */
.L_x_6117:
        /* <DEDUP_REMOVED lines=12> */
.L_x_6118:
        /* <DEDUP_REMOVED lines=42> */
.L_x_6116:
[----:B------:R-:W-:Y:S01]  /*ed90*/  ISETP.NE.AND P4, PT, R36, 0x1, PT ;  /* 0x000000012400780c */ /* 0x000fe20003f85270 */
[----:B------:R-:W-:Y:S01]  /*eda0*/  IMAD.U32 R53, R53, 0x10000, RZ ;  /* 0x0001000035357824 */ /* 0x000fe200078e00ff */
[----:B------:R-:W-:Y:S01]  /*edb0*/  I2FP.F32.U32 R37, R37 ;  /* 0x0000002500257245 */ /* 0x000fe20000201000 */
[----:B------:R-:W-:-:S04]  /*edc0*/  IMAD.MOV.U32 R40, RZ, RZ, 0x2 ;  /* 0x00000002ff287424 */ /* 0x000fc800078e00ff */
        /* <DEDUP_REMOVED lines=12> */
.L_x_6120:
        /* <DEDUP_REMOVED lines=12> */
.L_x_6121:
        /* <DEDUP_REMOVED lines=42> */
.L_x_6119:
[----:B------:R-:W-:Y:S01]  /*f1f0*/  ISETP.NE.AND P5, PT, R40, 0x1, PT ;  /* 0x000000012800780c */ /* 0x000fe20003fa5270 */
[----:B------:R-:W-:Y:S01]  /*f200*/  IMAD.MOV.U32 R201, RZ, RZ, 0x2 ;  /* 0x00000002ffc97424 */ /* 0x000fe200078e00ff */
[----:B------:R-:W-:Y:S01]  /*f210*/  I2FP.F32.U32 R37, R37 ;  /* 0x0000002500257245 */ /* 0x000fe20000201000 */
[----:B------:R-:W-:Y:S01]  /*f220*/  IMAD.MOV.U32 R38, RZ, RZ, R198 ;  /* 0x000000ffff267224 */ /* 0x000fe200078e00c6 */
[C---:B------:R-:W-:Y:S02]  /*f230*/  SHF.L.U32 R45, R39.reuse, 0x10, RZ ;  /* 0x00000010272d7819 */ /* 0x040fe400000006ff */
[----:B------:R-:W-:Y:S01]  /*f240*/  PRMT R44, R39, 0x7632, R44 ;  /* 0x00007632272c7816 */ /* 0x000fe2000000002c */
[----:B------:R-:W-:-:S05]  /*f250*/  FFMA.FTZ R37, R37, R200, 1.1641532182693481445e-10 ;  /* 0x2f00000025257423 */ /* 0x000fca00000100c8 */
        /* <DEDUP_REMOVED lines=10> */
.L_x_6123:
        /* <DEDUP_REMOVED lines=12> */
.L_x_6124:
        /* <DEDUP_REMOVED lines=42> */
.L_x_6122:
[----:B------:R-:W-:Y:S01]  /*f660*/  P2R R40, PR, RZ, 0x1 ;  /* 0x00000001ff287803 */ /* 0x000fe20000000000 */
[----:B------:R-:W-:Y:S01]  /*f670*/  FMUL.FTZ R48, R48, UR5 ;  /* 0x0000000530307c20 */ /* 0x000fe20008410000 */
[----:B------:R-:W-:Y:S01]  /*f680*/  I2FP.F32.U32 R39, R38 ;  /* 0x0000002600277245 */ /* 0x000fe20000201000 */
[----:B------:R-:W-:Y:S01]  /*f690*/  FMUL.FTZ R55, R52, UR5 ;  /* 0x0000000534377c20 */ /* 0x000fe20008410000 */
[----:B------:R-:W-:Y:S01]  /*f6a0*/  ISETP.NE.AND P0, PT, R46, RZ, PT ;  /* 0x000000ff2e00720c */ /* 0x000fe20003f05270 */
[----:B------:R-:W-:Y:S01]  /*f6b0*/  FMUL.FTZ R54, R49, UR5 ;  /* 0x0000000531367c20 */ /* 0x000fe20008410000 */
[----:B------:R-:W-:Y:S01]  /*f6c0*/  ISETP.NE.AND P5, PT, R142, RZ, PT ;  /* 0x000000ff8e00720c */ /* 0x000fe20003fa5270 */
[----:B------:R-:W-:Y:S02]  /*f6d0*/  IMAD.U32 R44, R44, 0x10000, RZ ;  /* 0x000100002c2c7824 */ /* 0x000fe400078e00ff */
        /* <DEDUP_REMOVED lines=8> */
[----:B------:R-:W-:-:S02]  /*f760*/  FSEL R54, R54, RZ, P5 ;  /* 0x000000ff36367208 */ /* 0x000fc40002800000 */
[----:B------:R-:W-:Y:S02]  /*f770*/  ISETP.NE.AND P6, PT, R47, RZ, PT ;  /* 0x000000ff2f00720c */ /* 0x000fe40003fc5270 */
[----:B------:R-:W-:Y:S02]  /*f780*/  FSETP.GTU.FTZ.AND P5, PT, R39, UR4, PT ;  /* 0x0000000427007c0b */ /* 0x000fe4000bfbc000 */
[----:B------:R-:W-:Y:S02]  /*f790*/  FSEL R49, R53, RZ, P3 ;  /* 0x000000ff35317208 */ /* 0x000fe40001800000 */
        /* <DEDUP_REMOVED lines=11> */
[----:B------:R-:W-:Y:S01]  /*f850*/  @P0 FADD.FTZ R55, R71, R55 ;  /* 0x0000003747370221 */ /* 0x000fe20000010000 */
[----:B------:R-:W-:Y:S01]  /*f860*/  @P0 FADD.FTZ R50, R66, R50 ;  /* 0x0000003242320221 */ /* 0x000fe20000010000 */
[----:B------:R-:W-:-:S10]  /*f870*/  @P0 FADD.FTZ R51, R67, R51 ;  /* 0x0000003343330221 */ /* 0x000fd40000010000 */
.L_x_6100:
        /* <DEDUP_REMOVED lines=8> */
[----:B------:R-:W-:Y:S02]  /*f900*/  SEL R42, RZ, 0x100, !P3 ;  /* 0x00000100ff2a7807 */ /* 0x000fe40005800000 */
[----:B------:R-:W-:Y:S01]  /*f910*/  ISETP.NE.AND P6, PT, R46, RZ, PT ;  /* 0x000000ff2e00720c */ /* 0x000fe20003fc5270 */
[----:B------:R2:W-:Y:S01]  /*f920*/  STG.E.128 desc[UR8][R40.64+0x10], R48 ;  /* 0x0000103028007986 */ /* 0x0005e2000c101d08 */
[----:B------:R-:W-:Y:S01]  /*f930*/  SEL R38, RZ, 0x1000000, !P1 ;  /* 0x01000000ff267807 */ /* 0x000fe20004800000 */
[----:B------:R-:W-:Y:S01]  /*f940*/  IMAD.MOV.U32 R46, RZ, RZ, 0x10 ;  /* 0x00000010ff2e7424 */ /* 0x000fe200078e00ff */
[----:B------:R-:W-:-:S02]  /*f950*/  SEL R37, RZ, 0x10000, !P4 ;  /* 0x00010000ff257807 */ /* 0x000fc40006000000 */
[----:B------:R-:W-:Y:S02]  /*f960*/  SEL R36, RZ, 0x100, !P5 ;  /* 0x00000100ff247807 */ /* 0x000fe40006800000 */
[----:B------:R-:W-:Y:S02]  /*f970*/  LOP3.LUT R42, R42, R43, R39, 0xfe, !PT ;  /* 0x0000002b2a2a7212 */ /* 0x000fe400078efe27 */
[----:B------:R-:W-:Y:S02]  /*f980*/  LOP3.LUT R36, R36, R38, R37, 0xfe, !PT ;  /* 0x0000002624247212 */ /* 0x000fe400078efe25 */
[----:B------:R-:W-:Y:S02]  /*f990*/  SEL R39, RZ, 0x1, !P6 ;  /* 0x00000001ff277807 */ /* 0x000fe40007000000 */
[----:B------:R-:W-:Y:S02]  /*f9a0*/  SEL R37, RZ, 0x1, !P2 ;  /* 0x00000001ff257807 */ /* 0x000fe40005000000 */
[----:B------:R-:W-:Y:S01]  /*f9b0*/  LOP3.LUT R36, R36, R39, RZ, 0xfc, !PT ;  /* 0x0000002724247212 */ /* 0x000fe200078efcff */
[----:B------:R-:W-:Y:S01]  /*f9c0*/  IMAD.WIDE.U32 R38, R197, 0x8, R174 ;  /* 0x00000008c5267825 */ /* 0x000fe200078e00ae */
[----:B------:R-:W-:-:S02]  /*f9d0*/  LOP3.LUT R37, R42, R37, RZ, 0xfc, !PT ;  /* 0x000000252a257212 */ /* 0x000fc400078efcff */
[----:B------:R-:W-:Y:S02]  /*f9e0*/  PLOP3.LUT P3, PT, PT, PT, UP0, 0x80, 0x8 ;  /* 0x000000000008781c */ /* 0x000fe40003f6f008 */
[----:B------:R-:W-:Y:S01]  /*f9f0*/  IADD3 R199, PT, PT, R195, 0x200, RZ ;  /* 0x00000200c3c77810 */ /* 0x000fe20007ffe0ff */
[----:B------:R2:W-:Y:S01]  /*fa00*/  STG.E.64 desc[UR8][R38.64], R36 ;  /* 0x0000002426007986 */ /* 0x0005e2000c101b08 */
[----:B------:R-:W-:-:S03]  /*fa10*/  PLOP3.LUT P1, PT, PT, PT, UP0, 0x80, 0x8 ;  /* 0x000000000008781c */ /* 0x000fc60003f2f008 */
[----:B------:R-:W-:-:S04]  /*fa20*/  IMAD.WIDE.U32 R142, R199, 0x10, R140 ;  /* 0x00000010c78e7825 */ /* 0x000fc800078e008c */
[----:B0-----:R-:W-:-:S04]  /*fa30*/  @P0 IMAD.WIDE.U32 R44, R199, 0x20, R44 ;  /* 0x00000020c72c0825 */ /* 0x001fc800078e002c */
[----:B-1----:R-:W-:Y:S01]  /*fa40*/  @P3 IMAD.WIDE.U32 R46, R199, R46, UR20 ;  /* 0x00000014c72e3e25 */ /* 0x002fe2000f8e002e */
[----:B--2---:R-:W-:Y:S06]  /*fa50*/  BRA.U !UP0, `(.L_x_6125) ;  /* 0x0000000108507547 */ /* 0x004fec000b800000 */
[----:B------:R-:W-:Y:S01]  /*fa60*/  IMAD.U32 R39, R191, 0x10000, RZ ;  /* 0x00010000bf277824 */ /* 0x000fe200078e00ff */
        /* <DEDUP_REMOVED lines=19> */
.L_x_6125:
[----:B------:R1:W5:Y:S04]  /*fba0*/  @P1 LDG.E.128 R72, desc[UR8][R46.64] ;  /* 0x000000082e481981 */ /* 0x000368000c1e1d00 */
[----:B------:R1:W5:Y:S04]  /*fbb0*/  @P0 LDG.E.128 R68, desc[UR8][R44.64] ;  /* 0x000000082c440981 */ /* 0x000368000c1e1d00 */
[----:B------:R1:W5:Y:S04]  /*fbc0*/  @P0 LDG.E.128 R64, desc[UR8][R44.64+0x10] ;  /* 0x000010082c400981 */ /* 0x000368000c1e1d00 */
[----:B0-----:R1:W5:Y:S01]  /*fbd0*/  LDG.E.128 R36, desc[UR8][R142.64] ;  /* 0x000000088e247981 */ /* 0x001362000c1e1d00 */
[----:B------:R-:W-:Y:S05]  /*fbe0*/  BRA.U !UP0, `(.L_x_6126) ;  /* 0x0000004908e47547 */ /* 0x000fea000b800000 */
[----:B------:R-:W-:Y:S01]  /*fbf0*/  ISETP.NE.AND P1, PT, R201, 0x1, PT ;  /* 0x00000001c900780c */ /* 0x000fe20003f25270 */
[----:B-1----:R-:W-:Y:S01]  /*fc00*/  HFMA2 R46, -RZ, RZ, 0, 1.1920928955078125e-07 ;  /* 0x00000002ff2e7431 */ /* 0x002fe200000001ff */
        /* <DEDUP_REMOVED lines=17> */
.L_x_6128:
        /* <DEDUP_REMOVED lines=12> */
.L_x_6129:
        /* <DEDUP_REMOVED lines=40> */
[----:B------:R-:W-:Y:S01]  /*10060*/  LOP3.LUT R183, R44, UR40, R183, 0x96, !PT ;  /* 0x000000282cb77c12 */ /* 0x000fe2000f8e96b7 */
[----:B------:R-:W-:-:S07]  /*10070*/  IMAD.MOV.U32 R44, RZ, RZ, R194 ;  /* 0x000000ffff2c7224 */ /* 0x000fce00078e00c2 */
.L_x_6127:
[----:B------:R-:W-:Y:S01]  /*10080*/  ISETP.NE.AND P1, PT, R46, 0x1, PT ;  /* 0x000000012e00780c */ /* 0x000fe20003f25270 */
[C---:B------:R-:W-:Y:S01]  /*10090*/  IMAD.U32 R142, R36.reuse, 0x10000, RZ ;  /* 0x00010000248e7824 */ /* 0x040fe200078e00ff */
[----:B------:R-:W-:Y:S01]  /*100a0*/  I2FP.F32.U32 R45, R44 ;  /* 0x0000002c002d7245 */ /* 0x000fe20000201000 */
[----:B------:R-:W-:Y:S01]  /*100b0*/  IMAD.MOV.U32 R47, RZ, RZ, 0x2 ;  /* 0x00000002ff2f7424 */ /* 0x000fe200078e00ff */
[----:B------:R-:W-:Y:S01]  /*100c0*/  PRMT R36, R36, 0x7632, R36 ;  /* 0x0000763224247816 */ /* 0x000fe20000000024 */
[----:B------:R-:W-:Y:S02]  /*100d0*/  FMUL.FTZ R142, R142, UR5 ;  /* 0x000000058e8e7c20 */ /* 0x000fe40008410000 */
[----:B------:R-:W-:-:S05]  /*100e0*/  FFMA.FTZ R45, R45, R200, 1.1641532182693481445e-10 ;  /* 0x2f0000002d2d7423 */ /* 0x000fca00000100c8 */
        /* <DEDUP_REMOVED lines=12> */
.L_x_6131:
        /* <DEDUP_REMOVED lines=12> */
.L_x_6132:
        /* <DEDUP_REMOVED lines=43> */
.L_x_6130:
[----:B------:R-:W-:Y:S01]  /*10520*/  I2FP.F32.U32 R45, R45 ;  /* 0x0000002d002d7245 */ /* 0x000fe20000201000 */
[----:B------:R-:W-:Y:S01]  /*10530*/  IMAD.U32 R44, R72, 0x10000, RZ ;  /* 0x00010000482c7824 */ /* 0x000fe200078e00ff */
[----:B------:R-:W-:Y:S01]  /*10540*/  ISETP.NE.AND P2, PT, R47, 0x1, PT ;  /* 0x000000012f00780c */ /* 0x000fe20003f45270 */
[----:B------:R-:W-:Y:S02]  /*10550*/  IMAD.MOV.U32 R46, RZ, RZ, 0x2 ;  /* 0x00000002ff2e7424 */ /* 0x000fe400078e00ff */
[----:B------:R-:W-:Y:S01]  /*10560*/  FFMA.FTZ R45, R45, R200, 1.1641532182693481445e-10 ;  /* 0x2f0000002d2d7423 */ /* 0x000fe200000100c8 */
[----:B------:R-:W-:-:S04]  /*10570*/  FMUL.FTZ R44, R44, UR5 ;  /* 0x000000052c2c7c20 */ /* 0x000fc80008410000 */
[----:B------:R-:W-:Y:S02]  /*10580*/  FSETP.GTU.FTZ.AND P1, PT, R45, UR4, PT ;  /* 0x000000042d007c0b */ /* 0x000fe4000bf3c000 */
[----:B------:R-:W-:Y:S02]  /*10590*/  FSEL R45, R142, RZ, P3 ;  /* 0x000000ff8e2d7208 */ /* 0x000fe40001800000 */
        /* <DEDUP_REMOVED lines=14> */
.L_x_6134:
        /* <DEDUP_REMOVED lines=12> */
.L_x_6135:
        /* <DEDUP_REMOVED lines=43> */
.L_x_6133:
[----:B------:R-:W-:Y:S01]  /*109f0*/  ISETP.NE.AND P1, PT, R46, 0x1, PT ;  /* 0x000000012e00780c */ /* 0x000fe20003f25270 */
[----:B------:R-:W-:Y:S01]  /*10a00*/  IMAD.U32 R36, R36, 0x10000, RZ ;  /* 0x0001000024247824 */ /* 0x000fe200078e00ff */
[----:B------:R-:W-:Y:S01]  /*10a10*/  I2FP.F32.U32 R45, R45 ;  /* 0x0000002d002d7245 */ /* 0x000fe20000201000 */
[----:B------:R-:W-:Y:S02]  /*10a20*/  IMAD.MOV.U32 R47, RZ, RZ, 0x2 ;  /* 0x00000002ff2f7424 */ /* 0x000fe400078e00ff */
        /* <DEDUP_REMOVED lines=14> */
.L_x_6137:
        /* <DEDUP_REMOVED lines=12> */
.L_x_6138:
        /* <DEDUP_REMOVED lines=43> */
.L_x_6136:
        /* <DEDUP_REMOVED lines=9> */
[----:B------:R-:W-:Y:S02]  /*10f10*/  SEL R186, RZ, 0x1, P1 ;  /* 0x00000001ffba7807 */ /* 0x000fe40000800000 */
[----:B------:R-:W-:Y:S01]  /*10f20*/  MOV R36, R198 ;  /* 0x000000c600247202 */ /* 0x000fe20000000f00 */
[----:B------:R-:W-:-:S04]  /*10f30*/  FADD.FTZ R45, R42, R45 ;  /* 0x0000002d2a2d7221 */ /* 0x000fc80000010000 */
        /* <DEDUP_REMOVED lines=10> */
.L_x_6140:
        /* <DEDUP_REMOVED lines=12> */
.L_x_6141:
        /* <DEDUP_REMOVED lines=43> */
.L_x_6139:
        /* <DEDUP_REMOVED lines=19> */
.L_x_6143:
        /* <DEDUP_REMOVED lines=12> */
.L_x_6144:
        /* <DEDUP_REMOVED lines=43> */
.L_x_6142:
        /* <DEDUP_REMOVED lines=8> */
[----:B------:R-:W-:Y:S01]  /*11870*/  IMAD.MOV.U32 R36, RZ, RZ, 0x2 ;  /* 0x00000002ff247424 */ /* 0x000fe200078e00ff */
        /* <DEDUP_REMOVED lines=13> */
.L_x_6146:
        /* <DEDUP_REMOVED lines=12> */
.L_x_6147:
        /* <DEDUP_REMOVED lines=43> */
.L_x_6145:
        /* <DEDUP_REMOVED lines=17> */
.L_x_6149:
        /* <DEDUP_REMOVED lines=12> */
.L_x_6150:
        /* <DEDUP_REMOVED lines=43> */
.L_x_6148:
[----:B------:R-:W-:Y:S01]  /*12140*/  I2FP.F32.U32 R37, R37 ;  /* 0x0000002500257245 */ /* 0x000fe20000201000 */
[----:B------:R-:W-:Y:S01]  /*12150*/  IMAD.U32 R40, R40, 0x10000, RZ ;  /* 0x0001000028287824 */ /* 0x000fe200078e00ff */
[----:B------:R-:W-:Y:S01]  /*12160*/  ISETP.NE.AND P3, PT, R189, 0x1, PT ;  /* 0x00000001bd00780c */ /* 0x000fe20003f65270 */
[----:B------:R-:W-:Y:S01]  /*12170*/  IMAD.MOV.U32 R36, RZ, RZ, 0x2 ;  /* 0x00000002ff247424 */ /* 0x000fe200078e00ff */
[----:B------:R-:W-:Y:S01]  /*12180*/  FSEL R47, R42, RZ, P1 ;  /* 0x000000ff2a2f7208 */ /* 0x000fe20000800000 */
[----:B------:R-:W-:Y:S01]  /*12190*/  FFMA.FTZ R37, R37, R200, 1.1641532182693481445e-10 ;  /* 0x2f00000025257423 */ /* 0x000fe200000100c8 */
[----:B------:R-:W-:-:S04]  /*121a0*/  FMUL.FTZ R40, R40, UR5 ;  /* 0x0000000528287c20 */ /* 0x000fc80008410000 */
[----:B------:R-:W-:Y:S02]  /*121b0*/  FSETP.GTU.FTZ.AND P2, PT, R37, UR4, PT ;  /* 0x0000000425007c0b */ /* 0x000fe4000bf5c000 */
[----:B------:R-:W-:Y:S02]  /*121c0*/  MOV R37, R198 ;  /* 0x000000c600257202 */ /* 0x000fe40000000f00 */
        /* <DEDUP_REMOVED lines=13> */
.L_x_6152:
        /* <DEDUP_REMOVED lines=12> */
.L_x_6153:
        /* <DEDUP_REMOVED lines=43> */
.L_x_6151:
        /* <DEDUP_REMOVED lines=18> */
.L_x_6155:
        /* <DEDUP_REMOVED lines=12> */
.L_x_6156:
        /* <DEDUP_REMOVED lines=43> */
.L_x_6154:
        /* <DEDUP_REMOVED lines=22> */
.L_x_6158:
        /* <DEDUP_REMOVED lines=12> */
.L_x_6159:
        /* <DEDUP_REMOVED lines=43> */
.L_x_6157:
        /* <DEDUP_REMOVED lines=17> */
.L_x_6161:
        /* <DEDUP_REMOVED lines=12> */
.L_x_6162:
        /* <DEDUP_REMOVED lines=43> */
.L_x_6160:
[----:B------:R-:W-:Y:S01]  /*133f0*/  I2FP.F32.U32 R37, R37 ;  /* 0x0000002500257245 */ /* 0x000fe20000201000 */
[----:B------:R-:W-:Y:S01]  /*13400*/  IMAD.U32 R41, R41, 0x10000, RZ ;  /* 0x0001000029297824 */ /* 0x000fe200078e00ff */
[----:B------:R-:W-:Y:S01]  /*13410*/  FSEL R38, R38, RZ, P3 ;  /* 0x000000ff26267208 */ /* 0x000fe20001800000 */
[----:B------:R-:W-:Y:S02]  /*13420*/  IMAD.MOV.U32 R36, RZ, RZ, 0x2 ;  /* 0x00000002ff247424 */ /* 0x000fe400078e00ff */
[----:B------:R-:W-:Y:S01]  /*13430*/  FFMA.FTZ R37, R37, R200, 1.1641532182693481445e-10 ;  /* 0x2f00000025257423 */ /* 0x000fe200000100c8 */
[----:B------:R-:W-:-:S04]  /*13440*/  FMUL.FTZ R41, R41, UR5 ;  /* 0x0000000529297c20 */ /* 0x000fc80008410000 */
[----:B------:R-:W-:Y:S02]  /*13450*/  FSETP.GTU.FTZ.AND P4, PT, R37, UR4, PT ;  /* 0x0000000425007c0b */ /* 0x000fe4000bf9c000 */
[----:B------:R-:W-:Y:S02]  /*13460*/  MOV R37, R198 ;  /* 0x000000c600257202 */ /* 0x000fe40000000f00 */
        /* <DEDUP_REMOVED lines=14> */
.L_x_6164:
        /* <DEDUP_REMOVED lines=12> */
.L_x_6165:
        /* <DEDUP_REMOVED lines=43> */
.L_x_6163:
        /* <DEDUP_REMOVED lines=18> */
.L_x_6167:
        /* <DEDUP_REMOVED lines=12> */
.L_x_6168:
        /* <DEDUP_REMOVED lines=43> */
.L_x_6166:
        /* <DEDUP_REMOVED lines=22> */
.L_x_6170:
        /* <DEDUP_REMOVED lines=12> */
.L_x_6171:
        /* <DEDUP_REMOVED lines=43> */
.L_x_6169:
[----:B------:R-:W-:Y:S01]  /*14220*/  ISETP.NE.AND P6, PT, R36, 0x1, PT ;  /* 0x000000012400780c */ /* 0x000fe20003fc5270 */
[----:B------:R-:W-:Y:S01]  /*14230*/  IMAD.U32 R192, R192, 0x10000, RZ ;  /* 0x00010000c0c07824 */ /* 0x000fe200078e00ff */
[----:B------:R-:W-:Y:S01]  /*14240*/  I2FP.F32.U32 R37, R37 ;  /* 0x0000002500257245 */ /* 0x000fe20000201000 */
[----:B------:R-:W-:Y:S01]  /*14250*/  IMAD.MOV.U32 R208, RZ, RZ, 0x2 ;  /* 0x00000002ffd07424 */ /* 0x000fe200078e00ff */
[----:B------:R-:W-:Y:S01]  /*14260*/  MOV R38, R198 ;  /* 0x000000c600267202 */ /* 0x000fe20000000f00 */
[----:B------:R-:W-:Y:S02]  /*14270*/  FMUL.FTZ R192, R192, UR5 ;  /* 0x00000005c0c07c20 */ /* 0x000fe40008410000 */
[----:B------:R-:W-:-:S05]  /*14280*/  FFMA.FTZ R37, R37, R200, 1.1641532182693481445e-10 ;  /* 0x2f00000025257423 */ /* 0x000fca00000100c8 */
        /* <DEDUP_REMOVED lines=10> */
.L_x_6173:
        /* <DEDUP_REMOVED lines=14> */
.L_x_6174:
        /* <DEDUP_REMOVED lines=43> */
.L_x_6172:
        /* <DEDUP_REMOVED lines=8> */
[--C-:B------:R-:W-:Y:S01]  /*14740*/  FADD.FTZ R43, R43, R192.reuse ;  /* 0x000000c02b2b7221 */ /* 0x100fe20000010000 */
[----:B------:R-:W-:-:S03]  /*14750*/  PRMT R192, R36, 0x7610, R192 ;  /* 0x0000761024c07816 */ /* 0x000fc600000000c0 */
[----:B------:R-:W-:Y:S01]  /*14760*/  @P0 FADD.FTZ R43, R67, R43 ;  /* 0x0000002b432b0221 */ /* 0x000fe20000010000 */
[----:B------:R-:W-:Y:S06]  /*14770*/  BRA `(.L_x_6175) ;  /* 0x00000024007c7947 */ /* 0x000fec0003800000 */
.L_x_6126:
        /* <DEDUP_REMOVED lines=15> */
.L_x_6177:
        /* <DEDUP_REMOVED lines=12> */
.L_x_6178:
        /* <DEDUP_REMOVED lines=41> */
[----:B------:R-:W-:-:S07]  /*14bc0*/  IMAD.MOV.U32 R40, RZ, RZ, R194 ;  /* 0x000000ffff287224 */ /* 0x000fce00078e00c2 */
.L_x_6176:
[----:B------:R-:W-:Y:S02]  /*14bd0*/  ISETP.NE.AND P1, PT, R42, 0x1, PT ;  /* 0x000000012a00780c */ /* 0x000fe40003f25270 */
[----:B------:R-:W-:Y:S01]  /*14be0*/  I2FP.F32.U32 R41, R40 ;  /* 0x0000002800297245 */ /* 0x000fe20000201000 */
[----:B------:R-:W-:Y:S01]  /*14bf0*/  IMAD.MOV.U32 R40, RZ, RZ, 0x2 ;  /* 0x00000002ff287424 */ /* 0x000fe200078e00ff */
[C---:B-1---5:R-:W-:Y:S02]  /*14c00*/  SHF.L.U32 R46, R36.reuse, 0x10, RZ ;  /* 0x00000010242e7819 */ /* 0x062fe400000006ff */
[----:B------:R-:W-:Y:S01]  /*14c10*/  PRMT R201, R36, 0x7632, R201 ;  /* 0x0000763224c97816 */ /* 0x000fe200000000c9 */
[----:B------:R-:W-:Y:S01]  /*14c20*/  FFMA.FTZ R41, R41, R200, 1.1641532182693481445e-10 ;  /* 0x2f00000029297423 */ /* 0x000fe200000100c8 */
[----:B------:R-:W-:-:S04]  /*14c30*/  IMAD.MOV.U32 R36, RZ, RZ, R198 ;  /* 0x000000ffff247224 */ /* 0x000fc800078e00c6 */
[----:B------:R-:W-:-:S04]  /*14c40*/  FSETP.LE.FTZ.AND P2, PT, R41, UR4, PT ;  /* 0x0000000429007c0b */ /* 0x000fc8000bf53000 */
        /* <DEDUP_REMOVED lines=10> */
.L_x_6180:
        /* <DEDUP_REMOVED lines=12> */
.L_x_6181:
        /* <DEDUP_REMOVED lines=43> */
.L_x_6179:
[----:B------:R-:W-:Y:S01]  /*15060*/  ISETP.NE.AND P1, PT, R40, 0x1, PT ;  /* 0x000000012800780c */ /* 0x000fe20003f25270 */
[----:B------:R-:W-:Y:S01]  /*15070*/  IMAD.MOV.U32 R42, RZ, RZ, 0x2 ;  /* 0x00000002ff2a7424 */ /* 0x000fe200078e00ff */
[----:B------:R-:W-:Y:S01]  /*15080*/  I2FP.F32.U32 R41, R36 ;  /* 0x0000002400297245 */ /* 0x000fe20000201000 */
[----:B------:R-:W-:Y:S01]  /*15090*/  IMAD.MOV.U32 R36, RZ, RZ, R198 ;  /* 0x000000ffff247224 */ /* 0x000fe200078e00c6 */
[----:B------:R-:W-:-:S03]  /*150a0*/  SHF.L.U32 R201, R201, 0x10, RZ ;  /* 0x00000010c9c97819 */ /* 0x000fc600000006ff */
        /* <DEDUP_REMOVED lines=12> */
.L_x_6183:
        /* <DEDUP_REMOVED lines=12> */
.L_x_6184:
        /* <DEDUP_REMOVED lines=43> */
.L_x_6182:
[----:B------:R-:W-:Y:S02]  /*154e0*/  ISETP.NE.AND P1, PT, R42, 0x1, PT ;  /* 0x000000012a00780c */ /* 0x000fe40003f25270 */
[----:B------:R-:W-:Y:S01]  /*154f0*/  I2FP.F32.U32 R41, R36 ;  /* 0x0000002400297245 */ /* 0x000fe20000201000 */
[----:B------:R-:W-:Y:S01]  /*15500*/  IMAD.MOV.U32 R36, RZ, RZ, 0x2 ;  /* 0x00000002ff247424 */ /* 0x000fe200078e00ff */
[C---:B------:R-:W-:Y:S02]  /*15510*/  SHF.L.U32 R47, R37.reuse, 0x10, RZ ;  /* 0x00000010252f7819 */ /* 0x040fe400000006ff */
        /* <DEDUP_REMOVED lines=14> */
.L_x_6186:
        /* <DEDUP_REMOVED lines=12> */
.L_x_6187:
        /* <DEDUP_REMOVED lines=43> */
.L_x_6185:
        /* <DEDUP_REMOVED lines=16> */
.L_x_6189:
        /* <DEDUP_REMOVED lines=12> */
.L_x_6190:
        /* <DEDUP_REMOVED lines=43> */
.L_x_6188:
        /* <DEDUP_REMOVED lines=17> */
.L_x_6192:
        /* <DEDUP_REMOVED lines=12> */
.L_x_6193:
        /* <DEDUP_REMOVED lines=43> */
.L_x_6191:
        /* <DEDUP_REMOVED lines=16> */
.L_x_6195:
        /* <DEDUP_REMOVED lines=12> */
.L_x_6196:
        /* <DEDUP_REMOVED lines=43> */
.L_x_6194:
        /* <DEDUP_REMOVED lines=17> */
.L_x_6198:
        /* <DEDUP_REMOVED lines=12> */
.L_x_6199:
        /* <DEDUP_REMOVED lines=43> */
.L_x_6197:
[----:B------:R-:W-:Y:S01]  /*16b50*/  SHF.L.U32 R44, R44, 0x10, RZ ;  /* 0x000000102c2c7819 */ /* 0x000fe200000006ff */
[----:B------:R-:W-:Y:S01]  /*16b60*/  FMUL.FTZ R46, R46, UR5 ;  /* 0x000000052e2e7c20 */ /* 0x000fe20008410000 */
[----:B------:R-:W-:Y:S01]  /*16b70*/  P2R R39, PR, RZ, 0x1 ;  /* 0x00000001ff277803 */ /* 0x000fe20000000000 */
[----:B------:R-:W-:Y:S01]  /*16b80*/  FMUL.FTZ R36, R47, UR5 ;  /* 0x000000052f247c20 */ /* 0x000fe20008410000 */
[----:B------:R-:W-:Y:S01]  /*16b90*/  I2FP.F32.U32 R37, R38 ;  /* 0x0000002600257245 */ /* 0x000fe20000201000 */
[----:B------:R-:W-:Y:S01]  /*16ba0*/  FMUL.FTZ R43, R44, UR5 ;  /* 0x000000052c2b7c20 */ /* 0x000fe20008410000 */
[----:B------:R-:W-:Y:S01]  /*16bb0*/  ISETP.NE.AND P0, PT, R143, RZ, PT ;  /* 0x000000ff8f00720c */ /* 0x000fe20003f05270 */
[----:B------:R-:W-:Y:S01]  /*16bc0*/  FMUL.FTZ R45, R45, UR5 ;  /* 0x000000052d2d7c20 */ /* 0x000fe20008410000 */
        /* <DEDUP_REMOVED lines=26> */
.L_x_6175:
[----:B------:R-:W-:Y:S01]  /*16d70*/  SEL R37, RZ, 0x10000, !P4 ;  /* 0x00010000ff257807 */ /* 0x000fe20006000000 */
[----:B------:R-:W0:Y:S01]  /*16d80*/  @P0 LDC.64 R202, c[0x0][0x3a0] ;  /* 0x0000e800ffca0b82 */ /* 0x000e220000000a00 */
[----:B------:R-:W-:Y:S01]  /*16d90*/  ISETP.NE.AND P4, PT, R194, RZ, PT ;  /* 0x000000ffc200720c */ /* 0x000fe20003f85270 */
[----:B------:R-:W1:Y:S01]  /*16da0*/  @UP0 LDCU.64 UR20, c[0x0][0x398] ;  /* 0x00007300ff1407ac */ /* 0x000e620008000a00 */
[----:B------:R-:W-:Y:S01]  /*16db0*/  SEL R36, RZ, 0x1000000, !P5 ;  /* 0x01000000ff247807 */ /* 0x000fe20006800000 */
[----:B------:R-:W-:Y:S01]  /*16dc0*/  VIADD R201, R195, 0x300 ;  /* 0x00000300c3c97836 */ /* 0x000fe20000000000 */
[----:B------:R-:W-:Y:S01]  /*16dd0*/  SEL R194, RZ, 0x100, !P3 ;  /* 0x00000100ffc27807 */ /* 0x000fe20005800000 */
[----:B------:R-:W-:Y:S01]  /*16de0*/  IMAD.MOV.U32 R204, RZ, RZ, 0x10 ;  /* 0x00000010ffcc7424 */ /* 0x000fe200078e00ff */
[----:B------:R-:W-:Y:S01]  /*16df0*/  ISETP.NE.AND P5, PT, R142, RZ, PT ;  /* 0x000000ff8e00720c */ /* 0x000fe20003fa5270 */
[----:B------:R-:W-:Y:S01]  /*16e00*/  IMAD.WIDE.U32 R206, R201, 0x10, R140 ;  /* 0x00000010c9ce7825 */ /* 0x000fe200078e008c */
[----:B------:R-:W-:-:S02]  /*16e10*/  LOP3.LUT R194, R194, R36, R37, 0xfe, !PT ;  /* 0x00000024c2c27212 */ /* 0x000fc400078efe25 */
[----:B------:R-:W-:Y:S02]  /*16e20*/  SEL R38, RZ, 0x1000000, !P1 ;  /* 0x01000000ff267807 */ /* 0x000fe40004800000 */
[----:B------:R-:W-:Y:S02]  /*16e30*/  SEL R37, RZ, 0x10000, !P4 ;  /* 0x00010000ff257807 */ /* 0x000fe40006000000 */
[----:B------:R-:W-:Y:S02]  /*16e40*/  SEL R36, RZ, 0x100, !P5 ;  /* 0x00000100ff247807 */ /* 0x000fe40006800000 */
[----:B------:R-:W-:Y:S02]  /*16e50*/  SEL R39, RZ, 0x1, !P2 ;  /* 0x00000001ff277807 */ /* 0x000fe40005000000 */
[----:B------:R-:W-:Y:S01]  /*16e60*/  ISETP.NE.AND P6, PT, R143, RZ, PT ;  /* 0x000000ff8f00720c */ /* 0x000fe20003fc5270 */
[----:B------:R-:W-:Y:S01]  /*16e70*/  IMAD.WIDE.U32 R142, R199, 0x20, R172 ;  /* 0x00000020c78e7825 */ /* 0x000fe200078e00ac */
[----:B------:R-:W-:-:S02]  /*16e80*/  LOP3.LUT R36, R36, R38, R37, 0xfe, !PT ;  /* 0x0000002624247212 */ /* 0x000fc400078efe25 */
[----:B------:R-:W-:Y:S01]  /*16e90*/  LOP3.LUT R37, R194, R39, RZ, 0xfc, !PT ;  /* 0x00000027c2257212 */ /* 0x000fe200078efcff */
[----:B0-----:R-:W-:Y:S01]  /*16ea0*/  @P0 IMAD.WIDE.U32 R202, R201, 0x20, R202 ;  /* 0x00000020c9ca0825 */ /* 0x001fe200078e00ca */
[----:B------:R-:W-:Y:S01]  /*16eb0*/  SEL R39, RZ, 0x1, !P6 ;  /* 0x00000001ff277807 */ /* 0x000fe20007000000 */
[----:B------:R0:W-:Y:S01]  /*16ec0*/  STG.E.128 desc[UR8][R142.64], R44 ;  /* 0x0000002c8e007986 */ /* 0x0001e2000c101d08 */
[----:B------:R-:W-:Y:S02]  /*16ed0*/  PLOP3.LUT P3, PT, PT, PT, UP0, 0x80, 0x8 ;  /* 0x000000000008781c */ /* 0x000fe40003f6f008 */
[----:B------:R-:W-:Y:S01]  /*16ee0*/  LOP3.LUT R36, R36, R39, RZ, 0xfc, !PT ;  /* 0x0000002724247212 */ /* 0x000fe200078efcff */
[----:B------:R-:W-:Y:S01]  /*16ef0*/  IMAD.WIDE.U32 R38, R199, 0x8, R174 ;  /* 0x00000008c7267825 */ /* 0x000fe200078e00ae */
[----:B------:R0:W-:Y:S01]  /*16f00*/  STG.E.128 desc[UR8][R142.64+0x10], R40 ;  /* 0x000010288e007986 */ /* 0x0001e2000c101d08 */
[----:B------:R-:W-:-:S03]  /*16f10*/  PLOP3.LUT P1, PT, PT, PT, UP0, 0x80, 0x8 ;  /* 0x000000000008781c */ /* 0x000fc60003f2f008 */
[----:B------:R0:W-:Y:S05]  /*16f20*/  STG.E.64 desc[UR8][R38.64], R36 ;  /* 0x0000002426007986 */ /* 0x0001ea000c101b08 */
[----:B-1----:R-:W-:Y:S01]  /*16f30*/  @P3 IMAD.WIDE.U32 R204, R201, R204, UR20 ;  /* 0x00000014c9cc3e25 */ /* 0x002fe2000f8e00cc */
        /* <DEDUP_REMOVED lines=21> */
.L_x_6200:
[----:B------:R2:W5:Y:S04]  /*17090*/  @P1 LDG.E.128 R72, desc[UR8][R204.64] ;  /* 0x00000008cc481981 */ /* 0x000568000c1e1d00 */
[----:B------:R2:W5:Y:S04]  /*170a0*/  @P0 LDG.E.128 R68, desc[UR8][R202.64] ;  /* 0x00000008ca440981 */ /* 0x000568000c1e1d00 */
[----:B------:R2:W5:Y:S04]  /*170b0*/  @P0 LDG.E.128 R64, desc[UR8][R202.64+0x10] ;  /* 0x00001008ca400981 */ /* 0x000568000c1e1d00 */
[----:B0-----:R2:W5:Y:S01]  /*170c0*/  LDG.E.128 R140, desc[UR8][R206.64] ;  /* 0x00000008ce8c7981 */ /* 0x001562000c1e1d00 */
[----:B------:R-:W-:Y:S05]  /*170d0*/  BRA.U !UP0, `(.L_x_6201) ;  /* 0x0000004908f47547 */ /* 0x000fea000b800000 */
[----:B------:R-:W-:Y:S01]  /*170e0*/  ISETP.NE.AND P1, PT, R208, 0x1, PT ;  /* 0x00000001d000780c */ /* 0x000fe20003f25270 */
[----:B------:R-:W-:Y:S01]  /*170f0*/  IMAD.MOV.U32 R186, RZ, RZ, 0x2 ;  /* 0x00000002ffba7424 */ /* 0x000fe200078e00ff */
[----:B-----5:R-:W-:Y:S01]  /*17100*/  PRMT R192, R75, 0x7632, R192 ;  /* 0x000076324bc07816 */ /* 0x020fe200000000c0 */
[----:B-1----:R-:W-:Y:S01]  /*17110*/  IMAD.MOV.U32 R36, RZ, RZ, R198 ;  /* 0x000000ffff247224 */ /* 0x002fe200078e00c6 */
[----:B--2---:R-:W-:Y:S02]  /*17120*/  PRMT R206, R74, 0x7632, R206 ;  /* 0x000076324ace7816 */ /* 0x004fe400000000ce */
        /* <DEDUP_REMOVED lines=14> */
.L_x_6203:
        /* <DEDUP_REMOVED lines=12> */
.L_x_6204:
        /* <DEDUP_REMOVED lines=43> */
.L_x_6202:
        /* <DEDUP_REMOVED lines=9> */
[----:B------:R-:W-:-:S13]  /*17610*/  FSETP.LE.FTZ.AND P3, PT, R185, UR4, PT ;  /* 0x00000004b9007c0b */ /* 0x000fda000bf73000 */
        /* <DEDUP_REMOVED lines=10> */
.L_x_6206:
        /* <DEDUP_REMOVED lines=12> */
.L_x_6207:
        /* <DEDUP_REMOVED lines=43> */
.L_x_6205:
[----:B------:R-:W-:Y:S01]  /*17a30*/  I2FP.F32.U32 R185, R38 ;  /* 0x0000002600b97245 */ /* 0x000fe20000201000 */
[----:B------:R-:W-:Y:S01]  /*17a40*/  IMAD.MOV.U32 R186, RZ, RZ, 0x2 ;  /* 0x00000002ffba7424 */ /* 0x000fe200078e00ff */
[----:B------:R-:W-:Y:S02]  /*17a50*/  SHF.L.U32 R38, R72, 0x10, RZ ;  /* 0x0000001048267819 */ /* 0x000fe400000006ff */
[----:B------:R-:W-:Y:S01]  /*17a60*/  ISETP.NE.AND P2, PT, R182, 0x1, PT ;  /* 0x00000001b600780c */ /* 0x000fe20003f45270 */
[----:B------:R-:W-:Y:S01]  /*17a70*/  FFMA.FTZ R185, R185, R200, 1.1641532182693481445e-10 ;  /* 0x2f000000b9b97423 */ /* 0x000fe200000100c8 */
[----:B------:R-:W-:Y:S01]  /*17a80*/  FSEL R187, R36, RZ, P3 ;  /* 0x000000ff24bb7208 */ /* 0x000fe20001800000 */
[----:B------:R-:W-:-:S03]  /*17a90*/  FMUL.FTZ R38, R38, UR5 ;  /* 0x0000000526267c20 */ /* 0x000fc60008410000 */
[----:B------:R-:W-:-:S04]  /*17aa0*/  FSETP.GTU.FTZ.AND P1, PT, R185, UR4, PT ;  /* 0x00000004b9007c0b */ /* 0x000fc8000bf3c000 */
[----:B------:R-:W-:Y:S01]  /*17ab0*/  FSEL R36, R38, RZ, !P1 ;  /* 0x000000ff26247208 */ /* 0x000fe20004800000 */
[----:B------:R-:W-:Y:S01]  /*17ac0*/  IMAD.MOV.U32 R38, RZ, RZ, R198 ;  /* 0x000000ffff267224 */ /* 0x000fe200078e00c6 */
        /* <DEDUP_REMOVED lines=12> */
.L_x_6209:
        /* <DEDUP_REMOVED lines=12> */
.L_x_6210:
        /* <DEDUP_REMOVED lines=43> */
.L_x_6208:
[----:B------:R-:W-:Y:S01]  /*17f00*/  I2FP.F32.U32 R187, R38 ;  /* 0x0000002600bb7245 */ /* 0x000fe20000201000 */
[----:B------:R-:W-:Y:S01]  /*17f10*/  IMAD.MOV.U32 R182, RZ, RZ, 0x2 ;  /* 0x00000002ffb67424 */ /* 0x000fe200078e00ff */
[----:B------:R-:W-:Y:S02]  /*17f20*/  ISETP.NE.AND P1, PT, R186, 0x1, PT ;  /* 0x00000001ba00780c */ /* 0x000fe40003f25270 */
[----:B------:R-:W-:Y:S01]  /*17f30*/  SHF.L.U32 R38, R140, 0x10, RZ ;  /* 0x000000108c267819 */ /* 0x000fe200000006ff */
[----:B------:R-:W-:Y:S01]  /*17f40*/  FFMA.FTZ R187, R187, R200, 1.1641532182693481445e-10 ;  /* 0x2f000000bbbb7423 */ /* 0x000fe200000100c8 */
[----:B------:R-:W-:Y:S01]  /*17f50*/  LOP3.LUT R193, R193, 0xfffffffb, RZ, 0xc0, !PT ;  /* 0xfffffffbc1c17812 */ /* 0x000fe200078ec0ff */
[----:B------:R-:W-:Y:S02]  /*17f60*/  IMAD.MOV.U32 R140, RZ, RZ, R198 ;  /* 0x000000ffff8c7224 */ /* 0x000fe400078e00c6 */
        /* <DEDUP_REMOVED lines=12> */
.L_x_6212:
        /* <DEDUP_REMOVED lines=12> */
.L_x_6213:
        /* <DEDUP_REMOVED lines=43> */
.L_x_6211:
        /* <DEDUP_REMOVED lines=22> */
.L_x_6215:
        /* <DEDUP_REMOVED lines=12> */
.L_x_6216:
        /* <DEDUP_REMOVED lines=43> */
.L_x_6214:
[----:B------:R-:W-:Y:S01]  /*18870*/  I2FP.F32.U32 R187, R38 ;  /* 0x0000002600bb7245 */ /* 0x000fe20000201000 */
[----:B------:R-:W-:Y:S01]  /*18880*/  IMAD.MOV.U32 R182, RZ, RZ, 0x2 ;  /* 0x00000002ffb67424 */ /* 0x000fe200078e00ff */
[----:B------:R-:W-:Y:S02]  /*18890*/  ISETP.NE.AND P1, PT, R140, 0x1, PT ;  /* 0x000000018c00780c */ /* 0x000fe40003f25270 */
[----:B------:R-:W-:Y:S01]  /*188a0*/  SHF.L.U32 R38, R141, 0x10, RZ ;  /* 0x000000108d267819 */ /* 0x000fe200000006ff */
[----:B------:R-:W-:Y:S01]  /*188b0*/  FFMA.FTZ R187, R187, R200, 1.1641532182693481445e-10 ;  /* 0x2f000000bbbb7423 */ /* 0x000fe200000100c8 */
[----:B------:R-:W-:Y:S02]  /*188c0*/  LOP3.LUT R193, R193, 0xfffffffd, RZ, 0xc0, !PT ;  /* 0xfffffffdc1c17812 */ /* 0x000fe400078ec0ff */
[----:B------:R-:W-:Y:S01]  /*188d0*/  PRMT R202, R141, 0x7632, R202 ;  /* 0x000076328dca7816 */ /* 0x000fe200000000ca */
[----:B------:R-:W-:Y:S01]  /*188e0*/  FMUL.FTZ R38, R38, UR5 ;  /* 0x0000000526267c20 */ /* 0x000fe20008410000 */
[----:B------:R-:W-:Y:S01]  /*188f0*/  FSETP.LE.FTZ.AND P3, PT, R187, UR4, PT ;  /* 0x00000004bb007c0b */ /* 0x000fe2000bf73000 */
        /* <DEDUP_REMOVED lines=11> */
.L_x_6218:
        /* <DEDUP_REMOVED lines=12> */
.L_x_6219:
        /* <DEDUP_REMOVED lines=43> */
.L_x_6217:
        /* <DEDUP_REMOVED lines=22> */
.L_x_6221:
        /* <DEDUP_REMOVED lines=12> */
.L_x_6222:
        /* <DEDUP_REMOVED lines=43> */
.L_x_6220:
        /* <DEDUP_REMOVED lines=17> */
.L_x_6224:
        /* <DEDUP_REMOVED lines=12> */
.L_x_6225:
        /* <DEDUP_REMOVED lines=43> */
.L_x_6223:
        /* <DEDUP_REMOVED lines=22> */
.L_x_6227:
        /* <DEDUP_REMOVED lines=12> */
.L_x_6228:
        /* <DEDUP_REMOVED lines=43> */
.L_x_6226:
        /* <DEDUP_REMOVED lines=18> */
.L_x_6230:
        /* <DEDUP_REMOVED lines=12> */
.L_x_6231:
        /* <DEDUP_REMOVED lines=43> */
.L_x_6229:
[----:B------:R-:W-:Y:S01]  /*19fd0*/  I2FP.F32.U32 R141, R141 ;  /* 0x0000008d008d7245 */ /* 0x000fe20000201000 */
[----:B------:R-:W-:Y:S01]  /*19fe0*/  IMAD.MOV.U32 R191, RZ, RZ, 0x2 ;  /* 0x00000002ffbf7424 */ /* 0x000fe200078e00ff */
        /* <DEDUP_REMOVED lines=20> */
.L_x_6233:
        /* <DEDUP_REMOVED lines=12> */
.L_x_6234:
        /* <DEDUP_REMOVED lines=43> */
.L_x_6232:
[----:B------:R-:W-:Y:S01]  /*1a4a0*/  ISETP.NE.AND P4, PT, R191, 0x1, PT ;  /* 0x00000001bf00780c */ /* 0x000fe20003f85270 */
[----:B------:R-:W-:Y:S01]  /*1a4b0*/  IMAD.MOV.U32 R182, RZ, RZ, 0x2 ;  /* 0x00000002ffb67424 */ /* 0x000fe200078e00ff */
[----:B------:R-:W-:Y:S01]  /*1a4c0*/  I2FP.F32.U32 R141, R141 ;  /* 0x0000008d008d7245 */ /* 0x000fe20000201000 */
[----:B------:R-:W-:Y:S01]  /*1a4d0*/  IMAD.MOV.U32 R190, RZ, RZ, R198 ;  /* 0x000000ffffbe7224 */ /* 0x000fe200078e00c6 */
[----:B------:R-:W-:-:S03]  /*1a4e0*/  SHF.L.U32 R142, R142, 0x10, RZ ;  /* 0x000000108e8e7819 */ /* 0x000fc600000006ff */
[----:B------:R-:W-:-:S05]  /*1a4f0*/  FFMA.FTZ R141, R141, R200, 1.1641532182693481445e-10 ;  /* 0x2f0000008d8d7423 */ /* 0x000fca00000100c8 */
[----:B------:R-:W-:Y:S01]  /*1a500*/  FSETP.LE.FTZ.AND P3, PT, R141, UR4, PT ;  /* 0x000000048d007c0b */ /* 0x000fe2000bf73000 */
[----:B------:R-:W-:Y:S01]  /*1a510*/  FMUL.FTZ R141, R142, UR5 ;  /* 0x000000058e8d7c20 */ /* 0x000fe20008410000 */
        /* <DEDUP_REMOVED lines=9> */
.L_x_6236:
        /* <DEDUP_REMOVED lines=12> */
.L_x_6237:
        /* <DEDUP_REMOVED lines=43> */
.L_x_6235:
[----:B------:R-:W-:Y:S01]  /*1a920*/  I2FP.F32.U32 R191, R190 ;  /* 0x000000be00bf7245 */ /* 0x000fe20000201000 */
[----:B------:R-:W-:Y:S01]  /*1a930*/  IMAD.MOV.U32 R202, RZ, RZ, 0x2 ;  /* 0x00000002ffca7424 */ /* 0x000fe200078e00ff */
[----:B------:R-:W-:Y:S01]  /*1a940*/  SHF.L.U32 R206, R206, 0x10, RZ ;  /* 0x00000010cece7819 */ /* 0x000fe200000006ff */
[----:B------:R-:W-:Y:S01]  /*1a950*/  IMAD.MOV.U32 R142, RZ, RZ, R198 ;  /* 0x000000ffff8e7224 */ /* 0x000fe200078e00c6 */
[----:B------:R-:W-:Y:S01]  /*1a960*/  FSEL R141, R141, RZ, P3 ;  /* 0x000000ff8d8d7208 */ /* 0x000fe20001800000 */
[----:B------:R-:W-:Y:S02]  /*1a970*/  FFMA.FTZ R191, R191, R200, 1.1641532182693481445e-10 ;  /* 0x2f000000bfbf7423 */ /* 0x000fe400000100c8 */
[----:B------:R-:W-:-:S03]  /*1a980*/  FMUL.FTZ R206, R206, UR5 ;  /* 0x00000005cece7c20 */ /* 0x000fc60008410000 */
[----:B------:R-:W-:-:S04]  /*1a990*/  FSETP.GTU.FTZ.AND P4, PT, R191, UR4, PT ;  /* 0x00000004bf007c0b */ /* 0x000fc8000bf9c000 */
        /* <DEDUP_REMOVED lines=14> */
.L_x_6239:
        /* <DEDUP_REMOVED lines=12> */
.L_x_6240:
        /* <DEDUP_REMOVED lines=43> */
.L_x_6238:
[----:B------:R-:W-:Y:S01]  /*1adf0*/  ISETP.NE.AND P5, PT, R202, 0x1, PT ;  /* 0x00000001ca00780c */ /* 0x000fe20003fa5270 */
[----:B------:R-:W-:Y:S01]  /*1ae00*/  IMAD.MOV.U32 R203, RZ, RZ, 0x2 ;  /* 0x00000002ffcb7424 */ /* 0x000fe200078e00ff */
[----:B------:R-:W-:Y:S02]  /*1ae10*/  I2FP.F32.U32 R191, R142 ;  /* 0x0000008e00bf7245 */ /* 0x000fe40000201000 */
[C---:B------:R-:W-:Y:S02]  /*1ae20*/  SHF.L.U32 R182, R143.reuse, 0x10, RZ ;  /* 0x000000108fb67819 */ /* 0x040fe400000006ff */
[----:B------:R-:W-:Y:S01]  /*1ae30*/  PRMT R208, R143, 0x7632, R208 ;  /* 0x000076328fd07816 */ /* 0x000fe200000000d0 */
[----:B------:R-:W-:Y:S01]  /*1ae40*/  FFMA.FTZ R142, R191, R200, 1.1641532182693481445e-10 ;  /* 0x2f000000bf8e7423 */ /* 0x000fe200000100c8 */
[----:B------:R-:W-:Y:S02]  /*1ae50*/  IMAD.MOV.U32 R143, RZ, RZ, R198 ;  /* 0x000000ffff8f7224 */ /* 0x000fe400078e00c6 */
[----:B------:R-:W-:-:S02]  /*1ae60*/  FMUL.FTZ R191, R182, UR5 ;  /* 0x00000005b6bf7c20 */ /* 0x000fc40008410000 */
        /* <DEDUP_REMOVED lines=10> */
.L_x_6242:
        /* <DEDUP_REMOVED lines=12> */
.L_x_6243:
        /* <DEDUP_REMOVED lines=43> */
.L_x_6241:
        /* <DEDUP_REMOVED lines=11> */
[--C-:B------:R-:W-:Y:S01]  /*1b330*/  FADD.FTZ R142, R142, R191.reuse ;  /* 0x000000bf8e8e7221 */ /* 0x100fe20000010000 */
[----:B------:R-:W-:-:S03]  /*1b340*/  PRMT R191, R143, 0x7610, R191 ;  /* 0x000076108fbf7816 */ /* 0x000fc600000000bf */
        /* <DEDUP_REMOVED lines=10> */
.L_x_6245:
        /* <DEDUP_REMOVED lines=12> */
.L_x_6246:
        /* <DEDUP_REMOVED lines=43> */
.L_x_6244:
        /* <DEDUP_REMOVED lines=17> */
.L_x_6248:
        /* <DEDUP_REMOVED lines=14> */
.L_x_6249:
        /* <DEDUP_REMOVED lines=43> */
.L_x_6247:
[----:B------:R-:W-:Y:S02]  /*1bc00*/  I2FP.F32.U32 R203, R203 ;  /* 0x000000cb00cb7245 */ /* 0x000fe40000201000 */
[----:B------:R-:W-:Y:S02]  /*1bc10*/  SHF.L.U32 R192, R192, 0x10, RZ ;  /* 0x00000010c0c07819 */ /* 0x000fe400000006ff */
[----:B------:R-:W-:Y:S01]  /*1bc20*/  FSEL R143, R143, RZ, P5 ;  /* 0x000000ff8f8f7208 */ /* 0x000fe20002800000 */
[----:B------:R-:W-:Y:S02]  /*1bc30*/  FFMA.FTZ R203, R203, R200, 1.1641532182693481445e-10 ;  /* 0x2f000000cbcb7423 */ /* 0x000fe400000100c8 */
[----:B------:R-:W-:-:S03]  /*1bc40*/  FMUL.FTZ R192, R192, UR5 ;  /* 0x00000005c0c07c20 */ /* 0x000fc60008410000 */
[----:B------:R-:W-:-:S04]  /*1bc50*/  FSETP.GTU.FTZ.AND P6, PT, R203, UR4, PT ;  /* 0x00000004cb007c0b */ /* 0x000fc8000bfdc000 */
[----:B------:R-:W-:Y:S02]  /*1bc60*/  FSEL R200, R192, RZ, !P6 ;  /* 0x000000ffc0c87208 */ /* 0x000fe40007000000 */
[----:B------:R-:W-:-:S03]  /*1bc70*/  SEL R192, RZ, 0x1, P6 ;  /* 0x00000001ffc07807 */ /* 0x000fc60003000000 */
[----:B------:R-:W-:-:S04]  /*1bc80*/  FADD.FTZ R143, R200, R143 ;  /* 0x0000008fc88f7221 */ /* 0x000fc80000010000 */
[----:B------:R-:W-:Y:S01]  /*1bc90*/  @P0 FADD.FTZ R143, R67, R143 ;  /* 0x0000008f438f0221 */ /* 0x000fe20000010000 */
[----:B------:R-:W-:Y:S06]  /*1bca0*/  BRA `(.L_x_6250) ;  /* 0x00000024008c7947 */ /* 0x000fec0003800000 */
.L_x_6201:
[----:B------:R-:W-:Y:S01]  /*1bcb0*/  ISETP.NE.AND P1, PT, R208, 0x1, PT ;  /* 0x00000001d000780c */ /* 0x000fe20003f25270 */
[----:B-1----:R-:W-:Y:S01]  /*1bcc0*/  IMAD.MOV.U32 R38, RZ, RZ, 0x2 ;  /* 0x00000002ff267424 */ /* 0x002fe200078e00ff */
        /* <DEDUP_REMOVED lines=13> */
.L_x_6252:
        /* <DEDUP_REMOVED lines=12> */
.L_x_6253:
        /* <DEDUP_REMOVED lines=43> */
.L_x_6251:
[----:B------:R-:W-:Y:S01]  /*1c110*/  I2FP.F32.U32 R37, R36 ;  /* 0x0000002400257245 */ /* 0x000fe20000201000 */
[----:B------:R-:W-:Y:S01]  /*1c120*/  IMAD.MOV.U32 R36, RZ, RZ, 0x2 ;  /* 0x00000002ff247424 */ /* 0x000fe200078e00ff */
[----:B------:R-:W-:Y:S02]  /*1c130*/  ISETP.NE.AND P1, PT, R38, 0x1, PT ;  /* 0x000000012600780c */ /* 0x000fe40003f25270 */
[----:B------:R-:W-:Y:S01]  /*1c140*/  LOP3.LUT R193, R193, 0xfffffff7, RZ, 0xc0, !PT ;  /* 0xfffffff7c1c17812 */ /* 0x000fe200078ec0ff */
[----:B------:R-:W-:Y:S01]  /*1c150*/  FFMA.FTZ R37, R37, R200, 1.1641532182693481445e-10 ;  /* 0x2f00000025257423 */ /* 0x000fe200000100c8 */
[C---:B--2--5:R-:W-:Y:S02]  /*1c160*/  SHF.L.U32 R202, R140.reuse, 0x10, RZ ;  /* 0x000000108cca7819 */ /* 0x064fe400000006ff */
[----:B------:R-:W-:Y:S02]  /*1c170*/  PRMT R140, R140, 0x7632, R140 ;  /* 0x000076328c8c7816 */ /* 0x000fe4000000008c */
        /* <DEDUP_REMOVED lines=12> */
.L_x_6255:
        /* <DEDUP_REMOVED lines=12> */
.L_x_6256:
        /* <DEDUP_REMOVED lines=43> */
.L_x_6254:
[----:B------:R-:W-:Y:S01]  /*1c5b0*/  I2FP.F32.U32 R37, R37 ;  /* 0x0000002500257245 */ /* 0x000fe20000201000 */
[----:B------:R-:W-:Y:S01]  /*1c5c0*/  IMAD.MOV.U32 R38, RZ, RZ, 0x2 ;  /* 0x00000002ff267424 */ /* 0x000fe200078e00ff */
[----:B------:R-:W-:Y:S02]  /*1c5d0*/  ISETP.NE.AND P1, PT, R36, 0x1, PT ;  /* 0x000000012400780c */ /* 0x000fe40003f25270 */
[----:B------:R-:W-:Y:S01]  /*1c5e0*/  LOP3.LUT R193, R193, 0xfffffffb, RZ, 0xc0, !PT ;  /* 0xfffffffbc1c17812 */ /* 0x000fe200078ec0ff */
[----:B------:R-:W-:Y:S01]  /*1c5f0*/  FFMA.FTZ R37, R37, R200, 1.1641532182693481445e-10 ;  /* 0x2f00000025257423 */ /* 0x000fe200000100c8 */
[----:B------:R-:W-:-:S04]  /*1c600*/  SHF.L.U32 R204, R140, 0x10, RZ ;  /* 0x000000108ccc7819 */ /* 0x000fc800000006ff */
        /* <DEDUP_REMOVED lines=12> */
.L_x_6258:
        /* <DEDUP_REMOVED lines=12> */
.L_x_6259:
        /* <DEDUP_REMOVED lines=43> */
.L_x_6257:
[----:B------:R-:W-:Y:S01]  /*1ca40*/  I2FP.F32.U32 R37, R37 ;  /* 0x0000002500257245 */ /* 0x000fe20000201000 */
[----:B------:R-:W-:Y:S01]  /*1ca50*/  IMAD.MOV.U32 R36, RZ, RZ, 0x2 ;  /* 0x00000002ff247424 */ /* 0x000fe200078e00ff */
[----:B------:R-:W-:Y:S02]  /*1ca60*/  ISETP.NE.AND P1, PT, R38, 0x1, PT ;  /* 0x000000012600780c */ /* 0x000fe40003f25270 */
[----:B------:R-:W-:Y:S01]  /*1ca70*/  LOP3.LUT R193, R193, 0xfffffffd, RZ, 0xc0, !PT ;  /* 0xfffffffdc1c17812 */ /* 0x000fe200078ec0ff */
[----:B------:R-:W-:Y:S01]  /*1ca80*/  FFMA.FTZ R37, R37, R200, 1.1641532182693481445e-10 ;  /* 0x2f00000025257423 */ /* 0x000fe200000100c8 */
[C---:B------:R-:W-:Y:S02]  /*1ca90*/  SHF.L.U32 R203, R141.reuse, 0x10, RZ ;  /* 0x000000108dcb7819 */ /* 0x040fe400000006ff */
        /* <DEDUP_REMOVED lines=13> */
.L_x_6261:
        /* <DEDUP_REMOVED lines=12> */
.L_x_6262:
        /* <DEDUP_REMOVED lines=43> */
.L_x_6260:
        /* <DEDUP_REMOVED lines=16> */
.L_x_6264:
        /* <DEDUP_REMOVED lines=12> */
.L_x_6265:
        /* <DEDUP_REMOVED lines=43> */
.L_x_6263:
        /* <DEDUP_REMOVED lines=17> */
.L_x_6267:
        /* <DEDUP_REMOVED lines=12> */
.L_x_6268:
        /* <DEDUP_REMOVED lines=43> */
.L_x_6266:
[----:B------:R-:W-:Y:S01]  /*1d7d0*/  ISETP.NE.AND P4, PT, R39, 0x1, PT ;  /* 0x000000012700780c */ /* 0x000fe20003f85270 */
[----:B------:R-:W-:Y:S01]  /*1d7e0*/  IMAD.MOV.U32 R140, RZ, RZ, 0x2 ;  /* 0x00000002ff8c7424 */ /* 0x000fe200078e00ff */
[----:B------:R-:W-:Y:S01]  /*1d7f0*/  I2FP.F32.U32 R37, R37 ;  /* 0x0000002500257245 */ /* 0x000fe20000201000 */
[----:B------:R-:W-:Y:S01]  /*1d800*/  IMAD.MOV.U32 R36, RZ, RZ, R198 ;  /* 0x000000ffff247224 */ /* 0x000fe200078e00c6 */
[----:B------:R-:W-:-:S03]  /*1d810*/  SHF.L.U32 R207, R207, 0x10, RZ ;  /* 0x00000010cfcf7819 */ /* 0x000fc600000006ff */
        /* <DEDUP_REMOVED lines=11> */
.L_x_6270:
        /* <DEDUP_REMOVED lines=12> */
.L_x_6271:
        /* <DEDUP_REMOVED lines=43> */
.L_x_6269:
        /* <DEDUP_REMOVED lines=17> */
.L_x_6273:
        /* <DEDUP_REMOVED lines=12> */
.L_x_6274:
        /* <DEDUP_REMOVED lines=43> */
.L_x_6272:
        /* <DEDUP_REMOVED lines=14> */
[----:B------:R-:W-:Y:S01]  /*1e1a0*/  FMUL.FTZ R204, R204, UR5 ;  /* 0x00000005cccc7c20 */ /* 0x000fe20008410000 */
[----:B------:R-:W-:Y:S01]  /*1e1b0*/  FMUL.FTZ R208, R208, UR5 ;  /* 0x00000005d0d07c20 */ /* 0x000fe20008410000 */
[----:B------:R-:W-:-:S02]  /*1e1c0*/  FSEL R38, R203, RZ, P5 ;  /* 0x000000ffcb267208 */ /* 0x000fc40002800000 */
[----:B------:R-:W-:Y:S02]  /*1e1d0*/  LOP3.LUT P6, RZ, R193, 0x4, RZ, 0xc0, !PT ;  /* 0x00000004c1ff7812 */ /* 0x000fe400078cc0ff */
        /* <DEDUP_REMOVED lines=16> */
.L_x_6250:
[----:B------:R-:W-:Y:S01]  /*1e2e0*/  SEL R205, RZ, 0x1000000, !P5 ;  /* 0x01000000ffcd7807 */ /* 0x000fe20006800000 */
[----:B------:R-:W-:Y:S01]  /*1e2f0*/  IMAD.WIDE.U32 R174, R201, 0x8, R174 ;  /* 0x00000008c9ae7825 */ /* 0x000fe200078e00ae */
[C---:B------:R-:W-:Y:S02]  /*1e300*/  LOP3.LUT P6, RZ, R193.reuse, 0x4, RZ, 0xc0, !PT ;  /* 0x00000004c1ff7812 */ /* 0x040fe400078cc0ff */
[C---:B------:R-:W-:Y:S02]  /*1e310*/  LOP3.LUT P5, RZ, R193.reuse, 0x2, RZ, 0xc0, !PT ;  /* 0x00000002c1ff7812 */ /* 0x040fe400078ac0ff */
[----:B------:R-:W-:Y:S02]  /*1e320*/  SEL R204, RZ, 0x10000, !P4 ;  /* 0x00010000ffcc7807 */ /* 0x000fe40006000000 */
[----:B------:R-:W-:Y:S02]  /*1e330*/  SEL R207, RZ, 0x100, !P3 ;  /* 0x00000100ffcf7807 */ /* 0x000fe40005800000 */
[----:B------:R-:W-:-:S02]  /*1e340*/  LOP3.LUT P0, RZ, R193, 0x8, RZ, 0xc0, !PT ;  /* 0x00000008c1ff7812 */ /* 0x000fc4000780c0ff */
[----:B------:R-:W-:Y:S02]  /*1e350*/  SEL R202, RZ, 0x1000000, !P1 ;  /* 0x01000000ffca7807 */ /* 0x000fe40004800000 */
[----:B------:R-:W-:Y:S02]  /*1e360*/  SEL R203, RZ, 0x10000, !P5 ;  /* 0x00010000ffcb7807 */ /* 0x000fe40006800000 */
[----:B------:R-:W-:Y:S02]  /*1e370*/  SEL R200, RZ, 0x100, !P6 ;  /* 0x00000100ffc87807 */ /* 0x000fe40007000000 */
[----:B------:R-:W-:Y:S02]  /*1e380*/  LOP3.LUT R207, R207, R205, R204, 0xfe, !PT ;  /* 0x000000cdcfcf7212 */ /* 0x000fe400078efecc */
[----:B------:R-:W-:Y:S02]  /*1e390*/  SEL R204, RZ, 0x1, !P2 ;  /* 0x00000001ffcc7807 */ /* 0x000fe40005000000 */
[----:B------:R-:W-:Y:S01]  /*1e3a0*/  LOP3.LUT R200, R200, R202, R203, 0xfe, !PT ;  /* 0x000000cac8c87212 */ /* 0x000fe200078efecb */
[----:B------:R-:W-:Y:S01]  /*1e3b0*/  IMAD.WIDE.U32 R202, R201, 0x20, R172 ;  /* 0x00000020c9ca7825 */ /* 0x000fe200078e00ac */
[----:B------:R-:W-:-:S02]  /*1e3c0*/  SEL R205, RZ, 0x1, !P0 ;  /* 0x00000001ffcd7807 */ /* 0x000fc40004000000 */
[----:B------:R-:W-:Y:S02]  /*1e3d0*/  LOP3.LUT R173, R207, R204, RZ, 0xfc, !PT ;  /* 0x000000cccfad7212 */ /* 0x000fe400078efcff */
[----:B------:R-:W-:Y:S01]  /*1e3e0*/  LOP3.LUT R172, R200, R205, RZ, 0xfc, !PT ;  /* 0x000000cdc8ac7212 */ /* 0x000fe200078efcff */
[----:B------:R0:W-:Y:S04]  /*1e3f0*/  STG.E.128 desc[UR8][R202.64], R36 ;  /* 0x00000024ca007986 */ /* 0x0001e8000c101d08 */
[----:B------:R0:W-:Y:S04]  /*1e400*/  STG.E.128 desc[UR8][R202.64+0x10], R140 ;  /* 0x0000108cca007986 */ /* 0x0001e8000c101d08 */
[----:B------:R0:W-:Y:S01]  /*1e410*/  STG.E.64 desc[UR8][R174.64], R172 ;  /* 0x000000acae007986 */ /* 0x0001e2000c101b08 */
[----:B------:R-:W-:Y:S05]  /*1e420*/  BRA.U !UP0, `(.L_x_6275) ;  /* 0x0000000108507547 */ /* 0x000fea000b800000 */
        /* <DEDUP_REMOVED lines=20> */
.L_x_6275:
[----:B01----:R-:W-:Y:S01]  /*1e570*/  FADD.FTZ R172, RZ, R56 ;  /* 0x00000038ffac7221 */ /* 0x003fe20000010000 */
[----:B------:R-:W0:Y:S01]  /*1e580*/  S2UR UR5, SR_CgaCtaId ;  /* 0x00000000000579c3 */ /* 0x000e220000008800 */
[C---:B------:R-:W-:Y:S01]  /*1e590*/  ISETP.NE.AND P0, PT, R3.reuse, RZ, PT ;  /* 0x000000ff0300720c */ /* 0x040fe20003f05270 */
[----:B------:R-:W-:Y:S01]  /*1e5a0*/  UMOV UR4, 0x400 ;  /* 0x0000040000047882 */ /* 0x000fe20000000000 */
[----:B------:R-:W-:Y:S01]  /*1e5b0*/  FADD.FTZ R173, R172, R57 ;  /* 0x00000039acad7221 */ /* 0x000fe20000010000 */
[----:B------:R-:W-:Y:S01]  /*1e5c0*/  ISETP.GT.U32.AND P1, PT, R3, 0x7, PT ;  /* 0x000000070300780c */ /* 0x000fe20003f24070 */
[----:B------:R-:W-:Y:S01]  /*1e5d0*/  IMAD.U32 R233, R151, 0x10000, RZ ;  /* 0x0001000097e97824 */ /* 0x000fe200078e00ff */
[----:B------:R-:W-:Y:S01]  /*1e5e0*/  SHF.L.U32 R231, R155, 0x10, RZ ;  /* 0x000000109be77819 */ /* 0x000fe200000006ff */
[----:B------:R-:W-:Y:S01]  /*1e5f0*/  FADD.FTZ R172, R173, R58 ;  /* 0x0000003aadac7221 */ /* 0x000fe20000010000 */
[----:B------:R-:W-:Y:S01]  /*1e600*/  IMAD.U32 R235, R147, 0x10000, RZ ;  /* 0x0001000093eb7824 */ /* 0x000fe200078e00ff */
[----:B------:R-:W-:Y:S01]  /*1e610*/  SHF.L.U32 R215, R35, 0x10, RZ ;  /* 0x0000001023d77819 */ /* 0x000fe200000006ff */
[----:B------:R-:W-:-:S02]  /*1e620*/  IMAD.U32 R221, R145, 0x10000, RZ ;  /* 0x0001000091dd7824 */ /* 0x000fc400078e00ff */
[----:B------:R-:W-:Y:S01]  /*1e630*/  FADD.FTZ R173, R172, R59 ;  /* 0x0000003bacad7221 */ /* 0x000fe20000010000 */
[----:B------:R-:W-:Y:S01]  /*1e640*/  SHF.L.U32 R223, R33, 0x10, RZ ;  /* 0x0000001021df7819 */ /* 0x000fe200000006ff */
[----:B------:R-:W-:Y:S01]  /*1e650*/  IMAD.U32 R225, R29, 0x10000, RZ ;  /* 0x000100001de17824 */ /* 0x000fe200078e00ff */
[----:B------:R-:W-:Y:S01]  /*1e660*/  SHF.L.U32 R213, R11, 0x10, RZ ;  /* 0x000000100bd57819 */ /* 0x000fe200000006ff */
[----:B------:R-:W-:Y:S01]  /*1e670*/  FADD.FTZ R172, R173, R60 ;  /* 0x0000003cadac7221 */ /* 0x000fe20000010000 */
[----:B------:R-:W-:Y:S02]  /*1e680*/  IMAD.U32 R217, R31, 0x10000, RZ ;  /* 0x000100001fd97824 */ /* 0x000fe400078e00ff */
[----:B------:R-:W-:Y:S02]  /*1e690*/  IMAD.U32 R227, R25, 0x10000, RZ ;  /* 0x0001000019e37824 */ /* 0x000fe400078e00ff */
[----:B------:R-:W-:Y:S01]  /*1e6a0*/  FADD.FTZ R173, R172, R61 ;  /* 0x0000003dacad7221 */ /* 0x000fe20000010000 */
[----:B------:R-:W-:-:S02]  /*1e6b0*/  IMAD.U32 R219, R27, 0x10000, RZ ;  /* 0x000100001bdb7824 */ /* 0x000fc400078e00ff */
[----:B------:R-:W-:Y:S02]  /*1e6c0*/  IMAD.U32 R237, R111, 0x10000, RZ ;  /* 0x000100006fed7824 */ /* 0x000fe400078e00ff */
        /* <DEDUP_REMOVED lines=122> */
[----:B------:R-:W-:-:S05]  /*1ee70*/  PLOP3.LUT P0, PT, PT, PT, UP2, 0x40, 0x4 ;  /* 0x000000000004781c */ /* 0x000fca0003f0e828 */
[----:B------:R-:W1:Y:S01]  /*1ee80*/  SHFL.DOWN PT, R205, R202, 0x4, 0x1f ;  /* 0x08801f00cacd7f89 */ /* 0x000e6200000e0000 */
[----:B0-----:R-:W-:-:S03]  /*1ee90*/  I2FP.F32.U32 R173, R202 ;  /* 0x000000ca00ad7245 */ /* 0x001fc60000201000 */
        /* <DEDUP_REMOVED lines=9> */
[----:B------:R-:W0:Y:S02]  /*1ef30*/  SHFL.DOWN PT, R207, R174, 0x4, 0x1f ;  /* 0x08801f00aecf7f89 */ /* 0x000e2400000e0000 */
[----:B0-----:R-:W-:-:S04]  /*1ef40*/  FMUL.FTZ R172, R207, R205 ;  /* 0x000000cdcfac7220 */ /* 0x001fc80000410000 */
[----:B------:R-:W-:Y:S01]  /*1ef50*/  FFMA.FTZ R203, R173, R174, R172 ;  /* 0x000000aeadcb7223 */ /* 0x000fe200000100ac */
[----:B------:R-:W-:Y:S01]  /*1ef60*/  FADD.FTZ R174, -R207, R174 ;  /* 0x000000aecfae7221 */ /* 0x000fe20000010100 */
[----:B------:R-:W0:Y:S01]  /*1ef70*/  SHFL.DOWN PT, R172, R175, 0x4, 0x1f ;  /* 0x08801f00afac7f89 */ /* 0x000e2200000e0000 */
[----:B------:R-:W-:Y:S01]  /*1ef80*/  I2FP.F32.S32 R207, R202 ;  /* 0x000000ca00cf7245 */ /* 0x000fe20000201400 */
[----:B-1----:R-:W-:Y:S01]  /*1ef90*/  FMUL.FTZ R203, R208, R203 ;  /* 0x000000cbd0cb7220 */ /* 0x002fe20000410000 */
[----:B------:R-:W-:Y:S02]  /*1efa0*/  FMUL.FTZ R174, R174, R174 ;  /* 0x000000aeaeae7220 */ /* 0x000fe40000410000 */
[----:B------:R-:W1:Y:S02]  /*1efb0*/  MUFU.RCP R204, R207 ;  /* 0x000000cf00cc7308 */ /* 0x000e640000001000 */
[----:B------:R-:W2:Y:S01]  /*1efc0*/  SHFL.DOWN PT, R200, R203, 0x2, 0x1f ;  /* 0x08401f00cbc87f89 */ /* 0x000ea200000e0000 */
[----:B------:R-:W-:-:S04]  /*1efd0*/  FMUL.FTZ R174, R174, R173 ;  /* 0x000000adaeae7220 */ /* 0x000fc80000410000 */
[----:B------:R-:W-:Y:S02]  /*1efe0*/  FMUL.FTZ R174, R174, R205 ;  /* 0x000000cdaeae7220 */ /* 0x000fe40000410000 */
[----:B------:R-:W3:Y:S01]  /*1eff0*/  SHFL.DOWN PT, R205, R202, 0x1, 0x1f ;  /* 0x08201f00cacd7f89 */ /* 0x000ee200000e0000 */
[----:B0-----:R-:W-:-:S04]  /*1f000*/  FADD.FTZ R173, R172, R175 ;  /* 0x000000afacad7221 */ /* 0x001fc80000010000 */
[----:B------:R-:W-:Y:S01]  /*1f010*/  FFMA.FTZ R173, R208, R174, R173 ;  /* 0x000000aed0ad7223 */ /* 0x000fe200000100ad */
[----:B--2---:R-:W-:Y:S01]  /*1f020*/  FMUL.FTZ R175, R200, R209 ;  /* 0x000000d1c8af7220 */ /* 0x004fe20000410000 */
[----:B------:R-:W-:-:S03]  /*1f030*/  FADD.FTZ R200, R203, -R200 ;  /* 0x800000c8cbc87221 */ /* 0x000fc60000010000 */
[----:B------:R-:W0:Y:S01]  /*1f040*/  SHFL.DOWN PT, R172, R173, 0x2, 0x1f ;  /* 0x08401f00adac7f89 */ /* 0x000e2200000e0000 */
[----:B------:R-:W-:Y:S01]  /*1f050*/  FFMA.FTZ R175, R206, R203, R175 ;  /* 0x000000cbceaf7223 */ /* 0x000fe200000100af */
[----:B---3--:R-:W-:-:S03]  /*1f060*/  IADD3 R203, PT, PT, R202, R205, RZ ;  /* 0x000000cdcacb7210 */ /* 0x008fc60007ffe0ff */
[----:B-1----:R-:W-:Y:S01]  /*1f070*/  FMUL.FTZ R174, R204, R175 ;  /* 0x000000afccae7220 */ /* 0x002fe20000410000 */
[----:B------:R-:W-:Y:S01]  /*1f080*/  FMUL.FTZ R175, R200, R200 ;  /* 0x000000c8c8af7220 */ /* 0x000fe20000410000 */
[----:B------:R-:W-:Y:S02]  /*1f090*/  I2FP.F32.S32 R205, R205 ;  /* 0x000000cd00cd7245 */ /* 0x000fe40000201400 */
[----:B------:R-:W-:Y:S01]  /*1f0a0*/  I2FP.F32.S32 R203, R203 ;  /* 0x000000cb00cb7245 */ /* 0x000fe20000201400 */
[----:B------:R-:W1:Y:S01]  /*1f0b0*/  SHFL.DOWN PT, R211, R174, 0x1, 0x1f ;  /* 0x08201f00aed37f89 */ /* 0x000e6200000e0000 */
[----:B------:R-:W-:-:S04]  /*1f0c0*/  FMUL.FTZ R206, R206, R175 ;  /* 0x000000afcece7220 */ /* 0x000fc80000410000 */
[----:B------:R-:W-:Y:S01]  /*1f0d0*/  FMUL.FTZ R206, R206, R209 ;  /* 0x000000d1cece7220 */ /* 0x000fe20000410000 */
[----:B------:R-:W2:Y:S01]  /*1f0e0*/  MUFU.RCP R203, R203 ;  /* 0x000000cb00cb7308 */ /* 0x000ea20000001000 */
[----:B------:R-:W-:Y:S02]  /*1f0f0*/  IMAD.U32 R209, R169, 0x10000, RZ ;  /* 0x00010000a9d17824 */ /* 0x000fe400078e00ff */
[----:B0-----:R-:W-:-:S04]  /*1f100*/  FADD.FTZ R175, R173, R172 ;  /* 0x000000acadaf7221 */ /* 0x001fc80000010000 */
[----:B------:R-:W-:Y:S01]  /*1f110*/  FFMA.FTZ R175, R204, R206, R175 ;  /* 0x000000ceccaf7223 */ /* 0x000fe200000100af */
[----:B-1----:R-:W-:-:S04]  /*1f120*/  FMUL.FTZ R172, R211, R205 ;  /* 0x000000cdd3ac7220 */ /* 0x002fc80000410000 */
[----:B------:R-:W-:Y:S01]  /*1f130*/  FFMA.FTZ R200, R207, R174, R172 ;  /* 0x000000aecfc87223 */ /* 0x000fe200000100ac */
[----:B------:R-:W-:Y:S01]  /*1f140*/  FADD.FTZ R174, R174, -R211 ;  /* 0x800000d3aeae7221 */ /* 0x000fe20000010000 */
[----:B------:R-:W0:Y:S01]  /*1f150*/  SHFL.DOWN PT, R172, R175, 0x1, 0x1f ;  /* 0x08201f00afac7f89 */ /* 0x000e2200000e0000 */
[----:B------:R-:W-:Y:S02]  /*1f160*/  IMAD.U32 R211, R15, 0x10000, RZ ;  /* 0x000100000fd37824 */ /* 0x000fe400078e00ff */
[----:B--2---:R-:W-:Y:S01]  /*1f170*/  FMUL.FTZ R173, R203, R200 ;  /* 0x000000c8cbad7220 */ /* 0x004fe20000410000 */
[----:B------:R-:W-:-:S04]  /*1f180*/  FMUL.FTZ R174, R174, R174 ;  /* 0x000000aeaeae7220 */ /* 0x000fc80000410000 */
[----:B------:R-:W-:Y:S01]  /*1f190*/  FMUL.FTZ R174, R207, R174 ;  /* 0x000000aecfae7220 */ /* 0x000fe20000410000 */
[----:B------:R-:W1:Y:S01]  /*1f1a0*/  SHFL.IDX PT, R173, R173, RZ, 0x1f ;  /* 0x00001fffadad7589 */ /* 0x000e6200000e0000 */
[----:B------:R-:W-:Y:S02]  /*1f1b0*/  IMAD.U32 R207, R17, 0x10000, RZ ;  /* 0x0001000011cf7824 */ /* 0x000fe400078e00ff */
[----:B------:R-:W-:Y:S01]  /*1f1c0*/  FMUL.FTZ R174, R174, R205 ;  /* 0x000000cdaeae7220 */ /* 0x000fe20000410000 */
[----:B------:R-:W-:Y:S01]  /*1f1d0*/  SHF.L.U32 R205, R21, 0x10, RZ ;  /* 0x0000001015cd7819 */ /* 0x000fe200000006ff */
[----:B0-----:R-:W-:-:S04]  /*1f1e0*/  FADD.FTZ R172, R175, R172 ;  /* 0x000000acafac7221 */ /* 0x001fc80000010000 */
[----:B------:R-:W-:Y:S02]  /*1f1f0*/  FFMA.FTZ R172, R203, R174, R172 ;  /* 0x000000aecbac7223 */ /* 0x000fe400000100ac */
[----:B------:R-:W0:Y:S01]  /*1f200*/  LDC R174, c[0x0][0x448] ;  /* 0x00011200ffae7b82 */ /* 0x000e220000000800 */
[----:B-1----:R-:W-:Y:S02]  /*1f210*/  FSEL R175, R173, RZ, P0 ;  /* 0x000000ffadaf7208 */ /* 0x002fe40000000000 */
[----:B------:R-:W0:Y:S01]  /*1f220*/  SHFL.IDX PT, R203, R172, RZ, 0x1f ;  /* 0x00001fffaccb7589 */ /* 0x000e2200000e0000 */
[----:B------:R-:W-:Y:S02]  /*1f230*/  ISETP.NE.AND P0, PT, R0, RZ, PT ;  /* 0x000000ff0000720c */ /* 0x000fe40003f05270 */
[----:B------:R-:W-:Y:S01]  /*1f240*/  FADD.FTZ R224, -R175, R55 ;  /* 0x00000037afe07221 */ /* 0x000fe20000010100 */
[----:B------:R-:W-:Y:S01]  /*1f250*/  FMUL.FTZ R55, R173, R173 ;  /* 0x000000adad377220 */ /* 0x000fe20000410000 */
[C---:B------:R-:W-:Y:S01]  /*1f260*/  FADD.FTZ R228, -R175.reuse, R62 ;  /* 0x0000003eafe47221 */ /* 0x040fe20000010100 */
[C---:B------:R-:W-:Y:S01]  /*1f270*/  FADD.FTZ R222, -R175.reuse, R54 ;  /* 0x00000036afde7221 */ /* 0x040fe20000010100 */
[C---:B------:R-:W-:Y:S01]  /*1f280*/  FADD.FTZ R62, -R175.reuse, R52 ;  /* 0x00000034af3e7221 */ /* 0x040fe20000010100 */
[C---:B------:R-:W-:Y:S01]  /*1f290*/  FADD.FTZ R226, -R175.reuse, R53 ;  /* 0x00000035afe27221 */ /* 0x040fe20000010100 */
[----:B------:R-:W-:Y:S01]  /*1f2a0*/  FADD.FTZ R54, -R175, R48 ;  /* 0x00000030af367221 */ /* 0x000fe20000010100 */
[----:B------:R-:W-:Y:S01]  /*1f2b0*/  FSEL R55, R55, RZ, !P1 ;  /* 0x000000ff37377208 */ /* 0x000fe20004800000 */
[C---:B------:R-:W-:Y:S01]  /*1f2c0*/  FADD.FTZ R240, -R175.reuse, R57 ;  /* 0x00000039aff07221 */ /* 0x040fe20000010100 */
[----:B------:R-:W-:-:S02]  /*1f2d0*/  FADD.FTZ R202, -R175, R37 ;  /* 0x00000025afca7221 */ /* 0x000fc40000010100 */
[----:B------:R-:W1:Y:S01]  /*1f2e0*/  @!P0 LDC.64 R52, c[0x0][0x3c0] ;  /* 0x0000f000ff348b82 */ /* 0x000e620000000a00 */
[----:B------:R-:W-:Y:S02]  /*1f2f0*/  IMAD.U32 R37, RZ, RZ, UR18 ;  /* 0x00000012ff257e24 */ /* 0x000fe4000f8e00ff */
[C---:B------:R-:W-:Y:S01]  /*1f300*/  FADD.FTZ R238, -R175.reuse, R56 ;  /* 0x00000038afee7221 */ /* 0x040fe20000010100 */
[C---:B------:R-:W-:Y:S01]  /*1f310*/  FADD.FTZ R200, -R175.reuse, R39 ;  /* 0x00000027afc87221 */ /* 0x040fe20000010100 */
[C---:B------:R-:W-:Y:S01]  /*1f320*/  FADD.FTZ R216, -R175.reuse, R41 ;  /* 0x00000029afd87221 */ /* 0x040fe20000010100 */
[C---:B------:R-:W-:Y:S01]  /*1f330*/  FADD.FTZ R208, -R175.reuse, R43 ;  /* 0x0000002bafd07221 */ /* 0x040fe20000010100 */
[----:B------:R-:W-:Y:S01]  /*1f340*/  SHF.L.U32 R39, R92, 0x10, RZ ;  /* 0x000000105c277819 */ /* 0x000fe200000006ff */
[----:B------:R-:W-:Y:S01]  /*1f350*/  FADD.FTZ R214, -R175, R45 ;  /* 0x0000002dafd67221 */ /* 0x000fe20000010100 */
[----:B------:R-:W-:Y:S01]  /*1f360*/  IMAD.U32 R41, R120, 0x10000, RZ ;  /* 0x0001000078297824 */ /* 0x000fe200078e00ff */
[----:B------:R-:W-:Y:S01]  /*1f370*/  SHF.L.U32 R43, R181, 0x10, RZ ;  /* 0x00000010b52b7819 */ /* 0x000fe200000006ff */
[----:B0-----:R-:W-:Y:S01]  /*1f380*/  FFMA.FTZ R48, R203, UR22, R174 ;  /* 0x00000016cb307c23 */ /* 0x001fe200080100ae */
[----:B------:R-:W-:-:S02]  /*1f390*/  IMAD.U32 R45, R180, 0x10000, RZ ;  /* 0x00010000b42d7824 */ /* 0x000fc400078e00ff */
        /* <DEDUP_REMOVED lines=8> */
[----:B------:R-:W-:Y:S02]  /*1f420*/  IMAD.U32 R63, R179, 0x10000, RZ ;  /* 0x00010000b33f7824 */ /* 0x000fe400078e00ff */
[C---:B------:R-:W-:Y:S01]  /*1f430*/  FADD.FTZ R60, -R175.reuse, R60 ;  /* 0x0000003caf3c7221 */ /* 0x040fe20000010100 */
[C---:B------:R-:W-:Y:S01]  /*1f440*/  FADD.FTZ R232, -R175.reuse, R61 ;  /* 0x0000003dafe87221 */ /* 0x040fe20000010100 */
[----:B------:R-:W-:Y:S01]  /*1f450*/  FADD.FTZ R220, -R175, R49 ;  /* 0x00000031afdc7221 */ /* 0x000fe20000010100 */
[----:B-1----:R-:W-:-:S04]  /*1f460*/  @!P0 IMAD.WIDE R52, R37, 0x4, R52 ;  /* 0x0000000425348825 */ /* 0x002fc800078e0234 */
[C---:B------:R-:W-:Y:S01]  /*1f470*/  FADD.FTZ R206, -R175.reuse, R40 ;  /* 0x00000028afce7221 */ /* 0x040fe20000010100 */
[----:B------:R-:W-:Y:S01]  /*1f480*/  FADD.FTZ R174, -R175, R38 ;  /* 0x00000026afae7221 */ /* 0x000fe20000010100 */
[----:B------:R-:W-:Y:S01]  /*1f490*/  SHF.L.U32 R49, R121, 0x10, RZ ;  /* 0x0000001079317819 */ /* 0x000fe200000006ff */
[----:B------:R-:W-:Y:S02]  /*1f4a0*/  IMAD.U32 R37, R136, 0x10000, RZ ;  /* 0x0001000088257824 */ /* 0x000fe400078e00ff */
[C---:B------:R-:W-:Y:S01]  /*1f4b0*/  FADD.FTZ R56, -R175.reuse, R50 ;  /* 0x00000032af387221 */ /* 0x040fe20000010100 */
[----:B0-----:R-:W-:Y:S02]  /*1f4c0*/  IMAD.U32 R48, R76, 0x10000, RZ ;  /* 0x000100004c307824 */ /* 0x001fe400078e00ff */
[----:B------:R-:W-:Y:S01]  /*1f4d0*/  FADD.FTZ R212, -R175, R44 ;  /* 0x0000002cafd47221 */ /* 0x000fe20000010100 */
[----:B------:R-:W-:Y:S02]  /*1f4e0*/  IMAD.U32 R38, R77, 0x10000, RZ ;  /* 0x000100004d267824 */ /* 0x000fe400078e00ff */
[----:B------:R-:W-:Y:S01]  /*1f4f0*/  FADD.FTZ R218, -R175, R51 ;  /* 0x00000033afda7221 */ /* 0x000fe20000010100 */
[----:B------:R0:W-:Y:S01]  /*1f500*/  @!P0 STG.E desc[UR8][R52.64], R173 ;  /* 0x000000ad34008986 */ /* 0x0001e2000c101908 */
[C---:B--2---:R-:W-:Y:S01]  /*1f510*/  FMUL.FTZ R238, R57.reuse, R238 ;  /* 0x000000ee39ee7220 */ /* 0x044fe20000410000 */
[C---:B------:R-:W-:Y:S01]  /*1f520*/  FMUL.FTZ R240, R57.reuse, R240 ;  /* 0x000000f039f07220 */ /* 0x040fe20000410000 */
[C---:B------:R-:W-:Y:S01]  /*1f530*/  FMUL.FTZ R234, R57.reuse, R234 ;  /* 0x000000ea39ea7220 */ /* 0x040fe20000410000 */
[----:B------:R-:W-:Y:S01]  /*1f540*/  FMUL.FTZ R236, R57, R236 ;  /* 0x000000ec39ec7220 */ /* 0x000fe20000410000 */
[C---:B------:R-:W-:Y:S01]  /*1f550*/  FFMA.FTZ R36, R238.reuse, R37, R39 ;  /* 0x00000025ee247223 */ /* 0x040fe20000010027 */
[----:B------:R-:W-:Y:S01]  /*1f560*/  FFMA.FTZ R48, R238, R41, R48 ;  /* 0x00000029ee307223 */ /* 0x000fe20000010030 */
[----:B------:R-:W-:Y:S01]  /*1f570*/  FFMA.FTZ R41, R240, R43, R45 ;  /* 0x0000002bf0297223 */ /* 0x000fe2000001002d */
[----:B------:R-:W-:Y:S01]  /*1f580*/  SHF.L.U32 R37, R178, 0x10, RZ ;  /* 0x00000010b2257819 */ /* 0x000fe200000006ff */
[----:B------:R-:W-:Y:S01]  /*1f590*/  IMAD.U32 R45, R177, 0x10000, RZ ;  /* 0x00010000b12d7824 */ /* 0x000fe200078e00ff */
[----:B------:R-:W-:Y:S01]  /*1f5a0*/  SHF.L.U32 R44, R78, 0x10, RZ ;  /* 0x000000104e2c7819 */ /* 0x000fe200000006ff */
[----:B------:R-:W-:-:S02]  /*1f5b0*/  IMAD.U32 R39, R137, 0x10000, RZ ;  /* 0x0001000089277824 */ /* 0x000fc400078e00ff */
[----:B------:R-:W-:Y:S01]  /*1f5c0*/  FMUL.FTZ R50, R57, R60 ;  /* 0x0000003c39327220 */ /* 0x000fe20000410000 */
[----:B------:R-:W-:Y:S02]  /*1f5d0*/  IMAD.U32 R43, R93, 0x10000, RZ ;  /* 0x000100005d2b7824 */ /* 0x000fe400078e00ff */
[----:B------:R-:W-:Y:S01]  /*1f5e0*/  FFMA.FTZ R63, R240, R63, R37 ;  /* 0x0000003ff03f7223 */ /* 0x000fe20000010025 */
[----:B------:R-:W-:Y:S01]  /*1f5f0*/  FFMA.FTZ R40, R234, R45, R47 ;  /* 0x0000002dea287223 */ /* 0x000fe2000001002f */
[----:B------:R-:W-:Y:S01]  /*1f600*/  SHF.L.U32 R45, R138, 0x10, RZ ;  /* 0x000000108a2d7819 */ /* 0x000fe200000006ff */
[----:B------:R-:W-:Y:S01]  /*1f610*/  FFMA.FTZ R37, R236, R39, R43 ;  /* 0x00000027ec257223 */ /* 0x000fe2000001002b */
[----:B------:R-:W-:Y:S02]  /*1f620*/  IMAD.U32 R39, R171, 0x10000, RZ ;  /* 0x00010000ab277824 */ /* 0x000fe400078e00ff */
[----:B------:R-:W-:Y:S01]  /*1f630*/  FADD.FTZ R204, -R175, R42 ;  /* 0x0000002aafcc7221 */ /* 0x000fe20000010100 */
[----:B------:R-:W-:-:S02]  /*1f640*/  IMAD.U32 R43, R170, 0x10000, RZ ;  /* 0x00010000aa2b7824 */ /* 0x000fc400078e00ff */
[----:B------:R-:W-:Y:S01]  /*1f650*/  FMUL.FTZ R232, R57, R232 ;  /* 0x000000e839e87220 */ /* 0x000fe20000410000 */
[----:B------:R-:W-:Y:S02]  /*1f660*/  IMAD.U32 R47, R94, 0x10000, RZ ;  /* 0x000100005e2f7824 */ /* 0x000fe400078e00ff */
[C---:B------:R-:W-:Y:S01]  /*1f670*/  FADD.FTZ R42, -R175.reuse, R140 ;  /* 0x0000008caf2a7221 */ /* 0x040fe20000010100 */
[----:B------:R-:W-:Y:S02]  /*1f680*/  IMAD.U32 R51, R122, 0x10000, RZ ;  /* 0x000100007a337824 */ /* 0x000fe400078e00ff */
[----:B------:R-:W-:Y:S01]  /*1f690*/  FADD.FTZ R140, -R175, R143 ;  /* 0x0000008faf8c7221 */ /* 0x000fe20000010100 */
[----:B0-----:R-:W-:Y:S02]  /*1f6a0*/  IMAD.U32 R53, R168, 0x10000, RZ ;  /* 0x00010000a8357824 */ /* 0x001fe400078e00ff */
[----:B------:R-:W-:Y:S01]  /*1f6b0*/  FFMA.FTZ R49, R236, R49, R38 ;  /* 0x00000031ec317223 */ /* 0x000fe20000010026 */
        /* <DEDUP_REMOVED lines=9> */
[----:B------:R-:W-:-:S02]  /*1f750*/  IMAD.U32 R51, R123, 0x10000, RZ ;  /* 0x000100007b337824 */ /* 0x000fc400078e00ff */
[----:B------:R-:W-:Y:S01]  /*1f760*/  FMUL.FTZ R228, R57, R228 ;  /* 0x000000e439e47220 */ /* 0x000fe20000410000 */
[----:B------:R-:W-:Y:S02]  /*1f770*/  IMAD.U32 R44, R79, 0x10000, RZ ;  /* 0x000100004f2c7824 */ /* 0x000fe400078e00ff */
[----:B------:R-:W-:Y:S01]  /*1f780*/  FMUL.FTZ R230, R57, R230 ;  /* 0x000000e639e67220 */ /* 0x000fe20000410000 */
[----:B------:R-:W-:Y:S02]  /*1f790*/  IMAD.U32 R53, R164, 0x10000, RZ ;  /* 0x00010000a4357824 */ /* 0x000fe400078e00ff */
[----:B------:R-:W-:Y:S01]  /*1f7a0*/  FFMA.FTZ R143, R232, R143, R39 ;  /* 0x0000008fe88f7223 */ /* 0x000fe20000010027 */
        /* <DEDUP_REMOVED lines=13> */
[C---:B------:R-:W-:Y:S01]  /*1f880*/  FFMA.FTZ R52, R44.reuse, R47, R53 ;  /* 0x0000002f2c347223 */ /* 0x040fe20000010035 */
[----:B------:R-:W-:Y:S01]  /*1f890*/  FFMA.FTZ R226, R44, R55, R228 ;  /* 0x000000372ce27223 */ /* 0x000fe200000100e4 */
[----:B------:R-:W-:Y:S01]  /*1f8a0*/  FFMA.FTZ R62, R230, R43, R45 ;  /* 0x0000002be63e7223 */ /* 0x000fe2000001002d */
[----:B------:R-:W-:Y:S01]  /*1f8b0*/  IMAD.U32 R44, R159, 0x10000, RZ ;  /* 0x000100009f2c7824 */ /* 0x000fe200078e00ff */
[----:B------:R-:W-:Y:S01]  /*1f8c0*/  SHF.L.U32 R53, R133, 0x10, RZ ;  /* 0x0000001085357819 */ /* 0x000fe200000006ff */
[----:B------:R-:W-:Y:S01]  /*1f8d0*/  IMAD.U32 R228, R158, 0x10000, RZ ;  /* 0x000100009ee47824 */ /* 0x000fe200078e00ff */
[----:B------:R-:W-:Y:S01]  /*1f8e0*/  SHF.L.U32 R230, R81, 0x10, RZ ;  /* 0x0000001051e67819 */ /* 0x000fe200000006ff */
[----:B------:R-:W-:-:S02]  /*1f8f0*/  IMAD.U32 R55, R157, 0x10000, RZ ;  /* 0x000100009d377824 */ /* 0x000fc400078e00ff */
[C---:B------:R-:W-:Y:S01]  /*1f900*/  FMUL.FTZ R224, R57.reuse, R224 ;  /* 0x000000e039e07220 */ /* 0x040fe20000410000 */
[----:B------:R-:W-:Y:S02]  /*1f910*/  IMAD.U32 R59, R156, 0x10000, RZ ;  /* 0x000100009c3b7824 */ /* 0x000fe400078e00ff */
[----:B------:R-:W-:Y:S01]  /*1f920*/  FMUL.FTZ R222, R57, R222 ;  /* 0x000000de39de7220 */ /* 0x000fe20000410000 */
[----:B------:R-:W-:Y:S02]  /*1f930*/  IMAD.U32 R43, R97, 0x10000, RZ ;  /* 0x00010000612b7824 */ /* 0x000fe400078e00ff */
[----:B------:R-:W-:Y:S01]  /*1f940*/  FFMA.FTZ R45, R229, R232, R236 ;  /* 0x000000e8e52d7223 */ /* 0x000fe200000100ec */
[----:B------:R-:W-:Y:S02]  /*1f950*/  IMAD.U32 R47, R117, 0x10000, RZ ;  /* 0x00010000752f7824 */ /* 0x000fe400078e00ff */
[----:B------:R-:W-:Y:S01]  /*1f960*/  FFMA.FTZ R229, R229, R44, R228 ;  /* 0x0000002ce5e57223 */ /* 0x000fe200000100e4 */
[----:B------:R-:W-:Y:S01]  /*1f970*/  FFMA.FTZ R44, R224, R55, R59 ;  /* 0x00000037e02c7223 */ /* 0x000fe2000001003b */
[C---:B------:R-:W-:Y:S01]  /*1f980*/  FFMA.FTZ R53, R222.reuse, R53, R43 ;  /* 0x00000035de357223 */ /* 0x040fe2000001002b */
[----:B------:R-:W-:Y:S01]  /*1f990*/  FFMA.FTZ R228, R222, R47, R230 ;  /* 0x0000002fdee47223 */ /* 0x000fe200000100e6 */
[----:B------:R-:W-:Y:S01]  /*1f9a0*/  SHF.L.U32 R55, R98, 0x10, RZ ;  /* 0x0000001062377819 */ /* 0x000fe200000006ff */
[----:B------:R-:W-:-:S02]  /*1f9b0*/  IMAD.U32 R43, R154, 0x10000, RZ ;  /* 0x000100009a2b7824 */ /* 0x000fc400078e00ff */
[----:B------:R-:W-:Y:S01]  /*1f9c0*/  FMUL.FTZ R230, R57, R54 ;  /* 0x0000003639e67220 */ /* 0x000fe20000410000 */
[----:B------:R-:W-:Y:S02]  /*1f9d0*/  IMAD.U32 R47, R134, 0x10000, RZ ;  /* 0x00010000862f7824 */ /* 0x000fe400078e00ff */
[----:B------:R-:W-:Y:S01]  /*1f9e0*/  FADD.FTZ R58, -R175, R141 ;  /* 0x0000008daf3a7221 */ /* 0x000fe20000010100 */
        /* <DEDUP_REMOVED lines=8> */
[----:B------:R-:W-:Y:S01]  /*1fa70*/  SHF.L.U32 R43, R150, 0x10, RZ ;  /* 0x00000010962b7819 */ /* 0x000fe200000006ff */
[----:B------:R-:W-:Y:S01]  /*1fa80*/  IMAD.U32 R55, R135, 0x10000, RZ ;  /* 0x0001000087377824 */ /* 0x000fe200078e00ff */
[----:B------:R-:W-:Y:S01]  /*1fa90*/  SHF.L.U32 R59, R119, 0x10, RZ ;  /* 0x00000010773b7819 */ /* 0x000fe200000006ff */
[----:B------:R-:W-:-:S02]  /*1faa0*/  IMAD.U32 R47, R99, 0x10000, RZ ;  /* 0x00010000632f7824 */ /* 0x000fc400078e00ff */
[----:B------:R-:W-:Y:S01]  /*1fab0*/  FMUL.FTZ R56, R57, R56 ;  /* 0x0000003839387220 */ /* 0x000fe20000410000 */
[----:B------:R-:W-:Y:S01]  /*1fac0*/  FFMA.FTZ R61, R220, R61, R141 ;  /* 0x0000003ddc3d7223 */ /* 0x000fe2000001008d */
[----:B------:R-:W-:Y:S01]  /*1fad0*/  IMAD.U32 R232, R83, 0x10000, RZ ;  /* 0x0001000053e87824 */ /* 0x000fe200078e00ff */
[----:B------:R-:W-:Y:S01]  /*1fae0*/  SHF.L.U32 R173, R148, 0x10, RZ ;  /* 0x0000001094ad7819 */ /* 0x000fe200000006ff */
[----:B------:R-:W-:Y:S02]  /*1faf0*/  IMAD.U32 R141, R149, 0x10000, RZ ;  /* 0x00010000958d7824 */ /* 0x000fe400078e00ff */
[C---:B------:R-:W-:Y:S01]  /*1fb00*/  FMUL.FTZ R218, R57.reuse, R218 ;  /* 0x000000da39da7220 */ /* 0x040fe20000410000 */
[----:B------:R-:W-:Y:S01]  /*1fb10*/  FFMA.FTZ R233, R220, R233, R43 ;  /* 0x000000e9dce97223 */ /* 0x000fe2000001002b */
[C---:B------:R-:W-:Y:S01]  /*1fb20*/  FFMA.FTZ R55, R56.reuse, R55, R47 ;  /* 0x0000003738377223 */ /* 0x040fe2000001002f */
[----:B------:R-:W-:Y:S01]  /*1fb30*/  FFMA.FTZ R232, R56, R59, R232 ;  /* 0x0000003b38e87223 */ /* 0x000fe200000100e8 */
[----:B------:R-:W-:Y:S01]  /*1fb40*/  IMAD.U32 R43, R146, 0x10000, RZ ;  /* 0x00010000922b7824 */ /* 0x000fe200078e00ff */
[----:B------:R-:W-:Y:S01]  /*1fb50*/  SHF.L.U32 R47, R128, 0x10, RZ ;  /* 0x00000010802f7819 */ /* 0x000fe200000006ff */
[----:B------:R-:W-:Y:S01]  /*1fb60*/  FFMA.FTZ R56, R218, R141, R173 ;  /* 0x0000008dda387223 */ /* 0x000fe200000100ad */
[----:B------:R-:W-:Y:S01]  /*1fb70*/  IMAD.U32 R59, R100, 0x10000, RZ ;  /* 0x00010000643b7824 */ /* 0x000fe200078e00ff */
[----:B------:R-:W-:Y:S01]  /*1fb80*/  SHF.L.U32 R220, R84, 0x10, RZ ;  /* 0x0000001054dc7819 */ /* 0x000fe200000006ff */
[----:B------:R-:W-:Y:S01]  /*1fb90*/  FMUL.FTZ R212, R57, R212 ;  /* 0x000000d439d47220 */ /* 0x000fe20000410000 */
[----:B------:R-:W-:-:S02]  /*1fba0*/  IMAD.U32 R141, R112, 0x10000, RZ ;  /* 0x00010000708d7824 */ /* 0x000fc400078e00ff */
[----:B------:R-:W-:Y:S01]  /*1fbb0*/  FMUL.FTZ R214, R57, R214 ;  /* 0x000000d639d67220 */ /* 0x000fe20000410000 */
[----:B------:R-:W-:Y:S02]  /*1fbc0*/  IMAD.U32 R173, R144, 0x10000, RZ ;  /* 0x0001000090ad7824 */ /* 0x000fe400078e00ff */
[----:B------:R-:W-:Y:S01]  /*1fbd0*/  FADD.FTZ R46, -R175, R46 ;  /* 0x0000002eaf2e7221 */ /* 0x000fe20000010100 */
[----:B------:R-:W-:Y:S01]  /*1fbe0*/  FFMA.FTZ R235, R218, R235, R43 ;  /* 0x000000ebdaeb7223 */ /* 0x000fe2000001002b */
[C---:B------:R-:W-:Y:S01]  /*1fbf0*/  FFMA.FTZ R218, R212.reuse, R47, R59 ;  /* 0x0000002fd4da7223 */ /* 0x040fe2000001003b */
[----:B------:R-:W-:Y:S01]  /*1fc00*/  FFMA.FTZ R212, R212, R141, R220 ;  /* 0x0000008dd4d47223 */ /* 0x000fe200000100dc */
[----:B------:R-:W-:Y:S01]  /*1fc10*/  FFMA.FTZ R221, R214, R221, R173 ;  /* 0x000000ddd6dd7223 */ /* 0x000fe200000100ad */
        /* <DEDUP_REMOVED lines=8> */
[----:B------:R-:W-:Y:S02]  /*1fca0*/  IMAD.U32 R173, R32, 0x10000, RZ ;  /* 0x0001000020ad7824 */ /* 0x000fe400078e00ff */
[C---:B------:R-:W-:Y:S01]  /*1fcb0*/  FFMA.FTZ R220, R46.reuse, R47, R59 ;  /* 0x0000002f2edc7223 */ /* 0x040fe2000001003b */
[----:B------:R-:W-:Y:S01]  /*1fcc0*/  FFMA.FTZ R214, R46, R141, R222 ;  /* 0x0000008d2ed67223 */ /* 0x000fe200000100de */
[----:B------:R-:W-:-:S02]  /*1fcd0*/  IMAD.U32 R47, R130, 0x10000, RZ ;  /* 0x00010000822f7824 */ /* 0x000fc400078e00ff */
[----:B------:R-:W-:Y:S01]  /*1fce0*/  FFMA.FTZ R223, R210, R223, R173 ;  /* 0x000000dfd2df7223 */ /* 0x000fe200000100ad */
[----:B------:R-:W-:Y:S01]  /*1fcf0*/  IMAD.U32 R59, R102, 0x10000, RZ ;  /* 0x00010000663b7824 */ /* 0x000fe200078e00ff */
[----:B------:R-:W-:Y:S01]  /*1fd00*/  SHF.L.U32 R141, R114, 0x10, RZ ;  /* 0x00000010728d7819 */ /* 0x000fe200000006ff */
[C---:B------:R-:W-:Y:S01]  /*1fd10*/  FMUL.FTZ R206, R57.reuse, R206 ;  /* 0x000000ce39ce7220 */ /* 0x040fe20000410000 */
[----:B------:R-:W-:Y:S01]  /*1fd20*/  SHF.L.U32 R173, R28, 0x10, RZ ;  /* 0x000000101cad7819 */ /* 0x000fe200000006ff */
[----:B------:R-:W-:Y:S01]  /*1fd30*/  IMAD.U32 R46, R86, 0x10000, RZ ;  /* 0x00010000562e7824 */ /* 0x000fe200078e00ff */
[----:B------:R-:W-:Y:S01]  /*1fd40*/  SHF.L.U32 R43, R30, 0x10, RZ ;  /* 0x000000101e2b7819 */ /* 0x000fe200000006ff */
[----:B------:R-:W-:Y:S01]  /*1fd50*/  FMUL.FTZ R216, R57, R216 ;  /* 0x000000d839d87220 */ /* 0x000fe20000410000 */
[C---:B------:R-:W-:Y:S01]  /*1fd60*/  FFMA.FTZ R222, R206.reuse, R47, R59 ;  /* 0x0000002fcede7223 */ /* 0x040fe2000001003b */
[----:B------:R-:W-:Y:S01]  /*1fd70*/  FFMA.FTZ R46, R206, R141, R46 ;  /* 0x0000008dce2e7223 */ /* 0x000fe2000001002e */
[----:B------:R-:W-:Y:S01]  /*1fd80*/  SHF.L.U32 R47, R131, 0x10, RZ ;  /* 0x00000010832f7819 */ /* 0x000fe200000006ff */
[----:B------:R-:W-:Y:S01]  /*1fd90*/  FFMA.FTZ R225, R216, R225, R173 ;  /* 0x000000e1d8e17223 */ /* 0x000fe200000100ad */
[----:B------:R-:W-:Y:S01]  /*1fda0*/  FFMA.FTZ R217, R210, R217, R43 ;  /* 0x000000d9d2d97223 */ /* 0x000fe2000001002b */
        /* <DEDUP_REMOVED lines=10> */
[----:B------:R-:W-:Y:S01]  /*1fe50*/  SHF.L.U32 R173, R104, 0x10, RZ ;  /* 0x0000001068ad7819 */ /* 0x000fe200000006ff */
[----:B------:R-:W-:Y:S01]  /*1fe60*/  FFMA.FTZ R47, R204, R141, R206 ;  /* 0x0000008dcc2f7223 */ /* 0x000fe200000100ce */
[----:B------:R-:W-:Y:S01]  /*1fe70*/  FADD.FTZ R142, -R175, R142 ;  /* 0x0000008eaf8e7221 */ /* 0x000fe20000010100 */
        /* <DEDUP_REMOVED lines=9> */
[----:B------:R-:W-:-:S02]  /*1ff10*/  IMAD.U32 R203, R20, 0x10000, RZ ;  /* 0x0001000014cb7824 */ /* 0x000fc400078e00ff */
[----:B------:R-:W-:Y:S01]  /*1ff20*/  FMUL.FTZ R174, R57, R174 ;  /* 0x000000ae39ae7220 */ /* 0x000fe20000410000 */
[----:B------:R-:W-:Y:S01]  /*1ff30*/  FFMA.FTZ R172, R172, R175, R206 ;  /* 0x000000afacac7223 */ /* 0x000fe200000100ce */
[----:B------:R-:W-:Y:S02]  /*1ff40*/  IMAD.U32 R59, R125, 0x10000, RZ ;  /* 0x000100007d3b7824 */ /* 0x000fe400078e00ff */
        /* <DEDUP_REMOVED lines=8> */
[----:B------:R-:W-:-:S02]  /*1ffd0*/  IMAD.U32 R173, R19, 0x10000, RZ ;  /* 0x0001000013ad7824 */ /* 0x000fc400078e00ff */
[C---:B------:R-:W-:Y:S01]  /*1ffe0*/  FFMA.FTZ R206, R174.reuse, R59, R141 ;  /* 0x0000003baece7223 */ /* 0x040fe2000001008d */
[----:B------:R-:W-:Y:S01]  /*1fff0*/  FFMA.FTZ R174, R174, R175, R208 ;  /* 0x000000afaeae7223 */ /* 0x000fe200000100d0 */
[C---:B------:R-:W-:Y:S01]  /*20000*/  FFMA.FTZ R207, R200.reuse, R207, R203 ;  /* 0x000000cfc8cf7223 */ /* 0x040fe200000100cb */
[----:B------:R-:W-:Y:S01]  /*20010*/  FFMA.FTZ R175, R200, R211, R210 ;  /* 0x000000d3c8af7223 */ /* 0x000fe200000100d2 */
[----:B------:R-:W-:Y:S01]  /*20020*/  FFMA.FTZ R173, R202, R173, R43 ;  /* 0x000000adcaad7223 */ /* 0x000fe2000001002b */
[----:B------:R-:W-:Y:S02]  /*20030*/  IMAD.U32 R211, R13, 0x10000, RZ ;  /* 0x000100000dd37824 */ /* 0x000fe400078e00ff */
        /* <DEDUP_REMOVED lines=8> */
[----:B------:R-:W-:Y:S01]  /*200c0*/  SHF.L.U32 R43, R126, 0x10, RZ ;  /* 0x000000107e2b7819 */ /* 0x000fe200000006ff */
[----:B------:R-:W-:Y:S01]  /*200d0*/  FFMA.FTZ R200, R42, R141, R200 ;  /* 0x0000008d2ac87223 */ /* 0x000fe200000100c8 */
[----:B------:R-:W-:Y:S01]  /*200e0*/  SHF.L.U32 R213, R107, 0x10, RZ ;  /* 0x000000106bd57819 */ /* 0x000fe200000006ff */
[----:B------:R-:W-:Y:S02]  /*200f0*/  IMAD.U32 R59, R106, 0x10000, RZ ;  /* 0x000100006a3b7824 */ /* 0x000fe400078e00ff */
[----:B------:R-:W-:Y:S01]  /*20100*/  FMUL.FTZ R142, R57, R142 ;  /* 0x0000008e398e7220 */ /* 0x000fe20000410000 */
[----:B------:R-:W-:Y:S01]  /*20110*/  IMAD.U32 R141, R127, 0x10000, RZ ;  /* 0x000100007f8d7824 */ /* 0x000fe200078e00ff */
[----:B------:R-:W-:Y:S01]  /*20120*/  F2FP.BF16.F32.PACK_AB R38, R209, R38 ;  /* 0x00000026d126723e */ /* 0x000fe200000010ff */
[----:B------:R-:W-:-:S02]  /*20130*/  IMAD.U32 R202, R91, 0x10000, RZ ;  /* 0x000100005bca7824 */ /* 0x000fc400078e00ff */
[----:B------:R-:W-:Y:S01]  /*20140*/  FFMA.FTZ R208, R42, R43, R59 ;  /* 0x0000002b2ad07223 */ /* 0x000fe2000001003b */
[C---:B------:R-:W-:Y:S01]  /*20150*/  FFMA.FTZ R210, R142.reuse, R141, R213 ;  /* 0x0000008d8ed27223 */ /* 0x040fe200000100d5 */
[----:B------:R-:W0:Y:S01]  /*20160*/  @!P0 LDC.64 R42, c[0x0][0x3c8] ;  /* 0x0000f200ff2a8b82 */ /* 0x000e220000000a00 */
[----:B------:R-:W-:Y:S01]  /*20170*/  FFMA.FTZ R202, R142, R237, R202 ;  /* 0x000000ed8eca7223 */ /* 0x000fe200000100ca */
[----:B------:R-:W-:Y:S01]  /*20180*/  SHF.L.U32 R213, R9, 0x10, RZ ;  /* 0x0000001009d57819 */ /* 0x000fe200000006ff */
[----:B------:R-:W-:Y:S02]  /*20190*/  IMAD.U32 R141, R8, 0x10000, RZ ;  /* 0x00010000088d7824 */ /* 0x000fe400078e00ff */
[----:B------:R-:W-:Y:S01]  /*201a0*/  FMUL.FTZ R142, R57, R140 ;  /* 0x0000008c398e7220 */ /* 0x000fe20000410000 */
[----:B------:R-:W-:Y:S01]  /*201b0*/  IMAD.U32 R237, RZ, RZ, UR18 ;  /* 0x00000012ffed7e24 */ /* 0x000fe2000f8e00ff */
[----:B------:R-:W-:Y:S01]  /*201c0*/  SHF.L.U32 R209, R7, 0x10, RZ ;  /* 0x0000001007d17819 */ /* 0x000fe200000006ff */
[----:B------:R-:W-:Y:S01]  /*201d0*/  UIADD3 UR18, UPT, UPT, UR18, UR16, URZ ;  /* 0x0000001012127290 */ /* 0x000fe2000fffe0ff */
[----:B------:R-:W1:Y:S01]  /*201e0*/  LDC.64 R58, c[0x0][0x428] ;  /* 0x00010a00ff3a7b82 */ /* 0x000e620000000a00 */
[----:B------:R-:W-:Y:S01]  /*201f0*/  FFMA.FTZ R213, R142, R213, R141 ;  /* 0x000000d58ed57223 */ /* 0x000fe2000001008d */
[----:B------:R-:W-:Y:S01]  /*20200*/  F2FP.BF16.F32.PACK_AB R37, R40, R37 ;  /* 0x000000252825723e */ /* 0x000fe200000010ff */
[----:B------:R-:W-:Y:S01]  /*20210*/  UISETP.GE.AND UP3, UPT, UR18, UR17, UPT ;  /* 0x000000111200728c */ /* 0x000fe2000bf66270 */
[----:B------:R-:W-:-:S02]  /*20220*/  F2FP.BF16.F32.PACK_AB R36, R41, R36 ;  /* 0x000000242924723e */ /* 0x000fc400000010ff */
[----:B------:R-:W-:Y:S02]  /*20230*/  F2FP.BF16.F32.PACK_AB R39, R234, R39 ;  /* 0x00000027ea27723e */ /* 0x000fe400000010ff */
[----:B------:R-:W2:Y:S01]  /*20240*/  LDC.64 R140, c[0x0][0x430] ;  /* 0x00010c00ff8c7b82 */ /* 0x000ea20000000a00 */
[----:B------:R-:W-:Y:S02]  /*20250*/  F2FP.BF16.F32.PACK_AB R50, R143, R50 ;  /* 0x000000328f32723e */ /* 0x000fe400000010ff */
[----:B------:R-:W-:Y:S02]  /*20260*/  F2FP.BF16.F32.PACK_AB R51, R62, R51 ;  /* 0x000000333e33723e */ /* 0x000fe400000010ff */
[----:B------:R-:W-:Y:S02]  /*20270*/  F2FP.BF16.F32.PACK_AB R49, R60, R49 ;  /* 0x000000313c31723e */ /* 0x000fe400000010ff */
[----:B------:R-:W-:Y:S01]  /*20280*/  F2FP.BF16.F32.PACK_AB R48, R63, R48 ;  /* 0x000000303f30723e */ /* 0x000fe200000010ff */
[----:B0-----:R-:W-:Y:S01]  /*20290*/  @!P0 IMAD.WIDE R42, R237, 0x4, R42 ;  /* 0x00000004ed2a8825 */ /* 0x001fe200078e022a */
[----:B------:R-:W-:-:S02]  /*202a0*/  F2FP.BF16.F32.PACK_AB R53, R44, R53 ;  /* 0x000000352c35723e */ /* 0x000fc400000010ff */
[----:B------:R-:W-:Y:S01]  /*202b0*/  F2FP.BF16.F32.PACK_AB R52, R45, R52 ;  /* 0x000000342d34723e */ /* 0x000fe200000010ff */
[----:B------:R-:W-:Y:S01]  /*202c0*/  IMAD.U32 R237, R6, 0x10000, RZ ;  /* 0x0001000006ed7824 */ /* 0x000fe200078e00ff */
[----:B------:R-:W-:Y:S01]  /*202d0*/  F2FP.BF16.F32.PACK_AB R55, R56, R55 ;  /* 0x000000373837723e */ /* 0x000fe200000010ff */
[----:B------:R0:W-:Y:S01]  /*202e0*/  @!P0 STG.E desc[UR8][R42.64], R57 ;  /* 0x000000392a008986 */ /* 0x0001e2000c101908 */
[----:B------:R-:W-:Y:S01]  /*202f0*/  F2FP.BF16.F32.PACK_AB R54, R61, R54 ;  /* 0x000000363d36723e */ /* 0x000fe200000010ff */
[----:B-1----:R-:W-:-:S04]  /*20300*/  IMAD.WIDE.U32 R40, R195, 0x10, R58 ;  /* 0x00000010c3287825 */ /* 0x002fc800078e003a */
[----:B------:R-:W-:Y:S01]  /*20310*/  FFMA.FTZ R209, R142, R209, R237 ;  /* 0x000000d18ed17223 */ /* 0x000fe200000100ed */
[----:B------:R-:W-:Y:S01]  /*20320*/  F2FP.BF16.F32.PACK_AB R47, R216, R47 ;  /* 0x0000002fd82f723e */ /* 0x000fe200000010ff */
[----:B------:R-:W-:Y:S01]  /*20330*/  IMAD.WIDE.U32 R44, R197, 0x10, R58 ;  /* 0x00000010c52c7825 */ /* 0x000fe200078e003a */
[----:B------:R1:W-:Y:S01]  /*20340*/  STG.E.128 desc[UR8][R40.64], R36 ;  /* 0x0000002428007986 */ /* 0x0003e2000c101d08 */
[----:B------:R-:W-:Y:S02]  /*20350*/  F2FP.BF16.F32.PACK_AB R46, R219, R46 ;  /* 0x0000002edb2e723e */ /* 0x000fe400000010ff */
[----:B--2---:R-:W-:Y:S01]  /*20360*/  IMAD.WIDE.U32 R142, R195, 0x10, R140 ;  /* 0x00000010c38e7825 */ /* 0x004fe200078e008c */
[----:B0-----:R-:W-:-:S03]  /*20370*/  F2FP.BF16.F32.PACK_AB R43, R227, R224 ;  /* 0x000000e0e32b723e */ /* 0x001fc600000010ff */
[----:B------:R-:W-:Y:S01]  /*20380*/  IMAD.WIDE.U32 R60, R197, 0x10, R140 ;  /* 0x00000010c53c7825 */ /* 0x000fe200078e008c */
[----:B------:R-:W-:Y:S01]  /*20390*/  STG.E.128 desc[UR8][R142.64], R48 ;  /* 0x000000308e007986 */ /* 0x000fe2000c101d08 */
[----:B------:R-:W-:Y:S02]  /*203a0*/  F2FP.BF16.F32.PACK_AB R42, R225, R222 ;  /* 0x000000dee12a723e */ /* 0x000fe400000010ff */
[C---:B------:R-:W-:Y:S01]  /*203b0*/  IMAD.WIDE.U32 R56, R199.reuse, 0x10, R58 ;  /* 0x00000010c7387825 */ /* 0x040fe200078e003a */
[----:B------:R0:W-:Y:S03]  /*203c0*/  STG.E.128 desc[UR8][R44.64], R52 ;  /* 0x000000342c007986 */ /* 0x0001e6000c101d08 */
[----:B------:R-:W-:Y:S01]  /*203d0*/  IMAD.WIDE.U32 R62, R199, 0x10, R140 ;  /* 0x00000010c73e7825 */ /* 0x000fe200078e008c */
[----:B-1----:R-:W-:-:S03]  /*203e0*/  F2FP.BF16.F32.PACK_AB R39, R235, R232 ;  /* 0x000000e8eb27723e */ /* 0x002fc600000010ff */
[----:B------:R-:W-:Y:S01]  /*203f0*/  IMAD.WIDE.U32 R58, R201, 0x10, R58 ;  /* 0x00000010c93a7825 */ /* 0x000fe200078e003a */
[----:B------:R-:W-:Y:S02]  /*20400*/  F2FP.BF16.F32.PACK_AB R38, R233, R230 ;  /* 0x000000e6e926723e */ /* 0x000fe400000010ff */
[----:B------:R-:W-:Y:S01]  /*20410*/  F2FP.BF16.F32.PACK_AB R37, R231, R228 ;  /* 0x000000e4e725723e */ /* 0x000fe200000010ff */
[----:B------:R-:W-:Y:S01]  /*20420*/  IMAD.WIDE.U32 R140, R201, 0x10, R140 ;  /* 0x00000010c98c7825 */ /* 0x000fe200078e008c */
[----:B------:R-:W-:Y:S02]  /*20430*/  F2FP.BF16.F32.PACK_AB R36, R229, R226 ;  /* 0x000000e2e524723e */ /* 0x000fe400000010ff */
[----:B------:R-:W-:Y:S02]  /*20440*/  F2FP.BF16.F32.PACK_AB R41, R223, R220 ;  /* 0x000000dcdf29723e */ /* 0x000fe400000010ff */
[----:B------:R-:W-:Y:S01]  /*20450*/  F2FP.BF16.F32.PACK_AB R40, R221, R218 ;  /* 0x000000dadd28723e */ /* 0x000fe200000010ff */
[----:B------:R1:W-:Y:S01]  /*20460*/  STG.E.128 desc[UR8][R60.64], R36 ;  /* 0x000000243c007986 */ /* 0x0003e2000c101d08 */
[----:B0-----:R-:W-:-:S02]  /*20470*/  F2FP.BF16.F32.PACK_AB R45, R217, R214 ;  /* 0x000000d6d92d723e */ /* 0x001fc400000010ff */
[----:B------:R-:W-:Y:S01]  /*20480*/  F2FP.BF16.F32.PACK_AB R44, R215, R212 ;  /* 0x000000d4d72c723e */ /* 0x000fe200000010ff */
[----:B------:R1:W-:Y:S01]  /*20490*/  STG.E.128 desc[UR8][R56.64], R40 ;  /* 0x0000002838007986 */ /* 0x0003e2000c101d08 */
[----:B------:R-:W-:Y:S02]  /*204a0*/  F2FP.BF16.F32.PACK_AB R51, R213, R210 ;  /* 0x000000d2d533723e */ /* 0x000fe400000010ff */
        /* <DEDUP_REMOVED lines=8> */
[----:B------:R-:W-:-:S05]  /*20530*/  F2FP.BF16.F32.PACK_AB R52, R173, R172 ;  /* 0x000000acad34723e */ /* 0x000fca00000010ff */
[----:B------:R1:W-:Y:S01]  /*20540*/  STG.E.128 desc[UR8][R140.64], R52 ;  /* 0x000000348c007986 */ /* 0x0003e2000c101d08 */
[----:B------:R-:W-:Y:S05]  /*20550*/  BRA.U !UP3, `(.L_x_6276) ;  /* 0xfffffe0d0b6c7547 */ /* 0x000fea000b83ffff */
[----:B------:R-:W-:Y:S05]  /*20560*/  EXIT ;  /* 0x000000000000794d */ /* 0x000fea0003800000 */
.L_x_6277:
        /* <DEDUP_REMOVED lines=9> */
.L_x_18033:


//--------------------- .text._ZN10layer_norm31ln_parallel_residual_fwd_kernelINS_13Kernel_traitsI13__nv_bfloat16S2_fS2_fjLj8192ELj1ELj1ELj8ELj16ENS_18Kernel_traits_baseILj8192ES2_S2_fS2_fjLj256EEEEELb1ELb1ELb0EEEvNS_9FwdParamsE --------------------------
	.section	.text._ZN10layer_norm31ln_parallel_residual_fwd_kernelINS_13Kernel_traitsI13__nv_bfloat16S2_fS2_fjLj8192ELj1ELj1ELj8ELj16ENS_18Kernel_traits_baseILj8192ES2_S2_fS2_fjLj256EEEEELb1ELb1ELb0EEEvNS_9FwdParamsE,"ax",@progbits
	.align	128
        .global         _ZN10layer_norm31ln_parallel_residual_fwd_kernelINS_13Kernel_traitsI13__nv_bfloat16S2_fS2_fjLj8192ELj1ELj1ELj8ELj16ENS_18Kernel_traits_baseILj8192ES2_S2_fS2_fjLj256EEEEELb1ELb1ELb0EEEvNS_9FwdParamsE
        .type           _ZN10layer_norm31ln_parallel_residual_fwd_kernelINS_13Kernel_traitsI13__nv_bfloat16S2_fS2_fjLj8192ELj1ELj1ELj8ELj16ENS_18Kernel_traits_baseILj8192ES2_S2_fS2_fjLj256EEEEELb1ELb1ELb0EEEvNS_9FwdParamsE,@function
        .size           _ZN10layer_norm31ln_parallel_residual_fwd_kernelINS_13Kernel_traitsI13__nv_bfloat16S2_fS2_fjLj8192ELj1ELj1ELj8ELj16ENS_18Kernel_traits_baseILj8192ES2_S2_fS2_fjLj256EEEEELb1ELb1ELb0EEEvNS_9FwdParamsE,(.L_x_18034 - _ZN10layer_norm31ln_parallel_residual_fwd_kernelINS_13Kernel_traitsI13__nv_bfloat16S2_fS2_fjLj8192ELj1ELj1ELj8ELj16ENS_18Kernel_traits_baseILj8192ES2_S2_fS2_fjLj256EEEEELb1ELb1ELb0EEEvNS_9FwdParamsE)
        .other          _ZN10layer_norm31ln_parallel_residual_fwd_kernelINS_13Kernel_traitsI13__nv_bfloat16S2_fS2_fjLj8192ELj1ELj1ELj8ELj16ENS_18Kernel_traits_baseILj8192ES2_S2_fS2_fjLj256EEEEELb1ELb1ELb0EEEvNS_9FwdParamsE,@"STO_CUDA_ENTRY STV_DEFAULT"
_ZN10layer_norm31ln_parallel_residual_fwd_kernelINS_13Kernel_traitsI13__nv_bfloat16S2_fS2_fjLj8192ELj1ELj1ELj8ELj16ENS_18Kernel_traits_baseILj8192ES2_S2_fS2_fjLj256EEEEELb1ELb1ELb0EEEvNS_9FwdParamsE:
.text._ZN10layer_norm31ln_parallel_residual_fwd_kernelINS_13Kernel_traitsI13__nv_bfloat16S2_fS2_fjLj8192ELj1ELj1ELj8ELj16ENS_18Kernel_traits_baseILj8192ES2_S2_fS2_fjLj256EEEEELb1ELb1ELb0EEEvNS_9FwdParamsE:
        /* <DEDUP_REMOVED lines=38> */
[----:B------:R-:W-:Y:S01]  /*0260*/  IADD3 R51, PT, PT, R2, -0x700cb87f, RZ ;  /* 0x8ff3478102337810 */ /* 0x000fe20007ffe0ff */
[C---:B------:R-:W-:Y:S01]  /*0270*/  VIADD R47, R3.reuse, 0xed9eba14 ;  /* 0xed9eba14032f7836 */ /* 0x040fe20000000000 */
[--C-:B------:R-:W-:Y:S01]  /*0280*/  SHF.R.U64 R114, R98, 0x2, R99.reuse ;  /* 0x0000000262727819 */ /* 0x100fe20000001263 */
[C---:B------:R-:W-:Y:S01]  /*0290*/  VIADD R49, R3.reuse, 0x646e171e ;  /* 0x646e171e03317836 */ /* 0x040fe20000000000 */
        /* <DEDUP_REMOVED lines=39> */
.L_x_6279:
        /* <DEDUP_REMOVED lines=32> */
.L_x_6280:
[----:B------:R-:W-:Y:S05]  /*0710*/  BSYNC.RECONVERGENT B0 ;  /* 0x0000000000007941 */ /* 0x000fea0003800200 */
.L_x_6278:
[----:B------:R-:W0:Y:S02]  /*0720*/  LDCU UR5, c[0x0][0x384] ;  /* 0x00007080ff0577ac */ /* 0x000e240008000800 */
[----:B0-----:R-:W-:-:S13]  /*0730*/  ISETP.GE.AND P0, PT, R78, UR5, PT ;  /* 0x000000054e007c0c */ /* 0x001fda000bf06270 */
[----:B------:R-:W-:Y:S05]  /*0740*/  @P0 EXIT ;  /* 0x000000000000094d */ /* 0x000fea0003800000 */
[----:B------:R-:W0:Y:S01]  /*0750*/  LDCU UR5, c[0x0][0x360] ;  /* 0x00006c00ff0577ac */ /* 0x000e220008000800 */
[----:B------:R-:W-:Y:S01]  /*0760*/  IMAD.HI.U32 R5, R114, -0x2daee0ad, RZ ;  /* 0xd2511f5372057827 */ /* 0x000fe200078e00ff */
[----:B------:R-:W-:Y:S01]  /*0770*/  LOP3.LUT R98, R98, 0x3, RZ, 0xc0, !PT ;  /* 0x0000000362627812 */ /* 0x000fe200078ec0ff */
[----:B------:R-:W-:Y:S02]  /*0780*/  ULOP3.LUT UR6, UR4, 0xff, URZ, 0xc0, !UPT ;  /* 0x000000ff04067892 */ /* 0x000fe4000f8ec0ff */
[----:B------:R-:W-:Y:S01]  /*0790*/  IMAD R9, R114, -0x2daee0ad, RZ ;  /* 0xd2511f5372097824 */ /* 0x000fe200078e02ff */
[----:B------:R-:W-:Y:S01]  /*07a0*/  LOP3.LUT R5, R5, R3, RZ, 0x3c, !PT ;  /* 0x0000000305057212 */ /* 0x000fe200078e3cff */
[----:B------:R-:W-:Y:S01]  /*07b0*/  IMAD.MOV.U32 R87, RZ, RZ, RZ ;  /* 0x000000ffff577224 */ /* 0x000fe200078e00ff */
[----:B-----5:R-:W-:Y:S01]  /*07c0*/  PRMT R116, R15, 0x7632, R116 ;  /* 0x000076320f747816 */ /* 0x020fe20000000074 */
[----:B------:R-:W-:Y:S01]  /*07d0*/  UPLOP3.LUT UP1, UPT, UPT, UPT, UPT, 0x40, 0x4 ;  /* 0x000000000004789c */ /* 0x000fe20003f2e870 */
[----:B------:R-:W-:Y:S01]  /*07e0*/  PRMT R117, R19, 0x7632, R117 ;  /* 0x0000763213757816 */ /* 0x000fe20000000075 */
[C---:B------:R-:W-:Y:S01]  /*07f0*/  IMAD.HI.U32 R6, R5.reuse, -0x326172a9, RZ ;  /* 0xcd9e8d5705067827 */ /* 0x040fe200078e00ff */
[----:B------:R-:W-:Y:S01]  /*0800*/  PRMT R118, R14, 0x7632, R118 ;  /* 0x000076320e767816 */ /* 0x000fe20000000076 */
[----:B------:R-:W1:Y:S01]  /*0810*/  LDCU UR7, c[0x0][0x408] ;  /* 0x00008100ff0777ac */ /* 0x000e620008000800 */
[----:B------:R-:W-:Y:S01]  /*0820*/  PRMT R119, R18, 0x7632, R119 ;  /* 0x0000763212777816 */ /* 0x000fe20000000077 */
[----:B------:R-:W-:Y:S01]  /*0830*/  IMAD R5, R5, -0x326172a9, RZ ;  /* 0xcd9e8d5705057824 */ /* 0x000fe200078e02ff */
[----:B------:R-:W-:Y:S01]  /*0840*/  PRMT R120, R13, 0x7632, R120 ;  /* 0x000076320d787816 */ /* 0x000fe20000000078 */
[----:B------:R-:W2:Y:S01]  /*0850*/  LDCU UR16, c[0x0][0x388] ;  /* 0x00007100ff1077ac */ /* 0x000ea20008000800 */
[----:B0-----:R-:W-:Y:S01]  /*0860*/  IMAD R115, R78, UR5, R101 ;  /* 0x000000054e737c24 */ /* 0x001fe2000f8e0265 */
[----:B------:R-:W-:Y:S01]  /*0870*/  PRMT R121, R17, 0x7632, R121 ;  /* 0x0000763211797816 */ /* 0x000fe20000000079 */
[----:B------:R-:W-:-:S02]  /*0880*/  ULOP3.LUT UR5, UR4, 0xffffff00, URZ, 0xc0, !UPT ;  /* 0xffffff0004057892 */ /* 0x000fc4000f8ec0ff */
[C---:B------:R-:W-:Y:S01]  /*0890*/  IMAD.HI.U32 R4, R115.reuse, -0x326172a9, RZ ;  /* 0xcd9e8d5773047827 */ /* 0x040fe200078e00ff */
[----:B------:R-:W-:Y:S01]  /*08a0*/  PRMT R122, R12, 0x7632, R122 ;  /* 0x000076320c7a7816 */ /* 0x000fe2000000007a */
[----:B------:R-:W0:Y:S01]  /*08b0*/  LDCU.U8 UR14, c[0x0][0x410] ;  /* 0x00008200ff0e77ac */ /* 0x000e220008000000 */
[----:B------:R-:W-:Y:S01]  /*08c0*/  PRMT R123, R16, 0x7632, R123 ;  /* 0x00007632107b7816 */ /* 0x000fe2000000007b */
[----:B------:R-:W-:Y:S01]  /*08d0*/  IMAD R7, R115, -0x326172a9, RZ ;  /* 0xcd9e8d5773077824 */ /* 0x000fe200078e02ff */
[----:B------:R-:W-:Y:S01]  /*08e0*/  LOP3.LUT R4, R77, R4, R2, 0x96, !PT ;  /* 0x000000044d047212 */ /* 0x000fe200078e9602 */
[----:B------:R-:W3:Y:S01]  /*08f0*/  LDCU UR15, c[0x0][0x400] ;  /* 0x00008000ff0f77ac */ /* 0x000ee20008000800 */
[----:B------:R-:W-:Y:S02]  /*0900*/  PRMT R124, R23, 0x7632, R124 ;  /* 0x00007632177c7816 */ /* 0x000fe4000000007c */
[----:B------:R-:W-:Y:S01]  /*0910*/  LOP3.LUT R6, R40, R7, R6, 0x96, !PT ;  /* 0x0000000728067212 */ /* 0x000fe200078e9606 */
[----:B------:R-:W-:Y:S01]  /*0920*/  IMAD.HI.U32 R8, R4, -0x2daee0ad, RZ ;  /* 0xd2511f5304087827 */ /* 0x000fe200078e00ff */
[----:B------:R-:W-:Y:S01]  /*0930*/  PRMT R125, R27, 0x7632, R125 ;  /* 0x000076321b7d7816 */ /* 0x000fe2000000007d */
[----:B------:R-:W4:Y:S01]  /*0940*/  LDCU.64 UR10, c[0x0][0x398] ;  /* 0x00007300ff0a77ac */ /* 0x000f220008000a00 */
[----:B------:R-:W-:Y:S01]  /*0950*/  PRMT R126, R22, 0x7632, R126 ;  /* 0x00007632167e7816 */ /* 0x000fe2000000007e */
[----:B------:R-:W-:Y:S01]  /*0960*/  IMAD R10, R4, -0x2daee0ad, RZ ;  /* 0xd2511f53040a7824 */ /* 0x000fe200078e02ff */
[----:B------:R-:W-:Y:S01]  /*0970*/  LOP3.LUT R8, R42, R9, R8, 0x96, !PT ;  /* 0x000000092a087212 */ /* 0x000fe200078e9608 */
[----:B------:R-:W-:Y:S01]  /*0980*/  VIADD R9, R3, 0x76cf5d0a ;  /* 0x76cf5d0a03097836 */ /* 0x000fe20000000000 */
[----:B------:R-:W-:Y:S01]  /*0990*/  PRMT R127, R26, 0x7632, R127 ;  /* 0x000076321a7f7816 */ /* 0x000fe2000000007f */
[----:B------:R-:W-:Y:S01]  /*09a0*/  IMAD.HI.U32 R7, R6, -0x2daee0ad, RZ ;  /* 0xd2511f5306077827 */ /* 0x000fe200078e00ff */
[----:B------:R-:W-:Y:S01]  /*09b0*/  PRMT R128, R21, 0x7632, R128 ;  /* 0x0000763215807816 */ /* 0x000fe20000000080 */
[----:B------:R-:W0:Y:S01]  /*09c0*/  LDCU.64 UR12, c[0x0][0x3a0] ;  /* 0x00007400ff0c77ac */ /* 0x000e220008000a00 */
[----:B------:R-:W-:Y:S01]  /*09d0*/  PRMT R129, R25, 0x7632, R129 ;  /* 0x0000763219817816 */ /* 0x000fe20000000081 */
[----:B------:R-:W-:Y:S01]  /*09e0*/  IMAD.HI.U32 R4, R8, -0x326172a9, RZ ;  /* 0xcd9e8d5708047827 */ /* 0x000fe200078e00ff */
[----:B------:R-:W-:-:S02]  /*09f0*/  LOP3.LUT R7, R9, R10, R7, 0x96, !PT ;  /* 0x0000000a09077212 */ /* 0x000fc400078e9607 */
        /* <DEDUP_REMOVED lines=11> */
[----:B------:R-:W-:Y:S01]  /*0ab0*/  IMAD.HI.U32 R8, R5, -0x2daee0ad, RZ ;  /* 0xd2511f5305087827 */ /* 0x000fe200078e00ff */
[----:B------:R-:W-:Y:S02]  /*0ac0*/  LOP3.LUT R6, R45, R9, R6, 0x96, !PT ;  /* 0x000000092d067212 */ /* 0x000fe400078e9606 */
[----:B------:R-:W-:Y:S01]  /*0ad0*/  PRMT R135, R34, 0x7632, R135 ;  /* 0x0000763222877816 */ /* 0x000fe20000000087 */
[----:B------:R-:W-:Y:S01]  /*0ae0*/  IMAD R9, R4, -0x2daee0ad, RZ ;  /* 0xd2511f5304097824 */ /* 0x000fe200078e02ff */
[----:B------:R-:W-:Y:S01]  /*0af0*/  PRMT R136, R29, 0x7632, R136 ;  /* 0x000076321d887816 */ /* 0x000fe20000000088 */
[----:B------:R-:W-:Y:S01]  /*0b00*/  IMAD R7, R7, -0x326172a9, RZ ;  /* 0xcd9e8d5707077824 */ /* 0x000fe200078e02ff */
        /* <DEDUP_REMOVED lines=14> */
[----:B------:R-:W-:Y:S01]  /*0bf0*/  VIADD R9, R3, 0xa9066899 ;  /* 0xa906689903097836 */ /* 0x000fe20000000000 */
[----:B------:R-:W-:Y:S01]  /*0c00*/  PRMT R82, R110, 0x7632, R82 ;  /* 0x000076326e527816 */ /* 0x000fe20000000052 */
[----:B------:R-:W-:Y:S01]  /*0c10*/  IMAD R7, R8, -0x326172a9, RZ ;  /* 0xcd9e8d5708077824 */ /* 0x000fe200078e02ff */
[----:B------:R-:W-:Y:S01]  /*0c20*/  IADD3 R8, PT, PT, R2, -0x4ab325aa, RZ ;  /* 0xb54cda5602087810 */ /* 0x000fe20007ffe0ff */
[----:B------:R-:W-:Y:S01]  /*0c30*/  IMAD R11, R6, -0x2daee0ad, RZ ;  /* 0xd2511f53060b7824 */ /* 0x000fe200078e02ff */
[----:B------:R-:W-:Y:S01]  /*0c40*/  LOP3.LUT R5, R9, R10, R5, 0x96, !PT ;  /* 0x0000000a09057212 */ /* 0x000fe200078e9605 */
[----:B------:R-:W-:Y:S01]  /*0c50*/  IMAD R10, R4, -0x2daee0ad, RZ ;  /* 0xd2511f53040a7824 */ /* 0x000fe200078e02ff */
[----:B------:R-:W-:Y:S01]  /*0c60*/  PRMT R83, R37, 0x7632, R83 ;  /* 0x0000763225537816 */ /* 0x000fe20000000053 */
[----:B------:R-:W-:Y:S01]  /*0c70*/  IMAD.HI.U32 R9, R6, -0x2daee0ad, RZ ;  /* 0xd2511f5306097827 */ /* 0x000fe200078e00ff */
[----:B------:R-:W-:-:S02]  /*0c80*/  PRMT R84, R109, 0x7632, R84 ;  /* 0x000076326d547816 */ /* 0x000fc40000000054 */
[----:B------:R-:W-:Y:S01]  /*0c90*/  PRMT R85, R36, 0x7632, R85 ;  /* 0x0000763224557816 */ /* 0x000fe20000000055 */
[----:B------:R-:W-:Y:S01]  /*0ca0*/  IMAD.HI.U32 R4, R5, -0x326172a9, RZ ;  /* 0xcd9e8d5705047827 */ /* 0x000fe200078e00ff */
[----:B------:R-:W-:Y:S02]  /*0cb0*/  LOP3.LUT R9, R49, R10, R9, 0x96, !PT ;  /* 0x0000000a31097212 */ /* 0x000fe400078e9609 */
[----:B------:R-:W-:Y:S01]  /*0cc0*/  PRMT R86, R108, 0x7632, R86 ;  /* 0x000076326c567816 */ /* 0x000fe20000000056 */
[----:B------:R-:W-:Y:S01]  /*0cd0*/  VIADD R10, R3, 0xdb3d7428 ;  /* 0xdb3d7428030a7836 */ /* 0x000fe20000000000 */
[----:B------:R-:W-:Y:S01]  /*0ce0*/  LOP3.LUT R4, R8, R7, R4, 0x96, !PT ;  /* 0x0000000708047212 */ /* 0x000fe200078e9604 */
[----:B------:R-:W-:Y:S02]  /*0cf0*/  IMAD R8, R5, -0x326172a9, RZ ;  /* 0xcd9e8d5705087824 */ /* 0x000fe400078e02ff */
[----:B------:R-:W-:Y:S02]  /*0d00*/  VIADD R7, R2, 0x5384540f ;  /* 0x5384540f02077836 */ /* 0x000fe40000000000 */
[----:B------:R-:W-:-:S04]  /*0d10*/  IMAD.HI.U32 R5, R9, -0x326172a9, RZ ;  /* 0xcd9e8d5709057827 */ /* 0x000fc800078e00ff */
[----:B------:R-:W-:Y:S01]  /*0d20*/  IMAD.HI.U32 R6, R4, -0x2daee0ad, RZ ;  /* 0xd2511f5304067827 */ /* 0x000fe200078e00ff */
[----:B------:R-:W-:Y:S02]  /*0d30*/  LOP3.LUT R5, R7, R8, R5, 0x96, !PT ;  /* 0x0000000807057212 */ /* 0x000fe400078e9605 */
[----:B------:R-:W-:Y:S01]  /*0d40*/  IADD3 R7, PT, PT, R2, -0xe443238, RZ ;  /* 0xf1bbcdc802077810 */ /* 0x000fe20007ffe0ff */
        /* <DEDUP_REMOVED lines=12> */
[----:B------:R-:W-:Y:S01]  /*0e10*/  IMAD.MOV R6, RZ, RZ, -R0 ;  /* 0x000000ffff067224 */ /* 0x000fe200078e0a00 */
[----:B------:R-:W-:Y:S01]  /*0e20*/  LOP3.LUT R80, R52, R5, R80, 0x96, !PT ;  /* 0x0000000534507212 */ /* 0x000fe200078e9650 */
[----:B------:R-:W-:Y:S02]  /*0e30*/  IMAD.SHL.U32 R0, R101, 0x20, RZ ;  /* 0x0000002065007824 */ /* 0x000fe400078e00ff */
[----:B------:R-:W-:Y:S02]  /*0e40*/  IMAD R90, R8, -0x326172a9, RZ ;  /* 0xcd9e8d57085a7824 */ /* 0x000fe400078e02ff */
[----:B------:R-:W-:Y:S01]  /*0e50*/  IMAD R100, R4, -0x2daee0ad, RZ ;  /* 0xd2511f5304647824 */ /* 0x000fe200078e02ff */
[----:B------:R-:W-:Y:S02]  /*0e60*/  LOP3.LUT R5, R0, 0x3e0, RZ, 0xc0, !PT ;  /* 0x000003e000057812 */ /* 0x000fe400078ec0ff */
[----:B------:R-:W-:Y:S02]  /*0e70*/  VIADDMNMX R0, R6, UR6, RZ, !PT ;  /* 0x0000000606007c46 */ /* 0x000fe4000f8001ff */
[----:B------:R-:W-:-:S02]  /*0e80*/  IADD3 R5, PT, PT, RZ, -R5, RZ ;  /* 0x80000005ff057210 */ /* 0x000fc40007ffe0ff */
[----:B------:R-:W-:Y:S02]  /*0e90*/  VIMNMX R0, PT, PT, R0, 0x20, PT ;  /* 0x0000002000007848 */ /* 0x000fe40003fe0100 */
[----:B------:R-:W-:Y:S02]  /*0ea0*/  VIADDMNMX R5, R5, UR6, RZ, !PT ;  /* 0x0000000605057c46 */ /* 0x000fe4000f8001ff */
[----:B------:R-:W-:Y:S02]  /*0eb0*/  LEA R0, R0, UR5, 0x3 ;  /* 0x0000000500007c11 */ /* 0x000fe4000f8e18ff */
[----:B------:R-:W-:Y:S02]  /*0ec0*/  VIMNMX R5, PT, PT, R5, 0x20, PT ;  /* 0x0000002005057848 */ /* 0x000fe40003fe0100 */
[----:B------:R-:W-:Y:S02]  /*0ed0*/  I2FP.F32.U32 R0, R0 ;  /* 0x0000000000007245 */ /* 0x000fe40000201000 */
[----:B------:R-:W-:-:S02]  /*0ee0*/  LEA R88, R5, UR5, 0x3 ;  /* 0x0000000505587c11 */ /* 0x000fc4000f8e18ff */
[----:B-1234-:R0:W0:Y:S05]  /*0ef0*/  MUFU.RCP R81, R0 ;  /* 0x0000000000517308 */ /* 0x01e02a0000001000 */
.L_x_6792:
        /* <DEDUP_REMOVED lines=41> */
.L_x_6286:
        /* <DEDUP_REMOVED lines=13> */
.L_x_6288:
[----:B------:R-:W-:Y:S05]  /*1260*/  BSYNC.RECONVERGENT B2 ;  /* 0x0000000000027941 */ /* 0x000fea0003800200 */
.L_x_6287:
        /* <DEDUP_REMOVED lines=9> */
[----:B------:R-:W-:-:S03]  /*1300*/  VIADD R79, R2, 0x8ff34781 ;  /* 0x8ff34781024f7836 */ /* 0x000fc60000000000 */
        /* <DEDUP_REMOVED lines=51> */
.L_x_6285:
[----:B------:R-:W-:Y:S05]  /*1640*/  BSYNC.RECONVERGENT B1 ;  /* 0x0000000000017941 */ /* 0x000fea0003800200 */
.L_x_6284:
[----:B------:R-:W0:Y:S01]  /*1650*/  LDC R72, c[0x0][0x404] ;  /* 0x00010100ff487b82 */ /* 0x000e220000000800 */
[----:B------:R-:W-:Y:S01]  /*1660*/  I2FP.F32.U32 R65, R64 ;  /* 0x0000004000417245 */ /* 0x000fe20000201000 */
[----:B------:R-:W-:Y:S01]  /*1670*/  IMAD.MOV.U32 R64, RZ, RZ, 0x2f800000 ;  /* 0x2f800000ff407424 */ /* 0x000fe200078e00ff */
[----:B------:R-:W-:Y:S01]  /*1680*/  ISETP.NE.AND P2, PT, R67, 0x1, PT ;  /* 0x000000014300780c */ /* 0x000fe20003f45270 */
[----:B------:R-:W-:Y:S01]  /*1690*/  BSSY.RECONVERGENT B1, `(.L_x_6289) ;  /* 0x000005d000017945 */ /* 0x000fe20003800200 */
[----:B------:R-:W-:Y:S01]  /*16a0*/  LOP3.LUT R113, R113, 0xffffffef, RZ, 0xc0, !PT ;  /* 0xffffffef71717812 */ /* 0x000fe200078ec0ff */
[----:B------:R-:W-:Y:S01]  /*16b0*/  FFMA.FTZ R65, R65, R64, 1.1641532182693481445e-10 ;  /* 0x2f00000041417423 */ /* 0x000fe20000010040 */
[----:B------:R-:W-:Y:S02]  /*16c0*/  IMAD.MOV.U32 R73, RZ, RZ, 0x2 ;  /* 0x00000002ff497424 */ /* 0x000fe400078e00ff */
[----:B------:R-:W-:Y:S02]  /*16d0*/  IMAD.MOV.U32 R66, RZ, RZ, R90 ;  /* 0x000000ffff427224 */ /* 0x000fe400078e005a */
[----:B0-----:R-:W-:-:S02]  /*16e0*/  FSETP.LE.FTZ.AND P3, PT, R65, R72, PT ;  /* 0x000000484100720b */ /* 0x001fc40003f73000 */
[C---:B-----5:R-:W-:Y:S02]  /*16f0*/  SHF.L.U32 R65, R68.reuse, 0x10, RZ ;  /* 0x0000001044417819 */ /* 0x060fe400000006ff */
[----:B------:R-:W-:-:S09]  /*1700*/  PRMT R68, R68, 0x7632, R68 ;  /* 0x0000763244447816 */ /* 0x000fd20000000044 */
        /* <DEDUP_REMOVED lines=10> */
.L_x_6291:
        /* <DEDUP_REMOVED lines=13> */
.L_x_6293:
[----:B------:R-:W-:Y:S05]  /*1880*/  BSYNC.RECONVERGENT B2 ;  /* 0x0000000000027941 */ /* 0x000fea0003800200 */
.L_x_6292:
        /* <DEDUP_REMOVED lines=59> */
[----:B------:R-:W-:Y:S01]  /*1c40*/  MOV R66, R0 ;  /* 0x0000000000427202 */ /* 0x000fe20000000f00 */
[----:B------:R-:W-:-:S07]  /*1c50*/  IMAD.MOV.U32 R0, RZ, RZ, R100 ;  /* 0x000000ffff007224 */ /* 0x000fce00078e0064 */
.L_x_6290:
[----:B------:R-:W-:Y:S05]  /*1c60*/  BSYNC.RECONVERGENT B1 ;  /* 0x0000000000017941 */ /* 0x000fea0003800200 */
.L_x_6289:
        /* <DEDUP_REMOVED lines=19> */
.L_x_6296:
        /* <DEDUP_REMOVED lines=13> */
.L_x_6298:
[----:B------:R-:W-:Y:S05]  /*1e70*/  BSYNC.RECONVERGENT B2 ;  /* 0x0000000000027941 */ /* 0x000fea0003800200 */
.L_x_6297:
        /* <DEDUP_REMOVED lines=61> */
.L_x_6295:
[----:B------:R-:W-:Y:S05]  /*2250*/  BSYNC.RECONVERGENT B1 ;  /* 0x0000000000017941 */ /* 0x000fea0003800200 */
.L_x_6294:
[----:B------:R-:W-:Y:S01]  /*2260*/  I2FP.F32.U32 R67, R67 ;  /* 0x0000004300437245 */ /* 0x000fe20000201000 */
[----:B------:R-:W-:Y:S01]  /*2270*/  BSSY.RECONVERGENT B1, `(.L_x_6299) ;  /* 0x000005e000017945 */ /* 0x000fe20003800200 */
[----:B------:R-:W-:Y:S01]  /*2280*/  ISETP.NE.AND P2, PT, R74, 0x1, PT ;  /* 0x000000014a00780c */ /* 0x000fe20003f45270 */
[----:B------:R-:W-:Y:S01]  /*2290*/  IMAD.MOV.U32 R75, RZ, RZ, 0x2 ;  /* 0x00000002ff4b7424 */ /* 0x000fe200078e00ff */
[----:B------:R-:W-:Y:S01]  /*22a0*/  LOP3.LUT R113, R113, 0xfffffffb, RZ, 0xc0, !PT ;  /* 0xfffffffb71717812 */ /* 0x000fe200078ec0ff */
[----:B------:R-:W-:Y:S01]  /*22b0*/  FFMA.FTZ R67, R67, R64, 1.1641532182693481445e-10 ;  /* 0x2f00000043437423 */ /* 0x000fe20000010040 */
[----:B------:R-:W-:Y:S01]  /*22c0*/  PRMT R73, R69, 0x7632, R73 ;  /* 0x0000763245497816 */ /* 0x000fe20000000049 */
[----:B------:R-:W-:-:S03]  /*22d0*/  IMAD.MOV.U32 R68, RZ, RZ, R90 ;  /* 0x000000ffff447224 */ /* 0x000fc600078e005a */
[----:B------:R-:W-:Y:S02]  /*22e0*/  FSETP.LE.FTZ.AND P3, PT, R67, R72, PT ;  /* 0x000000484300720b */ /* 0x000fe40003f73000 */
[----:B------:R-:W-:-:S11]  /*22f0*/  SHF.L.U32 R67, R69, 0x10, RZ ;  /* 0x0000001045437819 */ /* 0x000fd600000006ff */
        /* <DEDUP_REMOVED lines=10> */
.L_x_6301:
        /* <DEDUP_REMOVED lines=13> */
.L_x_6303:
[----:B------:R-:W-:Y:S05]  /*2470*/  BSYNC.RECONVERGENT B2 ;  /* 0x0000000000027941 */ /* 0x000fea0003800200 */
.L_x_6302:
        /* <DEDUP_REMOVED lines=61> */
.L_x_6300:
[----:B------:R-:W-:Y:S05]  /*2850*/  BSYNC.RECONVERGENT B1 ;  /* 0x0000000000017941 */ /* 0x000fea0003800200 */
.L_x_6299:
        /* <DEDUP_REMOVED lines=19> */
.L_x_6306:
        /* <DEDUP_REMOVED lines=13> */
.L_x_6308:
[----:B------:R-:W-:Y:S05]  /*2a60*/  BSYNC.RECONVERGENT B2 ;  /* 0x0000000000027941 */ /* 0x000fea0003800200 */
.L_x_6307:
        /* <DEDUP_REMOVED lines=61> */
.L_x_6305:
[----:B------:R-:W-:Y:S05]  /*2e40*/  BSYNC.RECONVERGENT B1 ;  /* 0x0000000000017941 */ /* 0x000fea0003800200 */
.L_x_6304:
[----:B------:R-:W-:Y:S01]  /*2e50*/  ISETP.NE.AND P3, PT, R98, 0x1, PT ;  /* 0x000000016200780c */ /* 0x000fe20003f65270 */
[----:B------:R-:W-:Y:S01]  /*2e60*/  BSSY.RECONVERGENT B1, `(.L_x_6309) ;  /* 0x000005c000017945 */ /* 0x000fe20003800200 */
[----:B------:R-:W-:Y:S01]  /*2e70*/  I2FP.F32.U32 R69, R69 ;  /* 0x0000004500457245 */ /* 0x000fe20000201000 */
[----:B------:R-:W-:Y:S02]  /*2e80*/  IMAD.MOV.U32 R75, RZ, RZ, 0x2 ;  /* 0x00000002ff4b7424 */ /* 0x000fe400078e00ff */
[----:B------:R-:W-:Y:S02]  /*2e90*/  IMAD.MOV.U32 R74, RZ, RZ, R90 ;  /* 0x000000ffff4a7224 */ /* 0x000fe400078e005a */
[----:B------:R-:W-:Y:S01]  /*2ea0*/  FFMA.FTZ R73, R69, R64, 1.1641532182693481445e-10 ;  /* 0x2f00000045497423 */ /* 0x000fe20000010040 */
[C---:B------:R-:W-:Y:S02]  /*2eb0*/  SHF.L.U32 R69, R70.reuse, 0x10, RZ ;  /* 0x0000001046457819 */ /* 0x040fe400000006ff */
[----:B------:R-:W-:-:S02]  /*2ec0*/  PRMT R70, R70, 0x7632, R70 ;  /* 0x0000763246467816 */ /* 0x000fc40000000046 */
        /* <DEDUP_REMOVED lines=10> */
.L_x_6311:
        /* <DEDUP_REMOVED lines=13> */
.L_x_6313:
[----:B------:R-:W-:Y:S05]  /*3040*/  BSYNC.RECONVERGENT B2 ;  /* 0x0000000000027941 */ /* 0x000fea0003800200 */
.L_x_6312:
        /* <DEDUP_REMOVED lines=50> */
[----:B------:R-:W-:-:S03]  /*3370*/  IMAD.MOV.U32 R75, RZ, RZ, RZ ;  /* 0x000000ffff4b7224 */ /* 0x000fc600078e00ff */
[----:B------:R-:W-:Y:S01]  /*3380*/  LOP3.LUT R73, R73, R144, R101, 0x96, !PT ;  /* 0x0000009049497212 */ /* 0x000fe200078e9665 */
[----:B------:R-:W-:Y:S01]  /*3390*/  IMAD.WIDE.U32 R144, R79, -0x326172a9, RZ ;  /* 0xcd9e8d574f907825 */ /* 0x000fe200078e00ff */
[----:B------:R-:W-:-:S03]  /*33a0*/  IADD3 R79, PT, PT, R2, -0x700cb87f, RZ ;  /* 0x8ff34781024f7810 */ /* 0x000fc60007ffe0ff */
[----:B------:R-:W-:Y:S01]  /*33b0*/  IMAD.WIDE.U32 R102, R73, -0x2daee0ad, RZ ;  /* 0xd2511f5349667825 */ /* 0x000fe200078e00ff */
[----:B------:R-:W-:-:S03]  /*33c0*/  LOP3.LUT R79, R79, R100, R145, 0x96, !PT ;  /* 0x000000644f4f7212 */ /* 0x000fc600078e9691 */
[----:B------:R-:W-:Y:S02]  /*33d0*/  VIADD R73, R3, 0x96a522ad ;  /* 0x96a522ad03497836 */ /* 0x000fe40000000000 */
[----:B------:R-:W-:-:S03]  /*33e0*/  IMAD.MOV.U32 R90, RZ, RZ, R144 ;  /* 0x000000ffff5a7224 */ /* 0x000fc600078e0090 */
[----:B------:R-:W-:Y:S02]  /*33f0*/  LOP3.LUT R80, R73, R74, R103, 0x96, !PT ;  /* 0x0000004a49507212 */ /* 0x000fe400078e9667 */
[----:B------:R-:W-:Y:S01]  /*3400*/  MOV R74, R0 ;  /* 0x00000000004a7202 */ /* 0x000fe20000000f00 */
[----:B------:R-:W-:-:S07]  /*3410*/  IMAD.MOV.U32 R0, RZ, RZ, R102 ;  /* 0x000000ffff007224 */ /* 0x000fce00078e0066 */
.L_x_6310:
[----:B------:R-:W-:Y:S05]  /*3420*/  BSYNC.RECONVERGENT B1 ;  /* 0x0000000000017941 */ /* 0x000fea0003800200 */
.L_x_6309:
        /* <DEDUP_REMOVED lines=17> */
.L_x_6316:
        /* <DEDUP_REMOVED lines=13> */
.L_x_6318:
[----:B------:R-:W-:Y:S05]  /*3610*/  BSYNC.RECONVERGENT B2 ;  /* 0x0000000000027941 */ /* 0x000fea0003800200 */
.L_x_6317:
        /* <DEDUP_REMOVED lines=61> */
.L_x_6315:
[----:B------:R-:W-:Y:S05]  /*39f0*/  BSYNC.RECONVERGENT B1 ;  /* 0x0000000000017941 */ /* 0x000fea0003800200 */
.L_x_6314:
        /* <DEDUP_REMOVED lines=18> */
.L_x_6321:
        /* <DEDUP_REMOVED lines=13> */
.L_x_6323:
[----:B------:R-:W-:Y:S05]  /*3bf0*/  BSYNC.RECONVERGENT B2 ;  /* 0x0000000000027941 */ /* 0x000fea0003800200 */
.L_x_6322:
        /* <DEDUP_REMOVED lines=61> */
.L_x_6320:
[----:B------:R-:W-:Y:S05]  /*3fd0*/  BSYNC.RECONVERGENT B1 ;  /* 0x0000000000017941 */ /* 0x000fea0003800200 */
.L_x_6319:
[----:B------:R-:W-:Y:S01]  /*3fe0*/  I2FP.F32.U32 R75, R74 ;  /* 0x0000004a004b7245 */ /* 0x000fe20000201000 */
[----:B------:R-:W-:Y:S01]  /*3ff0*/  FMUL.FTZ R65, R65, UR7 ;  /* 0x0000000741417c20 */ /* 0x000fe20008410000 */
[----:B------:R-:W-:Y:S01]  /*4000*/  P2R R102, PR, RZ, 0x2 ;  /* 0x00000002ff667803 */ /* 0x000fe20000000000 */
[----:B------:R-:W-:Y:S01]  /*4010*/  FMUL.FTZ R66, R66, UR7 ;  /* 0x0000000742427c20 */ /* 0x000fe20008410000 */
[----:B------:R-:W-:Y:S01]  /*4020*/  LOP3.LUT P1, RZ, R113, 0x10, RZ, 0xc0, !PT ;  /* 0x0000001071ff7812 */ /* 0x000fe2000782c0ff */
[----:B------:R-:W-:Y:S01]  /*4030*/  FFMA.FTZ R101, R75, R64, 1.1641532182693481445e-10 ;  /* 0x2f0000004b657423 */ /* 0x000fe20000010040 */
[----:B------:R-:W-:Y:S01]  /*4040*/  SHF.L.U32 R64, R71, 0x10, RZ ;  /* 0x0000001047407819 */ /* 0x000fe200000006ff */
[----:B------:R-:W-:Y:S01]  /*4050*/  FMUL.FTZ R67, R67, UR7 ;  /* 0x0000000743437c20 */ /* 0x000fe20008410000 */
[----:B------:R-:W-:Y:S01]  /*4060*/  P2R R103, PR, RZ, 0x1 ;  /* 0x00000001ff677803 */ /* 0x000fe20000000000 */
[----:B------:R-:W-:Y:S01]  /*4070*/  FMUL.FTZ R71, R68, UR7 ;  /* 0x0000000744477c20 */ /* 0x000fe20008410000 */
[C---:B------:R-:W-:Y:S01]  /*4080*/  LOP3.LUT P0, RZ, R113.reuse, 0x8, RZ, 0xc0, !PT ;  /* 0x0000000871ff7812 */ /* 0x040fe2000780c0ff */
[----:B------:R-:W-:Y:S01]  /*4090*/  FMUL.FTZ R100, R64, UR7 ;  /* 0x0000000740647c20 */ /* 0x000fe20008410000 */
[C---:B------:R-:W-:Y:S01]  /*40a0*/  LOP3.LUT P6, RZ, R113.reuse, 0x4, RZ, 0xc0, !PT ;  /* 0x0000000471ff7812 */ /* 0x040fe200078cc0ff */
[----:B------:R-:W-:Y:S01]  /*40b0*/  FMUL.FTZ R73, R112, UR7 ;  /* 0x0000000770497c20 */ /* 0x000fe20008410000 */
[----:B------:R-:W-:Y:S01]  /*40c0*/  LOP3.LUT P5, RZ, R113, 0x2, RZ, 0xc0, !PT ;  /* 0x0000000271ff7812 */ /* 0x000fe200078ac0ff */
[----:B------:R-:W-:Y:S01]  /*40d0*/  FMUL.FTZ R74, R70, UR7 ;  /* 0x00000007464a7c20 */ /* 0x000fe20008410000 */
[----:B------:R-:W-:Y:S01]  /*40e0*/  FSEL R64, R65, RZ, P1 ;  /* 0x000000ff41407208 */ /* 0x000fe20000800000 */
[----:B------:R-:W-:Y:S01]  /*40f0*/  FMUL.FTZ R75, R69, UR7 ;  /* 0x00000007454b7c20 */ /* 0x000fe20008410000 */
[----:B------:R-:W-:-:S02]  /*4100*/  ISETP.NE.AND P1, PT, R102, RZ, PT ;  /* 0x000000ff6600720c */ /* 0x000fc40003f25270 */
[----:B------:R-:W-:Y:S02]  /*4110*/  FSEL R65, R66, RZ, P0 ;  /* 0x000000ff42417208 */ /* 0x000fe40000000000 */
[----:B------:R-:W-:Y:S02]  /*4120*/  FSEL R66, R67, RZ, P6 ;  /* 0x000000ff43427208 */ /* 0x000fe40003000000 */
[----:B------:R-:W-:Y:S02]  /*4130*/  FSEL R67, R71, RZ, P5 ;  /* 0x000000ff47437208 */ /* 0x000fe40002800000 */
[----:B------:R-:W-:Y:S02]  /*4140*/  FSETP.GTU.FTZ.AND P5, PT, R101, R72, PT ;  /* 0x000000486500720b */ /* 0x000fe40003fbc000 */
[----:B------:R-:W-:Y:S02]  /*4150*/  FSEL R70, R73, RZ, P4 ;  /* 0x000000ff49467208 */ /* 0x000fe40002000000 */
[----:B------:R-:W-:Y:S01]  /*4160*/  FSEL R69, R74, RZ, P3 ;  /* 0x000000ff4a457208 */ /* 0x000fe20001800000 */
[----:B------:R-:W-:Y:S01]  /*4170*/  @P1 FADD.FTZ R64, R8, R64 ;  /* 0x0000004008401221 */ /* 0x000fe20000010000 */
[----:B------:R-:W-:Y:S01]  /*4180*/  FSEL R68, R75, RZ, P2 ;  /* 0x000000ff4b447208 */ /* 0x000fe20001000000 */
[----:B------:R-:W-:Y:S01]  /*4190*/  @P1 FADD.FTZ R65, R9, R65 ;  /* 0x0000004109411221 */ /* 0x000fe20000010000 */
[----:B------:R-:W-:Y:S01]  /*41a0*/  FSEL R71, R100, RZ, !P5 ;  /* 0x000000ff64477208 */ /* 0x000fe20006800000 */
[----:B------:R-:W-:Y:S01]  /*41b0*/  @P1 FADD.FTZ R66, R10, R66 ;  /* 0x000000420a421221 */ /* 0x000fe20000010000 */
[----:B------:R-:W-:Y:S01]  /*41c0*/  ISETP.NE.AND P0, PT, R103, RZ, PT ;  /* 0x000000ff6700720c */ /* 0x000fe20003f05270 */
[----:B------:R-:W-:Y:S01]  /*41d0*/  @P1 FADD.FTZ R67, R11, R67 ;  /* 0x000000430b431221 */ /* 0x000fe20000010000 */
[----:B------:R-:W-:Y:S01]  /*41e0*/  @P1 FADD.FTZ R68, R4, R68 ;  /* 0x0000004404441221 */ /* 0x000fe20000010000 */
[----:B------:R-:W-:Y:S01]  /*41f0*/  @P1 FADD.FTZ R69, R5, R69 ;  /* 0x0000004505451221 */ /* 0x000fe20000010000 */
[----:B------:R-:W-:Y:S01]  /*4200*/  @P1 FADD.FTZ R70, R6, R70 ;  /* 0x0000004606461221 */ /* 0x000fe20000010000 */
[----:B------:R-:W-:Y:S01]  /*4210*/  @P1 FADD.FTZ R71, R7, R71 ;  /* 0x0000004707471221 */ /* 0x000fe20000010000 */
[----:B------:R-:W-:Y:S01]  /*4220*/  PLOP3.LUT P5, PT, P5, PT, PT, 0x8, 0x80 ;  /* 0x000000000080781c */ /* 0x000fe20002fae170 */
[----:B------:R-:W-:-:S12]  /*4230*/  BRA `(.L_x_6324) ;  /* 0x0000006000807947 */ /* 0x000fd80003800000 */
.L_x_6283:
        /* <DEDUP_REMOVED lines=16> */
.L_x_6327:
        /* <DEDUP_REMOVED lines=13> */
.L_x_6329:
[----:B------:R-:W-:Y:S05]  /*4410*/  BSYNC.RECONVERGENT B2 ;  /* 0x0000000000027941 */ /* 0x000fea0003800200 */
.L_x_6328:
[----:B------:R-:W-:Y:S01]  /*4420*/  IMAD.WIDE.U32 R66, R115, -0x326172a9, RZ ;  /* 0xcd9e8d5773427825 */ /* 0x000fe200078e00ff */
[----:B------:R-:W-:Y:S02]  /*4430*/  LOP3.LUT R74, R87, R65, R3, 0x96, !PT ;  /* 0x00000041574a7212 */ /* 0x000fe400078e9603 */
[C---:B------:R-:W-:Y:S01]  /*4440*/  IADD3 R79, PT, PT, R2.reuse, -0x700cb87f, RZ ;  /* 0x8ff34781024f7810 */ /* 0x040fe20007ffe0ff */
        /* <DEDUP_REMOVED lines=58> */
.L_x_6326:
[----:B------:R-:W-:Y:S05]  /*47f0*/  BSYNC.RECONVERGENT B1 ;  /* 0x0000000000017941 */ /* 0x000fea0003800200 */
.L_x_6325:
[----:B------:R-:W0:Y:S01]  /*4800*/  LDC R72, c[0x0][0x404] ;  /* 0x00010100ff487b82 */ /* 0x000e220000000800 */
[----:B------:R-:W-:Y:S01]  /*4810*/  HFMA2 R74, -RZ, RZ, 0.1171875, 0 ;  /* 0x2f800000ff4a7431 */ /* 0x000fe200000001ff */
[----:B------:R-:W-:Y:S01]  /*4820*/  I2FP.F32.U32 R65, R64 ;  /* 0x0000004000417245 */ /* 0x000fe20000201000 */
[C---:B-----5:R-:W-:Y:S01]  /*4830*/  IMAD.U32 R66, R68.reuse, 0x10000, RZ ;  /* 0x0001000044427824 */ /* 0x060fe200078e00ff */
        /* <DEDUP_REMOVED lines=8> */
[----:B0-----:R-:W-:Y:S01]  /*48c0*/  FSETP.LE.FTZ.AND P4, PT, R65, R72, PT ;  /* 0x000000484100720b */ /* 0x001fe20003f93000 */
[----:B-1----:R-:W-:-:S12]  /*48d0*/  FMUL.FTZ R75, R73, R66 ;  /* 0x00000042494b7220 */ /* 0x002fd80000410000 */
        /* <DEDUP_REMOVED lines=10> */
.L_x_6332:
        /* <DEDUP_REMOVED lines=13> */
.L_x_6334:
[----:B------:R-:W-:Y:S05]  /*4a50*/  BSYNC.RECONVERGENT B2 ;  /* 0x0000000000027941 */ /* 0x000fea0003800200 */
.L_x_6333:
[----:B------:R-:W-:Y:S01]  /*4a60*/  IMAD.WIDE.U32 R66, R115, -0x326172a9, RZ ;  /* 0xcd9e8d5773427825 */ /* 0x000fe200078e00ff */
[----:B------:R-:W-:Y:S02]  /*4a70*/  LOP3.LUT R94, R87, R65, R3, 0x96, !PT ;  /* 0x00000041575e7212 */ /* 0x000fe400078e9603 */
[C---:B------:R-:W-:Y:S01]  /*4a80*/  IADD3 R65, PT, PT, R2.reuse, -0x61c88647, RZ ;  /* 0x9e3779b902417810 */ /* 0x040fe20007ffe0ff */
[----:B------:R-:W-:Y:S01]  /*4a90*/  VIADD R89, R3, 0x76cf5d0a ;  /* 0x76cf5d0a03597836 */ /* 0x000fe20000000000 */
[----:B------:R-:W-:Y:S01]  /*4aa0*/  LOP3.LUT R92, R77, R67, R2, 0x96, !PT ;  /* 0x000000434d5c7212 */ /* 0x000fe200078e9602 */
[----:B------:R-:W-:Y:S01]  /*4ab0*/  VIADD R67, R3, 0xbb67ae85 ;  /* 0xbb67ae8503437836 */ /* 0x000fe20000000000 */
        /* <DEDUP_REMOVED lines=35> */
[C---:B------:R-:W-:Y:S02]  /*4cf0*/  IADD3 R65, PT, PT, R2.reuse, 0x5384540f, RZ ;  /* 0x5384540f02417810 */ /* 0x040fe40007ffe0ff */
[----:B------:R-:W-:Y:S01]  /*4d00*/  IADD3 R79, PT, PT, R2, -0xe443238, RZ ;  /* 0xf1bbcdc8024f7810 */ /* 0x000fe20007ffe0ff */
        /* <DEDUP_REMOVED lines=13> */
[----:B------:R-:W-:Y:S01]  /*4de0*/  MOV R90, R94 ;  /* 0x0000005e005a7202 */ /* 0x000fe20000000f00 */
[----:B------:R-:W-:Y:S02]  /*4df0*/  IMAD.MOV.U32 R64, RZ, RZ, R0 ;  /* 0x000000ffff407224 */ /* 0x000fe400078e0000 */
[----:B------:R-:W-:Y:S02]  /*4e00*/  IMAD.MOV.U32 R0, RZ, RZ, R92 ;  /* 0x000000ffff007224 */ /* 0x000fe400078e005c */
[----:B------:R-:W-:Y:S01]  /*4e10*/  HFMA2 R92, -RZ, RZ, 0, 0 ;  /* 0x00000000ff5c7431 */ /* 0x000fe200000001ff */
[----:B------:R-:W-:-:S07]  /*4e20*/  LOP3.LUT R79, R65, R66, R95, 0x96, !PT ;  /* 0x00000042414f7212 */ /* 0x000fce00078e965f */
.L_x_6331:
[----:B------:R-:W-:Y:S05]  /*4e30*/  BSYNC.RECONVERGENT B1 ;  /* 0x0000000000017941 */ /* 0x000fea0003800200 */
.L_x_6330:
        /* <DEDUP_REMOVED lines=23> */
.L_x_6337:
        /* <DEDUP_REMOVED lines=13> */
.L_x_6339:
[----:B------:R-:W-:Y:S05]  /*5080*/  BSYNC.RECONVERGENT B2 ;  /* 0x0000000000027941 */ /* 0x000fea0003800200 */
.L_x_6338:
        /* <DEDUP_REMOVED lines=61> */
.L_x_6336:
[----:B------:R-:W-:Y:S05]  /*5460*/  BSYNC.RECONVERGENT B1 ;  /* 0x0000000000017941 */ /* 0x000fea0003800200 */
.L_x_6335:
[----:B------:R-:W-:Y:S01]  /*5470*/  I2FP.F32.U32 R65, R65 ;  /* 0x0000004100417245 */ /* 0x000fe20000201000 */
[----:B------:R-:W-:Y:S01]  /*5480*/  IMAD.U32 R68, R68, 0x10000, RZ ;  /* 0x0001000044447824 */ /* 0x000fe200078e00ff */
[----:B------:R-:W-:Y:S01]  /*5490*/  ISETP.NE.AND P2, PT, R66, 0x1, PT ;  /* 0x000000014200780c */ /* 0x000fe20003f45270 */
[----:B------:R-:W-:Y:S01]  /*54a0*/  BSSY.RECONVERGENT B1, `(.L_x_6340) ;  /* 0x000005c000017945 */ /* 0x000fe20003800200 */
[----:B------:R-:W-:Y:S01]  /*54b0*/  LOP3.LUT R113, R113, 0xfffffff7, RZ, 0xc0, !PT ;  /* 0xfffffff771717812 */ /* 0x000fe200078ec0ff */
[----:B------:R-:W-:Y:S01]  /*54c0*/  FFMA.FTZ R65, R65, R74, 1.1641532182693481445e-10 ;  /* 0x2f00000041417423 */ /* 0x000fe2000001004a */
[----:B------:R-:W-:Y:S02]  /*54d0*/  IMAD.MOV.U32 R67, RZ, RZ, 0x2 ;  /* 0x00000002ff437424 */ /* 0x000fe400078e00ff */
[----:B------:R-:W-:Y:S02]  /*54e0*/  FMUL.FTZ R68, R68, R73 ;  /* 0x0000004944447220 */ /* 0x000fe40000410000 */
[----:B------:R-:W-:-:S02]  /*54f0*/  FSETP.LE.FTZ.AND P4, PT, R65, R72, PT ;  /* 0x000000484100720b */ /* 0x000fc40003f93000 */
        /* <DEDUP_REMOVED lines=11> */
.L_x_6342:
        /* <DEDUP_REMOVED lines=13> */
.L_x_6344:
[----:B------:R-:W-:Y:S05]  /*5680*/  BSYNC.RECONVERGENT B2 ;  /* 0x0000000000027941 */ /* 0x000fea0003800200 */
.L_x_6343:
        /* <DEDUP_REMOVED lines=51> */
[----:B------:R-:W-:Y:S01]  /*59c0*/  HFMA2 R67, -RZ, RZ, 0, 0 ;  /* 0x00000000ff437431 */ /* 0x000fe200000001ff */
[----:B------:R-:W-:-:S03]  /*59d0*/  LOP3.LUT R65, R65, R96, R93, 0x96, !PT ;  /* 0x0000006041417212 */ /* 0x000fc600078e965d */
[----:B------:R-:W-:-:S04]  /*59e0*/  IMAD.WIDE.U32 R96, R75, -0x326172a9, RZ ;  /* 0xcd9e8d574b607825 */ /* 0x000fc800078e00ff */
[----:B------:R-:W-:Y:S01]  /*59f0*/  IMAD.WIDE.U32 R94, R65, -0x2daee0ad, RZ ;  /* 0xd2511f53415e7825 */ /* 0x000fe200078e00ff */
[----:B------:R-:W-:Y:S02]  /*5a00*/  LOP3.LUT R79, R79, R92, R97, 0x96, !PT ;  /* 0x0000005c4f4f7212 */ /* 0x000fe400078e9661 */
[----:B------:R-:W-:Y:S01]  /*5a10*/  MOV R90, R96 ;  /* 0x00000060005a7202 */ /* 0x000fe20000000f00 */
[----:B------:R-:W-:-:S05]  /*5a20*/  VIADD R65, R3, 0x96a522ad ;  /* 0x96a522ad03417836 */ /* 0x000fca0000000000 */
[----:B------:R-:W-:Y:S01]  /*5a30*/  LOP3.LUT R80, R65, R66, R95, 0x96, !PT ;  /* 0x0000004241507212 */ /* 0x000fe200078e965f */
[----:B------:R-:W-:Y:S02]  /*5a40*/  IMAD.MOV.U32 R65, RZ, RZ, R0 ;  /* 0x000000ffff417224 */ /* 0x000fe400078e0000 */
[----:B------:R-:W-:-:S07]  /*5a50*/  IMAD.MOV.U32 R0, RZ, RZ, R94 ;  /* 0x000000ffff007224 */ /* 0x000fce00078e005e */
.L_x_6341:
[----:B------:R-:W-:Y:S05]  /*5a60*/  BSYNC.RECONVERGENT B1 ;  /* 0x0000000000017941 */ /* 0x000fea0003800200 */
.L_x_6340:
[----:B------:R-:W-:Y:S01]  /*5a70*/  I2FP.F32.U32 R65, R65 ;  /* 0x0000004100417245 */ /* 0x000fe20000201000 */
[----:B------:R-:W-:Y:S01]  /*5a80*/  BSSY.RECONVERGENT B1, `(.L_x_6345) ;  /* 0x0000062000017945 */ /* 0x000fe20003800200 */
[----:B------:R-:W-:Y:S01]  /*5a90*/  PRMT R66, R104, 0x7632, R66 ;  /* 0x0000763268427816 */ /* 0x000fe20000000042 */
[----:B------:R-:W-:Y:S01]  /*5aa0*/  IMAD.MOV.U32 R75, RZ, RZ, 0x2 ;  /* 0x00000002ff4b7424 */ /* 0x000fe200078e00ff */
[----:B------:R-:W-:Y:S01]  /*5ab0*/  ISETP.NE.AND P3, PT, R67, 0x1, PT ;  /* 0x000000014300780c */ /* 0x000fe20003f65270 */
[----:B------:R-:W-:Y:S02]  /*5ac0*/  FFMA.FTZ R65, R65, R74, 1.1641532182693481445e-10 ;  /* 0x2f00000041417423 */ /* 0x000fe4000001004a */
[----:B------:R-:W-:-:S03]  /*5ad0*/  IMAD.U32 R66, R66, 0x10000, RZ ;  /* 0x0001000042427824 */ /* 0x000fc600078e00ff */
[----:B------:R-:W-:Y:S01]  /*5ae0*/  FSETP.GTU.FTZ.AND P2, PT, R65, R72, PT ;  /* 0x000000484100720b */ /* 0x000fe20003f5c000 */
[----:B------:R-:W-:Y:S01]  /*5af0*/  FMUL.FTZ R66, R66, R73 ;  /* 0x0000004942427220 */ /* 0x000fe20000410000 */
[----:B------:R-:W-:Y:S02]  /*5b00*/  FSEL R65, R68, RZ, P4 ;  /* 0x000000ff44417208 */ /* 0x000fe40002000000 */
[----:B------:R-:W-:Y:S02]  /*5b10*/  SEL R92, RZ, 0x1, P2 ;  /* 0x00000001ff5c7807 */ /* 0x000fe40001000000 */
[----:B------:R-:W-:-:S05]  /*5b20*/  FSEL R66, R66, RZ, !P2 ;  /* 0x000000ff42427208 */ /* 0x000fca0005000000 */
        /* <DEDUP_REMOVED lines=12> */
.L_x_6347:
        /* <DEDUP_REMOVED lines=13> */
.L_x_6349:
[----:B------:R-:W-:Y:S05]  /*5cc0*/  BSYNC.RECONVERGENT B2 ;  /* 0x0000000000027941 */ /* 0x000fea0003800200 */
.L_x_6348:
        /* <DEDUP_REMOVED lines=53> */
[----:B------:R-:W-:-:S04]  /*6020*/  IMAD.WIDE.U32 R96, R75, -0x2daee0ad, RZ ;  /* 0xd2511f534b607825 */ /* 0x000fc800078e00ff */
[----:B------:R-:W-:Y:S01]  /*6030*/  HFMA2 R75, -RZ, RZ, 0, 0 ;  /* 0x00000000ff4b7431 */ /* 0x000fe200000001ff */
[----:B------:R-:W-:Y:S01]  /*6040*/  MOV R90, R98 ;  /* 0x00000062005a7202 */ /* 0x000fe20000000f00 */
[----:B------:R-:W-:Y:S01]  /*6050*/  VIADD R79, R2, 0x8ff34781 ;  /* 0x8ff34781024f7836 */ /* 0x000fe20000000000 */
[----:B------:R-:W-:Y:S01]  /*6060*/  LOP3.LUT R80, R67, R66, R97, 0x96, !PT ;  /* 0x0000004243507212 */ /* 0x000fe200078e9661 */
[----:B------:R-:W-:Y:S02]  /*6070*/  IMAD.MOV.U32 R66, RZ, RZ, R0 ;  /* 0x000000ffff427224 */ /* 0x000fe400078e0000 */
[----:B------:R-:W-:Y:S01]  /*6080*/  IMAD.MOV.U32 R0, RZ, RZ, R96 ;  /* 0x000000ffff007224 */ /* 0x000fe200078e0060 */
[----:B------:R-:W-:-:S07]  /*6090*/  LOP3.LUT R79, R79, R94, R99, 0x96, !PT ;  /* 0x0000005e4f4f7212 */ /* 0x000fce00078e9663 */
.L_x_6346:
[----:B------:R-:W-:Y:S05]  /*60a0*/  BSYNC.RECONVERGENT B1 ;  /* 0x0000000000017941 */ /* 0x000fea0003800200 */
.L_x_6345:
[----:B------:R-:W-:Y:S01]  /*60b0*/  I2FP.F32.U32 R67, R66 ;  /* 0x0000004200437245 */ /* 0x000fe20000201000 */
[----:B------:R-:W-:Y:S01]  /*60c0*/  IMAD.U32 R68, R69, 0x10000, RZ ;  /* 0x0001000045447824 */ /* 0x000fe200078e00ff */
[----:B------:R-:W-:Y:S01]  /*60d0*/  ISETP.NE.AND P2, PT, R75, 0x1, PT ;  /* 0x000000014b00780c */ /* 0x000fe20003f45270 */
[----:B------:R-:W-:Y:S01]  /*60e0*/  BSSY.RECONVERGENT B1, `(.L_x_6350) ;  /* 0x000005d000017945 */ /* 0x000fe20003800200 */
[----:B------:R-:W-:Y:S01]  /*60f0*/  LOP3.LUT R113, R113, 0xfffffffb, RZ, 0xc0, !PT ;  /* 0xfffffffb71717812 */ /* 0x000fe200078ec0ff */
[----:B------:R-:W-:Y:S01]  /*6100*/  FFMA.FTZ R67, R67, R74, 1.1641532182693481445e-10 ;  /* 0x2f00000043437423 */ /* 0x000fe2000001004a */
[----:B------:R-:W-:Y:S01]  /*6110*/  PRMT R69, R69, 0x7632, R69 ;  /* 0x0000763245457816 */ /* 0x000fe20000000045 */
[----:B------:R-:W-:Y:S01]  /*6120*/  IMAD.MOV.U32 R94, RZ, RZ, 0x2 ;  /* 0x00000002ff5e7424 */ /* 0x000fe200078e00ff */
[----:B------:R-:W-:Y:S01]  /*6130*/  MOV R66, R90 ;  /* 0x0000005a00427202 */ /* 0x000fe20000000f00 */
        /* <DEDUP_REMOVED lines=12> */
.L_x_6352:
        /* <DEDUP_REMOVED lines=13> */
.L_x_6354:
[----:B------:R-:W-:Y:S05]  /*62d0*/  BSYNC.RECONVERGENT B2 ;  /* 0x0000000000027941 */ /* 0x000fea0003800200 */
.L_x_6353:
        /* <DEDUP_REMOVED lines=57> */
[----:B------:R-:W-:Y:S01]  /*6670*/  HFMA2 R94, -RZ, RZ, 0, 0 ;  /* 0x00000000ff5e7431 */ /* 0x000fe200000001ff */
[----:B------:R-:W-:Y:S01]  /*6680*/  LOP3.LUT R80, R67, R66, R97, 0x96, !PT ;  /* 0x0000004243507212 */ /* 0x000fe200078e9661 */
[----:B------:R-:W-:Y:S02]  /*6690*/  IMAD.MOV.U32 R66, RZ, RZ, R0 ;  /* 0x000000ffff427224 */ /* 0x000fe400078e0000 */
[----:B------:R-:W-:-:S07]  /*66a0*/  IMAD.MOV.U32 R0, RZ, RZ, R96 ;  /* 0x000000ffff007224 */ /* 0x000fce00078e0060 */
.L_x_6351:
[----:B------:R-:W-:Y:S05]  /*66b0*/  BSYNC.RECONVERGENT B1 ;  /* 0x0000000000017941 */ /* 0x000fea0003800200 */
.L_x_6350:
        /* <DEDUP_REMOVED lines=23> */
.L_x_6357:
        /* <DEDUP_REMOVED lines=13> */
.L_x_6359:
[----:B------:R-:W-:Y:S05]  /*6900*/  BSYNC.RECONVERGENT B2 ;  /* 0x0000000000027941 */ /* 0x000fea0003800200 */
.L_x_6358:
        /* <DEDUP_REMOVED lines=53> */
[----:B------:R-:W-:Y:S02]  /*6c60*/  HFMA2 R95, -RZ, RZ, 0, 0 ;  /* 0x00000000ff5f7431 */ /* 0x000fe400000001ff */
[----:B------:R-:W-:Y:S02]  /*6c70*/  VIADD R67, R3, 0x96a522ad ;  /* 0x96a522ad03437836 */ /* 0x000fe40000000000 */
[----:B------:R-:W-:-:S03]  /*6c80*/  IMAD.WIDE.U32 R100, R75, -0x326172a9, RZ ;  /* 0xcd9e8d574b647825 */ /* 0x000fc600078e00ff */
[----:B------:R-:W-:Y:S01]  /*6c90*/  LOP3.LUT R80, R67, R94, R99, 0x96, !PT ;  /* 0x0000005e43507212 */ /* 0x000fe200078e9663 */
[----:B------:R-:W-:Y:S01]  /*6ca0*/  IMAD.MOV.U32 R67, RZ, RZ, R0 ;  /* 0x000000ffff437224 */ /* 0x000fe200078e0000 */
[----:B------:R-:W-:Y:S01]  /*6cb0*/  LOP3.LUT R79, R79, R96, R101, 0x96, !PT ;  /* 0x000000604f4f7212 */ /* 0x000fe200078e9665 */
[----:B------:R-:W-:Y:S01]  /*6cc0*/  IMAD.MOV.U32 R0, RZ, RZ, R98 ;  /* 0x000000ffff007224 */ /* 0x000fe200078e0062 */
[----:B------:R-:W-:-:S07]  /*6cd0*/  MOV R90, R100 ;  /* 0x00000064005a7202 */ /* 0x000fce0000000f00 */
.L_x_6356:
[----:B------:R-:W-:Y:S05]  /*6ce0*/  BSYNC.RECONVERGENT B1 ;  /* 0x0000000000017941 */ /* 0x000fea0003800200 */
.L_x_6355:
        /* <DEDUP_REMOVED lines=20> */
.L_x_6362:
        /* <DEDUP_REMOVED lines=13> */
.L_x_6364:
[----:B------:R-:W-:Y:S05]  /*6f00*/  BSYNC.RECONVERGENT B2 ;  /* 0x0000000000027941 */ /* 0x000fea0003800200 */
.L_x_6363:
        /* <DEDUP_REMOVED lines=54> */
[----:B------:R-:W-:-:S03]  /*7270*/  MOV R90, R98 ;  /* 0x00000062005a7202 */ /* 0x000fc60000000f00 */
[----:B------:R-:W-:Y:S02]  /*7280*/  VIADD R67, R3, 0x96a522ad ;  /* 0x96a522ad03437836 */ /* 0x000fe40000000000 */
[----:B------:R-:W-:-:S03]  /*7290*/  VIADD R79, R2, 0x8ff34781 ;  /* 0x8ff34781024f7836 */ /* 0x000fc60000000000 */
[----:B------:R-:W-:Y:S01]  /*72a0*/  LOP3.LUT R80, R67, R68, R97, 0x96, !PT ;  /* 0x0000004443507212 */ /* 0x000fe200078e9661 */
[----:B------:R-:W-:Y:S01]  /*72b0*/  IMAD.MOV.U32 R67, RZ, RZ, R0 ;  /* 0x000000ffff437224 */ /* 0x000fe200078e0000 */
[----:B------:R-:W-:Y:S01]  /*72c0*/  LOP3.LUT R79, R79, R94, R99, 0x96, !PT ;  /* 0x0000005e4f4f7212 */ /* 0x000fe200078e9663 */
[----:B------:R-:W-:-:S07]  /*72d0*/  IMAD.MOV.U32 R0, RZ, RZ, R96 ;  /* 0x000000ffff007224 */ /* 0x000fce00078e0060 */
.L_x_6361:
[----:B------:R-:W-:Y:S05]  /*72e0*/  BSYNC.RECONVERGENT B1 ;  /* 0x0000000000017941 */ /* 0x000fea0003800200 */
.L_x_6360:
        /* <DEDUP_REMOVED lines=8> */
[----:B------:R-:W-:Y:S02]  /*7370*/  FSEL R67, R75, RZ, P4 ;  /* 0x000000ff4b437208 */ /* 0x000fe40002000000 */
[----:B------:R-:W-:Y:S02]  /*7380*/  SEL R94, RZ, 0x1, P2 ;  /* 0x00000001ff5e7807 */ /* 0x000fe40001000000 */
[----:B------:R-:W-:Y:S02]  /*7390*/  FSEL R68, R68, RZ, !P2 ;  /* 0x000000ff44447208 */ /* 0x000fe40005000000 */
[----:B------:R-:W-:-:S03]  /*73a0*/  ISETP.NE.AND P2, PT, R69, 0x1, PT ;  /* 0x000000014500780c */ /* 0x000fc60003f45270 */
[----:B------:R-:W-:Y:S01]  /*73b0*/  FADD.FTZ R67, R68, R67 ;  /* 0x0000004344437221 */ /* 0x000fe20000010000 */
[----:B------:R-:W-:-:S03]  /*73c0*/  MOV R68, R90 ;  /* 0x0000005a00447202 */ /* 0x000fc60000000f00 */
[----:B------:R-:W-:-:S06]  /*73d0*/  @P1 FADD.FTZ R67, R11, R67 ;  /* 0x000000430b431221 */ /* 0x000fcc0000010000 */
        /* <DEDUP_REMOVED lines=9> */
.L_x_6367:
        /* <DEDUP_REMOVED lines=13> */
.L_x_6369:
[----:B------:R-:W-:Y:S05]  /*7540*/  BSYNC.RECONVERGENT B2 ;  /* 0x0000000000027941 */ /* 0x000fea0003800200 */
.L_x_6368:
        /* <DEDUP_REMOVED lines=58> */
[----:B------:R-:W-:Y:S02]  /*78f0*/  IMAD.MOV.U32 R68, RZ, RZ, R0 ;  /* 0x000000ffff447224 */ /* 0x000fe400078e0000 */
[----:B------:R-:W-:Y:S01]  /*7900*/  IMAD.MOV.U32 R0, RZ, RZ, R98 ;  /* 0x000000ffff007224 */ /* 0x000fe200078e0062 */
[----:B------:R-:W-:-:S07]  /*7910*/  LOP3.LUT R79, R79, R96, R101, 0x96, !PT ;  /* 0x000000604f4f7212 */ /* 0x000fce00078e9665 */
.L_x_6366:
[----:B------:R-:W-:Y:S05]  /*7920*/  BSYNC.RECONVERGENT B1 ;  /* 0x0000000000017941 */ /* 0x000fea0003800200 */
.L_x_6365:
[----:B------:R-:W-:Y:S01]  /*7930*/  ISETP.NE.AND P3, PT, R95, 0x1, PT ;  /* 0x000000015f00780c */ /* 0x000fe20003f65270 */
[C---:B------:R-:W-:Y:S01]  /*7940*/  IMAD.U32 R96, R70.reuse, 0x10000, RZ ;  /* 0x0001000046607824 */ /* 0x040fe200078e00ff */
[----:B------:R-:W-:Y:S01]  /*7950*/  I2FP.F32.U32 R69, R68 ;  /* 0x0000004400457245 */ /* 0x000fe20000201000 */
[----:B------:R-:W-:Y:S01]  /*7960*/  BSSY.RECONVERGENT B1, `(.L_x_6370) ;  /* 0x000005b000017945 */ /* 0x000fe20003800200 */
[----:B------:R-:W-:Y:S01]  /*7970*/  PRMT R70, R70, 0x7632, R70 ;  /* 0x0000763246467816 */ /* 0x000fe20000000046 */
[----:B------:R-:W-:Y:S01]  /*7980*/  IMAD.MOV.U32 R97, RZ, RZ, 0x2 ;  /* 0x00000002ff617424 */ /* 0x000fe200078e00ff */
[----:B------:R-:W-:Y:S01]  /*7990*/  MOV R68, R90 ;  /* 0x0000005a00447202 */ /* 0x000fe20000000f00 */
        /* <DEDUP_REMOVED lines=12> */
.L_x_6372:
        /* <DEDUP_REMOVED lines=13> */
.L_x_6374:
[----:B------:R-:W-:Y:S05]  /*7b30*/  BSYNC.RECONVERGENT B2 ;  /* 0x0000000000027941 */ /* 0x000fea0003800200 */
.L_x_6373:
        /* <DEDUP_REMOVED lines=61> */
.L_x_6371:
[----:B------:R-:W-:Y:S05]  /*7f10*/  BSYNC.RECONVERGENT B1 ;  /* 0x0000000000017941 */ /* 0x000fea0003800200 */
.L_x_6370:
        /* <DEDUP_REMOVED lines=23> */
.L_x_6377:
        /* <DEDUP_REMOVED lines=13> */
.L_x_6379:
[----:B------:R-:W-:Y:S05]  /*8160*/  BSYNC.RECONVERGENT B2 ;  /* 0x0000000000027941 */ /* 0x000fea0003800200 */
.L_x_6378:
        /* <DEDUP_REMOVED lines=59> */
[----:B------:R-:W-:Y:S01]  /*8520*/  IMAD.MOV.U32 R0, RZ, RZ, R100 ;  /* 0x000000ffff007224 */ /* 0x000fe200078e0064 */
[----:B------:R-:W-:-:S07]  /*8530*/  MOV R90, R102 ;  /* 0x00000066005a7202 */ /* 0x000fce0000000f00 */
.L_x_6376:
[----:B------:R-:W-:Y:S05]  /*8540*/  BSYNC.RECONVERGENT B1 ;  /* 0x0000000000017941 */ /* 0x000fea0003800200 */
.L_x_6375:
[----:B------:R-:W-:Y:S01]  /*8550*/  ISETP.NE.AND P4, PT, R96, 0x1, PT ;  /* 0x000000016000780c */ /* 0x000fe20003f85270 */
[----:B------:R-:W-:Y:S01]  /*8560*/  IMAD.U32 R70, R70, 0x10000, RZ ;  /* 0x0001000046467824 */ /* 0x000fe200078e00ff */
[----:B------:R-:W-:Y:S01]  /*8570*/  I2FP.F32.U32 R69, R69 ;  /* 0x0000004500457245 */ /* 0x000fe20000201000 */
[----:B------:R-:W-:Y:S01]  /*8580*/  BSSY.RECONVERGENT B1, `(.L_x_6380) ;  /* 0x000005a000017945 */ /* 0x000fe20003800200 */
[----:B------:R-:W-:Y:S01]  /*8590*/  IMAD.MOV.U32 R97, RZ, RZ, 0x2 ;  /* 0x00000002ff617424 */ /* 0x000fe200078e00ff */
[----:B------:R-:W-:Y:S01]  /*85a0*/  MOV R75, R90 ;  /* 0x0000005a004b7202 */ /* 0x000fe20000000f00 */
        /* <DEDUP_REMOVED lines=12> */
.L_x_6382:
        /* <DEDUP_REMOVED lines=13> */
.L_x_6384:
[----:B------:R-:W-:Y:S05]  /*8740*/  BSYNC.RECONVERGENT B2 ;  /* 0x0000000000027941 */ /* 0x000fea0003800200 */
.L_x_6383:
        /* <DEDUP_REMOVED lines=53> */
[----:B------:R-:W-:Y:S02]  /*8aa0*/  HFMA2 R97, -RZ, RZ, 0, 0 ;  /* 0x00000000ff617431 */ /* 0x000fe400000001ff */
[----:B------:R-:W-:-:S04]  /*8ab0*/  IMAD.WIDE.U32 R102, R75, -0x326172a9, RZ ;  /* 0xcd9e8d574b667825 */ /* 0x000fc800078e00ff */
[----:B------:R-:W-:Y:S01]  /*8ac0*/  VIADD R69, R3, 0x96a522ad ;  /* 0x96a522ad03457836 */ /* 0x000fe20000000000 */
[----:B------:R-:W-:Y:S01]  /*8ad0*/  LOP3.LUT R79, R79, R98, R103, 0x96, !PT ;  /* 0x000000624f4f7212 */ /* 0x000fe200078e9667 */
[----:B------:R-:W-:Y:S01]  /*8ae0*/  IMAD.MOV.U32 R75, RZ, RZ, R0 ;  /* 0x000000ffff4b7224 */ /* 0x000fe200078e0000 */
[----:B------:R-:W-:Y:S01]  /*8af0*/  MOV R90, R102 ;  /* 0x00000066005a7202 */ /* 0x000fe20000000f00 */
[----:B------:R-:W-:Y:S01]  /*8b00*/  IMAD.MOV.U32 R0, RZ, RZ, R100 ;  /* 0x000000ffff007224 */ /* 0x000fe200078e0064 */
[----:B------:R-:W-:-:S07]  /*8b10*/  LOP3.LUT R80, R69, R96, R101, 0x96, !PT ;  /* 0x0000006045507212 */ /* 0x000fce00078e9665 */
.L_x_6381:
[----:B------:R-:W-:Y:S05]  /*8b20*/  BSYNC.RECONVERGENT B1 ;  /* 0x0000000000017941 */ /* 0x000fea0003800200 */
.L_x_6380:
        /* <DEDUP_REMOVED lines=24> */
.L_x_6387:
        /* <DEDUP_REMOVED lines=13> */
.L_x_6389:
[----:B------:R-:W-:Y:S05]  /*8d80*/  BSYNC.RECONVERGENT B2 ;  /* 0x0000000000027941 */ /* 0x000fea0003800200 */
.L_x_6388:
        /* <DEDUP_REMOVED lines=56> */
[----:B------:R-:W-:Y:S02]  /*9110*/  VIADD R79, R2, 0x8ff34781 ;  /* 0x8ff34781024f7836 */ /* 0x000fe40000000000 */
[----:B------:R-:W-:Y:S01]  /*9120*/  HFMA2 R98, -RZ, RZ, 0, 0 ;  /* 0x00000000ff627431 */ /* 0x000fe200000001ff */
[----:B------:R-:W-:Y:S01]  /*9130*/  MOV R90, R144 ;  /* 0x00000090005a7202 */ /* 0x000fe20000000f00 */
[----:B------:R-:W-:Y:S01]  /*9140*/  IMAD.MOV.U32 R0, RZ, RZ, R102 ;  /* 0x000000ffff007224 */ /* 0x000fe200078e0066 */
[----:B------:R-:W-:-:S07]  /*9150*/  LOP3.LUT R79, R79, R100, R145, 0x96, !PT ;  /* 0x000000644f4f7212 */ /* 0x000fce00078e9691 */
.L_x_6386:
[----:B------:R-:W-:Y:S05]  /*9160*/  BSYNC.RECONVERGENT B1 ;  /* 0x0000000000017941 */ /* 0x000fea0003800200 */
.L_x_6385:
        /* <DEDUP_REMOVED lines=19> */
.L_x_6392:
        /* <DEDUP_REMOVED lines=13> */
.L_x_6394:
[----:B------:R-:W-:Y:S05]  /*9370*/  BSYNC.RECONVERGENT B2 ;  /* 0x0000000000027941 */ /* 0x000fea0003800200 */
.L_x_6393:
        /* <DEDUP_REMOVED lines=57> */
[----:B------:R-:W-:Y:S02]  /*9710*/  VIADD R75, R3, 0x96a522ad ;  /* 0x96a522ad034b7836 */ /* 0x000fe40000000000 */
[----:B------:R-:W-:Y:S01]  /*9720*/  IMAD.MOV.U32 R0, RZ, RZ, R102 ;  /* 0x000000ffff007224 */ /* 0x000fe200078e0066 */
[----:B------:R-:W-:Y:S02]  /*9730*/  LOP3.LUT R79, R79, R100, R145, 0x96, !PT ;  /* 0x000000644f4f7212 */ /* 0x000fe400078e9691 */
[----:B------:R-:W-:-:S07]  /*9740*/  LOP3.LUT R80, R75, R98, R103, 0x96, !PT ;  /* 0x000000624b507212 */ /* 0x000fce00078e9667 */
.L_x_6391:
[----:B------:R-:W-:Y:S05]  /*9750*/  BSYNC.RECONVERGENT B1 ;  /* 0x0000000000017941 */ /* 0x000fea0003800200 */
.L_x_6390:
        /* <DEDUP_REMOVED lines=23> */
.L_x_6397:
        /* <DEDUP_REMOVED lines=13> */
.L_x_6399:
[----:B------:R-:W-:Y:S05]  /*99a0*/  BSYNC.RECONVERGENT B2 ;  /* 0x0000000000027941 */ /* 0x000fea0003800200 */
.L_x_6398:
        /* <DEDUP_REMOVED lines=61> */
.L_x_6396:
[----:B------:R-:W-:Y:S05]  /*9d80*/  BSYNC.RECONVERGENT B1 ;  /* 0x0000000000017941 */ /* 0x000fea0003800200 */
.L_x_6395:
        /* <DEDUP_REMOVED lines=18> */
.L_x_6402:
        /* <DEDUP_REMOVED lines=15> */
.L_x_6404:
[----:B------:R-:W-:Y:S05]  /*9fa0*/  BSYNC.RECONVERGENT B2 ;  /* 0x0000000000027941 */ /* 0x000fea0003800200 */
.L_x_6403:
        /* <DEDUP_REMOVED lines=61> */
.L_x_6401:
[----:B------:R-:W-:Y:S05]  /*a380*/  BSYNC.RECONVERGENT B1 ;  /* 0x0000000000017941 */ /* 0x000fea0003800200 */
.L_x_6400:
[----:B------:R-:W-:Y:S02]  /*a390*/  I2FP.F32.U32 R71, R71 ;  /* 0x0000004700477245 */ /* 0x000fe40000201000 */
[----:B------:R-:W-:-:S03]  /*a3a0*/  PRMT R75, R107, 0x7632, R75 ;  /* 0x000076326b4b7816 */ /* 0x000fc6000000004b */
[----:B------:R-:W-:Y:S02]  /*a3b0*/  FFMA.FTZ R71, R71, R74, 1.1641532182693481445e-10 ;  /* 0x2f00000047477423 */ /* 0x000fe4000001004a */
[----:B------:R-:W-:-:S03]  /*a3c0*/  IMAD.U32 R100, R75, 0x10000, RZ ;  /* 0x000100004b647824 */ /* 0x000fc600078e00ff */
[----:B------:R-:W-:Y:S01]  /*a3d0*/  FSETP.GTU.FTZ.AND P6, PT, R71, R72, PT ;  /* 0x000000484700720b */ /* 0x000fe20003fdc000 */
[----:B------:R-:W-:Y:S01]  /*a3e0*/  FMUL.FTZ R100, R100, R73 ;  /* 0x0000004964647220 */ /* 0x000fe20000410000 */
[----:B------:R-:W-:Y:S02]  /*a3f0*/  FSEL R71, R112, RZ, P5 ;  /* 0x000000ff70477208 */ /* 0x000fe40002800000 */
[----:B------:R-:W-:Y:S02]  /*a400*/  SEL R99, RZ, 0x1, P6 ;  /* 0x00000001ff637807 */ /* 0x000fe40003000000 */
[----:B------:R-:W-:-:S05]  /*a410*/  FSEL R100, R100, RZ, !P6 ;  /* 0x000000ff64647208 */ /* 0x000fca0007000000 */
[----:B------:R-:W-:-:S04]  /*a420*/  FADD.FTZ R71, R100, R71 ;  /* 0x0000004764477221 */ /* 0x000fc80000010000 */
[----:B------:R-:W-:-:S07]  /*a430*/  @P1 FADD.FTZ R71, R7, R71 ;  /* 0x0000004707471221 */ /* 0x000fce0000010000 */
.L_x_6324:
        /* <DEDUP_REMOVED lines=44> */
.L_x_6405:
[----:B0-----:R-:W-:Y:S01]  /*a700*/  MOV R100, R0 ;  /* 0x0000000000647202 */ /* 0x001fe20000000f00 */
[----:B------:R-:W-:-:S07]  /*a710*/  VIADD R0, R91, 0x100 ;  /* 0x000001005b007836 */ /* 0x000fce0000000000 */
.L_x_6282:
[----:B------:R-:W-:Y:S05]  /*a720*/  BSYNC.RECONVERGENT B0 ;  /* 0x0000000000007941 */ /* 0x000fea0003800200 */
.L_x_6281:
[----:B------:R-:W-:Y:S01]  /*a730*/  ISETP.GE.U32.AND P0, PT, R76, 0x200, PT ;  /* 0x000002004c00780c */ /* 0x000fe20003f06070 */
[----:B------:R-:W-:Y:S01]  /*a740*/  BSSY.RECONVERGENT B0, `(.L_x_6406) ;  /* 0x000097a000007945 */ /* 0x000fe20003800200 */
[----:B------:R-:W-:-:S11]  /*a750*/  LOP3.LUT R113, R113, 0xffffff7f, RZ, 0xc0, !PT ;  /* 0xffffff7f71717812 */ /* 0x000fd600078ec0ff */
[----:B------:R-:W-:Y:S01]  /*a760*/  @P0 LOP3.LUT R113, R113, 0x80, RZ, 0xfc, !PT ;  /* 0x0000008071710812 */ /* 0x000fe200078efcff */
[----:B------:R-:W-:Y:S06]  /*a770*/  @!P0 BRA `(.L_x_6407) ;  /* 0x0000009400d88947 */ /* 0x000fec0003800000 */
[----:B------:R-:W-:Y:S01]  /*a780*/  ISETP.NE.U32.AND P0, PT, RZ, UR10, PT ;  /* 0x0000000aff007c0c */ /* 0x000fe2000bf05070 */
[----:B------:R-:W0:Y:S01]  /*a790*/  LDC.64 R52, c[0x0][0x390] ;  /* 0x0000e400ff347b82 */ /* 0x000e220000000a00 */
[----:B------:R-:W-:Y:S02]  /*a7a0*/  ISETP.NE.U32.AND P1, PT, RZ, UR12, PT ;  /* 0x0000000cff007c0c */ /* 0x000fe4000bf25070 */
[----:B------:R-:W-:Y:S02]  /*a7b0*/  ISETP.NE.AND.EX P0, PT, RZ, UR11, PT, P0 ;  /* 0x0000000bff007c0c */ /* 0x000fe4000bf05300 */
[----:B------:R-:W-:-:S11]  /*a7c0*/  ISETP.NE.AND.EX P1, PT, RZ, UR13, PT, P1 ;  /* 0x0000000dff007c0c */ /* 0x000fd6000bf25310 */
[----:B------:R-:W2:Y:S08]  /*a7d0*/  @P0 LDC.64 R40, c[0x0][0x398] ;  /* 0x0000e600ff280b82 */ /* 0x000eb00000000a00 */
[----:B------:R-:W3:Y:S01]  /*a7e0*/  @P1 LDC.64 R42, c[0x0][0x3a0] ;  /* 0x0000e800ff2a1b82 */ /* 0x000ee20000000a00 */
[----:B0-----:R-:W-:-:S06]  /*a7f0*/  IMAD.WIDE.U32 R52, R0, 0x10, R52 ;  /* 0x0000001000347825 */ /* 0x001fcc00078e0034 */
[----:B------:R-:W5:Y:S01]  /*a800*/  LDG.E.128 R52, desc[UR8][R52.64] ;  /* 0x0000000834347981 */ /* 0x000f62000c1e1d00 */
[----:B--2---:R-:W-:-:S05]  /*a810*/  @P0 IMAD.WIDE.U32 R40, R0, 0x10, R40 ;  /* 0x0000001000280825 */ /* 0x004fca00078e0028 */
[----:B------:R0:W5:Y:S01]  /*a820*/  @P0 LDG.E.128 R104, desc[UR8][R40.64] ;  /* 0x0000000828680981 */ /* 0x000162000c1e1d00 */
[----:B---3--:R-:W-:-:S05]  /*a830*/  @P1 IMAD.WIDE.U32 R42, R0, 0x20, R42 ;  /* 0x00000020002a1825 */ /* 0x008fca00078e002a */
[----:B------:R0:W5:Y:S04]  /*a840*/  @P1 LDG.E.128 R8, desc[UR8][R42.64] ;  /* 0x000000082a081981 */ /* 0x000168000c1e1d00 */
[----:B------:R0:W5:Y:S01]  /*a850*/  @P1 LDG.E.128 R4, desc[UR8][R42.64+0x10] ;  /* 0x000010082a041981 */ /* 0x000162000c1e1d00 */
[----:B------:R-:W-:Y:S05]  /*a860*/  @!P0 BRA `(.L_x_6408) ;  /* 0x0000006000808947 */ /* 0x000fea0003800000 */
[----:B------:R-:W-:Y:S01]  /*a870*/  ISETP.NE.AND P2, PT, R98, 0x1, PT ;  /* 0x000000016200780c */ /* 0x000fe20003f45270 */
[----:B------:R-:W-:Y:S01]  /*a880*/  BSSY.RECONVERGENT B1, `(.L_x_6409) ;  /* 0x0000059000017945 */ /* 0x000fe20003800200 */
[----:B0-----:R-:W-:Y:S01]  /*a890*/  IMAD.MOV.U32 R42, RZ, RZ, 0x2 ;  /* 0x00000002ff2a7424 */ /* 0x001fe200078e00ff */
[----:B------:R-:W-:Y:S01]  /*a8a0*/  MOV R40, R90 ;  /* 0x0000005a00287202 */ /* 0x000fe20000000f00 */
[----:B-1----:R-:W-:-:S09]  /*a8b0*/  IMAD.MOV.U32 R72, RZ, RZ, R100 ;  /* 0x000000ffff487224 */ /* 0x002fd200078e0064 */
        /* <DEDUP_REMOVED lines=11> */
.L_x_6411:
        /* <DEDUP_REMOVED lines=13> */
.L_x_6413:
[----:B------:R-:W-:Y:S05]  /*aa40*/  BSYNC.RECONVERGENT B2 ;  /* 0x0000000000027941 */ /* 0x000fea0003800200 */
.L_x_6412:
        /* <DEDUP_REMOVED lines=59> */
[----:B------:R-:W-:-:S07]  /*ae00*/  IMAD.MOV.U32 R40, RZ, RZ, R100 ;  /* 0x000000ffff287224 */ /* 0x000fce00078e0064 */
.L_x_6410:
[----:B------:R-:W-:Y:S05]  /*ae10*/  BSYNC.RECONVERGENT B1 ;  /* 0x0000000000017941 */ /* 0x000fea0003800200 */
.L_x_6409:
        /* <DEDUP_REMOVED lines=10> */
[----:B------:R-:W-:-:S05]  /*aec0*/  FFMA.FTZ R40, R40, R75, 1.1641532182693481445e-10 ;  /* 0x2f00000028287423 */ /* 0x000fca000001004b */
[----:B0-----:R-:W-:Y:S02]  /*aed0*/  FSETP.LE.FTZ.AND P4, PT, R40, R73, PT ;  /* 0x000000492800720b */ /* 0x001fe40003f93000 */
[----:B------:R-:W-:Y:S01]  /*aee0*/  MOV R40, R90 ;  /* 0x0000005a00287202 */ /* 0x000fe20000000f00 */
[----:B-1----:R-:W-:-:S10]  /*aef0*/  FMUL.FTZ R89, R41, R74 ;  /* 0x0000004a29597220 */ /* 0x002fd40000410000 */
        /* <DEDUP_REMOVED lines=10> */
.L_x_6416:
        /* <DEDUP_REMOVED lines=13> */
.L_x_6418:
[----:B------:R-:W-:Y:S05]  /*b070*/  BSYNC.RECONVERGENT B2 ;  /* 0x0000000000027941 */ /* 0x000fea0003800200 */
.L_x_6417:
[----:B------:R-:W-:Y:S01]  /*b080*/  IMAD.WIDE.U32 R42, R115, -0x326172a9, RZ ;  /* 0xcd9e8d57732a7825 */ /* 0x000fe200078e00ff */
[----:B------:R-:W-:Y:S02]  /*b090*/  LOP3.LUT R94, R87, R41, R3, 0x96, !PT ;  /* 0x00000029575e7212 */ /* 0x000fe400078e9603 */
[----:B------:R-:W-:Y:S02]  /*b0a0*/  IADD3 R41, PT, PT, R2, -0x61c88647, RZ ;  /* 0x9e3779b902297810 */ /* 0x000fe40007ffe0ff */
        /* <DEDUP_REMOVED lines=58> */
.L_x_6415:
[----:B------:R-:W-:Y:S05]  /*b450*/  BSYNC.RECONVERGENT B1 ;  /* 0x0000000000017941 */ /* 0x000fea0003800200 */
.L_x_6414:
[----:B------:R-:W-:Y:S01]  /*b460*/  I2FP.F32.U32 R40, R40 ;  /* 0x0000002800287245 */ /* 0x000fe20000201000 */
[----:B------:R-:W-:Y:S01]  /*b470*/  IMAD.U32 R41, R104, 0x10000, RZ ;  /* 0x0001000068297824 */ /* 0x000fe200078e00ff */
[----:B------:R-:W-:Y:S01]  /*b480*/  ISETP.NE.AND P3, PT, R43, 0x1, PT ;  /* 0x000000012b00780c */ /* 0x000fe20003f65270 */
[----:B------:R-:W-:Y:S01]  /*b490*/  BSSY.RECONVERGENT B1, `(.L_x_6419) ;  /* 0x000005f000017945 */ /* 0x000fe20003800200 */
[----:B------:R-:W-:Y:S02]  /*b4a0*/  IMAD.MOV.U32 R92, RZ, RZ, 0x2 ;  /* 0x00000002ff5c7424 */ /* 0x000fe400078e00ff */
[----:B------:R-:W-:Y:S01]  /*b4b0*/  FFMA.FTZ R40, R40, R75, 1.1641532182693481445e-10 ;  /* 0x2f00000028287423 */ /* 0x000fe2000001004b */
[----:B------:R-:W-:Y:S01]  /*b4c0*/  FMUL.FTZ R42, R41, R74 ;  /* 0x0000004a292a7220 */ /* 0x000fe20000410000 */
[----:B------:R-:W-:-:S03]  /*b4d0*/  FSEL R41, R89, RZ, P4 ;  /* 0x000000ff59297208 */ /* 0x000fc60002000000 */
[----:B------:R-:W-:-:S04]  /*b4e0*/  FSETP.GTU.FTZ.AND P2, PT, R40, R73, PT ;  /* 0x000000492800720b */ /* 0x000fc80003f5c000 */
        /* <DEDUP_REMOVED lines=14> */
.L_x_6421:
        /* <DEDUP_REMOVED lines=13> */
.L_x_6423:
[----:B------:R-:W-:Y:S05]  /*b6a0*/  BSYNC.RECONVERGENT B2 ;  /* 0x0000000000027941 */ /* 0x000fea0003800200 */
.L_x_6422:
        /* <DEDUP_REMOVED lines=52> */
[----:B------:R-:W-:Y:S01]  /*b9f0*/  VIADD R79, R2, 0x8ff34781 ;  /* 0x8ff34781024f7836 */ /* 0x000fe20000000000 */
[----:B------:R-:W-:Y:S01]  /*ba00*/  MOV R90, R96 ;  /* 0x00000060005a7202 */ /* 0x000fe20000000f00 */
[----:B------:R-:W-:-:S03]  /*ba10*/  IMAD.WIDE.U32 R94, R41, -0x2daee0ad, RZ ;  /* 0xd2511f53295e7825 */ /* 0x000fc600078e00ff */
[----:B------:R-:W-:Y:S01]  /*ba20*/  LOP3.LUT R79, R79, R92, R97, 0x96, !PT ;  /* 0x0000005c4f4f7212 */ /* 0x000fe200078e9661 */
[----:B------:R-:W-:Y:S02]  /*ba30*/  VIADD R41, R3, 0x96a522ad ;  /* 0x96a522ad03297836 */ /* 0x000fe40000000000 */
[----:B------:R-:W-:-:S03]  /*ba40*/  HFMA2 R92, -RZ, RZ, 0, 0 ;  /* 0x00000000ff5c7431 */ /* 0x000fc600000001ff */
[----:B------:R-:W-:Y:S01]  /*ba50*/  LOP3.LUT R80, R41, R42, R95, 0x96, !PT ;  /* 0x0000002a29507212 */ /* 0x000fe200078e965f */
[----:B------:R-:W-:Y:S02]  /*ba60*/  IMAD.MOV.U32 R41, RZ, RZ, R72 ;  /* 0x000000ffff297224 */ /* 0x000fe400078e0048 */
[----:B------:R-:W-:-:S07]  /*ba70*/  IMAD.MOV.U32 R72, RZ, RZ, R94 ;  /* 0x000000ffff487224 */ /* 0x000fce00078e005e */
.L_x_6420:
[----:B------:R-:W-:Y:S05]  /*ba80*/  BSYNC.RECONVERGENT B1 ;  /* 0x0000000000017941 */ /* 0x000fea0003800200 */
.L_x_6419:
        /* <DEDUP_REMOVED lines=20> */
.L_x_6426:
        /* <DEDUP_REMOVED lines=13> */
.L_x_6428:
[----:B------:R-:W-:Y:S05]  /*bca0*/  BSYNC.RECONVERGENT B2 ;  /* 0x0000000000027941 */ /* 0x000fea0003800200 */
.L_x_6427:
        /* <DEDUP_REMOVED lines=61> */
.L_x_6425:
[----:B------:R-:W-:Y:S05]  /*c080*/  BSYNC.RECONVERGENT B1 ;  /* 0x0000000000017941 */ /* 0x000fea0003800200 */
.L_x_6424:
        /* <DEDUP_REMOVED lines=24> */
.L_x_6431:
        /* <DEDUP_REMOVED lines=13> */
.L_x_6433:
[----:B------:R-:W-:Y:S05]  /*c2e0*/  BSYNC.RECONVERGENT B2 ;  /* 0x0000000000027941 */ /* 0x000fea0003800200 */
.L_x_6432:
        /* <DEDUP_REMOVED lines=61> */
.L_x_6430:
[----:B------:R-:W-:Y:S05]  /*c6c0*/  BSYNC.RECONVERGENT B1 ;  /* 0x0000000000017941 */ /* 0x000fea0003800200 */
.L_x_6429:
[----:B------:R-:W-:Y:S01]  /*c6d0*/  I2FP.F32.U32 R42, R42 ;  /* 0x0000002a002a7245 */ /* 0x000fe20000201000 */
[----:B------:R-:W-:Y:S01]  /*c6e0*/  IMAD.U32 R43, R53, 0x10000, RZ ;  /* 0x00010000352b7824 */ /* 0x000fe200078e00ff */
[----:B------:R-:W-:Y:S01]  /*c6f0*/  ISETP.NE.AND P2, PT, R93, 0x1, PT ;  /* 0x000000015d00780c */ /* 0x000fe20003f45270 */
[----:B------:R-:W-:Y:S01]  /*c700*/  BSSY.RECONVERGENT B1, `(.L_x_6434) ;  /* 0x000005d000017945 */ /* 0x000fe20003800200 */
[----:B------:R-:W-:Y:S01]  /*c710*/  LOP3.LUT R113, R113, 0xfffffffb, RZ, 0xc0, !PT ;  /* 0xfffffffb71717812 */ /* 0x000fe200078ec0ff */
[----:B------:R-:W-:Y:S01]  /*c720*/  FFMA.FTZ R42, R42, R75, 1.1641532182693481445e-10 ;  /* 0x2f0000002a2a7423 */ /* 0x000fe2000001004b */
[----:B------:R-:W-:Y:S01]  /*c730*/  PRMT R53, R53, 0x7632, R53 ;  /* 0x0000763235357816 */ /* 0x000fe20000000035 */
[----:B------:R-:W-:Y:S02]  /*c740*/  IMAD.MOV.U32 R94, RZ, RZ, 0x2 ;  /* 0x00000002ff5e7424 */ /* 0x000fe400078e00ff */
[----:B------:R-:W-:Y:S01]  /*c750*/  FMUL.FTZ R52, R43, R74 ;  /* 0x0000004a2b347220 */ /* 0x000fe20000410000 */
        /* <DEDUP_REMOVED lines=12> */
.L_x_6436:
        /* <DEDUP_REMOVED lines=13> */
.L_x_6438:
[----:B------:R-:W-:Y:S05]  /*c8f0*/  BSYNC.RECONVERGENT B2 ;  /* 0x0000000000027941 */ /* 0x000fea0003800200 */
.L_x_6437:
        /* <DEDUP_REMOVED lines=61> */
.L_x_6435:
[----:B------:R-:W-:Y:S05]  /*ccd0*/  BSYNC.RECONVERGENT B1 ;  /* 0x0000000000017941 */ /* 0x000fea0003800200 */
.L_x_6434:
[----:B------:R-:W-:Y:S01]  /*cce0*/  I2FP.F32.U32 R42, R42 ;  /* 0x0000002a002a7245 */ /* 0x000fe20000201000 */
[----:B------:R-:W-:Y:S01]  /*ccf0*/  IMAD.U32 R43, R105, 0x10000, RZ ;  /* 0x00010000692b7824 */ /* 0x000fe200078e00ff */
[----:B------:R-:W-:Y:S01]  /*cd00*/  BSSY.RECONVERGENT B1, `(.L_x_6439) ;  /* 0x0000060000017945 */ /* 0x000fe20003800200 */
[----:B------:R-:W-:Y:S02]  /*cd10*/  IMAD.MOV.U32 R95, RZ, RZ, 0x2 ;  /* 0x00000002ff5f7424 */ /* 0x000fe400078e00ff */
        /* <DEDUP_REMOVED lines=8> */
[----:B------:R-:W-:-:S03]  /*cda0*/  MOV R43, R90 ;  /* 0x0000005a002b7202 */ /* 0x000fc60000000f00 */
[----:B------:R-:W-:Y:S02]  /*cdb0*/  @P1 FADD.FTZ R42, R10, R42 ;  /* 0x0000002a0a2a1221 */ /* 0x000fe40000010000 */
        /* <DEDUP_REMOVED lines=9> */
.L_x_6441:
        /* <DEDUP_REMOVED lines=13> */
.L_x_6443:
[----:B------:R-:W-:Y:S05]  /*cf20*/  BSYNC.RECONVERGENT B2 ;  /* 0x0000000000027941 */ /* 0x000fea0003800200 */
.L_x_6442:
        /* <DEDUP_REMOVED lines=61> */
.L_x_6440:
[----:B------:R-:W-:Y:S05]  /*d300*/  BSYNC.RECONVERGENT B1 ;  /* 0x0000000000017941 */ /* 0x000fea0003800200 */
.L_x_6439:
[----:B------:R-:W-:Y:S01]  /*d310*/  I2FP.F32.U32 R52, R43 ;  /* 0x0000002b00347245 */ /* 0x000fe20000201000 */
[----:B------:R-:W-:Y:S01]  /*d320*/  IMAD.U32 R53, R53, 0x10000, RZ ;  /* 0x0001000035357824 */ /* 0x000fe200078e00ff */
[----:B------:R-:W-:Y:S01]  /*d330*/  ISETP.NE.AND P2, PT, R95, 0x1, PT ;  /* 0x000000015f00780c */ /* 0x000fe20003f45270 */
[----:B------:R-:W-:Y:S01]  /*d340*/  BSSY.RECONVERGENT B1, `(.L_x_6444) ;  /* 0x000005c000017945 */ /* 0x000fe20003800200 */
[----:B------:R-:W-:Y:S01]  /*d350*/  LOP3.LUT R113, R113, 0xfffffffd, RZ, 0xc0, !PT ;  /* 0xfffffffd71717812 */ /* 0x000fe200078ec0ff */
[----:B------:R-:W-:Y:S01]  /*d360*/  FFMA.FTZ R52, R52, R75, 1.1641532182693481445e-10 ;  /* 0x2f00000034347423 */ /* 0x000fe2000001004b */
[----:B------:R-:W-:Y:S01]  /*d370*/  IMAD.MOV.U32 R96, RZ, RZ, 0x2 ;  /* 0x00000002ff607424 */ /* 0x000fe200078e00ff */
[----:B------:R-:W-:Y:S01]  /*d380*/  MOV R43, R90 ;  /* 0x0000005a002b7202 */ /* 0x000fe20000000f00 */
[----:B------:R-:W-:Y:S02]  /*d390*/  FMUL.FTZ R100, R53, R74 ;  /* 0x0000004a35647220 */ /* 0x000fe40000410000 */
        /* <DEDUP_REMOVED lines=11> */
.L_x_6446:
        /* <DEDUP_REMOVED lines=13> */
.L_x_6448:
[----:B------:R-:W-:Y:S05]  /*d520*/  BSYNC.RECONVERGENT B2 ;  /* 0x0000000000027941 */ /* 0x000fea0003800200 */
.L_x_6447:
        /* <DEDUP_REMOVED lines=59> */
[----:B------:R-:W-:Y:S02]  /*d8e0*/  IMAD.MOV.U32 R72, RZ, RZ, R96 ;  /* 0x000000ffff487224 */ /* 0x000fe400078e0060 */
[----:B------:R-:W-:-:S07]  /*d8f0*/  HFMA2 R96, -RZ, RZ, 0, 0 ;  /* 0x00000000ff607431 */ /* 0x000fce00000001ff */
.L_x_6445:
[----:B------:R-:W-:Y:S05]  /*d900*/  BSYNC.RECONVERGENT B1 ;  /* 0x0000000000017941 */ /* 0x000fea0003800200 */
.L_x_6444:
        /* <DEDUP_REMOVED lines=24> */
.L_x_6451:
        /* <DEDUP_REMOVED lines=13> */
.L_x_6453:
[----:B------:R-:W-:Y:S05]  /*db60*/  BSYNC.RECONVERGENT B2 ;  /* 0x0000000000027941 */ /* 0x000fea0003800200 */
.L_x_6452:
        /* <DEDUP_REMOVED lines=61> */
.L_x_6450:
[----:B------:R-:W-:Y:S05]  /*df40*/  BSYNC.RECONVERGENT B1 ;  /* 0x0000000000017941 */ /* 0x000fea0003800200 */
.L_x_6449:
        /* <DEDUP_REMOVED lines=19> */
.L_x_6456:
        /* <DEDUP_REMOVED lines=13> */
.L_x_6458:
[----:B------:R-:W-:Y:S05]  /*e150*/  BSYNC.RECONVERGENT B2 ;  /* 0x0000000000027941 */ /* 0x000fea0003800200 */
.L_x_6457:
        /* <DEDUP_REMOVED lines=61> */
.L_x_6455:
[----:B------:R-:W-:Y:S05]  /*e530*/  BSYNC.RECONVERGENT B1 ;  /* 0x0000000000017941 */ /* 0x000fea0003800200 */
.L_x_6454:
        /* <DEDUP_REMOVED lines=23> */
.L_x_6461:
        /* <DEDUP_REMOVED lines=13> */
.L_x_6463:
[----:B------:R-:W-:Y:S05]  /*e780*/  BSYNC.RECONVERGENT B2 ;  /* 0x0000000000027941 */ /* 0x000fea0003800200 */
.L_x_6462:
        /* <DEDUP_REMOVED lines=61> */
.L_x_6460:
[----:B------:R-:W-:Y:S05]  /*eb60*/  BSYNC.RECONVERGENT B1 ;  /* 0x0000000000017941 */ /* 0x000fea0003800200 */
.L_x_6459:
[----:B------:R-:W-:Y:S01]  /*eb70*/  ISETP.NE.AND P4, PT, R97, 0x1, PT ;  /* 0x000000016100780c */ /* 0x000fe20003f85270 */
[----:B------:R-:W-:Y:S01]  /*eb80*/  BSSY.RECONVERGENT B1, `(.L_x_6464) ;  /* 0x000005c000017945 */ /* 0x000fe20003800200 */
[----:B------:R-:W-:Y:S01]  /*eb90*/  I2FP.F32.U32 R96, R53 ;  /* 0x0000003500607245 */ /* 0x000fe20000201000 */
[----:B------:R-:W-:Y:S01]  /*eba0*/  IMAD.U32 R53, R54, 0x10000, RZ ;  /* 0x0001000036357824 */ /* 0x000fe200078e00ff */
[----:B------:R-:W-:Y:S01]  /*ebb0*/  MOV R54, R90 ;  /* 0x0000005a00367202 */ /* 0x000fe20000000f00 */
[----:B------:R-:W-:Y:S02]  /*ebc0*/  IMAD.MOV.U32 R98, RZ, RZ, 0x2 ;  /* 0x00000002ff627424 */ /* 0x000fe400078e00ff */
        /* <DEDUP_REMOVED lines=12> */
.L_x_6466:
        /* <DEDUP_REMOVED lines=13> */
.L_x_6468:
[----:B------:R-:W-:Y:S05]  /*ed60*/  BSYNC.RECONVERGENT B2 ;  /* 0x0000000000027941 */ /* 0x000fea0003800200 */
.L_x_6467:
        /* <DEDUP_REMOVED lines=58> */
[----:B------:R-:W-:Y:S02]  /*f110*/  HFMA2 R98, -RZ, RZ, 0, 0 ;  /* 0x00000000ff627431 */ /* 0x000fe400000001ff */
[----:B------:R-:W-:Y:S01]  /*f120*/  IMAD.MOV.U32 R72, RZ, RZ, R100 ;  /* 0x000000ffff487224 */ /* 0x000fe200078e0064 */
[----:B------:R-:W-:-:S07]  /*f130*/  LOP3.LUT R80, R53, R96, R101, 0x96, !PT ;  /* 0x0000006035507212 */ /* 0x000fce00078e9665 */
.L_x_6465:
[----:B------:R-:W-:Y:S05]  /*f140*/  BSYNC.RECONVERGENT B1 ;  /* 0x0000000000017941 */ /* 0x000fea0003800200 */
.L_x_6464:
        /* <DEDUP_REMOVED lines=24> */
.L_x_6471:
        /* <DEDUP_REMOVED lines=13> */
.L_x_6473:
[----:B------:R-:W-:Y:S05]  /*f3a0*/  BSYNC.RECONVERGENT B2 ;  /* 0x0000000000027941 */ /* 0x000fea0003800200 */
.L_x_6472:
        /* <DEDUP_REMOVED lines=61> */
.L_x_6470:
[----:B------:R-:W-:Y:S05]  /*f780*/  BSYNC.RECONVERGENT B1 ;  /* 0x0000000000017941 */ /* 0x000fea0003800200 */
.L_x_6469:
        /* <DEDUP_REMOVED lines=19> */
.L_x_6476:
        /* <DEDUP_REMOVED lines=13> */
.L_x_6478:
[----:B------:R-:W-:Y:S05]  /*f990*/  BSYNC.RECONVERGENT B2 ;  /* 0x0000000000027941 */ /* 0x000fea0003800200 */
.L_x_6477:
        /* <DEDUP_REMOVED lines=61> */
.L_x_6475:
[----:B------:R-:W-:Y:S05]  /*fd70*/  BSYNC.RECONVERGENT B1 ;  /* 0x0000000000017941 */ /* 0x000fea0003800200 */
.L_x_6474:
[----:B------:R-:W-:Y:S01]  /*fd80*/  I2FP.F32.U32 R54, R98 ;  /* 0x0000006200367245 */ /* 0x000fe20000201000 */
[----:B------:R-:W-:Y:S01]  /*fd90*/  IMAD.U32 R97, R107, 0x10000, RZ ;  /* 0x000100006b617824 */ /* 0x000fe200078e00ff */
[----:B------:R-:W-:Y:S01]  /*fda0*/  FSEL R99, R112, RZ, P4 ;  /* 0x000000ff70637208 */ /* 0x000fe20002000000 */
        /* <DEDUP_REMOVED lines=20> */
.L_x_6481:
        /* <DEDUP_REMOVED lines=13> */
.L_x_6483:
[----:B------:R-:W-:Y:S05]  /*ffc0*/  BSYNC.RECONVERGENT B2 ;  /* 0x0000000000027941 */ /* 0x000fea0003800200 */
.L_x_6482:
        /* <DEDUP_REMOVED lines=61> */
.L_x_6480:
[----:B------:R-:W-:Y:S05]  /*103a0*/  BSYNC.RECONVERGENT B1 ;  /* 0x0000000000017941 */ /* 0x000fea0003800200 */
.L_x_6479:
[----:B------:R-:W-:Y:S01]  /*103b0*/  ISETP.NE.AND P6, PT, R101, 0x1, PT ;  /* 0x000000016500780c */ /* 0x000fe20003fc5270 */
[----:B------:R-:W-:Y:S01]  /*103c0*/  IMAD.U32 R55, R55, 0x10000, RZ ;  /* 0x0001000037377824 */ /* 0x000fe200078e00ff */
[----:B------:R-:W-:Y:S01]  /*103d0*/  I2FP.F32.U32 R98, R98 ;  /* 0x0000006200627245 */ /* 0x000fe20000201000 */
[----:B------:R-:W-:Y:S01]  /*103e0*/  BSSY.RECONVERGENT B1, `(.L_x_6484) ;  /* 0x000005c000017945 */ /* 0x000fe20003800200 */
[----:B------:R-:W-:Y:S01]  /*103f0*/  MOV R99, R90 ;  /* 0x0000005a00637202 */ /* 0x000fe20000000f00 */
[----:B------:R-:W-:Y:S02]  /*10400*/  FMUL.FTZ R112, R55, R74 ;  /* 0x0000004a37707220 */ /* 0x000fe40000410000 */
[----:B------:R-:W-:Y:S01]  /*10410*/  FFMA.FTZ R100, R98, R75, 1.1641532182693481445e-10 ;  /* 0x2f00000062647423 */ /* 0x000fe2000001004b */
[----:B------:R-:W-:-:S04]  /*10420*/  IMAD.MOV.U32 R98, RZ, RZ, 0x2 ;  /* 0x00000002ff627424 */ /* 0x000fc800078e00ff */
        /* <DEDUP_REMOVED lines=10> */
.L_x_6486:
        /* <DEDUP_REMOVED lines=15> */
.L_x_6488:
[----:B------:R-:W-:Y:S05]  /*105c0*/  BSYNC.RECONVERGENT B2 ;  /* 0x0000000000027941 */ /* 0x000fea0003800200 */
.L_x_6487:
        /* <DEDUP_REMOVED lines=56> */
[----:B------:R-:W-:Y:S02]  /*10950*/  HFMA2 R98, -RZ, RZ, 0, 0 ;  /* 0x00000000ff627431 */ /* 0x000fe400000001ff */
[----:B------:R-:W-:Y:S01]  /*10960*/  IMAD.MOV.U32 R99, RZ, RZ, R72 ;  /* 0x000000ffff637224 */ /* 0x000fe200078e0048 */
[----:B------:R-:W-:Y:S01]  /*10970*/  MOV R90, R144 ;  /* 0x00000090005a7202 */ /* 0x000fe20000000f00 */
[----:B------:R-:W-:Y:S01]  /*10980*/  IMAD.MOV.U32 R72, RZ, RZ, R102 ;  /* 0x000000ffff487224 */ /* 0x000fe200078e0066 */
[----:B------:R-:W-:-:S07]  /*10990*/  LOP3.LUT R79, R79, R100, R145, 0x96, !PT ;  /* 0x000000644f4f7212 */ /* 0x000fce00078e9691 */
.L_x_6485:
[----:B------:R-:W-:Y:S05]  /*109a0*/  BSYNC.RECONVERGENT B1 ;  /* 0x0000000000017941 */ /* 0x000fea0003800200 */
.L_x_6484:
        /* <DEDUP_REMOVED lines=10> */
[----:B------:R-:W-:Y:S01]  /*10a50*/  @P1 FADD.FTZ R55, R7, R55 ;  /* 0x0000003707371221 */ /* 0x000fe20000010000 */
[----:B------:R-:W-:Y:S06]  /*10a60*/  BRA `(.L_x_6489) ;  /* 0x0000003000647947 */ /* 0x000fec0003800000 */
.L_x_6408:
        /* <DEDUP_REMOVED lines=16> */
.L_x_6492:
        /* <DEDUP_REMOVED lines=13> */
.L_x_6494:
[----:B------:R-:W-:Y:S05]  /*10c40*/  BSYNC.RECONVERGENT B2 ;  /* 0x0000000000027941 */ /* 0x000fea0003800200 */
.L_x_6493:
[----:B------:R-:W-:Y:S01]  /*10c50*/  IMAD.WIDE.U32 R42, R115, -0x326172a9, RZ ;  /* 0xcd9e8d57732a7825 */ /* 0x000fe200078e00ff */
[----:B------:R-:W-:Y:S02]  /*10c60*/  LOP3.LUT R74, R87, R41, R3, 0x96, !PT ;  /* 0x00000029574a7212 */ /* 0x000fe400078e9603 */
[C---:B------:R-:W-:Y:S01]  /*10c70*/  IADD3 R41, PT, PT, R2.reuse, -0x61c88647, RZ ;  /* 0x9e3779b902297810 */ /* 0x040fe20007ffe0ff */
        /* <DEDUP_REMOVED lines=57> */
.L_x_6491:
[----:B------:R-:W-:Y:S05]  /*11010*/  BSYNC.RECONVERGENT B1 ;  /* 0x0000000000017941 */ /* 0x000fea0003800200 */
.L_x_6490:
[----:B------:R-:W0:Y:S01]  /*11020*/  LDC R73, c[0x0][0x404] ;  /* 0x00010100ff497b82 */ /* 0x000e220000000800 */
[----:B------:R-:W-:Y:S01]  /*11030*/  I2FP.F32.U32 R41, R40 ;  /* 0x0000002800297245 */ /* 0x000fe20000201000 */
[----:B------:R-:W-:Y:S01]  /*11040*/  HFMA2 R40, -RZ, RZ, 0.1171875, 0 ;  /* 0x2f800000ff287431 */ /* 0x000fe200000001ff */
[----:B------:R-:W-:Y:S01]  /*11050*/  ISETP.NE.AND P2, PT, R43, 0x1, PT ;  /* 0x000000012b00780c */ /* 0x000fe20003f45270 */
[----:B------:R-:W-:Y:S01]  /*11060*/  BSSY.RECONVERGENT B1, `(.L_x_6495) ;  /* 0x000005d000017945 */ /* 0x000fe20003800200 */
[----:B------:R-:W-:Y:S01]  /*11070*/  LOP3.LUT R113, R113, 0xffffffef, RZ, 0xc0, !PT ;  /* 0xffffffef71717812 */ /* 0x000fe200078ec0ff */
[----:B------:R-:W-:Y:S02]  /*11080*/  IMAD.MOV.U32 R74, RZ, RZ, 0x2 ;  /* 0x00000002ff4a7424 */ /* 0x000fe400078e00ff */
[----:B------:R-:W-:Y:S01]  /*11090*/  FFMA.FTZ R42, R41, R40, 1.1641532182693481445e-10 ;  /* 0x2f000000292a7423 */ /* 0x000fe20000010028 */
[C---:B-----5:R-:W-:Y:S01]  /*110a0*/  IMAD.U32 R41, R52.reuse, 0x10000, RZ ;  /* 0x0001000034297824 */ /* 0x060fe200078e00ff */
[----:B------:R-:W-:-:S03]  /*110b0*/  PRMT R52, R52, 0x7632, R52 ;  /* 0x0000763234347816 */ /* 0x000fc60000000034 */
[----:B0-----:R-:W-:Y:S02]  /*110c0*/  FSETP.LE.FTZ.AND P3, PT, R42, R73, PT ;  /* 0x000000492a00720b */ /* 0x001fe40003f73000 */
        /* <DEDUP_REMOVED lines=11> */
.L_x_6497:
        /* <DEDUP_REMOVED lines=13> */
.L_x_6499:
[----:B------:R-:W-:Y:S05]  /*11250*/  BSYNC.RECONVERGENT B2 ;  /* 0x0000000000027941 */ /* 0x000fea0003800200 */
.L_x_6498:
        /* <DEDUP_REMOVED lines=61> */
.L_x_6496:
[----:B------:R-:W-:Y:S05]  /*11630*/  BSYNC.RECONVERGENT B1 ;  /* 0x0000000000017941 */ /* 0x000fea0003800200 */
.L_x_6495:
[----:B------:R-:W-:Y:S01]  /*11640*/  I2FP.F32.U32 R43, R42 ;  /* 0x0000002a002b7245 */ /* 0x000fe20000201000 */
[----:B------:R-:W-:Y:S01]  /*11650*/  BSSY.RECONVERGENT B1, `(.L_x_6500) ;  /* 0x000005d000017945 */ /* 0x000fe20003800200 */
[----:B------:R-:W-:Y:S01]  /*11660*/  ISETP.NE.AND P2, PT, R74, 0x1, PT ;  /* 0x000000014a00780c */ /* 0x000fe20003f45270 */
[----:B------:R-:W-:Y:S01]  /*11670*/  IMAD.MOV.U32 R75, RZ, RZ, 0x2 ;  /* 0x00000002ff4b7424 */ /* 0x000fe200078e00ff */
[----:B------:R-:W-:Y:S01]  /*11680*/  LOP3.LUT R113, R113, 0xfffffff7, RZ, 0xc0, !PT ;  /* 0xfffffff771717812 */ /* 0x000fe200078ec0ff */
[----:B------:R-:W-:Y:S01]  /*11690*/  FFMA.FTZ R42, R43, R40, 1.1641532182693481445e-10 ;  /* 0x2f0000002b2a7423 */ /* 0x000fe20000010028 */
[----:B------:R-:W-:-:S04]  /*116a0*/  MOV R43, R90 ;  /* 0x0000005a002b7202 */ /* 0x000fc80000000f00 */
[----:B------:R-:W-:Y:S01]  /*116b0*/  FSETP.LE.FTZ.AND P3, PT, R42, R73, PT ;  /* 0x000000492a00720b */ /* 0x000fe20003f73000 */
[----:B------:R-:W-:-:S12]  /*116c0*/  IMAD.U32 R42, R52, 0x10000, RZ ;  /* 0x00010000342a7824 */ /* 0x000fd800078e00ff */
        /* <DEDUP_REMOVED lines=10> */
.L_x_6502:
        /* <DEDUP_REMOVED lines=13> */
.L_x_6504:
[----:B------:R-:W-:Y:S05]  /*11840*/  BSYNC.RECONVERGENT B2 ;  /* 0x0000000000027941 */ /* 0x000fea0003800200 */
.L_x_6503:
        /* <DEDUP_REMOVED lines=61> */
.L_x_6501:
[----:B------:R-:W-:Y:S05]  /*11c20*/  BSYNC.RECONVERGENT B1 ;  /* 0x0000000000017941 */ /* 0x000fea0003800200 */
.L_x_6500:
[----:B------:R-:W-:Y:S01]  /*11c30*/  I2FP.F32.U32 R43, R43 ;  /* 0x0000002b002b7245 */ /* 0x000fe20000201000 */
[----:B------:R-:W-:Y:S01]  /*11c40*/  BSSY.RECONVERGENT B1, `(.L_x_6505) ;  /* 0x000005e000017945 */ /* 0x000fe20003800200 */
[----:B------:R-:W-:Y:S01]  /*11c50*/  LOP3.LUT R113, R113, 0xfffffffb, RZ, 0xc0, !PT ;  /* 0xfffffffb71717812 */ /* 0x000fe200078ec0ff */
[----:B------:R-:W-:Y:S01]  /*11c60*/  IMAD.MOV.U32 R100, RZ, RZ, 0x2 ;  /* 0x00000002ff647424 */ /* 0x000fe200078e00ff */
[----:B------:R-:W-:Y:S01]  /*11c70*/  PRMT R98, R53, 0x7632, R98 ;  /* 0x0000763235627816 */ /* 0x000fe20000000062 */
[----:B------:R-:W-:Y:S01]  /*11c80*/  FFMA.FTZ R52, R43, R40, 1.1641532182693481445e-10 ;  /* 0x2f0000002b347423 */ /* 0x000fe20000010028 */
[----:B------:R-:W-:-:S04]  /*11c90*/  IMAD.U32 R43, R53, 0x10000, RZ ;  /* 0x00010000352b7824 */ /* 0x000fc800078e00ff */
[----:B------:R-:W-:Y:S02]  /*11ca0*/  FSETP.LE.FTZ.AND P2, PT, R52, R73, PT ;  /* 0x000000493400720b */ /* 0x000fe40003f53000 */
[----:B------:R-:W-:-:S11]  /*11cb0*/  MOV R52, R90 ;  /* 0x0000005a00347202 */ /* 0x000fd60000000f00 */
[----:B------:R-:W-:Y:S02]  /*11cc0*/  @P2 LOP3.LUT R113, R113, 0x4, RZ, 0xfc, !PT ;  /* 0x0000000471712812 */ /* 0x000fe400078efcff */
[----:B------:R-:W-:-:S13]  /*11cd0*/  ISETP.NE.AND P2, PT, R75, 0x1, PT ;  /* 0x000000014b00780c */ /* 0x000fda0003f45270 */
        /* <DEDUP_REMOVED lines=9> */
.L_x_6507:
        /* <DEDUP_REMOVED lines=13> */
.L_x_6509:
[----:B------:R-:W-:Y:S05]  /*11e40*/  BSYNC.RECONVERGENT B2 ;  /* 0x0000000000027941 */ /* 0x000fea0003800200 */
.L_x_6508:
        /* <DEDUP_REMOVED lines=61> */
.L_x_6506:
[----:B------:R-:W-:Y:S05]  /*12220*/  BSYNC.RECONVERGENT B1 ;  /* 0x0000000000017941 */ /* 0x000fea0003800200 */
.L_x_6505:
[----:B------:R-:W-:Y:S01]  /*12230*/  I2FP.F32.U32 R53, R52 ;  /* 0x0000003400357245 */ /* 0x000fe20000201000 */
[----:B------:R-:W-:Y:S01]  /*12240*/  BSSY.RECONVERGENT B1, `(.L_x_6510) ;  /* 0x000005d000017945 */ /* 0x000fe20003800200 */
[----:B------:R-:W-:Y:S01]  /*12250*/  ISETP.NE.AND P2, PT, R100, 0x1, PT ;  /* 0x000000016400780c */ /* 0x000fe20003f45270 */
[----:B------:R-:W-:Y:S01]  /*12260*/  IMAD.U32 R52, R98, 0x10000, RZ ;  /* 0x0001000062347824 */ /* 0x000fe200078e00ff */
[----:B------:R-:W-:Y:S01]  /*12270*/  LOP3.LUT R113, R113, 0xfffffffd, RZ, 0xc0, !PT ;  /* 0xfffffffd71717812 */ /* 0x000fe200078ec0ff */
[----:B------:R-:W-:Y:S01]  /*12280*/  FFMA.FTZ R74, R53, R40, 1.1641532182693481445e-10 ;  /* 0x2f000000354a7423 */ /* 0x000fe20000010028 */
[----:B------:R-:W-:Y:S01]  /*12290*/  IMAD.MOV.U32 R98, RZ, RZ, 0x2 ;  /* 0x00000002ff627424 */ /* 0x000fe200078e00ff */
[----:B------:R-:W-:-:S03]  /*122a0*/  MOV R53, R90 ;  /* 0x0000005a00357202 */ /* 0x000fc60000000f00 */
        /* <DEDUP_REMOVED lines=11> */
.L_x_6512:
        /* <DEDUP_REMOVED lines=13> */
.L_x_6514:
[----:B------:R-:W-:Y:S05]  /*12430*/  BSYNC.RECONVERGENT B2 ;  /* 0x0000000000027941 */ /* 0x000fea0003800200 */
.L_x_6513:
        /* <DEDUP_REMOVED lines=61> */
.L_x_6511:
[----:B------:R-:W-:Y:S05]  /*12810*/  BSYNC.RECONVERGENT B1 ;  /* 0x0000000000017941 */ /* 0x000fea0003800200 */
.L_x_6510:
[----:B------:R-:W-:Y:S01]  /*12820*/  ISETP.NE.AND P3, PT, R98, 0x1, PT ;  /* 0x000000016200780c */ /* 0x000fe20003f65270 */
[----:B------:R-:W-:Y:S01]  /*12830*/  BSSY.RECONVERGENT B1, `(.L_x_6515) ;  /* 0x000005c000017945 */ /* 0x000fe20003800200 */
[----:B------:R-:W-:Y:S01]  /*12840*/  I2FP.F32.U32 R53, R53 ;  /* 0x0000003500357245 */ /* 0x000fe20000201000 */
[----:B------:R-:W-:Y:S01]  /*12850*/  IMAD.MOV.U32 R100, RZ, RZ, 0x2 ;  /* 0x00000002ff647424 */ /* 0x000fe200078e00ff */
[----:B------:R-:W-:-:S03]  /*12860*/  MOV R75, R90 ;  /* 0x0000005a004b7202 */ /* 0x000fc60000000f00 */
[----:B------:R-:W-:Y:S01]  /*12870*/  FFMA.FTZ R74, R53, R40, 1.1641532182693481445e-10 ;  /* 0x2f000000354a7423 */ /* 0x000fe20000010028 */
[C---:B------:R-:W-:Y:S01]  /*12880*/  IMAD.U32 R53, R54.reuse, 0x10000, RZ ;  /* 0x0001000036357824 */ /* 0x040fe200078e00ff */
[----:B------:R-:W-:-:S03]  /*12890*/  PRMT R54, R54, 0x7632, R54 ;  /* 0x0000763236367816 */ /* 0x000fc60000000036 */
        /* <DEDUP_REMOVED lines=10> */
.L_x_6517:
        /* <DEDUP_REMOVED lines=13> */
.L_x_6519:
[----:B------:R-:W-:Y:S05]  /*12a10*/  BSYNC.RECONVERGENT B2 ;  /* 0x0000000000027941 */ /* 0x000fea0003800200 */
.L_x_6518:
        /* <DEDUP_REMOVED lines=61> */
.L_x_6516:
[----:B------:R-:W-:Y:S05]  /*12df0*/  BSYNC.RECONVERGENT B1 ;  /* 0x0000000000017941 */ /* 0x000fea0003800200 */
.L_x_6515:
[----:B------:R-:W-:Y:S01]  /*12e00*/  ISETP.NE.AND P4, PT, R100, 0x1, PT ;  /* 0x000000016400780c */ /* 0x000fe20003f85270 */
[----:B------:R-:W-:Y:S01]  /*12e10*/  BSSY.RECONVERGENT B1, `(.L_x_6520) ;  /* 0x000005b000017945 */ /* 0x000fe20003800200 */
[----:B------:R-:W-:Y:S01]  /*12e20*/  I2FP.F32.U32 R75, R75 ;  /* 0x0000004b004b7245 */ /* 0x000fe20000201000 */
[----:B------:R-:W-:Y:S02]  /*12e30*/  IMAD.U32 R54, R54, 0x10000, RZ ;  /* 0x0001000036367824 */ /* 0x000fe400078e00ff */
[----:B------:R-:W-:Y:S02]  /*12e40*/  IMAD.MOV.U32 R101, RZ, RZ, 0x2 ;  /* 0x00000002ff657424 */ /* 0x000fe400078e00ff */
[----:B------:R-:W-:Y:S01]  /*12e50*/  FFMA.FTZ R74, R75, R40, 1.1641532182693481445e-10 ;  /* 0x2f0000004b4a7423 */ /* 0x000fe20000010028 */
[----:B------:R-:W-:-:S04]  /*12e60*/  MOV R75, R90 ;  /* 0x0000005a004b7202 */ /* 0x000fc80000000f00 */
        /* <DEDUP_REMOVED lines=10> */
.L_x_6522:
        /* <DEDUP_REMOVED lines=13> */
.L_x_6524:
[----:B------:R-:W-:Y:S05]  /*12fe0*/  BSYNC.RECONVERGENT B2 ;  /* 0x0000000000027941 */ /* 0x000fea0003800200 */
.L_x_6523:
        /* <DEDUP_REMOVED lines=61> */
.L_x_6521:
[----:B------:R-:W-:Y:S05]  /*133c0*/  BSYNC.RECONVERGENT B1 ;  /* 0x0000000000017941 */ /* 0x000fea0003800200 */
.L_x_6520:
[----:B------:R-:W-:Y:S01]  /*133d0*/  ISETP.NE.AND P5, PT, R101, 0x1, PT ;  /* 0x000000016500780c */ /* 0x000fe20003fa5270 */
[----:B------:R-:W-:Y:S01]  /*133e0*/  BSSY.RECONVERGENT B1, `(.L_x_6525) ;  /* 0x000005c000017945 */ /* 0x000fe20003800200 */
[----:B------:R-:W-:Y:S01]  /*133f0*/  I2FP.F32.U32 R75, R75 ;  /* 0x0000004b004b7245 */ /* 0x000fe20000201000 */
[C---:B------:R-:W-:Y:S01]  /*13400*/  IMAD.U32 R112, R55.reuse, 0x10000, RZ ;  /* 0x0001000037707824 */ /* 0x040fe200078e00ff */
[----:B------:R-:W-:Y:S01]  /*13410*/  PRMT R55, R55, 0x7632, R55 ;  /* 0x0000763237377816 */ /* 0x000fe20000000037 */
        /* <DEDUP_REMOVED lines=13> */
.L_x_6527:
        /* <DEDUP_REMOVED lines=13> */
.L_x_6529:
[----:B------:R-:W-:Y:S05]  /*135c0*/  BSYNC.RECONVERGENT B2 ;  /* 0x0000000000027941 */ /* 0x000fea0003800200 */
.L_x_6528:
        /* <DEDUP_REMOVED lines=60> */
[----:B------:R-:W-:-:S07]  /*13990*/  IMAD.MOV.U32 R72, RZ, RZ, R102 ;  /* 0x000000ffff487224 */ /* 0x000fce00078e0066 */
.L_x_6526:
[----:B------:R-:W-:Y:S05]  /*139a0*/  BSYNC.RECONVERGENT B1 ;  /* 0x0000000000017941 */ /* 0x000fea0003800200 */
.L_x_6525:
[----:B------:R-:W-:Y:S01]  /*139b0*/  I2FP.F32.U32 R101, R75 ;  /* 0x0000004b00657245 */ /* 0x000fe20000201000 */
[----:B------:R-:W-:Y:S01]  /*139c0*/  FMUL.FTZ R41, R41, UR7 ;  /* 0x0000000729297c20 */ /* 0x000fe20008410000 */
[----:B------:R-:W-:Y:S01]  /*139d0*/  P2R R103, PR, RZ, 0x2 ;  /* 0x00000002ff677803 */ /* 0x000fe20000000000 */
[----:B------:R-:W-:Y:S01]  /*139e0*/  FMUL.FTZ R42, R42, UR7 ;  /* 0x000000072a2a7c20 */ /* 0x000fe20008410000 */
[----:B------:R-:W-:Y:S01]  /*139f0*/  LOP3.LUT P1, RZ, R113, 0x10, RZ, 0xc0, !PT ;  /* 0x0000001071ff7812 */ /* 0x000fe2000782c0ff */
[----:B------:R-:W-:Y:S01]  /*13a00*/  FFMA.FTZ R102, R101, R40, 1.1641532182693481445e-10 ;  /* 0x2f00000065667423 */ /* 0x000fe20000010028 */
[----:B------:R-:W-:Y:S01]  /*13a10*/  IMAD.U32 R40, R55, 0x10000, RZ ;  /* 0x0001000037287824 */ /* 0x000fe200078e00ff */
        /* <DEDUP_REMOVED lines=10> */
[----:B------:R-:W-:Y:S01]  /*13ac0*/  ISETP.NE.AND P1, PT, R103, RZ, PT ;  /* 0x000000ff6700720c */ /* 0x000fe20003f25270 */
[----:B------:R-:W-:Y:S01]  /*13ad0*/  FMUL.FTZ R100, R53, UR7 ;  /* 0x0000000735647c20 */ /* 0x000fe20008410000 */
[----:B------:R-:W-:-:S02]  /*13ae0*/  FSEL R41, R42, RZ, P0 ;  /* 0x000000ff2a297208 */ /* 0x000fc40000000000 */
        /* <DEDUP_REMOVED lines=16> */
[----:B------:R-:W-:-:S13]  /*13bf0*/  PLOP3.LUT P5, PT, P5, PT, PT, 0x8, 0x80 ;  /* 0x000000000080781c */ /* 0x000fda0002fae170 */
.L_x_6489:
        /* <DEDUP_REMOVED lines=44> */
.L_x_6530:
[----:B01----:R-:W-:Y:S01]  /*13ec0*/  MOV R100, R72 ;  /* 0x0000004800647202 */ /* 0x003fe20000000f00 */
[----:B------:R-:W-:-:S07]  /*13ed0*/  VIADD R0, R0, 0x100 ;  /* 0x0000010000007836 */ /* 0x000fce0000000000 */
.L_x_6407:
[----:B------:R-:W-:Y:S05]  /*13ee0*/  BSYNC.RECONVERGENT B0 ;  /* 0x0000000000007941 */ /* 0x000fea0003800200 */
.L_x_6406:
        /* <DEDUP_REMOVED lines=11> */
[----:B------:R-:W1:Y:S01]  /*13fa0*/  @P1 LDC.64 R56, c[0x0][0x3a0] ;  /* 0x0000e800ff381b82 */ /* 0x000e620000000a00 */
[----:B0-----:R-:W-:-:S04]  /*13fb0*/  IMAD.WIDE.U32 R44, R0, 0x10, R44 ;  /* 0x00000010002c7825 */ /* 0x001fc800078e002c */
[----:B--2---:R-:W-:-:S05]  /*13fc0*/  @P0 IMAD.WIDE.U32 R46, R0, 0x10, R46 ;  /* 0x00000010002e0825 */ /* 0x004fca00078e002e */
[----:B------:R0:W5:Y:S01]  /*13fd0*/  @P0 LDG.E.128 R104, desc[UR8][R46.64] ;  /* 0x000000082e680981 */ /* 0x000162000c1e1d00 */
[----:B-1----:R-:W-:-:S03]  /*13fe0*/  @P1 IMAD.WIDE.U32 R72, R0, 0x20, R56 ;  /* 0x0000002000481825 */ /* 0x002fc600078e0038 */
[----:B------:R0:W5:Y:S04]  /*13ff0*/  LDG.E.128 R56, desc[UR8][R44.64] ;  /* 0x000000082c387981 */ /* 0x000168000c1e1d00 */
[----:B------:R0:W5:Y:S04]  /*14000*/  @P1 LDG.E.128 R8, desc[UR8][R72.64] ;  /* 0x0000000848081981 */ /* 0x000168000c1e1d00 */
        /* <DEDUP_REMOVED lines=18> */
.L_x_6536:
        /* <DEDUP_REMOVED lines=13> */
.L_x_6538:
[----:B------:R-:W-:Y:S05]  /*14200*/  BSYNC.RECONVERGENT B2 ;  /* 0x0000000000027941 */ /* 0x000fea0003800200 */
.L_x_6537:
        /* <DEDUP_REMOVED lines=60> */
.L_x_6535:
[----:B------:R-:W-:Y:S05]  /*145d0*/  BSYNC.RECONVERGENT B1 ;  /* 0x0000000000017941 */ /* 0x000fea0003800200 */
.L_x_6534:
        /* <DEDUP_REMOVED lines=24> */
.L_x_6541:
        /* <DEDUP_REMOVED lines=13> */
.L_x_6543:
[----:B------:R-:W-:Y:S05]  /*14830*/  BSYNC.RECONVERGENT B2 ;  /* 0x0000000000027941 */ /* 0x000fea0003800200 */
.L_x_6542:
        /* <DEDUP_REMOVED lines=61> */
.L_x_6540:
[----:B------:R-:W-:Y:S05]  /*14c10*/  BSYNC.RECONVERGENT B1 ;  /* 0x0000000000017941 */ /* 0x000fea0003800200 */
.L_x_6539:
[----:B------:R-:W-:Y:S01]  /*14c20*/  I2FP.F32.U32 R44, R44 ;  /* 0x0000002c002c7245 */ /* 0x000fe20000201000 */
[----:B------:R-:W-:Y:S01]  /*14c30*/  IMAD.U32 R45, R104, 0x10000, RZ ;  /* 0x00010000682d7824 */ /* 0x000fe200078e00ff */
[----:B------:R-:W-:Y:S01]  /*14c40*/  BSSY.RECONVERGENT B1, `(.L_x_6544) ;  /* 0x0000060000017945 */ /* 0x000fe20003800200 */
[----:B------:R-:W-:Y:S02]  /*14c50*/  IMAD.MOV.U32 R92, RZ, RZ, 0x2 ;  /* 0x00000002ff5c7424 */ /* 0x000fe400078e00ff */
        /* <DEDUP_REMOVED lines=19> */
.L_x_6546:
        /* <DEDUP_REMOVED lines=13> */
.L_x_6548:
[----:B------:R-:W-:Y:S05]  /*14e60*/  BSYNC.RECONVERGENT B2 ;  /* 0x0000000000027941 */ /* 0x000fea0003800200 */
.L_x_6547:
        /* <DEDUP_REMOVED lines=61> */
.L_x_6545:
[----:B------:R-:W-:Y:S05]  /*15240*/  BSYNC.RECONVERGENT B1 ;  /* 0x0000000000017941 */ /* 0x000fea0003800200 */
.L_x_6544:
        /* <DEDUP_REMOVED lines=20> */
.L_x_6551:
        /* <DEDUP_REMOVED lines=13> */
.L_x_6553:
[----:B------:R-:W-:Y:S05]  /*15460*/  BSYNC.RECONVERGENT B2 ;  /* 0x0000000000027941 */ /* 0x000fea0003800200 */
.L_x_6552:
        /* <DEDUP_REMOVED lines=61> */
.L_x_6550:
[----:B------:R-:W-:Y:S05]  /*15840*/  BSYNC.RECONVERGENT B1 ;  /* 0x0000000000017941 */ /* 0x000fea0003800200 */
.L_x_6549:
        /* <DEDUP_REMOVED lines=24> */
.L_x_6556:
        /* <DEDUP_REMOVED lines=13> */
.L_x_6558:
[----:B------:R-:W-:Y:S05]  /*15aa0*/  BSYNC.RECONVERGENT B2 ;  /* 0x0000000000027941 */ /* 0x000fea0003800200 */
.L_x_6557:
        /* <DEDUP_REMOVED lines=61> */
.L_x_6555:
[----:B------:R-:W-:Y:S05]  /*15e80*/  BSYNC.RECONVERGENT B1 ;  /* 0x0000000000017941 */ /* 0x000fea0003800200 */
.L_x_6554:
        /* <DEDUP_REMOVED lines=21> */
.L_x_6561:
        /* <DEDUP_REMOVED lines=13> */
.L_x_6563:
[----:B------:R-:W-:Y:S05]  /*160b0*/  BSYNC.RECONVERGENT B2 ;  /* 0x0000000000027941 */ /* 0x000fea0003800200 */
.L_x_6562:
        /* <DEDUP_REMOVED lines=61> */
.L_x_6560:
[----:B------:R-:W-:Y:S05]  /*16490*/  BSYNC.RECONVERGENT B1 ;  /* 0x0000000000017941 */ /* 0x000fea0003800200 */
.L_x_6559:
        /* <DEDUP_REMOVED lines=23> */
.L_x_6566:
        /* <DEDUP_REMOVED lines=13> */
.L_x_6568:
[----:B------:R-:W-:Y:S05]  /*166e0*/  BSYNC.RECONVERGENT B2 ;  /* 0x0000000000027941 */ /* 0x000fea0003800200 */
.L_x_6567:
        /* <DEDUP_REMOVED lines=61> */
.L_x_6565:
[----:B------:R-:W-:Y:S05]  /*16ac0*/  BSYNC.RECONVERGENT B1 ;  /* 0x0000000000017941 */ /* 0x000fea0003800200 */
.L_x_6564:
        /* <DEDUP_REMOVED lines=20> */
.L_x_6571:
        /* <DEDUP_REMOVED lines=13> */
.L_x_6573:
[----:B------:R-:W-:Y:S05]  /*16ce0*/  BSYNC.RECONVERGENT B2 ;  /* 0x0000000000027941 */ /* 0x000fea0003800200 */
.L_x_6572:
        /* <DEDUP_REMOVED lines=61> */
.L_x_6570:
[----:B------:R-:W-:Y:S05]  /*170c0*/  BSYNC.RECONVERGENT B1 ;  /* 0x0000000000017941 */ /* 0x000fea0003800200 */
.L_x_6569:
        /* <DEDUP_REMOVED lines=24> */
.L_x_6576:
        /* <DEDUP_REMOVED lines=13> */
.L_x_6578:
[----:B------:R-:W-:Y:S05]  /*17320*/  BSYNC.RECONVERGENT B2 ;  /* 0x0000000000027941 */ /* 0x000fea0003800200 */
.L_x_6577:
        /* <DEDUP_REMOVED lines=61> */
.L_x_6575:
[----:B------:R-:W-:Y:S05]  /*17700*/  BSYNC.RECONVERGENT B1 ;  /* 0x0000000000017941 */ /* 0x000fea0003800200 */
.L_x_6574:
        /* <DEDUP_REMOVED lines=19> */
.L_x_6581:
        /* <DEDUP_REMOVED lines=13> */
.L_x_6583:
[----:B------:R-:W-:Y:S05]  /*17910*/  BSYNC.RECONVERGENT B2 ;  /* 0x0000000000027941 */ /* 0x000fea0003800200 */
.L_x_6582:
        /* <DEDUP_REMOVED lines=59> */
[----:B------:R-:W-:Y:S01]  /*17cd0*/  IMAD.MOV.U32 R95, RZ, RZ, R72 ;  /* 0x000000ffff5f7224 */ /* 0x000fe200078e0048 */
[----:B------:R-:W-:-:S07]  /*17ce0*/  MOV R72, R98 ;  /* 0x0000006200487202 */ /* 0x000fce0000000f00 */
.L_x_6580:
[----:B------:R-:W-:Y:S05]  /*17cf0*/  BSYNC.RECONVERGENT B1 ;  /* 0x0000000000017941 */ /* 0x000fea0003800200 */
.L_x_6579:
[----:B------:R-:W-:Y:S01]  /*17d00*/  I2FP.F32.U32 R56, R95 ;  /* 0x0000005f00387245 */ /* 0x000fe20000201000 */
[----:B------:R-:W-:Y:S01]  /*17d10*/  BSSY.RECONVERGENT B1, `(.L_x_6584) ;  /* 0x0000061000017945 */ /* 0x000fe20003800200 */
[----:B------:R-:W-:Y:S01]  /*17d20*/  SHF.L.U32 R57, R106, 0x10, RZ ;  /* 0x000000106a397819 */ /* 0x000fe200000006ff */
[----:B------:R-:W-:Y:S02]  /*17d30*/  IMAD.MOV.U32 R97, RZ, RZ, 0x2 ;  /* 0x00000002ff617424 */ /* 0x000fe400078e00ff */
[----:B------:R-:W-:Y:S02]  /*17d40*/  FFMA.FTZ R56, R56, R75, 1.1641532182693481445e-10 ;  /* 0x2f00000038387423 */ /* 0x000fe4000001004b */
[----:B------:R-:W-:-:S03]  /*17d50*/  FMUL.FTZ R57, R57, R74 ;  /* 0x0000004a39397220 */ /* 0x000fc60000410000 */
        /* <DEDUP_REMOVED lines=17> */
.L_x_6586:
        /* <DEDUP_REMOVED lines=13> */
.L_x_6588:
[----:B------:R-:W-:Y:S05]  /*17f40*/  BSYNC.RECONVERGENT B2 ;  /* 0x0000000000027941 */ /* 0x000fea0003800200 */
.L_x_6587:
        /* <DEDUP_REMOVED lines=55> */
[----:B------:R-:W-:Y:S02]  /*182c0*/  LOP3.LUT R79, R79, R98, R103, 0x96, !PT ;  /* 0x000000624f4f7212 */ /* 0x000fe400078e9667 */
[----:B------:R-:W-:Y:S01]  /*182d0*/  MOV R90, R102 ;  /* 0x00000066005a7202 */ /* 0x000fe20000000f00 */
[----:B------:R-:W-:-:S05]  /*182e0*/  VIADD R57, R3, 0x96a522ad ;  /* 0x96a522ad03397836 */ /* 0x000fca0000000000 */
[----:B------:R-:W-:Y:S01]  /*182f0*/  LOP3.LUT R80, R57, R96, R101, 0x96, !PT ;  /* 0x0000006039507212 */ /* 0x000fe200078e9665 */
[----:B------:R-:W-:Y:S01]  /*18300*/  IMAD.MOV.U32 R57, RZ, RZ, R72 ;  /* 0x000000ffff397224 */ /* 0x000fe200078e0048 */
[----:B------:R-:W-:-:S07]  /*18310*/  MOV R72, R100 ;  /* 0x0000006400487202 */ /* 0x000fce0000000f00 */
.L_x_6585:
[----:B------:R-:W-:Y:S05]  /*18320*/  BSYNC.RECONVERGENT B1 ;  /* 0x0000000000017941 */ /* 0x000fea0003800200 */
.L_x_6584:
[----:B------:R-:W-:Y:S01]  /*18330*/  ISETP.NE.AND P4, PT, R97, 0x1, PT ;  /* 0x000000016100780c */ /* 0x000fe20003f85270 */
[----:B------:R-:W-:Y:S01]  /*18340*/  BSSY.RECONVERGENT B1, `(.L_x_6589) ;  /* 0x000005c000017945 */ /* 0x000fe20003800200 */
[----:B------:R-:W-:Y:S01]  /*18350*/  I2FP.F32.U32 R96, R57 ;  /* 0x0000003900607245 */ /* 0x000fe20000201000 */
[----:B------:R-:W-:Y:S01]  /*18360*/  IMAD.MOV.U32 R98, RZ, RZ, 0x2 ;  /* 0x00000002ff627424 */ /* 0x000fe200078e00ff */
[----:B------:R-:W-:Y:S02]  /*18370*/  SHF.L.U32 R57, R58, 0x10, RZ ;  /* 0x000000103a397819 */ /* 0x000fe400000006ff */
[----:B------:R-:W-:Y:S01]  /*18380*/  MOV R58, R90 ;  /* 0x0000005a003a7202 */ /* 0x000fe20000000f00 */
[----:B------:R-:W-:Y:S02]  /*18390*/  FFMA.FTZ R96, R96, R75, 1.1641532182693481445e-10 ;  /* 0x2f00000060607423 */ /* 0x000fe4000001004b */
[----:B------:R-:W-:-:S03]  /*183a0*/  FMUL.FTZ R112, R57, R74 ;  /* 0x0000004a39707220 */ /* 0x000fc60000410000 */
[----:B------:R-:W-:Y:S01]  /*183b0*/  FSETP.LE.FTZ.AND P3, PT, R96, R73, PT ;  /* 0x000000496000720b */ /* 0x000fe20003f73000 */
        /* <DEDUP_REMOVED lines=9> */
.L_x_6591:
        /* <DEDUP_REMOVED lines=13> */
.L_x_6593:
[----:B------:R-:W-:Y:S05]  /*18520*/  BSYNC.RECONVERGENT B2 ;  /* 0x0000000000027941 */ /* 0x000fea0003800200 */
.L_x_6592:
        /* <DEDUP_REMOVED lines=57> */
[----:B------:R-:W-:Y:S01]  /*188c0*/  VIADD R57, R3, 0x96a522ad ;  /* 0x96a522ad03397836 */ /* 0x000fe20000000000 */
[----:B------:R-:W-:Y:S01]  /*188d0*/  MOV R72, R100 ;  /* 0x0000006400487202 */ /* 0x000fe20000000f00 */
[----:B------:R-:W-:-:S03]  /*188e0*/  IMAD.MOV.U32 R98, RZ, RZ, RZ ;  /* 0x000000ffff627224 */ /* 0x000fc600078e00ff */
[----:B------:R-:W-:-:S07]  /*188f0*/  LOP3.LUT R80, R57, R96, R101, 0x96, !PT ;  /* 0x0000006039507212 */ /* 0x000fce00078e9665 */
.L_x_6590:
[----:B------:R-:W-:Y:S05]  /*18900*/  BSYNC.RECONVERGENT B1 ;  /* 0x0000000000017941 */ /* 0x000fea0003800200 */
.L_x_6589:
[----:B------:R-:W-:Y:S01]  /*18910*/  I2FP.F32.U32 R58, R58 ;  /* 0x0000003a003a7245 */ /* 0x000fe20000201000 */
[----:B------:R-:W-:Y:S01]  /*18920*/  BSSY.RECONVERGENT B1, `(.L_x_6594) ;  /* 0x0000062000017945 */ /* 0x000fe20003800200 */
[----:B------:R-:W-:Y:S01]  /*18930*/  PRMT R57, R106, 0x7632, R57 ;  /* 0x000076326a397816 */ /* 0x000fe20000000039 */
[----:B------:R-:W-:Y:S02]  /*18940*/  IMAD.MOV.U32 R99, RZ, RZ, 0x2 ;  /* 0x00000002ff637424 */ /* 0x000fe400078e00ff */
[----:B------:R-:W-:Y:S01]  /*18950*/  FFMA.FTZ R58, R58, R75, 1.1641532182693481445e-10 ;  /* 0x2f0000003a3a7423 */ /* 0x000fe2000001004b */
[----:B------:R-:W-:-:S04]  /*18960*/  SHF.L.U32 R57, R57, 0x10, RZ ;  /* 0x0000001039397819 */ /* 0x000fc800000006ff */
        /* <DEDUP_REMOVED lines=18> */
.L_x_6596:
        /* <DEDUP_REMOVED lines=13> */
.L_x_6598:
[----:B------:R-:W-:Y:S05]  /*18b60*/  BSYNC.RECONVERGENT B2 ;  /* 0x0000000000027941 */ /* 0x000fea0003800200 */
.L_x_6597:
        /* <DEDUP_REMOVED lines=61> */
.L_x_6595:
[----:B------:R-:W-:Y:S05]  /*18f40*/  BSYNC.RECONVERGENT B1 ;  /* 0x0000000000017941 */ /* 0x000fea0003800200 */
.L_x_6594:
[----:B------:R-:W-:Y:S01]  /*18f50*/  ISETP.NE.AND P5, PT, R99, 0x1, PT ;  /* 0x000000016300780c */ /* 0x000fe20003fa5270 */
[----:B------:R-:W-:Y:S01]  /*18f60*/  BSSY.RECONVERGENT B1, `(.L_x_6599) ;  /* 0x000005d000017945 */ /* 0x000fe20003800200 */
[----:B------:R-:W-:Y:S01]  /*18f70*/  I2FP.F32.U32 R58, R58 ;  /* 0x0000003a003a7245 */ /* 0x000fe20000201000 */
[----:B------:R-:W-:Y:S01]  /*18f80*/  IMAD.MOV.U32 R100, RZ, RZ, 0x2 ;  /* 0x00000002ff647424 */ /* 0x000fe200078e00ff */
[C---:B------:R-:W-:Y:S02]  /*18f90*/  SHF.L.U32 R97, R59.reuse, 0x10, RZ ;  /* 0x000000103b617819 */ /* 0x040fe400000006ff */
[----:B------:R-:W-:Y:S01]  /*18fa0*/  PRMT R59, R59, 0x7632, R59 ;  /* 0x000076323b3b7816 */ /* 0x000fe2000000003b */
[----:B------:R-:W-:Y:S01]  /*18fb0*/  FFMA.FTZ R58, R58, R75, 1.1641532182693481445e-10 ;  /* 0x2f0000003a3a7423 */ /* 0x000fe2000001004b */
[----:B------:R-:W-:Y:S01]  /*18fc0*/  MOV R98, R90 ;  /* 0x0000005a00627202 */ /* 0x000fe20000000f00 */
        /* <DEDUP_REMOVED lines=11> */
.L_x_6601:
        /* <DEDUP_REMOVED lines=13> */
.L_x_6603:
[----:B------:R-:W-:Y:S05]  /*19150*/  BSYNC.RECONVERGENT B2 ;  /* 0x0000000000027941 */ /* 0x000fea0003800200 */
.L_x_6602:
        /* <DEDUP_REMOVED lines=56> */
[----:B------:R-:W-:Y:S01]  /*194e0*/  MOV R90, R144 ;  /* 0x00000090005a7202 */ /* 0x000fe20000000f00 */
[----:B------:R-:W-:Y:S01]  /*194f0*/  IMAD.MOV.U32 R100, RZ, RZ, RZ ;  /* 0x000000ffff647224 */ /* 0x000fe200078e00ff */
[----:B------:R-:W-:Y:S01]  /*19500*/  LOP3.LUT R80, R99, R98, R103, 0x96, !PT ;  /* 0x0000006263507212 */ /* 0x000fe200078e9667 */
[----:B------:R-:W-:Y:S01]  /*19510*/  IMAD.MOV.U32 R98, RZ, RZ, R72 ;  /* 0x000000ffff627224 */ /* 0x000fe200078e0048 */
[----:B------:R-:W-:-:S07]  /*19520*/  MOV R72, R102 ;  /* 0x0000006600487202 */ /* 0x000fce0000000f00 */
.L_x_6600:
[----:B------:R-:W-:Y:S05]  /*19530*/  BSYNC.RECONVERGENT B1 ;  /* 0x0000000000017941 */ /* 0x000fea0003800200 */
.L_x_6599:
[----:B------:R-:W-:Y:S01]  /*19540*/  I2FP.F32.U32 R58, R98 ;  /* 0x00000062003a7245 */ /* 0x000fe20000201000 */
[----:B------:R-:W-:Y:S01]  /*19550*/  BSSY.RECONVERGENT B1, `(.L_x_6604) ;  /* 0x0000061000017945 */ /* 0x000fe20003800200 */
[----:B------:R-:W-:Y:S01]  /*19560*/  SHF.L.U32 R97, R107, 0x10, RZ ;  /* 0x000000106b617819 */ /* 0x000fe200000006ff */
[----:B------:R-:W-:Y:S01]  /*19570*/  IMAD.MOV.U32 R101, RZ, RZ, 0x2 ;  /* 0x00000002ff657424 */ /* 0x000fe200078e00ff */
[----:B------:R-:W-:Y:S01]  /*19580*/  FSEL R99, R112, RZ, P4 ;  /* 0x000000ff70637208 */ /* 0x000fe20002000000 */
[----:B------:R-:W-:Y:S01]  /*19590*/  FFMA.FTZ R58, R58, R75, 1.1641532182693481445e-10 ;  /* 0x2f0000003a3a7423 */ /* 0x000fe2000001004b */
[----:B------:R-:W-:Y:S01]  /*195a0*/  MOV R98, R90 ;  /* 0x0000005a00627202 */ /* 0x000fe20000000f00 */
[----:B------:R-:W-:-:S03]  /*195b0*/  FMUL.FTZ R97, R97, R74 ;  /* 0x0000004a61617220 */ /* 0x000fc60000410000 */
        /* <DEDUP_REMOVED lines=15> */
.L_x_6606:
        /* <DEDUP_REMOVED lines=13> */
.L_x_6608:
[----:B------:R-:W-:Y:S05]  /*19780*/  BSYNC.RECONVERGENT B2 ;  /* 0x0000000000027941 */ /* 0x000fea0003800200 */
.L_x_6607:
        /* <DEDUP_REMOVED lines=56> */
[----:B------:R-:W-:-:S05]  /*19b10*/  VIADD R101, R3, 0x96a522ad ;  /* 0x96a522ad03657836 */ /* 0x000fca0000000000 */
[----:B------:R-:W-:Y:S01]  /*19b20*/  LOP3.LUT R80, R101, R98, R103, 0x96, !PT ;  /* 0x0000006265507212 */ /* 0x000fe200078e9667 */
[----:B------:R-:W-:Y:S01]  /*19b30*/  IMAD.MOV.U32 R98, RZ, RZ, R72 ;  /* 0x000000ffff627224 */ /* 0x000fe200078e0048 */
[----:B------:R-:W-:Y:S01]  /*19b40*/  MOV R72, R102 ;  /* 0x0000006600487202 */ /* 0x000fe20000000f00 */
[----:B------:R-:W-:-:S07]  /*19b50*/  IMAD.MOV.U32 R101, RZ, RZ, RZ ;  /* 0x000000ffff657224 */ /* 0x000fce00078e00ff */
.L_x_6605:
[----:B------:R-:W-:Y:S05]  /*19b60*/  BSYNC.RECONVERGENT B1 ;  /* 0x0000000000017941 */ /* 0x000fea0003800200 */
.L_x_6604:
[----:B------:R-:W-:Y:S01]  /*19b70*/  ISETP.NE.AND P6, PT, R101, 0x1, PT ;  /* 0x000000016500780c */ /* 0x000fe20003fc5270 */
[----:B------:R-:W-:Y:S01]  /*19b80*/  BSSY.RECONVERGENT B1, `(.L_x_6609) ;  /* 0x000005e000017945 */ /* 0x000fe20003800200 */
[----:B------:R-:W-:Y:S02]  /*19b90*/  I2FP.F32.U32 R98, R98 ;  /* 0x0000006200627245 */ /* 0x000fe40000201000 */
[----:B------:R-:W-:Y:S02]  /*19ba0*/  SHF.L.U32 R59, R59, 0x10, RZ ;  /* 0x000000103b3b7819 */ /* 0x000fe400000006ff */
[----:B------:R-:W-:Y:S01]  /*19bb0*/  MOV R99, R90 ;  /* 0x0000005a00637202 */ /* 0x000fe20000000f00 */
[----:B------:R-:W-:Y:S01]  /*19bc0*/  FFMA.FTZ R100, R98, R75, 1.1641532182693481445e-10 ;  /* 0x2f00000062647423 */ /* 0x000fe2000001004b */
[----:B------:R-:W-:Y:S02]  /*19bd0*/  IMAD.MOV.U32 R98, RZ, RZ, 0x2 ;  /* 0x00000002ff627424 */ /* 0x000fe400078e00ff */
[----:B------:R-:W-:-:S02]  /*19be0*/  FMUL.FTZ R112, R59, R74 ;  /* 0x0000004a3b707220 */ /* 0x000fc40000410000 */
        /* <DEDUP_REMOVED lines=10> */
.L_x_6611:
        /* <DEDUP_REMOVED lines=15> */
.L_x_6613:
[----:B------:R-:W-:Y:S05]  /*19d80*/  BSYNC.RECONVERGENT B2 ;  /* 0x0000000000027941 */ /* 0x000fea0003800200 */
.L_x_6612:
        /* <DEDUP_REMOVED lines=61> */
.L_x_6610:
[----:B------:R-:W-:Y:S05]  /*1a160*/  BSYNC.RECONVERGENT B1 ;  /* 0x0000000000017941 */ /* 0x000fea0003800200 */
.L_x_6609:
[----:B------:R-:W-:Y:S02]  /*1a170*/  I2FP.F32.U32 R100, R99 ;  /* 0x0000006300647245 */ /* 0x000fe40000201000 */
[----:B------:R-:W-:-:S03]  /*1a180*/  PRMT R59, R107, 0x7632, R59 ;  /* 0x000076326b3b7816 */ /* 0x000fc6000000003b */
[----:B------:R-:W-:Y:S01]  /*1a190*/  FFMA.FTZ R100, R100, R75, 1.1641532182693481445e-10 ;  /* 0x2f00000064647423 */ /* 0x000fe2000001004b */
[----:B------:R-:W-:-:S04]  /*1a1a0*/  SHF.L.U32 R59, R59, 0x10, RZ ;  /* 0x000000103b3b7819 */ /* 0x000fc800000006ff */
        /* <DEDUP_REMOVED lines=8> */
.L_x_6533:
        /* <DEDUP_REMOVED lines=16> */
.L_x_6617:
        /* <DEDUP_REMOVED lines=13> */
.L_x_6619:
[----:B------:R-:W-:Y:S05]  /*1a400*/  BSYNC.RECONVERGENT B2 ;  /* 0x0000000000027941 */ /* 0x000fea0003800200 */
.L_x_6618:
        /* <DEDUP_REMOVED lines=60> */
.L_x_6616:
[----:B------:R-:W-:Y:S05]  /*1a7d0*/  BSYNC.RECONVERGENT B1 ;  /* 0x0000000000017941 */ /* 0x000fea0003800200 */
.L_x_6615:
[----:B------:R-:W0:Y:S01]  /*1a7e0*/  LDC R73, c[0x0][0x404] ;  /* 0x00010100ff497b82 */ /* 0x000e220000000800 */
[----:B------:R-:W-:Y:S01]  /*1a7f0*/  I2FP.F32.U32 R45, R44 ;  /* 0x0000002c002d7245 */ /* 0x000fe20000201000 */
[----:B------:R-:W-:Y:S01]  /*1a800*/  HFMA2 R44, -RZ, RZ, 0.1171875, 0 ;  /* 0x2f800000ff2c7431 */ /* 0x000fe200000001ff */
[----:B------:R-:W-:Y:S01]  /*1a810*/  ISETP.NE.AND P2, PT, R47, 0x1, PT ;  /* 0x000000012f00780c */ /* 0x000fe20003f45270 */
[----:B------:R-:W-:Y:S01]  /*1a820*/  BSSY.RECONVERGENT B1, `(.L_x_6620) ;  /* 0x000005d000017945 */ /* 0x000fe20003800200 */
[----:B------:R-:W-:Y:S02]  /*1a830*/  LOP3.LUT R113, R113, 0xffffffef, RZ, 0xc0, !PT ;  /* 0xffffffef71717812 */ /* 0x000fe400078ec0ff */
[----:B------:R-:W-:Y:S01]  /*1a840*/  MOV R75, 0x2 ;  /* 0x00000002004b7802 */ /* 0x000fe20000000f00 */
[----:B------:R-:W-:Y:S01]  /*1a850*/  FFMA.FTZ R46, R45, R44, 1.1641532182693481445e-10 ;  /* 0x2f0000002d2e7423 */ /* 0x000fe2000001002c */
[C---:B-----5:R-:W-:Y:S01]  /*1a860*/  IMAD.U32 R45, R56.reuse, 0x10000, RZ ;  /* 0x00010000382d7824 */ /* 0x060fe200078e00ff */
[----:B------:R-:W-:-:S03]  /*1a870*/  PRMT R56, R56, 0x7632, R56 ;  /* 0x0000763238387816 */ /* 0x000fc60000000038 */
        /* <DEDUP_REMOVED lines=12> */
.L_x_6622:
        /* <DEDUP_REMOVED lines=13> */
.L_x_6624:
[----:B------:R-:W-:Y:S05]  /*1aa10*/  BSYNC.RECONVERGENT B2 ;  /* 0x0000000000027941 */ /* 0x000fea0003800200 */
.L_x_6623:
        /* <DEDUP_REMOVED lines=58> */
[----:B------:R-:W-:Y:S01]  /*1adc0*/  HFMA2 R75, -RZ, RZ, 0, 0 ;  /* 0x00000000ff4b7431 */ /* 0x000fe200000001ff */
[----:B------:R-:W-:Y:S01]  /*1add0*/  MOV R46, R72 ;  /* 0x00000048002e7202 */ /* 0x000fe20000000f00 */
[----:B------:R-:W-:-:S07]  /*1ade0*/  IMAD.MOV.U32 R72, RZ, RZ, R100 ;  /* 0x000000ffff487224 */ /* 0x000fce00078e0064 */
.L_x_6621:
[----:B------:R-:W-:Y:S05]  /*1adf0*/  BSYNC.RECONVERGENT B1 ;  /* 0x0000000000017941 */ /* 0x000fea0003800200 */
.L_x_6620:
[----:B------:R-:W-:Y:S01]  /*1ae00*/  I2FP.F32.U32 R47, R46 ;  /* 0x0000002e002f7245 */ /* 0x000fe20000201000 */
[----:B------:R-:W-:Y:S01]  /*1ae10*/  BSSY.RECONVERGENT B1, `(.L_x_6625) ;  /* 0x000005d000017945 */ /* 0x000fe20003800200 */
[----:B------:R-:W-:Y:S01]  /*1ae20*/  ISETP.NE.AND P2, PT, R75, 0x1, PT ;  /* 0x000000014b00780c */ /* 0x000fe20003f45270 */
[----:B------:R-:W-:Y:S01]  /*1ae30*/  IMAD.U32 R46, R56, 0x10000, RZ ;  /* 0x00010000382e7824 */ /* 0x000fe200078e00ff */
[----:B------:R-:W-:Y:S01]  /*1ae40*/  LOP3.LUT R113, R113, 0xfffffff7, RZ, 0xc0, !PT ;  /* 0xfffffff771717812 */ /* 0x000fe200078ec0ff */
[----:B------:R-:W-:Y:S01]  /*1ae50*/  FFMA.FTZ R74, R47, R44, 1.1641532182693481445e-10 ;  /* 0x2f0000002f4a7423 */ /* 0x000fe2000001002c */
[----:B------:R-:W-:Y:S01]  /*1ae60*/  MOV R100, 0x2 ;  /* 0x0000000200647802 */ /* 0x000fe20000000f00 */
        /* <DEDUP_REMOVED lines=12> */
.L_x_6627:
        /* <DEDUP_REMOVED lines=13> */
.L_x_6629:
[----:B------:R-:W-:Y:S05]  /*1b000*/  BSYNC.RECONVERGENT B2 ;  /* 0x0000000000027941 */ /* 0x000fea0003800200 */
.L_x_6628:
        /* <DEDUP_REMOVED lines=61> */
.L_x_6626:
[----:B------:R-:W-:Y:S05]  /*1b3e0*/  BSYNC.RECONVERGENT B1 ;  /* 0x0000000000017941 */ /* 0x000fea0003800200 */
.L_x_6625:
[----:B------:R-:W-:Y:S01]  /*1b3f0*/  I2FP.F32.U32 R47, R47 ;  /* 0x0000002f002f7245 */ /* 0x000fe20000201000 */
[----:B------:R-:W-:Y:S01]  /*1b400*/  BSSY.RECONVERGENT B1, `(.L_x_6630) ;  /* 0x000005e000017945 */ /* 0x000fe20003800200 */
[----:B------:R-:W-:Y:S02]  /*1b410*/  ISETP.NE.AND P2, PT, R100, 0x1, PT ;  /* 0x000000016400780c */ /* 0x000fe40003f45270 */
[----:B------:R-:W-:Y:S01]  /*1b420*/  LOP3.LUT R113, R113, 0xfffffffb, RZ, 0xc0, !PT ;  /* 0xfffffffb71717812 */ /* 0x000fe200078ec0ff */
[----:B------:R-:W-:Y:S01]  /*1b430*/  FFMA.FTZ R56, R47, R44, 1.1641532182693481445e-10 ;  /* 0x2f0000002f387423 */ /* 0x000fe2000001002c */
[C---:B------:R-:W-:Y:S01]  /*1b440*/  IMAD.U32 R47, R57.reuse, 0x10000, RZ ;  /* 0x00010000392f7824 */ /* 0x040fe200078e00ff */
[----:B------:R-:W-:Y:S01]  /*1b450*/  PRMT R98, R57, 0x7632, R98 ;  /* 0x0000763239627816 */ /* 0x000fe20000000062 */
[----:B------:R-:W-:Y:S01]  /*1b460*/  IMAD.MOV.U32 R57, RZ, RZ, R90 ;  /* 0x000000ffff397224 */ /* 0x000fe200078e005a */
[----:B------:R-:W-:Y:S02]  /*1b470*/  MOV R75, 0x2 ;  /* 0x00000002004b7802 */ /* 0x000fe40000000f00 */
        /* <DEDUP_REMOVED lines=11> */
.L_x_6632:
        /* <DEDUP_REMOVED lines=13> */
.L_x_6634:
[----:B------:R-:W-:Y:S05]  /*1b600*/  BSYNC.RECONVERGENT B2 ;  /* 0x0000000000027941 */ /* 0x000fea0003800200 */
.L_x_6633:
        /* <DEDUP_REMOVED lines=61> */
.L_x_6631:
[----:B------:R-:W-:Y:S05]  /*1b9e0*/  BSYNC.RECONVERGENT B1 ;  /* 0x0000000000017941 */ /* 0x000fea0003800200 */
.L_x_6630:
        /* <DEDUP_REMOVED lines=19> */
.L_x_6637:
        /* <DEDUP_REMOVED lines=13> */
.L_x_6639:
[----:B------:R-:W-:Y:S05]  /*1bbf0*/  BSYNC.RECONVERGENT B2 ;  /* 0x0000000000027941 */ /* 0x000fea0003800200 */
.L_x_6638:
        /* <DEDUP_REMOVED lines=60> */
[----:B------:R-:W-:-:S07]  /*1bfc0*/  LOP3.LUT R79, R79, R100, R145, 0x96, !PT ;  /* 0x000000644f4f7212 */ /* 0x000fce00078e9691 */
.L_x_6636:
[----:B------:R-:W-:Y:S05]  /*1bfd0*/  BSYNC.RECONVERGENT B1 ;  /* 0x0000000000017941 */ /* 0x000fea0003800200 */
.L_x_6635:
[----:B------:R-:W-:Y:S01]  /*1bfe0*/  ISETP.NE.AND P3, PT, R98, 0x1, PT ;  /* 0x000000016200780c */ /* 0x000fe20003f65270 */
[----:B------:R-:W-:Y:S01]  /*1bff0*/  BSSY.RECONVERGENT B1, `(.L_x_6640) ;  /* 0x000005c000017945 */ /* 0x000fe20003800200 */
[----:B------:R-:W-:Y:S01]  /*1c000*/  I2FP.F32.U32 R57, R57 ;  /* 0x0000003900397245 */ /* 0x000fe20000201000 */
[----:B------:R-:W-:Y:S01]  /*1c010*/  IMAD.MOV.U32 R75, RZ, RZ, R90 ;  /* 0x000000ffff4b7224 */ /* 0x000fe200078e005a */
[----:B------:R-:W-:-:S03]  /*1c020*/  MOV R100, 0x2 ;  /* 0x0000000200647802 */ /* 0x000fc60000000f00 */
        /* <DEDUP_REMOVED lines=13> */
.L_x_6642:
        /* <DEDUP_REMOVED lines=13> */
.L_x_6644:
[----:B------:R-:W-:Y:S05]  /*1c1d0*/  BSYNC.RECONVERGENT B2 ;  /* 0x0000000000027941 */ /* 0x000fea0003800200 */
.L_x_6643:
        /* <DEDUP_REMOVED lines=51> */
[----:B------:R-:W-:Y:S02]  /*1c510*/  LOP3.LUT R79, R79, R144, R101, 0x96, !PT ;  /* 0x000000904f4f7212 */ /* 0x000fe400078e9665 */
[----:B------:R-:W-:Y:S01]  /*1c520*/  IADD3 R101, PT, PT, R3, -0x695add53, RZ ;  /* 0x96a522ad03657810 */ /* 0x000fe20007ffe0ff */
        /* <DEDUP_REMOVED lines=8> */
.L_x_6641:
[----:B------:R-:W-:Y:S05]  /*1c5b0*/  BSYNC.RECONVERGENT B1 ;  /* 0x0000000000017941 */ /* 0x000fea0003800200 */
.L_x_6640:
[----:B------:R-:W-:Y:S01]  /*1c5c0*/  ISETP.NE.AND P4, PT, R100, 0x1, PT ;  /* 0x000000016400780c */ /* 0x000fe20003f85270 */
[----:B------:R-:W-:Y:S01]  /*1c5d0*/  BSSY.RECONVERGENT B1, `(.L_x_6645) ;  /* 0x000005b000017945 */ /* 0x000fe20003800200 */
[----:B------:R-:W-:Y:S01]  /*1c5e0*/  I2FP.F32.U32 R75, R75 ;  /* 0x0000004b004b7245 */ /* 0x000fe20000201000 */
[----:B------:R-:W-:Y:S01]  /*1c5f0*/  IMAD.U32 R58, R58, 0x10000, RZ ;  /* 0x000100003a3a7824 */ /* 0x000fe200078e00ff */
[----:B------:R-:W-:-:S03]  /*1c600*/  MOV R101, 0x2 ;  /* 0x0000000200657802 */ /* 0x000fc60000000f00 */
        /* <DEDUP_REMOVED lines=12> */
.L_x_6647:
        /* <DEDUP_REMOVED lines=13> */
.L_x_6649:
[----:B------:R-:W-:Y:S05]  /*1c7a0*/  BSYNC.RECONVERGENT B2 ;  /* 0x0000000000027941 */ /* 0x000fea0003800200 */
.L_x_6648:
        /* <DEDUP_REMOVED lines=61> */
.L_x_6646:
[----:B------:R-:W-:Y:S05]  /*1cb80*/  BSYNC.RECONVERGENT B1 ;  /* 0x0000000000017941 */ /* 0x000fea0003800200 */
.L_x_6645:
[----:B------:R-:W-:Y:S01]  /*1cb90*/  ISETP.NE.AND P5, PT, R101, 0x1, PT ;  /* 0x000000016500780c */ /* 0x000fe20003fa5270 */
[----:B------:R-:W-:Y:S01]  /*1cba0*/  BSSY.RECONVERGENT B1, `(.L_x_6650) ;  /* 0x000005c000017945 */ /* 0x000fe20003800200 */
[----:B------:R-:W-:Y:S01]  /*1cbb0*/  I2FP.F32.U32 R75, R75 ;  /* 0x0000004b004b7245 */ /* 0x000fe20000201000 */
[C---:B------:R-:W-:Y:S01]  /*1cbc0*/  IMAD.U32 R112, R59.reuse, 0x10000, RZ ;  /* 0x000100003b707824 */ /* 0x040fe200078e00ff */
[----:B------:R-:W-:Y:S02]  /*1cbd0*/  PRMT R59, R59, 0x7632, R59 ;  /* 0x000076323b3b7816 */ /* 0x000fe4000000003b */
[----:B------:R-:W-:Y:S01]  /*1cbe0*/  MOV R98, 0x2 ;  /* 0x0000000200627802 */ /* 0x000fe20000000f00 */
        /* <DEDUP_REMOVED lines=12> */
.L_x_6652:
        /* <DEDUP_REMOVED lines=13> */
.L_x_6654:
[----:B------:R-:W-:Y:S05]  /*1cd80*/  BSYNC.RECONVERGENT B2 ;  /* 0x0000000000027941 */ /* 0x000fea0003800200 */
.L_x_6653:
        /* <DEDUP_REMOVED lines=60> */
[----:B------:R-:W-:-:S07]  /*1d150*/  IMAD.MOV.U32 R72, RZ, RZ, R102 ;  /* 0x000000ffff487224 */ /* 0x000fce00078e0066 */
.L_x_6651:
[----:B------:R-:W-:Y:S05]  /*1d160*/  BSYNC.RECONVERGENT B1 ;  /* 0x0000000000017941 */ /* 0x000fea0003800200 */
.L_x_6650:
        /* <DEDUP_REMOVED lines=37> */
.L_x_6614:
        /* <DEDUP_REMOVED lines=44> */
.L_x_6655:
[----:B0-----:R-:W-:Y:S01]  /*1d680*/  IMAD.MOV.U32 R100, RZ, RZ, R72 ;  /* 0x000000ffff647224 */ /* 0x001fe200078e0048 */
[----:B------:R-:W-:-:S07]  /*1d690*/  IADD3 R0, PT, PT, R0, 0x100, RZ ;  /* 0x0000010000007810 */ /* 0x000fce0007ffe0ff */
.L_x_6532:
[----:B------:R-:W-:Y:S05]  /*1d6a0*/  BSYNC.RECONVERGENT B0 ;  /* 0x0000000000007941 */ /* 0x000fea0003800200 */
.L_x_6531:
        /* <DEDUP_REMOVED lines=36> */
.L_x_6661:
        /* <DEDUP_REMOVED lines=13> */
.L_x_6663:
[----:B------:R-:W-:Y:S05]  /*1d9c0*/  BSYNC.RECONVERGENT B2 ;  /* 0x0000000000027941 */ /* 0x000fea0003800200 */
.L_x_6662:
        /* <DEDUP_REMOVED lines=60> */
.L_x_6660:
[----:B------:R-:W-:Y:S05]  /*1dd90*/  BSYNC.RECONVERGENT B1 ;  /* 0x0000000000017941 */ /* 0x000fea0003800200 */
.L_x_6659:
[----:B------:R-:W0:Y:S01]  /*1dda0*/  LDC R73, c[0x0][0x404] ;  /* 0x00010100ff497b82 */ /* 0x000e220000000800 */
[----:B------:R-:W-:Y:S01]  /*1ddb0*/  HFMA2 R75, -RZ, RZ, 0.1171875, 0 ;  /* 0x2f800000ff4b7431 */ /* 0x000fe200000001ff */
[----:B------:R-:W-:Y:S01]  /*1ddc0*/  I2FP.F32.U32 R48, R48 ;  /* 0x0000003000307245 */ /* 0x000fe20000201000 */
[----:B-----5:R-:W-:Y:S01]  /*1ddd0*/  IMAD.U32 R49, R60, 0x10000, RZ ;  /* 0x000100003c317824 */ /* 0x020fe200078e00ff */
[----:B------:R-:W-:Y:S01]  /*1dde0*/  ISETP.NE.AND P2, PT, R50, 0x1, PT ;  /* 0x000000013200780c */ /* 0x000fe20003f45270 */
[----:B------:R-:W-:Y:S01]  /*1ddf0*/  BSSY.RECONVERGENT B1, `(.L_x_6664) ;  /* 0x000005e000017945 */ /* 0x000fe20003800200 */
[----:B------:R-:W-:Y:S02]  /*1de00*/  LOP3.LUT R113, R113, 0xffffffef, RZ, 0xc0, !PT ;  /* 0xffffffef71717812 */ /* 0x000fe400078ec0ff */
[----:B------:R-:W1:Y:S01]  /*1de10*/  LDC R74, c[0x0][0x408] ;  /* 0x00010200ff4a7b82 */ /* 0x000e620000000800 */
[----:B------:R-:W-:Y:S01]  /*1de20*/  PRMT R60, R60, 0x7632, R60 ;  /* 0x000076323c3c7816 */ /* 0x000fe2000000003c */
[----:B------:R-:W-:Y:S01]  /*1de30*/  FFMA.FTZ R48, R48, R75, 1.1641532182693481445e-10 ;  /* 0x2f00000030307423 */ /* 0x000fe2000001004b */
[----:B------:R-:W-:-:S04]  /*1de40*/  MOV R51, 0x2 ;  /* 0x0000000200337802 */ /* 0x000fc80000000f00 */
[----:B0-----:R-:W-:Y:S01]  /*1de50*/  FSETP.LE.FTZ.AND P4, PT, R48, R73, PT ;  /* 0x000000493000720b */ /* 0x001fe20003f93000 */
[----:B------:R-:W-:Y:S02]  /*1de60*/  IMAD.MOV.U32 R48, RZ, RZ, R90 ;  /* 0x000000ffff307224 */ /* 0x000fe400078e005a */
[----:B-1----:R-:W-:-:S10]  /*1de70*/  FMUL.FTZ R96, R49, R74 ;  /* 0x0000004a31607220 */ /* 0x002fd40000410000 */
        /* <DEDUP_REMOVED lines=10> */
.L_x_6666:
        /* <DEDUP_REMOVED lines=13> */
.L_x_6668:
[----:B------:R-:W-:Y:S05]  /*1dff0*/  BSYNC.RECONVERGENT B2 ;  /* 0x0000000000027941 */ /* 0x000fea0003800200 */
.L_x_6667:
        /* <DEDUP_REMOVED lines=61> */
.L_x_6665:
[----:B------:R-:W-:Y:S05]  /*1e3d0*/  BSYNC.RECONVERGENT B1 ;  /* 0x0000000000017941 */ /* 0x000fea0003800200 */
.L_x_6664:
[----:B------:R-:W-:Y:S01]  /*1e3e0*/  I2FP.F32.U32 R48, R48 ;  /* 0x0000003000307245 */ /* 0x000fe20000201000 */
[----:B------:R-:W-:Y:S01]  /*1e3f0*/  IMAD.U32 R49, R104, 0x10000, RZ ;  /* 0x0001000068317824 */ /* 0x000fe200078e00ff */
[----:B------:R-:W-:Y:S01]  /*1e400*/  BSSY.RECONVERGENT B1, `(.L_x_6669) ;  /* 0x0000060000017945 */ /* 0x000fe20003800200 */
[----:B------:R-:W-:Y:S02]  /*1e410*/  MOV R92, 0x2 ;  /* 0x00000002005c7802 */ /* 0x000fe40000000f00 */
        /* <DEDUP_REMOVED lines=19> */
.L_x_6671:
        /* <DEDUP_REMOVED lines=13> */
.L_x_6673:
[----:B------:R-:W-:Y:S05]  /*1e620*/  BSYNC.RECONVERGENT B2 ;  /* 0x0000000000027941 */ /* 0x000fea0003800200 */
.L_x_6672:
        /* <DEDUP_REMOVED lines=61> */
.L_x_6670:
[----:B------:R-:W-:Y:S05]  /*1ea00*/  BSYNC.RECONVERGENT B1 ;  /* 0x0000000000017941 */ /* 0x000fea0003800200 */
.L_x_6669:
[----:B------:R-:W-:Y:S01]  /*1ea10*/  I2FP.F32.U32 R50, R49 ;  /* 0x0000003100327245 */ /* 0x000fe20000201000 */
[----:B------:R-:W-:Y:S01]  /*1ea20*/  IMAD.U32 R49, R60, 0x10000, RZ ;  /* 0x000100003c317824 */ /* 0x000fe200078e00ff */
[----:B------:R-:W-:Y:S01]  /*1ea30*/  ISETP.NE.AND P2, PT, R92, 0x1, PT ;  /* 0x000000015c00780c */ /* 0x000fe20003f45270 */
[----:B------:R-:W-:Y:S01]  /*1ea40*/  BSSY.RECONVERGENT B1, `(.L_x_6674) ;  /* 0x000005c000017945 */ /* 0x000fe20003800200 */
[----:B------:R-:W-:Y:S01]  /*1ea50*/  LOP3.LUT R113, R113, 0xfffffff7, RZ, 0xc0, !PT ;  /* 0xfffffff771717812 */ /* 0x000fe200078ec0ff */
[----:B------:R-:W-:Y:S01]  /*1ea60*/  FFMA.FTZ R50, R50, R75, 1.1641532182693481445e-10 ;  /* 0x2f00000032327423 */ /* 0x000fe2000001004b */
[----:B------:R-:W-:Y:S01]  /*1ea70*/  MOV R93, 0x2 ;  /* 0x00000002005d7802 */ /* 0x000fe20000000f00 */
        /* <DEDUP_REMOVED lines=13> */
.L_x_6676:
        /* <DEDUP_REMOVED lines=13> */
.L_x_6678:
[----:B------:R-:W-:Y:S05]  /*1ec20*/  BSYNC.RECONVERGENT B2 ;  /* 0x0000000000027941 */ /* 0x000fea0003800200 */
.L_x_6677:
        /* <DEDUP_REMOVED lines=51> */
[----:B------:R-:W-:Y:S01]  /*1ef60*/  HFMA2 R93, -RZ, RZ, 0, 0 ;  /* 0x00000000ff5d7431 */ /* 0x000fe200000001ff */
[----:B------:R-:W-:Y:S01]  /*1ef70*/  MOV R51, R72 ;  /* 0x0000004800337202 */ /* 0x000fe20000000f00 */
        /* <DEDUP_REMOVED lines=8> */
.L_x_6675:
[----:B------:R-:W-:Y:S05]  /*1f000*/  BSYNC.RECONVERGENT B1 ;  /* 0x0000000000017941 */ /* 0x000fea0003800200 */
.L_x_6674:
        /* <DEDUP_REMOVED lines=13> */
[----:B------:R-:W-:-:S03]  /*1f0e0*/  IMAD.MOV.U32 R50, RZ, RZ, R90 ;  /* 0x000000ffff327224 */ /* 0x000fc600078e005a */
[----:B------:R-:W-:-:S06]  /*1f0f0*/  @P1 FADD.FTZ R49, R9, R49 ;  /* 0x0000003109311221 */ /* 0x000fcc0000010000 */
        /* <DEDUP_REMOVED lines=9> */
.L_x_6681:
        /* <DEDUP_REMOVED lines=13> */
.L_x_6683:
[----:B------:R-:W-:Y:S05]  /*1f260*/  BSYNC.RECONVERGENT B2 ;  /* 0x0000000000027941 */ /* 0x000fea0003800200 */
.L_x_6682:
        /* <DEDUP_REMOVED lines=61> */
.L_x_6680:
[----:B------:R-:W-:Y:S05]  /*1f640*/  BSYNC.RECONVERGENT B1 ;  /* 0x0000000000017941 */ /* 0x000fea0003800200 */
.L_x_6679:
[----:B------:R-:W-:Y:S01]  /*1f650*/  I2FP.F32.U32 R50, R50 ;  /* 0x0000003200327245 */ /* 0x000fe20000201000 */
[----:B------:R-:W-:Y:S01]  /*1f660*/  IMAD.U32 R51, R61, 0x10000, RZ ;  /* 0x000100003d337824 */ /* 0x000fe200078e00ff */
[----:B------:R-:W-:Y:S01]  /*1f670*/  ISETP.NE.AND P2, PT, R94, 0x1, PT ;  /* 0x000000015e00780c */ /* 0x000fe20003f45270 */
[----:B------:R-:W-:Y:S01]  /*1f680*/  BSSY.RECONVERGENT B1, `(.L_x_6684) ;  /* 0x000005d000017945 */ /* 0x000fe20003800200 */
[----:B------:R-:W-:Y:S01]  /*1f690*/  LOP3.LUT R113, R113, 0xfffffffb, RZ, 0xc0, !PT ;  /* 0xfffffffb71717812 */ /* 0x000fe200078ec0ff */
[----:B------:R-:W-:Y:S01]  /*1f6a0*/  FFMA.FTZ R50, R50, R75, 1.1641532182693481445e-10 ;  /* 0x2f00000032327423 */ /* 0x000fe2000001004b */
[----:B------:R-:W-:Y:S01]  /*1f6b0*/  PRMT R61, R61, 0x7632, R61 ;  /* 0x000076323d3d7816 */ /* 0x000fe2000000003d */
[----:B------:R-:W-:Y:S01]  /*1f6c0*/  IMAD.MOV.U32 R60, RZ, RZ, R90 ;  /* 0x000000ffff3c7224 */ /* 0x000fe200078e005a */
[----:B------:R-:W-:Y:S01]  /*1f6d0*/  MOV R95, 0x2 ;  /* 0x00000002005f7802 */ /* 0x000fe20000000f00 */
        /* <DEDUP_REMOVED lines=12> */
.L_x_6686:
        /* <DEDUP_REMOVED lines=13> */
.L_x_6688:
[----:B------:R-:W-:Y:S05]  /*1f870*/  BSYNC.RECONVERGENT B2 ;  /* 0x0000000000027941 */ /* 0x000fea0003800200 */
.L_x_6687:
        /* <DEDUP_REMOVED lines=52> */
[----:B------:R-:W-:Y:S01]  /*1fbc0*/  LOP3.LUT R79, R79, R98, R95, 0x96, !PT ;  /* 0x000000624f4f7212 */ /* 0x000fe200078e965f */
[----:B------:R-:W-:Y:S02]  /*1fbd0*/  HFMA2 R95, -RZ, RZ, 0, 0 ;  /* 0x00000000ff5f7431 */ /* 0x000fe400000001ff */
[----:B------:R-:W-:Y:S01]  /*1fbe0*/  IMAD.WIDE.U32 R98, R93, -0x326172a9, RZ ;  /* 0xcd9e8d575d627825 */ /* 0x000fe200078e00ff */
[----:B------:R-:W-:-:S03]  /*1fbf0*/  IADD3 R93, PT, PT, R3, -0x695add53, RZ ;  /* 0x96a522ad035d7810 */ /* 0x000fc60007ffe0ff */
[----:B------:R-:W-:Y:S01]  /*1fc00*/  IMAD.WIDE.U32 R96, R79, -0x2daee0ad, RZ ;  /* 0xd2511f534f607825 */ /* 0x000fe200078e00ff */
[----:B------:R-:W-:-:S03]  /*1fc10*/  LOP3.LUT R79, R51, R94, R99, 0x96, !PT ;  /* 0x0000005e334f7212 */ /* 0x000fc600078e9663 */
[----:B------:R-:W-:Y:S01]  /*1fc20*/  IMAD.MOV.U32 R90, RZ, RZ, R98 ;  /* 0x000000ffff5a7224 */ /* 0x000fe200078e0062 */
[----:B------:R-:W-:Y:S01]  /*1fc30*/  LOP3.LUT R80, R93, R50, R97, 0x96, !PT ;  /* 0x000000325d507212 */ /* 0x000fe200078e9661 */
[----:B------:R-:W-:-:S07]  /*1fc40*/  IMAD.MOV.U32 R72, RZ, RZ, R96 ;  /* 0x000000ffff487224 */ /* 0x000fce00078e0060 */
.L_x_6685:
[----:B------:R-:W-:Y:S05]  /*1fc50*/  BSYNC.RECONVERGENT B1 ;  /* 0x0000000000017941 */ /* 0x000fea0003800200 */
.L_x_6684:
        /* <DEDUP_REMOVED lines=23> */
.L_x_6691:
        /* <DEDUP_REMOVED lines=13> */
.L_x_6693:
[----:B------:R-:W-:Y:S05]  /*1fea0*/  BSYNC.RECONVERGENT B2 ;  /* 0x0000000000027941 */ /* 0x000fea0003800200 */
.L_x_6692:
        /* <DEDUP_REMOVED lines=61> */
.L_x_6690:
[----:B------:R-:W-:Y:S05]  /*20280*/  BSYNC.RECONVERGENT B1 ;  /* 0x0000000000017941 */ /* 0x000fea0003800200 */
.L_x_6689:
        /* <DEDUP_REMOVED lines=20> */
.L_x_6696:
        /* <DEDUP_REMOVED lines=13> */
.L_x_6698:
[----:B------:R-:W-:Y:S05]  /*204a0*/  BSYNC.RECONVERGENT B2 ;  /* 0x0000000000027941 */ /* 0x000fea0003800200 */
.L_x_6697:
        /* <DEDUP_REMOVED lines=51> */
[----:B------:R-:W-:Y:S02]  /*207e0*/  HFMA2 R95, -RZ, RZ, 0, 0 ;  /* 0x00000000ff5f7431 */ /* 0x000fe400000001ff */
        /* <DEDUP_REMOVED lines=9> */
.L_x_6695:
[----:B------:R-:W-:Y:S05]  /*20880*/  BSYNC.RECONVERGENT B1 ;  /* 0x0000000000017941 */ /* 0x000fea0003800200 */
.L_x_6694:
        /* <DEDUP_REMOVED lines=24> */
.L_x_6701:
        /* <DEDUP_REMOVED lines=13> */
.L_x_6703:
[----:B------:R-:W-:Y:S05]  /*20ae0*/  BSYNC.RECONVERGENT B2 ;  /* 0x0000000000027941 */ /* 0x000fea0003800200 */
.L_x_6702:
        /* <DEDUP_REMOVED lines=61> */
.L_x_6700:
[----:B------:R-:W-:Y:S05]  /*20ec0*/  BSYNC.RECONVERGENT B1 ;  /* 0x0000000000017941 */ /* 0x000fea0003800200 */
.L_x_6699:
[----:B------:R-:W-:Y:S01]  /*20ed0*/  ISETP.NE.AND P3, PT, R96, 0x1, PT ;  /* 0x000000016000780c */ /* 0x000fe20003f65270 */
[C---:B------:R-:W-:Y:S01]  /*20ee0*/  IMAD.U32 R61, R62.reuse, 0x10000, RZ ;  /* 0x000100003e3d7824 */ /* 0x040fe200078e00ff */
[----:B------:R-:W-:Y:S01]  /*20ef0*/  I2FP.F32.U32 R60, R60 ;  /* 0x0000003c003c7245 */ /* 0x000fe20000201000 */
[----:B------:R-:W-:Y:S01]  /*20f00*/  BSSY.RECONVERGENT B1, `(.L_x_6704) ;  /* 0x000005b000017945 */ /* 0x000fe20003800200 */
[----:B------:R-:W-:Y:S01]  /*20f10*/  PRMT R62, R62, 0x7632, R62 ;  /* 0x000076323e3e7816 */ /* 0x000fe2000000003e */
[----:B------:R-:W-:Y:S01]  /*20f20*/  IMAD.MOV.U32 R95, RZ, RZ, R90 ;  /* 0x000000ffff5f7224 */ /* 0x000fe200078e005a */
[----:B------:R-:W-:Y:S01]  /*20f30*/  MOV R97, 0x2 ;  /* 0x0000000200617802 */ /* 0x000fe20000000f00 */
[----:B------:R-:W-:Y:S01]  /*20f40*/  FFMA.FTZ R60, R60, R75, 1.1641532182693481445e-10 ;  /* 0x2f0000003c3c7423 */ /* 0x000fe2000001004b */
[----:B------:R-:W-:-:S04]  /*20f50*/  FMUL.FTZ R102, R61, R74 ;  /* 0x0000004a3d667220 */ /* 0x000fc80000410000 */
        /* <DEDUP_REMOVED lines=10> */
.L_x_6706:
        /* <DEDUP_REMOVED lines=13> */
.L_x_6708:
[----:B------:R-:W-:Y:S05]  /*210d0*/  BSYNC.RECONVERGENT B2 ;  /* 0x0000000000027941 */ /* 0x000fea0003800200 */
.L_x_6707:
        /* <DEDUP_REMOVED lines=58> */
[----:B------:R-:W-:Y:S02]  /*21480*/  LOP3.LUT R80, R95, R60, R99, 0x96, !PT ;  /* 0x0000003c5f507212 */ /* 0x000fe400078e9663 */
[----:B------:R-:W-:Y:S01]  /*21490*/  MOV R95, R72 ;  /* 0x00000048005f7202 */ /* 0x000fe20000000f00 */
[----:B------:R-:W-:-:S07]  /*214a0*/  IMAD.MOV.U32 R72, RZ, RZ, R98 ;  /* 0x000000ffff487224 */ /* 0x000fce00078e0062 */
.L_x_6705:
[----:B------:R-:W-:Y:S05]  /*214b0*/  BSYNC.RECONVERGENT B1 ;  /* 0x0000000000017941 */ /* 0x000fea0003800200 */
.L_x_6704:
        /* <DEDUP_REMOVED lines=23> */
.L_x_6711:
        /* <DEDUP_REMOVED lines=13> */
.L_x_6713:
[----:B------:R-:W-:Y:S05]  /*21700*/  BSYNC.RECONVERGENT B2 ;  /* 0x0000000000027941 */ /* 0x000fea0003800200 */
.L_x_6712:
        /* <DEDUP_REMOVED lines=61> */
.L_x_6710:
[----:B------:R-:W-:Y:S05]  /*21ae0*/  BSYNC.RECONVERGENT B1 ;  /* 0x0000000000017941 */ /* 0x000fea0003800200 */
.L_x_6709:
[----:B------:R-:W-:Y:S01]  /*21af0*/  ISETP.NE.AND P4, PT, R98, 0x1, PT ;  /* 0x000000016200780c */ /* 0x000fe20003f85270 */
[----:B------:R-:W-:Y:S01]  /*21b00*/  BSSY.RECONVERGENT B1, `(.L_x_6714) ;  /* 0x000005c000017945 */ /* 0x000fe20003800200 */
[----:B------:R-:W-:Y:S01]  /*21b10*/  I2FP.F32.U32 R96, R61 ;  /* 0x0000003d00607245 */ /* 0x000fe20000201000 */
[----:B------:R-:W-:Y:S01]  /*21b20*/  IMAD.U32 R61, R62, 0x10000, RZ ;  /* 0x000100003e3d7824 */ /* 0x000fe200078e00ff */
[----:B------:R-:W-:Y:S01]  /*21b30*/  MOV R97, 0x2 ;  /* 0x0000000200617802 */ /* 0x000fe20000000f00 */
        /* <DEDUP_REMOVED lines=13> */
.L_x_6716:
        /* <DEDUP_REMOVED lines=13> */
.L_x_6718:
[----:B------:R-:W-:Y:S05]  /*21ce0*/  BSYNC.RECONVERGENT B2 ;  /* 0x0000000000027941 */ /* 0x000fea0003800200 */
.L_x_6717:
        /* <DEDUP_REMOVED lines=61> */
.L_x_6715:
[----:B------:R-:W-:Y:S05]  /*220c0*/  BSYNC.RECONVERGENT B1 ;  /* 0x0000000000017941 */ /* 0x000fea0003800200 */
.L_x_6714:
        /* <DEDUP_REMOVED lines=24> */
.L_x_6721:
        /* <DEDUP_REMOVED lines=13> */
.L_x_6723:
[----:B------:R-:W-:Y:S05]  /*22320*/  BSYNC.RECONVERGENT B2 ;  /* 0x0000000000027941 */ /* 0x000fea0003800200 */
.L_x_6722:
        /* <DEDUP_REMOVED lines=57> */
[----:B------:R-:W-:Y:S02]  /*226c0*/  VIADD R97, R2, 0x8ff34781 ;  /* 0x8ff3478102617836 */ /* 0x000fe40000000000 */
[----:B------:R-:W-:Y:S02]  /*226d0*/  IMAD.MOV.U32 R90, RZ, RZ, R144 ;  /* 0x000000ffff5a7224 */ /* 0x000fe400078e0090 */
[----:B------:R-:W-:Y:S01]  /*226e0*/  IMAD.MOV.U32 R72, RZ, RZ, R102 ;  /* 0x000000ffff487224 */ /* 0x000fe200078e0066 */
[----:B------:R-:W-:-:S07]  /*226f0*/  LOP3.LUT R79, R97, R100, R145, 0x96, !PT ;  /* 0x00000064614f7212 */ /* 0x000fce00078e9691 */
.L_x_6720:
[----:B------:R-:W-:Y:S05]  /*22700*/  BSYNC.RECONVERGENT B1 ;  /* 0x0000000000017941 */ /* 0x000fea0003800200 */
.L_x_6719:
        /* <DEDUP_REMOVED lines=19> */
.L_x_6726:
        /* <DEDUP_REMOVED lines=13> */
.L_x_6728:
[----:B------:R-:W-:Y:S05]  /*22910*/  BSYNC.RECONVERGENT B2 ;  /* 0x0000000000027941 */ /* 0x000fea0003800200 */
.L_x_6727:
        /* <DEDUP_REMOVED lines=50> */
[----:B------:R-:W-:Y:S02]  /*22c40*/  LOP3.LUT R79, R79, R144, R101, 0x96, !PT ;  /* 0x000000904f4f7212 */ /* 0x000fe400078e9665 */
[----:B------:R-:W-:Y:S01]  /*22c50*/  IADD3 R99, PT, PT, R3, -0x695add53, RZ ;  /* 0x96a522ad03637810 */ /* 0x000fe20007ffe0ff */
[----:B------:R-:W-:-:S04]  /*22c60*/  IMAD.WIDE.U32 R144, R97, -0x326172a9, RZ ;  /* 0xcd9e8d5761907825 */ /* 0x000fc800078e00ff */
[----:B------:R-:W-:Y:S02]  /*22c70*/  VIADD R97, R2, 0x8ff34781 ;  /* 0x8ff3478102617836 */ /* 0x000fe40000000000 */
[----:B------:R-:W-:-:S03]  /*22c80*/  IMAD.WIDE.U32 R102, R79, -0x2daee0ad, RZ ;  /* 0xd2511f534f667825 */ /* 0x000fc600078e00ff */
[----:B------:R-:W-:Y:S01]  /*22c90*/  LOP3.LUT R79, R97, R100, R145, 0x96, !PT ;  /* 0x00000064614f7212 */ /* 0x000fe200078e9691 */
[----:B------:R-:W-:Y:S01]  /*22ca0*/  HFMA2 R100, -RZ, RZ, 0, 0 ;  /* 0x00000000ff647431 */ /* 0x000fe200000001ff */
[----:B------:R-:W-:Y:S01]  /*22cb0*/  LOP3.LUT R80, R99, R98, R103, 0x96, !PT ;  /* 0x0000006263507212 */ /* 0x000fe200078e9667 */
[----:B------:R-:W-:Y:S01]  /*22cc0*/  IMAD.MOV.U32 R90, RZ, RZ, R144 ;  /* 0x000000ffff5a7224 */ /* 0x000fe200078e0090 */
[----:B------:R-:W-:Y:S01]  /*22cd0*/  MOV R98, R72 ;  /* 0x0000004800627202 */ /* 0x000fe20000000f00 */
[----:B------:R-:W-:-:S07]  /*22ce0*/  IMAD.MOV.U32 R72, RZ, RZ, R102 ;  /* 0x000000ffff487224 */ /* 0x000fce00078e0066 */
.L_x_6725:
[----:B------:R-:W-:Y:S05]  /*22cf0*/  BSYNC.RECONVERGENT B1 ;  /* 0x0000000000017941 */ /* 0x000fea0003800200 */
.L_x_6724:
[----:B------:R-:W-:Y:S01]  /*22d00*/  I2FP.F32.U32 R62, R98 ;  /* 0x00000062003e7245 */ /* 0x000fe20000201000 */
[----:B------:R-:W-:Y:S01]  /*22d10*/  IMAD.U32 R97, R107, 0x10000, RZ ;  /* 0x000100006b617824 */ /* 0x000fe200078e00ff */
[----:B------:R-:W-:Y:S01]  /*22d20*/  FSEL R99, R112, RZ, P4 ;  /* 0x000000ff70637208 */ /* 0x000fe20002000000 */
        /* <DEDUP_REMOVED lines=20> */
.L_x_6731:
        /* <DEDUP_REMOVED lines=13> */
.L_x_6733:
[----:B------:R-:W-:Y:S05]  /*22f40*/  BSYNC.RECONVERGENT B2 ;  /* 0x0000000000027941 */ /* 0x000fea0003800200 */
.L_x_6732:
        /* <DEDUP_REMOVED lines=61> */
.L_x_6730:
[----:B------:R-:W-:Y:S05]  /*23320*/  BSYNC.RECONVERGENT B1 ;  /* 0x0000000000017941 */ /* 0x000fea0003800200 */
.L_x_6729:
[----:B------:R-:W-:Y:S01]  /*23330*/  ISETP.NE.AND P6, PT, R101, 0x1, PT ;  /* 0x000000016500780c */ /* 0x000fe20003fc5270 */
[----:B------:R-:W-:Y:S01]  /*23340*/  IMAD.U32 R63, R63, 0x10000, RZ ;  /* 0x000100003f3f7824 */ /* 0x000fe200078e00ff */
[----:B------:R-:W-:Y:S01]  /*23350*/  I2FP.F32.U32 R98, R98 ;  /* 0x0000006200627245 */ /* 0x000fe20000201000 */
[----:B------:R-:W-:Y:S01]  /*23360*/  BSSY.RECONVERGENT B1, `(.L_x_6734) ;  /* 0x000005c000017945 */ /* 0x000fe20003800200 */
[----:B------:R-:W-:Y:S02]  /*23370*/  IMAD.MOV.U32 R99, RZ, RZ, R90 ;  /* 0x000000ffff637224 */ /* 0x000fe400078e005a */
[----:B------:R-:W-:Y:S01]  /*23380*/  FMUL.FTZ R112, R63, R74 ;  /* 0x0000004a3f707220 */ /* 0x000fe20000410000 */
[----:B------:R-:W-:Y:S01]  /*23390*/  FFMA.FTZ R100, R98, R75, 1.1641532182693481445e-10 ;  /* 0x2f00000062647423 */ /* 0x000fe2000001004b */
[----:B------:R-:W-:-:S04]  /*233a0*/  MOV R98, 0x2 ;  /* 0x0000000200627802 */ /* 0x000fc80000000f00 */
        /* <DEDUP_REMOVED lines=10> */
.L_x_6736:
        /* <DEDUP_REMOVED lines=15> */
.L_x_6738:
[----:B------:R-:W-:Y:S05]  /*23540*/  BSYNC.RECONVERGENT B2 ;  /* 0x0000000000027941 */ /* 0x000fea0003800200 */
.L_x_6737:
        /* <DEDUP_REMOVED lines=52> */
[----:B------:R-:W-:Y:S02]  /*23890*/  IADD3 R63, PT, PT, R3, -0x695add53, RZ ;  /* 0x96a522ad033f7810 */ /* 0x000fe40007ffe0ff */
[----:B------:R-:W-:Y:S01]  /*238a0*/  MOV R99, R72 ;  /* 0x0000004800637202 */ /* 0x000fe20000000f00 */
[----:B------:R-:W-:Y:S01]  /*238b0*/  IMAD.WIDE.U32 R144, R79, -0x326172a9, RZ ;  /* 0xcd9e8d574f907825 */ /* 0x000fe200078e00ff */
[----:B------:R-:W-:-:S03]  /*238c0*/  LOP3.LUT R80, R63, R98, R103, 0x96, !PT ;  /* 0x000000623f507212 */ /* 0x000fc600078e9667 */
[----:B------:R-:W-:Y:S02]  /*238d0*/  HFMA2 R98, -RZ, RZ, 0, 0 ;  /* 0x00000000ff627431 */ /* 0x000fe400000001ff */
[----:B------:R-:W-:Y:S02]  /*238e0*/  VIADD R79, R2, 0x8ff34781 ;  /* 0x8ff34781024f7836 */ /* 0x000fe40000000000 */
[----:B------:R-:W-:Y:S02]  /*238f0*/  IMAD.MOV.U32 R90, RZ, RZ, R144 ;  /* 0x000000ffff5a7224 */ /* 0x000fe400078e0090 */
[----:B------:R-:W-:Y:S01]  /*23900*/  IMAD.MOV.U32 R72, RZ, RZ, R102 ;  /* 0x000000ffff487224 */ /* 0x000fe200078e0066 */
[----:B------:R-:W-:-:S07]  /*23910*/  LOP3.LUT R79, R79, R100, R145, 0x96, !PT ;  /* 0x000000644f4f7212 */ /* 0x000fce00078e9691 */
.L_x_6735:
[----:B------:R-:W-:Y:S05]  /*23920*/  BSYNC.RECONVERGENT B1 ;  /* 0x0000000000017941 */ /* 0x000fea0003800200 */
.L_x_6734:
        /* <DEDUP_REMOVED lines=12> */
.L_x_6658:
[----:B------:R-:W-:Y:S01]  /*239f0*/  ISETP.NE.AND P2, PT, R98, 0x1, PT ;  /* 0x000000016200780c */ /* 0x000fe20003f45270 */
[----:B------:R-:W-:Y:S01]  /*23a00*/  BSSY.RECONVERGENT B1, `(.L_x_6740) ;  /* 0x0000059000017945 */ /* 0x000fe20003800200 */
[----:B0-----:R-:W-:Y:S01]  /*23a10*/  MOV R51, 0x2 ;  /* 0x0000000200337802 */ /* 0x001fe20000000f00 */
[----:B------:R-:W-:Y:S01]  /*23a20*/  IMAD.MOV.U32 R48, RZ, RZ, R90 ;  /* 0x000000ffff307224 */ /* 0x000fe200078e005a */
[----:B-1----:R-:W-:-:S09]  /*23a30*/  MOV R72, R100 ;  /* 0x0000006400487202 */ /* 0x002fd20000000f00 */
        /* <DEDUP_REMOVED lines=11> */
.L_x_6742:
        /* <DEDUP_REMOVED lines=13> */
.L_x_6744:
[----:B------:R-:W-:Y:S05]  /*23bc0*/  BSYNC.RECONVERGENT B2 ;  /* 0x0000000000027941 */ /* 0x000fea0003800200 */
.L_x_6743:
[----:B------:R-:W-:Y:S01]  /*23bd0*/  IMAD.WIDE.U32 R50, R115, -0x326172a9, RZ ;  /* 0xcd9e8d5773327825 */ /* 0x000fe200078e00ff */
[----:B------:R-:W-:Y:S02]  /*23be0*/  LOP3.LUT R74, R87, R49, R3, 0x96, !PT ;  /* 0x00000031574a7212 */ /* 0x000fe400078e9603 */
[C---:B------:R-:W-:Y:S02]  /*23bf0*/  IADD3 R49, PT, PT, R2.reuse, -0x61c88647, RZ ;  /* 0x9e3779b902317810 */ /* 0x040fe40007ffe0ff */
        /* <DEDUP_REMOVED lines=56> */
[----:B------:R-:W-:-:S07]  /*23f80*/  IMAD.MOV.U32 R48, RZ, RZ, R100 ;  /* 0x000000ffff307224 */ /* 0x000fce00078e0064 */
.L_x_6741:
[----:B------:R-:W-:Y:S05]  /*23f90*/  BSYNC.RECONVERGENT B1 ;  /* 0x0000000000017941 */ /* 0x000fea0003800200 */
.L_x_6740:
[----:B------:R-:W0:Y:S01]  /*23fa0*/  LDC R73, c[0x0][0x404] ;  /* 0x00010100ff497b82 */ /* 0x000e220000000800 */
[----:B------:R-:W-:Y:S01]  /*23fb0*/  I2FP.F32.U32 R49, R48 ;  /* 0x0000003000317245 */ /* 0x000fe20000201000 */
[----:B------:R-:W-:Y:S01]  /*23fc0*/  IMAD.MOV.U32 R48, RZ, RZ, 0x2f800000 ;  /* 0x2f800000ff307424 */ /* 0x000fe200078e00ff */
[----:B------:R-:W-:Y:S01]  /*23fd0*/  LOP3.LUT R113, R113, 0xffffffef, RZ, 0xc0, !PT ;  /* 0xffffffef71717812 */ /* 0x000fe200078ec0ff */
[----:B------:R-:W-:Y:S01]  /*23fe0*/  BSSY.RECONVERGENT B1, `(.L_x_6745) ;  /* 0x000005d000017945 */ /* 0x000fe20003800200 */
[----:B------:R-:W-:Y:S02]  /*23ff0*/  IMAD.MOV.U32 R75, RZ, RZ, 0x2 ;  /* 0x00000002ff4b7424 */ /* 0x000fe400078e00ff */
[----:B------:R-:W-:Y:S01]  /*24000*/  FFMA.FTZ R50, R49, R48, 1.1641532182693481445e-10 ;  /* 0x2f00000031327423 */ /* 0x000fe20000010030 */
[C---:B-----5:R-:W-:Y:S02]  /*24010*/  SHF.L.U32 R49, R60.reuse, 0x10, RZ ;  /* 0x000000103c317819 */ /* 0x060fe400000006ff */
[----:B------:R-:W-:-:S02]  /*24020*/  PRMT R60, R60, 0x7632, R60 ;  /* 0x000076323c3c7816 */ /* 0x000fc4000000003c */
[----:B0-----:R-:W-:Y:S02]  /*24030*/  FSETP.LE.FTZ.AND P2, PT, R50, R73, PT ;  /* 0x000000493200720b */ /* 0x001fe40003f53000 */
        /* <DEDUP_REMOVED lines=12> */
.L_x_6747:
        /* <DEDUP_REMOVED lines=13> */
.L_x_6749:
[----:B------:R-:W-:Y:S05]  /*241d0*/  BSYNC.RECONVERGENT B2 ;  /* 0x0000000000027941 */ /* 0x000fea0003800200 */
.L_x_6748:
        /* <DEDUP_REMOVED lines=61> */
.L_x_6746:
[----:B------:R-:W-:Y:S05]  /*245b0*/  BSYNC.RECONVERGENT B1 ;  /* 0x0000000000017941 */ /* 0x000fea0003800200 */
.L_x_6745:
[----:B------:R-:W-:Y:S01]  /*245c0*/  I2FP.F32.U32 R51, R50 ;  /* 0x0000003200337245 */ /* 0x000fe20000201000 */
[----:B------:R-:W-:Y:S01]  /*245d0*/  BSSY.RECONVERGENT B1, `(.L_x_6750) ;  /* 0x000005d000017945 */ /* 0x000fe20003800200 */
[----:B------:R-:W-:Y:S01]  /*245e0*/  ISETP.NE.AND P2, PT, R75, 0x1, PT ;  /* 0x000000014b00780c */ /* 0x000fe20003f45270 */
[----:B------:R-:W-:Y:S01]  /*245f0*/  IMAD.MOV.U32 R100, RZ, RZ, 0x2 ;  /* 0x00000002ff647424 */ /* 0x000fe200078e00ff */
[----:B------:R-:W-:Y:S01]  /*24600*/  LOP3.LUT R113, R113, 0xfffffff7, RZ, 0xc0, !PT ;  /* 0xfffffff771717812 */ /* 0x000fe200078ec0ff */
[----:B------:R-:W-:Y:S01]  /*24610*/  FFMA.FTZ R74, R51, R48, 1.1641532182693481445e-10 ;  /* 0x2f000000334a7423 */ /* 0x000fe20000010030 */
[----:B------:R-:W-:Y:S02]  /*24620*/  SHF.L.U32 R50, R60, 0x10, RZ ;  /* 0x000000103c327819 */ /* 0x000fe400000006ff */
[----:B------:R-:W-:Y:S02]  /*24630*/  MOV R51, R90 ;  /* 0x0000005a00337202 */ /* 0x000fe40000000f00 */
        /* <DEDUP_REMOVED lines=11> */
.L_x_6752:
        /* <DEDUP_REMOVED lines=13> */
.L_x_6754:
[----:B------:R-:W-:Y:S05]  /*247c0*/  BSYNC.RECONVERGENT B2 ;  /* 0x0000000000027941 */ /* 0x000fea0003800200 */
.L_x_6753:
        /* <DEDUP_REMOVED lines=61> */
.L_x_6751:
[----:B------:R-:W-:Y:S05]  /*24ba0*/  BSYNC.RECONVERGENT B1 ;  /* 0x0000000000017941 */ /* 0x000fea0003800200 */
.L_x_6750:
        /* <DEDUP_REMOVED lines=20> */
.L_x_6757:
        /* <DEDUP_REMOVED lines=13> */
.L_x_6759:
[----:B------:R-:W-:Y:S05]  /*24dc0*/  BSYNC.RECONVERGENT B2 ;  /* 0x0000000000027941 */ /* 0x000fea0003800200 */
.L_x_6758:
        /* <DEDUP_REMOVED lines=59> */
[----:B------:R-:W-:Y:S01]  /*25180*/  LOP3.LUT R80, R75, R60, R101, 0x96, !PT ;  /* 0x0000003c4b507212 */ /* 0x000fe200078e9665 */
[----:B------:R-:W-:-:S07]  /*25190*/  IMAD.MOV.U32 R75, RZ, RZ, RZ ;  /* 0x000000ffff4b7224 */ /* 0x000fce00078e00ff */
.L_x_6756:
[----:B------:R-:W-:Y:S05]  /*251a0*/  BSYNC.RECONVERGENT B1 ;  /* 0x0000000000017941 */ /* 0x000fea0003800200 */
.L_x_6755:
[----:B------:R-:W-:Y:S01]  /*251b0*/  I2FP.F32.U32 R61, R61 ;  /* 0x0000003d003d7245 */ /* 0x000fe20000201000 */
[----:B------:R-:W-:Y:S01]  /*251c0*/  BSSY.RECONVERGENT B1, `(.L_x_6760) ;  /* 0x000005d000017945 */ /* 0x000fe20003800200 */
[----:B------:R-:W-:Y:S02]  /*251d0*/  ISETP.NE.AND P2, PT, R75, 0x1, PT ;  /* 0x000000014b00780c */ /* 0x000fe40003f45270 */
[----:B------:R-:W-:Y:S01]  /*251e0*/  LOP3.LUT R113, R113, 0xfffffffd, RZ, 0xc0, !PT ;  /* 0xfffffffd71717812 */ /* 0x000fe200078ec0ff */
[----:B------:R-:W-:Y:S01]  /*251f0*/  FFMA.FTZ R74, R61, R48, 1.1641532182693481445e-10 ;  /* 0x2f0000003d4a7423 */ /* 0x000fe20000010030 */
[----:B------:R-:W-:Y:S01]  /*25200*/  SHF.L.U32 R60, R98, 0x10, RZ ;  /* 0x00000010623c7819 */ /* 0x000fe200000006ff */
[----:B------:R-:W-:Y:S01]  /*25210*/  IMAD.MOV.U32 R98, RZ, RZ, 0x2 ;  /* 0x00000002ff627424 */ /* 0x000fe200078e00ff */
        /* <DEDUP_REMOVED lines=12> */
.L_x_6762:
        /* <DEDUP_REMOVED lines=13> */
.L_x_6764:
[----:B------:R-:W-:Y:S05]  /*253b0*/  BSYNC.RECONVERGENT B2 ;  /* 0x0000000000027941 */ /* 0x000fea0003800200 */
.L_x_6763:
        /* <DEDUP_REMOVED lines=61> */
.L_x_6761:
[----:B------:R-:W-:Y:S05]  /*25790*/  BSYNC.RECONVERGENT B1 ;  /* 0x0000000000017941 */ /* 0x000fea0003800200 */
.L_x_6760:
[----:B------:R-:W-:Y:S01]  /*257a0*/  ISETP.NE.AND P3, PT, R98, 0x1, PT ;  /* 0x000000016200780c */ /* 0x000fe20003f65270 */
[----:B------:R-:W-:Y:S01]  /*257b0*/  BSSY.RECONVERGENT B1, `(.L_x_6765) ;  /* 0x000005c000017945 */ /* 0x000fe20003800200 */
[----:B------:R-:W-:Y:S01]  /*257c0*/  I2FP.F32.U32 R61, R61 ;  /* 0x0000003d003d7245 */ /* 0x000fe20000201000 */
[----:B------:R-:W-:Y:S01]  /*257d0*/  IMAD.MOV.U32 R100, RZ, RZ, 0x2 ;  /* 0x00000002ff647424 */ /* 0x000fe200078e00ff */
[----:B------:R-:W-:-:S03]  /*257e0*/  MOV R75, R90 ;  /* 0x0000005a004b7202 */ /* 0x000fc60000000f00 */
[----:B------:R-:W-:Y:S01]  /*257f0*/  FFMA.FTZ R74, R61, R48, 1.1641532182693481445e-10 ;  /* 0x2f0000003d4a7423 */ /* 0x000fe20000010030 */
[C---:B------:R-:W-:Y:S02]  /*25800*/  SHF.L.U32 R61, R62.reuse, 0x10, RZ ;  /* 0x000000103e3d7819 */ /* 0x040fe400000006ff */
[----:B------:R-:W-:Y:S02]  /*25810*/  PRMT R62, R62, 0x7632, R62 ;  /* 0x000076323e3e7816 */ /* 0x000fe4000000003e */
        /* <DEDUP_REMOVED lines=10> */
.L_x_6767:
        /* <DEDUP_REMOVED lines=13> */
.L_x_6769:
[----:B------:R-:W-:Y:S05]  /*25990*/  BSYNC.RECONVERGENT B2 ;  /* 0x0000000000027941 */ /* 0x000fea0003800200 */
.L_x_6768:
        /* <DEDUP_REMOVED lines=61> */
.L_x_6766:
[----:B------:R-:W-:Y:S05]  /*25d70*/  BSYNC.RECONVERGENT B1 ;  /* 0x0000000000017941 */ /* 0x000fea0003800200 */
.L_x_6765:
[----:B------:R-:W-:Y:S01]  /*25d80*/  ISETP.NE.AND P4, PT, R100, 0x1, PT ;  /* 0x000000016400780c */ /* 0x000fe20003f85270 */
[----:B------:R-:W-:Y:S01]  /*25d90*/  BSSY.RECONVERGENT B1, `(.L_x_6770) ;  /* 0x000005b000017945 */ /* 0x000fe20003800200 */
[----:B------:R-:W-:Y:S01]  /*25da0*/  I2FP.F32.U32 R75, R75 ;  /* 0x0000004b004b7245 */ /* 0x000fe20000201000 */
[----:B------:R-:W-:Y:S01]  /*25db0*/  IMAD.MOV.U32 R101, RZ, RZ, 0x2 ;  /* 0x00000002ff657424 */ /* 0x000fe200078e00ff */
[----:B------:R-:W-:-:S03]  /*25dc0*/  SHF.L.U32 R62, R62, 0x10, RZ ;  /* 0x000000103e3e7819 */ /* 0x000fc600000006ff */
        /* <DEDUP_REMOVED lines=12> */
.L_x_6772:
        /* <DEDUP_REMOVED lines=13> */
.L_x_6774:
[----:B------:R-:W-:Y:S05]  /*25f60*/  BSYNC.RECONVERGENT B2 ;  /* 0x0000000000027941 */ /* 0x000fea0003800200 */
.L_x_6773:
        /* <DEDUP_REMOVED lines=61> */
.L_x_6771:
[----:B------:R-:W-:Y:S05]  /*26340*/  BSYNC.RECONVERGENT B1 ;  /* 0x0000000000017941 */ /* 0x000fea0003800200 */
.L_x_6770:
[----:B------:R-:W-:Y:S01]  /*26350*/  ISETP.NE.AND P5, PT, R101, 0x1, PT ;  /* 0x000000016500780c */ /* 0x000fe20003fa5270 */
[----:B------:R-:W-:Y:S01]  /*26360*/  BSSY.RECONVERGENT B1, `(.L_x_6775) ;  /* 0x000005c000017945 */ /* 0x000fe20003800200 */
[----:B------:R-:W-:Y:S01]  /*26370*/  I2FP.F32.U32 R75, R75 ;  /* 0x0000004b004b7245 */ /* 0x000fe20000201000 */
[----:B------:R-:W-:Y:S01]  /*26380*/  IMAD.MOV.U32 R98, RZ, RZ, 0x2 ;  /* 0x00000002ff627424 */ /* 0x000fe200078e00ff */
[C---:B------:R-:W-:Y:S02]  /*26390*/  SHF.L.U32 R112, R63.reuse, 0x10, RZ ;  /* 0x000000103f707819 */ /* 0x040fe400000006ff */
[----:B------:R-:W-:Y:S01]  /*263a0*/  PRMT R63, R63, 0x7632, R63 ;  /* 0x000076323f3f7816 */ /* 0x000fe2000000003f */
        /* <DEDUP_REMOVED lines=12> */
.L_x_6777:
        /* <DEDUP_REMOVED lines=13> */
.L_x_6779:
[----:B------:R-:W-:Y:S05]  /*26540*/  BSYNC.RECONVERGENT B2 ;  /* 0x0000000000027941 */ /* 0x000fea0003800200 */
.L_x_6778:
        /* <DEDUP_REMOVED lines=61> */
.L_x_6776:
[----:B------:R-:W-:Y:S05]  /*26920*/  BSYNC.RECONVERGENT B1 ;  /* 0x0000000000017941 */ /* 0x000fea0003800200 */
.L_x_6775:
        /* <DEDUP_REMOVED lines=37> */
.L_x_6739:
        /* <DEDUP_REMOVED lines=21> */
[----:B------:R0:W-:Y:S02]  /*26cd0*/  STG.E.128 desc[UR8][R74.64+0x10], R60 ;  /* 0x0000103c4a007986 */ /* 0x0001e4000c101d08 */
[----:B------:R-:W-:Y:S02]  /*26ce0*/  IMAD.MOV.U32 R100, RZ, RZ, R72 ;  /* 0x000000ffff647224 */ /* 0x000fe400078e0048 */
[----:B------:R0:W-:Y:S01]  /*26cf0*/  STG.E.64 desc[UR8][R102.64], R144 ;  /* 0x0000009066007986 */ /* 0x0001e2000c101b08 */
[----:B------:R-:W-:Y:S05]  /*26d00*/  @!P0 BRA `(.L_x_6657) ;  /* 0x0000000000508947 */ /* 0x000fea0003800000 */
[----:B------:R-:W-:Y:S01]  /*26d10*/  SHF.L.U32 R73, R97, 0x10, RZ ;  /* 0x0000001061497819 */ /* 0x000fe200000006ff */
[----:B0-----:R-:W0:Y:S01]  /*26d20*/  LDC.64 R144, c[0x0][0x3b8] ;  /* 0x0000ee00ff907b82 */ /* 0x001e220000000a00 */
        /* <DEDUP_REMOVED lines=18> */
.L_x_6657:
[----:B------:R-:W-:Y:S05]  /*26e50*/  BSYNC.RECONVERGENT B0 ;  /* 0x0000000000007941 */ /* 0x000fea0003800200 */
.L_x_6656:
[----:B------:R-:W-:Y:S01]  /*26e60*/  FADD.FTZ R0, RZ, R64 ;  /* 0x00000040ff007221 */ /* 0x000fe20000010000 */
[C---:B------:R-:W-:Y:S01]  /*26e70*/  ISETP.GE.U32.AND P0, PT, R76.reuse, 0x100, PT ;  /* 0x000001004c00780c */ /* 0x040fe20003f06070 */
[----:B------:R-:W-:Y:S01]  /*26e80*/  BSSY.RECONVERGENT B0, `(.L_x_6780) ;  /* 0x0000087000007945 */ /* 0x000fe20003800200 */
[C---:B------:R-:W-:Y:S01]  /*26e90*/  ISETP.GT.U32.AND P1, PT, R76.reuse, 0x1ff, PT ;  /* 0x000001ff4c00780c */ /* 0x040fe20003f24070 */
[----:B-12---:R-:W-:Y:S01]  /*26ea0*/  FADD.FTZ R73, R65, R0 ;  /* 0x0000000041497221 */ /* 0x006fe20000010000 */
        /* <DEDUP_REMOVED lines=10> */
[----:B0-----:R-:W-:-:S04]  /*26f50*/  FADD.FTZ R75, R41, R0 ;  /* 0x00000000294b7221 */ /* 0x001fc80000010000 */
        /* <DEDUP_REMOVED lines=32> */
[----:B-1----:R-:W-:-:S04]  /*27160*/  FADD.FTZ R72, R102, R103 ;  /* 0x0000006766487221 */ /* 0x002fc80000010000 */
[----:B------:R-:W-:Y:S01]  /*27170*/  FMUL.FTZ R72, R81, R72 ;  /* 0x0000004851487220 */ /* 0x000fe20000410000 */
[----:B0-----:R-:W-:-:S03]  /*27180*/  LOP3.LUT R112, R101, 0x1f, RZ, 0xc0, !PT ;  /* 0x0000001f65707812 */ /* 0x001fc600078ec0ff */
        /* <DEDUP_REMOVED lines=86> */
.L_x_6781:
[----:B------:R-:W-:Y:S05]  /*276f0*/  BSYNC.RECONVERGENT B0 ;  /* 0x0000000000007941 */ /* 0x000fea0003800200 */
.L_x_6780:
        /* <DEDUP_REMOVED lines=12> */
.L_x_6783:
[----:B------:R-:W-:Y:S05]  /*277c0*/  BSYNC.RECONVERGENT B0 ;  /* 0x0000000000007941 */ /* 0x000fea0003800200 */
.L_x_6782:
        /* <DEDUP_REMOVED lines=53> */
[----:B------:R-:W-:Y:S02]  /*27b20*/  FFMA.FTZ R102, R74, R72, R73 ;  /* 0x000000484a667223 */ /* 0x000fe40000010049 */
[----:B------:R-:W2:Y:S03]  /*27b30*/  @!P1 LDC.64 R72, c[0x0][0x3c0] ;  /* 0x0000f000ff489b82 */ /* 0x000ea60000000a00 */
[----:B------:R-:W0:Y:S05]  /*27b40*/  SHFL.IDX PT, R145, R102, RZ, 0x1f ;  /* 0x00001fff66917589 */ /* 0x000e2a00000e0000 */
[----:B------:R-:W3:Y:S01]  /*27b50*/  @!P1 LDC.64 R74, c[0x0][0x3c8] ;  /* 0x0000f200ff4a9b82 */ /* 0x000ee20000000a00 */
[----:B-1----:R-:W-:Y:S01]  /*27b60*/  FMUL.FTZ R0, R103, R103 ;  /* 0x0000006767007220 */ /* 0x002fe20000410000 */
[----:B--2---:R-:W-:-:S04]  /*27b70*/  @!P1 IMAD.WIDE R72, R78, 0x4, R72 ;  /* 0x000000044e489825 */ /* 0x004fc800078e0248 */
[----:B------:R-:W-:Y:S01]  /*27b80*/  FSEL R143, R0, RZ, P2 ;  /* 0x000000ff008f7208 */ /* 0x000fe20001000000 */
[----:B0-----:R-:W-:Y:S01]  /*27b90*/  FFMA.FTZ R0, R145, UR15, R112 ;  /* 0x0000000f91007c23 */ /* 0x001fe20008010070 */
[----:B------:R-:W-:Y:S01]  /*27ba0*/  FSEL R112, R103, RZ, !P2 ;  /* 0x000000ff67707208 */ /* 0x000fe20005000000 */
[----:B------:R0:W-:Y:S02]  /*27bb0*/  @!P1 STG.E desc[UR8][R72.64], R103 ;  /* 0x0000006748009986 */ /* 0x0001e4000c101908 */
[----:B------:R-:W-:Y:S01]  /*27bc0*/  FADD.FTZ R0, R0, R143 ;  /* 0x0000008f00007221 */ /* 0x000fe20000010000 */
[----:B---3--:R-:W-:-:S05]  /*27bd0*/  @!P1 IMAD.WIDE R74, R78, 0x4, R74 ;  /* 0x000000044e4a9825 */ /* 0x008fca00078e024a */
[----:B------:R-:W1:Y:S02]  /*27be0*/  MUFU.RSQ R0, R0 ;  /* 0x0000000000007308 */ /* 0x000e640000001400 */
[----:B-1----:R0:W-:Y:S01]  /*27bf0*/  @!P1 STG.E desc[UR8][R74.64], R0 ;  /* 0x000000004a009986 */ /* 0x0021e2000c101908 */
[----:B------:R-:W-:Y:S05]  /*27c00*/  @!P0 BRA `(.L_x_6785) ;  /* 0x0000000000c08947 */ /* 0x000fea0003800000 */
[--C-:B0-----:R-:W-:Y:S01]  /*27c10*/  FADD.FTZ R103, R68, -R112.reuse ;  /* 0x8000007044677221 */ /* 0x101fe20000010000 */
[--C-:B------:R-:W-:Y:S01]  /*27c20*/  FADD.FTZ R75, R66, -R112.reuse ;  /* 0x80000070424b7221 */ /* 0x100fe20000010000 */
[----:B------:R-:W-:Y:S01]  /*27c30*/  FADD.FTZ R73, R64, -R112 ;  /* 0x8000007040497221 */ /* 0x000fe20000010000 */
[----:B------:R-:W-:Y:S01]  /*27c40*/  IMAD.U32 R102, R109, 0x10000, RZ ;  /* 0x000100006d667824 */ /* 0x000fe200078e00ff */
[----:B------:R-:W-:Y:S01]  /*27c50*/  SHF.L.U32 R144, R37, 0x10, RZ ;  /* 0x0000001025907819 */ /* 0x000fe200000006ff */
[----:B------:R-:W-:Y:S01]  /*27c60*/  FMUL.FTZ R103, R0, R103 ;  /* 0x0000006700677220 */ /* 0x000fe20000410000 */
[----:B------:R-:W-:Y:S01]  /*27c70*/  SHF.L.U32 R148, R38, 0x10, RZ ;  /* 0x0000001026947819 */ /* 0x000fe200000006ff */
[----:B------:R-:W-:Y:S02]  /*27c80*/  IMAD.U32 R146, R110, 0x10000, RZ ;  /* 0x000100006e927824 */ /* 0x000fe400078e00ff */
[----:B------:R-:W-:Y:S01]  /*27c90*/  FMUL.FTZ R75, R0, R75 ;  /* 0x0000004b004b7220 */ /* 0x000fe20000410000 */
[----:B------:R-:W-:Y:S01]  /*27ca0*/  SHF.L.U32 R74, R36, 0x10, RZ ;  /* 0x00000010244a7819 */ /* 0x000fe200000006ff */
[----:B------:R-:W-:-:S02]  /*27cb0*/  IMAD.U32 R72, R108, 0x10000, RZ ;  /* 0x000100006c487824 */ /* 0x000fc400078e00ff */
[----:B------:R-:W-:Y:S01]  /*27cc0*/  FMUL.FTZ R73, R0, R73 ;  /* 0x0000004900497220 */ /* 0x000fe20000410000 */
[----:B------:R-:W-:Y:S01]  /*27cd0*/  FFMA.FTZ R145, R75, R102, R144 ;  /* 0x000000664b917223 */ /* 0x000fe20000010090 */
[----:B------:R-:W-:Y:S01]  /*27ce0*/  FFMA.FTZ R147, R103, R146, R148 ;  /* 0x0000009267937223 */ /* 0x000fe20000010094 */
[----:B------:R-:W-:Y:S01]  /*27cf0*/  FADD.FTZ R75, R70, -R112 ;  /* 0x80000070464b7221 */ /* 0x000fe20000010000 */
[----:B------:R-:W0:Y:S01]  /*27d00*/  LDC.64 R102, c[0x0][0x428] ;  /* 0x00010a00ff667b82 */ /* 0x000e220000000a00 */
[----:B------:R-:W-:Y:S01]  /*27d10*/  FFMA.FTZ R72, R73, R72, R74 ;  /* 0x0000004849487223 */ /* 0x000fe2000001004a */
[----:B------:R-:W-:Y:S01]  /*27d20*/  FADD.FTZ R73, R69, -R112 ;  /* 0x8000007045497221 */ /* 0x000fe20000010000 */
[----:B------:R-:W-:Y:S01]  /*27d30*/  SHF.L.U32 R144, R142, 0x10, RZ ;  /* 0x000000108e907819 */ /* 0x000fe200000006ff */
[----:B------:R-:W-:Y:S01]  /*27d40*/  IMAD.U32 R74, R82, 0x10000, RZ ;  /* 0x00010000524a7824 */ /* 0x000fe200078e00ff */
[----:B------:R-:W-:Y:S01]  /*27d50*/  SHF.L.U32 R148, R39, 0x10, RZ ;  /* 0x0000001027947819 */ /* 0x000fe200000006ff */
[----:B------:R-:W-:-:S02]  /*27d60*/  IMAD.U32 R146, R111, 0x10000, RZ ;  /* 0x000100006f927824 */ /* 0x000fc400078e00ff */
[C---:B------:R-:W-:Y:S01]  /*27d70*/  FMUL.FTZ R73, R0.reuse, R73 ;  /* 0x0000004900497220 */ /* 0x040fe20000410000 */
[----:B------:R-:W-:Y:S01]  /*27d80*/  FMUL.FTZ R75, R0, R75 ;  /* 0x0000004b004b7220 */ /* 0x000fe20000410000 */
[----:B------:R-:W-:Y:S01]  /*27d90*/  FADD.FTZ R143, R71, -R112 ;  /* 0x80000070478f7221 */ /* 0x000fe20000010000 */
[----:B------:R-:W-:Y:S01]  /*27da0*/  SHF.L.U32 R154, R140, 0x10, RZ ;  /* 0x000000108c9a7819 */ /* 0x000fe200000006ff */
[----:B------:R-:W-:Y:S01]  /*27db0*/  FFMA.FTZ R150, R73, R74, R144 ;  /* 0x0000004a49967223 */ /* 0x000fe20000010090 */
[----:B------:R-:W-:Y:S01]  /*27dc0*/  FFMA.FTZ R149, R75, R146, R148 ;  /* 0x000000924b957223 */ /* 0x000fe20000010094 */
[--C-:B------:R-:W-:Y:S01]  /*27dd0*/  FADD.FTZ R73, R65, -R112.reuse ;  /* 0x8000007041497221 */ /* 0x100fe20000010000 */
[----:B------:R-:W-:Y:S01]  /*27de0*/  FADD.FTZ R75, R67, -R112 ;  /* 0x80000070434b7221 */ /* 0x000fe20000010000 */
[----:B------:R-:W-:Y:S02]  /*27df0*/  IMAD.U32 R152, R141, 0x10000, RZ ;  /* 0x000100008d987824 */ /* 0x000fe400078e00ff */
[----:B------:R-:W-:Y:S01]  /*27e00*/  FMUL.FTZ R143, R0, R143 ;  /* 0x0000008f008f7220 */ /* 0x000fe20000410000 */
[----:B------:R-:W-:Y:S01]  /*27e10*/  SHF.L.U32 R144, R85, 0x10, RZ ;  /* 0x0000001055907819 */ /* 0x000fe200000006ff */
[----:B------:R-:W-:Y:S01]  /*27e20*/  IMAD.U32 R74, R86, 0x10000, RZ ;  /* 0x00010000564a7824 */ /* 0x000fe200078e00ff */
[----:B------:R-:W-:Y:S01]  /*27e30*/  SHF.L.U32 R148, R83, 0x10, RZ ;  /* 0x0000001053947819 */ /* 0x000fe200000006ff */
[----:B------:R-:W-:-:S02]  /*27e40*/  IMAD.U32 R146, R84, 0x10000, RZ ;  /* 0x0001000054927824 */ /* 0x000fc400078e00ff */
[C---:B------:R-:W-:Y:S01]  /*27e50*/  FMUL.FTZ R75, R0.reuse, R75 ;  /* 0x0000004b004b7220 */ /* 0x040fe20000410000 */
[----:B------:R-:W-:Y:S01]  /*27e60*/  FMUL.FTZ R73, R0, R73 ;  /* 0x0000004900497220 */ /* 0x000fe20000410000 */
[----:B------:R-:W-:Y:S01]  /*27e70*/  FFMA.FTZ R152, R143, R152, R154 ;  /* 0x000000988f987223 */ /* 0x000fe2000001009a */
[----:B0-----:R-:W-:-:S04]  /*27e80*/  IMAD.WIDE.U32 R102, R91, 0x10, R102 ;  /* 0x000000105b667825 */ /* 0x001fc800078e0066 */
[----:B------:R-:W-:Y:S01]  /*27e90*/  FFMA.FTZ R146, R75, R146, R148 ;  /* 0x000000924b927223 */ /* 0x000fe20000010094 */
[----:B------:R-:W-:Y:S01]  /*27ea0*/  FFMA.FTZ R143, R73, R74, R144 ;  /* 0x0000004a498f7223 */ /* 0x000fe20000010090 */
[----:B------:R-:W-:Y:S01]  /*27eb0*/  F2FP.BF16.F32.PACK_AB R74, R150, R147 ;  /* 0x00000093964a723e */ /* 0x000fe200000010ff */
[----:B------:R-:W-:Y:S01]  /*27ec0*/  VIADD R91, R91, 0x100 ;  /* 0x000001005b5b7836 */ /* 0x000fe20000000000 */
[----:B------:R-:W-:Y:S02]  /*27ed0*/  F2FP.BF16.F32.PACK_AB R75, R152, R149 ;  /* 0x00000095984b723e */ /* 0x000fe400000010ff */
[----:B------:R-:W-:Y:S02]  /*27ee0*/  F2FP.BF16.F32.PACK_AB R73, R146, R145 ;  /* 0x000000919249723e */ /* 0x000fe400000010ff */
[----:B------:R-:W-:-:S05]  /*27ef0*/  F2FP.BF16.F32.PACK_AB R72, R143, R72 ;  /* 0x000000488f48723e */ /* 0x000fca00000010ff */
[----:B------:R1:W-:Y:S02]  /*27f00*/  STG.E.128 desc[UR8][R102.64], R72 ;  /* 0x0000004866007986 */ /* 0x0003e4000c101d08 */
.L_x_6785:
[----:B------:R-:W-:Y:S05]  /*27f10*/  BSYNC.RECONVERGENT B0 ;  /* 0x0000000000007941 */ /* 0x000fea0003800200 */
.L_x_6784:
[----:B------:R-:W-:Y:S01]  /*27f20*/  LOP3.LUT P0, RZ, R113, 0x80, RZ, 0xc0, !PT ;  /* 0x0000008071ff7812 */ /* 0x000fe2000780c0ff */
[----:B------:R-:W-:-:S12]  /*27f30*/  BSSY.RECONVERGENT B0, `(.L_x_6786) ;  /* 0x0000032000007945 */ /* 0x000fd80003800200 */
[----:B------:R-:W-:Y:S05]  /*27f40*/  @!P0 BRA `(.L_x_6787) ;  /* 0x0000000000c08947 */ /* 0x000fea0003800000 */
[--C-:B01----:R-:W-:Y:S01]  /*27f50*/  FADD.FTZ R103, R52, -R112.reuse ;  /* 0x8000007034677221 */ /* 0x103fe20000010000 */
[--C-:B------:R-:W-:Y:S01]  /*27f60*/  FADD.FTZ R75, R42, -R112.reuse ;  /* 0x800000702a4b7221 */ /* 0x100fe20000010000 */
[----:B------:R-:W-:Y:S01]  /*27f70*/  FADD.FTZ R73, R40, -R112 ;  /* 0x8000007028497221 */ /* 0x000fe20000010000 */
[----:B------:R-:W-:Y:S01]  /*27f80*/  SHF.L.U32 R102, R33, 0x10, RZ ;  /* 0x0000001021667819 */ /* 0x000fe200000006ff */
[----:B------:R-:W-:Y:S01]  /*27f90*/  FMUL.FTZ R103, R0, R103 ;  /* 0x0000006700677220 */ /* 0x000fe20000410000 */
        /* <DEDUP_REMOVED lines=37> */
[----:B------:R-:W-:Y:S02]  /*281f0*/  F2FP.BF16.F32.PACK_AB R74, R150, R147 ;  /* 0x00000093964a723e */ /* 0x000fe400000010ff */
[----:B------:R-:W-:Y:S02]  /*28200*/  F2FP.BF16.F32.PACK_AB R75, R152, R149 ;  /* 0x00000095984b723e */ /* 0x000fe400000010ff */
[----:B------:R-:W-:Y:S02]  /*28210*/  F2FP.BF16.F32.PACK_AB R73, R146, R145 ;  /* 0x000000919249723e */ /* 0x000fe400000010ff */
[----:B------:R-:W-:Y:S02]  /*28220*/  F2FP.BF16.F32.PACK_AB R72, R143, R72 ;  /* 0x000000488f48723e */ /* 0x000fe400000010ff */
[----:B------:R-:W-:-:S03]  /*28230*/  IADD3 R91, PT, PT, R91, 0x100, RZ ;  /* 0x000001005b5b7810 */ /* 0x000fc60007ffe0ff */
[----:B------:R2:W-:Y:S04]  /*28240*/  STG.E.128 desc[UR8][R102.64], R72 ;  /* 0x0000004866007986 */ /* 0x0005e8000c101d08 */
.L_x_6787:
[----:B------:R-:W-:Y:S05]  /*28250*/  BSYNC.RECONVERGENT B0 ;  /* 0x0000000000007941 */ /* 0x000fea0003800200 */
.L_x_6786:
[----:B------:R-:W-:Y:S01]  /*28260*/  LOP3.LUT P0, RZ, R113, 0x40, RZ, 0xc0, !PT ;  /* 0x0000004071ff7812 */ /* 0x000fe2000780c0ff */
[----:B------:R-:W-:-:S12]  /*28270*/  BSSY.RECONVERGENT B0, `(.L_x_6788) ;  /* 0x0000032000007945 */ /* 0x000fd80003800200 */
[----:B------:R-:W-:Y:S05]  /*28280*/  @!P0 BRA `(.L_x_6789) ;  /* 0x0000000000c08947 */ /* 0x000fea0003800000 */
[--C-:B012---:R-:W-:Y:S01]  /*28290*/  FADD.FTZ R103, R56, -R112.reuse ;  /* 0x8000007038677221 */ /* 0x107fe20000010000 */
        /* <DEDUP_REMOVED lines=47> */
.L_x_6789:
[----:B------:R-:W-:Y:S05]  /*28590*/  BSYNC.RECONVERGENT B0 ;  /* 0x0000000000007941 */ /* 0x000fea0003800200 */
.L_x_6788:
[----:B------:R-:W-:Y:S01]  /*285a0*/  LOP3.LUT P0, RZ, R113, 0x20, RZ, 0xc0, !PT ;  /* 0x0000002071ff7812 */ /* 0x000fe2000780c0ff */
[----:B------:R-:W-:-:S12]  /*285b0*/  BSSY.RECONVERGENT B0, `(.L_x_6790) ;  /* 0x0000031000007945 */ /* 0x000fd80003800200 */
[----:B------:R-:W-:Y:S05]  /*285c0*/  @!P0 BRA `(.L_x_6791) ;  /* 0x0000000000bc8947 */ /* 0x000fea0003800000 */
[--C-:B0123--:R-:W-:Y:S01]  /*285d0*/  FADD.FTZ R73, R48, -R112.reuse ;  /* 0x8000007030497221 */ /* 0x10ffe20000010000 */
[----:B------:R-:W-:Y:S01]  /*285e0*/  SHF.L.U32 R72, R16, 0x10, RZ ;  /* 0x0000001010487819 */ /* 0x000fe200000006ff */
[----:B------:R-:W-:Y:S02]  /*285f0*/  IMAD.U32 R74, R12, 0x10000, RZ ;  /* 0x000100000c4a7824 */ /* 0x000fe400078e00ff */
[----:B------:R-:W-:Y:S01]  /*28600*/  FADD.FTZ R75, R50, -R112 ;  /* 0x80000070324b7221 */ /* 0x000fe20000010000 */
[C---:B------:R-:W-:Y:S01]  /*28610*/  FMUL.FTZ R73, R0.reuse, R73 ;  /* 0x0000004900497220 */ /* 0x040fe20000410000 */
[----:B------:R-:W-:Y:S01]  /*28620*/  SHF.L.U32 R103, R17, 0x10, RZ ;  /* 0x0000001011677819 */ /* 0x000fe200000006ff */
[----:B------:R-:W-:Y:S02]  /*28630*/  IMAD.U32 R145, R13, 0x10000, RZ ;  /* 0x000100000d917824 */ /* 0x000fe400078e00ff */
[----:B------:R-:W-:Y:S01]  /*28640*/  FMUL.FTZ R102, R0, R75 ;  /* 0x0000004b00667220 */ /* 0x000fe20000410000 */
[----:B------:R-:W-:Y:S01]  /*28650*/  FFMA.FTZ R143, R73, R72, R74 ;  /* 0x00000048498f7223 */ /* 0x000fe2000001004a */
[--C-:B------:R-:W-:Y:S01]  /*28660*/  FADD.FTZ R151, R62, -R112.reuse ;  /* 0x800000703e977221 */ /* 0x100fe20000010000 */
[----:B------:R-:W0:Y:S01]  /*28670*/  LDC.64 R72, c[0x0][0x428] ;  /* 0x00010a00ff487b82 */ /* 0x000e220000000a00 */
[----:B------:R-:W-:Y:S01]  /*28680*/  FFMA.FTZ R145, R102, R103, R145 ;  /* 0x0000006766917223 */ /* 0x000fe20000010091 */
        /* <DEDUP_REMOVED lines=9> */
[----:B------:R-:W-:Y:S01]  /*28720*/  SHF.L.U32 R146, R117, 0x10, RZ ;  /* 0x0000001075927819 */ /* 0x000fe200000006ff */
[----:B------:R-:W-:-:S02]  /*28730*/  IMAD.U32 R102, R14, 0x10000, RZ ;  /* 0x000100000e667824 */ /* 0x000fc400078e00ff */
[----:B------:R-:W-:Y:S01]  /*28740*/  FMUL.FTZ R147, R0, R147 ;  /* 0x0000009300937220 */ /* 0x000fe20000410000 */
[----:B------:R-:W-:Y:S02]  /*28750*/  IMAD.U32 R148, R116, 0x10000, RZ ;  /* 0x0001000074947824 */ /* 0x000fe400078e00ff */
        /* <DEDUP_REMOVED lines=12> */
[----:B------:R-:W-:-:S02]  /*28820*/  IMAD.U32 R74, R122, 0x10000, RZ ;  /* 0x000100007a4a7824 */ /* 0x000fc400078e00ff */
[----:B------:R-:W-:Y:S02]  /*28830*/  FFMA.FTZ R144, R149, R144, R146 ;  /* 0x0000009095907223 */ /* 0x000fe40000010092 */
[----:B------:R-:W-:Y:S01]  /*28840*/  FFMA.FTZ R112, R103, R102, R112 ;  /* 0x0000006667707223 */ /* 0x000fe20000010070 */
[----:B------:R-:W-:Y:S01]  /*28850*/  FFMA.FTZ R0, R75, R0, R74 ;  /* 0x000000004b007223 */ /* 0x000fe2000001004a */
[----:B0-----:R-:W-:Y:S01]  /*28860*/  IMAD.WIDE.U32 R102, R91, 0x10, R72 ;  /* 0x000000105b667825 */ /* 0x001fe200078e0048 */
[----:B------:R-:W-:Y:S02]  /*28870*/  F2FP.BF16.F32.PACK_AB R75, R148, R151 ;  /* 0x00000097944b723e */ /* 0x000fe400000010ff */
[----:B------:R-:W-:Y:S02]  /*28880*/  F2FP.BF16.F32.PACK_AB R74, R144, R147 ;  /* 0x00000093904a723e */ /* 0x000fe400000010ff */
[----:B------:R-:W-:Y:S02]  /*28890*/  F2FP.BF16.F32.PACK_AB R73, R112, R145 ;  /* 0x000000917049723e */ /* 0x000fe400000010ff */
[----:B------:R-:W-:-:S05]  /*288a0*/  F2FP.BF16.F32.PACK_AB R72, R0, R143 ;  /* 0x0000008f0048723e */ /* 0x000fca00000010ff */
[----:B------:R4:W-:Y:S02]  /*288b0*/  STG.E.128 desc[UR8][R102.64], R72 ;  /* 0x0000004866007986 */ /* 0x0009e4000c101d08 */
.L_x_6791:
[----:B------:R-:W-:Y:S05]  /*288c0*/  BSYNC.RECONVERGENT B0 ;  /* 0x0000000000007941 */ /* 0x000fea0003800200 */
.L_x_6790:
[----:B01234-:R-:W0:Y:S01]  /*288d0*/  LDC.64 R72, c[0x0][0x380] ;  /* 0x0000e000ff487b82 */ /* 0x01fe220000000a00 */
[----:B------:R-:W-:Y:S01]  /*288e0*/  UPLOP3.LUT UP1, UPT, UPT, UPT, UP1, 0x40, 0x4 ;  /* 0x000000000004789c */ /* 0x000fe20003f2e810 */
[----:B0-----:R-:W-:-:S04]  /*288f0*/  IADD3 R78, PT, PT, R78, R72, RZ ;  /* 0x000000484e4e7210 */ /* 0x001fc80007ffe0ff */
[----:B------:R-:W-:-:S13]  /*28900*/  ISETP.GE.AND P0, PT, R78, R73, PT ;  /* 0x000000494e00720c */ /* 0x000fda0003f06270 */
[----:B------:R-:W-:Y:S05]  /*28910*/  @!P0 BRA `(.L_x_6792) ;  /* 0xfffffd8400788947 */ /* 0x000fea000383ffff */
[----:B------:R-:W-:Y:S05]  /*28920*/  EXIT ;  /* 0x000000000000794d */ /* 0x000fea0003800000 */
.L_x_6793:
        /* <DEDUP_REMOVED lines=13> */
.L_x_18034:


//--------------------- .text._ZN10layer_norm31ln_parallel_residual_fwd_kernelINS_13Kernel_traitsI13__nv_bfloat16S2_fS2_fjLj8192ELj1ELj1ELj8ELj16ENS_18Kernel_traits_baseILj8192ES2_S2_fS2_fjLj256EEEEELb1ELb1ELb1EEEvNS_9FwdParamsE --------------------------
	.section	.text._ZN10layer_norm31ln_parallel_residual_fwd_kernelINS_13Kernel_traitsI13__nv_bfloat16S2_fS2_fjLj8192ELj1ELj1ELj8ELj16ENS_18Kernel_traits_baseILj8192ES2_S2_fS2_fjLj256EEEEELb1ELb1ELb1EEEvNS_9FwdParamsE,"ax",@progbits
	.align	128
        .global         _ZN10layer_norm31ln_parallel_residual_fwd_kernelINS_13Kernel_traitsI13__nv_bfloat16S2_fS2_fjLj8192ELj1ELj1ELj8ELj16ENS_18Kernel_traits_baseILj8192ES2_S2_fS2_fjLj256EEEEELb1ELb1ELb1EEEvNS_9FwdParamsE
        .type           _ZN10layer_norm31ln_parallel_residual_fwd_kernelINS_13Kernel_traitsI13__nv_bfloat16S2_fS2_fjLj8192ELj1ELj1ELj8ELj16ENS_18Kernel_traits_baseILj8192ES2_S2_fS2_fjLj256EEEEELb1ELb1ELb1EEEvNS_9FwdParamsE,@function
        .size           _ZN10layer_norm31ln_parallel_residual_fwd_kernelINS_13Kernel_traitsI13__nv_bfloat16S2_fS2_fjLj8192ELj1ELj1ELj8ELj16ENS_18Kernel_traits_baseILj8192ES2_S2_fS2_fjLj256EEEEELb1ELb1ELb1EEEvNS_9FwdParamsE,(.L_x_18035 - _ZN10layer_norm31ln_parallel_residual_fwd_kernelINS_13Kernel_traitsI13__nv_bfloat16S2_fS2_fjLj8192ELj1ELj1ELj8ELj16ENS_18Kernel_traits_baseILj8192ES2_S2_fS2_fjLj256EEEEELb1ELb1ELb1EEEvNS_9FwdParamsE)
        .other          _ZN10layer_norm31ln_parallel_residual_fwd_kernelINS_13Kernel_traitsI13__nv_bfloat16S2_fS2_fjLj8192ELj1ELj1ELj8ELj16ENS_18Kernel_traits_baseILj8192ES2_S2_fS2_fjLj256EEEEELb1ELb1ELb1EEEvNS_9FwdParamsE,@"STO_CUDA_ENTRY STV_DEFAULT"
_ZN10layer_norm31ln_parallel_residual_fwd_kernelINS_13Kernel_traitsI13__nv_bfloat16S2_fS2_fjLj8192ELj1ELj1ELj8ELj16ENS_18Kernel_traits_baseILj8192ES2_S2_fS2_fjLj256EEEEELb1ELb1ELb1EEEvNS_9FwdParamsE:
.text._ZN10layer_norm31ln_parallel_residual_fwd_kernelINS_13Kernel_traitsI13__nv_bfloat16S2_fS2_fjLj8192ELj1ELj1ELj8ELj16ENS_18Kernel_traits_baseILj8192ES2_S2_fS2_fjLj256EEEEELb1ELb1ELb1EEEvNS_9FwdParamsE:
        /* <DEDUP_REMOVED lines=42> */
[----:B------:R-:W-:Y:S01]  /*02a0*/  VIADD R6, R2, 0x9e3779b9 ;  /* 0x9e3779b902067836 */ /* 0x000fe20000000000 */
[----:B------:R-:W-:Y:S01]  /*02b0*/  @!P0 CS2R R26, SRZ ;  /* 0x00000000001a8805 */ /* 0x000fe2000001ff00 */
[----:B------:R-:W-:Y:S01]  /*02c0*/  VIADD R10, R3, 0xbb67ae85 ;  /* 0xbb67ae85030a7836 */ /* 0x000fe20000000000 */
[----:B------:R-:W-:Y:S02]  /*02d0*/  @P1 IADD3.X R107, PT, PT, RZ, R5, RZ, P2, !PT ;  /* 0x00000005ff6b1210 */ /* 0x000fe400017fe4ff */
[----:B------:R-:W-:Y:S02]  /*02e0*/  @!P0 CS2R R24, SRZ ;  /* 0x0000000000188805 */ /* 0x000fe4000001ff00 */
[----:B------:R-:W-:Y:S02]  /*02f0*/  @!P0 CS2R R22, SRZ ;  /* 0x0000000000168805 */ /* 0x000fe4000001ff00 */
[----:B------:R-:W-:-:S02]  /*0300*/  @!P0 CS2R R20, SRZ ;  /* 0x0000000000148805 */ /* 0x000fc4000001ff00 */
[--C-:B------:R-:W-:Y:S02]  /*0310*/  SHF.R.U64 R144, R106, 0x2, R107.reuse ;  /* 0x000000026a907819 */ /* 0x100fe4000000126b */
[----:B------:R-:W-:Y:S02]  /*0320*/  @!P0 CS2R R18, SRZ ;  /* 0x0000000000128805 */ /* 0x000fe4000001ff00 */
[----:B------:R-:W-:Y:S02]  /*0330*/  SHF.R.U32.HI R87, RZ, 0x2, R107 ;  /* 0x00000002ff577819 */ /* 0x000fe4000001166b */
[----:B------:R-:W-:Y:S02]  /*0340*/  @!P0 CS2R R16, SRZ ;  /* 0x0000000000108805 */ /* 0x000fe4000001ff00 */
[----:B------:R-:W-:Y:S01]  /*0350*/  @!P0 CS2R R14, SRZ ;  /* 0x00000000000e8805 */ /* 0x000fe2000001ff00 */
[----:B------:R-:W-:Y:S01]  /*0360*/  IMAD.HI.U32 R5, R144, -0x2daee0ad, RZ ;  /* 0xd2511f5390057827 */ /* 0x000fe200078e00ff */
[----:B------:R-:W-:-:S02]  /*0370*/  @!P0 CS2R R12, SRZ ;  /* 0x00000000000c8805 */ /* 0x000fc4000001ff00 */
[----:B------:R-:W-:Y:S01]  /*0380*/  LOP3.LUT R106, R106, 0x3, RZ, 0xc0, !PT ;  /* 0x000000036a6a7812 */ /* 0x000fe200078ec0ff */
[----:B------:R-:W-:Y:S01]  /*0390*/  UPLOP3.LUT UP1, UPT, UPT, UPT, UPT, 0x40, 0x4 ;  /* 0x000000000004789c */ /* 0x000fe20003f2e870 */
        /* <DEDUP_REMOVED lines=11> */
[----:B------:R-:W1:Y:S01]  /*0450*/  LDCU UR6, c[0x0][0x404] ;  /* 0x00008080ff0677ac */ /* 0x000e620008000800 */
[----:B------:R-:W-:Y:S01]  /*0460*/  PRMT R114, R40, 0x7632, R114 ;  /* 0x0000763228727816 */ /* 0x000fe20000000072 */
[----:B------:R-:W-:Y:S01]  /*0470*/  IMAD.HI.U32 R8, R0, -0x2daee0ad, RZ ;  /* 0xd2511f5300087827 */ /* 0x000fe200078e00ff */
[----:B------:R-:W-:Y:S01]  /*0480*/  LOP3.LUT R4, R6, R7, R4, 0x96, !PT ;  /* 0x0000000706047212 */ /* 0x000fe200078e9604 */
[----:B------:R-:W2:Y:S01]  /*0490*/  LDCU UR7, c[0x0][0x408] ;  /* 0x00008100ff0777ac */ /* 0x000ea20008000800 */
[----:B------:R-:W-:Y:S01]  /*04a0*/  PRMT R115, R39, 0x7632, R115 ;  /* 0x0000763227737816 */ /* 0x000fe20000000073 */
[----:B------:R-:W-:Y:S01]  /*04b0*/  IMAD R7, R0, -0x2daee0ad, RZ ;  /* 0xd2511f5300077824 */ /* 0x000fe200078e02ff */
[----:B------:R-:W-:Y:S01]  /*04c0*/  LOP3.LUT R8, R10, R9, R8, 0x96, !PT ;  /* 0x000000090a087212 */ /* 0x000fe200078e9608 */
[----:B------:R-:W-:Y:S01]  /*04d0*/  IMAD.HI.U32 R6, R4, -0x2daee0ad, RZ ;  /* 0xd2511f5304067827 */ /* 0x000fe200078e00ff */
[----:B------:R-:W-:Y:S01]  /*04e0*/  IADD3 R9, PT, PT, R3, 0x76cf5d0a, RZ ;  /* 0x76cf5d0a03097810 */ /* 0x000fe20007ffe0ff */
[----:B0-----:R-:W-:Y:S01]  /*04f0*/  UISETP.NE.U32.AND UP0, UPT, UR4, URZ, UPT ;  /* 0x000000ff0400728c */ /* 0x001fe2000bf05070 */
[----:B------:R-:W-:Y:S01]  /*0500*/  PRMT R116, R38, 0x7632, R116 ;  /* 0x0000763226747816 */ /* 0x000fe20000000074 */
[----:B------:R-:W-:Y:S01]  /*0510*/  IMAD R5, R5, -0x326172a9, RZ ;  /* 0xcd9e8d5705057824 */ /* 0x000fe200078e02ff */
[----:B------:R-:W-:Y:S01]  /*0520*/  LOP3.LUT R6, R9, R7, R6, 0x96, !PT ;  /* 0x0000000709067212 */ /* 0x000fe200078e9606 */
[----:B------:R-:W-:Y:S01]  /*0530*/  IMAD.HI.U32 R0, R8, -0x326172a9, RZ ;  /* 0xcd9e8d5708007827 */ /* 0x000fe200078e00ff */
[----:B------:R-:W-:Y:S01]  /*0540*/  UISETP.NE.AND.EX UP0, UPT, UR5, URZ, UPT, UP0 ;  /* 0x000000ff0500728c */ /* 0x000fe2000bf05300 */
[----:B------:R-:W-:Y:S01]  /*0550*/  PRMT R117, R37, 0x7632, R117 ;  /* 0x0000763225757816 */ /* 0x000fe20000000075 */
[----:B------:R-:W0:Y:S01]  /*0560*/  LDCU UR10, c[0x0][0x388] ;  /* 0x00007100ff0a77ac */ /* 0x000e220008000800 */
[----:B------:R-:W-:Y:S01]  /*0570*/  VIADD R10, R2, 0x3c6ef372 ;  /* 0x3c6ef372020a7836 */ /* 0x000fe20000000000 */
[----:B------:R-:W-:Y:S01]  /*0580*/  PRMT R118, R36, 0x7632, R118 ;  /* 0x0000763224767816 */ /* 0x000fe20000000076 */
[----:B------:R-:W-:Y:S01]  /*0590*/  IMAD R7, R4, -0x2daee0ad, RZ ;  /* 0xd2511f5304077824 */ /* 0x000fe200078e02ff */
[----:B------:R-:W-:Y:S01]  /*05a0*/  PRMT R119, R35, 0x7632, R119 ;  /* 0x0000763223777816 */ /* 0x000fe20000000077 */
[----:B------:R-:W-:Y:S01]  /*05b0*/  VIADD R9, R2, 0xdaa66d2b ;  /* 0xdaa66d2b02097836 */ /* 0x000fe20000000000 */
[----:B------:R-:W-:Y:S01]  /*05c0*/  LOP3.LUT R0, R10, R5, R0, 0x96, !PT ;  /* 0x000000050a007212 */ /* 0x000fe200078e9600 */
[----:B------:R-:W-:Y:S01]  /*05d0*/  IMAD R8, R8, -0x326172a9, RZ ;  /* 0xcd9e8d5708087824 */ /* 0x000fe200078e02ff */
[----:B------:R-:W-:Y:S01]  /*05e0*/  IADD3 R10, PT, PT, R3, 0x32370b8f, RZ ;  /* 0x32370b8f030a7810 */ /* 0x000fe20007ffe0ff */
[----:B------:R-:W-:Y:S01]  /*05f0*/  IMAD.HI.U32 R5, R6, -0x326172a9, RZ ;  /* 0xcd9e8d5706057827 */ /* 0x000fe200078e00ff */
[----:B------:R-:W-:Y:S01]  /*0600*/  PRMT R120, R34, 0x7632, R120 ;  /* 0x0000763222787816 */ /* 0x000fe20000000078 */
[----:B------:R-:W3:Y:S01]  /*0610*/  LDCU.U8 UR11, c[0x0][0x410] ;  /* 0x00008200ff0b77ac */ /* 0x000ee20008000000 */
[----:B------:R-:W-:Y:S01]  /*0620*/  PRMT R121, R33, 0x7632, R121 ;  /* 0x0000763221797816 */ /* 0x000fe20000000079 */
[----:B------:R-:W-:Y:S01]  /*0630*/  IMAD.HI.U32 R4, R0, -0x2daee0ad, RZ ;  /* 0xd2511f5300047827 */ /* 0x000fe200078e00ff */
[----:B------:R-:W-:Y:S01]  /*0640*/  LOP3.LUT R5, R9, R8, R5, 0x96, !PT ;  /* 0x0000000809057212 */ /* 0x000fe200078e9605 */
[----:B------:R-:W4:Y:S01]  /*0650*/  LDCU UR14, c[0x0][0x400] ;  /* 0x00008000ff0e77ac */ /* 0x000f220008000800 */
        /* <DEDUP_REMOVED lines=13> */
[C---:B------:R-:W-:Y:S01]  /*0730*/  IADD3 R9, PT, PT, R2.reuse, 0x1715609d, RZ ;  /* 0x1715609d02097810 */ /* 0x040fe20007ffe0ff */
[----:B------:R-:W-:Y:S01]  /*0740*/  VIADD R6, R2, 0x78dde6e4 ;  /* 0x78dde6e402067836 */ /* 0x000fe20000000000 */
[----:B------:R-:W-:Y:S01]  /*0750*/  PRMT R127, R27, 0x7632, R127 ;  /* 0x000076321b7f7816 */ /* 0x000fe2000000007f */
[----:B------:R-:W-:Y:S01]  /*0760*/  VIADD R10, R3, 0xa9066899 ;  /* 0xa9066899030a7836 */ /* 0x000fe20000000000 */
[----:B------:R-:W-:Y:S01]  /*0770*/  PRMT R128, R26, 0x7632, R128 ;  /* 0x000076321a807816 */ /* 0x000fe20000000080 */
[----:B------:R-:W-:Y:S01]  /*0780*/  IMAD.MOV.U32 R83, RZ, RZ, RZ ;  /* 0x000000ffff537224 */ /* 0x000fe200078e00ff */
[----:B------:R-:W-:Y:S01]  /*0790*/  LOP3.LUT R0, R6, R7, R0, 0x96, !PT ;  /* 0x0000000706007212 */ /* 0x000fe200078e9600 */
[----:B------:R-:W-:Y:S01]  /*07a0*/  IMAD R7, R5, -0x2daee0ad, RZ ;  /* 0xd2511f5305077824 */ /* 0x000fe200078e02ff */
[----:B------:R-:W-:Y:S01]  /*07b0*/  PRMT R129, R25, 0x7632, R129 ;  /* 0x0000763219817816 */ /* 0x000fe20000000081 */
[----:B------:R-:W-:Y:S01]  /*07c0*/  IMAD R5, R4, -0x326172a9, RZ ;  /* 0xcd9e8d5704057824 */ /* 0x000fe200078e02ff */
[----:B------:R-:W-:Y:S01]  /*07d0*/  PRMT R130, R24, 0x7632, R130 ;  /* 0x0000763218827816 */ /* 0x000fe20000000082 */
[----:B------:R-:W-:Y:S01]  /*07e0*/  IMAD.HI.U32 R4, R8, -0x326172a9, RZ ;  /* 0xcd9e8d5708047827 */ /* 0x000fe200078e00ff */
[----:B------:R-:W-:-:S02]  /*07f0*/  PRMT R131, R23, 0x7632, R131 ;  /* 0x0000763217837816 */ /* 0x000fc40000000083 */
[----:B------:R-:W-:Y:S01]  /*0800*/  PRMT R132, R22, 0x7632, R132 ;  /* 0x0000763216847816 */ /* 0x000fe20000000084 */
[----:B------:R-:W-:Y:S01]  /*0810*/  IMAD.HI.U32 R6, R0, -0x2daee0ad, RZ ;  /* 0xd2511f5300067827 */ /* 0x000fe200078e00ff */
[----:B------:R-:W-:Y:S02]  /*0820*/  LOP3.LUT R4, R9, R5, R4, 0x96, !PT ;  /* 0x0000000509047212 */ /* 0x000fe400078e9604 */
[----:B------:R-:W-:Y:S01]  /*0830*/  IADD3 R9, PT, PT, R2, -0x4ab325aa, RZ ;  /* 0xb54cda5602097810 */ /* 0x000fe20007ffe0ff */
[----:B------:R-:W-:Y:S01]  /*0840*/  IMAD R5, R8, -0x326172a9, RZ ;  /* 0xcd9e8d5708057824 */ /* 0x000fe200078e02ff */
[----:B------:R-:W-:Y:S01]  /*0850*/  LOP3.LUT R6, R10, R7, R6, 0x96, !PT ;  /* 0x000000070a067212 */ /* 0x000fe200078e9606 */
[----:B------:R-:W-:Y:S01]  /*0860*/  IMAD R8, R0, -0x2daee0ad, RZ ;  /* 0xd2511f5300087824 */ /* 0x000fe200078e02ff */
[----:B------:R-:W-:Y:S01]  /*0870*/  PRMT R133, R21, 0x7632, R133 ;  /* 0x0000763215857816 */ /* 0x000fe20000000085 */
[----:B------:R-:W-:Y:S01]  /*0880*/  VIADD R10, R3, 0x646e171e ;  /* 0x646e171e030a7836 */ /* 0x000fe20000000000 */
        /* <DEDUP_REMOVED lines=9> */
[----:B------:R-:W-:Y:S01]  /*0920*/  IMAD R9, R4, -0x2daee0ad, RZ ;  /* 0xd2511f5304097824 */ /* 0x000fe200078e02ff */
[----:B------:R-:W-:Y:S01]  /*0930*/  PRMT R138, R16, 0x7632, R138 ;  /* 0x00007632108a7816 */ /* 0x000fe2000000008a */
[----:B------:R-:W-:Y:S01]  /*0940*/  IMAD R5, R6, -0x326172a9, RZ ;  /* 0xcd9e8d5706057824 */ /* 0x000fe200078e02ff */
[----:B------:R-:W-:Y:S01]  /*0950*/  PLOP3.LUT P0, PT, PT, PT, UP0, 0x80, 0x8 ;  /* 0x000000000008781c */ /* 0x000fe20003f0f008 */
[----:B------:R-:W-:Y:S01]  /*0960*/  IMAD.HI.U32 R4, R7, -0x326172a9, RZ ;  /* 0xcd9e8d5707047827 */ /* 0x000fe200078e00ff */
[----:B------:R-:W-:-:S02]  /*0970*/  PRMT R139, R15, 0x7632, R139 ;  /* 0x000076320f8b7816 */ /* 0x000fc4000000008b */
[----:B------:R-:W-:Y:S01]  /*0980*/  PRMT R140, R14, 0x7632, R140 ;  /* 0x000076320e8c7816 */ /* 0x000fe2000000008c */
[----:B------:R-:W-:Y:S01]  /*0990*/  IMAD.HI.U32 R6, R0, -0x2daee0ad, RZ ;  /* 0xd2511f5300067827 */ /* 0x000fe200078e00ff */
[----:B------:R-:W-:Y:S02]  /*09a0*/  LOP3.LUT R4, R8, R5, R4, 0x96, !PT ;  /* 0x0000000508047212 */ /* 0x000fe400078e9604 */
[----:B------:R-:W-:Y:S01]  /*09b0*/  PRMT R141, R13, 0x7632, R141 ;  /* 0x000076320d8d7816 */ /* 0x000fe2000000008d */
[----:B------:R-:W-:Y:S01]  /*09c0*/  VIADD R10, R3, 0x1fd5c5a3 ;  /* 0x1fd5c5a3030a7836 */ /* 0x000fe20000000000 */
[----:B------:R-:W-:Y:S01]  /*09d0*/  PRMT R142, R12, 0x7632, R142 ;  /* 0x000076320c8e7816 */ /* 0x000fe2000000008e */
[----:B------:R-:W-:Y:S02]  /*09e0*/  IMAD R8, R0, -0x2daee0ad, RZ ;  /* 0xd2511f5300087824 */ /* 0x000fe400078e02ff */
[----:B------:R-:W-:Y:S01]  /*09f0*/  IMAD R7, R7, -0x326172a9, RZ ;  /* 0xcd9e8d5707077824 */ /* 0x000fe200078e02ff */
[----:B------:R-:W-:Y:S01]  /*0a00*/  LOP3.LUT R6, R10, R9, R6, 0x96, !PT ;  /* 0x000000090a067212 */ /* 0x000fe200078e9606 */
[----:B------:R-:W-:Y:S01]  /*0a10*/  IMAD.HI.U32 R5, R4, -0x2daee0ad, RZ ;  /* 0xd2511f5304057827 */ /* 0x000fe200078e00ff */
[----:B------:R-:W-:-:S03]  /*0a20*/  IADD3 R10, PT, PT, R3, -0x24c28bd8, RZ ;  /* 0xdb3d7428030a7810 */ /* 0x000fc60007ffe0ff */
[----:B------:R-:W-:Y:S01]  /*0a30*/  IMAD.HI.U32 R0, R6, -0x326172a9, RZ ;  /* 0xcd9e8d5706007827 */ /* 0x000fe200078e00ff */
[----:B------:R-:W-:-:S03]  /*0a40*/  LOP3.LUT R5, R10, R8, R5, 0x96, !PT ;  /* 0x000000080a057212 */ /* 0x000fc600078e9605 */
[C---:B------:R-:W-:Y:S02]  /*0a50*/  VIADD R9, R2.reuse, 0xf1bbcdc8 ;  /* 0xf1bbcdc802097836 */ /* 0x040fe40000000000 */
[----:B------:R-:W-:Y:S02]  /*0a60*/  VIADD R8, R2, 0x8ff34781 ;  /* 0x8ff3478102087836 */ /* 0x000fe40000000000 */
[----:B------:R-:W-:Y:S01]  /*0a70*/  IMAD R6, R6, -0x326172a9, RZ ;  /* 0xcd9e8d5706067824 */ /* 0x000fe200078e02ff */
[----:B------:R-:W-:Y:S01]  /*0a80*/  LOP3.LUT R0, R9, R7, R0, 0x96, !PT ;  /* 0x0000000709007212 */ /* 0x000fe200078e9600 */
[----:B------:R-:W-:Y:S01]  /*0a90*/  IMAD R7, R4, -0x2daee0ad, RZ ;  /* 0xd2511f5304077824 */ /* 0x000fe200078e02ff */
[----:B------:R-:W-:Y:S01]  /*0aa0*/  IADD3 R4, PT, PT, R3, -0x695add53, RZ ;  /* 0x96a522ad03047810 */ /* 0x000fe20007ffe0ff */
[----:B------:R-:W-:-:S04]  /*0ab0*/  IMAD.HI.U32 R85, R5, -0x326172a9, RZ ;  /* 0xcd9e8d5705557827 */ /* 0x000fc800078e00ff */
[----:B------:R-:W-:Y:S01]  /*0ac0*/  IMAD.HI.U32 R84, R0, -0x2daee0ad, RZ ;  /* 0xd2511f5300547827 */ /* 0x000fe200078e00ff */
[----:B------:R-:W-:-:S03]  /*0ad0*/  LOP3.LUT R85, R8, R6, R85, 0x96, !PT ;  /* 0x0000000608557212 */ /* 0x000fc600078e9655 */
[----:B------:R-:W-:Y:S01]  /*0ae0*/  IMAD R82, R5, -0x326172a9, RZ ;  /* 0xcd9e8d5705527824 */ /* 0x000fe200078e02ff */
[----:B------:R-:W-:Y:S01]  /*0af0*/  LOP3.LUT R84, R4, R7, R84, 0x96, !PT ;  /* 0x0000000704547212 */ /* 0x000fe200078e9654 */
[----:B01234-:R-:W-:-:S07]  /*0b00*/  IMAD R104, R0, -0x2daee0ad, RZ ;  /* 0xd2511f5300687824 */ /* 0x01ffce00078e02ff */
.L_x_7098:
[----:B------:R-:W-:Y:S01]  /*0b10*/  ISETP.NE.U32.AND P1, PT, RZ, UR12, PT ;  /* 0x0000000cff007c0c */ /* 0x000fe2000bf25070 */
[----:B-1----:R-:W0:Y:S01]  /*0b20*/  LDC.64 R68, c[0x0][0x390] ;  /* 0x0000e400ff447b82 */ /* 0x002e220000000a00 */
        /* <DEDUP_REMOVED lines=16> */
[----:B------:R-:W-:Y:S01]  /*0c30*/  ISETP.NE.AND.EX P0, PT, R53, RZ, PT, P0 ;  /* 0x000000ff3500720c */ /* 0x000fe20003f05300 */
[----:B------:R-:W-:Y:S02]  /*0c40*/  HFMA2 R0, -RZ, RZ, 0.1171875, 0 ;  /* 0x2f800000ff007431 */ /* 0x000fe400000001ff */
[C---:B------:R-:W-:Y:S01]  /*0c50*/  VIADD R102, R3.reuse, 0xed9eba14 ;  /* 0xed9eba1403667836 */ /* 0x040fe20000000000 */
[C---:B------:R-:W-:Y:S01]  /*0c60*/  IADD3 R101, PT, PT, R2.reuse, 0x1715609d, RZ ;  /* 0x1715609d02657810 */ /* 0x040fe20007ffe0ff */
[C---:B------:R-:W-:Y:S01]  /*0c70*/  VIADD R100, R3.reuse, 0x646e171e ;  /* 0x646e171e03647836 */ /* 0x040fe20000000000 */
[----:B------:R-:W-:Y:S01]  /*0c80*/  IADD3 R98, PT, PT, R3, 0x32370b8f, RZ ;  /* 0x32370b8f03627810 */ /* 0x000fe20007ffe0ff */
[C---:B------:R-:W-:Y:S02]  /*0c90*/  VIADD R99, R2.reuse, 0xf1bbcdc8 ;  /* 0xf1bbcdc802637836 */ /* 0x040fe40000000000 */
[C---:B------:R-:W-:Y:S02]  /*0ca0*/  VIADD R97, R2.reuse, 0x8ff34781 ;  /* 0x8ff3478102617836 */ /* 0x040fe40000000000 */
[----:B------:R-:W-:-:S02]  /*0cb0*/  VIADD R96, R2, 0xb54cda56 ;  /* 0xb54cda5602607836 */ /* 0x000fc40000000000 */
[----:B-1----:R-:W-:Y:S05]  /*0cc0*/  @P0 BRA `(.L_x_6794) ;  /* 0x0000002800e80947 */ /* 0x002fea0003800000 */
        /* <DEDUP_REMOVED lines=15> */
.L_x_6796:
        /* <DEDUP_REMOVED lines=12> */
.L_x_6797:
        /* <DEDUP_REMOVED lines=51> */
[----:B------:R-:W-:Y:S01]  /*11b0*/  LOP3.LUT R84, R45, R84, R55, 0x96, !PT ;  /* 0x000000542d547212 */ /* 0x000fe200078e9637 */
[----:B------:R-:W-:-:S07]  /*11c0*/  IMAD.MOV.U32 R44, RZ, RZ, R104 ;  /* 0x000000ffff2c7224 */ /* 0x000fce00078e0068 */
.L_x_6795:
[----:B------:R-:W-:Y:S01]  /*11d0*/  ISETP.NE.AND P0, PT, R47, 0x1, PT ;  /* 0x000000012f00780c */ /* 0x000fe20003f05270 */
[----:B------:R-:W-:Y:S01]  /*11e0*/  UMOV UR4, UR6 ;  /* 0x0000000600047c82 */ /* 0x000fe20008000000 */
[----:B------:R-:W-:Y:S01]  /*11f0*/  I2FP.F32.U32 R45, R44 ;  /* 0x0000002c002d7245 */ /* 0x000fe20000201000 */
[----:B-----5:R-:W-:Y:S01]  /*1200*/  IMAD.U32 R44, R48, 0x10000, RZ ;  /* 0x00010000302c7824 */ /* 0x020fe200078e00ff */
[----:B------:R-:W-:-:S03]  /*1210*/  MOV R46, R82 ;  /* 0x00000052002e7202 */ /* 0x000fc60000000f00 */
[----:B------:R-:W-:-:S05]  /*1220*/  FFMA.FTZ R45, R45, R0, 1.1641532182693481445e-10 ;  /* 0x2f0000002d2d7423 */ /* 0x000fca0000010000 */
[----:B------:R-:W-:Y:S02]  /*1230*/  FSETP.LE.FTZ.AND P2, PT, R45, UR4, PT ;  /* 0x000000042d007c0b */ /* 0x000fe4000bf53000 */
[----:B------:R-:W-:Y:S01]  /*1240*/  PRMT R45, R48, 0x7632, R45 ;  /* 0x00007632302d7816 */ /* 0x000fe2000000002d */
[----:B------:R-:W-:Y:S01]  /*1250*/  IMAD.MOV.U32 R48, RZ, RZ, 0x2 ;  /* 0x00000002ff307424 */ /* 0x000fe200078e00ff */
        /* <DEDUP_REMOVED lines=10> */
.L_x_6799:
        /* <DEDUP_REMOVED lines=12> */
.L_x_6800:
        /* <DEDUP_REMOVED lines=40> */
[----:B------:R-:W-:-:S03]  /*1640*/  IMAD.WIDE.U32 R84, R47, -0x2daee0ad, RZ ;  /* 0xd2511f532f547825 */ /* 0x000fc600078e00ff */
[----:B------:R-:W-:Y:S02]  /*1650*/  LOP3.LUT R46, R55, R46, R59, 0x96, !PT ;  /* 0x0000002e372e7212 */ /* 0x000fe400078e963b */
[----:B------:R-:W-:-:S03]  /*1660*/  IADD3 R55, PT, PT, R3, -0x24c28bd8, RZ ;  /* 0xdb3d742803377810 */ /* 0x000fc60007ffe0ff */
[----:B------:R-:W-:Y:S01]  /*1670*/  IMAD.WIDE.U32 R46, R46, -0x326172a9, RZ ;  /* 0xcd9e8d572e2e7825 */ /* 0x000fe200078e00ff */
[----:B------:R-:W-:-:S04]  /*1680*/  LOP3.LUT R58, R55, R58, R85, 0x96, !PT ;  /* 0x0000003a373a7212 */ /* 0x000fc800078e9655 */
        /* <DEDUP_REMOVED lines=9> */
.L_x_6798:
        /* <DEDUP_REMOVED lines=17> */
.L_x_6802:
        /* <DEDUP_REMOVED lines=12> */
.L_x_6803:
        /* <DEDUP_REMOVED lines=44> */
[----:B------:R-:W-:Y:S01]  /*1bb0*/  IMAD.MOV.U32 R55, RZ, RZ, RZ ;  /* 0x000000ffff377224 */ /* 0x000fe200078e00ff */
        /* <DEDUP_REMOVED lines=9> */
.L_x_6801:
[----:B------:R-:W-:Y:S01]  /*1c50*/  ISETP.NE.AND P0, PT, R55, 0x1, PT ;  /* 0x000000013700780c */ /* 0x000fe20003f05270 */
[----:B------:R-:W-:Y:S01]  /*1c60*/  HFMA2 R56, -RZ, RZ, 0, 1.1920928955078125e-07 ;  /* 0x00000002ff387431 */ /* 0x000fe200000001ff */
[----:B------:R-:W-:Y:S01]  /*1c70*/  I2FP.F32.U32 R47, R46 ;  /* 0x0000002e002f7245 */ /* 0x000fe20000201000 */
[----:B------:R-:W-:Y:S02]  /*1c80*/  IMAD.U32 R46, R49, 0x10000, RZ ;  /* 0x00010000312e7824 */ /* 0x000fe400078e00ff */
[----:B------:R-:W-:Y:S02]  /*1c90*/  IMAD.MOV.U32 R48, RZ, RZ, R82 ;  /* 0x000000ffff307224 */ /* 0x000fe400078e0052 */
[----:B------:R-:W-:-:S05]  /*1ca0*/  FFMA.FTZ R47, R47, R0, 1.1641532182693481445e-10 ;  /* 0x2f0000002f2f7423 */ /* 0x000fca0000010000 */
[----:B------:R-:W-:Y:S02]  /*1cb0*/  FSETP.LE.FTZ.AND P2, PT, R47, UR4, PT ;  /* 0x000000042f007c0b */ /* 0x000fe4000bf53000 */
[----:B------:R-:W-:Y:S02]  /*1cc0*/  PRMT R47, R49, 0x7632, R47 ;  /* 0x00007632312f7816 */ /* 0x000fe4000000002f */
        /* <DEDUP_REMOVED lines=10> */
.L_x_6805:
        /* <DEDUP_REMOVED lines=12> */
.L_x_6806:
        /* <DEDUP_REMOVED lines=54> */
.L_x_6804:
[----:B------:R-:W-:Y:S01]  /*2190*/  ISETP.NE.AND P0, PT, R56, 0x1, PT ;  /* 0x000000013800780c */ /* 0x000fe20003f05270 */
[----:B------:R-:W-:Y:S01]  /*21a0*/  IMAD.U32 R47, R47, 0x10000, RZ ;  /* 0x000100002f2f7824 */ /* 0x000fe200078e00ff */
[----:B------:R-:W-:Y:S01]  /*21b0*/  I2FP.F32.U32 R49, R48 ;  /* 0x0000003000317245 */ /* 0x000fe20000201000 */
[----:B------:R-:W-:Y:S01]  /*21c0*/  IMAD.MOV.U32 R55, RZ, RZ, 0x2 ;  /* 0x00000002ff377424 */ /* 0x000fe200078e00ff */
[----:B------:R-:W-:-:S03]  /*21d0*/  MOV R48, R82 ;  /* 0x0000005200307202 */ /* 0x000fc60000000f00 */
        /* <DEDUP_REMOVED lines=11> */
.L_x_6808:
        /* <DEDUP_REMOVED lines=12> */
.L_x_6809:
        /* <DEDUP_REMOVED lines=54> */
.L_x_6807:
[----:B------:R-:W-:Y:S01]  /*26b0*/  ISETP.NE.AND P0, PT, R55, 0x1, PT ;  /* 0x000000013700780c */ /* 0x000fe20003f05270 */
[----:B------:R-:W-:Y:S01]  /*26c0*/  IMAD.MOV.U32 R56, RZ, RZ, 0x2 ;  /* 0x00000002ff387424 */ /* 0x000fe200078e00ff */
[----:B------:R-:W-:Y:S02]  /*26d0*/  I2FP.F32.U32 R49, R48 ;  /* 0x0000003000317245 */ /* 0x000fe40000201000 */
[----:B------:R-:W-:-:S03]  /*26e0*/  SHF.L.U32 R48, R50, 0x10, RZ ;  /* 0x0000001032307819 */ /* 0x000fc600000006ff */
[----:B------:R-:W-:-:S05]  /*26f0*/  FFMA.FTZ R49, R49, R0, 1.1641532182693481445e-10 ;  /* 0x2f00000031317423 */ /* 0x000fca0000010000 */
[----:B------:R-:W-:Y:S02]  /*2700*/  FSETP.LE.FTZ.AND P3, PT, R49, UR4, PT ;  /* 0x0000000431007c0b */ /* 0x000fe4000bf73000 */
[----:B------:R-:W-:Y:S01]  /*2710*/  PRMT R49, R50, 0x7632, R49 ;  /* 0x0000763232317816 */ /* 0x000fe20000000031 */
[----:B------:R-:W-:Y:S01]  /*2720*/  IMAD.MOV.U32 R50, RZ, RZ, R82 ;  /* 0x000000ffff327224 */ /* 0x000fe200078e0052 */
[----:B------:R-:W-:Y:S09]  /*2730*/  @!P0 BRA `(.L_x_6810) ;  /* 0x0000000400288947 */ /* 0x000ff20003800000 */
        /* <DEDUP_REMOVED lines=8> */
.L_x_6811:
        /* <DEDUP_REMOVED lines=12> */
.L_x_6812:
        /* <DEDUP_REMOVED lines=52> */
[----:B------:R-:W-:Y:S01]  /*2bc0*/  IMAD.MOV.U32 R56, RZ, RZ, RZ ;  /* 0x000000ffff387224 */ /* 0x000fe200078e00ff */
[----:B------:R-:W-:-:S07]  /*2bd0*/  MOV R54, R58 ;  /* 0x0000003a00367202 */ /* 0x000fce0000000f00 */
.L_x_6810:
[----:B------:R-:W-:Y:S01]  /*2be0*/  ISETP.NE.AND P4, PT, R56, 0x1, PT ;  /* 0x000000013800780c */ /* 0x000fe20003f85270 */
[----:B------:R-:W-:Y:S01]  /*2bf0*/  HFMA2 R57, -RZ, RZ, 0, 1.1920928955078125e-07 ;  /* 0x00000002ff397431 */ /* 0x000fe200000001ff */
[----:B------:R-:W-:Y:S01]  /*2c00*/  I2FP.F32.U32 R55, R50 ;  /* 0x0000003200377245 */ /* 0x000fe20000201000 */
[----:B------:R-:W-:Y:S02]  /*2c10*/  IMAD.U32 R49, R49, 0x10000, RZ ;  /* 0x0001000031317824 */ /* 0x000fe400078e00ff */
[----:B------:R-:W-:Y:S02]  /*2c20*/  IMAD.MOV.U32 R50, RZ, RZ, R82 ;  /* 0x000000ffff327224 */ /* 0x000fe400078e0052 */
        /* <DEDUP_REMOVED lines=11> */
.L_x_6814:
        /* <DEDUP_REMOVED lines=12> */
.L_x_6815:
        /* <DEDUP_REMOVED lines=33> */
[----:B------:R-:W-:Y:S02]  /*2fb0*/  LOP3.LUT R63, R100, R58, R57, 0x96, !PT ;  /* 0x0000003a643f7212 */ /* 0x000fe400078e9639 */
[----:B------:R-:W-:Y:S01]  /*2fc0*/  IADD3 R57, PT, PT, R3, 0x1fd5c5a3, RZ ;  /* 0x1fd5c5a303397810 */ /* 0x000fe20007ffe0ff */
        /* <DEDUP_REMOVED lines=19> */
.L_x_6813:
        /* <DEDUP_REMOVED lines=17> */
.L_x_6817:
        /* <DEDUP_REMOVED lines=12> */
.L_x_6818:
        /* <DEDUP_REMOVED lines=50> */
[----:B------:R-:W-:Y:S01]  /*35f0*/  MOV R51, R54 ;  /* 0x0000003600337202 */ /* 0x000fe20000000f00 */
[----:B------:R-:W-:Y:S01]  /*3600*/  IMAD.MOV.U32 R82, RZ, RZ, R58 ;  /* 0x000000ffff527224 */ /* 0x000fe200078e003a */
[----:B------:R-:W-:Y:S01]  /*3610*/  LOP3.LUT R85, R97, R56, R59, 0x96, !PT ;  /* 0x0000003861557212 */ /* 0x000fe200078e963b */
[----:B------:R-:W-:-:S07]  /*3620*/  IMAD.MOV.U32 R54, RZ, RZ, R50 ;  /* 0x000000ffff367224 */ /* 0x000fce00078e0032 */
.L_x_6816:
[----:B------:R-:W-:Y:S01]  /*3630*/  UMOV UR5, UR7 ;  /* 0x0000000700057c82 */ /* 0x000fe20008000000 */
[----:B------:R-:W-:Y:S01]  /*3640*/  P2R R55, PR, RZ, 0x2 ;  /* 0x00000002ff377803 */ /* 0x000fe20000000000 */
[----:B------:R-:W-:Y:S01]  /*3650*/  FMUL.FTZ R46, R46, UR5 ;  /* 0x000000052e2e7c20 */ /* 0x000fe20008410000 */
[----:B------:R-:W-:Y:S01]  /*3660*/  I2FP.F32.U32 R51, R51 ;  /* 0x0000003300337245 */ /* 0x000fe20000201000 */
[----:B------:R-:W-:Y:S01]  /*3670*/  FMUL.FTZ R44, R44, UR5 ;  /* 0x000000052c2c7c20 */ /* 0x000fe20008410000 */
[----:B------:R-:W-:Y:S01]  /*3680*/  ISETP.NE.AND P1, PT, R72, RZ, PT ;  /* 0x000000ff4800720c */ /* 0x000fe20003f25270 */
[----:B------:R-:W-:Y:S01]  /*3690*/  FMUL.FTZ R50, R63, UR5 ;  /* 0x000000053f327c20 */ /* 0x000fe20008410000 */
[----:B------:R-:W-:Y:S01]  /*36a0*/  SHF.L.U32 R62, R62, 0x10, RZ ;  /* 0x000000103e3e7819 */ /* 0x000fe200000006ff */
[----:B------:R-:W-:Y:S01]  /*36b0*/  FFMA.FTZ R51, R51, R0, 1.1641532182693481445e-10 ;  /* 0x2f00000033337423 */ /* 0x000fe20000010000 */
[----:B------:R-:W-:Y:S01]  /*36c0*/  ISETP.NE.AND P5, PT, R70, RZ, PT ;  /* 0x000000ff4600720c */ /* 0x000fe20003fa5270 */
        /* <DEDUP_REMOVED lines=24> */
[----:B------:R-:W-:Y:S01]  /*3850*/  @P1 FADD.FTZ R51, R7, R51 ;  /* 0x0000003307331221 */ /* 0x000fe20000010000 */
[----:B------:R-:W-:Y:S09]  /*3860*/  BRA `(.L_x_6819) ;  /* 0x0000005000047947 */ /* 0x000ff20003800000 */
.L_x_6794:
[----:B------:R-:W-:Y:S01]  /*3870*/  ISETP.NE.AND P0, PT, R106, 0x1, PT ;  /* 0x000000016a00780c */ /* 0x000fe20003f05270 */
[C---:B------:R-:W-:Y:S01]  /*3880*/  VIADD R55, R3.reuse, 0xdb3d7428 ;  /* 0xdb3d742803377836 */ /* 0x040fe20000000000 */
[C---:B------:R-:W-:Y:S01]  /*3890*/  IADD3 R57, PT, PT, R3.reuse, 0x1fd5c5a3, RZ ;  /* 0x1fd5c5a303397810 */ /* 0x040fe20007ffe0ff */
[C---:B------:R-:W-:Y:S01]  /*38a0*/  VIADD R56, R2.reuse, 0x5384540f ;  /* 0x5384540f02387836 */ /* 0x040fe20000000000 */
[C---:B------:R-:W-:Y:S01]  /*38b0*/  IADD3 R60, PT, PT, R2.reuse, 0x78dde6e4, RZ ;  /* 0x78dde6e4023c7810 */ /* 0x040fe20007ffe0ff */
[C---:B------:R-:W-:Y:S01]  /*38c0*/  VIADD R58, R3.reuse, 0xa9066899 ;  /* 0xa9066899033a7836 */ /* 0x040fe20000000000 */
[----:B------:R-:W-:Y:S01]  /*38d0*/  MOV R44, R82 ;  /* 0x00000052002c7202 */ /* 0x000fe20000000f00 */
[----:B------:R-:W-:Y:S02]  /*38e0*/  VIADD R59, R2, 0x3c6ef372 ;  /* 0x3c6ef372023b7836 */ /* 0x000fe40000000000 */
[----:B------:R-:W-:Y:S02]  /*38f0*/  VIADD R61, R3, 0xbb67ae85 ;  /* 0xbb67ae85033d7836 */ /* 0x000fe40000000000 */
[----:B------:R-:W-:-:S02]  /*3900*/  IMAD.MOV.U32 R46, RZ, RZ, 0x2 ;  /* 0x00000002ff2e7424 */ /* 0x000fc400078e00ff */
[----:B------:R-:W-:Y:S01]  /*3910*/  IMAD.MOV.U32 R54, RZ, RZ, R104 ;  /* 0x000000ffff367224 */ /* 0x000fe200078e0068 */
[----:B------:R-:W-:Y:S06]  /*3920*/  @!P0 BRA `(.L_x_6820) ;  /* 0x0000000400148947 */ /* 0x000fec0003800000 */
        /* <DEDUP_REMOVED lines=10> */
.L_x_6821:
        /* <DEDUP_REMOVED lines=12> */
.L_x_6822:
        /* <DEDUP_REMOVED lines=47> */
.L_x_6820:
[----:B------:R-:W-:Y:S01]  /*3d80*/  ISETP.NE.AND P0, PT, R46, 0x1, PT ;  /* 0x000000012e00780c */ /* 0x000fe20003f05270 */
[----:B-----5:R-:W-:Y:S01]  /*3d90*/  IMAD.U32 R66, R48, 0x10000, RZ ;  /* 0x0001000030427824 */ /* 0x020fe200078e00ff */
[----:B------:R-:W-:Y:S01]  /*3da0*/  I2FP.F32.U32 R45, R44 ;  /* 0x0000002c002d7245 */ /* 0x000fe20000201000 */
[----:B------:R-:W-:Y:S01]  /*3db0*/  UMOV UR4, UR6 ;  /* 0x0000000600047c82 */ /* 0x000fe20008000000 */
[----:B------:R-:W-:Y:S01]  /*3dc0*/  UMOV UR5, UR7 ;  /* 0x0000000700057c82 */ /* 0x000fe20008000000 */
[----:B------:R-:W-:Y:S02]  /*3dd0*/  HFMA2 R47, -RZ, RZ, 0, 1.1920928955078125e-07 ;  /* 0x00000002ff2f7431 */ /* 0x000fe400000001ff */
[----:B------:R-:W-:Y:S01]  /*3de0*/  FMUL.FTZ R66, R66, UR5 ;  /* 0x0000000542427c20 */ /* 0x000fe20008410000 */
[----:B------:R-:W-:Y:S01]  /*3df0*/  FFMA.FTZ R45, R45, R0, 1.1641532182693481445e-10 ;  /* 0x2f0000002d2d7423 */ /* 0x000fe20000010000 */
[----:B------:R-:W-:Y:S01]  /*3e00*/  PRMT R48, R48, 0x7632, R48 ;  /* 0x0000763230307816 */ /* 0x000fe20000000030 */
[----:B------:R-:W-:-:S03]  /*3e10*/  IMAD.MOV.U32 R44, RZ, RZ, R82 ;  /* 0x000000ffff2c7224 */ /* 0x000fc600078e0052 */
        /* <DEDUP_REMOVED lines=11> */
.L_x_6824:
        /* <DEDUP_REMOVED lines=12> */
.L_x_6825:
        /* <DEDUP_REMOVED lines=47> */
.L_x_6823:
[----:B------:R-:W-:Y:S01]  /*4280*/  I2FP.F32.U32 R45, R44 ;  /* 0x0000002c002d7245 */ /* 0x000fe20000201000 */
[----:B------:R-:W-:Y:S01]  /*4290*/  IMAD.MOV.U32 R46, RZ, RZ, 0x2 ;  /* 0x00000002ff2e7424 */ /* 0x000fe200078e00ff */
        /* <DEDUP_REMOVED lines=20> */
.L_x_6827:
        /* <DEDUP_REMOVED lines=12> */
.L_x_6828:
        /* <DEDUP_REMOVED lines=47> */
.L_x_6826:
        /* <DEDUP_REMOVED lines=18> */
.L_x_6830:
        /* <DEDUP_REMOVED lines=12> */
.L_x_6831:
        /* <DEDUP_REMOVED lines=47> */
.L_x_6829:
[----:B------:R-:W-:Y:S01]  /*4c60*/  I2FP.F32.U32 R45, R45 ;  /* 0x0000002d002d7245 */ /* 0x000fe20000201000 */
[----:B------:R-:W-:Y:S01]  /*4c70*/  HFMA2 R62, -RZ, RZ, 0, 1.1920928955078125e-07 ;  /* 0x00000002ff3e7431 */ /* 0x000fe200000001ff */
[----:B------:R-:W-:Y:S02]  /*4c80*/  PRMT R46, R108, 0x7632, R46 ;  /* 0x000076326c2e7816 */ /* 0x000fe4000000002e */
[----:B------:R-:W-:Y:S01]  /*4c90*/  ISETP.NE.AND P2, PT, R47, 0x1, PT ;  /* 0x000000012f00780c */ /* 0x000fe20003f45270 */
[----:B------:R-:W-:Y:S02]  /*4ca0*/  FFMA.FTZ R45, R45, R0, 1.1641532182693481445e-10 ;  /* 0x2f0000002d2d7423 */ /* 0x000fe40000010000 */
[----:B------:R-:W-:-:S03]  /*4cb0*/  IMAD.U32 R46, R46, 0x10000, RZ ;  /* 0x000100002e2e7824 */ /* 0x000fc600078e00ff */
[----:B------:R-:W-:Y:S01]  /*4cc0*/  FSETP.GTU.FTZ.AND P0, PT, R45, UR4, PT ;  /* 0x000000042d007c0b */ /* 0x000fe2000bf1c000 */
[----:B------:R-:W-:Y:S01]  /*4cd0*/  FMUL.FTZ R46, R46, UR5 ;  /* 0x000000052e2e7c20 */ /* 0x000fe20008410000 */
[----:B------:R-:W-:Y:S02]  /*4ce0*/  FSEL R45, R48, RZ, P3 ;  /* 0x000000ff302d7208 */ /* 0x000fe40001800000 */
[----:B------:R-:W-:Y:S02]  /*4cf0*/  SEL R88, RZ, 0x1, P0 ;  /* 0x00000001ff587807 */ /* 0x000fe40000000000 */
[----:B------:R-:W-:-:S05]  /*4d00*/  FSEL R46, R46, RZ, !P0 ;  /* 0x000000ff2e2e7208 */ /* 0x000fca0004000000 */
        /* <DEDUP_REMOVED lines=12> */
.L_x_6833:
        /* <DEDUP_REMOVED lines=12> */
.L_x_6834:
        /* <DEDUP_REMOVED lines=47> */
.L_x_6832:
[----:B------:R-:W-:Y:S01]  /*5180*/  ISETP.NE.AND P0, PT, R62, 0x1, PT ;  /* 0x000000013e00780c */ /* 0x000fe20003f05270 */
[----:B------:R-:W-:Y:S01]  /*5190*/  IMAD.MOV.U32 R63, RZ, RZ, 0x2 ;  /* 0x00000002ff3f7424 */ /* 0x000fe200078e00ff */
[----:B------:R-:W-:Y:S01]  /*51a0*/  I2FP.F32.U32 R47, R46 ;  /* 0x0000002e002f7245 */ /* 0x000fe20000201000 */
[----:B------:R-:W-:Y:S01]  /*51b0*/  IMAD.MOV.U32 R46, RZ, RZ, R82 ;  /* 0x000000ffff2e7224 */ /* 0x000fe200078e0052 */
[C---:B------:R-:W-:Y:S02]  /*51c0*/  SHF.L.U32 R48, R49.reuse, 0x10, RZ ;  /* 0x0000001031307819 */ /* 0x040fe400000006ff */
[----:B------:R-:W-:Y:S01]  /*51d0*/  PRMT R49, R49, 0x7632, R49 ;  /* 0x0000763231317816 */ /* 0x000fe20000000031 */
[----:B------:R-:W-:Y:S02]  /*51e0*/  FFMA.FTZ R47, R47, R0, 1.1641532182693481445e-10 ;  /* 0x2f0000002f2f7423 */ /* 0x000fe40000010000 */
[----:B------:R-:W-:-:S03]  /*51f0*/  FMUL.FTZ R48, R48, UR5 ;  /* 0x0000000530307c20 */ /* 0x000fc60008410000 */
        /* <DEDUP_REMOVED lines=11> */
.L_x_6836:
        /* <DEDUP_REMOVED lines=12> */
.L_x_6837:
        /* <DEDUP_REMOVED lines=47> */
.L_x_6835:
[----:B------:R-:W-:Y:S01]  /*5660*/  I2FP.F32.U32 R47, R46 ;  /* 0x0000002e002f7245 */ /* 0x000fe20000201000 */
[----:B------:R-:W-:Y:S01]  /*5670*/  IMAD.U32 R46, R109, 0x10000, RZ ;  /* 0x000100006d2e7824 */ /* 0x000fe200078e00ff */
[----:B------:R-:W-:-:S03]  /*5680*/  ISETP.NE.AND P2, PT, R63, 0x1, PT ;  /* 0x000000013f00780c */ /* 0x000fc60003f45270 */
[----:B------:R-:W-:Y:S01]  /*5690*/  FFMA.FTZ R47, R47, R0, 1.1641532182693481445e-10 ;  /* 0x2f0000002f2f7423 */ /* 0x000fe20000010000 */
[----:B------:R-:W-:-:S04]  /*56a0*/  FMUL.FTZ R46, R46, UR5 ;  /* 0x000000052e2e7c20 */ /* 0x000fc80008410000 */
[----:B------:R-:W-:Y:S02]  /*56b0*/  FSETP.GTU.FTZ.AND P0, PT, R47, UR4, PT ;  /* 0x000000042f007c0b */ /* 0x000fe4000bf1c000 */
[----:B------:R-:W-:Y:S01]  /*56c0*/  FSEL R47, R48, RZ, P3 ;  /* 0x000000ff302f7208 */ /* 0x000fe20001800000 */
[----:B------:R-:W-:Y:S01]  /*56d0*/  IMAD.MOV.U32 R48, RZ, RZ, 0x2 ;  /* 0x00000002ff307424 */ /* 0x000fe200078e00ff */
        /* <DEDUP_REMOVED lines=14> */
.L_x_6839:
        /* <DEDUP_REMOVED lines=12> */
.L_x_6840:
        /* <DEDUP_REMOVED lines=47> */
.L_x_6838:
        /* <DEDUP_REMOVED lines=17> */
.L_x_6842:
        /* <DEDUP_REMOVED lines=12> */
.L_x_6843:
        /* <DEDUP_REMOVED lines=47> */
.L_x_6841:
[----:B------:R-:W-:Y:S01]  /*6030*/  I2FP.F32.U32 R47, R47 ;  /* 0x0000002f002f7245 */ /* 0x000fe20000201000 */
[----:B------:R-:W-:Y:S01]  /*6040*/  IMAD.MOV.U32 R63, RZ, RZ, 0x2 ;  /* 0x00000002ff3f7424 */ /* 0x000fe200078e00ff */
[----:B------:R-:W-:Y:S02]  /*6050*/  PRMT R48, R109, 0x7632, R48 ;  /* 0x000076326d307816 */ /* 0x000fe40000000030 */
[----:B------:R-:W-:Y:S01]  /*6060*/  ISETP.NE.AND P3, PT, R62, 0x1, PT ;  /* 0x000000013e00780c */ /* 0x000fe20003f65270 */
[----:B------:R-:W-:Y:S01]  /*6070*/  FFMA.FTZ R47, R47, R0, 1.1641532182693481445e-10 ;  /* 0x2f0000002f2f7423 */ /* 0x000fe20000010000 */
[----:B------:R-:W-:-:S04]  /*6080*/  SHF.L.U32 R48, R48, 0x10, RZ ;  /* 0x0000001030307819 */ /* 0x000fc800000006ff */
        /* <DEDUP_REMOVED lines=17> */
.L_x_6845:
        /* <DEDUP_REMOVED lines=12> */
.L_x_6846:
        /* <DEDUP_REMOVED lines=47> */
.L_x_6844:
[----:B------:R-:W-:Y:S01]  /*6550*/  ISETP.NE.AND P0, PT, R63, 0x1, PT ;  /* 0x000000013f00780c */ /* 0x000fe20003f05270 */
[C---:B------:R-:W-:Y:S01]  /*6560*/  IMAD.U32 R73, R50.reuse, 0x10000, RZ ;  /* 0x0001000032497824 */ /* 0x040fe200078e00ff */
[----:B------:R-:W-:Y:S01]  /*6570*/  I2FP.F32.U32 R49, R48 ;  /* 0x0000003000317245 */ /* 0x000fe20000201000 */
[----:B------:R-:W-:Y:S01]  /*6580*/  IMAD.MOV.U32 R62, RZ, RZ, 0x2 ;  /* 0x00000002ff3e7424 */ /* 0x000fe200078e00ff */
[----:B------:R-:W-:Y:S01]  /*6590*/  PRMT R50, R50, 0x7632, R50 ;  /* 0x0000763232327816 */ /* 0x000fe20000000032 */
[----:B------:R-:W-:Y:S01]  /*65a0*/  FMUL.FTZ R73, R73, UR5 ;  /* 0x0000000549497c20 */ /* 0x000fe20008410000 */
        /* <DEDUP_REMOVED lines=12> */
.L_x_6848:
        /* <DEDUP_REMOVED lines=12> */
.L_x_6849:
        /* <DEDUP_REMOVED lines=44> */
[----:B------:R-:W-:Y:S01]  /*69f0*/  IMAD.MOV.U32 R82, RZ, RZ, R64 ;  /* 0x000000ffff527224 */ /* 0x000fe200078e0040 */
[----:B------:R-:W-:Y:S01]  /*6a00*/  LOP3.LUT R84, R49, R84, R63, 0x96, !PT ;  /* 0x0000005431547212 */ /* 0x000fe200078e963f */
[----:B------:R-:W-:-:S07]  /*6a10*/  IMAD.MOV.U32 R62, RZ, RZ, RZ ;  /* 0x000000ffff3e7224 */ /* 0x000fce00078e00ff */
.L_x_6847:
[----:B------:R-:W-:Y:S01]  /*6a20*/  I2FP.F32.U32 R49, R48 ;  /* 0x0000003000317245 */ /* 0x000fe20000201000 */
[----:B------:R-:W-:Y:S02]  /*6a30*/  IMAD.U32 R48, R110, 0x10000, RZ ;  /* 0x000100006e307824 */ /* 0x000fe400078e00ff */
[----:B------:R-:W-:Y:S02]  /*6a40*/  HFMA2 R63, -RZ, RZ, 0, 1.1920928955078125e-07 ;  /* 0x00000002ff3f7431 */ /* 0x000fe400000001ff */
        /* <DEDUP_REMOVED lines=19> */
.L_x_6851:
        /* <DEDUP_REMOVED lines=12> */
.L_x_6852:
        /* <DEDUP_REMOVED lines=47> */
.L_x_6850:
        /* <DEDUP_REMOVED lines=17> */
.L_x_6854:
        /* <DEDUP_REMOVED lines=12> */
.L_x_6855:
        /* <DEDUP_REMOVED lines=47> */
.L_x_6853:
[----:B------:R-:W-:Y:S01]  /*73f0*/  I2FP.F32.U32 R49, R49 ;  /* 0x0000003100317245 */ /* 0x000fe20000201000 */
[----:B------:R-:W-:Y:S01]  /*7400*/  IMAD.MOV.U32 R64, RZ, RZ, 0x2 ;  /* 0x00000002ff407424 */ /* 0x000fe200078e00ff */
[----:B------:R-:W-:-:S03]  /*7410*/  PRMT R50, R110, 0x7632, R50 ;  /* 0x000076326e327816 */ /* 0x000fc60000000032 */
[----:B------:R-:W-:Y:S02]  /*7420*/  FFMA.FTZ R49, R49, R0, 1.1641532182693481445e-10 ;  /* 0x2f00000031317423 */ /* 0x000fe40000010000 */
[----:B------:R-:W-:-:S03]  /*7430*/  IMAD.U32 R50, R50, 0x10000, RZ ;  /* 0x0001000032327824 */ /* 0x000fc600078e00ff */
[----:B------:R-:W-:Y:S01]  /*7440*/  FSETP.GTU.FTZ.AND P4, PT, R49, UR4, PT ;  /* 0x0000000431007c0b */ /* 0x000fe2000bf9c000 */
[----:B------:R-:W-:Y:S01]  /*7450*/  FMUL.FTZ R50, R50, UR5 ;  /* 0x0000000532327c20 */ /* 0x000fe20008410000 */
        /* <DEDUP_REMOVED lines=16> */
.L_x_6857:
        /* <DEDUP_REMOVED lines=12> */
.L_x_6858:
        /* <DEDUP_REMOVED lines=47> */
.L_x_6856:
[----:B------:R-:W-:Y:S01]  /*7910*/  ISETP.NE.AND P5, PT, R64, 0x1, PT ;  /* 0x000000014000780c */ /* 0x000fe20003fa5270 */
[C---:B------:R-:W-:Y:S01]  /*7920*/  IMAD.U32 R73, R51.reuse, 0x10000, RZ ;  /* 0x0001000033497824 */ /* 0x040fe200078e00ff */
[----:B------:R-:W-:Y:S01]  /*7930*/  I2FP.F32.U32 R63, R50 ;  /* 0x00000032003f7245 */ /* 0x000fe20000201000 */
[----:B------:R-:W-:Y:S01]  /*7940*/  HFMA2 R65, -RZ, RZ, 0, 1.1920928955078125e-07 ;  /* 0x00000002ff417431 */ /* 0x000fe200000001ff */
[----:B------:R-:W-:Y:S01]  /*7950*/  PRMT R51, R51, 0x7632, R51 ;  /* 0x0000763233337816 */ /* 0x000fe20000000033 */
[----:B------:R-:W-:Y:S01]  /*7960*/  FMUL.FTZ R73, R73, UR5 ;  /* 0x0000000549497c20 */ /* 0x000fe20008410000 */
        /* <DEDUP_REMOVED lines=12> */
.L_x_6860:
        /* <DEDUP_REMOVED lines=12> */
.L_x_6861:
        /* <DEDUP_REMOVED lines=43> */
[----:B------:R-:W-:Y:S01]  /*7da0*/  IMAD.MOV.U32 R82, RZ, RZ, R66 ;  /* 0x000000ffff527224 */ /* 0x000fe200078e0042 */
[----:B------:R-:W-:Y:S01]  /*7db0*/  LOP3.LUT R84, R63, R84, R65, 0x96, !PT ;  /* 0x000000543f547212 */ /* 0x000fe200078e9641 */
[----:B------:R-:W-:Y:S02]  /*7dc0*/  IMAD.MOV.U32 R54, RZ, RZ, R64 ;  /* 0x000000ffff367224 */ /* 0x000fe400078e0040 */
[----:B------:R-:W-:-:S07]  /*7dd0*/  IMAD.MOV.U32 R65, RZ, RZ, RZ ;  /* 0x000000ffff417224 */ /* 0x000fce00078e00ff */
.L_x_6859:
[----:B------:R-:W-:Y:S01]  /*7de0*/  I2FP.F32.U32 R63, R50 ;  /* 0x00000032003f7245 */ /* 0x000fe20000201000 */
[----:B------:R-:W-:Y:S01]  /*7df0*/  IMAD.MOV.U32 R64, RZ, RZ, 0x2 ;  /* 0x00000002ff407424 */ /* 0x000fe200078e00ff */
[----:B------:R-:W-:Y:S01]  /*7e00*/  SHF.L.U32 R50, R111, 0x10, RZ ;  /* 0x000000106f327819 */ /* 0x000fe200000006ff */
[----:B------:R-:W-:Y:S02]  /*7e10*/  IMAD.MOV.U32 R62, RZ, RZ, R82 ;  /* 0x000000ffff3e7224 */ /* 0x000fe400078e0052 */
[----:B------:R-:W-:Y:S02]  /*7e20*/  FFMA.FTZ R63, R63, R0, 1.1641532182693481445e-10 ;  /* 0x2f0000003f3f7423 */ /* 0x000fe40000010000 */
[----:B------:R-:W-:-:S03]  /*7e30*/  FMUL.FTZ R50, R50, UR5 ;  /* 0x0000000532327c20 */ /* 0x000fc60008410000 */
[----:B------:R-:W-:Y:S02]  /*7e40*/  FSETP.GTU.FTZ.AND P5, PT, R63, UR4, PT ;  /* 0x000000043f007c0b */ /* 0x000fe4000bfbc000 */
[----:B------:R-:W-:Y:S02]  /*7e50*/  FSEL R63, R73, RZ, P4 ;  /* 0x000000ff493f7208 */ /* 0x000fe40002000000 */
        /* <DEDUP_REMOVED lines=14> */
.L_x_6863:
        /* <DEDUP_REMOVED lines=12> */
.L_x_6864:
        /* <DEDUP_REMOVED lines=44> */
[----:B------:R-:W-:Y:S02]  /*82c0*/  IMAD.MOV.U32 R54, RZ, RZ, R64 ;  /* 0x000000ffff367224 */ /* 0x000fe400078e0040 */
[----:B------:R-:W-:Y:S01]  /*82d0*/  HFMA2 R64, -RZ, RZ, 0, 0 ;  /* 0x00000000ff407431 */ /* 0x000fe200000001ff */
[----:B------:R-:W-:-:S07]  /*82e0*/  LOP3.LUT R84, R63, R84, R65, 0x96, !PT ;  /* 0x000000543f547212 */ /* 0x000fce00078e9641 */
.L_x_6862:
        /* <DEDUP_REMOVED lines=17> */
.L_x_6866:
        /* <DEDUP_REMOVED lines=14> */
.L_x_6867:
        /* <DEDUP_REMOVED lines=47> */
.L_x_6865:
[----:B------:R-:W-:Y:S02]  /*87d0*/  I2FP.F32.U32 R51, R62 ;  /* 0x0000003e00337245 */ /* 0x000fe40000201000 */
[----:B------:R-:W-:Y:S02]  /*87e0*/  PRMT R55, R111, 0x7632, R55 ;  /* 0x000076326f377816 */ /* 0x000fe40000000037 */
[----:B------:R-:W-:Y:S01]  /*87f0*/  FSEL R56, R73, RZ, P5 ;  /* 0x000000ff49387208 */ /* 0x000fe20002800000 */
[----:B------:R-:W-:Y:S02]  /*8800*/  FFMA.FTZ R51, R51, R0, 1.1641532182693481445e-10 ;  /* 0x2f00000033337423 */ /* 0x000fe40000010000 */
[----:B------:R-:W-:-:S03]  /*8810*/  IMAD.U32 R55, R55, 0x10000, RZ ;  /* 0x0001000037377824 */ /* 0x000fc600078e00ff */
[----:B------:R-:W-:Y:S01]  /*8820*/  FSETP.GTU.FTZ.AND P6, PT, R51, UR4, PT ;  /* 0x0000000433007c0b */ /* 0x000fe2000bfdc000 */
[----:B------:R-:W-:-:S03]  /*8830*/  FMUL.FTZ R55, R55, UR5 ;  /* 0x0000000537377c20 */ /* 0x000fc60008410000 */
[----:B------:R-:W-:Y:S02]  /*8840*/  SEL R94, RZ, 0x1, P6 ;  /* 0x00000001ff5e7807 */ /* 0x000fe40003000000 */
[----:B------:R-:W-:-:S05]  /*8850*/  FSEL R55, R55, RZ, !P6 ;  /* 0x000000ff37377208 */ /* 0x000fca0007000000 */
[----:B------:R-:W-:-:S04]  /*8860*/  FADD.FTZ R51, R55, R56 ;  /* 0x0000003837337221 */ /* 0x000fc80000010000 */
[----:B------:R-:W-:-:S07]  /*8870*/  @P1 FADD.FTZ R51, R7, R51 ;  /* 0x0000003307331221 */ /* 0x000fce0000010000 */
.L_x_6819:
        /* <DEDUP_REMOVED lines=9> */
[----:B------:R-:W-:Y:S01]  /*8910*/  ISETP.NE.AND P6, PT, R70, RZ, PT ;  /* 0x000000ff4600720c */ /* 0x000fe20003fc5270 */
[----:B------:R-:W2:Y:S01]  /*8920*/  @P1 LDC.64 R64, c[0x0][0x3a0] ;  /* 0x0000e800ff401b82 */ /* 0x000ea20000000a00 */
[----:B------:R-:W-:Y:S02]  /*8930*/  SEL R53, RZ, 0x1000000, !P2 ;  /* 0x01000000ff357807 */ /* 0x000fe40005000000 */
        /* <DEDUP_REMOVED lines=10> */
[C---:B-1----:R-:W-:Y:S01]  /*89e0*/  IMAD.WIDE.U32 R56, R93.reuse, 0x8, R78 ;  /* 0x000000085d387825 */ /* 0x042fe200078e004e */
[----:B------:R0:W-:Y:S01]  /*89f0*/  STG.E.128 desc[UR8][R52.64], R44 ;  /* 0x0000002c34007986 */ /* 0x0001e2000c101d08 */
[----:B------:R-:W-:-:S03]  /*8a00*/  IADD3 R95, PT, PT, R93, 0x100, RZ ;  /* 0x000001005d5f7810 */ /* 0x000fc60007ffe0ff */
[----:B------:R0:W-:Y:S02]  /*8a10*/  STG.E.128 desc[UR8][R52.64+0x10], R48 ;  /* 0x0000103034007986 */ /* 0x0001e4000c101d08 */
[C---:B------:R-:W-:Y:S02]  /*8a20*/  IMAD.WIDE.U32 R60, R95.reuse, 0x10, R68 ;  /* 0x000000105f3c7825 */ /* 0x040fe400078e0044 */
[----:B------:R0:W-:Y:S02]  /*8a30*/  STG.E.64 desc[UR8][R56.64], R58 ;  /* 0x0000003a38007986 */ /* 0x0001e4000c101b08 */
        /* <DEDUP_REMOVED lines=23> */
.L_x_6868:
[----:B------:R2:W5:Y:S04]  /*8bb0*/  @P0 LDG.E.128 R108, desc[UR8][R62.64] ;  /* 0x000000083e6c0981 */ /* 0x000568000c1e1d00 */
[----:B------:R2:W5:Y:S04]  /*8bc0*/  @P1 LDG.E.128 R8, desc[UR8][R64.64] ;  /* 0x0000000840081981 */ /* 0x000568000c1e1d00 */
[----:B------:R2:W5:Y:S04]  /*8bd0*/  @P1 LDG.E.128 R4, desc[UR8][R64.64+0x10] ;  /* 0x0000100840041981 */ /* 0x000568000c1e1d00 */
[----:B01----:R2:W5:Y:S01]  /*8be0*/  LDG.E.128 R56, desc[UR8][R60.64] ;  /* 0x000000083c387981 */ /* 0x003562000c1e1d00 */
[----:B------:R-:W-:Y:S05]  /*8bf0*/  @!P0 BRA `(.L_x_6869) ;  /* 0x0000005400a48947 */ /* 0x000fea0003800000 */
[----:B------:R-:W-:Y:S01]  /*8c00*/  ISETP.NE.AND P2, PT, R74, 0x1, PT ;  /* 0x000000014a00780c */ /* 0x000fe20003f45270 */
[----:B------:R-:W-:Y:S01]  /*8c10*/  IMAD.MOV.U32 R55, RZ, RZ, 0x2 ;  /* 0x00000002ff377424 */ /* 0x000fe200078e00ff */
[----:B------:R-:W-:Y:S01]  /*8c20*/  MOV R52, R82 ;  /* 0x0000005200347202 */ /* 0x000fe20000000f00 */
[----:B--2---:R-:W-:-:S10]  /*8c30*/  IMAD.MOV.U32 R60, RZ, RZ, R54 ;  /* 0x000000ffff3c7224 */ /* 0x004fd400078e0036 */
        /* <DEDUP_REMOVED lines=11> */
.L_x_6871:
        /* <DEDUP_REMOVED lines=12> */
.L_x_6872:
        /* <DEDUP_REMOVED lines=51> */
[----:B------:R-:W-:-:S03]  /*90e0*/  IMAD.MOV.U32 R82, RZ, RZ, R62 ;  /* 0x000000ffff527224 */ /* 0x000fc600078e003e */
[----:B------:R-:W-:-:S07]  /*90f0*/  LOP3.LUT R84, R53, R84, R61, 0x96, !PT ;  /* 0x0000005435547212 */ /* 0x000fce00078e963d */
.L_x_6870:
[----:B------:R-:W-:Y:S01]  /*9100*/  ISETP.NE.AND P2, PT, R55, 0x1, PT ;  /* 0x000000013700780c */ /* 0x000fe20003f45270 */
[----:B------:R-:W-:Y:S01]  /*9110*/  HFMA2 R54, -RZ, RZ, 0, 1.1920928955078125e-07 ;  /* 0x00000002ff367431 */ /* 0x000fe200000001ff */
[----:B------:R-:W-:Y:S01]  /*9120*/  I2FP.F32.U32 R53, R52 ;  /* 0x0000003400357245 */ /* 0x000fe20000201000 */
[C---:B-----5:R-:W-:Y:S01]  /*9130*/  IMAD.U32 R52, R56.reuse, 0x10000, RZ ;  /* 0x0001000038347824 */ /* 0x060fe200078e00ff */
[----:B------:R-:W-:-:S03]  /*9140*/  PRMT R56, R56, 0x7632, R56 ;  /* 0x0000763238387816 */ /* 0x000fc60000000038 */
[----:B------:R-:W-:Y:S01]  /*9150*/  FFMA.FTZ R53, R53, R0, 1.1641532182693481445e-10 ;  /* 0x2f00000035357423 */ /* 0x000fe20000010000 */
[----:B------:R-:W-:-:S04]  /*9160*/  FMUL.FTZ R66, R52, UR5 ;  /* 0x0000000534427c20 */ /* 0x000fc80008410000 */
        /* <DEDUP_REMOVED lines=12> */
.L_x_6874:
        /* <DEDUP_REMOVED lines=12> */
.L_x_6875:
        /* <DEDUP_REMOVED lines=49> */
[----:B------:R-:W-:Y:S01]  /*9600*/  IMAD.MOV.U32 R53, RZ, RZ, R60 ;  /* 0x000000ffff357224 */ /* 0x000fe200078e003c */
[----:B------:R-:W-:Y:S01]  /*9610*/  LOP3.LUT R85, R97, R52, R63, 0x96, !PT ;  /* 0x0000003461557212 */ /* 0x000fe200078e963f */
[----:B------:R-:W-:Y:S02]  /*9620*/  IMAD.MOV.U32 R60, RZ, RZ, R54 ;  /* 0x000000ffff3c7224 */ /* 0x000fe400078e0036 */
[----:B------:R-:W-:Y:S01]  /*9630*/  HFMA2 R54, -RZ, RZ, 0, 0 ;  /* 0x00000000ff367431 */ /* 0x000fe200000001ff */
[----:B------:R-:W-:-:S07]  /*9640*/  MOV R82, R62 ;  /* 0x0000003e00527202 */ /* 0x000fce0000000f00 */
.L_x_6873:
        /* <DEDUP_REMOVED lines=22> */
.L_x_6877:
        /* <DEDUP_REMOVED lines=12> */
.L_x_6878:
        /* <DEDUP_REMOVED lines=44> */
[----:B------:R-:W-:Y:S01]  /*9b30*/  IMAD.MOV.U32 R55, RZ, RZ, RZ ;  /* 0x000000ffff377224 */ /* 0x000fe200078e00ff */
        /* <DEDUP_REMOVED lines=9> */
.L_x_6876:
        /* <DEDUP_REMOVED lines=18> */
.L_x_6880:
        /* <DEDUP_REMOVED lines=12> */
.L_x_6881:
        /* <DEDUP_REMOVED lines=54> */
.L_x_6879:
        /* <DEDUP_REMOVED lines=23> */
.L_x_6883:
        /* <DEDUP_REMOVED lines=12> */
.L_x_6884:
        /* <DEDUP_REMOVED lines=49> */
[----:B------:R-:W-:Y:S01]  /*a650*/  HFMA2 R63, -RZ, RZ, 0, 0 ;  /* 0x00000000ff3f7431 */ /* 0x000fe200000001ff */
[----:B------:R-:W-:Y:S01]  /*a660*/  LOP3.LUT R85, R97, R54, R65, 0x96, !PT ;  /* 0x0000003661557212 */ /* 0x000fe200078e9641 */
[----:B------:R-:W-:Y:S01]  /*a670*/  IMAD.MOV.U32 R54, RZ, RZ, R60 ;  /* 0x000000ffff367224 */ /* 0x000fe200078e003c */
[----:B------:R-:W-:Y:S01]  /*a680*/  MOV R82, R64 ;  /* 0x0000004000527202 */ /* 0x000fe20000000f00 */
[----:B------:R-:W-:-:S07]  /*a690*/  IMAD.MOV.U32 R60, RZ, RZ, R62 ;  /* 0x000000ffff3c7224 */ /* 0x000fce00078e003e */
.L_x_6882:
        /* <DEDUP_REMOVED lines=19> */
.L_x_6886:
        /* <DEDUP_REMOVED lines=12> */
.L_x_6887:
        /* <DEDUP_REMOVED lines=54> */
.L_x_6885:
[----:B------:R-:W-:Y:S02]  /*abf0*/  I2FP.F32.U32 R55, R55 ;  /* 0x0000003700377245 */ /* 0x000fe40000201000 */
[----:B------:R-:W-:Y:S02]  /*ac00*/  SHF.L.U32 R54, R109, 0x10, RZ ;  /* 0x000000106d367819 */ /* 0x000fe400000006ff */
[----:B------:R-:W-:Y:S01]  /*ac10*/  ISETP.NE.AND P3, PT, R62, 0x1, PT ;  /* 0x000000013e00780c */ /* 0x000fe20003f65270 */
[----:B------:R-:W-:Y:S02]  /*ac20*/  FFMA.FTZ R55, R55, R0, 1.1641532182693481445e-10 ;  /* 0x2f00000037377423 */ /* 0x000fe40000010000 */
[----:B------:R-:W-:-:S03]  /*ac30*/  FMUL.FTZ R54, R54, UR5 ;  /* 0x0000000536367c20 */ /* 0x000fc60008410000 */
[----:B------:R-:W-:Y:S02]  /*ac40*/  FSETP.GTU.FTZ.AND P2, PT, R55, UR4, PT ;  /* 0x0000000437007c0b */ /* 0x000fe4000bf5c000 */
[----:B------:R-:W-:Y:S01]  /*ac50*/  FSEL R55, R56, RZ, P4 ;  /* 0x000000ff38377208 */ /* 0x000fe20002000000 */
[----:B------:R-:W-:Y:S01]  /*ac60*/  IMAD.MOV.U32 R56, RZ, RZ, 0x2 ;  /* 0x00000002ff387424 */ /* 0x000fe200078e00ff */
        /* <DEDUP_REMOVED lines=14> */
.L_x_6889:
        /* <DEDUP_REMOVED lines=12> */
.L_x_6890:
        /* <DEDUP_REMOVED lines=54> */
.L_x_6888:
        /* <DEDUP_REMOVED lines=18> */
.L_x_6892:
        /* <DEDUP_REMOVED lines=12> */
.L_x_6893:
        /* <DEDUP_REMOVED lines=51> */
[----:B------:R-:W-:Y:S02]  /*b680*/  IMAD.MOV.U32 R60, RZ, RZ, R62 ;  /* 0x000000ffff3c7224 */ /* 0x000fe400078e003e */
[----:B------:R-:W-:Y:S01]  /*b690*/  HFMA2 R62, -RZ, RZ, 0, 0 ;  /* 0x00000000ff3e7431 */ /* 0x000fe200000001ff */
[----:B------:R-:W-:-:S07]  /*b6a0*/  MOV R82, R64 ;  /* 0x0000004000527202 */ /* 0x000fce0000000f00 */
.L_x_6891:
        /* <DEDUP_REMOVED lines=23> */
.L_x_6895:
        /* <DEDUP_REMOVED lines=12> */
.L_x_6896:
        /* <DEDUP_REMOVED lines=54> */
.L_x_6894:
        /* <DEDUP_REMOVED lines=18> */
.L_x_6898:
        /* <DEDUP_REMOVED lines=12> */
.L_x_6899:
        /* <DEDUP_REMOVED lines=54> */
.L_x_6897:
        /* <DEDUP_REMOVED lines=22> */
.L_x_6901:
        /* <DEDUP_REMOVED lines=12> */
.L_x_6902:
        /* <DEDUP_REMOVED lines=54> */
.L_x_6900:
        /* <DEDUP_REMOVED lines=17> */
.L_x_6904:
        /* <DEDUP_REMOVED lines=12> */
.L_x_6905:
        /* <DEDUP_REMOVED lines=39> */
[----:B------:R-:W-:Y:S01]  /*cb40*/  IMAD.WIDE.U32 R84, R57, -0x2daee0ad, RZ ;  /* 0xd2511f5339547825 */ /* 0x000fe200078e00ff */
[----:B------:R-:W-:Y:S02]  /*cb50*/  IADD3 R57, PT, PT, R3, -0x24c28bd8, RZ ;  /* 0xdb3d742803397810 */ /* 0x000fe40007ffe0ff */
        /* <DEDUP_REMOVED lines=9> */
[----:B------:R-:W-:-:S03]  /*cbf0*/  MOV R62, R60 ;  /* 0x0000003c003e7202 */ /* 0x000fc60000000f00 */
[----:B------:R-:W-:Y:S01]  /*cc00*/  IMAD.MOV.U32 R60, RZ, RZ, R64 ;  /* 0x000000ffff3c7224 */ /* 0x000fe200078e0040 */
[----:B------:R-:W-:Y:S01]  /*cc10*/  LOP3.LUT R84, R57, R84, R65, 0x96, !PT ;  /* 0x0000005439547212 */ /* 0x000fe200078e9641 */
[----:B------:R-:W-:-:S07]  /*cc20*/  IMAD.MOV.U32 R64, RZ, RZ, RZ ;  /* 0x000000ffff407224 */ /* 0x000fce00078e00ff */
.L_x_6903:
[----:B------:R-:W-:Y:S01]  /*cc30*/  I2FP.F32.U32 R57, R62 ;  /* 0x0000003e00397245 */ /* 0x000fe20000201000 */
[----:B------:R-:W-:Y:S01]  /*cc40*/  IMAD.MOV.U32 R65, RZ, RZ, 0x2 ;  /* 0x00000002ff417424 */ /* 0x000fe200078e00ff */
[----:B------:R-:W-:-:S03]  /*cc50*/  PRMT R58, R110, 0x7632, R58 ;  /* 0x000076326e3a7816 */ /* 0x000fc6000000003a */
[----:B------:R-:W-:Y:S01]  /*cc60*/  FFMA.FTZ R57, R57, R0, 1.1641532182693481445e-10 ;  /* 0x2f00000039397423 */ /* 0x000fe20000010000 */
[----:B------:R-:W-:-:S04]  /*cc70*/  SHF.L.U32 R58, R58, 0x10, RZ ;  /* 0x000000103a3a7819 */ /* 0x000fc800000006ff */
[----:B------:R-:W-:Y:S01]  /*cc80*/  FSETP.GTU.FTZ.AND P4, PT, R57, UR4, PT ;  /* 0x0000000439007c0b */ /* 0x000fe2000bf9c000 */
[----:B------:R-:W-:Y:S01]  /*cc90*/  FMUL.FTZ R58, R58, UR5 ;  /* 0x000000053a3a7c20 */ /* 0x000fe20008410000 */
        /* <DEDUP_REMOVED lines=16> */
.L_x_6907:
        /* <DEDUP_REMOVED lines=12> */
.L_x_6908:
        /* <DEDUP_REMOVED lines=54> */
.L_x_6906:
[----:B------:R-:W-:Y:S01]  /*d1c0*/  ISETP.NE.AND P5, PT, R65, 0x1, PT ;  /* 0x000000014100780c */ /* 0x000fe20003fa5270 */
[----:B------:R-:W-:Y:S01]  /*d1d0*/  HFMA2 R64, -RZ, RZ, 0, 1.1920928955078125e-07 ;  /* 0x00000002ff407431 */ /* 0x000fe200000001ff */
[----:B------:R-:W-:Y:S01]  /*d1e0*/  I2FP.F32.U32 R63, R58 ;  /* 0x0000003a003f7245 */ /* 0x000fe20000201000 */
[C---:B------:R-:W-:Y:S01]  /*d1f0*/  IMAD.U32 R58, R59.reuse, 0x10000, RZ ;  /* 0x000100003b3a7824 */ /* 0x040fe200078e00ff */
[----:B------:R-:W-:Y:S01]  /*d200*/  PRMT R59, R59, 0x7632, R59 ;  /* 0x000076323b3b7816 */ /* 0x000fe2000000003b */
[----:B------:R-:W-:Y:S02]  /*d210*/  IMAD.MOV.U32 R62, RZ, RZ, R82 ;  /* 0x000000ffff3e7224 */ /* 0x000fe400078e0052 */
[----:B------:R-:W-:Y:S01]  /*d220*/  FFMA.FTZ R63, R63, R0, 1.1641532182693481445e-10 ;  /* 0x2f0000003f3f7423 */ /* 0x000fe20000010000 */
[----:B------:R-:W-:-:S04]  /*d230*/  FMUL.FTZ R73, R58, UR5 ;  /* 0x000000053a497c20 */ /* 0x000fc80008410000 */
        /* <DEDUP_REMOVED lines=10> */
.L_x_6910:
        /* <DEDUP_REMOVED lines=12> */
.L_x_6911:
        /* <DEDUP_REMOVED lines=54> */
.L_x_6909:
[----:B------:R-:W-:Y:S01]  /*d700*/  I2FP.F32.U32 R63, R62 ;  /* 0x0000003e003f7245 */ /* 0x000fe20000201000 */
[----:B------:R-:W-:Y:S01]  /*d710*/  IMAD.U32 R58, R111, 0x10000, RZ ;  /* 0x000100006f3a7824 */ /* 0x000fe200078e00ff */
[----:B------:R-:W-:Y:S01]  /*d720*/  MOV R62, R82 ;  /* 0x00000052003e7202 */ /* 0x000fe20000000f00 */
[----:B------:R-:W-:Y:S02]  /*d730*/  IMAD.MOV.U32 R65, RZ, RZ, 0x2 ;  /* 0x00000002ff417424 */ /* 0x000fe400078e00ff */
[----:B------:R-:W-:Y:S01]  /*d740*/  FFMA.FTZ R63, R63, R0, 1.1641532182693481445e-10 ;  /* 0x2f0000003f3f7423 */ /* 0x000fe20000010000 */
[----:B------:R-:W-:-:S04]  /*d750*/  FMUL.FTZ R58, R58, UR5 ;  /* 0x000000053a3a7c20 */ /* 0x000fc80008410000 */
        /* <DEDUP_REMOVED lines=16> */
.L_x_6913:
        /* <DEDUP_REMOVED lines=12> */
.L_x_6914:
        /* <DEDUP_REMOVED lines=54> */
.L_x_6912:
        /* <DEDUP_REMOVED lines=17> */
.L_x_6916:
        /* <DEDUP_REMOVED lines=14> */
.L_x_6917:
        /* <DEDUP_REMOVED lines=54> */
.L_x_6915:
[----:B------:R-:W-:Y:S02]  /*e1d0*/  I2FP.F32.U32 R59, R62 ;  /* 0x0000003e003b7245 */ /* 0x000fe40000201000 */
[----:B------:R-:W-:-:S03]  /*e1e0*/  PRMT R62, R111, 0x7632, R62 ;  /* 0x000076326f3e7816 */ /* 0x000fc6000000003e */
[----:B------:R-:W-:Y:S02]  /*e1f0*/  FFMA.FTZ R59, R59, R0, 1.1641532182693481445e-10 ;  /* 0x2f0000003b3b7423 */ /* 0x000fe40000010000 */
[----:B------:R-:W-:-:S03]  /*e200*/  IMAD.U32 R62, R62, 0x10000, RZ ;  /* 0x000100003e3e7824 */ /* 0x000fc600078e00ff */
[----:B------:R-:W-:Y:S01]  /*e210*/  FSETP.GTU.FTZ.AND P6, PT, R59, UR4, PT ;  /* 0x000000043b007c0b */ /* 0x000fe2000bfdc000 */
[----:B------:R-:W-:Y:S01]  /*e220*/  FMUL.FTZ R62, R62, UR5 ;  /* 0x000000053e3e7c20 */ /* 0x000fe20008410000 */
[----:B------:R-:W-:Y:S02]  /*e230*/  FSEL R59, R73, RZ, P5 ;  /* 0x000000ff493b7208 */ /* 0x000fe40002800000 */
[----:B------:R-:W-:Y:S02]  /*e240*/  SEL R94, RZ, 0x1, P6 ;  /* 0x00000001ff5e7807 */ /* 0x000fe40003000000 */
[----:B------:R-:W-:-:S05]  /*e250*/  FSEL R62, R62, RZ, !P6 ;  /* 0x000000ff3e3e7208 */ /* 0x000fca0007000000 */
[----:B------:R-:W-:-:S04]  /*e260*/  FADD.FTZ R59, R62, R59 ;  /* 0x0000003b3e3b7221 */ /* 0x000fc80000010000 */
[----:B------:R-:W-:Y:S01]  /*e270*/  @P1 FADD.FTZ R59, R7, R59 ;  /* 0x0000003b073b1221 */ /* 0x000fe20000010000 */
[----:B------:R-:W-:Y:S06]  /*e280*/  BRA `(.L_x_6918) ;  /* 0x0000002800ec7947 */ /* 0x000fec0003800000 */
.L_x_6869:
[----:B------:R-:W-:Y:S01]  /*e290*/  ISETP.NE.AND P2, PT, R74, 0x1, PT ;  /* 0x000000014a00780c */ /* 0x000fe20003f45270 */
[----:B------:R-:W-:Y:S02]  /*e2a0*/  HFMA2 R55, -RZ, RZ, 0, 1.1920928955078125e-07 ;  /* 0x00000002ff377431 */ /* 0x000fe400000001ff */
[----:B------:R-:W-:Y:S02]  /*e2b0*/  IMAD.MOV.U32 R52, RZ, RZ, R82 ;  /* 0x000000ffff347224 */ /* 0x000fe400078e0052 */
[----:B--2---:R-:W-:-:S08]  /*e2c0*/  IMAD.MOV.U32 R60, RZ, RZ, R54 ;  /* 0x000000ffff3c7224 */ /* 0x004fd000078e0036 */
        /* <DEDUP_REMOVED lines=11> */
.L_x_6920:
        /* <DEDUP_REMOVED lines=12> */
.L_x_6921:
        /* <DEDUP_REMOVED lines=52> */
[----:B------:R-:W-:-:S07]  /*e780*/  LOP3.LUT R84, R53, R84, R61, 0x96, !PT ;  /* 0x0000005435547212 */ /* 0x000fce00078e963d */
.L_x_6919:
[----:B------:R-:W-:Y:S01]  /*e790*/  ISETP.NE.AND P2, PT, R55, 0x1, PT ;  /* 0x000000013700780c */ /* 0x000fe20003f45270 */
[----:B------:R-:W-:Y:S01]  /*e7a0*/  IMAD.MOV.U32 R54, RZ, RZ, R82 ;  /* 0x000000ffff367224 */ /* 0x000fe200078e0052 */
[----:B------:R-:W-:Y:S02]  /*e7b0*/  I2FP.F32.U32 R53, R52 ;  /* 0x0000003400357245 */ /* 0x000fe40000201000 */
[----:B-----5:R-:W-:-:S03]  /*e7c0*/  SHF.L.U32 R52, R56, 0x10, RZ ;  /* 0x0000001038347819 */ /* 0x020fc600000006ff */
        /* <DEDUP_REMOVED lines=14> */
.L_x_6923:
        /* <DEDUP_REMOVED lines=12> */
.L_x_6924:
        /* <DEDUP_REMOVED lines=54> */
.L_x_6922:
        /* <DEDUP_REMOVED lines=17> */
.L_x_6926:
        /* <DEDUP_REMOVED lines=12> */
.L_x_6927:
        /* <DEDUP_REMOVED lines=54> */
.L_x_6925:
[----:B------:R-:W-:Y:S01]  /*f200*/  ISETP.NE.AND P2, PT, R62, 0x1, PT ;  /* 0x000000013e00780c */ /* 0x000fe20003f45270 */
[----:B------:R-:W-:Y:S01]  /*f210*/  IMAD.MOV.U32 R63, RZ, RZ, 0x2 ;  /* 0x00000002ff3f7424 */ /* 0x000fe200078e00ff */
[----:B------:R-:W-:Y:S01]  /*f220*/  I2FP.F32.U32 R55, R54 ;  /* 0x0000003600377245 */ /* 0x000fe20000201000 */
[----:B------:R-:W-:Y:S01]  /*f230*/  IMAD.U32 R54, R57, 0x10000, RZ ;  /* 0x0001000039367824 */ /* 0x000fe200078e00ff */
[----:B------:R-:W-:-:S03]  /*f240*/  MOV R56, R82 ;  /* 0x0000005200387202 */ /* 0x000fc60000000f00 */
        /* <DEDUP_REMOVED lines=13> */
.L_x_6929:
        /* <DEDUP_REMOVED lines=12> */
.L_x_6930:
        /* <DEDUP_REMOVED lines=54> */
.L_x_6928:
        /* <DEDUP_REMOVED lines=17> */
.L_x_6932:
        /* <DEDUP_REMOVED lines=12> */
.L_x_6933:
        /* <DEDUP_REMOVED lines=54> */
.L_x_6931:
        /* <DEDUP_REMOVED lines=17> */
.L_x_6935:
        /* <DEDUP_REMOVED lines=12> */
.L_x_6936:
        /* <DEDUP_REMOVED lines=43> */
[----:B------:R-:W-:Y:S01]  /*100f0*/  LOP3.LUT R64, R99, R74, R63, 0x96, !PT ;  /* 0x0000004a63407212 */ /* 0x000fe200078e963f */
[----:B------:R-:W-:-:S03]  /*10100*/  HFMA2 R63, -RZ, RZ, 0, 0 ;  /* 0x00000000ff3f7431 */ /* 0x000fc600000001ff */
        /* <DEDUP_REMOVED lines=8> */
[----:B------:R-:W-:-:S07]  /*10190*/  MOV R82, R66 ;  /* 0x0000004200527202 */ /* 0x000fce0000000f00 */
.L_x_6934:
[----:B------:R-:W-:Y:S01]  /*101a0*/  ISETP.NE.AND P4, PT, R63, 0x1, PT ;  /* 0x000000013f00780c */ /* 0x000fe20003f85270 */
[----:B------:R-:W-:Y:S01]  /*101b0*/  IMAD.MOV.U32 R64, RZ, RZ, 0x2 ;  /* 0x00000002ff407424 */ /* 0x000fe200078e00ff */
[----:B------:R-:W-:-:S05]  /*101c0*/  I2FP.F32.U32 R57, R57 ;  /* 0x0000003900397245 */ /* 0x000fca0000201000 */
[----:B------:R-:W-:Y:S01]  /*101d0*/  FFMA.FTZ R62, R57, R0, 1.1641532182693481445e-10 ;  /* 0x2f000000393e7423 */ /* 0x000fe20000010000 */
[----:B------:R-:W-:Y:S01]  /*101e0*/  IMAD.U32 R57, R58, 0x10000, RZ ;  /* 0x000100003a397824 */ /* 0x000fe200078e00ff */
[----:B------:R-:W-:-:S03]  /*101f0*/  MOV R58, R82 ;  /* 0x00000052003a7202 */ /* 0x000fc60000000f00 */
        /* <DEDUP_REMOVED lines=10> */
.L_x_6938:
        /* <DEDUP_REMOVED lines=12> */
.L_x_6939:
        /* <DEDUP_REMOVED lines=54> */
.L_x_6937:
        /* <DEDUP_REMOVED lines=17> */
.L_x_6941:
        /* <DEDUP_REMOVED lines=12> */
.L_x_6942:
        /* <DEDUP_REMOVED lines=54> */
.L_x_6940:
        /* <DEDUP_REMOVED lines=12> */
[----:B------:R-:W-:Y:S01]  /*10cb0*/  P2R R64, PR, RZ, 0x1 ;  /* 0x00000001ff407803 */ /* 0x000fe20000000000 */
[----:B------:R-:W-:Y:S01]  /*10cc0*/  FMUL.FTZ R56, R56, UR5 ;  /* 0x0000000538387c20 */ /* 0x000fe20008410000 */
[----:B------:R-:W-:Y:S01]  /*10cd0*/  FMUL.FTZ R55, R55, UR5 ;  /* 0x0000000537377c20 */ /* 0x000fe20008410000 */
[----:B------:R-:W-:Y:S01]  /*10ce0*/  FMUL.FTZ R53, R53, UR5 ;  /* 0x0000000535357c20 */ /* 0x000fe20008410000 */
[----:B------:R-:W-:Y:S01]  /*10cf0*/  FMUL.FTZ R73, R73, UR5 ;  /* 0x0000000549497c20 */ /* 0x000fe20008410000 */
[----:B------:R-:W-:-:S02]  /*10d00*/  FSEL R54, R54, RZ, P5 ;  /* 0x000000ff36367208 */ /* 0x000fc40002800000 */
[----:B------:R-:W-:Y:S02]  /*10d10*/  ISETP.NE.AND P0, PT, R70, RZ, PT ;  /* 0x000000ff4600720c */ /* 0x000fe40003f05270 */
[----:B------:R-:W-:Y:S02]  /*10d20*/  ISETP.NE.AND P6, PT, R72, RZ, PT ;  /* 0x000000ff4800720c */ /* 0x000fe40003fc5270 */
[----:B------:R-:W-:Y:S01]  /*10d30*/  FSETP.GTU.FTZ.AND P5, PT, R63, UR4, PT ;  /* 0x000000043f007c0b */ /* 0x000fe2000bfbc000 */
[----:B------:R-:W-:Y:S01]  /*10d40*/  @P1 FADD.FTZ R52, R8, R52 ;  /* 0x0000003408341221 */ /* 0x000fe20000010000 */
[----:B------:R-:W-:Y:S01]  /*10d50*/  FSEL R58, R59, RZ, P4 ;  /* 0x000000ff3b3a7208 */ /* 0x000fe20002000000 */
[----:B------:R-:W-:Y:S01]  /*10d60*/  @P1 FADD.FTZ R54, R10, R54 ;  /* 0x000000360a361221 */ /* 0x000fe20000010000 */
[----:B------:R-:W-:Y:S02]  /*10d70*/  FSEL R57, R57, RZ, P3 ;  /* 0x000000ff39397208 */ /* 0x000fe40001800000 */
        /* <DEDUP_REMOVED lines=10> */
[----:B------:R-:W-:Y:S01]  /*10e20*/  PLOP3.LUT P5, PT, P5, PT, PT, 0x8, 0x80 ;  /* 0x000000000080781c */ /* 0x000fe20002fae170 */
[----:B------:R-:W-:-:S12]  /*10e30*/  @P1 FADD.FTZ R59, R7, R59 ;  /* 0x0000003b073b1221 */ /* 0x000fd80000010000 */
.L_x_6918:
[----:B------:R-:W-:Y:S02]  /*10e40*/  SEL R63, RZ, 0x1000000, !P5 ;  /* 0x01000000ff3f7807 */ /* 0x000fe40006800000 */
[----:B------:R-:W-:Y:S02]  /*10e50*/  SEL R62, RZ, 0x10000, !P4 ;  /* 0x00010000ff3e7807 */ /* 0x000fe40006000000 */
[----:B------:R-:W-:Y:S02]  /*10e60*/  SEL R75, RZ, 0x100, !P3 ;  /* 0x00000100ff4b7807 */ /* 0x000fe40005800000 */
[----:B------:R-:W-:Y:S02]  /*10e70*/  ISETP.NE.AND P5, PT, R70, RZ, PT ;  /* 0x000000ff4600720c */ /* 0x000fe40003fa5270 */
[----:B------:R-:W-:Y:S02]  /*10e80*/  ISETP.NE.AND P4, PT, R71, RZ, PT ;  /* 0x000000ff4700720c */ /* 0x000fe40003f85270 */
[----:B------:R-:W-:Y:S01]  /*10e90*/  ISETP.NE.AND P3, PT, R72, RZ, PT ;  /* 0x000000ff4800720c */ /* 0x000fe20003f65270 */
[----:B------:R-:W0:Y:S01]  /*10ea0*/  @P0 LDC.64 R70, c[0x0][0x398] ;  /* 0x0000e600ff460b82 */ /* 0x000e220000000a00 */
[----:B------:R-:W-:-:S02]  /*10eb0*/  ISETP.NE.AND P6, PT, R61, RZ, PT ;  /* 0x000000ff3d00720c */ /* 0x000fc40003fc5270 */
[----:B------:R-:W-:Y:S02]  /*10ec0*/  SEL R65, RZ, 0x1000000, !P3 ;  /* 0x01000000ff417807 */ /* 0x000fe40005800000 */
[----:B------:R-:W-:Y:S02]  /*10ed0*/  SEL R64, RZ, 0x10000, !P4 ;  /* 0x00010000ff407807 */ /* 0x000fe40006000000 */
[----:B------:R-:W-:Y:S01]  /*10ee0*/  SEL R61, RZ, 0x100, !P5 ;  /* 0x00000100ff3d7807 */ /* 0x000fe20006800000 */
[----:B------:R-:W1:Y:S01]  /*10ef0*/  @P1 LDC.64 R72, c[0x0][0x3a0] ;  /* 0x0000e800ff481b82 */ /* 0x000e620000000a00 */
[----:B------:R-:W-:Y:S01]  /*10f00*/  LOP3.LUT R75, R75, R63, R62, 0xfe, !PT ;  /* 0x0000003f4b4b7212 */ /* 0x000fe200078efe3e */
[----:B------:R-:W-:Y:S01]  /*10f10*/  IMAD.WIDE.U32 R62, R95, 0x20, R76 ;  /* 0x000000205f3e7825 */ /* 0x000fe200078e004c */
[----:B------:R-:W-:Y:S02]  /*10f20*/  LOP3.LUT R61, R61, R65, R64, 0xfe, !PT ;  /* 0x000000413d3d7212 */ /* 0x000fe400078efe40 */
[----:B------:R-:W-:-:S02]  /*10f30*/  SEL R74, RZ, 0x1, !P2 ;  /* 0x00000001ff4a7807 */ /* 0x000fc40005000000 */
[----:B------:R-:W-:Y:S01]  /*10f40*/  SEL R64, RZ, 0x1, !P6 ;  /* 0x00000001ff407807 */ /* 0x000fe20007000000 */
[----:B------:R2:W-:Y:S01]  /*10f50*/  STG.E.128 desc[UR8][R62.64], R52 ;  /* 0x000000343e007986 */ /* 0x0005e2000c101d08 */
[----:B------:R-:W-:Y:S02]  /*10f60*/  LOP3.LUT R75, R75, R74, RZ, 0xfc, !PT ;  /* 0x0000004a4b4b7212 */ /* 0x000fe400078efcff */
[----:B------:R-:W-:Y:S01]  /*10f70*/  LOP3.LUT R74, R61, R64, RZ, 0xfc, !PT ;  /* 0x000000403d4a7212 */ /* 0x000fe200078efcff */
[----:B------:R-:W-:Y:S01]  /*10f80*/  IMAD.WIDE.U32 R64, R95, 0x8, R78 ;  /* 0x000000085f407825 */ /* 0x000fe200078e004e */
[----:B------:R2:W-:Y:S01]  /*10f90*/  STG.E.128 desc[UR8][R62.64+0x10], R56 ;  /* 0x000010383e007986 */ /* 0x0005e2000c101d08 */
[----:B------:R-:W-:-:S03]  /*10fa0*/  IADD3 R103, PT, PT, R93, 0x200, RZ ;  /* 0x000002005d677810 */ /* 0x000fc60007ffe0ff */
[----:B------:R2:W-:Y:S02]  /*10fb0*/  STG.E.64 desc[UR8][R64.64], R74 ;  /* 0x0000004a40007986 */ /* 0x0005e4000c101b08 */
        /* <DEDUP_REMOVED lines=24> */
.L_x_6943:
[----:B------:R1:W5:Y:S04]  /*11140*/  @P0 LDG.E.128 R108, desc[UR8][R70.64] ;  /* 0x00000008466c0981 */ /* 0x000368000c1e1d00 */
        /* <DEDUP_REMOVED lines=19> */
.L_x_6946:
        /* <DEDUP_REMOVED lines=12> */
.L_x_6947:
        /* <DEDUP_REMOVED lines=49> */
[----:B------:R-:W-:Y:S01]  /*11650*/  IMAD.MOV.U32 R82, RZ, RZ, R70 ;  /* 0x000000ffff527224 */ /* 0x000fe200078e0046 */
[----:B------:R-:W-:Y:S01]  /*11660*/  LOP3.LUT R84, R61, R84, R73, 0x96, !PT ;  /* 0x000000543d547212 */ /* 0x000fe200078e9649 */
[----:B------:R-:W-:Y:S01]  /*11670*/  IMAD.MOV.U32 R62, RZ, RZ, RZ ;  /* 0x000000ffff3e7224 */ /* 0x000fe200078e00ff */
[----:B------:R-:W-:-:S07]  /*11680*/  MOV R61, R60 ;  /* 0x0000003c003d7202 */ /* 0x000fce0000000f00 */
.L_x_6945:
[----:B------:R-:W-:Y:S01]  /*11690*/  ISETP.NE.AND P2, PT, R62, 0x1, PT ;  /* 0x000000013e00780c */ /* 0x000fe20003f45270 */
[C---:B-----5:R-:W-:Y:S01]  /*116a0*/  IMAD.U32 R60, R64.reuse, 0x10000, RZ ;  /* 0x00010000403c7824 */ /* 0x060fe200078e00ff */
[----:B------:R-:W-:Y:S01]  /*116b0*/  I2FP.F32.U32 R61, R61 ;  /* 0x0000003d003d7245 */ /* 0x000fe20000201000 */
[----:B------:R-:W-:Y:S01]  /*116c0*/  HFMA2 R63, -RZ, RZ, 0, 1.1920928955078125e-07 ;  /* 0x00000002ff3f7431 */ /* 0x000fe200000001ff */
[----:B------:R-:W-:Y:S01]  /*116d0*/  PRMT R64, R64, 0x7632, R64 ;  /* 0x0000763240407816 */ /* 0x000fe20000000040 */
        /* <DEDUP_REMOVED lines=14> */
.L_x_6949:
        /* <DEDUP_REMOVED lines=12> */
.L_x_6950:
        /* <DEDUP_REMOVED lines=49> */
[----:B------:R-:W-:Y:S02]  /*11b90*/  HFMA2 R63, -RZ, RZ, 0, 0 ;  /* 0x00000000ff3f7431 */ /* 0x000fe400000001ff */
[----:B------:R-:W-:Y:S01]  /*11ba0*/  IMAD.MOV.U32 R61, RZ, RZ, R72 ;  /* 0x000000ffff3d7224 */ /* 0x000fe200078e0048 */
[----:B------:R-:W-:Y:S01]  /*11bb0*/  LOP3.LUT R85, R97, R60, R71, 0x96, !PT ;  /* 0x0000003c61557212 */ /* 0x000fe200078e9647 */
[----:B------:R-:W-:Y:S01]  /*11bc0*/  IMAD.MOV.U32 R72, RZ, RZ, R62 ;  /* 0x000000ffff487224 */ /* 0x000fe200078e003e */
[----:B------:R-:W-:-:S07]  /*11bd0*/  MOV R82, R70 ;  /* 0x0000004600527202 */ /* 0x000fce0000000f00 */
.L_x_6948:
        /* <DEDUP_REMOVED lines=22> */
.L_x_6952:
        /* <DEDUP_REMOVED lines=12> */
.L_x_6953:
        /* <DEDUP_REMOVED lines=54> */
.L_x_6951:
        /* <DEDUP_REMOVED lines=18> */
.L_x_6955:
        /* <DEDUP_REMOVED lines=12> */
.L_x_6956:
        /* <DEDUP_REMOVED lines=45> */
[----:B------:R-:W-:-:S03]  /*12610*/  LOP3.LUT R74, R99, R84, R71, 0x96, !PT ;  /* 0x00000054634a7212 */ /* 0x000fc600078e9647 */
        /* <DEDUP_REMOVED lines=8> */
.L_x_6954:
        /* <DEDUP_REMOVED lines=23> */
.L_x_6958:
        /* <DEDUP_REMOVED lines=12> */
.L_x_6959:
        /* <DEDUP_REMOVED lines=54> */
.L_x_6957:
        /* <DEDUP_REMOVED lines=19> */
.L_x_6961:
        /* <DEDUP_REMOVED lines=12> */
.L_x_6962:
        /* <DEDUP_REMOVED lines=54> */
.L_x_6960:
        /* <DEDUP_REMOVED lines=22> */
.L_x_6964:
        /* <DEDUP_REMOVED lines=12> */
.L_x_6965:
        /* <DEDUP_REMOVED lines=54> */
.L_x_6963:
        /* <DEDUP_REMOVED lines=18> */
.L_x_6967:
        /* <DEDUP_REMOVED lines=12> */
.L_x_6968:
        /* <DEDUP_REMOVED lines=54> */
.L_x_6966:
        /* <DEDUP_REMOVED lines=23> */
.L_x_6970:
        /* <DEDUP_REMOVED lines=12> */
.L_x_6971:
        /* <DEDUP_REMOVED lines=54> */
.L_x_6969:
        /* <DEDUP_REMOVED lines=18> */
.L_x_6973:
        /* <DEDUP_REMOVED lines=12> */
.L_x_6974:
        /* <DEDUP_REMOVED lines=54> */
.L_x_6972:
        /* <DEDUP_REMOVED lines=22> */
.L_x_6976:
        /* <DEDUP_REMOVED lines=12> */
.L_x_6977:
        /* <DEDUP_REMOVED lines=48> */
[----:B------:R-:W-:Y:S01]  /*14c30*/  IMAD.WIDE.U32 R146, R146, -0x2daee0ad, RZ ;  /* 0xd2511f5392927825 */ /* 0x000fe200078e00ff */
[----:B------:R-:W-:Y:S02]  /*14c40*/  MOV R82, R84 ;  /* 0x0000005400527202 */ /* 0x000fe40000000f00 */
[----:B------:R-:W-:Y:S02]  /*14c50*/  LOP3.LUT R85, R97, R74, R85, 0x96, !PT ;  /* 0x0000004a61557212 */ /* 0x000fe400078e9655 */
[----:B------:R-:W-:Y:S01]  /*14c60*/  LOP3.LUT R84, R65, R70, R147, 0x96, !PT ;  /* 0x0000004641547212 */ /* 0x000fe200078e9693 */
[----:B------:R-:W-:Y:S02]  /*14c70*/  IMAD.MOV.U32 R65, RZ, RZ, R72 ;  /* 0x000000ffff417224 */ /* 0x000fe400078e0048 */
[----:B------:R-:W-:-:S07]  /*14c80*/  IMAD.MOV.U32 R72, RZ, RZ, R146 ;  /* 0x000000ffff487224 */ /* 0x000fce00078e0092 */
.L_x_6975:
        /* <DEDUP_REMOVED lines=17> */
.L_x_6979:
        /* <DEDUP_REMOVED lines=12> */
.L_x_6980:
        /* <DEDUP_REMOVED lines=54> */
.L_x_6978:
        /* <DEDUP_REMOVED lines=23> */
.L_x_6982:
        /* <DEDUP_REMOVED lines=12> */
.L_x_6983:
        /* <DEDUP_REMOVED lines=45> */
[----:B------:R-:W-:Y:S01]  /*156c0*/  LOP3.LUT R146, R99, R146, R75, 0x96, !PT ;  /* 0x0000009263927212 */ /* 0x000fe200078e964b */
[----:B------:R-:W-:Y:S01]  /*156d0*/  IMAD.MOV.U32 R75, RZ, RZ, RZ ;  /* 0x000000ffff4b7224 */ /* 0x000fe200078e00ff */
[----:B------:R-:W-:Y:S01]  /*156e0*/  IADD3 R71, PT, PT, R3, -0x695add53, RZ ;  /* 0x96a522ad03477810 */ /* 0x000fe20007ffe0ff */
[----:B------:R-:W-:-:S04]  /*156f0*/  IMAD.WIDE.U32 R84, R85, -0x326172a9, RZ ;  /* 0xcd9e8d5755547825 */ /* 0x000fc800078e00ff */
[----:B------:R-:W-:Y:S01]  /*15700*/  IMAD.WIDE.U32 R146, R146, -0x2daee0ad, RZ ;  /* 0xd2511f5392927825 */ /* 0x000fe200078e00ff */
[----:B------:R-:W-:-:S03]  /*15710*/  LOP3.LUT R85, R97, R74, R85, 0x96, !PT ;  /* 0x0000004a61557212 */ /* 0x000fc600078e9655 */
[----:B------:R-:W-:Y:S01]  /*15720*/  IMAD.MOV.U32 R82, RZ, RZ, R84 ;  /* 0x000000ffff527224 */ /* 0x000fe200078e0054 */
[----:B------:R-:W-:Y:S02]  /*15730*/  LOP3.LUT R84, R71, R70, R147, 0x96, !PT ;  /* 0x0000004647547212 */ /* 0x000fe400078e9693 */
[----:B------:R-:W-:-:S07]  /*15740*/  MOV R72, R146 ;  /* 0x0000009200487202 */ /* 0x000fce0000000f00 */
.L_x_6981:
        /* <DEDUP_REMOVED lines=18> */
.L_x_6985:
        /* <DEDUP_REMOVED lines=12> */
.L_x_6986:
        /* <DEDUP_REMOVED lines=54> */
.L_x_6984:
        /* <DEDUP_REMOVED lines=22> */
.L_x_6988:
        /* <DEDUP_REMOVED lines=12> */
.L_x_6989:
        /* <DEDUP_REMOVED lines=54> */
.L_x_6987:
        /* <DEDUP_REMOVED lines=17> */
.L_x_6991:
        /* <DEDUP_REMOVED lines=14> */
.L_x_6992:
        /* <DEDUP_REMOVED lines=54> */
.L_x_6990:
        /* <DEDUP_REMOVED lines=12> */
.L_x_6944:
[----:B------:R-:W-:Y:S01]  /*16820*/  ISETP.NE.AND P2, PT, R145, 0x1, PT ;  /* 0x000000019100780c */ /* 0x000fe20003f45270 */
[----:B------:R-:W-:Y:S02]  /*16830*/  HFMA2 R63, -RZ, RZ, 0, 1.1920928955078125e-07 ;  /* 0x00000002ff3f7431 */ /* 0x000fe400000001ff */
[----:B------:R-:W-:Y:S02]  /*16840*/  IMAD.MOV.U32 R61, RZ, RZ, R82 ;  /* 0x000000ffff3d7224 */ /* 0x000fe400078e0052 */
[----:B-1----:R-:W-:-:S08]  /*16850*/  IMAD.MOV.U32 R72, RZ, RZ, R60 ;  /* 0x000000ffff487224 */ /* 0x002fd000078e003c */
        /* <DEDUP_REMOVED lines=11> */
.L_x_6995:
        /* <DEDUP_REMOVED lines=12> */
.L_x_6996:
        /* <DEDUP_REMOVED lines=45> */
[----:B------:R-:W-:Y:S02]  /*16ca0*/  IMAD.MOV.U32 R63, RZ, RZ, RZ ;  /* 0x000000ffff3f7224 */ /* 0x000fe400078e00ff */
[----:B------:R-:W-:-:S04]  /*16cb0*/  IMAD.WIDE.U32 R70, R61, -0x326172a9, RZ ;  /* 0xcd9e8d573d467825 */ /* 0x000fc800078e00ff */
[----:B------:R-:W-:Y:S01]  /*16cc0*/  IMAD.WIDE.U32 R72, R72, -0x2daee0ad, RZ ;  /* 0xd2511f5348487825 */ /* 0x000fe200078e00ff */
[----:B------:R-:W-:Y:S02]  /*16cd0*/  LOP3.LUT R85, R97, R62, R71, 0x96, !PT ;  /* 0x0000003e61557212 */ /* 0x000fe400078e9647 */
[----:B------:R-:W-:Y:S01]  /*16ce0*/  MOV R82, R70 ;  /* 0x0000004600527202 */ /* 0x000fe20000000f00 */
[----:B------:R-:W-:-:S05]  /*16cf0*/  VIADD R61, R3, 0x96a522ad ;  /* 0x96a522ad033d7836 */ /* 0x000fca0000000000 */
[----:B------:R-:W-:Y:S01]  /*16d00*/  LOP3.LUT R84, R61, R84, R73, 0x96, !PT ;  /* 0x000000543d547212 */ /* 0x000fe200078e9649 */
[----:B------:R-:W-:-:S07]  /*16d10*/  IMAD.MOV.U32 R61, RZ, RZ, R60 ;  /* 0x000000ffff3d7224 */ /* 0x000fce00078e003c */
.L_x_6994:
        /* <DEDUP_REMOVED lines=18> */
.L_x_6998:
        /* <DEDUP_REMOVED lines=12> */
.L_x_6999:
        /* <DEDUP_REMOVED lines=54> */
.L_x_6997:
        /* <DEDUP_REMOVED lines=17> */
.L_x_7001:
        /* <DEDUP_REMOVED lines=12> */
.L_x_7002:
        /* <DEDUP_REMOVED lines=54> */
.L_x_7000:
        /* <DEDUP_REMOVED lines=18> */
.L_x_7004:
        /* <DEDUP_REMOVED lines=10> */
[----:B------:R-:W-:-:S04]  /*17950*/  @P3 IADD3 R70, PT, PT, R83, RZ, RZ ;  /* 0x000000ff53463210 */ /* 0x000fc80007ffe0ff */
[----:B------:R-:W-:-:S07]  /*17960*/  @!P2 MOV R83, R70 ;  /* 0x000000460053a202 */ /* 0x000fce0000000f00 */
.L_x_7005:
        /* <DEDUP_REMOVED lines=54> */
.L_x_7003:
[----:B------:R-:W-:Y:S01]  /*17cd0*/  ISETP.NE.AND P2, PT, R71, 0x1, PT ;  /* 0x000000014700780c */ /* 0x000fe20003f45270 */
[----:B------:R-:W-:Y:S01]  /*17ce0*/  IMAD.MOV.U32 R70, RZ, RZ, 0x2 ;  /* 0x00000002ff467424 */ /* 0x000fe200078e00ff */
[----:B------:R-:W-:Y:S02]  /*17cf0*/  I2FP.F32.U32 R65, R64 ;  /* 0x0000004000417245 */ /* 0x000fe40000201000 */
[----:B------:R-:W-:Y:S02]  /*17d00*/  SHF.L.U32 R63, R63, 0x10, RZ ;  /* 0x000000103f3f7819 */ /* 0x000fe400000006ff */
        /* <DEDUP_REMOVED lines=13> */
.L_x_7007:
        /* <DEDUP_REMOVED lines=12> */
.L_x_7008:
        /* <DEDUP_REMOVED lines=54> */
.L_x_7006:
[----:B------:R-:W-:Y:S02]  /*18200*/  ISETP.NE.AND P3, PT, R70, 0x1, PT ;  /* 0x000000014600780c */ /* 0x000fe40003f65270 */
[----:B------:R-:W-:Y:S01]  /*18210*/  I2FP.F32.U32 R65, R64 ;  /* 0x0000004000417245 */ /* 0x000fe20000201000 */
[C---:B------:R-:W-:Y:S01]  /*18220*/  IMAD.U32 R64, R66.reuse, 0x10000, RZ ;  /* 0x0001000042407824 */ /* 0x040fe200078e00ff */
[----:B------:R-:W-:Y:S02]  /*18230*/  PRMT R66, R66, 0x7632, R66 ;  /* 0x0000763242427816 */ /* 0x000fe40000000042 */
[----:B------:R-:W-:Y:S01]  /*18240*/  MOV R71, 0x2 ;  /* 0x0000000200477802 */ /* 0x000fe20000000f00 */
        /* <DEDUP_REMOVED lines=12> */
.L_x_7010:
        /* <DEDUP_REMOVED lines=12> */
.L_x_7011:
        /* <DEDUP_REMOVED lines=54> */
.L_x_7009:
[----:B------:R-:W-:Y:S01]  /*18730*/  ISETP.NE.AND P4, PT, R71, 0x1, PT ;  /* 0x000000014700780c */ /* 0x000fe20003f85270 */
[----:B------:R-:W-:Y:S01]  /*18740*/  IMAD.MOV.U32 R74, RZ, RZ, 0x2 ;  /* 0x00000002ff4a7424 */ /* 0x000fe200078e00ff */
[----:B------:R-:W-:-:S05]  /*18750*/  I2FP.F32.U32 R65, R65 ;  /* 0x0000004100417245 */ /* 0x000fca0000201000 */
[----:B------:R-:W-:Y:S01]  /*18760*/  FFMA.FTZ R70, R65, R0, 1.1641532182693481445e-10 ;  /* 0x2f00000041467423 */ /* 0x000fe20000010000 */
[----:B------:R-:W-:Y:S02]  /*18770*/  SHF.L.U32 R65, R66, 0x10, RZ ;  /* 0x0000001042417819 */ /* 0x000fe400000006ff */
[----:B------:R-:W-:Y:S02]  /*18780*/  MOV R66, R82 ;  /* 0x0000005200427202 */ /* 0x000fe40000000f00 */
[----:B------:R-:W-:Y:S01]  /*18790*/  FSETP.LE.FTZ.AND P3, PT, R70, UR4, PT ;  /* 0x0000000446007c0b */ /* 0x000fe2000bf73000 */
        /* <DEDUP_REMOVED lines=9> */
.L_x_7013:
        /* <DEDUP_REMOVED lines=12> */
.L_x_7014:
[----:B------:R-:W-:Y:S01]  /*188f0*/  IMAD.WIDE.U32 R74, R143, -0x326172a9, RZ ;  /* 0xcd9e8d578f4a7825 */ /* 0x000fe200078e00ff */
[----:B------:R-:W-:Y:S02]  /*18900*/  LOP3.LUT R146, R83, R71, R3, 0x96, !PT ;  /* 0x0000004753927212 */ /* 0x000fe400078e9603 */
[----:B------:R-:W-:Y:S02]  /*18910*/  IADD3 R71, PT, PT, R2, -0x61c88647, RZ ;  /* 0x9e3779b902477810 */ /* 0x000fe40007ffe0ff */
[----:B------:R-:W-:Y:S01]  /*18920*/  LOP3.LUT R84, R87, R75, R2, 0x96, !PT ;  /* 0x0000004b57547212 */ /* 0x000fe200078e9602 */
[----:B------:R-:W-:Y:S01]  /*18930*/  IMAD.WIDE.U32 R146, R146, -0x326172a9, RZ ;  /* 0xcd9e8d5792927825 */ /* 0x000fe200078e00ff */
[----:B------:R-:W-:Y:S02]  /*18940*/  IADD3 R145, PT, PT, R3, 0x76cf5d0a, RZ ;  /* 0x76cf5d0a03917810 */ /* 0x000fe40007ffe0ff */
[----:B------:R-:W-:Y:S01]  /*18950*/  MOV R66, R72 ;  /* 0x0000004800427202 */ /* 0x000fe20000000f00 */
        /* <DEDUP_REMOVED lines=45> */
[----:B------:R-:W-:Y:S01]  /*18c30*/  LOP3.LUT R84, R71, R70, R147, 0x96, !PT ;  /* 0x0000004647547212 */ /* 0x000fe200078e9693 */
[----:B------:R-:W-:-:S07]  /*18c40*/  IMAD.MOV.U32 R72, RZ, RZ, R146 ;  /* 0x000000ffff487224 */ /* 0x000fce00078e0092 */
.L_x_7012:
[----:B------:R-:W-:Y:S01]  /*18c50*/  ISETP.NE.AND P5, PT, R74, 0x1, PT ;  /* 0x000000014a00780c */ /* 0x000fe20003fa5270 */
[C---:B------:R-:W-:Y:S01]  /*18c60*/  IMAD.U32 R146, R67.reuse, 0x10000, RZ ;  /* 0x0001000043927824 */ /* 0x040fe200078e00ff */
[----:B------:R-:W-:Y:S01]  /*18c70*/  I2FP.F32.U32 R71, R66 ;  /* 0x0000004200477245 */ /* 0x000fe20000201000 */
[----:B------:R-:W-:Y:S01]  /*18c80*/  IMAD.MOV.U32 R66, RZ, RZ, R82 ;  /* 0x000000ffff427224 */ /* 0x000fe200078e0052 */
[----:B------:R-:W-:Y:S02]  /*18c90*/  PRMT R145, R67, 0x7632, R145 ;  /* 0x0000763243917816 */ /* 0x000fe40000000091 */
[----:B------:R-:W-:Y:S01]  /*18ca0*/  MOV R154, 0x2 ;  /* 0x00000002009a7802 */ /* 0x000fe20000000f00 */
        /* <DEDUP_REMOVED lines=11> */
.L_x_7016:
        /* <DEDUP_REMOVED lines=12> */
.L_x_7017:
        /* <DEDUP_REMOVED lines=50> */
[----:B------:R-:W-:Y:S02]  /*19140*/  LOP3.LUT R85, R97, R70, R85, 0x96, !PT ;  /* 0x0000004661557212 */ /* 0x000fe400078e9655 */
[----:B------:R-:W-:Y:S01]  /*19150*/  LOP3.LUT R84, R67, R66, R75, 0x96, !PT ;  /* 0x0000004243547212 */ /* 0x000fe200078e964b */
[----:B------:R-:W-:Y:S01]  /*19160*/  IMAD.MOV.U32 R66, RZ, RZ, R72 ;  /* 0x000000ffff427224 */ /* 0x000fe200078e0048 */
[----:B------:R-:W-:-:S07]  /*19170*/  MOV R72, R74 ;  /* 0x0000004a00487202 */ /* 0x000fce0000000f00 */
.L_x_7015:
        /* <DEDUP_REMOVED lines=14> */
[----:B------:R-:W-:Y:S01]  /*19260*/  P2R R74, PR, RZ, 0x1 ;  /* 0x00000001ff4a7803 */ /* 0x000fe20000000000 */
[----:B------:R-:W-:Y:S01]  /*19270*/  FMUL.FTZ R61, R61, UR5 ;  /* 0x000000053d3d7c20 */ /* 0x000fe20008410000 */
[----:B------:R-:W-:Y:S01]  /*19280*/  FMUL.FTZ R145, R145, UR5 ;  /* 0x0000000591917c20 */ /* 0x000fe20008410000 */
[----:B------:R-:W-:-:S02]  /*19290*/  FSEL R62, R62, RZ, P5 ;  /* 0x000000ff3e3e7208 */ /* 0x000fc40002800000 */
[----:B------:R-:W-:Y:S02]  /*192a0*/  ISETP.NE.AND P0, PT, R104, RZ, PT ;  /* 0x000000ff6800720c */ /* 0x000fe40003f05270 */
        /* <DEDUP_REMOVED lines=18> */
.L_x_6993:
[----:B------:R-:W-:Y:S01]  /*193d0*/  SEL R71, RZ, 0x1000000, !P5 ;  /* 0x01000000ff477807 */ /* 0x000fe20006800000 */
[----:B------:R-:W0:Y:S01]  /*193e0*/  @P0 LDC.64 R148, c[0x0][0x398] ;  /* 0x0000e600ff940b82 */ /* 0x000e220000000a00 */
[----:B------:R-:W-:Y:S02]  /*193f0*/  SEL R70, RZ, 0x10000, !P4 ;  /* 0x00010000ff467807 */ /* 0x000fe40006000000 */
[----:B------:R-:W-:Y:S02]  /*19400*/  SEL R153, RZ, 0x100, !P3 ;  /* 0x00000100ff997807 */ /* 0x000fe40005800000 */
[----:B------:R-:W-:Y:S02]  /*19410*/  ISETP.NE.AND P5, PT, R104, RZ, PT ;  /* 0x000000ff6800720c */ /* 0x000fe40003fa5270 */
[----:B------:R-:W-:Y:S01]  /*19420*/  ISETP.NE.AND P4, PT, R105, RZ, PT ;  /* 0x000000ff6900720c */ /* 0x000fe20003f85270 */
[----:B------:R-:W1:Y:S01]  /*19430*/  @P1 LDC.64 R150, c[0x0][0x3a0] ;  /* 0x0000e800ff961b82 */ /* 0x000e620000000a00 */
[----:B------:R-:W-:Y:S01]  /*19440*/  ISETP.NE.AND P3, PT, R106, RZ, PT ;  /* 0x000000ff6a00720c */ /* 0x000fe20003f65270 */
[----:B------:R-:W-:Y:S01]  /*19450*/  VIADD R105, R93, 0x300 ;  /* 0x000003005d697836 */ /* 0x000fe20000000000 */
[----:B------:R-:W-:-:S02]  /*19460*/  ISETP.NE.AND P6, PT, R73, RZ, PT ;  /* 0x000000ff4900720c */ /* 0x000fc40003fc5270 */
[----:B------:R-:W-:Y:S01]  /*19470*/  SEL R75, RZ, 0x1000000, !P3 ;  /* 0x01000000ff4b7807 */ /* 0x000fe20005800000 */
[----:B------:R-:W-:Y:S01]  /*19480*/  IMAD.WIDE.U32 R146, R105, 0x10, R68 ;  /* 0x0000001069927825 */ /* 0x000fe200078e0044 */
[----:B------:R-:W-:Y:S02]  /*19490*/  SEL R74, RZ, 0x10000, !P4 ;  /* 0x00010000ff4a7807 */ /* 0x000fe40006000000 */
[----:B------:R-:W-:Y:S02]  /*194a0*/  SEL R73, RZ, 0x100, !P5 ;  /* 0x00000100ff497807 */ /* 0x000fe40006800000 */
[----:B------:R-:W-:Y:S01]  /*194b0*/  LOP3.LUT R153, R153, R71, R70, 0xfe, !PT ;  /* 0x0000004799997212 */ /* 0x000fe200078efe46 */
[----:B------:R-:W-:Y:S01]  /*194c0*/  IMAD.WIDE.U32 R70, R103, 0x20, R76 ;  /* 0x0000002067467825 */ /* 0x000fe200078e004c */
[----:B------:R-:W-:Y:S02]  /*194d0*/  LOP3.LUT R73, R73, R75, R74, 0xfe, !PT ;  /* 0x0000004b49497212 */ /* 0x000fe400078efe4a */
[----:B------:R-:W-:Y:S01]  /*194e0*/  SEL R152, RZ, 0x1, !P2 ;  /* 0x00000001ff987807 */ /* 0x000fe20005000000 */
[----:B0-----:R-:W-:Y:S01]  /*194f0*/  @P0 IMAD.WIDE.U32 R148, R105, 0x10, R148 ;  /* 0x0000001069940825 */ /* 0x001fe200078e0094 */
[----:B------:R-:W-:Y:S01]  /*19500*/  SEL R74, RZ, 0x1, !P6 ;  /* 0x00000001ff4a7807 */ /* 0x000fe20007000000 */
[----:B------:R0:W-:Y:S01]  /*19510*/  STG.E.128 desc[UR8][R70.64], R60 ;  /* 0x0000003c46007986 */ /* 0x0001e2000c101d08 */
[----:B------:R-:W-:-:S02]  /*19520*/  LOP3.LUT R153, R153, R152, RZ, 0xfc, !PT ;  /* 0x0000009899997212 */ /* 0x000fc400078efcff */
[----:B------:R-:W-:Y:S01]  /*19530*/  LOP3.LUT R152, R73, R74, RZ, 0xfc, !PT ;  /* 0x0000004a49987212 */ /* 0x000fe200078efcff */
[----:B------:R-:W-:Y:S01]  /*19540*/  IMAD.WIDE.U32 R74, R103, 0x8, R78 ;  /* 0x00000008674a7825 */ /* 0x000fe200078e004e */
[----:B------:R0:W-:Y:S03]  /*19550*/  STG.E.128 desc[UR8][R70.64+0x10], R64 ;  /* 0x0000104046007986 */ /* 0x0001e6000c101d08 */
[----:B-1----:R-:W-:Y:S01]  /*19560*/  @P1 IMAD.WIDE.U32 R150, R105, 0x20, R150 ;  /* 0x0000002069961825 */ /* 0x002fe200078e0096 */
        /* <DEDUP_REMOVED lines=9> */
[----:B------:R-:W-:Y:S02]  /*19600*/  LOP3.LUT R70, R68, 0xff00, R71, 0xf8, !PT ;  /* 0x0000ff0044467812 */ /* 0x000fe400078ef847 */
[----:B------:R-:W-:Y:S01]  /*19610*/  LOP3.LUT R71, R86, 0xff, RZ, 0xc0, !PT ;  /* 0x000000ff56477812 */ /* 0x000fe200078ec0ff */
[----:B------:R-:W-:Y:S01]  /*19620*/  IMAD.WIDE.U32 R68, R69, 0x1000000, RZ ;  /* 0x0100000045447825 */ /* 0x000fe200078e00ff */
[----:B------:R-:W-:Y:S02]  /*19630*/  LOP3.LUT R74, R88, 0xff, RZ, 0xc0, !PT ;  /* 0x000000ff584a7812 */ /* 0x000fe400078ec0ff */
        /* <DEDUP_REMOVED lines=9> */
.L_x_7018:
        /* <DEDUP_REMOVED lines=20> */
.L_x_7021:
        /* <DEDUP_REMOVED lines=12> */
.L_x_7022:
        /* <DEDUP_REMOVED lines=51> */
[----:B------:R-:W-:Y:S01]  /*19c00*/  IMAD.MOV.U32 R74, RZ, RZ, RZ ;  /* 0x000000ffff4a7224 */ /* 0x000fe200078e00ff */
[----:B------:R-:W-:Y:S02]  /*19c10*/  LOP3.LUT R84, R73, R84, R89, 0x96, !PT ;  /* 0x0000005449547212 */ /* 0x000fe400078e9659 */
[----:B------:R-:W-:-:S07]  /*19c20*/  MOV R73, R72 ;  /* 0x0000004800497202 */ /* 0x000fce0000000f00 */
.L_x_7020:
[----:B------:R-:W-:Y:S01]  /*19c30*/  ISETP.NE.AND P2, PT, R74, 0x1, PT ;  /* 0x000000014a00780c */ /* 0x000fe20003f45270 */
[----:B------:R-:W-:Y:S01]  /*19c40*/  IMAD.MOV.U32 R75, RZ, RZ, 0x2 ;  /* 0x00000002ff4b7424 */ /* 0x000fe200078e00ff */
[----:B------:R-:W-:Y:S02]  /*19c50*/  I2FP.F32.U32 R73, R73 ;  /* 0x0000004900497245 */ /* 0x000fe40000201000 */
[C---:B-----5:R-:W-:Y:S02]  /*19c60*/  SHF.L.U32 R72, R68.reuse, 0x10, RZ ;  /* 0x0000001044487819 */ /* 0x060fe400000006ff */
[----:B------:R-:W-:Y:S01]  /*19c70*/  PRMT R68, R68, 0x7632, R68 ;  /* 0x0000763244447816 */ /* 0x000fe20000000044 */
[----:B------:R-:W-:Y:S02]  /*19c80*/  FFMA.FTZ R73, R73, R0, 1.1641532182693481445e-10 ;  /* 0x2f00000049497423 */ /* 0x000fe40000010000 */
[----:B------:R-:W-:-:S03]  /*19c90*/  FMUL.FTZ R81, R72, UR5 ;  /* 0x0000000548517c20 */ /* 0x000fc60008410000 */
        /* <DEDUP_REMOVED lines=12> */
.L_x_7024:
        /* <DEDUP_REMOVED lines=12> */
.L_x_7025:
        /* <DEDUP_REMOVED lines=45> */
[----:B------:R-:W-:Y:S01]  /*1a0f0*/  HFMA2 R75, -RZ, RZ, 0, 0 ;  /* 0x00000000ff4b7431 */ /* 0x000fe200000001ff */
[----:B------:R-:W-:Y:S01]  /*1a100*/  IADD3 R73, PT, PT, R3, -0x695add53, RZ ;  /* 0x96a522ad03497810 */ /* 0x000fe20007ffe0ff */
[----:B------:R-:W-:-:S04]  /*1a110*/  IMAD.WIDE.U32 R84, R85, -0x326172a9, RZ ;  /* 0xcd9e8d5755547825 */ /* 0x000fc800078e00ff */
[----:B------:R-:W-:Y:S01]  /*1a120*/  IMAD.WIDE.U32 R88, R88, -0x2daee0ad, RZ ;  /* 0xd2511f5358587825 */ /* 0x000fe200078e00ff */
[----:B------:R-:W-:-:S03]  /*1a130*/  LOP3.LUT R85, R97, R74, R85, 0x96, !PT ;  /* 0x0000004a61557212 */ /* 0x000fc600078e9655 */
[----:B------:R-:W-:Y:S01]  /*1a140*/  IMAD.MOV.U32 R82, RZ, RZ, R84 ;  /* 0x000000ffff527224 */ /* 0x000fe200078e0054 */
[----:B------:R-:W-:Y:S02]  /*1a150*/  LOP3.LUT R84, R73, R72, R89, 0x96, !PT ;  /* 0x0000004849547212 */ /* 0x000fe400078e9659 */
[----:B------:R-:W-:Y:S01]  /*1a160*/  MOV R73, R104 ;  /* 0x0000006800497202 */ /* 0x000fe20000000f00 */
[----:B------:R-:W-:-:S07]  /*1a170*/  IMAD.MOV.U32 R104, RZ, RZ, R88 ;  /* 0x000000ffff687224 */ /* 0x000fce00078e0058 */
.L_x_7023:
[----:B------:R-:W-:Y:S01]  /*1a180*/  I2FP.F32.U32 R73, R73 ;  /* 0x0000004900497245 */ /* 0x000fe20000201000 */
[----:B------:R-:W-:Y:S01]  /*1a190*/  IMAD.U32 R72, R108, 0x10000, RZ ;  /* 0x000100006c487824 */ /* 0x000fe200078e00ff */
[----:B------:R-:W-:Y:S02]  /*1a1a0*/  ISETP.NE.AND P3, PT, R75, 0x1, PT ;  /* 0x000000014b00780c */ /* 0x000fe40003f65270 */
[----:B------:R-:W-:Y:S01]  /*1a1b0*/  MOV R74, 0x2 ;  /* 0x00000002004a7802 */ /* 0x000fe20000000f00 */
[----:B------:R-:W-:Y:S01]  /*1a1c0*/  FFMA.FTZ R73, R73, R0, 1.1641532182693481445e-10 ;  /* 0x2f00000049497423 */ /* 0x000fe20000010000 */
[----:B------:R-:W-:-:S04]  /*1a1d0*/  FMUL.FTZ R72, R72, UR5 ;  /* 0x0000000548487c20 */ /* 0x000fc80008410000 */
        /* <DEDUP_REMOVED lines=16> */
.L_x_7027:
        /* <DEDUP_REMOVED lines=12> */
.L_x_7028:
        /* <DEDUP_REMOVED lines=54> */
.L_x_7026:
[----:B------:R-:W-:Y:S01]  /*1a700*/  ISETP.NE.AND P2, PT, R74, 0x1, PT ;  /* 0x000000014a00780c */ /* 0x000fe20003f45270 */
[----:B------:R-:W-:Y:S01]  /*1a710*/  IMAD.MOV.U32 R75, RZ, RZ, 0x2 ;  /* 0x00000002ff4b7424 */ /* 0x000fe200078e00ff */
[----:B------:R-:W-:Y:S02]  /*1a720*/  I2FP.F32.U32 R73, R73 ;  /* 0x0000004900497245 */ /* 0x000fe40000201000 */
[----:B------:R-:W-:-:S03]  /*1a730*/  SHF.L.U32 R68, R68, 0x10, RZ ;  /* 0x0000001044447819 */ /* 0x000fc600000006ff */
[----:B------:R-:W-:Y:S02]  /*1a740*/  FFMA.FTZ R73, R73, R0, 1.1641532182693481445e-10 ;  /* 0x2f00000049497423 */ /* 0x000fe40000010000 */
[----:B------:R-:W-:-:S03]  /*1a750*/  FMUL.FTZ R86, R68, UR5 ;  /* 0x0000000544567c20 */ /* 0x000fc60008410000 */
[----:B------:R-:W-:Y:S02]  /*1a760*/  FSETP.LE.FTZ.AND P4, PT, R73, UR4, PT ;  /* 0x0000000449007c0b */ /* 0x000fe4000bf93000 */
[----:B------:R-:W-:Y:S02]  /*1a770*/  MOV R73, R82 ;  /* 0x0000005200497202 */ /* 0x000fe40000000f00 */
[----:B--2---:R-:W-:Y:S01]  /*1a780*/  P2R R148, PR, RZ, 0x10 ;  /* 0x00000010ff947803 */ /* 0x004fe20000000000 */
        /* <DEDUP_REMOVED lines=9> */
.L_x_7030:
        /* <DEDUP_REMOVED lines=12> */
.L_x_7031:
        /* <DEDUP_REMOVED lines=51> */
[----:B------:R-:W-:Y:S02]  /*1ac10*/  LOP3.LUT R84, R73, R84, R89, 0x96, !PT ;  /* 0x0000005449547212 */ /* 0x000fe400078e9659 */
[----:B------:R-:W-:Y:S01]  /*1ac20*/  MOV R73, R104 ;  /* 0x0000006800497202 */ /* 0x000fe20000000f00 */
[----:B------:R-:W-:-:S07]  /*1ac30*/  IMAD.MOV.U32 R104, RZ, RZ, R88 ;  /* 0x000000ffff687224 */ /* 0x000fce00078e0058 */
.L_x_7029:
[----:B------:R-:W-:Y:S02]  /*1ac40*/  I2FP.F32.U32 R73, R73 ;  /* 0x0000004900497245 */ /* 0x000fe40000201000 */
        /* <DEDUP_REMOVED lines=8> */
[----:B------:R-:W-:Y:S02]  /*1acd0*/  FSEL R68, R68, RZ, !P2 ;  /* 0x000000ff44447208 */ /* 0x000fe40005000000 */
[----:B------:R-:W-:-:S03]  /*1ace0*/  MOV R86, 0x2 ;  /* 0x0000000200567802 */ /* 0x000fc60000000f00 */
        /* <DEDUP_REMOVED lines=12> */
.L_x_7033:
        /* <DEDUP_REMOVED lines=12> */
.L_x_7034:
        /* <DEDUP_REMOVED lines=17> */
[----:B------:R-:W-:Y:S02]  /*1af80*/  IMAD.MOV.U32 R86, RZ, RZ, RZ ;  /* 0x000000ffff567224 */ /* 0x000fe400078e00ff */
        /* <DEDUP_REMOVED lines=33> */
[----:B------:R-:W-:Y:S01]  /*1b1a0*/  VIADD R75, R3, 0x96a522ad ;  /* 0x96a522ad034b7836 */ /* 0x000fe20000000000 */
[----:B------:R-:W-:-:S04]  /*1b1b0*/  MOV R104, R90 ;  /* 0x0000005a00687202 */ /* 0x000fc80000000f00 */
[----:B------:R-:W-:-:S07]  /*1b1c0*/  LOP3.LUT R84, R75, R84, R91, 0x96, !PT ;  /* 0x000000544b547212 */ /* 0x000fce00078e965b */
.L_x_7032:
[----:B------:R-:W-:Y:S01]  /*1b1d0*/  ISETP.NE.AND P2, PT, R86, 0x1, PT ;  /* 0x000000015600780c */ /* 0x000fe20003f45270 */
[----:B------:R-:W-:Y:S01]  /*1b1e0*/  IMAD.MOV.U32 R89, RZ, RZ, 0x2 ;  /* 0x00000002ff597424 */ /* 0x000fe200078e00ff */
[----:B------:R-:W-:Y:S02]  /*1b1f0*/  I2FP.F32.U32 R75, R68 ;  /* 0x00000044004b7245 */ /* 0x000fe40000201000 */
[C---:B------:R-:W-:Y:S02]  /*1b200*/  SHF.L.U32 R68, R69.reuse, 0x10, RZ ;  /* 0x0000001045447819 */ /* 0x040fe400000006ff */
[----:B------:R-:W-:Y:S01]  /*1b210*/  PRMT R69, R69, 0x7632, R69 ;  /* 0x0000763245457816 */ /* 0x000fe20000000045 */
[----:B------:R-:W-:Y:S01]  /*1b220*/  FFMA.FTZ R75, R75, R0, 1.1641532182693481445e-10 ;  /* 0x2f0000004b4b7423 */ /* 0x000fe20000010000 */
[----:B------:R-:W-:Y:S01]  /*1b230*/  MOV R74, R82 ;  /* 0x00000052004a7202 */ /* 0x000fe20000000f00 */
[----:B------:R-:W-:-:S03]  /*1b240*/  FMUL.FTZ R68, R68, UR5 ;  /* 0x0000000544447c20 */ /* 0x000fc60008410000 */
        /* <DEDUP_REMOVED lines=11> */
.L_x_7036:
        /* <DEDUP_REMOVED lines=12> */
.L_x_7037:
        /* <DEDUP_REMOVED lines=49> */
[----:B------:R-:W-:Y:S02]  /*1b6d0*/  LOP3.LUT R85, R97, R74, R147, 0x96, !PT ;  /* 0x0000004a61557212 */ /* 0x000fe400078e9693 */
[----:B------:R-:W-:Y:S01]  /*1b6e0*/  MOV R74, R104 ;  /* 0x00000068004a7202 */ /* 0x000fe20000000f00 */
[----:B------:R-:W-:Y:S01]  /*1b6f0*/  IMAD.MOV.U32 R82, RZ, RZ, R146 ;  /* 0x000000ffff527224 */ /* 0x000fe200078e0092 */
[----:B------:R-:W-:Y:S01]  /*1b700*/  LOP3.LUT R84, R75, R84, R91, 0x96, !PT ;  /* 0x000000544b547212 */ /* 0x000fe200078e965b */
[----:B------:R-:W-:-:S07]  /*1b710*/  IMAD.MOV.U32 R104, RZ, RZ, R90 ;  /* 0x000000ffff687224 */ /* 0x000fce00078e005a */
.L_x_7035:
[----:B------:R-:W-:Y:S01]  /*1b720*/  I2FP.F32.U32 R75, R74 ;  /* 0x0000004a004b7245 */ /* 0x000fe20000201000 */
[----:B------:R-:W-:Y:S01]  /*1b730*/  IMAD.U32 R74, R109, 0x10000, RZ ;  /* 0x000100006d4a7824 */ /* 0x000fe200078e00ff */
[----:B------:R-:W-:Y:S02]  /*1b740*/  ISETP.NE.AND P3, PT, R89, 0x1, PT ;  /* 0x000000015900780c */ /* 0x000fe40003f65270 */
[----:B------:R-:W-:Y:S01]  /*1b750*/  MOV R90, 0x2 ;  /* 0x00000002005a7802 */ /* 0x000fe20000000f00 */
[----:B------:R-:W-:Y:S01]  /*1b760*/  FFMA.FTZ R75, R75, R0, 1.1641532182693481445e-10 ;  /* 0x2f0000004b4b7423 */ /* 0x000fe20000010000 */
[----:B------:R-:W-:-:S04]  /*1b770*/  FMUL.FTZ R74, R74, UR5 ;  /* 0x000000054a4a7c20 */ /* 0x000fc80008410000 */
[----:B------:R-:W-:Y:S02]  /*1b780*/  FSETP.GTU.FTZ.AND P2, PT, R75, UR4, PT ;  /* 0x000000044b007c0b */ /* 0x000fe4000bf5c000 */
[----:B------:R-:W-:Y:S01]  /*1b790*/  FSEL R75, R68, RZ, P4 ;  /* 0x000000ff444b7208 */ /* 0x000fe20002000000 */
[----:B------:R-:W-:Y:S01]  /*1b7a0*/  IMAD.MOV.U32 R68, RZ, RZ, R82 ;  /* 0x000000ffff447224 */ /* 0x000fe200078e0052 */
        /* <DEDUP_REMOVED lines=13> */
.L_x_7039:
        /* <DEDUP_REMOVED lines=12> */
.L_x_7040:
        /* <DEDUP_REMOVED lines=54> */
.L_x_7038:
[----:B------:R-:W-:Y:S01]  /*1bca0*/  ISETP.NE.AND P2, PT, R90, 0x1, PT ;  /* 0x000000015a00780c */ /* 0x000fe20003f45270 */
[----:B------:R-:W-:Y:S01]  /*1bcb0*/  IMAD.MOV.U32 R89, RZ, RZ, 0x2 ;  /* 0x00000002ff597424 */ /* 0x000fe200078e00ff */
[----:B------:R-:W-:Y:S02]  /*1bcc0*/  I2FP.F32.U32 R75, R68 ;  /* 0x00000044004b7245 */ /* 0x000fe40000201000 */
[----:B------:R-:W-:Y:S02]  /*1bcd0*/  SHF.L.U32 R69, R69, 0x10, RZ ;  /* 0x0000001045457819 */ /* 0x000fe400000006ff */
[----:B------:R-:W-:Y:S01]  /*1bce0*/  MOV R68, R82 ;  /* 0x0000005200447202 */ /* 0x000fe20000000f00 */
[----:B------:R-:W-:-:S05]  /*1bcf0*/  FFMA.FTZ R75, R75, R0, 1.1641532182693481445e-10 ;  /* 0x2f0000004b4b7423 */ /* 0x000fca0000010000 */
[----:B------:R-:W-:Y:S01]  /*1bd00*/  FSETP.LE.FTZ.AND P4, PT, R75, UR4, PT ;  /* 0x000000044b007c0b */ /* 0x000fe2000bf93000 */
[----:B------:R-:W-:-:S03]  /*1bd10*/  FMUL.FTZ R75, R69, UR5 ;  /* 0x00000005454b7c20 */ /* 0x000fc60008410000 */
        /* <DEDUP_REMOVED lines=10> */
.L_x_7042:
        /* <DEDUP_REMOVED lines=12> */
.L_x_7043:
        /* <DEDUP_REMOVED lines=54> */
.L_x_7041:
[----:B------:R-:W-:Y:S02]  /*1c1e0*/  I2FP.F32.U32 R69, R68 ;  /* 0x0000004400457245 */ /* 0x000fe40000201000 */
[----:B------:R-:W-:Y:S02]  /*1c1f0*/  PRMT R68, R109, 0x7632, R68 ;  /* 0x000076326d447816 */ /* 0x000fe40000000044 */
[----:B------:R-:W-:Y:S01]  /*1c200*/  FSEL R75, R75, RZ, P4 ;  /* 0x000000ff4b4b7208 */ /* 0x000fe20002000000 */
[----:B------:R-:W-:Y:S01]  /*1c210*/  FFMA.FTZ R69, R69, R0, 1.1641532182693481445e-10 ;  /* 0x2f00000045457423 */ /* 0x000fe20000010000 */
[----:B------:R-:W-:Y:S01]  /*1c220*/  MOV R92, 0x2 ;  /* 0x00000002005c7802 */ /* 0x000fe20000000f00 */
        /* <DEDUP_REMOVED lines=18> */
.L_x_7045:
        /* <DEDUP_REMOVED lines=12> */
.L_x_7046:
        /* <DEDUP_REMOVED lines=54> */
.L_x_7044:
[----:B------:R-:W-:Y:S01]  /*1c770*/  ISETP.NE.AND P3, PT, R92, 0x1, PT ;  /* 0x000000015c00780c */ /* 0x000fe20003f65270 */
[----:B------:R-:W-:Y:S01]  /*1c780*/  IMAD.MOV.U32 R94, RZ, RZ, 0x2 ;  /* 0x00000002ff5e7424 */ /* 0x000fe200078e00ff */
[----:B------:R-:W-:Y:S02]  /*1c790*/  I2FP.F32.U32 R69, R68 ;  /* 0x0000004400457245 */ /* 0x000fe40000201000 */
[C---:B------:R-:W-:Y:S02]  /*1c7a0*/  SHF.L.U32 R68, R70.reuse, 0x10, RZ ;  /* 0x0000001046447819 */ /* 0x040fe400000006ff */
[----:B------:R-:W-:Y:S01]  /*1c7b0*/  PRMT R70, R70, 0x7632, R70 ;  /* 0x0000763246467816 */ /* 0x000fe20000000046 */
[----:B------:R-:W-:Y:S02]  /*1c7c0*/  FFMA.FTZ R69, R69, R0, 1.1641532182693481445e-10 ;  /* 0x2f00000045457423 */ /* 0x000fe40000010000 */
[----:B------:R-:W-:-:S03]  /*1c7d0*/  FMUL.FTZ R91, R68, UR5 ;  /* 0x00000005445b7c20 */ /* 0x000fc60008410000 */
[----:B------:R-:W-:Y:S02]  /*1c7e0*/  FSETP.LE.FTZ.AND P2, PT, R69, UR4, PT ;  /* 0x0000000445007c0b */ /* 0x000fe4000bf53000 */
[----:B------:R-:W-:Y:S01]  /*1c7f0*/  MOV R69, R82 ;  /* 0x0000005200457202 */ /* 0x000fe20000000f00 */
[----:B------:R-:W-:Y:S10]  /*1c800*/  @!P3 BRA `(.L_x_7047) ;  /* 0x000000040028b947 */ /* 0x000ff40003800000 */
        /* <DEDUP_REMOVED lines=8> */
.L_x_7048:
        /* <DEDUP_REMOVED lines=12> */
.L_x_7049:
        /* <DEDUP_REMOVED lines=54> */
.L_x_7047:
[----:B------:R-:W-:Y:S01]  /*1ccb0*/  I2FP.F32.U32 R69, R69 ;  /* 0x0000004500457245 */ /* 0x000fe20000201000 */
[----:B------:R-:W-:Y:S01]  /*1ccc0*/  IMAD.U32 R68, R110, 0x10000, RZ ;  /* 0x000100006e447824 */ /* 0x000fe200078e00ff */
[----:B------:R-:W-:-:S03]  /*1ccd0*/  MOV R106, 0x2 ;  /* 0x00000002006a7802 */ /* 0x000fc60000000f00 */
        /* <DEDUP_REMOVED lines=19> */
.L_x_7051:
        /* <DEDUP_REMOVED lines=12> */
.L_x_7052:
        /* <DEDUP_REMOVED lines=53> */
[----:B------:R-:W-:-:S07]  /*1d220*/  MOV R104, R150 ;  /* 0x0000009600687202 */ /* 0x000fce0000000f00 */
.L_x_7050:
[----:B------:R-:W-:Y:S01]  /*1d230*/  ISETP.NE.AND P4, PT, R106, 0x1, PT ;  /* 0x000000016a00780c */ /* 0x000fe20003f85270 */
[----:B------:R-:W-:Y:S01]  /*1d240*/  IMAD.MOV.U32 R94, RZ, RZ, 0x2 ;  /* 0x00000002ff5e7424 */ /* 0x000fe200078e00ff */
[----:B------:R-:W-:Y:S02]  /*1d250*/  I2FP.F32.U32 R69, R69 ;  /* 0x0000004500457245 */ /* 0x000fe40000201000 */
[----:B------:R-:W-:Y:S02]  /*1d260*/  SHF.L.U32 R70, R70, 0x10, RZ ;  /* 0x0000001046467819 */ /* 0x000fe400000006ff */
[----:B------:R-:W-:Y:S01]  /*1d270*/  MOV R91, R82 ;  /* 0x00000052005b7202 */ /* 0x000fe20000000f00 */
[----:B------:R-:W-:Y:S02]  /*1d280*/  FFMA.FTZ R69, R69, R0, 1.1641532182693481445e-10 ;  /* 0x2f00000045457423 */ /* 0x000fe40000010000 */
[----:B------:R-:W-:-:S03]  /*1d290*/  FMUL.FTZ R92, R70, UR5 ;  /* 0x00000005465c7c20 */ /* 0x000fc60008410000 */
        /* <DEDUP_REMOVED lines=10> */
.L_x_7054:
        /* <DEDUP_REMOVED lines=12> */
.L_x_7055:
[----:B------:R-:W-:Y:S01]  /*1d400*/  IMAD.WIDE.U32 R146, R143, -0x326172a9, RZ ;  /* 0xcd9e8d578f927825 */ /* 0x000fe200078e00ff */
[----:B------:R-:W-:-:S03]  /*1d410*/  LOP3.LUT R154, R83, R85, R3, 0x96, !PT ;  /* 0x00000055539a7212 */ /* 0x000fc600078e9603 */
[----:B------:R-:W-:Y:S01]  /*1d420*/  HFMA2 R94, -RZ, RZ, 0, 0 ;  /* 0x00000000ff5e7431 */ /* 0x000fe200000001ff */
        /* <DEDUP_REMOVED lines=47> */
[----:B------:R-:W-:-:S03]  /*1d720*/  LOP3.LUT R85, R97, R146, R155, 0x96, !PT ;  /* 0x0000009261557212 */ /* 0x000fc600078e969b */
[----:B------:R-:W-:Y:S01]  /*1d730*/  IMAD.MOV.U32 R82, RZ, RZ, R154 ;  /* 0x000000ffff527224 */ /* 0x000fe200078e009a */
[----:B------:R-:W-:Y:S01]  /*1d740*/  LOP3.LUT R84, R69, R84, R151, 0x96, !PT ;  /* 0x0000005445547212 */ /* 0x000fe200078e9697 */
[----:B------:R-:W-:-:S07]  /*1d750*/  IMAD.MOV.U32 R104, RZ, RZ, R150 ;  /* 0x000000ffff687224 */ /* 0x000fce00078e0096 */
.L_x_7053:
[----:B------:R-:W-:Y:S02]  /*1d760*/  I2FP.F32.U32 R69, R91 ;  /* 0x0000005b00457245 */ /* 0x000fe40000201000 */
[----:B------:R-:W-:Y:S02]  /*1d770*/  PRMT R70, R110, 0x7632, R70 ;  /* 0x000076326e467816 */ /* 0x000fe40000000046 */
[----:B------:R-:W-:Y:S01]  /*1d780*/  MOV R106, 0x2 ;  /* 0x00000002006a7802 */ /* 0x000fe20000000f00 */
        /* <DEDUP_REMOVED lines=20> */
.L_x_7057:
        /* <DEDUP_REMOVED lines=12> */
.L_x_7058:
        /* <DEDUP_REMOVED lines=54> */
.L_x_7056:
        /* <DEDUP_REMOVED lines=18> */
.L_x_7060:
        /* <DEDUP_REMOVED lines=12> */
.L_x_7061:
        /* <DEDUP_REMOVED lines=54> */
.L_x_7059:
[----:B------:R-:W-:Y:S01]  /*1e230*/  I2FP.F32.U32 R147, R92 ;  /* 0x0000005c00937245 */ /* 0x000fe20000201000 */
[----:B------:R-:W-:Y:S01]  /*1e240*/  IMAD.U32 R70, R111, 0x10000, RZ ;  /* 0x000100006f467824 */ /* 0x000fe200078e00ff */
[----:B------:R-:W-:-:S03]  /*1e250*/  MOV R150, 0x2 ;  /* 0x0000000200967802 */ /* 0x000fc60000000f00 */
[----:B------:R-:W-:Y:S01]  /*1e260*/  FFMA.FTZ R147, R147, R0, 1.1641532182693481445e-10 ;  /* 0x2f00000093937423 */ /* 0x000fe20000010000 */
[----:B------:R-:W-:-:S04]  /*1e270*/  FMUL.FTZ R70, R70, UR5 ;  /* 0x0000000546467c20 */ /* 0x000fc80008410000 */
[----:B------:R-:W-:Y:S02]  /*1e280*/  FSETP.GTU.FTZ.AND P5, PT, R147, UR4, PT ;  /* 0x0000000493007c0b */ /* 0x000fe4000bfbc000 */
[----:B------:R-:W-:Y:S01]  /*1e290*/  FSEL R147, R94, RZ, P4 ;  /* 0x000000ff5e937208 */ /* 0x000fe20002000000 */
[----:B------:R-:W-:Y:S01]  /*1e2a0*/  IMAD.MOV.U32 R94, RZ, RZ, R82 ;  /* 0x000000ffff5e7224 */ /* 0x000fe200078e0052 */
        /* <DEDUP_REMOVED lines=14> */
.L_x_7063:
        /* <DEDUP_REMOVED lines=12> */
.L_x_7064:
        /* <DEDUP_REMOVED lines=54> */
.L_x_7062:
        /* <DEDUP_REMOVED lines=17> */
.L_x_7066:
[----:B------:R-:W-:-:S04]  /*1e8c0*/  VIADD R144, R144, 0x1 ;  /* 0x0000000190907836 */ /* 0x000fc80000000000 */
        /* <DEDUP_REMOVED lines=13> */
.L_x_7067:
        /* <DEDUP_REMOVED lines=54> */
.L_x_7065:
[----:B------:R-:W-:Y:S02]  /*1ed00*/  I2FP.F32.U32 R71, R94 ;  /* 0x0000005e00477245 */ /* 0x000fe40000201000 */
[----:B------:R-:W-:-:S03]  /*1ed10*/  PRMT R94, R111, 0x7632, R94 ;  /* 0x000076326f5e7816 */ /* 0x000fc6000000005e */
[----:B------:R-:W-:Y:S01]  /*1ed20*/  FFMA.FTZ R71, R71, R0, 1.1641532182693481445e-10 ;  /* 0x2f00000047477423 */ /* 0x000fe20000010000 */
[----:B------:R-:W-:Y:S01]  /*1ed30*/  FSEL R0, R153, RZ, P5 ;  /* 0x000000ff99007208 */ /* 0x000fe20002800000 */
[----:B------:R-:W-:-:S03]  /*1ed40*/  IMAD.U32 R94, R94, 0x10000, RZ ;  /* 0x000100005e5e7824 */ /* 0x000fc600078e00ff */
[----:B------:R-:W-:Y:S01]  /*1ed50*/  FSETP.GTU.FTZ.AND P6, PT, R71, UR4, PT ;  /* 0x0000000447007c0b */ /* 0x000fe2000bfdc000 */
[----:B------:R-:W-:-:S05]  /*1ed60*/  FMUL.FTZ R94, R94, UR5 ;  /* 0x000000055e5e7c20 */ /* 0x000fca0008410000 */
[----:B------:R-:W-:Y:S02]  /*1ed70*/  FSEL R71, R94, RZ, !P6 ;  /* 0x000000ff5e477208 */ /* 0x000fe40007000000 */
[----:B------:R-:W-:-:S03]  /*1ed80*/  SEL R94, RZ, 0x1, P6 ;  /* 0x00000001ff5e7807 */ /* 0x000fc60003000000 */
[----:B------:R-:W-:-:S04]  /*1ed90*/  FADD.FTZ R71, R71, R0 ;  /* 0x0000000047477221 */ /* 0x000fc80000010000 */
[----:B------:R-:W-:Y:S01]  /*1eda0*/  @P1 FADD.FTZ R71, R7, R71 ;  /* 0x0000004707471221 */ /* 0x000fe20000010000 */
[----:B------:R-:W-:Y:S06]  /*1edb0*/  BRA `(.L_x_7068) ;  /* 0x0000002800f07947 */ /* 0x000fec0003800000 */
.L_x_7019:
[----:B------:R-:W-:Y:S01]  /*1edc0*/  ISETP.NE.AND P2, PT, R154, 0x1, PT ;  /* 0x000000019a00780c */ /* 0x000fe20003f45270 */
[----:B------:R-:W-:Y:S01]  /*1edd0*/  IMAD.MOV.U32 R73, RZ, RZ, R82 ;  /* 0x000000ffff497224 */ /* 0x000fe200078e0052 */
[----:B------:R-:W-:Y:S02]  /*1ede0*/  MOV R74, 0x2 ;  /* 0x00000002004a7802 */ /* 0x000fe40000000f00 */
        /* <DEDUP_REMOVED lines=12> */
.L_x_7070:
        /* <DEDUP_REMOVED lines=12> */
.L_x_7071:
[----:B------:R-:W-:Y:S01]  /*1ef70*/  IMAD.WIDE.U32 R84, R143, -0x326172a9, RZ ;  /* 0xcd9e8d578f547825 */ /* 0x000fe200078e00ff */
[----:B--2---:R-:W-:Y:S02]  /*1ef80*/  LOP3.LUT R148, R83, R75, R3, 0x96, !PT ;  /* 0x0000004b53947212 */ /* 0x004fe400078e9603 */
        /* <DEDUP_REMOVED lines=50> */
[----:B------:R-:W-:Y:S01]  /*1f2b0*/  IMAD.MOV.U32 R73, RZ, RZ, R72 ;  /* 0x000000ffff497224 */ /* 0x000fe200078e0048 */
[----:B------:R-:W-:-:S07]  /*1f2c0*/  MOV R104, R146 ;  /* 0x0000009200687202 */ /* 0x000fce0000000f00 */
.L_x_7069:
[----:B------:R-:W-:Y:S01]  /*1f2d0*/  ISETP.NE.AND P2, PT, R74, 0x1, PT ;  /* 0x000000014a00780c */ /* 0x000fe20003f45270 */
[C---:B-----5:R-:W-:Y:S01]  /*1f2e0*/  IMAD.U32 R72, R68.reuse, 0x10000, RZ ;  /* 0x0001000044487824 */ /* 0x060fe200078e00ff */
[----:B------:R-:W-:Y:S02]  /*1f2f0*/  I2FP.F32.U32 R73, R73 ;  /* 0x0000004900497245 */ /* 0x000fe40000201000 */
[----:B------:R-:W-:Y:S02]  /*1f300*/  PRMT R68, R68, 0x7632, R68 ;  /* 0x0000763244447816 */ /* 0x000fe40000000044 */
[----:B------:R-:W-:Y:S01]  /*1f310*/  MOV R75, 0x2 ;  /* 0x00000002004b7802 */ /* 0x000fe20000000f00 */
        /* <DEDUP_REMOVED lines=13> */
.L_x_7073:
        /* <DEDUP_REMOVED lines=12> */
.L_x_7074:
[----:B------:R-:W-:Y:S01]  /*1f4b0*/  IMAD.WIDE.U32 R84, R143, -0x326172a9, RZ ;  /* 0xcd9e8d578f547825 */ /* 0x000fe200078e00ff */
[----:B--2---:R-:W-:Y:S02]  /*1f4c0*/  LOP3.LUT R148, R83, R75, R3, 0x96, !PT ;  /* 0x0000004b53947212 */ /* 0x004fe400078e9603 */
        /* <DEDUP_REMOVED lines=52> */
.L_x_7072:
[----:B------:R-:W-:Y:S01]  /*1f810*/  ISETP.NE.AND P2, PT, R75, 0x1, PT ;  /* 0x000000014b00780c */ /* 0x000fe20003f45270 */
[----:B------:R-:W-:Y:S01]  /*1f820*/  IMAD.MOV.U32 R106, RZ, RZ, 0x2 ;  /* 0x00000002ff6a7424 */ /* 0x000fe200078e00ff */
[----:B------:R-:W-:Y:S02]  /*1f830*/  I2FP.F32.U32 R73, R73 ;  /* 0x0000004900497245 */ /* 0x000fe40000201000 */
[----:B------:R-:W-:-:S03]  /*1f840*/  SHF.L.U32 R68, R68, 0x10, RZ ;  /* 0x0000001044447819 */ /* 0x000fc600000006ff */
[----:B------:R-:W-:-:S05]  /*1f850*/  FFMA.FTZ R73, R73, R0, 1.1641532182693481445e-10 ;  /* 0x2f00000049497423 */ /* 0x000fca0000010000 */
        /* <DEDUP_REMOVED lines=12> */
.L_x_7076:
        /* <DEDUP_REMOVED lines=12> */
.L_x_7077:
        /* <DEDUP_REMOVED lines=54> */
.L_x_7075:
[----:B------:R-:W-:Y:S01]  /*1fd40*/  ISETP.NE.AND P2, PT, R106, 0x1, PT ;  /* 0x000000016a00780c */ /* 0x000fe20003f45270 */
[----:B------:R-:W-:Y:S01]  /*1fd50*/  IMAD.MOV.U32 R74, RZ, RZ, R82 ;  /* 0x000000ffff4a7224 */ /* 0x000fe200078e0052 */
[----:B------:R-:W-:Y:S02]  /*1fd60*/  I2FP.F32.U32 R73, R73 ;  /* 0x0000004900497245 */ /* 0x000fe40000201000 */
[----:B------:R-:W-:-:S03]  /*1fd70*/  MOV R146, 0x2 ;  /* 0x0000000200927802 */ /* 0x000fc60000000f00 */
[----:B------:R-:W-:-:S05]  /*1fd80*/  FFMA.FTZ R73, R73, R0, 1.1641532182693481445e-10 ;  /* 0x2f00000049497423 */ /* 0x000fca0000010000 */
[----:B------:R-:W-:Y:S01]  /*1fd90*/  FSETP.LE.FTZ.AND P3, PT, R73, UR4, PT ;  /* 0x0000000449007c0b */ /* 0x000fe2000bf73000 */
[C---:B------:R-:W-:Y:S01]  /*1fda0*/  IMAD.U32 R73, R69.reuse, 0x10000, RZ ;  /* 0x0001000045497824 */ /* 0x040fe200078e00ff */
[----:B------:R-:W-:Y:S02]  /*1fdb0*/  PRMT R69, R69, 0x7632, R69 ;  /* 0x0000763245457816 */ /* 0x000fe40000000045 */
        /* <DEDUP_REMOVED lines=10> */
.L_x_7079:
        /* <DEDUP_REMOVED lines=12> */
.L_x_7080:
        /* <DEDUP_REMOVED lines=54> */
.L_x_7078:
        /* <DEDUP_REMOVED lines=17> */
.L_x_7082:
        /* <DEDUP_REMOVED lines=12> */
.L_x_7083:
[----:B------:R-:W-:Y:S01]  /*20450*/  IMAD.WIDE.U32 R84, R143, -0x326172a9, RZ ;  /* 0xcd9e8d578f547825 */ /* 0x000fe200078e00ff */
[----:B------:R-:W-:-:S03]  /*20460*/  LOP3.LUT R150, R83, R75, R3, 0x96, !PT ;  /* 0x0000004b53967212 */ /* 0x000fc600078e9603 */
[----:B------:R-:W-:Y:S01]  /*20470*/  HFMA2 R106, -RZ, RZ, 0, 0 ;  /* 0x00000000ff6a7431 */ /* 0x000fe200000001ff */
        /* <DEDUP_REMOVED lines=51> */
.L_x_7081:
        /* <DEDUP_REMOVED lines=17> */
.L_x_7085:
        /* <DEDUP_REMOVED lines=12> */
.L_x_7086:
        /* <DEDUP_REMOVED lines=54> */
.L_x_7084:
[----:B------:R-:W-:Y:S01]  /*20ce0*/  ISETP.NE.AND P4, PT, R146, 0x1, PT ;  /* 0x000000019200780c */ /* 0x000fe20003f85270 */
[----:B------:R-:W-:Y:S01]  /*20cf0*/  IMAD.MOV.U32 R147, RZ, RZ, 0x2 ;  /* 0x00000002ff937424 */ /* 0x000fe200078e00ff */
[----:B------:R-:W-:Y:S02]  /*20d00*/  I2FP.F32.U32 R75, R75 ;  /* 0x0000004b004b7245 */ /* 0x000fe40000201000 */
[----:B------:R-:W-:Y:S02]  /*20d10*/  SHF.L.U32 R70, R70, 0x10, RZ ;  /* 0x0000001046467819 */ /* 0x000fe400000006ff */
        /* <DEDUP_REMOVED lines=12> */
.L_x_7088:
        /* <DEDUP_REMOVED lines=12> */
.L_x_7089:
        /* <DEDUP_REMOVED lines=54> */
.L_x_7087:
        /* <DEDUP_REMOVED lines=17> */
.L_x_7091:
        /* <DEDUP_REMOVED lines=12> */
.L_x_7092:
        /* <DEDUP_REMOVED lines=54> */
.L_x_7090:
[----:B------:R-:W-:Y:S01]  /*21730*/  P2R R99, PR, RZ, 0x2 ;  /* 0x00000002ff637803 */ /* 0x000fe20000000000 */
[----:B------:R-:W-:Y:S01]  /*21740*/  FMUL.FTZ R72, R72, UR5 ;  /* 0x0000000548487c20 */ /* 0x000fe20008410000 */
[----:B------:R-:W-:Y:S01]  /*21750*/  I2FP.F32.U32 R97, R146 ;  /* 0x0000009200617245 */ /* 0x000fe20000201000 */
[----:B------:R-:W-:Y:S01]  /*21760*/  FMUL.FTZ R96, R70, UR5 ;  /* 0x0000000546607c20 */ /* 0x000fe20008410000 */
[----:B------:R-:W-:Y:S01]  /*21770*/  ISETP.NE.AND P1, PT, R145, RZ, PT ;  /* 0x000000ff9100720c */ /* 0x000fe20003f25270 */
[----:B------:R-:W-:Y:S01]  /*21780*/  FMUL.FTZ R75, R153, UR5 ;  /* 0x00000005994b7c20 */ /* 0x000fe20008410000 */
[----:B------:R-:W-:Y:S01]  /*21790*/  SHF.L.U32 R70, R71, 0x10, RZ ;  /* 0x0000001047467819 */ /* 0x000fe200000006ff */
[----:B------:R-:W-:Y:S01]  /*217a0*/  FMUL.FTZ R71, R69, UR5 ;  /* 0x0000000545477c20 */ /* 0x000fe20008410000 */
        /* <DEDUP_REMOVED lines=8> */
[----:B------:R-:W-:Y:S01]  /*21830*/  FSEL R70, R75, RZ, P4 ;  /* 0x000000ff4b467208 */ /* 0x000fe20002000000 */
[----:B------:R-:W-:Y:S01]  /*21840*/  FMUL.FTZ R74, R73, UR5 ;  /* 0x00000005494a7c20 */ /* 0x000fe20008410000 */
[----:B------:R-:W-:-:S02]  /*21850*/  ISETP.NE.AND P0, PT, R148, RZ, PT ;  /* 0x000000ff9400720c */ /* 0x000fc40003f05270 */
[----:B------:R-:W-:Y:S02]  /*21860*/  FSEL R75, R71, RZ, P5 ;  /* 0x000000ff474b7208 */ /* 0x000fe40002800000 */
[----:B------:R-:W-:Y:S02]  /*21870*/  ISETP.NE.AND P6, PT, R149, RZ, PT ;  /* 0x000000ff9500720c */ /* 0x000fe40003fc5270 */
[----:B------:R-:W-:Y:S01]  /*21880*/  FSETP.GTU.FTZ.AND P5, PT, R97, UR4, PT ;  /* 0x0000000461007c0b */ /* 0x000fe2000bfbc000 */
        /* <DEDUP_REMOVED lines=15> */
.L_x_7068:
        /* <DEDUP_REMOVED lines=13> */
[----:B------:R-:W-:Y:S01]  /*21a50*/  ISETP.NE.AND P1, PT, R145, RZ, PT ;  /* 0x000000ff9100720c */ /* 0x000fe20003f25270 */
[----:B------:R0:W-:Y:S01]  /*21a60*/  STG.E.128 desc[UR8][R76.64+0x10], R68 ;  /* 0x000010444c007986 */ /* 0x0001e2000c101d08 */
[----:B------:R-:W-:Y:S01]  /*21a70*/  SEL R98, RZ, 0x1000000, !P4 ;  /* 0x01000000ff627807 */ /* 0x000fe20006000000 */
[----:B------:R-:W-:Y:S01]  /*21a80*/  FADD.FTZ R0, R97, R48 ;  /* 0x0000003061007221 */ /* 0x000fe20000010000 */
[----:B------:R-:W-:Y:S02]  /*21a90*/  SEL R99, RZ, 0x10000, !P5 ;  /* 0x00010000ff637807 */ /* 0x000fe40006800000 */
[----:B------:R-:W-:Y:S01]  /*21aa0*/  SEL R96, RZ, 0x100, !P6 ;  /* 0x00000100ff607807 */ /* 0x000fe20007000000 */
[----:B------:R-:W-:Y:S01]  /*21ab0*/  FADD.FTZ R97, R0, R49 ;  /* 0x0000003100617221 */ /* 0x000fe20000010000 */
[----:B------:R-:W-:-:S02]  /*21ac0*/  LOP3.LUT R100, R100, R102, R101, 0xfe, !PT ;  /* 0x0000006664647212 */ /* 0x000fc400078efe65 */
[----:B------:R-:W-:Y:S01]  /*21ad0*/  LOP3.LUT R96, R96, R98, R99, 0xfe, !PT ;  /* 0x0000006260607212 */ /* 0x000fe200078efe63 */
[----:B------:R-:W-:Y:S01]  /*21ae0*/  FADD.FTZ R0, R97, R50 ;  /* 0x0000003261007221 */ /* 0x000fe20000010000 */
[----:B------:R-:W-:-:S03]  /*21af0*/  SEL R101, RZ, 0x1, !P1 ;  /* 0x00000001ff657807 */ /* 0x000fc60004800000 */
        /* <DEDUP_REMOVED lines=23> */
[----:B------:R-:W-:-:S03]  /*21c70*/  SEL R97, RZ, 0x1, !P2 ;  /* 0x00000001ff617807 */ /* 0x000fc60005000000 */
        /* <DEDUP_REMOVED lines=26> */
.L_x_7093:
        /* <DEDUP_REMOVED lines=96> */
.L_x_7095:
[----:B------:R-:W-:Y:S05]  /*22420*/  BSYNC.RECONVERGENT B0 ;  /* 0x0000000000007941 */ /* 0x000fea0003800200 */
.L_x_7094:
        /* <DEDUP_REMOVED lines=9> */
[----:B------:R-:W-:-:S05]  /*224c0*/  IMAD.SHL.U32 R0, R77, 0x8, RZ ;  /* 0x000000084d007824 */ /* 0x000fca00078e00ff */
[----:B------:R-:W-:Y:S02]  /*224d0*/  LOP3.LUT R78, R0, 0xf8, RZ, 0xc0, !PT ;  /* 0x000000f8004e7812 */ /* 0x000fe400078ec0ff */
[----:B------:R-:W-:Y:S01]  /*224e0*/  MOV R0, 0x400 ;  /* 0x0000040000007802 */ /* 0x000fe20000000f00 */
[----:B0-----:R-:W-:-:S04]  /*224f0*/  ULEA UR4, UR5, UR4, 0x18 ;  /* 0x0000000405047291 */ /* 0x001fc8000f8ec0ff */
[----:B------:R-:W-:-:S09]  /*22500*/  @UP1 UIADD3 UR4, UPT, UPT, UR4, 0x40, URZ ;  /* 0x0000004004041890 */ /* 0x000fd2000fffe0ff */
[----:B------:R-:W0:Y:S03]  /*22510*/  LDS.64 R78, [R78+UR4] ;  /* 0x000000044e4e7984 */ /* 0x000e260008000a00 */
.L_x_7097:
[----:B------:R-:W-:Y:S05]  /*22520*/  BSYNC.RECONVERGENT B0 ;  /* 0x0000000000007941 */ /* 0x000fea0003800200 */
.L_x_7096:
[----:B------:R-:W1:Y:S01]  /*22530*/  SHFL.DOWN PT, R97, R0, 0x4, 0x1f ;  /* 0x08801f0000617f89 */ /* 0x000e6200000e0000 */
[----:B------:R-:W-:Y:S01]  /*22540*/  ISETP.NE.AND P2, PT, RZ, UR11, PT ;  /* 0x0000000bff007c0c */ /* 0x000fe2000bf45270 */
[----:B------:R-:W-:Y:S01]  /*22550*/  IMAD.U32 R146, R15, 0x10000, RZ ;  /* 0x000100000f927824 */ /* 0x000fe200078e00ff */
[----:B------:R-:W-:Y:S01]  /*22560*/  ISETP.NE.AND P1, PT, R77, RZ, PT ;  /* 0x000000ff4d00720c */ /* 0x000fe20003f25270 */
[----:B0-----:R-:W0:Y:S01]  /*22570*/  SHFL.DOWN PT, R99, R78, 0x4, 0x1f ;  /* 0x08801f004e637f89 */ /* 0x001e2200000e0000 */
[----:B------:R-:W-:Y:S01]  /*22580*/  SHF.L.U32 R148, R123, 0x10, RZ ;  /* 0x000000107b947819 */ /* 0x000fe200000006ff */
[----:B------:R-:W-:Y:S01]  /*22590*/  IMAD.U32 R150, R139, 0x10000, RZ ;  /* 0x000100008b967824 */ /* 0x000fe200078e00ff */
[----:B------:R-:W-:Y:S01]  /*225a0*/  UPLOP3.LUT UP1, UPT, UPT, UPT, UP1, 0x40, 0x4 ;  /* 0x000000000004789c */ /* 0x000fe20003f2e810 */
[----:B-1----:R-:W-:Y:S01]  /*225b0*/  IMAD.IADD R96, R97, 0x1, R0 ;  /* 0x0000000161607824 */ /* 0x002fe200078e0200 */
[----:B------:R-:W-:Y:S02]  /*225c0*/  I2FP.F32.S32 R101, R97 ;  /* 0x0000006100657245 */ /* 0x000fe40000201400 */
[----:B------:R-:W-:-:S02]  /*225d0*/  I2FP.F32.U32 R97, R0 ;  /* 0x0000000000617245 */ /* 0x000fc40000201000 */
[----:B------:R-:W-:Y:S01]  /*225e0*/  I2FP.F32.S32 R98, R96 ;  /* 0x0000006000627245 */ /* 0x000fe20000201400 */
[----:B0-----:R-:W-:Y:S01]  /*225f0*/  FMUL.FTZ R76, R99, R101 ;  /* 0x00000065634c7220 */ /* 0x001fe20000410000 */
[----:B------:R-:W0:Y:S02]  /*22600*/  SHFL.DOWN PT, R147, R96, 0x2, 0x1f ;  /* 0x08401f0060937f89 */ /* 0x000e2400000e0000 */
[----:B------:R-:W1:Y:S01]  /*22610*/  MUFU.RCP R100, R98 ;  /* 0x0000006200647308 */ /* 0x000e620000001000 */
[----:B------:R-:W-:Y:S01]  /*22620*/  FFMA.FTZ R145, R97, R78, R76 ;  /* 0x0000004e61917223 */ /* 0x000fe2000001004c */
[----:B------:R-:W-:Y:S01]  /*22630*/  FADD.FTZ R78, -R99, R78 ;  /* 0x0000004e634e7221 */ /* 0x000fe20000010100 */
[----:B------:R-:W2:Y:S03]  /*22640*/  SHFL.DOWN PT, R76, R79, 0x4, 0x1f ;  /* 0x08801f004f4c7f89 */ /* 0x000ea600000e0000 */
[----:B------:R-:W-:-:S04]  /*22650*/  FMUL.FTZ R78, R78, R78 ;  /* 0x0000004e4e4e7220 */ /* 0x000fc80000410000 */
[----:B------:R-:W-:-:S04]  /*22660*/  FMUL.FTZ R78, R78, R97 ;  /* 0x000000614e4e7220 */ /* 0x000fc80000410000 */
[----:B------:R-:W-:Y:S01]  /*22670*/  FMUL.FTZ R78, R78, R101 ;  /* 0x000000654e4e7220 */ /* 0x000fe20000410000 */
[----:B-1----:R-:W-:-:S05]  /*22680*/  FMUL.FTZ R145, R100, R145 ;  /* 0x0000009164917220 */ /* 0x002fca0000410000 */
[----:B------:R-:W1:Y:S01]  /*22690*/  SHFL.DOWN PT, R0, R145, 0x2, 0x1f ;  /* 0x08401f0091007f89 */ /* 0x000e6200000e0000 */
[-C--:B0-----:R-:W-:Y:S02]  /*226a0*/  IADD3 R99, PT, PT, R96, R147.reuse, RZ ;  /* 0x0000009360637210 */ /* 0x081fe40007ffe0ff */
[----:B------:R-:W-:Y:S02]  /*226b0*/  I2FP.F32.S32 R147, R147 ;  /* 0x0000009300937245 */ /* 0x000fe40000201400 */
[----:B------:R-:W-:Y:S01]  /*226c0*/  I2FP.F32.S32 R102, R99 ;  /* 0x0000006300667245 */ /* 0x000fe20000201400 */
[----:B--2---:R-:W-:Y:S02]  /*226d0*/  FADD.FTZ R97, R76, R79 ;  /* 0x0000004f4c617221 */ /* 0x004fe40000010000 */
[----:B------:R-:W0:Y:S01]  /*226e0*/  SHFL.DOWN PT, R76, R99, 0x1, 0x1f ;  /* 0x08201f00634c7f89 */ /* 0x000e2200000e0000 */
[----:B------:R-:W2:Y:S01]  /*226f0*/  MUFU.RCP R96, R102 ;  /* 0x0000006600607308 */ /* 0x000ea20000001000 */
[----:B------:R-:W-:Y:S01]  /*22700*/  FFMA.FTZ R78, R100, R78, R97 ;  /* 0x0000004e644e7223 */ /* 0x000fe20000010061 */
[----:B-1----:R-:W-:Y:S01]  /*22710*/  FMUL.FTZ R79, R0, R147 ;  /* 0x00000093004f7220 */ /* 0x002fe20000410000 */
[----:B------:R-:W-:-:S03]  /*22720*/  FADD.FTZ R0, R145, -R0 ;  /* 0x8000000091007221 */ /* 0x000fc60000010000 */
[----:B------:R-:W-:Y:S02]  /*22730*/  FFMA.FTZ R97, R98, R145, R79 ;  /* 0x0000009162617223 */ /* 0x000fe4000001004f */
[----:B------:R-:W1:Y:S02]  /*22740*/  SHFL.DOWN PT, R79, R78, 0x2, 0x1f ;  /* 0x08401f004e4f7f89 */ /* 0x000e6400000e0000 */
[----:B--2---:R-:W-:Y:S01]  /*22750*/  FMUL.FTZ R101, R96, R97 ;  /* 0x0000006160657220 */ /* 0x004fe20000410000 */
[----:B------:R-:W-:Y:S01]  /*22760*/  FMUL.FTZ R97, R0, R0 ;  /* 0x0000000000617220 */ /* 0x000fe20000410000 */
[----:B0-----:R-:W-:Y:S01]  /*22770*/  IMAD.IADD R145, R99, 0x1, R76 ;  /* 0x0000000163917824 */ /* 0x001fe200078e024c */
[----:B------:R-:W-:Y:S02]  /*22780*/  I2FP.F32.S32 R76, R76 ;  /* 0x0000004c004c7245 */ /* 0x000fe40000201400 */
[----:B------:R-:W0:Y:S01]  /*22790*/  SHFL.DOWN PT, R100, R101, 0x1, 0x1f ;  /* 0x08201f0065647f89 */ /* 0x000e2200000e0000 */
[----:B------:R-:W-:Y:S01]  /*227a0*/  FMUL.FTZ R97, R98, R97 ;  /* 0x0000006162617220 */ /* 0x000fe20000410000 */
[----:B------:R-:W-:Y:S01]  /*227b0*/  I2FP.F32.S32 R145, R145 ;  /* 0x0000009100917245 */ /* 0x000fe20000201400 */
[----:B------:R-:W-:-:S02]  /*227c0*/  IMAD.U32 R98, R13, 0x10000, RZ ;  /* 0x000100000d627824 */ /* 0x000fc400078e00ff */
[----:B------:R-:W-:-:S03]  /*227d0*/  FMUL.FTZ R97, R97, R147 ;  /* 0x0000009361617220 */ /* 0x000fc60000410000 */
[----:B------:R-:W2:Y:S01]  /*227e0*/  MUFU.RCP R145, R145 ;  /* 0x0000009100917308 */ /* 0x000ea20000001000 */
[----:B-1----:R-:W-:-:S04]  /*227f0*/  FADD.FTZ R79, R78, R79 ;  /* 0x0000004f4e4f7221 */ /* 0x002fc80000010000 */
[----:B------:R-:W-:Y:S02]  /*22800*/  FFMA.FTZ R79, R96, R97, R79 ;  /* 0x00000061604f7223 */ /* 0x000fe4000001004f */
[----:B------:R-:W1:Y:S01]  /*22810*/  LDC R96, c[0x0][0x448] ;  /* 0x00011200ff607b82 */ /* 0x000e620000000800 */
[----:B0-----:R-:W-:Y:S01]  /*22820*/  FMUL.FTZ R97, R100, R76 ;  /* 0x0000004c64617220 */ /* 0x001fe20000410000 */
[----:B------:R-:W-:Y:S01]  /*22830*/  FADD.FTZ R100, R101, -R100 ;  /* 0x8000006465647221 */ /* 0x000fe20000010000 */
[----:B------:R-:W0:Y:S02]  /*22840*/  SHFL.DOWN PT, R0, R79, 0x1, 0x1f ;  /* 0x08201f004f007f89 */ /* 0x000e2400000e0000 */
[----:B------:R-:W-:Y:S01]  /*22850*/  FFMA.FTZ R78, R102, R101, R97 ;  /* 0x00000065664e7223 */ /* 0x000fe20000010061 */
[----:B------:R-:W-:Y:S01]  /*22860*/  FMUL.FTZ R97, R100, R100 ;  /* 0x0000006464617220 */ /* 0x000fe20000410000 */
[----:B------:R-:W-:Y:S02]  /*22870*/  SHF.L.U32 R100, R125, 0x10, RZ ;  /* 0x000000107d647819 */ /* 0x000fe400000006ff */
[----:B--2---:R-:W-:Y:S01]  /*22880*/  FMUL.FTZ R78, R145, R78 ;  /* 0x0000004e914e7220 */ /* 0x004fe20000410000 */
[----:B------:R-:W-:Y:S01]  /*22890*/  FMUL.FTZ R97, R102, R97 ;  /* 0x0000006166617220 */ /* 0x000fe20000410000 */
[----:B------:R-:W-:-:S03]  /*228a0*/  IMAD.U32 R102, R141, 0x10000, RZ ;  /* 0x000100008d667824 */ /* 0x000fc600078e00ff */
[----:B------:R2:W3:Y:S01]  /*228b0*/  SHFL.IDX PT, R175, R78, RZ, 0x1f ;  /* 0x00001fff4eaf7589 */ /* 0x0004e200000e0000 */
[----:B------:R-:W-:Y:S01]  /*228c0*/  FMUL.FTZ R97, R97, R76 ;  /* 0x0000004c61617220 */ /* 0x000fe20000410000 */
[----:B--2---:R-:W-:Y:S01]  /*228d0*/  SHF.L.U32 R78, R119, 0x10, RZ ;  /* 0x00000010774e7819 */ /* 0x004fe200000006ff */
[----:B0-----:R-:W-:-:S04]  /*228e0*/  FADD.FTZ R0, R79, R0 ;  /* 0x000000004f007221 */ /* 0x001fc80000010000 */
[----:B------:R-:W-:-:S05]  /*228f0*/  FFMA.FTZ R0, R145, R97, R0 ;  /* 0x0000006191007223 */ /* 0x000fca0000010000 */
[----:B------:R-:W1:Y:S01]  /*22900*/  SHFL.IDX PT, R167, R0, RZ, 0x1f ;  /* 0x00001fff00a77589 */ /* 0x000e6200000e0000 */
[----:B---3--:R-:W-:-:S05]  /*22910*/  FSEL R76, R175, RZ, !P2 ;  /* 0x000000ffaf4c7208 */ /* 0x008fca0005000000 */
[C---:B------:R-:W-:Y:S01]  /*22920*/  FADD.FTZ R99, -R76.reuse, R46 ;  /* 0x0000002e4c637221 */ /* 0x040fe20000010100 */
[----:B------:R-:W-:Y:S01]  /*22930*/  FMUL.FTZ R46, R175, R175 ;  /* 0x000000afaf2e7220 */ /* 0x000fe20000410000 */
[C---:B------:R-:W-:Y:S01]  /*22940*/  FADD.FTZ R101, -R76.reuse, R47 ;  /* 0x0000002f4c657221 */ /* 0x040fe20000010100 */
[C---:B------:R-:W-:Y:S01]  /*22950*/  FADD.FTZ R79, -R76.reuse, R44 ;  /* 0x0000002c4c4f7221 */ /* 0x040fe20000010100 */
[C---:B------:R-:W-:Y:S01]  /*22960*/  FADD.FTZ R97, -R76.reuse, R45 ;  /* 0x0000002d4c617221 */ /* 0x040fe20000010100 */
[----:B------:R-:W-:Y:S01]  /*22970*/  FADD.FTZ R155, -R76, R53 ;  /* 0x000000354c9b7221 */ /* 0x000fe20000010100 */
[----:B------:R-:W-:Y:S01]  /*22980*/  FSEL R47, R46, RZ, P2 ;  /* 0x000000ff2e2f7208 */ /* 0x000fe20001000000 */
[----:B------:R-:W0:Y:S01]  /*22990*/  @!P1 LDC.64 R44, c[0x0][0x3c0] ;  /* 0x0000f000ff2c9b82 */ /* 0x000e220000000a00 */
[C---:B------:R-:W-:Y:S01]  /*229a0*/  FADD.FTZ R145, -R76.reuse, R48 ;  /* 0x000000304c917221 */ /* 0x040fe20000010100 */
[----:B------:R-:W-:Y:S01]  /*229b0*/  FADD.FTZ R159, -R76, R55 ;  /* 0x000000374c9f7221 */ /* 0x000fe20000010100 */
[----:B------:R-:W-:Y:S01]  /*229c0*/  SHF.L.U32 R53, R40, 0x10, RZ ;  /* 0x0000001028357819 */ /* 0x000fe200000006ff */
[C---:B------:R-:W-:Y:S01]  /*229d0*/  FADD.FTZ R149, -R76.reuse, R50 ;  /* 0x000000324c957221 */ /* 0x040fe20000010100 */
[----:B------:R-:W-:Y:S01]  /*229e0*/  FADD.FTZ R153, -R76, R52 ;  /* 0x000000344c997221 */ /* 0x000fe20000010100 */
[----:B------:R-:W-:Y:S01]  /*229f0*/  IMAD.U32 R55, R24, 0x10000, RZ ;  /* 0x0001000018377824 */ /* 0x000fe200078e00ff */
[----:B------:R-:W-:Y:S01]  /*22a00*/  SHF.L.U32 R46, R114, 0x10, RZ ;  /* 0x00000010722e7819 */ /* 0x000fe200000006ff */
[C---:B------:R-:W-:Y:S01]  /*22a10*/  FADD.FTZ R157, -R76.reuse, R54 ;  /* 0x000000364c9d7221 */ /* 0x040fe20000010100 */
[----:B------:R-:W-:Y:S01]  /*22a20*/  FADD.FTZ R161, -R76, R56 ;  /* 0x000000384ca17221 */ /* 0x000fe20000010100 */
[----:B-1----:R-:W-:Y:S01]  /*22a30*/  FFMA.FTZ R0, R167, UR14, R96 ;  /* 0x0000000ea7007c23 */ /* 0x002fe20008010060 */
[----:B------:R-:W-:Y:S01]  /*22a40*/  IMAD.U32 R50, R130, 0x10000, RZ ;  /* 0x0001000082327824 */ /* 0x000fe200078e00ff */
[----:B------:R-:W-:Y:S01]  /*22a50*/  SHF.L.U32 R52, R41, 0x10, RZ ;  /* 0x0000001029347819 */ /* 0x000fe200000006ff */
[----:B------:R-:W-:Y:S01]  /*22a60*/  FADD.FTZ R165, -R76, R58 ;  /* 0x0000003a4ca57221 */ /* 0x000fe20000010100 */
[----:B------:R-:W-:Y:S01]  /*22a70*/  FADD.FTZ R0, R0, R47 ;  /* 0x0000002f00007221 */ /* 0x000fe20000010000 */
[----:B------:R-:W-:Y:S01]  /*22a80*/  IMAD.U32 R54, R25, 0x10000, RZ ;  /* 0x0001000019367824 */ /* 0x000fe200078e00ff */
[----:B------:R-:W-:Y:S01]  /*22a90*/  SHF.L.U32 R56, R113, 0x10, RZ ;  /* 0x0000001071387819 */ /* 0x000fe200000006ff */
[----:B------:R-:W-:-:S02]  /*22aa0*/  IMAD.U32 R58, R129, 0x10000, RZ ;  /* 0x00010000813a7824 */ /* 0x000fc400078e00ff */
[C---:B------:R-:W-:Y:S01]  /*22ab0*/  FADD.FTZ R147, -R76.reuse, R49 ;  /* 0x000000314c937221 */ /* 0x040fe20000010100 */
[C---:B------:R-:W-:Y:S01]  /*22ac0*/  FADD.FTZ R151, -R76.reuse, R51 ;  /* 0x000000334c977221 */ /* 0x040fe20000010100 */
[----:B------:R-:W1:Y:S01]  /*22ad0*/  MUFU.RSQ R0, R0 ;  /* 0x0000000000007308 */ /* 0x000e620000001400 */
[C---:B------:R-:W-:Y:S01]  /*22ae0*/  FADD.FTZ R167, -R76.reuse, R60 ;  /* 0x0000003c4ca77221 */ /* 0x040fe20000010100 */
[----:B------:R-:W-:Y:S01]  /*22af0*/  FADD.FTZ R169, -R76, R62 ;  /* 0x0000003e4ca97221 */ /* 0x000fe20000010100 */
[----:B------:R-:W-:Y:S01]  /*22b00*/  SHF.L.U32 R60, R107, 0x10, RZ ;  /* 0x000000106b3c7819 */ /* 0x000fe200000006ff */
[----:B0-----:R-:W-:-:S04]  /*22b10*/  @!P1 IMAD.WIDE R44, R80, 0x4, R44 ;  /* 0x00000004502c9825 */ /* 0x001fc800078e022c */
[C---:B------:R-:W-:Y:S01]  /*22b20*/  FADD.FTZ R163, -R76.reuse, R57 ;  /* 0x000000394ca37221 */ /* 0x040fe20000010100 */
[C---:B------:R-:W-:Y:S01]  /*22b30*/  FADD.FTZ R171, -R76.reuse, R64 ;  /* 0x000000404cab7221 */ /* 0x040fe20000010100 */
[C---:B------:R-:W-:Y:S01]  /*22b40*/  FADD.FTZ R173, -R76.reuse, R66 ;  /* 0x000000424cad7221 */ /* 0x040fe20000010100 */
[----:B------:R-:W-:Y:S01]  /*22b50*/  IMAD.U32 R62, R127, 0x10000, RZ ;  /* 0x000100007f3e7824 */ /* 0x000fe200078e00ff */
[----:B------:R0:W-:Y:S01]  /*22b60*/  @!P1 STG.E desc[UR8][R44.64], R175 ;  /* 0x000000af2c009986 */ /* 0x0001e2000c101908 */
[----:B------:R-:W-:Y:S01]  /*22b70*/  SHF.L.U32 R64, R117, 0x10, RZ ;  /* 0x0000001075407819 */ /* 0x000fe200000006ff */
[----:B------:R-:W-:Y:S02]  /*22b80*/  IMAD.U32 R66, R133, 0x10000, RZ ;  /* 0x0001000085427824 */ /* 0x000fe400078e00ff */
[C---:B------:R-:W-:Y:S01]  /*22b90*/  FADD.FTZ R59, -R76.reuse, R59 ;  /* 0x0000003b4c3b7221 */ /* 0x040fe20000010100 */
[C---:B------:R-:W-:Y:S01]  /*22ba0*/  FADD.FTZ R47, -R76.reuse, R68 ;  /* 0x000000444c2f7221 */ /* 0x040fe20000010100 */
[----:B------:R-:W-:Y:S01]  /*22bb0*/  FADD.FTZ R51, -R76, R70 ;  /* 0x000000464c337221 */ /* 0x000fe20000010100 */
[----:B------:R-:W-:Y:S01]  /*22bc0*/  SHF.L.U32 R68, R115, 0x10, RZ ;  /* 0x0000001073447819 */ /* 0x000fe200000006ff */
[----:B------:R-:W-:-:S02]  /*22bd0*/  IMAD.U32 R70, R131, 0x10000, RZ ;  /* 0x0001000083467824 */ /* 0x000fc400078e00ff */
[C---:B-1----:R-:W-:Y:S01]  /*22be0*/  FMUL.FTZ R48, R0.reuse, R79 ;  /* 0x0000004f00307220 */ /* 0x042fe20000410000 */
[C---:B------:R-:W-:Y:S01]  /*22bf0*/  FMUL.FTZ R97, R0.reuse, R97 ;  /* 0x0000006100617220 */ /* 0x040fe20000410000 */
[C---:B------:R-:W-:Y:S01]  /*22c00*/  FMUL.FTZ R99, R0.reuse, R99 ;  /* 0x0000006300637220 */ /* 0x040fe20000410000 */
[----:B------:R-:W-:Y:S01]  /*22c10*/  FMUL.FTZ R101, R0, R101 ;  /* 0x0000006500657220 */ /* 0x000fe20000410000 */
[----:B------:R-:W-:Y:S01]  /*22c20*/  FFMA.FTZ R48, R48, R53, R55 ;  /* 0x0000003530307223 */ /* 0x000fe20000010037 */
[----:B------:R-:W-:Y:S01]  /*22c30*/  FFMA.FTZ R53, R97, R46, R50 ;  /* 0x0000002e61357223 */ /* 0x000fe20000010032 */
[----:B------:R-:W-:Y:S01]  /*22c40*/  FFMA.FTZ R50, R99, R52, R54 ;  /* 0x0000003463327223 */ /* 0x000fe20000010036 */
[----:B0-----:R-:W-:Y:S01]  /*22c50*/  SHF.L.U32 R44, R42, 0x10, RZ ;  /* 0x000000102a2c7819 */ /* 0x001fe200000006ff */
[----:B------:R-:W-:Y:S01]  /*22c60*/  FFMA.FTZ R55, R101, R56, R58 ;  /* 0x0000003865377223 */ /* 0x000fe2000001003a */
[----:B------:R-:W-:Y:S01]  /*22c70*/  IMAD.U32 R46, R26, 0x10000, RZ ;  /* 0x000100001a2e7824 */ /* 0x000fe200078e00ff */
[----:B------:R-:W-:Y:S01]  /*22c80*/  SHF.L.U32 R52, R112, 0x10, RZ ;  /* 0x0000001070347819 */ /* 0x000fe200000006ff */
[----:B------:R-:W-:Y:S01]  /*22c90*/  FMUL.FTZ R145, R0, R145 ;  /* 0x0000009100917220 */ /* 0x000fe20000410000 */
[----:B------:R-:W-:Y:S01]  /*22ca0*/  IMAD.U32 R54, R128, 0x10000, RZ ;  /* 0x0001000080367824 */ /* 0x000fe200078e00ff */
[----:B------:R-:W-:Y:S01]  /*22cb0*/  SHF.L.U32 R56, R43, 0x10, RZ ;  /* 0x000000102b387819 */ /* 0x000fe200000006ff */
[----:B------:R-:W-:Y:S01]  /*22cc0*/  FMUL.FTZ R147, R0, R147 ;  /* 0x0000009300937220 */ /* 0x000fe20000410000 */
[----:B------:R-:W-:-:S02]  /*22cd0*/  IMAD.U32 R58, R27, 0x10000, RZ ;  /* 0x000100001b3a7824 */ /* 0x000fc400078e00ff */
[C---:B------:R-:W-:Y:S01]  /*22ce0*/  FMUL.FTZ R149, R0.reuse, R149 ;  /* 0x0000009500957220 */ /* 0x040fe20000410000 */
[----:B------:R-:W-:Y:S01]  /*22cf0*/  FMUL.FTZ R151, R0, R151 ;  /* 0x0000009700977220 */ /* 0x000fe20000410000 */
[----:B------:R-:W-:Y:S01]  /*22d00*/  FFMA.FTZ R46, R145, R44, R46 ;  /* 0x0000002c912e7223 */ /* 0x000fe2000001002e */
[----:B------:R-:W-:Y:S01]  /*22d10*/  FFMA.FTZ R147, R147, R52, R54 ;  /* 0x0000003493937223 */ /* 0x000fe20000010036 */
[----:B------:R-:W-:Y:S01]  /*22d20*/  SHF.L.U32 R44, R36, 0x10, RZ ;  /* 0x00000010242c7819 */ /* 0x000fe200000006ff */
[----:B------:R-:W-:Y:S01]  /*22d30*/  FFMA.FTZ R58, R149, R56, R58 ;  /* 0x00000038953a7223 */ /* 0x000fe2000001003a */
        /* <DEDUP_REMOVED lines=16> */
[----:B------:R-:W-:Y:S02]  /*22e40*/  IMAD.U32 R60, R132, 0x10000, RZ ;  /* 0x00010000843c7824 */ /* 0x000fe400078e00ff */
[C---:B------:R-:W-:Y:S01]  /*22e50*/  FMUL.FTZ R163, R0.reuse, R163 ;  /* 0x000000a300a37220 */ /* 0x040fe20000410000 */
[----:B------:R-:W-:Y:S01]  /*22e60*/  FMUL.FTZ R159, R0, R159 ;  /* 0x0000009f009f7220 */ /* 0x000fe20000410000 */
[----:B------:R-:W-:Y:S01]  /*22e70*/  FFMA.FTZ R54, R161, R44, R54 ;  /* 0x0000002ca1367223 */ /* 0x000fe20000010036 */
[----:B------:R-:W-:Y:S01]  /*22e80*/  SHF.L.U32 R44, R32, 0x10, RZ ;  /* 0x00000010202c7819 */ /* 0x000fe200000006ff */
[----:B------:R-:W-:Y:S01]  /*22e90*/  FFMA.FTZ R163, R163, R56, R60 ;  /* 0x00000038a3a37223 */ /* 0x000fe2000001003c */
[----:B------:R-:W-:-:S02]  /*22ea0*/  IMAD.U32 R56, R16, 0x10000, RZ ;  /* 0x0001000010387824 */ /* 0x000fc400078e00ff */
[C---:B------:R-:W-:Y:S01]  /*22eb0*/  FMUL.FTZ R167, R0.reuse, R167 ;  /* 0x000000a700a77220 */ /* 0x040fe20000410000 */
[----:B------:R-:W-:Y:S01]  /*22ec0*/  FFMA.FTZ R159, R159, R64, R66 ;  /* 0x000000409f9f7223 */ /* 0x000fe20000010042 */
[----:B------:R-:W-:Y:S01]  /*22ed0*/  SHF.L.U32 R64, R39, 0x10, RZ ;  /* 0x0000001027407819 */ /* 0x000fe200000006ff */
[----:B------:R-:W-:Y:S02]  /*22ee0*/  IMAD.U32 R66, R23, 0x10000, RZ ;  /* 0x0001000017427824 */ /* 0x000fe400078e00ff */
[C---:B------:R-:W-:Y:S01]  /*22ef0*/  FMUL.FTZ R165, R0.reuse, R165 ;  /* 0x000000a500a57220 */ /* 0x040fe20000410000 */
[----:B------:R-:W-:Y:S01]  /*22f00*/  FMUL.FTZ R59, R0, R59 ;  /* 0x0000003b003b7220 */ /* 0x000fe20000410000 */
[----:B------:R-:W-:Y:S01]  /*22f10*/  FFMA.FTZ R167, R167, R44, R56 ;  /* 0x0000002ca7a77223 */ /* 0x000fe20000010038 */
[----:B------:R-:W-:Y:S01]  /*22f20*/  SHF.L.U32 R44, R34, 0x10, RZ ;  /* 0x00000010222c7819 */ /* 0x000fe200000006ff */
[----:B------:R-:W-:Y:S01]  /*22f30*/  FADD.FTZ R61, -R76, R61 ;  /* 0x0000003d4c3d7221 */ /* 0x000fe20000010100 */
[----:B------:R-:W-:-:S02]  /*22f40*/  IMAD.U32 R56, R18, 0x10000, RZ ;  /* 0x0001000012387824 */ /* 0x000fc400078e00ff */
[----:B------:R-:W-:Y:S01]  /*22f50*/  FMUL.FTZ R171, R0, R171 ;  /* 0x000000ab00ab7220 */ /* 0x000fe20000410000 */
[----:B------:R-:W-:Y:S01]  /*22f60*/  FFMA.FTZ R165, R165, R64, R66 ;  /* 0x00000040a5a57223 */ /* 0x000fe20000010042 */
[----:B------:R-:W-:Y:S01]  /*22f70*/  FFMA.FTZ R70, R59, R68, R70 ;  /* 0x000000443b467223 */ /* 0x000fe20000010046 */
[----:B------:R-:W-:Y:S01]  /*22f80*/  SHF.L.U32 R66, R33, 0x10, RZ ;  /* 0x0000001021427819 */ /* 0x000fe200000006ff */
[----:B------:R-:W-:Y:S01]  /*22f90*/  IMAD.U32 R68, R17, 0x10000, RZ ;  /* 0x0001000011447824 */ /* 0x000fe200078e00ff */
[----:B------:R-:W-:Y:S01]  /*22fa0*/  SHF.L.U32 R60, R122, 0x10, RZ ;  /* 0x000000107a3c7819 */ /* 0x000fe200000006ff */
[----:B------:R-:W-:Y:S01]  /*22fb0*/  FMUL.FTZ R169, R0, R169 ;  /* 0x000000a900a97220 */ /* 0x000fe20000410000 */
[----:B------:R-:W-:Y:S02]  /*22fc0*/  IMAD.U32 R64, R138, 0x10000, RZ ;  /* 0x000100008a407824 */ /* 0x000fe400078e00ff */
[----:B------:R-:W-:Y:S01]  /*22fd0*/  FMUL.FTZ R61, R0, R61 ;  /* 0x0000003d003d7220 */ /* 0x000fe20000410000 */
[----:B------:R-:W-:Y:S01]  /*22fe0*/  FFMA.FTZ R171, R171, R44, R56 ;  /* 0x0000002cabab7223 */ /* 0x000fe20000010038 */
[C---:B------:R-:W-:Y:S01]  /*22ff0*/  FADD.FTZ R63, -R76.reuse, R63 ;  /* 0x0000003f4c3f7221 */ /* 0x040fe20000010100 */
[----:B------:R-:W0:Y:S01]  /*23000*/  LDC.64 R44, c[0x0][0x428] ;  /* 0x00010a00ff2c7b82 */ /* 0x000e220000000a00 */
[C---:B------:R-:W-:Y:S01]  /*23010*/  FADD.FTZ R65, -R76.reuse, R65 ;  /* 0x000000414c417221 */ /* 0x040fe20000010100 */
[C---:B------:R-:W-:Y:S01]  /*23020*/  FADD.FTZ R49, -R76.reuse, R72 ;  /* 0x000000484c317221 */ /* 0x040fe20000010100 */
[C---:B------:R-:W-:Y:S01]  /*23030*/  FADD.FTZ R57, -R76.reuse, R74 ;  /* 0x0000004a4c397221 */ /* 0x040fe20000010100 */
[----:B------:R-:W-:Y:S01]  /*23040*/  FFMA.FTZ R169, R169, R66, R68 ;  /* 0x00000042a9a97223 */ /* 0x000fe20000010044 */
[C---:B------:R-:W-:Y:S01]  /*23050*/  FADD.FTZ R67, -R76.reuse, R67 ;  /* 0x000000434c437221 */ /* 0x040fe20000010100 */
[C---:B------:R-:W-:Y:S01]  /*23060*/  FADD.FTZ R73, -R76.reuse, R73 ;  /* 0x000000494c497221 */ /* 0x040fe20000010100 */
[C---:B------:R-:W-:Y:S01]  /*23070*/  FADD.FTZ R75, -R76.reuse, R75 ;  /* 0x0000004b4c4b7221 */ /* 0x040fe20000010100 */
[C---:B------:R-:W-:Y:S01]  /*23080*/  FADD.FTZ R69, -R76.reuse, R69 ;  /* 0x000000454c457221 */ /* 0x040fe20000010100 */
[----:B------:R-:W-:Y:S01]  /*23090*/  FADD.FTZ R71, -R76, R71 ;  /* 0x000000474c477221 */ /* 0x000fe20000010100 */
[----:B------:R-:W-:Y:S01]  /*230a0*/  SHF.L.U32 R74, R121, 0x10, RZ ;  /* 0x00000010794a7819 */ /* 0x000fe200000006ff */
[----:B------:R-:W-:Y:S01]  /*230b0*/  FFMA.FTZ R72, R61, R60, R64 ;  /* 0x0000003c3d487223 */ /* 0x000fe20000010040 */
[----:B------:R-:W-:Y:S01]  /*230c0*/  SHF.L.U32 R66, R35, 0x10, RZ ;  /* 0x0000001023427819 */ /* 0x000fe200000006ff */
[----:B------:R-:W-:-:S02]  /*230d0*/  IMAD.U32 R76, R137, 0x10000, RZ ;  /* 0x00010000894c7824 */ /* 0x000fc400078e00ff */
[----:B------:R-:W-:Y:S01]  /*230e0*/  FMUL.FTZ R63, R0, R63 ;  /* 0x0000003f003f7220 */ /* 0x000fe20000410000 */
[----:B------:R-:W-:Y:S01]  /*230f0*/  SHF.L.U32 R60, R120, 0x10, RZ ;  /* 0x00000010783c7819 */ /* 0x000fe200000006ff */
[----:B------:R-:W-:Y:S02]  /*23100*/  IMAD.U32 R68, R19, 0x10000, RZ ;  /* 0x0001000013447824 */ /* 0x000fe400078e00ff */
[----:B------:R-:W-:Y:S01]  /*23110*/  FMUL.FTZ R173, R0, R173 ;  /* 0x000000ad00ad7220 */ /* 0x000fe20000410000 */
[----:B------:R-:W-:Y:S02]  /*23120*/  IMAD.U32 R64, R136, 0x10000, RZ ;  /* 0x0001000088407824 */ /* 0x000fe400078e00ff */
[----:B------:R-:W-:Y:S01]  /*23130*/  FMUL.FTZ R65, R0, R65 ;  /* 0x0000004100417220 */ /* 0x000fe20000410000 */
[----:B------:R-:W-:Y:S01]  /*23140*/  FFMA.FTZ R74, R63, R74, R76 ;  /* 0x0000004a3f4a7223 */ /* 0x000fe2000001004c */
[----:B------:R-:W-:Y:S01]  /*23150*/  FFMA.FTZ R173, R173, R66, R68 ;  /* 0x00000042adad7223 */ /* 0x000fe20000010044 */
[----:B------:R-:W-:Y:S01]  /*23160*/  SHF.L.U32 R56, R28, 0x10, RZ ;  /* 0x000000101c387819 */ /* 0x000fe200000006ff */
[----:B------:R-:W-:Y:S01]  /*23170*/  FFMA.FTZ R76, R65, R60, R64 ;  /* 0x0000003c414c7223 */ /* 0x000fe20000010040 */
[----:B------:R-:W-:Y:S01]  /*23180*/  SHF.L.U32 R68, R29, 0x10, RZ ;  /* 0x000000101d447819 */ /* 0x000fe200000006ff */
[----:B------:R-:W-:Y:S01]  /*23190*/  FMUL.FTZ R57, R0, R57 ;  /* 0x0000003900397220 */ /* 0x000fe20000410000 */
[----:B------:R-:W-:-:S02]  /*231a0*/  IMAD.U32 R60, R12, 0x10000, RZ ;  /* 0x000100000c3c7824 */ /* 0x000fc400078e00ff */
[C---:B------:R-:W-:Y:S01]  /*231b0*/  FMUL.FTZ R49, R0.reuse, R49 ;  /* 0x0000003100317220 */ /* 0x040fe20000410000 */
[----:B------:R-:W-:Y:S02]  /*231c0*/  IMAD.U32 R96, R135, 0x10000, RZ ;  /* 0x0001000087607824 */ /* 0x000fe400078e00ff */
[----:B------:R-:W-:Y:S01]  /*231d0*/  FMUL.FTZ R67, R0, R67 ;  /* 0x0000004300437220 */ /* 0x000fe20000410000 */
[----:B------:R-:W-:Y:S01]  /*231e0*/  SHF.L.U32 R64, R126, 0x10, RZ ;  /* 0x000000107e407819 */ /* 0x000fe200000006ff */
[----:B------:R-:W-:Y:S02]  /*231f0*/  IMAD.U32 R66, R142, 0x10000, RZ ;  /* 0x000100008e427824 */ /* 0x000fe400078e00ff */
[C---:B------:R-:W-:Y:S01]  /*23200*/  FMUL.FTZ R59, R0.reuse, R73 ;  /* 0x00000049003b7220 */ /* 0x040fe20000410000 */
[----:B------:R-:W-:Y:S01]  /*23210*/  FMUL.FTZ R75, R0, R75 ;  /* 0x0000004b004b7220 */ /* 0x000fe20000410000 */
[----:B------:R-:W-:Y:S01]  /*23220*/  FFMA.FTZ R73, R49, R56, R60 ;  /* 0x0000003831497223 */ /* 0x000fe2000001003c */
[----:B------:R-:W-:Y:S01]  /*23230*/  FFMA.FTZ R98, R57, R68, R98 ;  /* 0x0000004439627223 */ /* 0x000fe20000010062 */
[----:B------:R-:W-:Y:S01]  /*23240*/  FFMA.FTZ R78, R67, R78, R96 ;  /* 0x0000004e434e7223 */ /* 0x000fe20000010060 */
[----:B------:R-:W1:Y:S01]  /*23250*/  @!P1 LDC.64 R56, c[0x0][0x3c8] ;  /* 0x0000f200ff389b82 */ /* 0x000e620000000a00 */
[----:B------:R-:W-:Y:S01]  /*23260*/  FFMA.FTZ R96, R59, R64, R66 ;  /* 0x000000403b607223 */ /* 0x000fe20000010042 */
[----:B------:R-:W-:Y:S01]  /*23270*/  FFMA.FTZ R75, R75, R100, R102 ;  /* 0x000000644b4b7223 */ /* 0x000fe20000010066 */
[----:B------:R-:W-:Y:S01]  /*23280*/  SHF.L.U32 R66, R124, 0x10, RZ ;  /* 0x000000107c427819 */ /* 0x000fe200000006ff */
[----:B------:R-:W-:Y:S01]  /*23290*/  IMAD.U32 R68, R140, 0x10000, RZ ;  /* 0x000100008c447824 */ /* 0x000fe200078e00ff */
[----:B------:R-:W-:Y:S01]  /*232a0*/  SHF.L.U32 R102, R31, 0x10, RZ ;  /* 0x000000101f667819 */ /* 0x000fe200000006ff */
[C---:B------:R-:W-:Y:S01]  /*232b0*/  FMUL.FTZ R69, R0.reuse, R69 ;  /* 0x0000004500457220 */ /* 0x040fe20000410000 */
[----:B------:R-:W-:Y:S01]  /*232c0*/  FMUL.FTZ R51, R0, R51 ;  /* 0x0000003300337220 */ /* 0x000fe20000410000 */
[----:B------:R-:W-:Y:S01]  /*232d0*/  SHF.L.U32 R60, R30, 0x10, RZ ;  /* 0x000000101e3c7819 */ /* 0x000fe200000006ff */
[----:B------:R-:W-:Y:S01]  /*232e0*/  FMUL.FTZ R49, R0, R71 ;  /* 0x0000004700317220 */ /* 0x000fe20000410000 */
[----:B------:R-:W-:Y:S01]  /*232f0*/  FFMA.FTZ R100, R69, R66, R68 ;  /* 0x0000004245647223 */ /* 0x000fe20000010044 */
[----:B------:R-:W-:Y:S01]  /*23300*/  FFMA.FTZ R59, R51, R102, R146 ;  /* 0x00000066333b7223 */ /* 0x000fe20000010092 */
[----:B0-----:R-:W-:-:S04]  /*23310*/  IMAD.WIDE.U32 R66, R103, 0x10, R44 ;  /* 0x0000001067427825 */ /* 0x001fc800078e002c */
[----:B------:R-:W-:Y:S01]  /*23320*/  FMUL.FTZ R47, R0, R47 ;  /* 0x0000002f002f7220 */ /* 0x000fe20000410000 */
[----:B------:R-:W0:Y:S01]  /*23330*/  LDC.64 R102, c[0x0][0x380] ;  /* 0x0000e000ff667b82 */ /* 0x000e220000000a00 */
[----:B------:R-:W-:Y:S01]  /*23340*/  FFMA.FTZ R148, R49, R148, R150 ;  /* 0x0000009431947223 */ /* 0x000fe20000010096 */
[----:B------:R-:W-:Y:S01]  /*23350*/  IMAD.U32 R64, R14, 0x10000, RZ ;  /* 0x000100000e407824 */ /* 0x000fe200078e00ff */
[----:B------:R-:W-:Y:S01]  /*23360*/  F2FP.BF16.F32.PACK_AB R49, R159, R62 ;  /* 0x0000003e9f31723e */ /* 0x000fe200000010ff */
[----:B------:R-:W-:Y:S01]  /*23370*/  IMAD.WIDE.U32 R68, R105, 0x10, R44 ;  /* 0x0000001069447825 */ /* 0x000fe200078e002c */
[----:B------:R-:W-:-:S03]  /*23380*/  F2FP.BF16.F32.PACK_AB R46, R147, R46 ;  /* 0x0000002e932e723e */ /* 0x000fc600000010ff */
[----:B------:R-:W-:Y:S01]  /*23390*/  FFMA.FTZ R71, R47, R60, R64 ;  /* 0x0000003c2f477223 */ /* 0x000fe20000010040 */
        /* <DEDUP_REMOVED lines=8> */
[----:B------:R-:W-:-:S02]  /*23420*/  F2FP.BF16.F32.PACK_AB R50, R163, R54 ;  /* 0x00000036a332723e */ /* 0x000fc400000010ff */
[----:B------:R-:W-:Y:S02]  /*23430*/  F2FP.BF16.F32.PACK_AB R48, R155, R52 ;  /* 0x000000349b30723e */ /* 0x000fe400000010ff */
[----:B------:R-:W-:Y:S01]  /*23440*/  F2FP.BF16.F32.PACK_AB R55, R78, R173 ;  /* 0x000000ad4e37723e */ /* 0x000fe200000010ff */
[----:B------:R1:W-:Y:S01]  /*23450*/  @!P1 STG.E desc[UR8][R62.64], R0 ;  /* 0x000000003e009986 */ /* 0x0003e2000c101908 */
        /* <DEDUP_REMOVED lines=9> */
[----:B0-----:R-:W-:-:S03]  /*234f0*/  IADD3 R80, PT, PT, R80, R102, RZ ;  /* 0x0000006650507210 */ /* 0x001fc60007ffe0ff */
[----:B------:R1:W-:Y:S01]  /*23500*/  STG.E.128 desc[UR8][R68.64], R56 ;  /* 0x0000003844007986 */ /* 0x0003e2000c101d08 */
[----:B------:R-:W-:-:S13]  /*23510*/  ISETP.GE.AND P1, PT, R80, R103, PT ;  /* 0x000000675000720c */ /* 0x000fda0003f26270 */
[----:B------:R-:W-:Y:S05]  /*23520*/  @!P1 BRA `(.L_x_7098) ;  /* 0xfffffdd400789947 */ /* 0x000fea000383ffff */
[----:B------:R-:W-:Y:S05]  /*23530*/  EXIT ;  /* 0x000000000000794d */ /* 0x000fea0003800000 */
.L_x_7099:
        /* <DEDUP_REMOVED lines=12> */
.L_x_18035:


//--------------------- .text._ZN10layer_norm31ln_parallel_residual_fwd_kernelINS_13Kernel_traitsIf13__nv_bfloat16fS2_fjLj8192ELj1ELj1ELj8ELj16ENS_18Kernel_traits_baseILj8192EfS2_fS2_fjLj256EEEEELb0ELb0ELb0EEEvNS_9FwdParamsE --------------------------
	.section	.text._ZN10layer_norm31ln_parallel_residual_fwd_kernelINS_13Kernel_traitsIf13__nv_bfloat16fS2_fjLj8192ELj1ELj1ELj8ELj16ENS_18Kernel_traits_baseILj8192EfS2_fS2_fjLj256EEEEELb0ELb0ELb0EEEvNS_9FwdParamsE,"ax",@progbits
	.align	128
        .global         _ZN10layer_norm31ln_parallel_residual_fwd_kernelINS_13Kernel_traitsIf13__nv_bfloat16fS2_fjLj8192ELj1ELj1ELj8ELj16ENS_18Kernel_traits_baseILj8192EfS2_fS2_fjLj256EEEEELb0ELb0ELb0EEEvNS_9FwdParamsE
        .type           _ZN10layer_norm31ln_parallel_residual_fwd_kernelINS_13Kernel_traitsIf13__nv_bfloat16fS2_fjLj8192ELj1ELj1ELj8ELj16ENS_18Kernel_traits_baseILj8192EfS2_fS2_fjLj256EEEEELb0ELb0ELb0EEEvNS_9FwdParamsE,@function
        .size           _ZN10layer_norm31ln_parallel_residual_fwd_kernelINS_13Kernel_traitsIf13__nv_bfloat16fS2_fjLj8192ELj1ELj1ELj8ELj16ENS_18Kernel_traits_baseILj8192EfS2_fS2_fjLj256EEEEELb0ELb0ELb0EEEvNS_9FwdParamsE,(.L_x_18036 - _ZN10layer_norm31ln_parallel_residual_fwd_kernelINS_13Kernel_traitsIf13__nv_bfloat16fS2_fjLj8192ELj1ELj1ELj8ELj16ENS_18Kernel_traits_baseILj8192EfS2_fS2_fjLj256EEEEELb0ELb0ELb0EEEvNS_9FwdParamsE)
        .other          _ZN10layer_norm31ln_parallel_residual_fwd_kernelINS_13Kernel_traitsIf13__nv_bfloat16fS2_fjLj8192ELj1ELj1ELj8ELj16ENS_18Kernel_traits_baseILj8192EfS2_fS2_fjLj256EEEEELb0ELb0ELb0EEEvNS_9FwdParamsE,@"STO_CUDA_ENTRY STV_DEFAULT"
_ZN10layer_norm31ln_parallel_residual_fwd_kernelINS_13Kernel_traitsIf13__nv_bfloat16fS2_fjLj8192ELj1ELj1ELj8ELj16ENS_18Kernel_traits_baseILj8192EfS2_fS2_fjLj256EEEEELb0ELb0ELb0EEEvNS_9FwdParamsE:
.text._ZN10layer_norm31ln_parallel_residual_fwd_kernelINS_13Kernel_traitsIf13__nv_bfloat16fS2_fjLj8192ELj1ELj1ELj8ELj16ENS_18Kernel_traits_baseILj8192EfS2_fS2_fjLj256EEEEELb0ELb0ELb0EEEvNS_9FwdParamsE:
[----:B------:R-:W-:Y:S01]  /*0000*/  LDC R1, c[0x0][0x37c] ;  /* 0x0000df00ff017b82 */ /* 0x000fe20000000800 */
[----:B------:R-:W0:Y:S07]  /*0010*/  S2R R0, SR_TID.X ;  /* 0x0000000000007919 */ /* 0x000e2e0000002100 */
[----:B------:R-:W1:Y:S01]  /*0020*/  LDC R2, c[0x0][0x388] ;  /* 0x0000e200ff027b82 */ /* 0x000e620000000800 */
[----:B------:R-:W2:Y:S01]  /*0030*/  LDCU.64 UR4, c[0x0][0x438] ;  /* 0x00008700ff0477ac */ /* 0x000ea20008000a00 */
[----:B------:R-:W-:Y:S01]  /*0040*/  BSSY.RECONVERGENT B0, `(.L_x_7100) ;  /* 0x0000165000007945 */ /* 0x000fe20003800200 */
[----:B------:R-:W3:Y:S01]  /*0050*/  LDCU.64 UR6, c[0x0][0x358] ;  /* 0x00006b00ff0677ac */ /* 0x000ee20008000a00 */
[----:B--2---:R-:W-:-:S04]  /*0060*/  UISETP.NE.U32.AND UP0, UPT, UR4, URZ, UPT ;  /* 0x000000ff0400728c */ /* 0x004fc8000bf05070 */
[----:B------:R-:W-:Y:S01]  /*0070*/  UISETP.NE.AND.EX UP0, UPT, UR5, URZ, UPT, UP0 ;  /* 0x000000ff0500728c */ /* 0x000fe2000bf05300 */
[----:B-1----:R-:W-:-:S04]  /*0080*/  SHF.R.S32.HI R3, RZ, 0x1f, R2 ;  /* 0x0000001fff037819 */ /* 0x002fc80000011402 */
        /* <DEDUP_REMOVED lines=19> */
[----:B------:R-:W-:Y:S01]  /*01c0*/  @P0 LOP3.LUT R100, R100, 0x100, RZ, 0xfc, !PT ;  /* 0x0000010064640812 */ /* 0x000fe200078efcff */
[----:B------:R-:W5:Y:S05]  /*01d0*/  @P0 LDG.E.128 R4, desc[UR6][R52.64] ;  /* 0x0000000634040981 */ /* 0x000f6a000c1e1d00 */
[----:B------:R-:W1:Y:S01]  /*01e0*/  LDC.64 R64, c[0x0][0x3d8] ;  /* 0x0000f600ff407b82 */ /* 0x000e620000000a00 */
[C---:B--2---:R-:W-:Y:S01]  /*01f0*/  @P1 IMAD.WIDE.U32 R56, R100.reuse, 0x20, R56 ;  /* 0x0000002064381825 */ /* 0x044fe200078e0038 */
[----:B------:R2:W5:Y:S04]  /*0200*/  @P0 LDG.E.128 R8, desc[UR6][R52.64+0x10] ;  /* 0x0000100634080981 */ /* 0x000568000c1e1d00 */
[----:B------:R-:W5:Y:S01]  /*0210*/  @P1 LDG.E.128 R20, desc[UR6][R56.64] ;  /* 0x0000000638141981 */ /* 0x000f62000c1e1d00 */
[C---:B---3--:R-:W-:Y:S01]  /*0220*/  @P1 IMAD.WIDE.U32 R60, R100.reuse, 0x20, R58 ;  /* 0x00000020643c1825 */ /* 0x048fe200078e003a */
[----:B------:R-:W-:-:S02]  /*0230*/  @P1 IADD3 R100, PT, PT, R100, 0x100, RZ ;  /* 0x0000010064641810 */ /* 0x000fc40007ffe0ff */
[----:B------:R3:W5:Y:S04]  /*0240*/  @P1 LDG.E.128 R24, desc[UR6][R56.64+0x10] ;  /* 0x0000100638181981 */ /* 0x000768000c1e1d00 */
[----:B------:R-:W5:Y:S04]  /*0250*/  @P1 LDG.E.128 R28, desc[UR6][R60.64] ;  /* 0x000000063c1c1981 */ /* 0x000f68000c1e1d00 */
[----:B------:R4:W5:Y:S01]  /*0260*/  @P1 LDG.E.128 R32, desc[UR6][R60.64+0x10] ;  /* 0x000010063c201981 */ /* 0x000962000c1e1d00 */
[----:B------:R-:W-:Y:S01]  /*0270*/  ISETP.GE.U32.AND P1, PT, R2, 0x400, PT ;  /* 0x000004000200780c */ /* 0x000fe20003f26070 */
[C---:B0-----:R-:W-:Y:S01]  /*0280*/  @P2 IMAD.WIDE.U32 R62, R100.reuse, 0x20, R62 ;  /* 0x00000020643e2825 */ /* 0x041fe200078e003e */
[----:B------:R-:W-:Y:S01]  /*0290*/  CS2R R66, SRZ ;  /* 0x0000000000427805 */ /* 0x000fe2000001ff00 */
[----:B------:R-:W5:Y:S02]  /*02a0*/  @P0 LDG.E.128 R12, desc[UR6][R54.64] ;  /* 0x00000006360c0981 */ /* 0x000f64000c1e1d00 */
[----:B-1----:R-:W-:Y:S01]  /*02b0*/  @P2 IMAD.WIDE.U32 R64, R100, 0x20, R64 ;  /* 0x0000002064402825 */ /* 0x002fe200078e0040 */
[----:B--2---:R-:W-:Y:S01]  /*02c0*/  CS2R R52, SRZ ;  /* 0x0000000000347805 */ /* 0x004fe2000001ff00 */
[----:B------:R0:W5:Y:S01]  /*02d0*/  @P0 LDG.E.128 R16, desc[UR6][R54.64+0x10] ;  /* 0x0000100636100981 */ /* 0x000162000c1e1d00 */
[----:B------:R-:W-:-:S02]  /*02e0*/  CS2R R58, SRZ ;  /* 0x00000000003a7805 */ /* 0x000fc4000001ff00 */
[----:B---3--:R-:W-:Y:S02]  /*02f0*/  CS2R R56, SRZ ;  /* 0x0000000000387805 */ /* 0x008fe4000001ff00 */
[----:B----4-:R-:W-:Y:S01]  /*0300*/  CS2R R60, SRZ ;  /* 0x00000000003c7805 */ /* 0x010fe2000001ff00 */
[----:B------:R-:W5:Y:S01]  /*0310*/  @P2 LDG.E.128 R36, desc[UR6][R62.64] ;  /* 0x000000063e242981 */ /* 0x000f62000c1e1d00 */
[----:B------:R-:W-:Y:S02]  /*0320*/  CS2R R70, SRZ ;  /* 0x0000000000467805 */ /* 0x000fe4000001ff00 */
[----:B------:R-:W-:Y:S02]  /*0330*/  CS2R R68, SRZ ;  /* 0x0000000000447805 */ /* 0x000fe4000001ff00 */
[----:B------:R-:W-:Y:S01]  /*0340*/  CS2R R74, SRZ ;  /* 0x00000000004a7805 */ /* 0x000fe2000001ff00 */
[----:B------:R1:W5:Y:S01]  /*0350*/  @P2 LDG.E.128 R40, desc[UR6][R62.64+0x10] ;  /* 0x000010063e282981 */ /* 0x000362000c1e1d00 */
[----:B------:R-:W-:-:S02]  /*0360*/  CS2R R72, SRZ ;  /* 0x0000000000487805 */ /* 0x000fc4000001ff00 */
[----:B0-----:R-:W-:Y:S02]  /*0370*/  CS2R R54, SRZ ;  /* 0x0000000000367805 */ /* 0x001fe4000001ff00 */
[----:B------:R-:W-:Y:S01]  /*0380*/  CS2R R78, SRZ ;  /* 0x00000000004e7805 */ /* 0x000fe2000001ff00 */
[----:B------:R-:W5:Y:S01]  /*0390*/  @P2 LDG.E.128 R44, desc[UR6][R64.64] ;  /* 0x00000006402c2981 */ /* 0x000f62000c1e1d00 */
[----:B------:R-:W-:Y:S02]  /*03a0*/  CS2R R76, SRZ ;  /* 0x00000000004c7805 */ /* 0x000fe4000001ff00 */
[----:B------:R-:W-:Y:S02]  /*03b0*/  CS2R R82, SRZ ;  /* 0x0000000000527805 */ /* 0x000fe4000001ff00 */
[----:B------:R-:W-:Y:S01]  /*03c0*/  CS2R R80, SRZ ;  /* 0x0000000000507805 */ /* 0x000fe2000001ff00 */
[----:B------:R0:W5:Y:S01]  /*03d0*/  @P2 LDG.E.128 R48, desc[UR6][R64.64+0x10] ;  /* 0x0000100640302981 */ /* 0x000162000c1e1d00 */
[----:B------:R-:W-:-:S02]  /*03e0*/  CS2R R86, SRZ ;  /* 0x0000000000567805 */ /* 0x000fc4000001ff00 */
[----:B-1----:R-:W-:Y:S02]  /*03f0*/  CS2R R62, SRZ ;  /* 0x00000000003e7805 */ /* 0x002fe4000001ff00 */
[----:B------:R-:W-:Y:S02]  /*0400*/  CS2R R84, SRZ ;  /* 0x0000000000547805 */ /* 0x000fe4000001ff00 */
[----:B------:R-:W-:Y:S02]  /*0410*/  CS2R R90, SRZ ;  /* 0x00000000005a7805 */ /* 0x000fe4000001ff00 */
[----:B------:R-:W-:Y:S02]  /*0420*/  CS2R R88, SRZ ;  /* 0x0000000000587805 */ /* 0x000fe4000001ff00 */
[----:B------:R-:W-:Y:S02]  /*0430*/  CS2R R94, SRZ ;  /* 0x00000000005e7805 */ /* 0x000fe4000001ff00 */
[----:B------:R-:W-:-:S02]  /*0440*/  CS2R R92, SRZ ;  /* 0x00000000005c7805 */ /* 0x000fc4000001ff00 */
[----:B------:R-:W-:Y:S02]  /*0450*/  CS2R R98, SRZ ;  /* 0x0000000000627805 */ /* 0x000fe4000001ff00 */
[----:B------:R-:W-:Y:S02]  /*0460*/  CS2R R96, SRZ ;  /* 0x0000000000607805 */ /* 0x000fe4000001ff00 */
[----:B0-----:R-:W-:Y:S02]  /*0470*/  CS2R R64, SRZ ;  /* 0x0000000000407805 */ /* 0x001fe4000001ff00 */
[----:B------:R-:W-:Y:S01]  /*0480*/  @P2 IADD3 R100, PT, PT, R100, 0x100, RZ ;  /* 0x0000010064642810 */ /* 0x000fe20007ffe0ff */
[----:B------:R-:W-:Y:S06]  /*0490*/  @!P1 BRA `(.L_x_7103) ;  /* 0x00000010007c9947 */ /* 0x000fec0003800000 */
        /* <DEDUP_REMOVED lines=19> */
[----:B------:R0:W5:Y:S01]  /*05d0*/  LDG.E.128 R124, desc[UR6][R52.64+0x10] ;  /* 0x00001006347c7981 */ /* 0x000162000c1e1d00 */
[----:B------:R-:W-:Y:S02]  /*05e0*/  CS2R R106, SRZ ;  /* 0x00000000006a7805 */ /* 0x000fe4000001ff00 */
[----:B------:R-:W-:Y:S02]  /*05f0*/  CS2R R104, SRZ ;  /* 0x0000000000687805 */ /* 0x000fe4000001ff00 */
[----:B------:R-:W-:Y:S01]  /*0600*/  CS2R R102, SRZ ;  /* 0x0000000000667805 */ /* 0x000fe2000001ff00 */
[----:B------:R-:W5:Y:S01]  /*0610*/  LDG.E.128 R120, desc[UR6][R56.64] ;  /* 0x0000000638787981 */ /* 0x000f62000c1e1d00 */
[----:B------:R-:W-:Y:S02]  /*0620*/  CS2R R100, SRZ ;  /* 0x0000000000647805 */ /* 0x000fe4000001ff00 */
[----:B------:R-:W-:Y:S02]  /*0630*/  CS2R R78, SRZ ;  /* 0x00000000004e7805 */ /* 0x000fe4000001ff00 */
[----:B------:R-:W-:Y:S01]  /*0640*/  CS2R R76, SRZ ;  /* 0x00000000004c7805 */ /* 0x000fe2000001ff00 */
[----:B------:R1:W5:Y:S01]  /*0650*/  LDG.E.128 R116, desc[UR6][R56.64+0x10] ;  /* 0x0000100638747981 */ /* 0x000362000c1e1d00 */
[----:B------:R-:W-:-:S02]  /*0660*/  CS2R R82, SRZ ;  /* 0x0000000000527805 */ /* 0x000fc4000001ff00 */
[----:B0-----:R-:W-:Y:S02]  /*0670*/  CS2R R52, SRZ ;  /* 0x0000000000347805 */ /* 0x001fe4000001ff00 */
[----:B------:R-:W-:Y:S02]  /*0680*/  CS2R R80, SRZ ;  /* 0x0000000000507805 */ /* 0x000fe4000001ff00 */
[----:B------:R-:W-:Y:S02]  /*0690*/  CS2R R86, SRZ ;  /* 0x0000000000567805 */ /* 0x000fe4000001ff00 */
[----:B------:R-:W-:Y:S02]  /*06a0*/  CS2R R84, SRZ ;  /* 0x0000000000547805 */ /* 0x000fe4000001ff00 */
[----:B------:R-:W-:Y:S02]  /*06b0*/  CS2R R90, SRZ ;  /* 0x00000000005a7805 */ /* 0x000fe4000001ff00 */
[----:B------:R-:W-:-:S02]  /*06c0*/  CS2R R88, SRZ ;  /* 0x0000000000587805 */ /* 0x000fc4000001ff00 */
[----:B------:R-:W-:Y:S02]  /*06d0*/  CS2R R94, SRZ ;  /* 0x00000000005e7805 */ /* 0x000fe4000001ff00 */
[----:B------:R-:W-:Y:S02]  /*06e0*/  CS2R R92, SRZ ;  /* 0x00000000005c7805 */ /* 0x000fe4000001ff00 */
[----:B-1----:R-:W-:Y:S02]  /*06f0*/  CS2R R56, SRZ ;  /* 0x0000000000387805 */ /* 0x002fe4000001ff00 */
[----:B------:R-:W-:Y:S02]  /*0700*/  CS2R R98, SRZ ;  /* 0x0000000000627805 */ /* 0x000fe4000001ff00 */
[----:B------:R-:W-:Y:S01]  /*0710*/  CS2R R96, SRZ ;  /* 0x0000000000607805 */ /* 0x000fe2000001ff00 */
[----:B------:R-:W-:Y:S06]  /*0720*/  BRA `(.L_x_7103) ;  /* 0x0000000c00d87947 */ /* 0x000fec0003800000 */
.L_x_7102:
        /* <DEDUP_REMOVED lines=9> */
[C---:B-1----:R-:W-:Y:S01]  /*07c0*/  @P0 IMAD.WIDE.U32 R56, R100.reuse, 0x20, R56 ;  /* 0x0000002064380825 */ /* 0x042fe200078e0038 */
[----:B------:R-:W5:Y:S06]  /*07d0*/  @P0 LDG.E.128 R4, desc[UR6][R54.64] ;  /* 0x0000000636040981 */ /* 0x000f6c000c1e1d00 */
[----:B------:R-:W1:Y:S01]  /*07e0*/  LDC.64 R64, c[0x0][0x3d0] ;  /* 0x0000f400ff407b82 */ /* 0x000e620000000a00 */
[----:B--2---:R-:W-:-:S07]  /*07f0*/  @P0 IMAD.WIDE.U32 R52, R100, 0x20, R52 ;  /* 0x0000002064340825 */ /* 0x004fce00078e0034 */
[----:B------:R-:W2:Y:S01]  /*0800*/  @P1 LDC.64 R62, c[0x0][0x440] ;  /* 0x00011000ff3e1b82 */ /* 0x000ea20000000a00 */
[----:B------:R-:W-:Y:S01]  /*0810*/  @P0 LOP3.LUT R100, R100, 0x100, RZ, 0xfc, !PT ;  /* 0x0000010064640812 */ /* 0x000fe200078efcff */
[----:B------:R4:W5:Y:S06]  /*0820*/  @P0 LDG.E.128 R8, desc[UR6][R54.64+0x10] ;  /* 0x0000100636080981 */ /* 0x00096c000c1e1d00 */
[----:B------:R-:W4:Y:S08]  /*0830*/  LDC.64 R66, c[0x0][0x3d8] ;  /* 0x0000f600ff427b82 */ /* 0x000f300000000a00 */
[----:B------:R-:W4:Y:S01]  /*0840*/  @P2 LDC.64 R68, c[0x0][0x440] ;  /* 0x00011000ff442b82 */ /* 0x000f220000000a00 */
[C---:B---3--:R-:W-:Y:S01]  /*0850*/  @P1 IMAD.WIDE.U32 R58, R100.reuse, 0x20, R58 ;  /* 0x00000020643a1825 */ /* 0x048fe200078e003a */
[----:B------:R-:W5:Y:S03]  /*0860*/  @P0 LDG.E.128 R12, desc[UR6][R56.64] ;  /* 0x00000006380c0981 */ /* 0x000f66000c1e1d00 */
[C---:B0-----:R-:W-:Y:S01]  /*0870*/  @P1 IMAD.WIDE.U32 R60, R100.reuse, 0x20, R60 ;  /* 0x00000020643c1825 */ /* 0x041fe200078e003c */
[----:B------:R-:W5:Y:S03]  /*0880*/  @P1 LDG.E.128 R20, desc[UR6][R58.64] ;  /* 0x000000063a141981 */ /* 0x000f66000c1e1d00 */
[C---:B--2---:R-:W-:Y:S01]  /*0890*/  @P1 IMAD.WIDE.U32 R62, R100.reuse, 0x20, R62 ;  /* 0x00000020643e1825 */ /* 0x044fe200078e003e */
[----:B------:R-:W-:Y:S01]  /*08a0*/  @P1 IADD3 R100, PT, PT, R100, 0x100, RZ ;  /* 0x0000010064641810 */ /* 0x000fe20007ffe0ff */
[----:B------:R0:W5:Y:S04]  /*08b0*/  @P1 LDG.E.128 R24, desc[UR6][R58.64+0x10] ;  /* 0x000010063a181981 */ /* 0x000168000c1e1d00 */
[----:B------:R-:W5:Y:S04]  /*08c0*/  @P1 LDG.E.128 R28, desc[UR6][R60.64] ;  /* 0x000000063c1c1981 */ /* 0x000f68000c1e1d00 */
[----:B------:R-:W5:Y:S04]  /*08d0*/  @P1 LDG.E.128 R32, desc[UR6][R60.64+0x10] ;  /* 0x000010063c201981 */ /* 0x000f68000c1e1d00 */
[----:B------:R-:W5:Y:S04]  /*08e0*/  @P1 LD.E.128 R88, desc[UR6][R62.64] ;  /* 0x000000063e581980 */ /* 0x000f68000c101d00 */
[----:B------:R-:W5:Y:S01]  /*08f0*/  @P1 LD.E.128 R84, desc[UR6][R62.64+0x10] ;  /* 0x000010063e541980 */ /* 0x000f62000c101d00 */
[----:B------:R-:W-:Y:S01]  /*0900*/  ISETP.GE.U32.AND P1, PT, R2, 0x400, PT ;  /* 0x000004000200780c */ /* 0x000fe20003f26070 */
[C---:B-1----:R-:W-:Y:S01]  /*0910*/  @P2 IMAD.WIDE.U32 R64, R100.reuse, 0x20, R64 ;  /* 0x0000002064402825 */ /* 0x042fe200078e0040 */
[----:B------:R-:W-:Y:S01]  /*0920*/  CS2R R70, SRZ ;  /* 0x0000000000467805 */ /* 0x000fe2000001ff00 */
[----:B------:R1:W5:Y:S02]  /*0930*/  @P0 LDG.E.128 R16, desc[UR6][R56.64+0x10] ;  /* 0x0000100638100981 */ /* 0x000364000c1e1d00 */
[C---:B----4-:R-:W-:Y:S01]  /*0940*/  @P2 IMAD.WIDE.U32 R66, R100.reuse, 0x20, R66 ;  /* 0x0000002064422825 */ /* 0x050fe200078e0042 */
[----:B------:R-:W-:Y:S01]  /*0950*/  CS2R R74, SRZ ;  /* 0x00000000004a7805 */ /* 0x000fe2000001ff00 */
[----:B------:R-:W5:Y:S02]  /*0960*/  @P0 LD.E.128 R96, desc[UR6][R52.64] ;  /* 0x0000000634600980 */ /* 0x000f64000c101d00 */
[----:B------:R-:W-:Y:S01]  /*0970*/  @P2 IMAD.WIDE.U32 R68, R100, 0x20, R68 ;  /* 0x0000002064442825 */ /* 0x000fe200078e0044 */
[----:B------:R-:W-:Y:S01]  /*0980*/  CS2R R54, SRZ ;  /* 0x0000000000367805 */ /* 0x000fe2000001ff00 */
[----:B------:R2:W5:Y:S01]  /*0990*/  @P0 LD.E.128 R92, desc[UR6][R52.64+0x10] ;  /* 0x00001006345c0980 */ /* 0x000562000c101d00 */
[----:B0-----:R-:W-:-:S02]  /*09a0*/  CS2R R58, SRZ ;  /* 0x00000000003a7805 */ /* 0x001fc4000001ff00 */
[----:B-1----:R-:W-:Y:S02]  /*09b0*/  CS2R R56, SRZ ;  /* 0x0000000000387805 */ /* 0x002fe4000001ff00 */
[----:B------:R-:W-:Y:S01]  /*09c0*/  CS2R R62, SRZ ;  /* 0x00000000003e7805 */ /* 0x000fe2000001ff00 */
[----:B------:R-:W5:Y:S01]  /*09d0*/  @P2 LDG.E.128 R36, desc[UR6][R64.64] ;  /* 0x0000000640242981 */ /* 0x000f62000c1e1d00 */
[----:B------:R-:W-:Y:S02]  /*09e0*/  CS2R R60, SRZ ;  /* 0x00000000003c7805 */ /* 0x000fe4000001ff00 */
[----:B------:R-:W-:Y:S02]  /*09f0*/  CS2R R72, SRZ ;  /* 0x0000000000487805 */ /* 0x000fe4000001ff00 */
[----:B------:R-:W-:Y:S01]  /*0a00*/  @P2 IADD3 R100, PT, PT, R100, 0x100, RZ ;  /* 0x0000010064642810 */ /* 0x000fe20007ffe0ff */
[----:B------:R0:W5:Y:S01]  /*0a10*/  @P2 LDG.E.128 R40, desc[UR6][R64.64+0x10] ;  /* 0x0000100640282981 */ /* 0x000162000c1e1d00 */
[----:B--2---:R-:W-:-:S03]  /*0a20*/  CS2R R52, SRZ ;  /* 0x0000000000347805 */ /* 0x004fc6000001ff00 */
[----:B------:R-:W5:Y:S04]  /*0a30*/  @P2 LDG.E.128 R44, desc[UR6][R66.64] ;  /* 0x00000006422c2981 */ /* 0x000f68000c1e1d00 */
[----:B------:R1:W5:Y:S01]  /*0a40*/  @P2 LDG.E.128 R48, desc[UR6][R66.64+0x10] ;  /* 0x0000100642302981 */ /* 0x000362000c1e1d00 */
[----:B0-----:R-:W-:-:S03]  /*0a50*/  CS2R R64, SRZ ;  /* 0x0000000000407805 */ /* 0x001fc6000001ff00 */
[----:B------:R-:W5:Y:S04]  /*0a60*/  @P2 LD.E.128 R80, desc[UR6][R68.64] ;  /* 0x0000000644502980 */ /* 0x000f68000c101d00 */
[----:B------:R0:W5:Y:S01]  /*0a70*/  @P2 LD.E.128 R76, desc[UR6][R68.64+0x10] ;  /* 0x00001006444c2980 */ /* 0x000162000c101d00 */
[----:B-1----:R-:W-:Y:S02]  /*0a80*/  CS2R R66, SRZ ;  /* 0x0000000000427805 */ /* 0x002fe4000001ff00 */
[----:B0-----:R-:W-:Y:S01]  /*0a90*/  CS2R R68, SRZ ;  /* 0x0000000000447805 */ /* 0x001fe2000001ff00 */
[----:B------:R-:W-:Y:S06]  /*0aa0*/  @!P1 BRA `(.L_x_7103) ;  /* 0x0000000800f89947 */ /* 0x000fec0003800000 */
        /* <DEDUP_REMOVED lines=17> */
[----:B--2---:R-:W-:-:S03]  /*0bc0*/  IMAD.WIDE.U32 R56, R100, 0x20, R56 ;  /* 0x0000002064387825 */ /* 0x004fc600078e0038 */
[----:B------:R1:W5:Y:S01]  /*0bd0*/  LDG.E.128 R116, desc[UR6][R54.64+0x10] ;  /* 0x0000100636747981 */ /* 0x000362000c1e1d00 */
[----:B------:R-:W-:Y:S02]  /*0be0*/  CS2R R70, SRZ ;  /* 0x0000000000467805 */ /* 0x000fe4000001ff00 */
[----:B0-----:R-:W-:Y:S02]  /*0bf0*/  CS2R R52, SRZ ;  /* 0x0000000000347805 */ /* 0x001fe4000001ff00 */
[----:B------:R-:W-:Y:S01]  /*0c00*/  CS2R R68, SRZ ;  /* 0x0000000000447805 */ /* 0x000fe2000001ff00 */
[----:B------:R-:W5:Y:S01]  /*0c10*/  LD.E.128 R100, desc[UR6][R56.64] ;  /* 0x0000000638647980 */ /* 0x000f62000c101d00 */
[----:B------:R-:W-:Y:S02]  /*0c20*/  CS2R R74, SRZ ;  /* 0x00000000004a7805 */ /* 0x000fe4000001ff00 */
[----:B------:R-:W-:Y:S01]  /*0c30*/  CS2R R72, SRZ ;  /* 0x0000000000487805 */ /* 0x000fe2000001ff00 */
[----:B------:R0:W5:Y:S01]  /*0c40*/  LD.E.128 R104, desc[UR6][R56.64+0x10] ;  /* 0x0000100638687980 */ /* 0x000162000c101d00 */
[----:B-1----:R-:W-:-:S02]  /*0c50*/  CS2R R54, SRZ ;  /* 0x0000000000367805 */ /* 0x002fc4000001ff00 */
[----:B0-----:R-:W-:Y:S01]  /*0c60*/  CS2R R56, SRZ ;  /* 0x0000000000387805 */ /* 0x001fe2000001ff00 */
[----:B------:R-:W-:Y:S06]  /*0c70*/  BRA `(.L_x_7103) ;  /* 0x0000000800847947 */ /* 0x000fec0003800000 */
.L_x_7101:
        /* <DEDUP_REMOVED lines=77> */
.L_x_7104:
        /* <DEDUP_REMOVED lines=16> */
[----:B------:R-:W4:Y:S08]  /*1250*/  @P2 LDC.64 R90, c[0x0][0x438] ;  /* 0x00010e00ff5a2b82 */ /* 0x000f300000000a00 */
[----:B------:R-:W4:Y:S01]  /*1260*/  LDC.64 R92, c[0x0][0x3d8] ;  /* 0x0000f600ff5c7b82 */ /* 0x000f220000000a00 */
[C---:B---3--:R-:W-:Y:S01]  /*1270*/  @P1 IMAD.WIDE.U32 R82, R100.reuse, 0x20, R82 ;  /* 0x0000002064521825 */ /* 0x048fe200078e0052 */
[----:B------:R-:W5:Y:S03]  /*1280*/  @P0 LD.E.128 R72, desc[UR6][R78.64] ;  /* 0x000000064e480980 */ /* 0x000f66000c101d00 */
[C---:B0-----:R-:W-:Y:S01]  /*1290*/  @P1 IMAD.WIDE.U32 R86, R100.reuse, 0x20, R86 ;  /* 0x0000002064561825 */ /* 0x041fe200078e0056 */
[----:B------:R-:W5:Y:S03]  /*12a0*/  @P1 LDG.E.128 R20, desc[UR6][R82.64] ;  /* 0x0000000652141981 */ /* 0x000f66000c1e1d00 */
[C---:B--2---:R-:W-:Y:S01]  /*12b0*/  @P1 IMAD.WIDE.U32 R84, R100.reuse, 0x20, R84 ;  /* 0x0000002064541825 */ /* 0x044fe200078e0054 */
[----:B------:R-:W-:Y:S01]  /*12c0*/  @P1 IADD3 R100, PT, PT, R100, 0x100, RZ ;  /* 0x0000010064641810 */ /* 0x000fe20007ffe0ff */
[----:B------:R0:W5:Y:S04]  /*12d0*/  @P1 LDG.E.128 R24, desc[UR6][R82.64+0x10] ;  /* 0x0000100652181981 */ /* 0x000168000c1e1d00 */
[----:B------:R-:W5:Y:S04]  /*12e0*/  @P1 LD.E.128 R64, desc[UR6][R84.64] ;  /* 0x0000000654401980 */ /* 0x000f68000c101d00 */
[----:B------:R-:W5:Y:S04]  /*12f0*/  @P1 LD.E.128 R60, desc[UR6][R84.64+0x10] ;  /* 0x00001006543c1980 */ /* 0x000f68000c101d00 */
[----:B------:R-:W5:Y:S04]  /*1300*/  @P1 LDG.E.128 R28, desc[UR6][R86.64] ;  /* 0x00000006561c1981 */ /* 0x000f68000c1e1d00 */
[----:B------:R-:W5:Y:S01]  /*1310*/  @P1 LDG.E.128 R32, desc[UR6][R86.64+0x10] ;  /* 0x0000100656201981 */ /* 0x000f62000c1e1d00 */
[----:B------:R-:W-:Y:S01]  /*1320*/  ISETP.GE.U32.AND P1, PT, R2, 0x400, PT ;  /* 0x000004000200780c */ /* 0x000fe20003f26070 */
[C---:B-1----:R-:W-:Y:S01]  /*1330*/  @P2 IMAD.WIDE.U32 R88, R100.reuse, 0x20, R88 ;  /* 0x0000002064582825 */ /* 0x042fe200078e0058 */
[----:B------:R-:W-:Y:S01]  /*1340*/  CS2R R94, SRZ ;  /* 0x00000000005e7805 */ /* 0x000fe2000001ff00 */
[----:B------:R1:W5:Y:S02]  /*1350*/  @P0 LD.E.128 R68, desc[UR6][R78.64+0x10] ;  /* 0x000010064e440980 */ /* 0x000364000c101d00 */
[C---:B----4-:R-:W-:Y:S01]  /*1360*/  @P2 IMAD.WIDE.U32 R90, R100.reuse, 0x20, R90 ;  /* 0x00000020645a2825 */ /* 0x050fe200078e005a */
[----:B------:R-:W-:Y:S01]  /*1370*/  CS2R R98, SRZ ;  /* 0x0000000000627805 */ /* 0x000fe2000001ff00 */
[----:B------:R-:W5:Y:S02]  /*1380*/  @P0 LDG.E.128 R12, desc[UR6][R80.64] ;  /* 0x00000006500c0981 */ /* 0x000f64000c1e1d00 */
[----:B------:R-:W-:Y:S01]  /*1390*/  @P2 IMAD.WIDE.U32 R92, R100, 0x20, R92 ;  /* 0x00000020645c2825 */ /* 0x000fe200078e005c */
[----:B------:R-:W-:Y:S01]  /*13a0*/  CS2R R76, SRZ ;  /* 0x00000000004c7805 */ /* 0x000fe2000001ff00 */
[----:B------:R2:W5:Y:S01]  /*13b0*/  @P0 LDG.E.128 R16, desc[UR6][R80.64+0x10] ;  /* 0x0000100650100981 */ /* 0x000562000c1e1d00 */
        /* <DEDUP_REMOVED lines=9> */
[----:B------:R-:W5:Y:S04]  /*1450*/  @P2 LD.E.128 R56, desc[UR6][R90.64] ;  /* 0x000000065a382980 */ /* 0x000f68000c101d00 */
[----:B------:R1:W5:Y:S01]  /*1460*/  @P2 LD.E.128 R52, desc[UR6][R90.64+0x10] ;  /* 0x000010065a342980 */ /* 0x000362000c101d00 */
[----:B0-----:R-:W-:-:S03]  /*1470*/  CS2R R88, SRZ ;  /* 0x0000000000587805 */ /* 0x001fc6000001ff00 */
[----:B------:R-:W5:Y:S04]  /*1480*/  @P2 LDG.E.128 R44, desc[UR6][R92.64] ;  /* 0x000000065c2c2981 */ /* 0x000f68000c1e1d00 */
[----:B------:R0:W5:Y:S01]  /*1490*/  @P2 LDG.E.128 R48, desc[UR6][R92.64+0x10] ;  /* 0x000010065c302981 */ /* 0x000162000c1e1d00 */
        /* <DEDUP_REMOVED lines=19> */
[----:B------:R-:W5:Y:S01]  /*15d0*/  LD.E.128 R108, desc[UR6][R78.64] ;  /* 0x000000064e6c7980 */ /* 0x000f62000c101d00 */
[----:B--2---:R-:W-:-:S03]  /*15e0*/  IMAD.WIDE.U32 R80, R100, 0x20, R80 ;  /* 0x0000002064507825 */ /* 0x004fc600078e0050 */
[----:B------:R1:W5:Y:S01]  /*15f0*/  LD.E.128 R112, desc[UR6][R78.64+0x10] ;  /* 0x000010064e707980 */ /* 0x000362000c101d00 */
[----:B------:R-:W-:Y:S02]  /*1600*/  CS2R R100, SRZ ;  /* 0x0000000000647805 */ /* 0x000fe4000001ff00 */
[----:B0-----:R-:W-:Y:S02]  /*1610*/  CS2R R76, SRZ ;  /* 0x00000000004c7805 */ /* 0x001fe4000001ff00 */
[----:B------:R-:W-:Y:S01]  /*1620*/  CS2R R92, SRZ ;  /* 0x00000000005c7805 */ /* 0x000fe2000001ff00 */
[----:B------:R-:W5:Y:S01]  /*1630*/  LDG.E.128 R120, desc[UR6][R80.64] ;  /* 0x0000000650787981 */ /* 0x000f62000c1e1d00 */
[----:B------:R-:W-:Y:S02]  /*1640*/  CS2R R98, SRZ ;  /* 0x0000000000627805 */ /* 0x000fe4000001ff00 */
[----:B------:R-:W-:Y:S01]  /*1650*/  CS2R R96, SRZ ;  /* 0x0000000000607805 */ /* 0x000fe2000001ff00 */
[----:B------:R0:W5:Y:S01]  /*1660*/  LDG.E.128 R116, desc[UR6][R80.64+0x10] ;  /* 0x0000100650747981 */ /* 0x000162000c1e1d00 */
[----:B-1----:R-:W-:-:S02]  /*1670*/  CS2R R78, SRZ ;  /* 0x00000000004e7805 */ /* 0x002fc4000001ff00 */
[----:B0-----:R-:W-:-:S07]  /*1680*/  CS2R R80, SRZ ;  /* 0x0000000000507805 */ /* 0x001fce000001ff00 */
.L_x_7103:
[----:B------:R-:W-:Y:S05]  /*1690*/  BSYNC.RECONVERGENT B0 ;  /* 0x0000000000007941 */ /* 0x000fea0003800200 */
.L_x_7100:
[----:B------:R-:W1:Y:S08]  /*16a0*/  S2UR UR4, SR_CTAID.X ;  /* 0x00000000000479c3 */ /* 0x000e700000002500 */
[----:B0-----:R-:W1:Y:S02]  /*16b0*/  LDC R132, c[0x0][0x384] ;  /* 0x0000e100ff847b82 */ /* 0x001e640000000800 */
[----:B-1----:R-:W-:-:S13]  /*16c0*/  ISETP.LE.AND P1, PT, R132, UR4, PT ;  /* 0x0000000484007c0c */ /* 0x002fda000bf23270 */
[----:B------:R-:W-:Y:S05]  /*16d0*/  @P1 EXIT ;  /* 0x000000000000194d */ /* 0x000fea0003800000 */
[----:B------:R-:W-:Y:S01]  /*16e0*/  SHF.R.S32.HI R3, RZ, 0x3, R3 ;  /* 0x00000003ff037819 */ /* 0x000fe20000011403 */
[C---:B------:R-:W-:Y:S01]  /*16f0*/  IMAD.SHL.U32 R134, R0.reuse, 0x20, RZ ;  /* 0x0000002000867824 */ /* 0x040fe200078e00ff */
[----:B------:R-:W-:Y:S01]  /*1700*/  LOP3.LUT R133, R0, 0xe0, RZ, 0xc0, !PT ;  /* 0x000000e000857812 */ /* 0x000fe200078ec0ff */
[----:B------:R-:W0:Y:S01]  /*1710*/  LDCU UR14, c[0x0][0x388] ;  /* 0x00007100ff0e77ac */ /* 0x000e220008000800 */
[C---:B------:R-:W-:Y:S02]  /*1720*/  LOP3.LUT R132, R3.reuse, 0xff, RZ, 0xc0, !PT ;  /* 0x000000ff03847812 */ /* 0x040fe400078ec0ff */
[----:B------:R-:W-:Y:S01]  /*1730*/  LOP3.LUT R172, R3, 0xffffff00, RZ, 0xc0, !PT ;  /* 0xffffff0003ac7812 */ /* 0x000fe200078ec0ff */
[----:B------:R-:W1:Y:S01]  /*1740*/  LDCU.U8 UR12, c[0x0][0x410] ;  /* 0x00008200ff0c77ac */ /* 0x000e620008000000 */
[----:B------:R-:W-:Y:S02]  /*1750*/  VIADDMNMX R133, R132, -R133, RZ, !PT ;  /* 0x8000008584857246 */ /* 0x000fe400078001ff */
[----:B------:R-:W-:Y:S01]  /*1760*/  MOV R173, UR4 ;  /* 0x0000000400ad7c02 */ /* 0x000fe20008000f00 */
[----:B------:R-:W2:Y:S01]  /*1770*/  LDCU UR13, c[0x0][0x400] ;  /* 0x00008000ff0d77ac */ /* 0x000ea20008000800 */
[----:B------:R-:W-:Y:S01]  /*1780*/  VIMNMX R133, PT, PT, R133, 0x20, PT ;  /* 0x0000002085857848 */ /* 0x000fe20003fe0100 */
[----:B------:R-:W3:Y:S03]  /*1790*/  LDCU.64 UR8, c[0x0][0x398] ;  /* 0x00007300ff0877ac */ /* 0x000ee60008000a00 */
[----:B------:R-:W-:Y:S01]  /*17a0*/  LEA R133, R133, R172, 0x3 ;  /* 0x000000ac85857211 */ /* 0x000fe200078e18ff */
[----:B------:R-:W4:Y:S03]  /*17b0*/  LDCU.64 UR10, c[0x0][0x3a0] ;  /* 0x00007400ff0a77ac */ /* 0x000f260008000a00 */
[----:B------:R-:W-:-:S02]  /*17c0*/  I2FP.F32.U32 R3, R133 ;  /* 0x0000008500037245 */ /* 0x000fc40000201000 */
[----:B------:R-:W-:Y:S01]  /*17d0*/  LOP3.LUT R133, R134, 0x3e0, RZ, 0xc0, !PT ;  /* 0x000003e086857812 */ /* 0x000fe200078ec0ff */
[----:B------:R-:W-:-:S03]  /*17e0*/  UPLOP3.LUT UP1, UPT, UPT, UPT, UPT, 0x40, 0x4 ;  /* 0x000000000004789c */ /* 0x000fc60003f2e870 */
[----:B------:R-:W0:Y:S01]  /*17f0*/  MUFU.RCP R3, R3 ;  /* 0x0000000300037308 */ /* 0x000e220000001000 */
[----:B------:R-:W-:-:S04]  /*1800*/  VIADDMNMX R133, R132, -R133, RZ, !PT ;  /* 0x8000008584857246 */ /* 0x000fc800078001ff */
[----:B------:R-:W-:-:S04]  /*1810*/  VIMNMX R133, PT, PT, R133, 0x20, PT ;  /* 0x0000002085857848 */ /* 0x000fc80003fe0100 */
[----:B-1234-:R-:W-:-:S07]  /*1820*/  LEA R172, R133, R172, 0x3 ;  /* 0x000000ac85ac7211 */ /* 0x01efce00078e18ff */
.L_x_7141:
[----:B0-----:R-:W-:Y:S01]  /*1830*/  IMAD R174, R173, UR14, RZ ;  /* 0x0000000eadae7c24 */ /* 0x001fe2000f8e02ff */
[----:B------:R-:W-:Y:S04]  /*1840*/  BSSY.RECONVERGENT B0, `(.L_x_7105) ;  /* 0x000008d000007945 */ /* 0x000fe80003800200 */
[----:B------:R-:W-:-:S04]  /*1850*/  SHF.R.S32.HI R175, RZ, 0x1f, R174 ;  /* 0x0000001fffaf7819 */ /* 0x000fc800000114ae */
[----:B------:R-:W-:-:S04]  /*1860*/  LEA.HI R175, R175, R174, RZ, 0x3 ;  /* 0x000000aeafaf7211 */ /* 0x000fc800078f18ff */
[----:B------:R-:W-:-:S04]  /*1870*/  LEA.HI.SX32 R174, R175, R0, 0x1d ;  /* 0x00000000afae7211 */ /* 0x000fc800078feaff */
[----:B------:R-:W-:Y:S01]  /*1880*/  MOV R0, R174 ;  /* 0x000000ae00007202 */ /* 0x000fe20000000f00 */
[----:B--23--:R-:W-:Y:S06]  /*1890*/  @!P0 BRA `(.L_x_7106) ;  /* 0x00000008001c8947 */ /* 0x00cfec0003800000 */
        /* <DEDUP_REMOVED lines=24> */
[----:B------:R-:W-:Y:S02]  /*1a20*/  PRMT R0, R146, 0x7632, R0 ;  /* 0x0000763292007816 */ /* 0x000fe40000000000 */
[----:B------:R-:W-:Y:S02]  /*1a30*/  SHF.L.U32 R140, R144, 0x10, RZ ;  /* 0x00000010908c7819 */ /* 0x000fe400000006ff */
[----:B------:R-:W-:-:S02]  /*1a40*/  SHF.L.U32 R144, R146, 0x10, RZ ;  /* 0x0000001092907819 */ /* 0x000fc400000006ff */
[----:B------:R-:W-:Y:S01]  /*1a50*/  SHF.L.U32 R146, R147, 0x10, RZ ;  /* 0x0000001093927819 */ /* 0x000fe200000006ff */
[----:B------:R-:W-:Y:S01]  /*1a60*/  IMAD.U32 R147, R175, 0x10000, RZ ;  /* 0x00010000af937824 */ /* 0x000fe200078e00ff */
[----:B------:R-:W-:Y:S02]  /*1a70*/  SHF.L.U32 R141, R141, 0x10, RZ ;  /* 0x000000108d8d7819 */ /* 0x000fe400000006ff */
[----:B------:R-:W-:Y:S02]  /*1a80*/  SHF.L.U32 R143, R143, 0x10, RZ ;  /* 0x000000108f8f7819 */ /* 0x000fe400000006ff */
[----:B------:R-:W-:Y:S01]  /*1a90*/  SHF.L.U32 R145, R0, 0x10, RZ ;  /* 0x0000001000917819 */ /* 0x000fe200000006ff */
[----:B------:R-:W-:Y:S06]  /*1aa0*/  BRA `(.L_x_7109) ;  /* 0x0000000400847947 */ /* 0x000fec0003800000 */
.L_x_7108:
[C---:B-----5:R-:W-:Y:S02]  /*1ab0*/  PRMT R0, R144.reuse, 0x7632, R0 ;  /* 0x0000763290007816 */ /* 0x060fe40000000000 */
[----:B------:R-:W-:Y:S02]  /*1ac0*/  SHF.L.U32 R141, R144, 0x10, RZ ;  /* 0x00000010908d7819 */ /* 0x000fe400000006ff */
[----:B------:R-:W-:Y:S02]  /*1ad0*/  PRMT R140, R145, 0x7632, R140 ;  /* 0x00007632918c7816 */ /* 0x000fe4000000008c */
[----:B------:R-:W-:Y:S02]  /*1ae0*/  PRMT R142, R146, 0x7632, R142 ;  /* 0x00007632928e7816 */ /* 0x000fe4000000008e */
[----:B------:R-:W-:Y:S01]  /*1af0*/  PRMT R144, R147, 0x7632, R144 ;  /* 0x0000763293907816 */ /* 0x000fe20000000090 */
        /* <DEDUP_REMOVED lines=16> */
.L_x_7107:
[----:B------:R-:W-:-:S04]  /*1c00*/  UISETP.NE.U32.AND UP0, UPT, UR10, URZ, UPT ;  /* 0x000000ff0a00728c */ /* 0x000fc8000bf05070 */
[----:B------:R-:W-:-:S09]  /*1c10*/  UISETP.NE.AND.EX UP0, UPT, UR11, URZ, UPT, UP0 ;  /* 0x000000ff0b00728c */ /* 0x000fd2000bf05300 */
[----:B------:R-:W-:Y:S05]  /*1c20*/  BRA.U UP0, `(.L_x_7110) ;  /* 0x0000000100847547 */ /* 0x000fea000b800000 */
[C---:B-----5:R-:W-:Y:S01]  /*1c30*/  PRMT R175, R145.reuse, 0x7632, R175 ;  /* 0x0000763291af7816 */ /* 0x060fe200000000af */
[----:B------:R-:W-:Y:S01]  /*1c40*/  IMAD.U32 R140, R192, 0x10000, RZ ;  /* 0x00010000c08c7824 */ /* 0x000fe200078e00ff */
[C---:B------:R-:W-:Y:S02]  /*1c50*/  SHF.L.U32 R141, R144.reuse, 0x10, RZ ;  /* 0x00000010908d7819 */ /* 0x040fe400000006ff */
[----:B------:R-:W-:Y:S02]  /*1c60*/  SHF.L.U32 R145, R145, 0x10, RZ ;  /* 0x0000001091917819 */ /* 0x000fe400000006ff */
[----:B------:R-:W-:Y:S01]  /*1c70*/  SHF.L.U32 R142, R193, 0x10, RZ ;  /* 0x00000010c18e7819 */ /* 0x000fe200000006ff */
[----:B------:R-:W-:Y:S01]  /*1c80*/  FADD.FTZ R140, R141, R140 ;  /* 0x0000008c8d8c7221 */ /* 0x000fe20000010000 */
[----:B------:R-:W-:Y:S02]  /*1c90*/  PRMT R143, R144, 0x7632, R143 ;  /* 0x00007632908f7816 */ /* 0x000fe4000000008f */
        /* <DEDUP_REMOVED lines=12> */
[----:B------:R-:W-:Y:S02]  /*1d60*/  SHF.L.U32 R147, R195, 0x10, RZ ;  /* 0x00000010c3937819 */ /* 0x000fe400000006ff */
        /* <DEDUP_REMOVED lines=13> */
.L_x_7110:
[----:B-----5:R-:W-:Y:S01]  /*1e40*/  PRMT R143, R144, 0x7632, R143 ;  /* 0x00007632908f7816 */ /* 0x020fe2000000008f */
        /* <DEDUP_REMOVED lines=9> */
[----:B------:R-:W-:-:S02]  /*1ee0*/  PRMT R180, R147, 0x7632, R180 ;  /* 0x0000763293b47816 */ /* 0x000fc400000000b4 */
[----:B------:R-:W-:Y:S02]  /*1ef0*/  PRMT R0, R192, 0x7632, R0 ;  /* 0x00007632c0007816 */ /* 0x000fe40000000000 */
[----:B------:R-:W-:Y:S02]  /*1f00*/  PRMT R140, R193, 0x7632, R140 ;  /* 0x00007632c18c7816 */ /* 0x000fe4000000008c */
[----:B------:R-:W-:Y:S02]  /*1f10*/  PRMT R141, R194, 0x7632, R141 ;  /* 0x00007632c28d7816 */ /* 0x000fe4000000008d */
[----:B------:R-:W-:Y:S01]  /*1f20*/  PRMT R142, R195, 0x7632, R142 ;  /* 0x00007632c38e7816 */ /* 0x000fe2000000008e */
[----:B------:R-:W-:Y:S01]  /*1f30*/  IMAD.U32 R140, R140, 0x10000, RZ ;  /* 0x000100008c8c7824 */ /* 0x000fe200078e00ff */
        /* <DEDUP_REMOVED lines=22> */
[----:B------:R-:W-:-:S02]  /*20a0*/  FADD.FTZ R145, R137, R178 ;  /* 0x000000b289917221 */ /* 0x000fc40000010000 */
[----:B------:R-:W-:-:S07]  /*20b0*/  FADD.FTZ R147, R139, R180 ;  /* 0x000000b48b937221 */ /* 0x000fce0000010000 */
.L_x_7109:
[----:B------:R-:W0:Y:S01]  /*20c0*/  LDC.64 R176, c[0x0][0x3a8] ;  /* 0x0000ea00ffb07b82 */ /* 0x000e220000000a00 */
[C---:B------:R-:W-:Y:S01]  /*20d0*/  IADD3 R0, PT, PT, R174.reuse, 0x100, RZ ;  /* 0x00000100ae007810 */ /* 0x040fe20007ffe0ff */
[----:B0-----:R-:W-:-:S05]  /*20e0*/  IMAD.WIDE.U32 R176, R174, 0x20, R176 ;  /* 0x00000020aeb07825 */ /* 0x001fca00078e00b0 */
[----:B------:R0:W-:Y:S04]  /*20f0*/  STG.E.128 desc[UR6][R176.64], R140 ;  /* 0x0000008cb0007986 */ /* 0x0001e8000c101d06 */
[----:B------:R0:W-:Y:S02]  /*2100*/  STG.E.128 desc[UR6][R176.64+0x10], R144 ;  /* 0x00001090b0007986 */ /* 0x0001e4000c101d06 */
.L_x_7106:
[----:B------:R-:W-:Y:S05]  /*2110*/  BSYNC.RECONVERGENT B0 ;  /* 0x0000000000007941 */ /* 0x000fea0003800200 */
.L_x_7105:
        /* <DEDUP_REMOVED lines=19> */
[C---:B-1---5:R-:W-:Y:S01]  /*2250*/  PRMT R148, R152.reuse, 0x7632, R148 ;  /* 0x0000763298947816 */ /* 0x062fe20000000094 */
[----:B------:R-:W-:Y:S01]  /*2260*/  IMAD.U32 R152, R152, 0x10000, RZ ;  /* 0x0001000098987824 */ /* 0x000fe200078e00ff */
[----:B------:R-:W-:Y:S01]  /*2270*/  PRMT R175, R154, 0x7632, R175 ;  /* 0x000076329aaf7816 */ /* 0x000fe200000000af */
[----:B------:R-:W-:Y:S01]  /*2280*/  IMAD.U32 R178, R155, 0x10000, RZ ;  /* 0x000100009bb27824 */ /* 0x000fe200078e00ff */
[----:B------:R-:W-:Y:S02]  /*2290*/  SHF.L.U32 R151, R192, 0x10, RZ ;  /* 0x00000010c0977819 */ /* 0x000fe400000006ff */
[----:B------:R-:W-:Y:S01]  /*22a0*/  SHF.L.U32 R154, R154, 0x10, RZ ;  /* 0x000000109a9a7819 */ /* 0x000fe200000006ff */
[----:B------:R-:W-:Y:S01]  /*22b0*/  IMAD.U32 R175, R175, 0x10000, RZ ;  /* 0x00010000afaf7824 */ /* 0x000fe200078e00ff */
[----:B0-----:R-:W-:Y:S01]  /*22c0*/  SHF.L.U32 R177, R194, 0x10, RZ ;  /* 0x00000010c2b17819 */ /* 0x001fe200000006ff */
[--C-:B------:R-:W-:Y:S01]  /*22d0*/  FADD.FTZ R151, R151, R152.reuse ;  /* 0x0000009897977221 */ /* 0x100fe20000010000 */
[----:B------:R-:W-:-:S02]  /*22e0*/  PRMT R152, R193, 0x7632, R152 ;  /* 0x00007632c1987816 */ /* 0x000fc40000000098 */
[----:B------:R-:W-:Y:S01]  /*22f0*/  PRMT R150, R153, 0x7632, R150 ;  /* 0x0000763299967816 */ /* 0x000fe20000000096 */
[----:B------:R-:W-:Y:S01]  /*2300*/  FADD.FTZ R177, R177, R154 ;  /* 0x0000009ab1b17221 */ /* 0x000fe20000010000 */
[----:B------:R-:W-:Y:S02]  /*2310*/  PRMT R176, R155, 0x7632, R176 ;  /* 0x000076329bb07816 */ /* 0x000fe400000000b0 */
[----:B------:R-:W-:Y:S02]  /*2320*/  PRMT R149, R192, 0x7632, R149 ;  /* 0x00007632c0957816 */ /* 0x000fe40000000095 */
        /* <DEDUP_REMOVED lines=27> */
.L_x_7114:
[C---:B0----5:R-:W-:Y:S02]  /*24e0*/  PRMT R177, R153.reuse, 0x7632, R177 ;  /* 0x0000763299b17816 */ /* 0x061fe400000000b1 */
[----:B-1----:R-:W-:Y:S02]  /*24f0*/  SHF.L.U32 R150, R153, 0x10, RZ ;  /* 0x0000001099967819 */ /* 0x002fe400000006ff */
[C---:B------:R-:W-:Y:S02]  /*2500*/  PRMT R175, R152.reuse, 0x7632, R175 ;  /* 0x0000763298af7816 */ /* 0x040fe400000000af */
[----:B------:R-:W-:Y:S01]  /*2510*/  SHF.L.U32 R148, R152, 0x10, RZ ;  /* 0x0000001098947819 */ /* 0x000fe200000006ff */
[----:B------:R-:W-:Y:S01]  /*2520*/  IMAD.U32 R152, R154, 0x10000, RZ ;  /* 0x000100009a987824 */ /* 0x000fe200078e00ff */
[----:B------:R-:W-:Y:S01]  /*2530*/  SHF.L.U32 R149, R192, 0x10, RZ ;  /* 0x00000010c0957819 */ /* 0x000fe200000006ff */
        /* <DEDUP_REMOVED lines=23> */
[----:B------:R-:W-:Y:S02]  /*26b0*/  FADD.FTZ R154, R183, R182 ;  /* 0x000000b6b79a7221 */ /* 0x000fe40000010000 */
[----:B------:R-:W-:Y:S02]  /*26c0*/  FADD.FTZ R153, R180, R153 ;  /* 0x00000099b4997221 */ /* 0x000fe40000010000 */
[----:B------:R-:W-:Y:S01]  /*26d0*/  FADD.FTZ R155, R184, R155 ;  /* 0x0000009bb89b7221 */ /* 0x000fe20000010000 */
[----:B------:R-:W-:Y:S06]  /*26e0*/  BRA `(.L_x_7115) ;  /* 0x0000000000887947 */ /* 0x000fec0003800000 */
.L_x_7113:
        /* <DEDUP_REMOVED lines=22> */
.L_x_7116:
[----:B-1---5:R-:W-:Y:S02]  /*2850*/  PRMT R149, R152, 0x7632, R149 ;  /* 0x0000763298957816 */ /* 0x022fe40000000095 */
[----:B------:R-:W-:Y:S02]  /*2860*/  PRMT R151, R153, 0x7632, R151 ;  /* 0x0000763299977816 */ /* 0x000fe40000000097 */
[----:B------:R-:W-:Y:S02]  /*2870*/  PRMT R175, R154, 0x7632, R175 ;  /* 0x000076329aaf7816 */ /* 0x000fe400000000af */
[----:B0-----:R-:W-:Y:S02]  /*2880*/  PRMT R176, R155, 0x7632, R176 ;  /* 0x000076329bb07816 */ /* 0x001fe400000000b0 */
        /* <DEDUP_REMOVED lines=8> */
.L_x_7115:
[----:B------:R-:W0:Y:S02]  /*2910*/  LDC.64 R176, c[0x0][0x3a8] ;  /* 0x0000ea00ffb07b82 */ /* 0x000e240000000a00 */
[----:B0-----:R-:W-:-:S04]  /*2920*/  IMAD.WIDE.U32 R176, R0, 0x20, R176 ;  /* 0x0000002000b07825 */ /* 0x001fc800078e00b0 */
[----:B------:R-:W-:Y:S01]  /*2930*/  VIADD R0, R0, 0x100 ;  /* 0x0000010000007836 */ /* 0x000fe20000000000 */
[----:B------:R1:W-:Y:S04]  /*2940*/  STG.E.128 desc[UR6][R176.64], R148 ;  /* 0x00000094b0007986 */ /* 0x0003e8000c101d06 */
[----:B------:R1:W-:Y:S02]  /*2950*/  STG.E.128 desc[UR6][R176.64+0x10], R152 ;  /* 0x00001098b0007986 */ /* 0x0003e4000c101d06 */
.L_x_7112:
[----:B------:R-:W-:Y:S05]  /*2960*/  BSYNC.RECONVERGENT B0 ;  /* 0x0000000000007941 */ /* 0x000fea0003800200 */
.L_x_7111:
        /* <DEDUP_REMOVED lines=19> */
[----:B--2--5:R-:W-:Y:S01]  /*2aa0*/  PRMT R156, R160, 0x7632, R156 ;  /* 0x00007632a09c7816 */ /* 0x024fe2000000009c */
[----:B------:R-:W-:Y:S01]  /*2ab0*/  IMAD.U32 R177, R194, 0x10000, RZ ;  /* 0x00010000c2b17824 */ /* 0x000fe200078e00ff */
[----:B------:R-:W-:Y:S02]  /*2ac0*/  SHF.L.U32 R160, R160, 0x10, RZ ;  /* 0x00000010a0a07819 */ /* 0x000fe400000006ff */
[----:B------:R-:W-:Y:S02]  /*2ad0*/  SHF.L.U32 R159, R192, 0x10, RZ ;  /* 0x00000010c09f7819 */ /* 0x000fe400000006ff */
[C---:B------:R-:W-:Y:S02]  /*2ae0*/  PRMT R175, R162.reuse, 0x7632, R175 ;  /* 0x00007632a2af7816 */ /* 0x040fe400000000af */
[----:B------:R-:W-:Y:S01]  /*2af0*/  SHF.L.U32 R162, R162, 0x10, RZ ;  /* 0x00000010a2a27819 */ /* 0x000fe200000006ff */
        /* <DEDUP_REMOVED lines=35> */
.L_x_7120:
[C---:B-----5:R-:W-:Y:S01]  /*2d30*/  PRMT R175, R160.reuse, 0x7632, R175 ;  /* 0x00007632a0af7816 */ /* 0x060fe200000000af */
[----:B--2---:R-:W-:Y:S01]  /*2d40*/  IMAD.U32 R158, R161, 0x10000, RZ ;  /* 0x00010000a19e7824 */ /* 0x004fe200078e00ff */
[----:B------:R-:W-:Y:S01]  /*2d50*/  SHF.L.U32 R156, R160, 0x10, RZ ;  /* 0x00000010a09c7819 */ /* 0x000fe200000006ff */
[----:B------:R-:W-:Y:S01]  /*2d60*/  IMAD.U32 R183, R195, 0x10000, RZ ;  /* 0x00010000c3b77824 */ /* 0x000fe200078e00ff */
[----:B------:R-:W-:Y:S02]  /*2d70*/  PRMT R177, R161, 0x7632, R177 ;  /* 0x00007632a1b17816 */ /* 0x000fe400000000b1 */
[----:B------:R-:W-:Y:S02]  /*2d80*/  SHF.L.U32 R160, R162, 0x10, RZ ;  /* 0x00000010a2a07819 */ /* 0x000fe400000006ff */
        /* <DEDUP_REMOVED lines=27> */
.L_x_7119:
[----:B------:R-:W-:Y:S05]  /*2f40*/  @!P1 BRA `(.L_x_7122) ;  /* 0x0000000000549947 */ /* 0x000fea0003800000 */
[C---:B--2--5:R-:W-:Y:S02]  /*2f50*/  PRMT R156, R160.reuse, 0x7632, R156 ;  /* 0x00007632a09c7816 */ /* 0x064fe4000000009c */
        /* <DEDUP_REMOVED lines=20> */
.L_x_7122:
[----:B--2--5:R-:W-:Y:S01]  /*30a0*/  PRMT R176, R163, 0x7632, R176 ;  /* 0x00007632a3b07816 */ /* 0x024fe200000000b0 */
        /* <DEDUP_REMOVED lines=10> */
[----:B------:R-:W-:-:S07]  /*3150*/  SHF.L.U32 R161, R175, 0x10, RZ ;  /* 0x00000010afa17819 */ /* 0x000fce00000006ff */
.L_x_7121:
[----:B------:R-:W0:Y:S02]  /*3160*/  LDC.64 R176, c[0x0][0x3a8] ;  /* 0x0000ea00ffb07b82 */ /* 0x000e240000000a00 */
[C---:B0-----:R-:W-:Y:S01]  /*3170*/  IMAD.WIDE.U32 R176, R0.reuse, 0x20, R176 ;  /* 0x0000002000b07825 */ /* 0x041fe200078e00b0 */
[----:B------:R-:W-:-:S04]  /*3180*/  IADD3 R0, PT, PT, R0, 0x100, RZ ;  /* 0x0000010000007810 */ /* 0x000fc80007ffe0ff */
[----:B------:R2:W-:Y:S04]  /*3190*/  STG.E.128 desc[UR6][R176.64], R156 ;  /* 0x0000009cb0007986 */ /* 0x0005e8000c101d06 */
[----:B------:R2:W-:Y:S02]  /*31a0*/  STG.E.128 desc[UR6][R176.64+0x10], R160 ;  /* 0x000010a0b0007986 */ /* 0x0005e4000c101d06 */
.L_x_7118:
[----:B------:R-:W-:Y:S05]  /*31b0*/  BSYNC.RECONVERGENT B0 ;  /* 0x0000000000007941 */ /* 0x000fea0003800200 */
.L_x_7117:
        /* <DEDUP_REMOVED lines=19> */
[C---:B---3-5:R-:W-:Y:S01]  /*32f0*/  PRMT R164, R168.reuse, 0x7632, R164 ;  /* 0x00007632a8a47816 */ /* 0x068fe200000000a4 */
[----:B------:R-:W-:Y:S01]  /*3300*/  IMAD.U32 R180, R193, 0x10000, RZ ;  /* 0x00010000c1b47824 */ /* 0x000fe200078e00ff */
[----:B------:R-:W-:Y:S02]  /*3310*/  SHF.L.U32 R168, R168, 0x10, RZ ;  /* 0x00000010a8a87819 */ /* 0x000fe400000006ff */
[----:B------:R-:W-:Y:S02]  /*3320*/  PRMT R175, R170, 0x7632, R175 ;  /* 0x00007632aaaf7816 */ /* 0x000fe400000000af */
[----:B------:R-:W-:Y:S02]  /*3330*/  SHF.L.U32 R167, R192, 0x10, RZ ;  /* 0x00000010c0a77819 */ /* 0x000fe400000006ff */
[----:B------:R-:W-:Y:S02]  /*3340*/  SHF.L.U32 R170, R170, 0x10, RZ ;  /* 0x00000010aaaa7819 */ /* 0x000fe400000006ff */
[----:B-12---:R-:W-:Y:S01]  /*3350*/  SHF.L.U32 R177, R194, 0x10, RZ ;  /* 0x00000010c2b17819 */ /* 0x006fe200000006ff */
[--C-:B------:R-:W-:Y:S01]  /*3360*/  FADD.FTZ R167, R167, R168.reuse ;  /* 0x000000a8a7a77221 */ /* 0x100fe20000010000 */
[----:B------:R-:W-:-:S02]  /*3370*/  PRMT R168, R193, 0x7632, R168 ;  /* 0x00007632c1a87816 */ /* 0x000fc400000000a8 */
[----:B------:R-:W-:Y:S01]  /*3380*/  PRMT R166, R169, 0x7632, R166 ;  /* 0x00007632a9a67816 */ /* 0x000fe200000000a6 */
[----:B------:R-:W-:Y:S01]  /*3390*/  FADD.FTZ R177, R177, R170 ;  /* 0x000000aab1b17221 */ /* 0x000fe20000010000 */
[----:B------:R-:W-:Y:S02]  /*33a0*/  PRMT R176, R171, 0x7632, R176 ;  /* 0x00007632abb07816 */ /* 0x000fe400000000b0 */
        /* <DEDUP_REMOVED lines=29> */
.L_x_7126:
[C---:B-----5:R-:W-:Y:S01]  /*3580*/  PRMT R175, R168.reuse, 0x7632, R175 ;  /* 0x00007632a8af7816 */ /* 0x060fe200000000af */
[----:B---3--:R-:W-:Y:S01]  /*3590*/  IMAD.U32 R164, R168, 0x10000, RZ ;  /* 0x00010000a8a47824 */ /* 0x008fe200078e00ff */
[----:B-12---:R-:W-:Y:S01]  /*35a0*/  PRMT R177, R169, 0x7632, R177 ;  /* 0x00007632a9b17816 */ /* 0x006fe200000000b1 */
[----:B------:R-:W-:Y:S01]  /*35b0*/  IMAD.U32 R182, R171, 0x10000, RZ ;  /* 0x00010000abb67824 */ /* 0x000fe200078e00ff */
[----:B------:R-:W-:Y:S02]  /*35c0*/  SHF.L.U32 R166, R169, 0x10, RZ ;  /* 0x00000010a9a67819 */ /* 0x000fe400000006ff */
        /* <DEDUP_REMOVED lines=11> */
[----:B------:R-:W-:Y:S02]  /*3680*/  PRMT R167, R193, 0x7632, R167 ;  /* 0x00007632c1a77816 */ /* 0x000fe400000000a7 */
[----:B------:R-:W-:-:S02]  /*3690*/  PRMT R169, R194, 0x7632, R169 ;  /* 0x00007632c2a97816 */ /* 0x000fc400000000a9 */
[C---:B------:R-:W-:Y:S02]  /*36a0*/  PRMT R170, R195.reuse, 0x7632, R170 ;  /* 0x00007632c3aa7816 */ /* 0x040fe400000000aa */
        /* <DEDUP_REMOVED lines=14> */
.L_x_7125:
[----:B------:R-:W-:Y:S05]  /*3790*/  @!P1 BRA `(.L_x_7128) ;  /* 0x0000000000549947 */ /* 0x000fea0003800000 */
[----:B---3-5:R-:W-:Y:S01]  /*37a0*/  PRMT R164, R168, 0x7632, R164 ;  /* 0x00007632a8a47816 */ /* 0x028fe200000000a4 */
[----:B------:R-:W-:Y:S01]  /*37b0*/  IMAD.U32 R175, R170, 0x10000, RZ ;  /* 0x00010000aaaf7824 */ /* 0x000fe200078e00ff */
[----:B------:R-:W-:Y:S02]  /*37c0*/  SHF.L.U32 R165, R168, 0x10, RZ ;  /* 0x00000010a8a57819 */ /* 0x000fe400000006ff */
[----:B------:R-:W-:Y:S02]  /*37d0*/  PRMT R166, R169, 0x7632, R166 ;  /* 0x00007632a9a67816 */ /* 0x000fe400000000a6 */
[----:B------:R-:W-:Y:S02]  /*37e0*/  PRMT R167, R170, 0x7632, R167 ;  /* 0x00007632aaa77816 */ /* 0x000fe400000000a7 */
[----:B------:R-:W-:Y:S02]  /*37f0*/  PRMT R168, R171, 0x7632, R168 ;  /* 0x00007632aba87816 */ /* 0x000fe400000000a8 */
[----:B------:R-:W-:-:S02]  /*3800*/  SHF.L.U32 R169, R169, 0x10, RZ ;  /* 0x00000010a9a97819 */ /* 0x000fc400000006ff */
[----:B------:R-:W-:Y:S02]  /*3810*/  SHF.L.U32 R171, R171, 0x10, RZ ;  /* 0x00000010abab7819 */ /* 0x000fe400000006ff */
[----:B-12---:R-:W-:Y:S01]  /*3820*/  SHF.L.U32 R176, R164, 0x10, RZ ;  /* 0x00000010a4b07819 */ /* 0x006fe200000006ff */
        /* <DEDUP_REMOVED lines=12> */
.L_x_7128:
[----:B-----5:R-:W-:Y:S01]  /*38f0*/  PRMT R175, R170, 0x7632, R175 ;  /* 0x00007632aaaf7816 */ /* 0x020fe200000000af */
[C---:B---3--:R-:W-:Y:S01]  /*3900*/  IMAD.U32 R164, R168.reuse, 0x10000, RZ ;  /* 0x00010000a8a47824 */ /* 0x048fe200078e00ff */
[----:B------:R-:W-:Y:S02]  /*3910*/  PRMT R165, R168, 0x7632, R165 ;  /* 0x00007632a8a57816 */ /* 0x000fe400000000a5 */
[----:B------:R-:W-:Y:S02]  /*3920*/  PRMT R167, R169, 0x7632, R167 ;  /* 0x00007632a9a77816 */ /* 0x000fe400000000a7 */
[----:B-12---:R-:W-:Y:S02]  /*3930*/  PRMT R176, R171, 0x7632, R176 ;  /* 0x00007632abb07816 */ /* 0x006fe400000000b0 */
[----:B------:R-:W-:Y:S02]  /*3940*/  SHF.L.U32 R168, R170, 0x10, RZ ;  /* 0x00000010aaa87819 */ /* 0x000fe400000006ff */
[----:B------:R-:W-:Y:S01]  /*3950*/  SHF.L.U32 R166, R169, 0x10, RZ ;  /* 0x00000010a9a67819 */ /* 0x000fe200000006ff */
[----:B------:R-:W-:Y:S01]  /*3960*/  IMAD.U32 R169, R175, 0x10000, RZ ;  /* 0x00010000afa97824 */ /* 0x000fe200078e00ff */
[----:B------:R-:W-:-:S02]  /*3970*/  SHF.L.U32 R170, R171, 0x10, RZ ;  /* 0x00000010abaa7819 */ /* 0x000fc400000006ff */
[----:B------:R-:W-:Y:S02]  /*3980*/  SHF.L.U32 R165, R165, 0x10, RZ ;  /* 0x00000010a5a57819 */ /* 0x000fe400000006ff */
[----:B------:R-:W-:Y:S02]  /*3990*/  SHF.L.U32 R167, R167, 0x10, RZ ;  /* 0x00000010a7a77819 */ /* 0x000fe400000006ff */
[----:B------:R-:W-:-:S07]  /*39a0*/  SHF.L.U32 R171, R176, 0x10, RZ ;  /* 0x00000010b0ab7819 */ /* 0x000fce00000006ff */
.L_x_7127:
[----:B------:R-:W0:Y:S02]  /*39b0*/  LDC.64 R176, c[0x0][0x3a8] ;  /* 0x0000ea00ffb07b82 */ /* 0x000e240000000a00 */
[----:B0-----:R-:W-:-:S05]  /*39c0*/  IMAD.WIDE.U32 R176, R0, 0x20, R176 ;  /* 0x0000002000b07825 */ /* 0x001fca00078e00b0 */
[----:B------:R3:W-:Y:S04]  /*39d0*/  STG.E.128 desc[UR6][R176.64], R164 ;  /* 0x000000a4b0007986 */ /* 0x0007e8000c101d06 */
[----:B------:R3:W-:Y:S02]  /*39e0*/  STG.E.128 desc[UR6][R176.64+0x10], R168 ;  /* 0x000010a8b0007986 */ /* 0x0007e4000c101d06 */
.L_x_7124:
[----:B------:R-:W-:Y:S05]  /*39f0*/  BSYNC.RECONVERGENT B0 ;  /* 0x0000000000007941 */ /* 0x000fea0003800200 */
.L_x_7123:
[----:B------:R-:W-:Y:S01]  /*3a00*/  FADD.FTZ R0, RZ, R140 ;  /* 0x0000008cff007221 */ /* 0x000fe20000010000 */
        /* <DEDUP_REMOVED lines=14> */
[----:B0123--:R-:W-:-:S04]  /*3af0*/  FADD.FTZ R177, R149, R0 ;  /* 0x0000000095b17221 */ /* 0x00ffc80000010000 */
        /* <DEDUP_REMOVED lines=51> */
[----:B------:R-:W-:-:S05]  /*3e30*/  FFMA.FTZ R0, R175, R175, R0 ;  /* 0x000000afaf007223 */ /* 0x000fca0000010000 */
        /* <DEDUP_REMOVED lines=69> */
.L_x_7130:
[----:B------:R-:W-:Y:S05]  /*4290*/  BSYNC.RECONVERGENT B0 ;  /* 0x0000000000007941 */ /* 0x000fea0003800200 */
.L_x_7129:
        /* <DEDUP_REMOVED lines=11> */
[----:B------:R0:W1:Y:S03]  /*4350*/  LDS.64 R176, [R175+UR4] ;  /* 0x00000004afb07984 */ /* 0x0000660008000a00 */
.L_x_7132:
[----:B------:R-:W-:Y:S05]  /*4360*/  BSYNC.RECONVERGENT B0 ;  /* 0x0000000000007941 */ /* 0x000fea0003800200 */
.L_x_7131:
[----:B0-----:R-:W0:Y:S01]  /*4370*/  SHFL.DOWN PT, R175, R182, 0x4, 0x1f ;  /* 0x08801f00b6af7f89 */ /* 0x001e2200000e0000 */
[----:B------:R-:W-:Y:S01]  /*4380*/  ISETP.NE.AND P1, PT, R0, RZ, PT ;  /* 0x000000ff0000720c */ /* 0x000fe20003f25270 */
[----:B------:R-:W-:Y:S01]  /*4390*/  BSSY.RECONVERGENT B0, `(.L_x_7133) ;  /* 0x0000071000007945 */ /* 0x000fe20003800200 */
[----:B------:R-:W-:Y:S01]  /*43a0*/  ISETP.NE.AND P5, PT, RZ, UR12, PT ;  /* 0x0000000cff007c0c */ /* 0x000fe2000bfa5270 */
[----:B-1----:R-:W1:Y:S04]  /*43b0*/  SHFL.DOWN PT, R179, R176, 0x4, 0x1f ;  /* 0x08801f00b0b37f89 */ /* 0x002e6800000e0000 */
[----:B------:R-:W2:Y:S01]  /*43c0*/  SHFL.DOWN PT, R178, R177, 0x4, 0x1f ;  /* 0x08801f00b1b27f89 */ /* 0x000ea200000e0000 */
[----:B0-----:R-:W-:Y:S02]  /*43d0*/  IADD3 R180, PT, PT, R175, R182, RZ ;  /* 0x000000b6afb47210 */ /* 0x001fe40007ffe0ff */
[----:B------:R-:W-:-:S02]  /*43e0*/  I2FP.F32.S32 R184, R175 ;  /* 0x000000af00b87245 */ /* 0x000fc40000201400 */
[----:B------:R-:W-:Y:S01]  /*43f0*/  I2FP.F32.S32 R181, R180 ;  /* 0x000000b400b57245 */ /* 0x000fe20000201400 */
[----:B------:R-:W0:Y:S01]  /*4400*/  SHFL.DOWN PT, R185, R180, 0x2, 0x1f ;  /* 0x08401f00b4b97f89 */ /* 0x000e2200000e0000 */
[----:B------:R-:W-:Y:S01]  /*4410*/  I2FP.F32.S32 R175, R182 ;  /* 0x000000b600af7245 */ /* 0x000fe20000201400 */
[C---:B-1----:R-:W-:Y:S01]  /*4420*/  FMUL.FTZ R186, R179.reuse, R184 ;  /* 0x000000b8b3ba7220 */ /* 0x042fe20000410000 */
[----:B------:R-:W1:Y:S01]  /*4430*/  MUFU.RCP R183, R181 ;  /* 0x000000b500b77308 */ /* 0x000e620000001000 */
[----:B------:R-:W-:Y:S01]  /*4440*/  FADD.FTZ R179, -R179, R176 ;  /* 0x000000b0b3b37221 */ /* 0x000fe20000010100 */
[----:B--2---:R-:W-:Y:S01]  /*4450*/  FADD.FTZ R178, R178, R177 ;  /* 0x000000b1b2b27221 */ /* 0x004fe20000010000 */
[----:B------:R-:W-:Y:S02]  /*4460*/  FFMA.FTZ R186, R175, R176, R186 ;  /* 0x000000b0afba7223 */ /* 0x000fe400000100ba */
[----:B------:R-:W-:-:S04]  /*4470*/  FMUL.FTZ R179, R179, R179 ;  /* 0x000000b3b3b37220 */ /* 0x000fc80000410000 */
[----:B------:R-:W-:-:S04]  /*4480*/  FMUL.FTZ R179, R179, R175 ;  /* 0x000000afb3b37220 */ /* 0x000fc80000410000 */
[----:B------:R-:W-:Y:S01]  /*4490*/  FMUL.FTZ R179, R179, R184 ;  /* 0x000000b8b3b37220 */ /* 0x000fe20000410000 */
[----:B-1----:R-:W-:-:S03]  /*44a0*/  FMUL.FTZ R186, R183, R186 ;  /* 0x000000bab7ba7220 */ /* 0x002fc60000410000 */
[----:B------:R-:W-:Y:S01]  /*44b0*/  FFMA.FTZ R178, R183, R179, R178 ;  /* 0x000000b3b7b27223 */ /* 0x000fe200000100b2 */
[----:B0-----:R-:W-:Y:S01]  /*44c0*/  IMAD.IADD R180, R180, 0x1, R185 ;  /* 0x00000001b4b47824 */ /* 0x001fe200078e02b9 */
        /* <DEDUP_REMOVED lines=29> */
[----:B------:R-:W0:Y:S02]  /*46a0*/  @!P1 LDC.64 R178, c[0x0][0x3c8] ;  /* 0x0000f200ffb29b82 */ /* 0x000e240000000a00 */
[----:B------:R-:W1:Y:S01]  /*46b0*/  SHFL.IDX PT, R181, R181, RZ, 0x1f ;  /* 0x00001fffb5b57589 */ /* 0x000e6200000e0000 */
[----:B------:R-:W-:-:S05]  /*46c0*/  FFMA.FTZ R180, R180, R177, R175 ;  /* 0x000000b1b4b47223 */ /* 0x000fca00000100af */
[----:B------:R-:W2:Y:S01]  /*46d0*/  LDC R183, c[0x0][0x448] ;  /* 0x00011200ffb77b82 */ /* 0x000ea20000000800 */
[----:B------:R-:W2:Y:S07]  /*46e0*/  SHFL.IDX PT, R180, R180, RZ, 0x1f ;  /* 0x00001fffb4b47589 */ /* 0x000eae00000e0000 */
[----:B------:R-:W3:Y:S01]  /*46f0*/  @!P1 LDC.64 R176, c[0x0][0x3c0] ;  /* 0x0000f000ffb09b82 */ /* 0x000ee20000000a00 */
[----:B0-----:R-:W-:-:S04]  /*4700*/  @!P1 IMAD.WIDE R178, R173, 0x4, R178 ;  /* 0x00000004adb29825 */ /* 0x001fc800078e02b2 */
[----:B-1----:R-:W-:-:S05]  /*4710*/  FMUL.FTZ R175, R181, R181 ;  /* 0x000000b5b5af7220 */ /* 0x002fca0000410000 */
[----:B------:R-:W-:Y:S01]  /*4720*/  FSEL R182, R175, RZ, P5 ;  /* 0x000000ffafb67208 */ /* 0x000fe20002800000 */
[----:B--2---:R-:W-:Y:S01]  /*4730*/  FFMA.FTZ R175, R180, UR13, R183 ;  /* 0x0000000db4af7c23 */ /* 0x004fe200080100b7 */
[----:B------:R-:W-:-:S03]  /*4740*/  FSEL R180, R181, RZ, !P5 ;  /* 0x000000ffb5b47208 */ /* 0x000fc60006800000 */
[----:B------:R-:W-:Y:S01]  /*4750*/  FADD.FTZ R175, R175, R182 ;  /* 0x000000b6afaf7221 */ /* 0x000fe20000010000 */
[----:B---3--:R-:W-:-:S05]  /*4760*/  @!P1 IMAD.WIDE R176, R173, 0x4, R176 ;  /* 0x00000004adb09825 */ /* 0x008fca00078e02b0 */
[----:B------:R-:W0:Y:S01]  /*4770*/  MUFU.RSQ R175, R175 ;  /* 0x000000af00af7308 */ /* 0x000e220000001400 */
        /* <DEDUP_REMOVED lines=34> */
[C---:B------:R-:W-:Y:S01]  /*49a0*/  FFMA.FTZ R196, R200.reuse, R11, R71 ;  /* 0x0000000bc8c47223 */ /* 0x040fe20000010047 */
        /* <DEDUP_REMOVED lines=15> */
.L_x_7134:
[----:B------:R-:W-:Y:S05]  /*4aa0*/  BSYNC.RECONVERGENT B0 ;  /* 0x0000000000007941 */ /* 0x000fea0003800200 */
.L_x_7133:
[----:B------:R-:W-:Y:S04]  /*4ab0*/  BSSY.RECONVERGENT B0, `(.L_x_7135) ;  /* 0x0000031000007945 */ /* 0x000fe80003800200 */
        /* <DEDUP_REMOVED lines=48> */
.L_x_7136:
[----:B------:R-:W-:Y:S05]  /*4dc0*/  BSYNC.RECONVERGENT B0 ;  /* 0x0000000000007941 */ /* 0x000fea0003800200 */
.L_x_7135:
[----:B------:R-:W-:Y:S04]  /*4dd0*/  BSSY.RECONVERGENT B0, `(.L_x_7137) ;  /* 0x0000031000007945 */ /* 0x000fe80003800200 */
        /* <DEDUP_REMOVED lines=48> */
.L_x_7138:
[----:B------:R-:W-:Y:S05]  /*50e0*/  BSYNC.RECONVERGENT B0 ;  /* 0x0000000000007941 */ /* 0x000fea0003800200 */
.L_x_7137:
[----:B------:R-:W-:Y:S04]  /*50f0*/  BSSY.RECONVERGENT B0, `(.L_x_7139) ;  /* 0x0000030000007945 */ /* 0x000fe80003800200 */
[----:B------:R-:W-:Y:S05]  /*5100*/  @!P4 BRA `(.L_x_7140) ;  /* 0x0000000000b8c947 */ /* 0x000fea0003800000 */
[----:B0123--:R-:W0:Y:S01]  /*5110*/  LDC.64 R176, c[0x0][0x428] ;  /* 0x00010a00ffb07b82 */ /* 0x00fe220000000a00 */
[--C-:B------:R-:W-:Y:S01]  /*5120*/  FADD.FTZ R182, R164, -R180.reuse ;  /* 0x800000b4a4b67221 */ /* 0x100fe20000010000 */
[--C-:B------:R-:W-:Y:S01]  /*5130*/  FADD.FTZ R184, R165, -R180.reuse ;  /* 0x800000b4a5b87221 */ /* 0x100fe20000010000 */
[--C-:B------:R-:W-:Y:S01]  /*5140*/  FADD.FTZ R186, R166, -R180.reuse ;  /* 0x800000b4a6ba7221 */ /* 0x100fe20000010000 */
[--C-:B------:R-:W-:Y:S01]  /*5150*/  FADD.FTZ R188, R167, -R180.reuse ;  /* 0x800000b4a7bc7221 */ /* 0x100fe20000010000 */
[C---:B------:R-:W-:Y:S01]  /*5160*/  FMUL.FTZ R183, R175.reuse, R182 ;  /* 0x000000b6afb77220 */ /* 0x040fe20000410000 */
[----:B------:R-:W-:Y:S01]  /*5170*/  FMUL.FTZ R184, R175, R184 ;  /* 0x000000b8afb87220 */ /* 0x000fe20000410000 */
[--C-:B------:R-:W-:Y:S01]  /*5180*/  FADD.FTZ R190, R168, -R180.reuse ;  /* 0x800000b4a8be7221 */ /* 0x100fe20000010000 */
[----:B------:R-:W1:Y:S01]  /*5190*/  LDC.64 R178, c[0x0][0x430] ;  /* 0x00010c00ffb27b82 */ /* 0x000e620000000a00 */
[--C-:B------:R-:W-:Y:S01]  /*51a0*/  FADD.FTZ R196, R169, -R180.reuse ;  /* 0x800000b4a9c47221 */ /* 0x100fe20000010000 */
[--C-:B------:R-:W-:Y:S01]  /*51b0*/  FADD.FTZ R198, R170, -R180.reuse ;  /* 0x800000b4aac67221 */ /* 0x100fe20000010000 */
[----:B------:R-:W-:Y:S01]  /*51c0*/  FADD.FTZ R180, R171, -R180 ;  /* 0x800000b4abb47221 */ /* 0x000fe20000010000 */
[----:B-----5:R-:W-:Y:S01]  /*51d0*/  FFMA.FTZ R182, R183, R128, R108 ;  /* 0x00000080b7b67223 */ /* 0x020fe2000001006c */
[----:B------:R-:W-:Y:S01]  /*51e0*/  FFMA.FTZ R185, R184, R129, R109 ;  /* 0x00000081b8b97223 */ /* 0x000fe2000001006d */
        /* <DEDUP_REMOVED lines=10> */
[----:B0-----:R-:W-:Y:S01]  /*5290*/  IMAD.WIDE.U32 R180, R174, 0x10, R176 ;  /* 0x00000010aeb47825 */ /* 0x001fe200078e00b0 */
[----:B------:R-:W-:-:S03]  /*52a0*/  F2FP.BF16.F32.PACK_AB R176, R185, R182 ;  /* 0x000000b6b9b0723e */ /* 0x000fc600000010ff */
[C---:B------:R-:W-:Y:S01]  /*52b0*/  FFMA.FTZ R182, R198.reuse, R127, R115 ;  /* 0x0000007fc6b67223 */ /* 0x040fe20000010073 */
[----:B------:R-:W-:Y:S01]  /*52c0*/  FFMA.FTZ R198, R198, R119, R107 ;  /* 0x00000077c6c67223 */ /* 0x000fe2000001006b */
        /* <DEDUP_REMOVED lines=9> */
[----:B------:R-:W-:Y:S02]  /*5360*/  F2FP.BF16.F32.PACK_AB R177, R189, R186 ;  /* 0x000000babdb1723e */ /* 0x000fe400000010ff */
[----:B------:R-:W-:Y:S02]  /*5370*/  F2FP.BF16.F32.PACK_AB R199, R198, R199 ;  /* 0x000000c7c6c7723e */ /* 0x000fe400000010ff */
[----:B------:R-:W-:Y:S02]  /*5380*/  F2FP.BF16.F32.PACK_AB R178, R197, R190 ;  /* 0x000000bec5b2723e */ /* 0x000fe400000010ff */
[----:B------:R-:W-:-:S02]  /*5390*/  F2FP.BF16.F32.PACK_AB R179, R182, R179 ;  /* 0x000000b3b6b3723e */ /* 0x000fc400000010ff */
[----:B------:R-:W-:Y:S02]  /*53a0*/  F2FP.BF16.F32.PACK_AB R198, R196, R191 ;  /* 0x000000bfc4c6723e */ /* 0x000fe400000010ff */
[----:B------:R-:W-:Y:S01]  /*53b0*/  F2FP.BF16.F32.PACK_AB R197, R188, R187 ;  /* 0x000000bbbcc5723e */ /* 0x000fe200000010ff */
[----:B------:R4:W-:Y:S01]  /*53c0*/  STG.E.128 desc[UR6][R180.64], R176 ;  /* 0x000000b0b4007986 */ /* 0x0009e2000c101d06 */
[----:B------:R-:W-:-:S05]  /*53d0*/  F2FP.BF16.F32.PACK_AB R196, R184, R183 ;  /* 0x000000b7b8c4723e */ /* 0x000fca00000010ff */
[----:B------:R4:W-:Y:S02]  /*53e0*/  STG.E.128 desc[UR6][R174.64], R196 ;  /* 0x000000c4ae007986 */ /* 0x0009e4000c101d06 */
.L_x_7140:
[----:B------:R-:W-:Y:S05]  /*53f0*/  BSYNC.RECONVERGENT B0 ;  /* 0x0000000000007941 */ /* 0x000fea0003800200 */
.L_x_7139:
[----:B-1--4-:R-:W1:Y:S01]  /*5400*/  LDC.64 R174, c[0x0][0x380] ;  /* 0x0000e000ffae7b82 */ /* 0x012e620000000a00 */
[----:B------:R-:W-:Y:S01]  /*5410*/  UPLOP3.LUT UP1, UPT, UPT, UPT, UP1, 0x40, 0x4 ;  /* 0x000000000004789c */ /* 0x000fe20003f2e810 */
[----:B-1----:R-:W-:-:S04]  /*5420*/  IADD3 R173, PT, PT, R173, R174, RZ ;  /* 0x000000aeadad7210 */ /* 0x002fc80007ffe0ff */
[----:B------:R-:W-:-:S13]  /*5430*/  ISETP.GE.AND P1, PT, R173, R175, PT ;  /* 0x000000afad00720c */ /* 0x000fda0003f26270 */
[----:B------:R-:W-:Y:S05]  /*5440*/  @!P1 BRA `(.L_x_7141) ;  /* 0xffffffc000f89947 */ /* 0x000fea000383ffff */
[----:B------:R-:W-:Y:S05]  /*5450*/  EXIT ;  /* 0x000000000000794d */ /* 0x000fea0003800000 */
.L_x_7142:
        /* <DEDUP_REMOVED lines=10> */
.L_x_18036:


//--------------------- .text._ZN10layer_norm31ln_parallel_residual_fwd_kernelINS_13Kernel_traitsIf13__nv_bfloat16fS2_fjLj8192ELj1ELj1ELj8ELj16ENS_18Kernel_traits_baseILj8192EfS2_fS2_fjLj256EEEEELb0ELb0ELb1EEEvNS_9FwdParamsE --------------------------
	.section	.text._ZN10layer_norm31ln_parallel_residual_fwd_kernelINS_13Kernel_traitsIf13__nv_bfloat16fS2_fjLj8192ELj1ELj1ELj8ELj16ENS_18Kernel_traits_baseILj8192EfS2_fS2_fjLj256EEEEELb0ELb0ELb1EEEvNS_9FwdParamsE,"ax",@progbits
	.align	128
        .global         _ZN10layer_norm31ln_parallel_residual_fwd_kernelINS_13Kernel_traitsIf13__nv_bfloat16fS2_fjLj8192ELj1ELj1ELj8ELj16ENS_18Kernel_traits_baseILj8192EfS2_fS2_fjLj256EEEEELb0ELb0ELb1EEEvNS_9FwdParamsE
        .type           _ZN10layer_norm31ln_parallel_residual_fwd_kernelINS_13Kernel_traitsIf13__nv_bfloat16fS2_fjLj8192ELj1ELj1ELj8ELj16ENS_18Kernel_traits_baseILj8192EfS2_fS2_fjLj256EEEEELb0ELb0ELb1EEEvNS_9FwdParamsE,@function
        .size           _ZN10layer_norm31ln_parallel_residual_fwd_kernelINS_13Kernel_traitsIf13__nv_bfloat16fS2_fjLj8192ELj1ELj1ELj8ELj16ENS_18Kernel_traits_baseILj8192EfS2_fS2_fjLj256EEEEELb0ELb0ELb1EEEvNS_9FwdParamsE,(.L_x_18037 - _ZN10layer_norm31ln_parallel_residual_fwd_kernelINS_13Kernel_traitsIf13__nv_bfloat16fS2_fjLj8192ELj1ELj1ELj8ELj16ENS_18Kernel_traits_baseILj8192EfS2_fS2_fjLj256EEEEELb0ELb0ELb1EEEvNS_9FwdParamsE)
        .other          _ZN10layer_norm31ln_parallel_residual_fwd_kernelINS_13Kernel_traitsIf13__nv_bfloat16fS2_fjLj8192ELj1ELj1ELj8ELj16ENS_18Kernel_traits_baseILj8192EfS2_fS2_fjLj256EEEEELb0ELb0ELb1EEEvNS_9FwdParamsE,@"STO_CUDA_ENTRY STV_DEFAULT"
_ZN10layer_norm31ln_parallel_residual_fwd_kernelINS_13Kernel_traitsIf13__nv_bfloat16fS2_fjLj8192ELj1ELj1ELj8ELj16ENS_18Kernel_traits_baseILj8192EfS2_fS2_fjLj256EEEEELb0ELb0ELb1EEEvNS_9FwdParamsE:
.text._ZN10layer_norm31ln_parallel_residual_fwd_kernelINS_13Kernel_traitsIf13__nv_bfloat16fS2_fjLj8192ELj1ELj1ELj8ELj16ENS_18Kernel_traits_baseILj8192EfS2_fS2_fjLj256EEEEELb0ELb0ELb1EEEvNS_9FwdParamsE:
[----:B------:R-:W-:Y:S01]  /*0000*/  LDC R1, c[0x0][0x37c] ;  /* 0x0000df00ff017b82 */ /* 0x000fe20000000800 */
[----:B------:R-:W0:Y:S01]  /*0010*/  LDCU.64 UR4, c[0x0][0x438] ;  /* 0x00008700ff0477ac */ /* 0x000e220008000a00 */
[----:B------:R-:W1:Y:S01]  /*0020*/  S2R R0, SR_TID.X ;  /* 0x0000000000007919 */ /* 0x000e620000002100 */
[----:B------:R-:W2:Y:S01]  /*0030*/  LDCU.64 UR6, c[0x0][0x358] ;  /* 0x00006b00ff0677ac */ /* 0x000ea20008000a00 */
[----:B0-----:R-:W-:-:S04]  /*0040*/  UISETP.NE.U32.AND UP0, UPT, UR4, URZ, UPT ;  /* 0x000000ff0400728c */ /* 0x001fc8000bf05070 */
[----:B------:R-:W-:-:S09]  /*0050*/  UISETP.NE.AND.EX UP0, UPT, UR5, URZ, UPT, UP0 ;  /* 0x000000ff0500728c */ /* 0x000fd2000bf05300 */
[----:B--2---:R-:W-:Y:S05]  /*0060*/  BRA.U UP0, `(.L_x_7143) ;  /* 0x0000000500607547 */ /* 0x004fea000b800000 */
        /* <DEDUP_REMOVED lines=55> */
[----:B0-----:R-:W-:Y:S01]  /*03e0*/  CS2R R108, SRZ ;  /* 0x00000000006c7805 */ /* 0x001fe2000001ff00 */
[----:B------:R-:W-:Y:S06]  /*03f0*/  BRA `(.L_x_7145) ;  /* 0x0000000400e87947 */ /* 0x000fec0003800000 */
.L_x_7144:
[----:B------:R-:W1:Y:S08]  /*0400*/  LDC.64 R36, c[0x0][0x3d0] ;  /* 0x0000f400ff247b82 */ /* 0x000e700000000a00 */
[----:B------:R-:W0:Y:S08]  /*0410*/  LDC.64 R38, c[0x0][0x3d8] ;  /* 0x0000f600ff267b82 */ /* 0x000e300000000a00 */
[----:B------:R-:W2:Y:S01]  /*0420*/  LDC.64 R2, c[0x0][0x440] ;  /* 0x00011000ff027b82 */ /* 0x000ea20000000a00 */
[----:B-1----:R-:W-:-:S05]  /*0430*/  IMAD.WIDE.U32 R100, R0, 0x20, R36 ;  /* 0x0000002000647825 */ /* 0x002fca00078e0024 */
[----:B------:R1:W5:Y:S01]  /*0440*/  LDG.E.128 R40, desc[UR6][R100.64+0x10] ;  /* 0x0000100664287981 */ /* 0x000362000c1e1d00 */
[----:B0-----:R-:W-:-:S03]  /*0450*/  IMAD.WIDE.U32 R132, R0, 0x20, R38 ;  /* 0x0000002000847825 */ /* 0x001fc600078e0026 */
        /* <DEDUP_REMOVED lines=25> */
.L_x_7143:
        /* <DEDUP_REMOVED lines=45> */
.L_x_7146:
        /* <DEDUP_REMOVED lines=31> */
[----:B------:R-:W-:Y:S01]  /*0ab0*/  CS2R R128, SRZ ;  /* 0x0000000000807805 */ /* 0x000fe2000001ff00 */
[----:B------:R-:W5:Y:S04]  /*0ac0*/  LDG.E.128 R16, desc[UR6][R100.64+0x4000] ;  /* 0x0040000664107981 */ /* 0x000f68000c1e1d00 */
[----:B------:R-:W5:Y:S04]  /*0ad0*/  LDG.E.128 R12, desc[UR6][R100.64+0x4010] ;  /* 0x00401006640c7981 */ /* 0x000f68000c1e1d00 */
[----:B------:R-:W5:Y:S04]  /*0ae0*/  LDG.E.128 R8, desc[UR6][R100.64+0x6000] ;  /* 0x0060000664087981 */ /* 0x000f68000c1e1d00 */
[----:B------:R0:W5:Y:S04]  /*0af0*/  LDG.E.128 R4, desc[UR6][R100.64+0x6010] ;  /* 0x0060100664047981 */ /* 0x000168000c1e1d00 */
[----:B------:R-:W5:Y:S04]  /*0b00*/  LDG.E.128 R68, desc[UR6][R108.64] ;  /* 0x000000066c447981 */ /* 0x000f68000c1e1d00 */
[----:B------:R-:W5:Y:S01]  /*0b10*/  LDG.E.128 R72, desc[UR6][R108.64+0x10] ;  /* 0x000010066c487981 */ /* 0x000f62000c1e1d00 */
[----:B0-----:R-:W-:-:S03]  /*0b20*/  CS2R R100, SRZ ;  /* 0x0000000000647805 */ /* 0x001fc6000001ff00 */
[----:B------:R-:W5:Y:S04]  /*0b30*/  LDG.E.128 R76, desc[UR6][R108.64+0x2000] ;  /* 0x002000066c4c7981 */ /* 0x000f68000c1e1d00 */
[----:B------:R-:W5:Y:S04]  /*0b40*/  LDG.E.128 R80, desc[UR6][R108.64+0x2010] ;  /* 0x002010066c507981 */ /* 0x000f68000c1e1d00 */
[----:B------:R-:W5:Y:S04]  /*0b50*/  LDG.E.128 R84, desc[UR6][R108.64+0x4000] ;  /* 0x004000066c547981 */ /* 0x000f68000c1e1d00 */
[----:B------:R-:W5:Y:S04]  /*0b60*/  LDG.E.128 R88, desc[UR6][R108.64+0x4010] ;  /* 0x004010066c587981 */ /* 0x000f68000c1e1d00 */
[----:B------:R-:W5:Y:S04]  /*0b70*/  LDG.E.128 R92, desc[UR6][R108.64+0x6000] ;  /* 0x006000066c5c7981 */ /* 0x000f68000c1e1d00 */
[----:B------:R0:W5:Y:S02]  /*0b80*/  LDG.E.128 R96, desc[UR6][R108.64+0x6010] ;  /* 0x006010066c607981 */ /* 0x000164000c1e1d00 */
[----:B0-----:R-:W-:-:S07]  /*0b90*/  CS2R R108, SRZ ;  /* 0x00000000006c7805 */ /* 0x001fce000001ff00 */
.L_x_7145:
[----:B------:R-:W0:Y:S08]  /*0ba0*/  S2UR UR4, SR_CTAID.X ;  /* 0x00000000000479c3 */ /* 0x000e300000002500 */
[----:B-1--4-:R-:W0:Y:S02]  /*0bb0*/  LDC R2, c[0x0][0x384] ;  /* 0x0000e100ff027b82 */ /* 0x012e240000000800 */
[----:B0-----:R-:W-:-:S13]  /*0bc0*/  ISETP.LE.AND P0, PT, R2, UR4, PT ;  /* 0x0000000402007c0c */ /* 0x001fda000bf03270 */
[----:B------:R-:W-:Y:S05]  /*0bd0*/  @P0 EXIT ;  /* 0x000000000000094d */ /* 0x000fea0003800000 */
[----:B------:R-:W0:Y:S01]  /*0be0*/  LDCU.64 UR8, c[0x0][0x398] ;  /* 0x00007300ff0877ac */ /* 0x000e220008000a00 */
[----:B------:R-:W-:Y:S01]  /*0bf0*/  MOV R2, UR4 ;  /* 0x0000000400027c02 */ /* 0x000fe20008000f00 */
[----:B------:R-:W1:Y:S01]  /*0c00*/  LDCU UR10, c[0x0][0x388] ;  /* 0x00007100ff0a77ac */ /* 0x000e620008000800 */
[----:B------:R-:W2:Y:S01]  /*0c10*/  LDCU.U8 UR12, c[0x0][0x410] ;  /* 0x00008200ff0c77ac */ /* 0x000ea20008000000 */
[----:B------:R-:W3:Y:S01]  /*0c20*/  LDCU UR11, c[0x0][0x400] ;  /* 0x00008000ff0b77ac */ /* 0x000ee20008000800 */
[----:B------:R-:W-:Y:S02]  /*0c30*/  UPLOP3.LUT UP1, UPT, UPT, UPT, UPT, 0x40, 0x4 ;  /* 0x000000000004789c */ /* 0x000fe40003f2e870 */
[----:B0-----:R-:W-:-:S04]  /*0c40*/  UISETP.NE.U32.AND UP0, UPT, UR8, URZ, UPT ;  /* 0x000000ff0800728c */ /* 0x001fc8000bf05070 */
[----:B------:R-:W-:Y:S01]  /*0c50*/  UISETP.NE.AND.EX UP0, UPT, UR9, URZ, UPT, UP0 ;  /* 0x000000ff0900728c */ /* 0x000fe2000bf05300 */
[----:B------:R-:W0:Y:S05]  /*0c60*/  LDCU.64 UR8, c[0x0][0x3a0] ;  /* 0x00007400ff0877ac */ /* 0x000e2a0008000a00 */
[----:B-123--:R-:W-:-:S13]  /*0c70*/  PLOP3.LUT P1, PT, PT, PT, UP0, 0x80, 0x8 ;  /* 0x000000000008781c */ /* 0x00efda0003f2f008 */
.L_x_7167:
[----:B0-----:R-:W-:Y:S01]  /*0c80*/  ISETP.NE.U32.AND P0, PT, RZ, UR8, PT ;  /* 0x00000008ff007c0c */ /* 0x001fe2000bf05070 */
        /* <DEDUP_REMOVED lines=10> */
[----:B-----5:R-:W5:Y:S01]  /*0d30*/  LDG.E.128 R148, desc[UR6][R148.64] ;  /* 0x0000000694947981 */ /* 0x020f62000c1e1d00 */
        /* <DEDUP_REMOVED lines=21> */
[----:B------:R-:W-:Y:S02]  /*0e90*/  SHF.L.U32 R149, R0, 0x10, RZ ;  /* 0x0000001000957819 */ /* 0x000fe400000006ff */
[----:B------:R-:W-:Y:S01]  /*0ea0*/  SHF.L.U32 R151, R154, 0x10, RZ ;  /* 0x000000109a977819 */ /* 0x000fe200000006ff */
[----:B------:R-:W-:Y:S06]  /*0eb0*/  BRA `(.L_x_7149) ;  /* 0x0000000400847947 */ /* 0x000fec0003800000 */
.L_x_7148:
[C---:B-----5:R-:W-:Y:S02]  /*0ec0*/  PRMT R0, R148.reuse, 0x7632, R0 ;  /* 0x0000763294007816 */ /* 0x060fe40000000000 */
[----:B------:R-:W-:Y:S02]  /*0ed0*/  SHF.L.U32 R145, R148, 0x10, RZ ;  /* 0x0000001094917819 */ /* 0x000fe400000006ff */
[----:B------:R-:W-:Y:S02]  /*0ee0*/  PRMT R144, R149, 0x7632, R144 ;  /* 0x0000763295907816 */ /* 0x000fe40000000090 */
[----:B------:R-:W-:Y:S02]  /*0ef0*/  PRMT R146, R150, 0x7632, R146 ;  /* 0x0000763296927816 */ /* 0x000fe40000000092 */
[----:B------:R-:W-:Y:S02]  /*0f00*/  PRMT R148, R151, 0x7632, R148 ;  /* 0x0000763297947816 */ /* 0x000fe40000000094 */
        /* <DEDUP_REMOVED lines=16> */
.L_x_7147:
[----:B------:R-:W-:-:S04]  /*1010*/  UISETP.NE.U32.AND UP0, UPT, UR8, URZ, UPT ;  /* 0x000000ff0800728c */ /* 0x000fc8000bf05070 */
[----:B------:R-:W-:-:S09]  /*1020*/  UISETP.NE.AND.EX UP0, UPT, UR9, URZ, UPT, UP0 ;  /* 0x000000ff0900728c */ /* 0x000fd2000bf05300 */
[----:B------:R-:W-:Y:S05]  /*1030*/  BRA.U UP0, `(.L_x_7150) ;  /* 0x0000000100847547 */ /* 0x000fea000b800000 */
[C---:B-----5:R-:W-:Y:S02]  /*1040*/  PRMT R154, R149.reuse, 0x7632, R154 ;  /* 0x00007632959a7816 */ /* 0x060fe4000000009a */
[----:B------:R-:W-:Y:S02]  /*1050*/  SHF.L.U32 R145, R148, 0x10, RZ ;  /* 0x0000001094917819 */ /* 0x000fe400000006ff */
[----:B------:R-:W-:Y:S02]  /*1060*/  SHF.L.U32 R149, R149, 0x10, RZ ;  /* 0x0000001095957819 */ /* 0x000fe400000006ff */
[----:B------:R-:W-:Y:S02]  /*1070*/  SHF.L.U32 R144, R132, 0x10, RZ ;  /* 0x0000001084907819 */ /* 0x000fe400000006ff */
        /* <DEDUP_REMOVED lines=26> */
[----:B------:R-:W-:-:S03]  /*1220*/  FADD.FTZ R149, R158, R149 ;  /* 0x000000959e957221 */ /* 0x000fc60000010000 */
[----:B------:R-:W-:Y:S01]  /*1230*/  FADD.FTZ R151, R159, R154 ;  /* 0x0000009a9f977221 */ /* 0x000fe20000010000 */
[----:B------:R-:W-:Y:S06]  /*1240*/  BRA `(.L_x_7149) ;  /* 0x0000000000a07947 */ /* 0x000fec0003800000 */
.L_x_7150:
[C---:B-----5:R-:W-:Y:S02]  /*1250*/  PRMT R147, R148.reuse, 0x7632, R147 ;  /* 0x0000763294937816 */ /* 0x060fe40000000093 */
        /* <DEDUP_REMOVED lines=12> */
[----:B------:R-:W-:Y:S02]  /*1320*/  PRMT R146, R135, 0x7632, R146 ;  /* 0x0000763287927816 */ /* 0x000fe40000000092 */
[----:B------:R-:W-:Y:S02]  /*1330*/  SHF.L.U32 R159, R151, 0x10, RZ ;  /* 0x00000010979f7819 */ /* 0x000fe400000006ff */
        /* <DEDUP_REMOVED lines=22> */
[----:B------:R-:W-:Y:S01]  /*14a0*/  FADD.FTZ R146, R138, R155 ;  /* 0x0000009b8a927221 */ /* 0x000fe20000010000 */
[----:B------:R-:W-:Y:S02]  /*14b0*/  FADD.FTZ R149, R141, R156 ;  /* 0x0000009c8d957221 */ /* 0x000fe40000010000 */
[----:B------:R-:W-:-:S07]  /*14c0*/  FADD.FTZ R151, R143, R158 ;  /* 0x0000009e8f977221 */ /* 0x000fce0000010000 */
.L_x_7149:
[----:B------:R-:W-:Y:S01]  /*14d0*/  ISETP.NE.U32.AND P1, PT, R152, RZ, PT ;  /* 0x000000ff9800720c */ /* 0x000fe20003f25070 */
[----:B------:R-:W0:Y:S01]  /*14e0*/  LDC.64 R174, c[0x0][0x3a8] ;  /* 0x0000ea00ffae7b82 */ /* 0x000e220000000a00 */
[----:B------:R-:W-:Y:S02]  /*14f0*/  IADD3 R152, PT, PT, R3, 0x100, RZ ;  /* 0x0000010003987810 */ /* 0x000fe40007ffe0ff */
[----:B------:R-:W-:-:S03]  /*1500*/  ISETP.NE.AND.EX P1, PT, R153, RZ, PT, P1 ;  /* 0x000000ff9900720c */ /* 0x000fc60003f25310 */
[----:B------:R-:W-:Y:S02]  /*1510*/  IMAD.WIDE.U32 R160, R152, 0x10, R172 ;  /* 0x0000001098a07825 */ /* 0x000fe400078e00ac */
[----:B------:R-:W1:Y:S08]  /*1520*/  @P0 LDC.64 R158, c[0x0][0x3a0] ;  /* 0x0000e800ff9e0b82 */ /* 0x000e700000000a00 */
[----:B------:R-:W2:Y:S01]  /*1530*/  @P1 LDC.64 R156, c[0x0][0x398] ;  /* 0x0000e600ff9c1b82 */ /* 0x000ea20000000a00 */
[----:B0-----:R-:W-:-:S05]  /*1540*/  IMAD.WIDE.U32 R154, R3, 0x20, R174 ;  /* 0x00000020039a7825 */ /* 0x001fca00078e00ae */
[----:B------:R0:W-:Y:S01]  /*1550*/  STG.E.128 desc[UR6][R154.64], R144 ;  /* 0x000000909a007986 */ /* 0x0001e2000c101d06 */
[----:B-1----:R-:W-:-:S03]  /*1560*/  @P0 IMAD.WIDE.U32 R158, R152, 0x20, R158 ;  /* 0x00000020989e0825 */ /* 0x002fc600078e009e */
[----:B------:R0:W-:Y:S04]  /*1570*/  STG.E.128 desc[UR6][R154.64+0x10], R148 ;  /* 0x000010949a007986 */ /* 0x0001e8000c101d06 */
[----:B------:R0:W5:Y:S01]  /*1580*/  @P0 LDG.E.128 R136, desc[UR6][R158.64] ;  /* 0x000000069e880981 */ /* 0x000162000c1e1d00 */
[----:B--2---:R-:W-:-:S03]  /*1590*/  @P1 IMAD.WIDE.U32 R156, R152, 0x10, R156 ;  /* 0x00000010989c1825 */ /* 0x004fc600078e009c */
[----:B------:R0:W5:Y:S04]  /*15a0*/  @P0 LDG.E.128 R140, desc[UR6][R158.64+0x10] ;  /* 0x000010069e8c0981 */ /* 0x000168000c1e1d00 */
[----:B------:R0:W5:Y:S04]  /*15b0*/  @P1 LDG.E.128 R132, desc[UR6][R156.64] ;  /* 0x000000069c841981 */ /* 0x000168000c1e1d00 */
[----:B------:R-:W5:Y:S01]  /*15c0*/  LDG.E.128 R160, desc[UR6][R160.64] ;  /* 0x00000006a0a07981 */ /* 0x000f62000c1e1d00 */
[----:B------:R-:W-:Y:S05]  /*15d0*/  @!P1 BRA `(.L_x_7151) ;  /* 0x00000004002c9947 */ /* 0x000fea0003800000 */
[----:B------:R-:W-:Y:S05]  /*15e0*/  @!P0 BRA `(.L_x_7152) ;  /* 0x0000000000a48947 */ /* 0x000fea0003800000 */
[C---:B0----5:R-:W-:Y:S02]  /*15f0*/  PRMT R154, R161.reuse, 0x7632, R154 ;  /* 0x00007632a19a7816 */ /* 0x061fe4000000009a */
[----:B------:R-:W-:Y:S02]  /*1600*/  PRMT R0, R160, 0x7632, R0 ;  /* 0x00007632a0007816 */ /* 0x000fe40000000000 */
[----:B------:R-:W-:Y:S02]  /*1610*/  SHF.L.U32 R161, R161, 0x10, RZ ;  /* 0x00000010a1a17819 */ /* 0x000fe400000006ff */
[----:B------:R-:W-:Y:S02]  /*1620*/  PRMT R158, R162, 0x7632, R158 ;  /* 0x00007632a29e7816 */ /* 0x000fe4000000009e */
[----:B------:R-:W-:Y:S02]  /*1630*/  SHF.L.U32 R156, R133, 0x10, RZ ;  /* 0x00000010859c7819 */ /* 0x000fe400000006ff */
[----:B------:R-:W-:-:S02]  /*1640*/  SHF.L.U32 R160, R160, 0x10, RZ ;  /* 0x00000010a0a07819 */ /* 0x000fc400000006ff */
[----:B------:R-:W-:Y:S01]  /*1650*/  SHF.L.U32 R162, R162, 0x10, RZ ;  /* 0x00000010a2a27819 */ /* 0x000fe200000006ff */
[----:B------:R-:W-:Y:S01]  /*1660*/  FADD.FTZ R161, R156, R161 ;  /* 0x000000a19ca17221 */ /* 0x000fe20000010000 */
[----:B------:R-:W-:Y:S02]  /*1670*/  SHF.L.U32 R155, R132, 0x10, RZ ;  /* 0x00000010849b7819 */ /* 0x000fe400000006ff */
[----:B------:R-:W-:Y:S02]  /*1680*/  SHF.L.U32 R153, R134, 0x10, RZ ;  /* 0x0000001086997819 */ /* 0x000fe400000006ff */
[----:B------:R-:W-:Y:S01]  /*1690*/  PRMT R164, R163, 0x7632, R164 ;  /* 0x00007632a3a47816 */ /* 0x000fe200000000a4 */
[----:B------:R-:W-:Y:S01]  /*16a0*/  FADD.FTZ R155, R155, R160 ;  /* 0x000000a09b9b7221 */ /* 0x000fe20000010000 */
[----:B------:R-:W-:Y:S01]  /*16b0*/  SHF.L.U32 R165, R163, 0x10, RZ ;  /* 0x00000010a3a57819 */ /* 0x000fe200000006ff */
[----:B------:R-:W-:Y:S01]  /*16c0*/  FADD.FTZ R163, R153, R162 ;  /* 0x000000a299a37221 */ /* 0x000fe20000010000 */
[----:B------:R-:W-:-:S02]  /*16d0*/  PRMT R156, R133, 0x7632, R156 ;  /* 0x00007632859c7816 */ /* 0x000fc4000000009c */
[----:B------:R-:W-:Y:S02]  /*16e0*/  PRMT R153, R132, 0x7632, R153 ;  /* 0x0000763284997816 */ /* 0x000fe40000000099 */
[----:B------:R-:W-:Y:S02]  /*16f0*/  PRMT R159, R134, 0x7632, R159 ;  /* 0x00007632869f7816 */ /* 0x000fe4000000009f */
[C---:B------:R-:W-:Y:S02]  /*1700*/  PRMT R160, R135.reuse, 0x7632, R160 ;  /* 0x0000763287a07816 */ /* 0x040fe400000000a0 */
        /* <DEDUP_REMOVED lines=23> */
.L_x_7152:
[----:B0----5:R-:W-:Y:S02]  /*1880*/  SHF.L.U32 R156, R160, 0x10, RZ ;  /* 0x00000010a09c7819 */ /* 0x021fe400000006ff */
        /* <DEDUP_REMOVED lines=8> */
[----:B------:R-:W-:Y:S02]  /*1910*/  SHF.L.U32 R160, R162, 0x10, RZ ;  /* 0x00000010a2a07819 */ /* 0x000fe400000006ff */
[----:B------:R-:W-:Y:S02]  /*1920*/  PRMT R162, R163, 0x7632, R162 ;  /* 0x00007632a3a27816 */ /* 0x000fe400000000a2 */
        /* <DEDUP_REMOVED lines=19> */
[----:B------:R-:W-:-:S04]  /*1a60*/  FADD.FTZ R161, R161, R154 ;  /* 0x0000009aa1a17221 */ /* 0x000fc80000010000 */
[----:B------:R-:W-:Y:S01]  /*1a70*/  FADD.FTZ R163, R168, R155 ;  /* 0x0000009ba8a37221 */ /* 0x000fe20000010000 */
[----:B------:R-:W-:Y:S06]  /*1a80*/  BRA `(.L_x_7153) ;  /* 0x0000000000887947 */ /* 0x000fec0003800000 */
.L_x_7151:
[----:B------:R-:W-:Y:S05]  /*1a90*/  @!P0 BRA `(.L_x_7154) ;  /* 0x0000000000548947 */ /* 0x000fea0003800000 */
[----:B-----5:R-:W-:Y:S02]  /*1aa0*/  PRMT R0, R160, 0x7632, R0 ;  /* 0x00007632a0007816 */ /* 0x020fe40000000000 */
[----:B0-----:R-:W-:Y:S02]  /*1ab0*/  PRMT R154, R161, 0x7632, R154 ;  /* 0x00007632a19a7816 */ /* 0x001fe4000000009a */
[C---:B------:R-:W-:Y:S02]  /*1ac0*/  PRMT R155, R162.reuse, 0x7632, R155 ;  /* 0x00007632a29b7816 */ /* 0x040fe4000000009b */
[----:B------:R-:W-:Y:S02]  /*1ad0*/  PRMT R156, R163, 0x7632, R156 ;  /* 0x00007632a39c7816 */ /* 0x000fe4000000009c */
        /* <DEDUP_REMOVED lines=17> */
.L_x_7154:
[----:B0----5:R-:W-:Y:S02]  /*1bf0*/  PRMT R157, R160, 0x7632, R157 ;  /* 0x00007632a09d7816 */ /* 0x021fe4000000009d */
        /* <DEDUP_REMOVED lines=10> */
[----:B------:R-:W-:-:S07]  /*1ca0*/  SHF.L.U32 R163, R153, 0x10, RZ ;  /* 0x0000001099a37819 */ /* 0x000fce00000006ff */
.L_x_7153:
        /* <DEDUP_REMOVED lines=15> */
[----:B-----5:R-:W-:Y:S02]  /*1da0*/  PRMT R0, R168, 0x7632, R0 ;  /* 0x00007632a8007816 */ /* 0x020fe40000000000 */
[C---:B-1----:R-:W-:Y:S02]  /*1db0*/  PRMT R164, R169.reuse, 0x7632, R164 ;  /* 0x00007632a9a47816 */ /* 0x042fe400000000a4 */
[----:B------:R-:W-:Y:S02]  /*1dc0*/  PRMT R176, R170, 0x7632, R176 ;  /* 0x00007632aab07816 */ /* 0x000fe400000000b0 */
[----:B------:R-:W-:Y:S02]  /*1dd0*/  SHF.L.U32 R168, R168, 0x10, RZ ;  /* 0x00000010a8a87819 */ /* 0x000fe400000006ff */
[----:B------:R-:W-:Y:S02]  /*1de0*/  SHF.L.U32 R169, R169, 0x10, RZ ;  /* 0x00000010a9a97819 */ /* 0x000fe400000006ff */
[----:B------:R-:W-:-:S02]  /*1df0*/  SHF.L.U32 R170, R170, 0x10, RZ ;  /* 0x00000010aaaa7819 */ /* 0x000fc400000006ff */
[----:B------:R-:W-:Y:S02]  /*1e00*/  SHF.L.U32 R155, R132, 0x10, RZ ;  /* 0x00000010849b7819 */ /* 0x000fe400000006ff */
[----:B------:R-:W-:Y:S02]  /*1e10*/  SHF.L.U32 R154, R133, 0x10, RZ ;  /* 0x00000010859a7819 */ /* 0x000fe400000006ff */
[----:B------:R-:W-:Y:S01]  /*1e20*/  SHF.L.U32 R165, R134, 0x10, RZ ;  /* 0x0000001086a57819 */ /* 0x000fe200000006ff */
[----:B------:R-:W-:Y:S01]  /*1e30*/  FADD.FTZ R155, R155, R168 ;  /* 0x000000a89b9b7221 */ /* 0x000fe20000010000 */
[C---:B------:R-:W-:Y:S01]  /*1e40*/  PRMT R178, R171.reuse, 0x7632, R178 ;  /* 0x00007632abb27816 */ /* 0x040fe200000000b2 */
        /* <DEDUP_REMOVED lines=28> */
[----:B------:R-:W-:Y:S01]  /*2010*/  FADD.FTZ R171, R143, R178 ;  /* 0x000000b28fab7221 */ /* 0x000fe20000010000 */
[----:B------:R-:W-:Y:S06]  /*2020*/  BRA `(.L_x_7157) ;  /* 0x00000004000c7947 */ /* 0x000fec0003800000 */
.L_x_7156:
[----:B-1---5:R-:W-:Y:S02]  /*2030*/  SHF.L.U32 R164, R168, 0x10, RZ ;  /* 0x00000010a8a47819 */ /* 0x022fe400000006ff */
[----:B------:R-:W-:Y:S02]  /*2040*/  SHF.L.U32 R166, R169, 0x10, RZ ;  /* 0x00000010a9a67819 */ /* 0x000fe400000006ff */
[----:B------:R-:W-:Y:S02]  /*2050*/  SHF.L.U32 R155, R132, 0x10, RZ ;  /* 0x00000010849b7819 */ /* 0x000fe400000006ff */
[----:B------:R-:W-:Y:S02]  /*2060*/  SHF.L.U32 R165, R133, 0x10, RZ ;  /* 0x0000001085a57819 */ /* 0x000fe400000006ff */
[----:B------:R-:W-:Y:S01]  /*2070*/  PRMT R167, R168, 0x7632, R167 ;  /* 0x00007632a8a77816 */ /* 0x000fe200000000a7 */
[----:B------:R-:W-:Y:S01]  /*2080*/  FADD.FTZ R164, R155, R164 ;  /* 0x000000a49ba47221 */ /* 0x000fe20000010000 */
[----:B------:R-:W-:Y:S01]  /*2090*/  PRMT R176, R169, 0x7632, R176 ;  /* 0x00007632a9b07816 */ /* 0x000fe200000000b0 */
[----:B------:R-:W-:Y:S01]  /*20a0*/  FADD.FTZ R166, R165, R166 ;  /* 0x000000a6a5a67221 */ /* 0x000fe20000010000 */
[----:B------:R-:W-:-:S02]  /*20b0*/  SHF.L.U32 R168, R170, 0x10, RZ ;  /* 0x00000010aaa87819 */ /* 0x000fc400000006ff */
[----:B------:R-:W-:Y:S02]  /*20c0*/  SHF.L.U32 R169, R134, 0x10, RZ ;  /* 0x0000001086a97819 */ /* 0x000fe400000006ff */
[----:B------:R-:W-:Y:S02]  /*20d0*/  PRMT R0, R132, 0x7632, R0 ;  /* 0x0000763284007816 */ /* 0x000fe40000000000 */
[----:B------:R-:W-:Y:S01]  /*20e0*/  PRMT R177, R170, 0x7632, R177 ;  /* 0x00007632aab17816 */ /* 0x000fe200000000b1 */
[----:B------:R-:W-:Y:S01]  /*20f0*/  FADD.FTZ R168, R169, R168 ;  /* 0x000000a8a9a87221 */ /* 0x000fe20000010000 */
[----:B------:R-:W-:Y:S02]  /*2100*/  PRMT R154, R133, 0x7632, R154 ;  /* 0x00007632859a7816 */ /* 0x000fe4000000009a */
[----:B------:R-:W-:Y:S02]  /*2110*/  PRMT R170, R171, 0x7632, R170 ;  /* 0x00007632abaa7816 */ /* 0x000fe400000000aa */
[----:B------:R-:W-:-:S02]  /*2120*/  PRMT R155, R134, 0x7632, R155 ;  /* 0x00007632869b7816 */ /* 0x000fc4000000009b */
[----:B------:R-:W-:Y:S02]  /*2130*/  PRMT R165, R135, 0x7632, R165 ;  /* 0x0000763287a57816 */ /* 0x000fe400000000a5 */
[----:B------:R-:W-:Y:S02]  /*2140*/  SHF.L.U32 R167, R167, 0x10, RZ ;  /* 0x00000010a7a77819 */ /* 0x000fe400000006ff */
[----:B------:R-:W-:Y:S02]  /*2150*/  SHF.L.U32 R0, R0, 0x10, RZ ;  /* 0x0000001000007819 */ /* 0x000fe400000006ff */
[----:B------:R-:W-:Y:S02]  /*2160*/  SHF.L.U32 R178, R171, 0x10, RZ ;  /* 0x00000010abb27819 */ /* 0x000fe400000006ff */
[----:B------:R-:W-:Y:S02]  /*2170*/  SHF.L.U32 R169, R176, 0x10, RZ ;  /* 0x00000010b0a97819 */ /* 0x000fe400000006ff */
        /* <DEDUP_REMOVED lines=12> */
.L_x_7155:
[----:B------:R-:W-:Y:S05]  /*2240*/  @!P0 BRA `(.L_x_7158) ;  /* 0x0000000000548947 */ /* 0x000fea0003800000 */
[----:B-----5:R-:W-:Y:S02]  /*2250*/  PRMT R0, R168, 0x7632, R0 ;  /* 0x00007632a8007816 */ /* 0x020fe40000000000 */
[----:B-1----:R-:W-:Y:S02]  /*2260*/  PRMT R154, R169, 0x7632, R154 ;  /* 0x00007632a99a7816 */ /* 0x002fe4000000009a */
[C---:B------:R-:W-:Y:S02]  /*2270*/  PRMT R164, R170.reuse, 0x7632, R164 ;  /* 0x00007632aaa47816 */ /* 0x040fe400000000a4 */
        /* <DEDUP_REMOVED lines=18> */
.L_x_7158:
[----:B-1---5:R-:W-:Y:S02]  /*23a0*/  PRMT R165, R168, 0x7632, R165 ;  /* 0x00007632a8a57816 */ /* 0x022fe400000000a5 */
        /* <DEDUP_REMOVED lines=11> */
.L_x_7157:
        /* <DEDUP_REMOVED lines=15> */
[C---:B-----5:R-:W-:Y:S02]  /*2550*/  PRMT R172, R181.reuse, 0x7632, R172 ;  /* 0x00007632b5ac7816 */ /* 0x060fe400000000ac */
[----:B------:R-:W-:Y:S02]  /*2560*/  PRMT R0, R180, 0x7632, R0 ;  /* 0x00007632b4007816 */ /* 0x000fe40000000000 */
[----:B------:R-:W-:Y:S02]  /*2570*/  SHF.L.U32 R181, R181, 0x10, RZ ;  /* 0x00000010b5b57819 */ /* 0x000fe400000006ff */
[----:B-1----:R-:W-:Y:S02]  /*2580*/  PRMT R178, R182, 0x7632, R178 ;  /* 0x00007632b6b27816 */ /* 0x002fe400000000b2 */
        /* <DEDUP_REMOVED lines=37> */
.L_x_7160:
        /* <DEDUP_REMOVED lines=33> */
.L_x_7159:
[----:B------:R-:W-:Y:S05]  /*29f0*/  @!P0 BRA `(.L_x_7162) ;  /* 0x0000000000548947 */ /* 0x000fea0003800000 */
[----:B-----5:R-:W-:Y:S02]  /*2a00*/  PRMT R0, R180, 0x7632, R0 ;  /* 0x00007632b4007816 */ /* 0x020fe40000000000 */
[----:B------:R-:W-:Y:S02]  /*2a10*/  PRMT R172, R181, 0x7632, R172 ;  /* 0x00007632b5ac7816 */ /* 0x000fe400000000ac */
[C---:B------:R-:W-:Y:S02]  /*2a20*/  PRMT R173, R182.reuse, 0x7632, R173 ;  /* 0x00007632b6ad7816 */ /* 0x040fe400000000ad */
[----:B-1----:R-:W-:Y:S02]  /*2a30*/  PRMT R176, R183, 0x7632, R176 ;  /* 0x00007632b7b07816 */ /* 0x002fe400000000b0 */
        /* <DEDUP_REMOVED lines=17> */
.L_x_7162:
        /* <DEDUP_REMOVED lines=12> */
.L_x_7161:
        /* <DEDUP_REMOVED lines=131> */
.L_x_7164:
[----:B------:R-:W-:Y:S05]  /*3440*/  BSYNC.RECONVERGENT B0 ;  /* 0x0000000000007941 */ /* 0x000fea0003800200 */
.L_x_7163:
        /* <DEDUP_REMOVED lines=15> */
.L_x_7166:
[----:B------:R-:W-:Y:S05]  /*3540*/  BSYNC.RECONVERGENT B0 ;  /* 0x0000000000007941 */ /* 0x000fea0003800200 */
.L_x_7165:
[----:B------:R-:W1:Y:S01]  /*3550*/  SHFL.DOWN PT, R174, R155, 0x4, 0x1f ;  /* 0x08801f009bae7f89 */ /* 0x000e6200000e0000 */
[-C--:B------:R-:W-:Y:S01]  /*3560*/  I2FP.F32.U32 R187, R155.reuse ;  /* 0x0000009b00bb7245 */ /* 0x080fe20000201000 */
[----:B------:R-:W-:Y:S01]  /*3570*/  UPLOP3.LUT UP1, UPT, UPT, UPT, UP1, 0x40, 0x4 ;  /* 0x000000000004789c */ /* 0x000fe20003f2e810 */
[----:B------:R-:W-:Y:S01]  /*3580*/  ISETP.NE.AND P2, PT, RZ, UR12, PT ;  /* 0x0000000cff007c0c */ /* 0x000fe2000bf45270 */
[----:B0-----:R-:W0:Y:S01]  /*3590*/  SHFL.DOWN PT, R175, R172, 0x4, 0x1f ;  /* 0x08801f00acaf7f89 */ /* 0x001e2200000e0000 */
[----:B------:R-:W-:Y:S02]  /*35a0*/  ISETP.NE.AND P0, PT, R0, RZ, PT ;  /* 0x000000ff0000720c */ /* 0x000fe40003f05270 */
[----:B-1----:R-:W-:Y:S02]  /*35b0*/  IADD3 R184, PT, PT, R174, R155, RZ ;  /* 0x0000009baeb87210 */ /* 0x002fe40007ffe0ff */
[----:B------:R-:W-:Y:S02]  /*35c0*/  I2FP.F32.S32 R188, R174 ;  /* 0x000000ae00bc7245 */ /* 0x000fe40000201400 */
[----:B------:R-:W-:Y:S01]  /*35d0*/  I2FP.F32.S32 R185, R184 ;  /* 0x000000b800b97245 */ /* 0x000fe20000201400 */
[----:B------:R-:W1:Y:S02]  /*35e0*/  SHFL.DOWN PT, R191, R184, 0x2, 0x1f ;  /* 0x08401f00b8bf7f89 */ /* 0x000e6400000e0000 */
[----:B0-----:R-:W-:Y:S01]  /*35f0*/  FMUL.FTZ R190, R175, R188 ;  /* 0x000000bcafbe7220 */ /* 0x001fe20000410000 */
[----:B------:R-:W0:Y:S01]  /*3600*/  MUFU.RCP R186, R185 ;  /* 0x000000b900ba7308 */ /* 0x000e220000001000 */
[----:B------:R-:W2:Y:S02]  /*3610*/  SHFL.DOWN PT, R174, R173, 0x4, 0x1f ;  /* 0x08801f00adae7f89 */ /* 0x000ea400000e0000 */
[----:B------:R-:W-:Y:S01]  /*3620*/  FFMA.FTZ R189, R187, R172, R190 ;  /* 0x000000acbbbd7223 */ /* 0x000fe200000100be */
[----:B------:R-:W-:-:S04]  /*3630*/  FADD.FTZ R172, -R175, R172 ;  /* 0x000000acafac7221 */ /* 0x000fc80000010100 */
[----:B------:R-:W-:-:S04]  /*3640*/  FMUL.FTZ R172, R172, R172 ;  /* 0x000000acacac7220 */ /* 0x000fc80000410000 */
[----:B------:R-:W-:-:S04]  /*3650*/  FMUL.FTZ R172, R172, R187 ;  /* 0x000000bbacac7220 */ /* 0x000fc80000410000 */
[----:B------:R-:W-:Y:S01]  /*3660*/  FMUL.FTZ R172, R172, R188 ;  /* 0x000000bcacac7220 */ /* 0x000fe20000410000 */
[----:B0-----:R-:W-:Y:S01]  /*3670*/  FMUL.FTZ R190, R186, R189 ;  /* 0x000000bdbabe7220 */ /* 0x001fe20000410000 */
[----:B-1----:R-:W-:-:S04]  /*3680*/  IADD3 R175, PT, PT, R184, R191, RZ ;  /* 0x000000bfb8af7210 */ /* 0x002fc80007ffe0ff */
[----:B------:R-:W0:Y:S01]  /*3690*/  SHFL.DOWN PT, R189, R190, 0x2, 0x1f ;  /* 0x08401f00bebd7f89 */ /* 0x000e2200000e0000 */
[----:B------:R-:W-:Y:S02]  /*36a0*/  I2FP.F32.S32 R191, R191 ;  /* 0x000000bf00bf7245 */ /* 0x000fe40000201400 */
[----:B------:R-:W-:Y:S01]  /*36b0*/  I2FP.F32.S32 R184, R175 ;  /* 0x000000af00b87245 */ /* 0x000fe20000201400 */
[----:B--2---:R-:W-:-:S03]  /*36c0*/  FADD.FTZ R155, R174, R173 ;  /* 0x000000adae9b7221 */ /* 0x004fc60000010000 */
[----:B------:R-:W1:Y:S01]  /*36d0*/  MUFU.RCP R173, R184 ;  /* 0x000000b800ad7308 */ /* 0x000e620000001000 */
[----:B------:R-:W-:Y:S02]  /*36e0*/  FFMA.FTZ R155, R186, R172, R155 ;  /* 0x000000acba9b7223 */ /* 0x000fe4000001009b */
[----:B------:R-:W2:Y:S04]  /*36f0*/  SHFL.DOWN PT, R186, R175, 0x1, 0x1f ;  /* 0x08201f00afba7f89 */ /* 0x000ea800000e0000 */
[----:B------:R-:W3:Y:S01]  /*3700*/  SHFL.DOWN PT, R172, R155, 0x2, 0x1f ;  /* 0x08401f009bac7f89 */ /* 0x000ee200000e0000 */
[----:B0-----:R-:W-:Y:S01]  /*3710*/  FMUL.FTZ R174, R189, R191 ;  /* 0x000000bfbdae7220 */ /* 0x001fe20000410000 */
[----:B------:R-:W-:-:S03]  /*3720*/  FADD.FTZ R189, R190, -R189 ;  /* 0x800000bdbebd7221 */ /* 0x000fc60000010000 */
[----:B------:R-:W-:-:S04]  /*3730*/  FFMA.FTZ R174, R185, R190, R174 ;  /* 0x000000beb9ae7223 */ /* 0x000fc800000100ae */
[----:B-1----:R-:W-:Y:S01]  /*3740*/  FMUL.FTZ R187, R173, R174 ;  /* 0x000000aeadbb7220 */ /* 0x002fe20000410000 */
[----:B------:R-:W-:Y:S01]  /*3750*/  FMUL.FTZ R174, R189, R189 ;  /* 0x000000bdbdae7220 */ /* 0x000fe20000410000 */
[-C--:B--2---:R-:W-:Y:S02]  /*3760*/  IADD3 R189, PT, PT, R175, R186.reuse, RZ ;  /* 0x000000baafbd7210 */ /* 0x084fe40007ffe0ff */
[----:B------:R-:W-:Y:S01]  /*3770*/  I2FP.F32.S32 R186, R186 ;  /* 0x000000ba00ba7245 */ /* 0x000fe20000201400 */
[----:B------:R-:W0:Y:S01]  /*3780*/  SHFL.DOWN PT, R188, R187, 0x1, 0x1f ;  /* 0x08201f00bbbc7f89 */ /* 0x000e2200000e0000 */
[----:B------:R-:W-:Y:S01]  /*3790*/  FMUL.FTZ R174, R185, R174 ;  /* 0x000000aeb9ae7220 */ /* 0x000fe20000410000 */
[----:B---3--:R-:W-:Y:S01]  /*37a0*/  FADD.FTZ R172, R155, R172 ;  /* 0x000000ac9bac7221 */ /* 0x008fe20000010000 */
[----:B------:R-:W-:Y:S02]  /*37b0*/  I2FP.F32.S32 R189, R189 ;  /* 0x000000bd00bd7245 */ /* 0x000fe40000201400 */
[----:B------:R-:W-:-:S04]  /*37c0*/  FMUL.FTZ R174, R174, R191 ;  /* 0x000000bfaeae7220 */ /* 0x000fc80000410000 */
[----:B------:R-:W-:Y:S01]  /*37d0*/  FFMA.FTZ R172, R173, R174, R172 ;  /* 0x000000aeadac7223 */ /* 0x000fe200000100ac */
[----:B------:R-:W1:Y:S04]  /*37e0*/  MUFU.RCP R189, R189 ;  /* 0x000000bd00bd7308 */ /* 0x000e680000001000 */
[----:B------:R-:W2:Y:S01]  /*37f0*/  SHFL.DOWN PT, R173, R172, 0x1, 0x1f ;  /* 0x08201f00acad7f89 */ /* 0x000ea200000e0000 */
[----:B0-----:R-:W-:-:S04]  /*3800*/  FMUL.FTZ R155, R188, R186 ;  /* 0x000000babc9b7220 */ /* 0x001fc80000410000 */
[----:B------:R-:W-:Y:S01]  /*3810*/  FFMA.FTZ R174, R184, R187, R155 ;  /* 0x000000bbb8ae7223 */ /* 0x000fe2000001009b */
[----:B------:R-:W-:-:S03]  /*3820*/  FADD.FTZ R187, R187, -R188 ;  /* 0x800000bcbbbb7221 */ /* 0x000fc60000010000 */
[----:B-1----:R-:W-:Y:S01]  /*3830*/  FMUL.FTZ R155, R189, R174 ;  /* 0x000000aebd9b7220 */ /* 0x002fe20000410000 */
[----:B------:R-:W-:-:S04]  /*3840*/  FMUL.FTZ R187, R187, R187 ;  /* 0x000000bbbbbb7220 */ /* 0x000fc80000410000 */
[----:B------:R-:W-:Y:S01]  /*3850*/  FMUL.FTZ R187, R184, R187 ;  /* 0x000000bbb8bb7220 */ /* 0x000fe20000410000 */
[----:B------:R-:W0:Y:S01]  /*3860*/  SHFL.IDX PT, R155, R155, RZ, 0x1f ;  /* 0x00001fff9b9b7589 */ /* 0x000e2200000e0000 */
[----:B--2---:R-:W-:Y:S02]  /*3870*/  FADD.FTZ R174, R172, R173 ;  /* 0x000000adacae7221 */ /* 0x004fe40000010000 */
[----:B------:R-:W-:Y:S01]  /*3880*/  FMUL.FTZ R187, R187, R186 ;  /* 0x000000babbbb7220 */ /* 0x000fe20000410000 */
[----:B------:R-:W1:Y:S03]  /*3890*/  LDC R173, c[0x0][0x448] ;  /* 0x00011200ffad7b82 */ /* 0x000e660000000800 */
[----:B------:R-:W-:-:S05]  /*38a0*/  FFMA.FTZ R174, R189, R187, R174 ;  /* 0x000000bbbdae7223 */ /* 0x000fca00000100ae */
[----:B------:R-:W1:Y:S01]  /*38b0*/  SHFL.IDX PT, R202, R174, RZ, 0x1f ;  /* 0x00001fffaeca7589 */ /* 0x000e6200000e0000 */
[----:B0-----:R-:W-:-:S05]  /*38c0*/  FSEL R172, R155, RZ, !P2 ;  /* 0x000000ff9bac7208 */ /* 0x001fca0005000000 */
[C---:B------:R-:W-:Y:S01]  /*38d0*/  FADD.FTZ R190, -R172.reuse, R147 ;  /* 0x00000093acbe7221 */ /* 0x040fe20000010100 */
[----:B------:R-:W-:Y:S01]  /*38e0*/  FMUL.FTZ R147, R155, R155 ;  /* 0x0000009b9b937220 */ /* 0x000fe20000410000 */
[C---:B------:R-:W-:Y:S01]  /*38f0*/  FADD.FTZ R188, -R172.reuse, R146 ;  /* 0x00000092acbc7221 */ /* 0x040fe20000010100 */
[C---:B------:R-:W-:Y:S01]  /*3900*/  FADD.FTZ R184, -R172.reuse, R144 ;  /* 0x00000090acb87221 */ /* 0x040fe20000010100 */
[C---:B------:R-:W-:Y:S01]  /*3910*/  FADD.FTZ R186, -R172.reuse, R145 ;  /* 0x00000091acba7221 */ /* 0x040fe20000010100 */
[----:B------:R-:W-:Y:S01]  /*3920*/  FADD.FTZ R148, -R172, R148 ;  /* 0x00000094ac947221 */ /* 0x000fe20000010100 */
[----:B------:R-:W-:Y:S01]  /*3930*/  FSEL R147, R147, RZ, P2 ;  /* 0x000000ff93937208 */ /* 0x000fe20001000000 */
        /* <DEDUP_REMOVED lines=8> */
[----:B------:R-:W1:Y:S01]  /*39c0*/  MUFU.RSQ R175, R146 ;  /* 0x0000009200af7308 */ /* 0x000e620000001400 */
[C---:B------:R-:W-:Y:S01]  /*39d0*/  FADD.FTZ R194, -R172.reuse, R156 ;  /* 0x0000009cacc27221 */ /* 0x040fe20000010100 */
[C---:B------:R-:W-:Y:S01]  /*39e0*/  FADD.FTZ R196, -R172.reuse, R157 ;  /* 0x0000009dacc47221 */ /* 0x040fe20000010100 */
[----:B------:R-:W2:Y:S01]  /*39f0*/  @!P0 LDC.64 R162, c[0x0][0x3c8] ;  /* 0x0000f200ffa28b82 */ /* 0x000ea20000000a00 */
[C---:B------:R-:W-:Y:S01]  /*3a00*/  FADD.FTZ R228, -R172.reuse, R181 ;  /* 0x000000b5ace47221 */ /* 0x040fe20000010100 */
[C---:B------:R-:W-:Y:S01]  /*3a10*/  FADD.FTZ R198, -R172.reuse, R158 ;  /* 0x0000009eacc67221 */ /* 0x040fe20000010100 */
[C---:B------:R-:W-:Y:S01]  /*3a20*/  FADD.FTZ R200, -R172.reuse, R159 ;  /* 0x0000009facc87221 */ /* 0x040fe20000010100 */
        /* <DEDUP_REMOVED lines=19> */
[C---:B------:R-:W-:Y:S01]  /*3b60*/  FMUL.FTZ R186, R175.reuse, R186 ;  /* 0x000000baafba7220 */ /* 0x040fe20000410000 */
[----:B------:R-:W-:Y:S01]  /*3b70*/  FMUL.FTZ R183, R175, R188 ;  /* 0x000000bcafb77220 */ /* 0x000fe20000410000 */
[----:B------:R-:W-:Y:S01]  /*3b80*/  F2FP.BF16.F32.PACK_AB R150, R151, R150 ;  /* 0x000000969796723e */ /* 0x000fe200000010ff */
[----:B------:R-:W-:Y:S01]  /*3b90*/  FMUL.FTZ R190, R175, R190 ;  /* 0x000000beafbe7220 */ /* 0x000fe20000410000 */
[----:B------:R-:W-:Y:S01]  /*3ba0*/  F2FP.BF16.F32.PACK_AB R151, R159, R158 ;  /* 0x0000009e9f97723e */ /* 0x000fe200000010ff */
[----:B0-----:R-:W-:Y:S01]  /*3bb0*/  @!P0 IMAD.WIDE R144, R2, 0x4, R144 ;  /* 0x0000000402908825 */ /* 0x001fe200078e0290 */
[----:B------:R-:W0:Y:S03]  /*3bc0*/  LDC.64 R158, c[0x0][0x430] ;  /* 0x00010c00ff9e7b82 */ /* 0x000e260000000a00 */
[----:B------:R-:W-:Y:S01]  /*3bd0*/  FFMA.FTZ R148, R181, R36, R32 ;  /* 0x00000024b5947223 */ /* 0x000fe20000010020 */
[----:B------:R-:W-:Y:S01]  /*3be0*/  FFMA.FTZ R147, R186, R37, R33 ;  /* 0x00000025ba937223 */ /* 0x000fe20000010021 */
[----:B------:R-:W-:Y:S01]  /*3bf0*/  FFMA.FTZ R149, R183, R38, R34 ;  /* 0x00000026b7957223 */ /* 0x000fe20000010022 */
[----:B------:R-:W-:Y:S01]  /*3c00*/  FFMA.FTZ R146, R190, R39, R35 ;  /* 0x00000027be927223 */ /* 0x000fe20000010023 */
[----:B--2---:R-:W-:Y:S01]  /*3c10*/  @!P0 IMAD.WIDE R162, R2, 0x4, R162 ;  /* 0x0000000402a28825 */ /* 0x004fe200078e02a2 */
[----:B------:R1:W-:Y:S01]  /*3c20*/  @!P0 STG.E desc[UR6][R144.64], R155 ;  /* 0x0000009b90008986 */ /* 0x0003e2000c101906 */
[----:B------:R-:W-:-:S02]  /*3c30*/  F2FP.BF16.F32.PACK_AB R148, R147, R148 ;  /* 0x000000949394723e */ /* 0x000fc400000010ff */
[----:B------:R-:W-:Y:S01]  /*3c40*/  FMUL.FTZ R193, R175, R202 ;  /* 0x000000caafc17220 */ /* 0x000fe20000410000 */
[----:B------:R-:W-:Y:S01]  /*3c50*/  F2FP.BF16.F32.PACK_AB R149, R146, R149 ;  /* 0x000000959295723e */ /* 0x000fe200000010ff */
[----:B---3--:R-:W-:-:S04]  /*3c60*/  IMAD.WIDE.U32 R160, R3, 0x10, R156 ;  /* 0x0000001003a07825 */ /* 0x008fc800078e009c */
[----:B------:R-:W-:Y:S01]  /*3c70*/  FMUL.FTZ R182, R175, R204 ;  /* 0x000000ccafb67220 */ /* 0x000fe20000410000 */
[----:B------:R-:W-:Y:S01]  /*3c80*/  FFMA.FTZ R146, R185, R72, R124 ;  /* 0x00000048b9927223 */ /* 0x000fe2000001007c */
[----:B------:R-:W-:Y:S01]  /*3c90*/  FFMA.FTZ R147, R187, R74, R126 ;  /* 0x0000004abb937223 */ /* 0x000fe2000001007e */
[----:B------:R-:W-:Y:S01]  /*3ca0*/  FFMA.FTZ R184, R184, R75, R127 ;  /* 0x0000004bb8b87223 */ /* 0x000fe2000001007f */
[C---:B------:R-:W-:Y:S01]  /*3cb0*/  FMUL.FTZ R191, R175.reuse, R198 ;  /* 0x000000c6afbf7220 */ /* 0x040fe20000410000 */
[C---:B------:R-:W-:Y:S01]  /*3cc0*/  FMUL.FTZ R180, R175.reuse, R200 ;  /* 0x000000c8afb47220 */ /* 0x040fe20000410000 */
[----:B------:R-:W-:Y:S01]  /*3cd0*/  FMUL.FTZ R195, R175, R206 ;  /* 0x000000ceafc37220 */ /* 0x000fe20000410000 */
[----:B-1----:R-:W-:Y:S01]  /*3ce0*/  FFMA.FTZ R145, R183, R70, R130 ;  /* 0x00000046b7917223 */ /* 0x002fe20000010082 */
[----:B------:R-:W-:Y:S01]  /*3cf0*/  FFMA.FTZ R183, R192, R73, R125 ;  /* 0x00000049c0b77223 */ /* 0x000fe2000001007d */
[C---:B------:R-:W-:Y:S01]  /*3d00*/  FMUL.FTZ R208, R175.reuse, R208 ;  /* 0x000000d0afd07220 */ /* 0x040fe20000410000 */
[C---:B------:R-:W-:Y:S01]  /*3d10*/  FMUL.FTZ R189, R175.reuse, R194 ;  /* 0x000000c2afbd7220 */ /* 0x040fe20000410000 */
[----:B------:R-:W-:Y:S01]  /*3d20*/  FMUL.FTZ R196, R175, R196 ;  /* 0x000000c4afc47220 */ /* 0x000fe20000410000 */
[----:B------:R1:W-:Y:S01]  /*3d30*/  @!P0 STG.E desc[UR6][R162.64], R175 ;  /* 0x000000afa2008986 */ /* 0x0003e2000c101906 */
[----:B------:R-:W-:Y:S01]  /*3d40*/  FFMA.FTZ R144, R181, R68, R128 ;  /* 0x00000044b5907223 */ /* 0x000fe20000010080 */
[----:B------:R-:W-:Y:S01]  /*3d50*/  FFMA.FTZ R181, R186, R69, R129 ;  /* 0x00000045bab57223 */ /* 0x000fe20000010081 */
[----:B------:R-:W-:Y:S01]  /*3d60*/  F2FP.BF16.F32.PACK_AB R147, R184, R147 ;  /* 0x00000093b893723e */ /* 0x000fe200000010ff */
[----:B------:R2:W-:Y:S01]  /*3d70*/  STG.E.128 desc[UR6][R160.64], R148 ;  /* 0x00000094a0007986 */ /* 0x0005e2000c101d06 */
[----:B------:R-:W-:Y:S01]  /*3d80*/  F2FP.BF16.F32.PACK_AB R146, R183, R146 ;  /* 0x00000092b792723e */ /* 0x000fe200000010ff */
[----:B------:R-:W-:Y:S01]  /*3d90*/  FFMA.FTZ R185, R191, R46, R26 ;  /* 0x0000002ebfb97223 */ /* 0x000fe2000001001a */
[----:B------:R-:W-:Y:S01]  /*3da0*/  FFMA.FTZ R186, R180, R47, R27 ;  /* 0x0000002fb4ba7223 */ /* 0x000fe2000001001b */
[----:B------:R-:W-:Y:S01]  /*3db0*/  FFMA.FTZ R183, R189, R44, R24 ;  /* 0x0000002cbdb77223 */ /* 0x000fe20000010018 */
[----:B------:R-:W-:Y:S01]  /*3dc0*/  FFMA.FTZ R184, R196, R45, R25 ;  /* 0x0000002dc4b87223 */ /* 0x000fe20000010019 */
[----:B------:R-:W-:Y:S01]  /*3dd0*/  FFMA.FTZ R190, R190, R71, R131 ;  /* 0x00000047bebe7223 */ /* 0x000fe20000010083 */
[----:B------:R-:W-:Y:S01]  /*3de0*/  FMUL.FTZ R171, R175, R164 ;  /* 0x000000a4afab7220 */ /* 0x000fe20000410000 */
[----:B-1----:R-:W-:Y:S01]  /*3df0*/  FFMA.FTZ R162, R193, R48, R20 ;  /* 0x00000030c1a27223 */ /* 0x002fe20000010014 */
[----:B------:R-:W-:Y:S01]  /*3e00*/  FMUL.FTZ R174, R175, R210 ;  /* 0x000000d2afae7220 */ /* 0x000fe20000410000 */
[C---:B------:R-:W-:Y:S01]  /*3e10*/  FADD.FTZ R212, -R172.reuse, R167 ;  /* 0x000000a7acd47221 */ /* 0x040fe20000010100 */
[----:B------:R-:W-:Y:S01]  /*3e20*/  FADD.FTZ R168, -R172, R168 ;  /* 0x000000a8aca87221 */ /* 0x000fe20000010100 */
[----:B------:R-:W-:Y:S01]  /*3e30*/  F2FP.BF16.F32.PACK_AB R145, R190, R145 ;  /* 0x00000091be91723e */ /* 0x000fe200000010ff */
[----:B------:R-:W-:Y:S01]  /*3e40*/  FADD.FTZ R214, -R172, R169 ;  /* 0x000000a9acd67221 */ /* 0x000fe20000010100 */
[----:B------:R-:W-:Y:S01]  /*3e50*/  F2FP.BF16.F32.PACK_AB R144, R181, R144 ;  /* 0x00000090b590723e */ /* 0x000fe200000010ff */
[----:B------:R-:W-:Y:S01]  /*3e60*/  FFMA.FTZ R191, R191, R78, R122 ;  /* 0x0000004ebfbf7223 */ /* 0x000fe2000001007a */
[----:B------:R-:W-:Y:S01]  /*3e70*/  FFMA.FTZ R193, R193, R80, R116 ;  /* 0x00000050c1c17223 */ /* 0x000fe20000010074 */
[----:B------:R-:W-:Y:S01]  /*3e80*/  FFMA.FTZ R180, R180, R79, R123 ;  /* 0x0000004fb4b47223 */ /* 0x000fe2000001007b */
[----:B--2---:R-:W-:Y:S01]  /*3e90*/  FFMA.FTZ R151, R182, R49, R21 ;  /* 0x00000031b6977223 */ /* 0x004fe20000010015 */
        /* <DEDUP_REMOVED lines=9> */
[C---:B------:R-:W-:Y:S01]  /*3f30*/  FADD.FTZ R170, -R172.reuse, R170 ;  /* 0x000000aaacaa7221 */ /* 0x040fe20000010100 */
[----:B------:R-:W-:Y:S01]  /*3f40*/  FADD.FTZ R218, -R172, R176 ;  /* 0x000000b0acda7221 */ /* 0x000fe20000010100 */
[----:B0-----:R-:W-:-:S04]  /*3f50*/  IMAD.WIDE.U32 R162, R152, 0x10, R158 ;  /* 0x0000001098a27825 */ /* 0x001fc800078e009e */
[C---:B------:R-:W-:Y:S01]  /*3f60*/  FADD.FTZ R220, -R172.reuse, R177 ;  /* 0x000000b1acdc7221 */ /* 0x040fe20000010100 */
[C---:B------:R-:W-:Y:S01]  /*3f70*/  FADD.FTZ R222, -R172.reuse, R178 ;  /* 0x000000b2acde7221 */ /* 0x040fe20000010100 */
[----:B------:R-:W-:Y:S01]  /*3f80*/  FADD.FTZ R224, -R172, R179 ;  /* 0x000000b3ace07221 */ /* 0x000fe20000010100 */
[----:B------:R-:W-:-:S04]  /*3f90*/  IMAD.WIDE.U32 R184, R3, 0x10, R158 ;  /* 0x0000001003b87825 */ /* 0x000fc800078e009e */
[----:B------:R-:W-:Y:S01]  /*3fa0*/  FFMA.FTZ R3, R171, R52, R16 ;  /* 0x00000034ab037223 */ /* 0x000fe20000010010 */
[C---:B------:R-:W-:Y:S01]  /*3fb0*/  FMUL.FTZ R173, R175.reuse, R166 ;  /* 0x000000a6afad7220 */ /* 0x040fe20000410000 */
[----:B------:R-:W-:Y:S01]  /*3fc0*/  FMUL.FTZ R172, R175, R212 ;  /* 0x000000d4afac7220 */ /* 0x000fe20000410000 */
[----:B------:R-:W-:-:S04]  /*3fd0*/  IMAD.WIDE.U32 R152, R153, 0x10, R158 ;  /* 0x0000001099987825 */ /* 0x000fc800078e009e */
[C---:B------:R-:W-:Y:S01]  /*3fe0*/  FMUL.FTZ R177, R175.reuse, R168 ;  /* 0x000000a8afb17220 */ /* 0x040fe20000410000 */
[C---:B------:R-:W-:Y:S01]  /*3ff0*/  FMUL.FTZ R178, R175.reuse, R216 ;  /* 0x000000d8afb27220 */ /* 0x040fe20000410000 */
[C---:B------:R-:W-:Y:S01]  /*4000*/  FMUL.FTZ R176, R175.reuse, R214 ;  /* 0x000000d6afb07220 */ /* 0x040fe20000410000 */
[C---:B------:R-:W-:Y:S01]  /*4010*/  IMAD.WIDE.U32 R156, R154.reuse, 0x10, R156 ;  /* 0x000000109a9c7825 */ /* 0x040fe200078e009c */
[----:B------:R0:W-:Y:S03]  /*4020*/  STG.E.128 desc[UR6][R184.64], R144 ;  /* 0x00000090b8007986 */ /* 0x0001e6000c101d06 */
[C---:B------:R-:W-:Y:S01]  /*4030*/  FMUL.FTZ R179, R175.reuse, R170 ;  /* 0x000000aaafb37220 */ /* 0x040fe20000410000 */
[----:B------:R-:W-:Y:S01]  /*4040*/  FMUL.FTZ R167, R175, R222 ;  /* 0x000000deafa77220 */ /* 0x000fe20000410000 */
[----:B------:R-:W-:-:S04]  /*4050*/  IMAD.WIDE.U32 R158, R154, 0x10, R158 ;  /* 0x000000109a9e7825 */ /* 0x000fc800078e009e */
[----:B------:R-:W-:Y:S01]  /*4060*/  FFMA.FTZ R154, R174, R53, R17 ;  /* 0x00000035ae9a7223 */ /* 0x000fe20000010011 */
[----:B------:R1:W-:Y:S01]  /*4070*/  STG.E.128 desc[UR6][R186.64], R148 ;  /* 0x00000094ba007986 */ /* 0x0003e2000c101d06 */
        /* <DEDUP_REMOVED lines=16> */
[----:B------:R-:W-:Y:S01]  /*4180*/  FFMA.FTZ R178, R176, R89, R109 ;  /* 0x00000059b0b27223 */ /* 0x000fe2000001006d */
[----:B-1----:R-:W-:Y:S01]  /*4190*/  F2FP.BF16.F32.PACK_AB R148, R154, R3 ;  /* 0x000000039a94723e */ /* 0x002fe200000010ff */
        /* <DEDUP_REMOVED lines=53> */
.L_x_7168:
        /* <DEDUP_REMOVED lines=9> */
.L_x_18037:


//--------------------- .text._ZN10layer_norm31ln_parallel_residual_fwd_kernelINS_13Kernel_traitsIf13__nv_bfloat16fS2_fjLj8192ELj1ELj1ELj8ELj16ENS_18Kernel_traits_baseILj8192EfS2_fS2_fjLj256EEEEELb0ELb1ELb0EEEvNS_9FwdParamsE --------------------------
	.section	.text._ZN10layer_norm31ln_parallel_residual_fwd_kernelINS_13Kernel_traitsIf13__nv_bfloat16fS2_fjLj8192ELj1ELj1ELj8ELj16ENS_18Kernel_traits_baseILj8192EfS2_fS2_fjLj256EEEEELb0ELb1ELb0EEEvNS_9FwdParamsE,"ax",@progbits
	.align	128
        .global         _ZN10layer_norm31ln_parallel_residual_fwd_kernelINS_13Kernel_traitsIf13__nv_bfloat16fS2_fjLj8192ELj1ELj1ELj8ELj16ENS_18Kernel_traits_baseILj8192EfS2_fS2_fjLj256EEEEELb0ELb1ELb0EEEvNS_9FwdParamsE
        .type           _ZN10layer_norm31ln_parallel_residual_fwd_kernelINS_13Kernel_traitsIf13__nv_bfloat16fS2_fjLj8192ELj1ELj1ELj8ELj16ENS_18Kernel_traits_baseILj8192EfS2_fS2_fjLj256EEEEELb0ELb1ELb0EEEvNS_9FwdParamsE,@function
        .size           _ZN10layer_norm31ln_parallel_residual_fwd_kernelINS_13Kernel_traitsIf13__nv_bfloat16fS2_fjLj8192ELj1ELj1ELj8ELj16ENS_18Kernel_traits_baseILj8192EfS2_fS2_fjLj256EEEEELb0ELb1ELb0EEEvNS_9FwdParamsE,(.L_x_18038 - _ZN10layer_norm31ln_parallel_residual_fwd_kernelINS_13Kernel_traitsIf13__nv_bfloat16fS2_fjLj8192ELj1ELj1ELj8ELj16ENS_18Kernel_traits_baseILj8192EfS2_fS2_fjLj256EEEEELb0ELb1ELb0EEEvNS_9FwdParamsE)
        .other          _ZN10layer_norm31ln_parallel_residual_fwd_kernelINS_13Kernel_traitsIf13__nv_bfloat16fS2_fjLj8192ELj1ELj1ELj8ELj16ENS_18Kernel_traits_baseILj8192EfS2_fS2_fjLj256EEEEELb0ELb1ELb0EEEvNS_9FwdParamsE,@"STO_CUDA_ENTRY STV_DEFAULT"
_ZN10layer_norm31ln_parallel_residual_fwd_kernelINS_13Kernel_traitsIf13__nv_bfloat16fS2_fjLj8192ELj1ELj1ELj8ELj16ENS_18Kernel_traits_baseILj8192EfS2_fS2_fjLj256EEEEELb0ELb1ELb0EEEvNS_9FwdParamsE:
.text._ZN10layer_norm31ln_parallel_residual_fwd_kernelINS_13Kernel_traitsIf13__nv_bfloat16fS2_fjLj8192ELj1ELj1ELj8ELj16ENS_18Kernel_traits_baseILj8192EfS2_fS2_fjLj256EEEEELb0ELb1ELb0EEEvNS_9FwdParamsE:
        /* <DEDUP_REMOVED lines=12> */
[----:B------:R-:W-:-:S04]  /*00c0*/  LOP3.LUT R15, R117, 0xe0, RZ, 0xc0, !PT ;  /* 0x000000e0750f7812 */ /* 0x000fc800078ec0ff */
[C---:B------:R-:W-:Y:S02]  /*00d0*/  LOP3.LUT R3, R15.reuse, 0xff, R0, 0x36, !PT ;  /* 0x000000ff0f037812 */ /* 0x040fe400078e3600 */
[----:B------:R-:W-:Y:S02]  /*00e0*/  LOP3.LUT R17, R15, R0, RZ, 0xfc, !PT ;  /* 0x000000000f117212 */ /* 0x000fe400078efcff */
[----:B------:R-:W-:Y:S01]  /*00f0*/  LEA.HI.SX32 R116, R14, R3, 0x1d ;  /* 0x000000030e747211 */ /* 0x000fe200078feaff */
[----:B---34-:R-:W-:Y:S06]  /*0100*/  BRA.U !UP0, `(.L_x_7170) ;  /* 0x0000000108a47547 */ /* 0x018fec000b800000 */
        /* <DEDUP_REMOVED lines=41> */
.L_x_7170:
        /* <DEDUP_REMOVED lines=12> */
[----:B------:R-:W-:Y:S02]  /*0460*/  @P1 IADD3 R17, PT, PT, R17, 0x100, RZ ;  /* 0x0000010011111810 */ /* 0x000fe40007ffe0ff */
[----:B------:R0:W5:Y:S04]  /*0470*/  @P0 LDG.E.128 R96, desc[UR8][R4.64+0x10] ;  /* 0x0000100804600981 */ /* 0x000168000c1e1d00 */
[----:B------:R0:W5:Y:S01]  /*0480*/  @P1 LDG.E.128 R84, desc[UR8][R6.64] ;  /* 0x0000000806541981 */ /* 0x000162000c1e1d00 */
[C---:B--2---:R-:W-:Y:S01]  /*0490*/  @P2 IMAD.WIDE.U32 R8, R17.reuse, 0x20, R8 ;  /* 0x0000002011082825 */ /* 0x044fe200078e0008 */
[----:B------:R-:W-:-:S02]  /*04a0*/  @P2 IADD3 R17, PT, PT, R17, 0x100, RZ ;  /* 0x0000010011112810 */ /* 0x000fc40007ffe0ff */
        /* <DEDUP_REMOVED lines=22> */
.L_x_7171:
[----:B------:R-:W-:Y:S05]  /*0610*/  BSYNC.RECONVERGENT B0 ;  /* 0x0000000000007941 */ /* 0x000fea0003800200 */
.L_x_7169:
        /* <DEDUP_REMOVED lines=20> */
[----:B------:R-:W0:Y:S03]  /*0760*/  LDCU.64 UR16, c[0x0][0x380] ;  /* 0x00007000ff1077ac */ /* 0x000e260008000a00 */
[----:B------:R-:W0:Y:S01]  /*0770*/  MUFU.RCP R3, R3 ;  /* 0x0000000300037308 */ /* 0x000e220000001000 */
[----:B-1----:R-:W-:-:S11]  /*0780*/  UPLOP3.LUT UP1, UPT, UPT, UPT, UPT, 0x40, 0x4 ;  /* 0x000000000004789c */ /* 0x002fd60003f2e870 */
.L_x_7208:
        /* <DEDUP_REMOVED lines=20> */
[----:B------:R1:W5:Y:S04]  /*08d0*/  @P1 LDG.E.128 R32, desc[UR8][R26.64] ;  /* 0x000000081a201981 */ /* 0x000368000c1e1d00 */
[----:B------:R1:W5:Y:S01]  /*08e0*/  @P1 LDG.E.128 R28, desc[UR8][R26.64+0x10] ;  /* 0x000010081a1c1981 */ /* 0x000362000c1e1d00 */
[----:B------:R-:W-:-:S04]  /*08f0*/  UISETP.NE.U32.AND UP0, UPT, UR10, URZ, UPT ;  /* 0x000000ff0a00728c */ /* 0x000fc8000bf05070 */
[----:B------:R-:W-:-:S09]  /*0900*/  UISETP.NE.AND.EX UP0, UPT, UR11, URZ, UPT, UP0 ;  /* 0x000000ff0b00728c */ /* 0x000fd2000bf05300 */
[----:B-1----:R-:W-:Y:S05]  /*0910*/  BRA.U UP0, `(.L_x_7174) ;  /* 0x0000000100947547 */ /* 0x002fea000b800000 */
        /* <DEDUP_REMOVED lines=16> */
.L_x_7175:
[C---:B-----5:R-:W-:Y:S02]  /*0a20*/  PRMT R24, R20.reuse, 0x7632, R24 ;  /* 0x0000763214187816 */ /* 0x060fe40000000018 */
[----:B------:R-:W-:Y:S02]  /*0a30*/  SHF.L.U32 R25, R20, 0x10, RZ ;  /* 0x0000001014197819 */ /* 0x000fe400000006ff */
[C---:B------:R-:W-:Y:S02]  /*0a40*/  PRMT R26, R22.reuse, 0x7632, R26 ;  /* 0x00007632161a7816 */ /* 0x040fe4000000001a */
[----:B------:R-:W-:Y:S02]  /*0a50*/  SHF.L.U32 R27, R22, 0x10, RZ ;  /* 0x00000010161b7819 */ /* 0x000fe400000006ff */
[----:B------:R-:W-:Y:S02]  /*0a60*/  PRMT R20, R21, 0x7632, R20 ;  /* 0x0000763215147816 */ /* 0x000fe40000000014 */
[----:B------:R-:W-:-:S02]  /*0a70*/  PRMT R22, R23, 0x7632, R22 ;  /* 0x0000763217167816 */ /* 0x000fc40000000016 */
        /* <DEDUP_REMOVED lines=15> */
.L_x_7174:
[----:B------:R-:W-:-:S04]  /*0b70*/  UISETP.NE.U32.AND UP0, UPT, UR12, URZ, UPT ;  /* 0x000000ff0c00728c */ /* 0x000fc8000bf05070 */
[----:B------:R-:W-:-:S09]  /*0b80*/  UISETP.NE.AND.EX UP0, UPT, UR13, URZ, UPT, UP0 ;  /* 0x000000ff0d00728c */ /* 0x000fd2000bf05300 */
[----:B------:R-:W-:Y:S05]  /*0b90*/  BRA.U UP0, `(.L_x_7177) ;  /* 0x0000000100847547 */ /* 0x000fea000b800000 */
[----:B-----5:R-:W-:Y:S02]  /*0ba0*/  PRMT R25, R20, 0x7632, R25 ;  /* 0x0000763214197816 */ /* 0x020fe40000000019 */
[----:B------:R-:W-:Y:S02]  /*0bb0*/  PRMT R24, R36, 0x7632, R24 ;  /* 0x0000763224187816 */ /* 0x000fe40000000018 */
[----:B------:R-:W-:Y:S02]  /*0bc0*/  SHF.L.U32 R25, R25, 0x10, RZ ;  /* 0x0000001019197819 */ /* 0x000fe400000006ff */
[----:B------:R-:W-:Y:S01]  /*0bd0*/  SHF.L.U32 R27, R20, 0x10, RZ ;  /* 0x00000010141b7819 */ /* 0x000fe200000006ff */
[----:B------:R-:W-:Y:S01]  /*0be0*/  IMAD.U32 R24, R24, 0x10000, RZ ;  /* 0x0001000018187824 */ /* 0x000fe200078e00ff */
[C---:B------:R-:W-:Y:S02]  /*0bf0*/  PRMT R26, R21.reuse, 0x7632, R26 ;  /* 0x00007632151a7816 */ /* 0x040fe4000000001a */
[----:B------:R-:W-:Y:S01]  /*0c00*/  SHF.L.U32 R113, R21, 0x10, RZ ;  /* 0x0000001015717819 */ /* 0x000fe200000006ff */
[--C-:B------:R-:W-:Y:S01]  /*0c10*/  FADD.FTZ R25, R25, R24.reuse ;  /* 0x0000001819197221 */ /* 0x100fe20000010000 */
[----:B------:R-:W-:-:S02]  /*0c20*/  PRMT R24, R22, 0x7632, R24 ;  /* 0x0000763216187816 */ /* 0x000fc40000000018 */
[----:B------:R-:W-:Y:S02]  /*0c30*/  PRMT R20, R37, 0x7632, R20 ;  /* 0x0000763225147816 */ /* 0x000fe40000000014 */
[----:B------:R-:W-:Y:S02]  /*0c40*/  PRMT R21, R38, 0x7632, R21 ;  /* 0x0000763226157816 */ /* 0x000fe40000000015 */
[----:B------:R-:W-:Y:S02]  /*0c50*/  SHF.L.U32 R112, R24, 0x10, RZ ;  /* 0x0000001018707819 */ /* 0x000fe400000006ff */
[----:B------:R-:W-:Y:S02]  /*0c60*/  SHF.L.U32 R24, R36, 0x10, RZ ;  /* 0x0000001024187819 */ /* 0x000fe400000006ff */
[----:B------:R-:W-:Y:S02]  /*0c70*/  SHF.L.U32 R115, R26, 0x10, RZ ;  /* 0x000000101a737819 */ /* 0x000fe400000006ff */
[----:B------:R-:W-:Y:S01]  /*0c80*/  SHF.L.U32 R20, R20, 0x10, RZ ;  /* 0x0000001014147819 */ /* 0x000fe200000006ff */
[----:B------:R-:W-:Y:S01]  /*0c90*/  FADD.FTZ R24, R27, R24 ;  /* 0x000000181b187221 */ /* 0x000fe20000010000 */
[----:B------:R-:W-:-:S02]  /*0ca0*/  SHF.L.U32 R21, R21, 0x10, RZ ;  /* 0x0000001015157819 */ /* 0x000fc400000006ff */
[----:B------:R-:W-:Y:S01]  /*0cb0*/  SHF.L.U32 R26, R37, 0x10, RZ ;  /* 0x00000010251a7819 */ /* 0x000fe200000006ff */
[--C-:B------:R-:W-:Y:S01]  /*0cc0*/  FADD.FTZ R27, R115, R20.reuse ;  /* 0x00000014731b7221 */ /* 0x100fe20000010000 */
[----:B------:R-:W-:Y:S01]  /*0cd0*/  PRMT R20, R39, 0x7632, R20 ;  /* 0x0000763227147816 */ /* 0x000fe20000000014 */
[----:B------:R-:W-:Y:S01]  /*0ce0*/  FADD.FTZ R21, R112, R21 ;  /* 0x0000001570157221 */ /* 0x000fe20000010000 */
[----:B------:R-:W-:Y:S01]  /*0cf0*/  PRMT R112, R23, 0x7632, R112 ;  /* 0x0000763217707816 */ /* 0x000fe20000000070 */
[----:B------:R-:W-:Y:S01]  /*0d00*/  FADD.FTZ R26, R113, R26 ;  /* 0x0000001a711a7221 */ /* 0x000fe20000010000 */
[----:B------:R-:W-:Y:S02]  /*0d10*/  SHF.L.U32 R115, R23, 0x10, RZ ;  /* 0x0000001017737819 */ /* 0x000fe400000006ff */
[----:B------:R-:W-:Y:S02]  /*0d20*/  SHF.L.U32 R113, R22, 0x10, RZ ;  /* 0x0000001016717819 */ /* 0x000fe400000006ff */
[----:B------:R-:W-:-:S02]  /*0d30*/  SHF.L.U32 R23, R20, 0x10, RZ ;  /* 0x0000001014177819 */ /* 0x000fc400000006ff */
[----:B------:R-:W-:Y:S02]  /*0d40*/  SHF.L.U32 R112, R112, 0x10, RZ ;  /* 0x0000001070707819 */ /* 0x000fe400000006ff */
[----:B------:R-:W-:Y:S02]  /*0d50*/  SHF.L.U32 R20, R38, 0x10, RZ ;  /* 0x0000001026147819 */ /* 0x000fe400000006ff */
[----:B------:R-:W-:Y:S01]  /*0d60*/  SHF.L.U32 R22, R39, 0x10, RZ ;  /* 0x0000001027167819 */ /* 0x000fe200000006ff */
[----:B------:R-:W-:Y:S02]  /*0d70*/  FADD.FTZ R23, R112, R23 ;  /* 0x0000001770177221 */ /* 0x000fe40000010000 */
[----:B------:R-:W-:Y:S02]  /*0d80*/  FADD.FTZ R20, R113, R20 ;  /* 0x0000001471147221 */ /* 0x000fe40000010000 */
[----:B------:R-:W-:Y:S01]  /*0d90*/  FADD.FTZ R22, R115, R22 ;  /* 0x0000001673167221 */ /* 0x000fe20000010000 */
[----:B------:R-:W-:Y:S06]  /*0da0*/  BRA `(.L_x_7176) ;  /* 0x0000000000a07947 */ /* 0x000fec0003800000 */
.L_x_7177:
[----:B-----5:R-:W-:Y:S02]  /*0db0*/  PRMT R25, R20, 0x7632, R25 ;  /* 0x0000763214197816 */ /* 0x020fe40000000019 */
[----:B------:R-:W-:Y:S02]  /*0dc0*/  PRMT R24, R36, 0x7632, R24 ;  /* 0x0000763224187816 */ /* 0x000fe40000000018 */
[----:B------:R-:W-:Y:S02]  /*0dd0*/  SHF.L.U32 R27, R25, 0x10, RZ ;  /* 0x00000010191b7819 */ /* 0x000fe400000006ff */
[----:B------:R-:W-:Y:S02]  /*0de0*/  SHF.L.U32 R24, R24, 0x10, RZ ;  /* 0x0000001018187819 */ /* 0x000fe400000006ff */
[----:B------:R-:W-:Y:S02]  /*0df0*/  SHF.L.U32 R25, R20, 0x10, RZ ;  /* 0x0000001014197819 */ /* 0x000fe400000006ff */
[----:B------:R-:W-:Y:S01]  /*0e00*/  PRMT R26, R21, 0x7632, R26 ;  /* 0x00007632151a7816 */ /* 0x000fe2000000001a */
[--C-:B------:R-:W-:Y:S01]  /*0e10*/  FADD.FTZ R112, R27, R24.reuse ;  /* 0x000000181b707221 */ /* 0x100fe20000010000 */
[----:B------:R-:W-:-:S02]  /*0e20*/  PRMT R24, R22, 0x7632, R24 ;  /* 0x0000763216187816 */ /* 0x000fc40000000018 */
[----:B------:R-:W-:Y:S02]  /*0e30*/  PRMT R20, R37, 0x7632, R20 ;  /* 0x0000763225147816 */ /* 0x000fe40000000014 */
[----:B------:R-:W-:Y:S02]  /*0e40*/  SHF.L.U32 R27, R21, 0x10, RZ ;  /* 0x00000010151b7819 */ /* 0x000fe400000006ff */
[----:B------:R-:W-:Y:S02]  /*0e50*/  SHF.L.U32 R115, R24, 0x10, RZ ;  /* 0x0000001018737819 */ /* 0x000fe400000006ff */
[----:B------:R-:W-:Y:S02]  /*0e60*/  PRMT R21, R38, 0x7632, R21 ;  /* 0x0000763226157816 */ /* 0x000fe40000000015 */
[----:B------:R-:W-:Y:S01]  /*0e70*/  SHF.L.U32 R113, R26, 0x10, RZ ;  /* 0x000000101a717819 */ /* 0x000fe200000006ff */
[----:B------:R-:W-:Y:S01]  /*0e80*/  IMAD.U32 R26, R37, 0x10000, RZ ;  /* 0x00010000251a7824 */ /* 0x000fe200078e00ff */
[----:B------:R-:W-:-:S02]  /*0e90*/  SHF.L.U32 R20, R20, 0x10, RZ ;  /* 0x0000001014147819 */ /* 0x000fc400000006ff */
[----:B------:R-:W-:Y:S02]  /*0ea0*/  SHF.L.U32 R24, R36, 0x10, RZ ;  /* 0x0000001024187819 */ /* 0x000fe400000006ff */
[----:B------:R-:W-:Y:S01]  /*0eb0*/  SHF.L.U32 R118, R21, 0x10, RZ ;  /* 0x0000001015767819 */ /* 0x000fe200000006ff */
[--C-:B------:R-:W-:Y:S01]  /*0ec0*/  FADD.FTZ R114, R113, R20.reuse ;  /* 0x0000001471727221 */ /* 0x100fe20000010000 */
[----:B------:R-:W-:Y:S01]  /*0ed0*/  PRMT R20, R39, 0x7632, R20 ;  /* 0x0000763227147816 */ /* 0x000fe20000000014 */
[--C-:B------:R-:W-:Y:S01]  /*0ee0*/  FADD.FTZ R21, R25, R24.reuse ;  /* 0x0000001819157221 */ /* 0x100fe20000010000 */
[----:B------:R-:W-:Y:S01]  /*0ef0*/  PRMT R24, R23, 0x7632, R24 ;  /* 0x0000763217187816 */ /* 0x000fe20000000018 */
        /* <DEDUP_REMOVED lines=19> */
.L_x_7176:
[----:B------:R-:W1:Y:S01]  /*1030*/  LDC.64 R112, c[0x0][0x3a8] ;  /* 0x0000ea00ff707b82 */ /* 0x000e620000000a00 */
[C---:B------:R-:W-:Y:S01]  /*1040*/  IADD3 R117, PT, PT, R2.reuse, 0x100, RZ ;  /* 0x0000010002757810 */ /* 0x040fe20007ffe0ff */
[----:B-1----:R-:W-:-:S05]  /*1050*/  IMAD.WIDE.U32 R112, R2, 0x20, R112 ;  /* 0x0000002002707825 */ /* 0x002fca00078e0070 */
[----:B------:R1:W-:Y:S04]  /*1060*/  STG.E.128 desc[UR8][R112.64], R24 ;  /* 0x0000001870007986 */ /* 0x0003e8000c101d08 */
[----:B------:R1:W-:Y:S02]  /*1070*/  STG.E.128 desc[UR8][R112.64+0x10], R20 ;  /* 0x0000101470007986 */ /* 0x0003e4000c101d08 */
.L_x_7173:
[----:B0-234-:R-:W-:Y:S05]  /*1080*/  BSYNC.RECONVERGENT B0 ;  /* 0x0000000000007941 */ /* 0x01dfea0003800200 */
.L_x_7172:
        /* <DEDUP_REMOVED lines=17> */
[----:B------:R-:W-:Y:S05]  /*11a0*/  @!P0 BRA `(.L_x_7180) ;  /* 0x00000004002c8947 */ /* 0x000fea0003800000 */
[----:B------:R-:W-:Y:S05]  /*11b0*/  @!P1 BRA `(.L_x_7181) ;  /* 0x0000000000a49947 */ /* 0x000fea0003800000 */
[----:B0----5:R-:W-:Y:S02]  /*11c0*/  PRMT R12, R112, 0x7632, R12 ;  /* 0x00007632700c7816 */ /* 0x021fe4000000000c */
[----:B------:R-:W-:Y:S02]  /*11d0*/  PRMT R13, R36, 0x7632, R13 ;  /* 0x00007632240d7816 */ /* 0x000fe4000000000d */
[----:B------:R-:W-:Y:S02]  /*11e0*/  SHF.L.U32 R12, R12, 0x10, RZ ;  /* 0x000000100c0c7819 */ /* 0x000fe400000006ff */
[----:B------:R-:W-:Y:S02]  /*11f0*/  SHF.L.U32 R13, R13, 0x10, RZ ;  /* 0x000000100d0d7819 */ /* 0x000fe400000006ff */
[----:B------:R-:W-:Y:S02]  /*1200*/  PRMT R14, R113, 0x7632, R14 ;  /* 0x00007632710e7816 */ /* 0x000fe4000000000e */
[----:B------:R-:W-:Y:S01]  /*1210*/  PRMT R15, R37, 0x7632, R15 ;  /* 0x00007632250f7816 */ /* 0x000fe2000000000f */
[----:B------:R-:W-:Y:S01]  /*1220*/  FADD.FTZ R118, R12, R13 ;  /* 0x0000000d0c767221 */ /* 0x000fe20000010000 */
[----:B------:R-:W-:-:S02]  /*1230*/  PRMT R12, R114, 0x7632, R12 ;  /* 0x00007632720c7816 */ /* 0x000fc4000000000c */
[----:B------:R-:W-:Y:S02]  /*1240*/  SHF.L.U32 R14, R14, 0x10, RZ ;  /* 0x000000100e0e7819 */ /* 0x000fe400000006ff */
[----:B------:R-:W-:Y:S02]  /*1250*/  SHF.L.U32 R124, R12, 0x10, RZ ;  /* 0x000000100c7c7819 */ /* 0x000fe400000006ff */
[----:B------:R-:W-:Y:S02]  /*1260*/  PRMT R12, R38, 0x7632, R12 ;  /* 0x00007632260c7816 */ /* 0x000fe4000000000c */
[----:B------:R-:W-:Y:S02]  /*1270*/  SHF.L.U32 R15, R15, 0x10, RZ ;  /* 0x000000100f0f7819 */ /* 0x000fe400000006ff */
[----:B------:R-:W-:Y:S02]  /*1280*/  SHF.L.U32 R13, R12, 0x10, RZ ;  /* 0x000000100c0d7819 */ /* 0x000fe400000006ff */
        /* <DEDUP_REMOVED lines=28> */
.L_x_7181:
[----:B0----5:R-:W-:Y:S02]  /*1450*/  PRMT R13, R112, 0x7632, R13 ;  /* 0x00007632700d7816 */ /* 0x021fe4000000000d */
[----:B------:R-:W-:Y:S02]  /*1460*/  PRMT R12, R36, 0x7632, R12 ;  /* 0x00007632240c7816 */ /* 0x000fe4000000000c */
[----:B------:R-:W-:Y:S02]  /*1470*/  SHF.L.U32 R17, R13, 0x10, RZ ;  /* 0x000000100d117819 */ /* 0x000fe400000006ff */
[----:B------:R-:W-:Y:S02]  /*1480*/  SHF.L.U32 R12, R12, 0x10, RZ ;  /* 0x000000100c0c7819 */ /* 0x000fe400000006ff */
[----:B------:R-:W-:Y:S02]  /*1490*/  PRMT R14, R113, 0x7632, R14 ;  /* 0x00007632710e7816 */ /* 0x000fe4000000000e */
[----:B------:R-:W-:Y:S01]  /*14a0*/  PRMT R13, R37, 0x7632, R13 ;  /* 0x00007632250d7816 */ /* 0x000fe2000000000d */
[--C-:B------:R-:W-:Y:S01]  /*14b0*/  FADD.FTZ R17, R17, R12.reuse ;  /* 0x0000000c11117221 */ /* 0x100fe20000010000 */
[----:B------:R-:W-:-:S02]  /*14c0*/  PRMT R12, R114, 0x7632, R12 ;  /* 0x00007632720c7816 */ /* 0x000fc4000000000c */
[----:B------:R-:W-:Y:S02]  /*14d0*/  SHF.L.U32 R16, R14, 0x10, RZ ;  /* 0x000000100e107819 */ /* 0x000fe400000006ff */
        /* <DEDUP_REMOVED lines=24> */
.L_x_7180:
[----:B------:R-:W-:Y:S05]  /*1660*/  @!P1 BRA `(.L_x_7183) ;  /* 0x0000000000549947 */ /* 0x000fea0003800000 */
[----:B0----5:R-:W-:Y:S02]  /*1670*/  PRMT R12, R112, 0x7632, R12 ;  /* 0x00007632700c7816 */ /* 0x021fe4000000000c */
        /* <DEDUP_REMOVED lines=20> */
.L_x_7183:
[----:B-----5:R-:W-:Y:S02]  /*17c0*/  PRMT R17, R112, 0x7632, R17 ;  /* 0x0000763270117816 */ /* 0x020fe40000000011 */
[----:B------:R-:W-:Y:S02]  /*17d0*/  PRMT R19, R113, 0x7632, R19 ;  /* 0x0000763271137816 */ /* 0x000fe40000000013 */
[----:B0-----:R-:W-:Y:S02]  /*17e0*/  PRMT R13, R114, 0x7632, R13 ;  /* 0x00007632720d7816 */ /* 0x001fe4000000000d */
        /* <DEDUP_REMOVED lines=9> */
.L_x_7182:
[----:B------:R-:W0:Y:S02]  /*1880*/  LDC.64 R112, c[0x0][0x3a8] ;  /* 0x0000ea00ff707b82 */ /* 0x000e240000000a00 */
[C---:B0-----:R-:W-:Y:S01]  /*1890*/  IMAD.WIDE.U32 R112, R117.reuse, 0x20, R112 ;  /* 0x0000002075707825 */ /* 0x041fe200078e0070 */
[----:B------:R-:W-:-:S04]  /*18a0*/  IADD3 R117, PT, PT, R117, 0x100, RZ ;  /* 0x0000010075757810 */ /* 0x000fc80007ffe0ff */
[----:B------:R0:W-:Y:S04]  /*18b0*/  STG.E.128 desc[UR8][R112.64], R16 ;  /* 0x0000001070007986 */ /* 0x0001e8000c101d08 */
[----:B------:R0:W-:Y:S02]  /*18c0*/  STG.E.128 desc[UR8][R112.64+0x10], R12 ;  /* 0x0000100c70007986 */ /* 0x0001e4000c101d08 */
.L_x_7179:
[----:B------:R-:W-:Y:S05]  /*18d0*/  BSYNC.RECONVERGENT B0 ;  /* 0x0000000000007941 */ /* 0x000fea0003800200 */
.L_x_7178:
        /* <DEDUP_REMOVED lines=10> */
[----:B--2---:R-:W-:-:S05]  /*1980*/  IMAD.WIDE.U32 R4, R117, 0x10, R4 ;  /* 0x0000001075047825 */ /* 0x004fca00078e0004 */
[----:B01----:R0:W5:Y:S01]  /*1990*/  LDG.E.128 R112, desc[UR8][R4.64] ;  /* 0x0000000804707981 */ /* 0x003162000c1e1d00 */
[----:B---3--:R-:W-:-:S05]  /*19a0*/  @P0 IMAD.WIDE.U32 R6, R117, 0x10, R6 ;  /* 0x0000001075060825 */ /* 0x008fca00078e0006 */
[----:B------:R0:W5:Y:S01]  /*19b0*/  @P0 LDG.E.128 R36, desc[UR8][R6.64] ;  /* 0x0000000806240981 */ /* 0x000162000c1e1d00 */
[----:B----4-:R-:W-:-:S05]  /*19c0*/  @P1 IMAD.WIDE.U32 R8, R117, 0x20, R8 ;  /* 0x0000002075081825 */ /* 0x010fca00078e0008 */
        /* <DEDUP_REMOVED lines=11> */
[C---:B------:R-:W-:Y:S01]  /*1a80*/  PRMT R4, R114.reuse, 0x7632, R4 ;  /* 0x0000763272047816 */ /* 0x040fe20000000004 */
[----:B------:R-:W-:Y:S01]  /*1a90*/  IMAD.U32 R114, R114, 0x10000, RZ ;  /* 0x0001000072727824 */ /* 0x000fe200078e00ff */
[----:B------:R-:W-:-:S02]  /*1aa0*/  SHF.L.U32 R6, R6, 0x10, RZ ;  /* 0x0000001006067819 */ /* 0x000fc400000006ff */
        /* <DEDUP_REMOVED lines=31> */
.L_x_7187:
        /* <DEDUP_REMOVED lines=10> */
[----:B------:R-:W-:Y:S02]  /*1d40*/  PRMT R4, R38, 0x7632, R4 ;  /* 0x0000763226047816 */ /* 0x000fe40000000004 */
[----:B------:R-:W-:Y:S02]  /*1d50*/  SHF.L.U32 R6, R6, 0x10, RZ ;  /* 0x0000001006067819 */ /* 0x000fe400000006ff */
[----:B------:R-:W-:Y:S02]  /*1d60*/  PRMT R7, R39, 0x7632, R7 ;  /* 0x0000763227077816 */ /* 0x000fe40000000007 */
[----:B------:R-:W-:-:S02]  /*1d70*/  SHF.L.U32 R4, R4, 0x10, RZ ;  /* 0x0000001004047819 */ /* 0x000fc400000006ff */
[----:B------:R-:W-:Y:S02]  /*1d80*/  PRMT R8, R115, 0x7632, R8 ;  /* 0x0000763273087816 */ /* 0x000fe40000000008 */
[----:B------:R-:W-:Y:S01]  /*1d90*/  SHF.L.U32 R11, R7, 0x10, RZ ;  /* 0x00000010070b7819 */ /* 0x000fe200000006ff */
[----:B------:R-:W-:Y:S01]  /*1da0*/  FADD.FTZ R7, R9, R6 ;  /* 0x0000000609077221 */ /* 0x000fe20000010000 */
[----:B------:R-:W-:Y:S01]  /*1db0*/  FADD.FTZ R9, R119, R4 ;  /* 0x0000000477097221 */ /* 0x000fe20000010000 */
        /* <DEDUP_REMOVED lines=15> */
.L_x_7186:
[----:B------:R-:W-:Y:S05]  /*1eb0*/  @!P1 BRA `(.L_x_7189) ;  /* 0x0000000000549947 */ /* 0x000fea0003800000 */
[----:B0----5:R-:W-:Y:S02]  /*1ec0*/  PRMT R4, R112, 0x7632, R4 ;  /* 0x0000763270047816 */ /* 0x021fe40000000004 */
        /* <DEDUP_REMOVED lines=20> */
.L_x_7189:
        /* <DEDUP_REMOVED lines=12> */
.L_x_7188:
[----:B------:R-:W0:Y:S02]  /*20d0*/  LDC.64 R112, c[0x0][0x3a8] ;  /* 0x0000ea00ff707b82 */ /* 0x000e240000000a00 */
[C---:B0-----:R-:W-:Y:S01]  /*20e0*/  IMAD.WIDE.U32 R112, R117.reuse, 0x20, R112 ;  /* 0x0000002075707825 */ /* 0x041fe200078e0070 */
[----:B------:R-:W-:-:S04]  /*20f0*/  IADD3 R117, PT, PT, R117, 0x100, RZ ;  /* 0x0000010075757810 */ /* 0x000fc80007ffe0ff */
[----:B------:R2:W-:Y:S04]  /*2100*/  STG.E.128 desc[UR8][R112.64], R4 ;  /* 0x0000000470007986 */ /* 0x0005e8000c101d08 */
[----:B------:R2:W-:Y:S02]  /*2110*/  STG.E.128 desc[UR8][R112.64+0x10], R8 ;  /* 0x0000100870007986 */ /* 0x0005e4000c101d08 */
.L_x_7185:
[----:B------:R-:W-:Y:S05]  /*2120*/  BSYNC.RECONVERGENT B0 ;  /* 0x0000000000007941 */ /* 0x000fea0003800200 */
.L_x_7184:
        /* <DEDUP_REMOVED lines=60> */
.L_x_7193:
        /* <DEDUP_REMOVED lines=33> */
.L_x_7192:
[----:B------:R-:W-:Y:S05]  /*2700*/  @!P1 BRA `(.L_x_7195) ;  /* 0x0000000000549947 */ /* 0x000fea0003800000 */
[----:B0----5:R-:W-:Y:S02]  /*2710*/  PRMT R104, R112, 0x7632, R104 ;  /* 0x0000763270687816 */ /* 0x021fe40000000068 */
        /* <DEDUP_REMOVED lines=20> */
.L_x_7195:
        /* <DEDUP_REMOVED lines=12> */
.L_x_7194:
[----:B------:R-:W0:Y:S02]  /*2920*/  LDC.64 R112, c[0x0][0x3a8] ;  /* 0x0000ea00ff707b82 */ /* 0x000e240000000a00 */
[----:B0-----:R-:W-:-:S05]  /*2930*/  IMAD.WIDE.U32 R112, R117, 0x20, R112 ;  /* 0x0000002075707825 */ /* 0x001fca00078e0070 */
[----:B------:R3:W-:Y:S04]  /*2940*/  STG.E.128 desc[UR8][R112.64], R104 ;  /* 0x0000006870007986 */ /* 0x0007e8000c101d08 */
[----:B------:R3:W-:Y:S02]  /*2950*/  STG.E.128 desc[UR8][R112.64+0x10], R108 ;  /* 0x0000106c70007986 */ /* 0x0007e4000c101d08 */
.L_x_7191:
[----:B------:R-:W-:Y:S05]  /*2960*/  BSYNC.RECONVERGENT B0 ;  /* 0x0000000000007941 */ /* 0x000fea0003800200 */
.L_x_7190:
        /* <DEDUP_REMOVED lines=136> */
.L_x_7197:
[----:B------:R-:W-:Y:S05]  /*31f0*/  BSYNC.RECONVERGENT B0 ;  /* 0x0000000000007941 */ /* 0x000fea0003800200 */
.L_x_7196:
[----:B------:R-:W-:Y:S01]  /*3200*/  BAR.SYNC.DEFER_BLOCKING 0x0 ;  /* 0x0000000000007b1d */ /* 0x000fe20000010000 */
[----:B------:R-:W-:Y:S01]  /*3210*/  HFMA2 R118, -RZ, RZ, 0, 0 ;  /* 0x00000000ff767431 */ /* 0x000fe200000001ff */
[----:B0-----:R-:W-:-:S04]  /*3220*/  CS2R R112, SRZ ;  /* 0x0000000000707805 */ /* 0x001fc8000001ff00 */
        /* <DEDUP_REMOVED lines=10> */
.L_x_7199:
[----:B------:R-:W-:Y:S05]  /*32d0*/  BSYNC.RECONVERGENT B0 ;  /* 0x0000000000007941 */ /* 0x000fea0003800200 */
.L_x_7198:
[----:B------:R-:W1:Y:S01]  /*32e0*/  SHFL.DOWN PT, R119, R118, 0x4, 0x1f ;  /* 0x08801f0076777f89 */ /* 0x000e6200000e0000 */
[-C--:B------:R-:W-:Y:S01]  /*32f0*/  I2FP.F32.S32 R121, R118.reuse ;  /* 0x0000007600797245 */ /* 0x080fe20000201400 */
[----:B------:R-:W-:Y:S01]  /*3300*/  BSSY.RECONVERGENT B0, `(.L_x_7200) ;  /* 0x0000064000007945 */ /* 0x000fe20003800200 */
[----:B------:R-:W-:Y:S01]  /*3310*/  ISETP.NE.AND P1, PT, R117, RZ, PT ;  /* 0x000000ff7500720c */ /* 0x000fe20003f25270 */
[----:B0-----:R-:W0:Y:S01]  /*3320*/  SHFL.DOWN PT, R120, R112, 0x4, 0x1f ;  /* 0x08801f0070787f89 */ /* 0x001e2200000e0000 */
[----:B------:R-:W-:Y:S02]  /*3330*/  ISETP.NE.AND P5, PT, RZ, UR7, PT ;  /* 0x00000007ff007c0c */ /* 0x000fe4000bfa5270 */
[----:B------:R-:W-:Y:S02]  /*3340*/  MOV R125, UR6 ;  /* 0x00000006007d7c02 */ /* 0x000fe40008000f00 */
        /* <DEDUP_REMOVED lines=67> */
[----:B------:R-:W-:Y:S01]  /*3780*/  FMUL.FTZ R113, R119, R112 ;  /* 0x0000007077717220 */ /* 0x000fe20000410000 */
        /* <DEDUP_REMOVED lines=27> */
.L_x_7201:
[----:B------:R-:W-:Y:S05]  /*3940*/  BSYNC.RECONVERGENT B0 ;  /* 0x0000000000007941 */ /* 0x000fea0003800200 */
.L_x_7200:
[----:B------:R-:W-:Y:S04]  /*3950*/  BSSY.RECONVERGENT B0, `(.L_x_7202) ;  /* 0x0000022000007945 */ /* 0x000fe80003800200 */
[----:B------:R-:W-:Y:S05]  /*3960*/  @!P2 BRA `(.L_x_7203) ;  /* 0x000000000080a947 */ /* 0x000fea0003800000 */
[--C-:B01----:R-:W-:Y:S01]  /*3970*/  FADD.FTZ R112, R16, -R118.reuse ;  /* 0x8000007610707221 */ /* 0x103fe20000010000 */
        /* <DEDUP_REMOVED lines=31> */
.L_x_7203:
[----:B------:R-:W-:Y:S05]  /*3b70*/  BSYNC.RECONVERGENT B0 ;  /* 0x0000000000007941 */ /* 0x000fea0003800200 */
.L_x_7202:
[----:B------:R-:W-:Y:S04]  /*3b80*/  BSSY.RECONVERGENT B0, `(.L_x_7204) ;  /* 0x0000022000007945 */ /* 0x000fe80003800200 */
[----:B------:R-:W-:Y:S05]  /*3b90*/  @!P3 BRA `(.L_x_7205) ;  /* 0x000000000080b947 */ /* 0x000fea0003800000 */
[--C-:B012---:R-:W-:Y:S01]  /*3ba0*/  FADD.FTZ R112, R4, -R118.reuse ;  /* 0x8000007604707221 */ /* 0x107fe20000010000 */
        /* <DEDUP_REMOVED lines=31> */
.L_x_7205:
[----:B------:R-:W-:Y:S05]  /*3da0*/  BSYNC.RECONVERGENT B0 ;  /* 0x0000000000007941 */ /* 0x000fea0003800200 */
.L_x_7204:
        /* <DEDUP_REMOVED lines=33> */
.L_x_7207:
[----:B------:R-:W-:Y:S05]  /*3fc0*/  BSYNC.RECONVERGENT B0 ;  /* 0x0000000000007941 */ /* 0x000fea0003800200 */
.L_x_7206:
[----:B------:R-:W-:Y:S02]  /*3fd0*/  UIADD3 UR6, UPT, UPT, UR6, UR16, URZ ;  /* 0x0000001006067290 */ /* 0x000fe4000fffe0ff */
[----:B------:R-:W-:Y:S02]  /*3fe0*/  UPLOP3.LUT UP1, UPT, UPT, UPT, UP1, 0x40, 0x4 ;  /* 0x000000000004789c */ /* 0x000fe40003f2e810 */
[----:B------:R-:W-:-:S09]  /*3ff0*/  UISETP.GE.AND UP0, UPT, UR6, UR17, UPT ;  /* 0x000000110600728c */ /* 0x000fd2000bf06270 */
[----:B------:R-:W-:Y:S05]  /*4000*/  BRA.U !UP0, `(.L_x_7208) ;  /* 0xffffffc508e07547 */ /* 0x000fea000b83ffff */
[----:B------:R-:W-:Y:S05]  /*4010*/  EXIT ;  /* 0x000000000000794d */ /* 0x000fea0003800000 */
.L_x_7209:
        /* <DEDUP_REMOVED lines=14> */
.L_x_18038:


//--------------------- .text._ZN10layer_norm31ln_parallel_residual_fwd_kernelINS_13Kernel_traitsIf13__nv_bfloat16fS2_fjLj8192ELj1ELj1ELj8ELj16ENS_18Kernel_traits_baseILj8192EfS2_fS2_fjLj256EEEEELb0ELb1ELb1EEEvNS_9FwdParamsE --------------------------
	.section	.text._ZN10layer_norm31ln_parallel_residual_fwd_kernelINS_13Kernel_traitsIf13__nv_bfloat16fS2_fjLj8192ELj1ELj1ELj8ELj16ENS_18Kernel_traits_baseILj8192EfS2_fS2_fjLj256EEEEELb0ELb1ELb1EEEvNS_9FwdParamsE,"ax",@progbits
	.align	128
        .global         _ZN10layer_norm31ln_parallel_residual_fwd_kernelINS_13Kernel_traitsIf13__nv_bfloat16fS2_fjLj8192ELj1ELj1ELj8ELj16ENS_18Kernel_traits_baseILj8192EfS2_fS2_fjLj256EEEEELb0ELb1ELb1EEEvNS_9FwdParamsE
        .type           _ZN10layer_norm31ln_parallel_residual_fwd_kernelINS_13Kernel_traitsIf13__nv_bfloat16fS2_fjLj8192ELj1ELj1ELj8ELj16ENS_18Kernel_traits_baseILj8192EfS2_fS2_fjLj256EEEEELb0ELb1ELb1EEEvNS_9FwdParamsE,@function
        .size           _ZN10layer_norm31ln_parallel_residual_fwd_kernelINS_13Kernel_traitsIf13__nv_bfloat16fS2_fjLj8192ELj1ELj1ELj8ELj16ENS_18Kernel_traits_baseILj8192EfS2_fS2_fjLj256EEEEELb0ELb1ELb1EEEvNS_9FwdParamsE,(.L_x_18039 - _ZN10layer_norm31ln_parallel_residual_fwd_kernelINS_13Kernel_traitsIf13__nv_bfloat16fS2_fjLj8192ELj1ELj1ELj8ELj16ENS_18Kernel_traits_baseILj8192EfS2_fS2_fjLj256EEEEELb0ELb1ELb1EEEvNS_9FwdParamsE)
        .other          _ZN10layer_norm31ln_parallel_residual_fwd_kernelINS_13Kernel_traitsIf13__nv_bfloat16fS2_fjLj8192ELj1ELj1ELj8ELj16ENS_18Kernel_traits_baseILj8192EfS2_fS2_fjLj256EEEEELb0ELb1ELb1EEEvNS_9FwdParamsE,@"STO_CUDA_ENTRY STV_DEFAULT"
_ZN10layer_norm31ln_parallel_residual_fwd_kernelINS_13Kernel_traitsIf13__nv_bfloat16fS2_fjLj8192ELj1ELj1ELj8ELj16ENS_18Kernel_traits_baseILj8192EfS2_fS2_fjLj256EEEEELb0ELb1ELb1EEEvNS_9FwdParamsE:
.text._ZN10layer_norm31ln_parallel_residual_fwd_kernelINS_13Kernel_traitsIf13__nv_bfloat16fS2_fjLj8192ELj1ELj1ELj8ELj16ENS_18Kernel_traits_baseILj8192EfS2_fS2_fjLj256EEEEELb0ELb1ELb1EEEvNS_9FwdParamsE:
[----:B------:R-:W-:Y:S01]  /*0000*/  LDC R1, c[0x0][0x37c] ;  /* 0x0000df00ff017b82 */ /* 0x000fe20000000800 */
[----:B------:R-:W0:Y:S07]  /*0010*/  LDCU.64 UR8, c[0x0][0x438] ;  /* 0x00008700ff0877ac */ /* 0x000e2e0008000a00 */
[----:B------:R-:W1:Y:S01]  /*0020*/  S2UR UR4, SR_CTAID.X ;  /* 0x00000000000479c3 */ /* 0x000e620000002500 */
[----:B------:R-:W2:Y:S01]  /*0030*/  S2R R0, SR_TID.X ;  /* 0x0000000000007919 */ /* 0x000ea20000002100 */
[----:B------:R-:W3:Y:S01]  /*0040*/  LDCU.64 UR6, c[0x0][0x358] ;  /* 0x00006b00ff0677ac */ /* 0x000ee20008000a00 */
[----:B0-----:R-:W-:-:S04]  /*0050*/  UISETP.NE.U32.AND UP0, UPT, UR8, URZ, UPT ;  /* 0x000000ff0800728c */ /* 0x001fc8000bf05070 */
[----:B------:R-:W-:Y:S01]  /*0060*/  UISETP.NE.AND.EX UP0, UPT, UR9, URZ, UPT, UP0 ;  /* 0x000000ff0900728c */ /* 0x000fe2000bf05300 */
[----:B-1----:R-:W-:-:S08]  /*0070*/  MOV R2, UR4 ;  /* 0x0000000400027c02 */ /* 0x002fd00008000f00 */
[----:B---3--:R-:W-:Y:S05]  /*0080*/  BRA.U !UP0, `(.L_x_7210) ;  /* 0x0000000108547547 */ /* 0x008fea000b800000 */
[----:B------:R-:W2:Y:S08]  /*0090*/  LDC.64 R68, c[0x0][0x3d0] ;  /* 0x0000f400ff447b82 */ /* 0x000eb00000000a00 */
[----:B------:R-:W0:Y:S01]  /*00a0*/  LDC.64 R70, c[0x0][0x438] ;  /* 0x00010e00ff467b82 */ /* 0x000e220000000a00 */
[----:B--2---:R-:W-:-:S05]  /*00b0*/  IMAD.WIDE.U32 R68, R0, 0x20, R68 ;  /* 0x0000002000447825 */ /* 0x004fca00078e0044 */
[----:B------:R1:W5:Y:S01]  /*00c0*/  LDG.E.128 R64, desc[UR6][R68.64] ;  /* 0x0000000644407981 */ /* 0x000362000c1e1d00 */
[----:B0-----:R-:W-:-:S03]  /*00d0*/  IMAD.WIDE.U32 R70, R0, 0x20, R70 ;  /* 0x0000002000467825 */ /* 0x001fc600078e0046 */
        /* <DEDUP_REMOVED lines=16> */
.L_x_7210:
[----:B------:R-:W2:Y:S01]  /*01e0*/  LDC.64 R4, c[0x0][0x3d0] ;  /* 0x0000f400ff047b82 */ /* 0x000ea20000000a00 */
        /* <DEDUP_REMOVED lines=14> */
[----:B--2---:R-:W-:Y:S01]  /*02d0*/  IMAD.WIDE.U32 R12, R0, 0x20, R4 ;  /* 0x00000020000c7825 */ /* 0x004fe200078e0004 */
[----:B------:R-:W-:-:S04]  /*02e0*/  CS2R R4, SRZ ;  /* 0x0000000000047805 */ /* 0x000fc8000001ff00 */
[----:B------:R-:W5:Y:S04]  /*02f0*/  LDG.E.128 R64, desc[UR6][R12.64] ;  /* 0x000000060c407981 */ /* 0x000f68000c1e1d00 */
[----:B------:R-:W5:Y:S04]  /*0300*/  LDG.E.128 R60, desc[UR6][R12.64+0x10] ;  /* 0x000010060c3c7981 */ /* 0x000f68000c1e1d00 */
[----:B------:R-:W5:Y:S04]  /*0310*/  LDG.E.128 R56, desc[UR6][R12.64+0x2000] ;  /* 0x002000060c387981 */ /* 0x000f68000c1e1d00 */
[----:B------:R-:W5:Y:S04]  /*0320*/  LDG.E.128 R52, desc[UR6][R12.64+0x2010] ;  /* 0x002010060c347981 */ /* 0x000f68000c1e1d00 */
[----:B------:R-:W5:Y:S04]  /*0330*/  LDG.E.128 R48, desc[UR6][R12.64+0x4000] ;  /* 0x004000060c307981 */ /* 0x000f68000c1e1d00 */
[----:B------:R-:W5:Y:S04]  /*0340*/  LDG.E.128 R44, desc[UR6][R12.64+0x4010] ;  /* 0x004010060c2c7981 */ /* 0x000f68000c1e1d00 */
[----:B------:R-:W5:Y:S04]  /*0350*/  LDG.E.128 R40, desc[UR6][R12.64+0x6000] ;  /* 0x006000060c287981 */ /* 0x000f68000c1e1d00 */
[----:B------:R0:W5:Y:S02]  /*0360*/  LDG.E.128 R36, desc[UR6][R12.64+0x6010] ;  /* 0x006010060c247981 */ /* 0x000164000c1e1d00 */
[----:B0-----:R-:W-:-:S07]  /*0370*/  CS2R R12, SRZ ;  /* 0x00000000000c7805 */ /* 0x001fce000001ff00 */
.L_x_7211:
[----:B------:R-:W0:Y:S02]  /*0380*/  LDCU UR4, c[0x0][0x384] ;  /* 0x00007080ff0477ac */ /* 0x000e240008000800 */
[----:B0-----:R-:W-:-:S13]  /*0390*/  ISETP.GE.AND P0, PT, R2, UR4, PT ;  /* 0x0000000402007c0c */ /* 0x001fda000bf06270 */
[----:B------:R-:W-:Y:S05]  /*03a0*/  @P0 EXIT ;  /* 0x000000000000094d */ /* 0x000fea0003800000 */
[----:B------:R-:W0:Y:S01]  /*03b0*/  LDCU.64 UR4, c[0x0][0x398] ;  /* 0x00007300ff0477ac */ /* 0x000e220008000a00 */
[----:B------:R-:W2:Y:S01]  /*03c0*/  LDCU UR8, c[0x0][0x388] ;  /* 0x00007100ff0877ac */ /* 0x000ea20008000800 */
[----:B------:R-:W3:Y:S01]  /*03d0*/  LDCU.U8 UR14, c[0x0][0x410] ;  /* 0x00008200ff0e77ac */ /* 0x000ee20008000000 */
[----:B------:R-:W4:Y:S01]  /*03e0*/  LDCU UR9, c[0x0][0x400] ;  /* 0x00008000ff0977ac */ /* 0x000f220008000800 */
[----:B------:R-:W1:Y:S01]  /*03f0*/  LDCU.64 UR12, c[0x0][0x398] ;  /* 0x00007300ff0c77ac */ /* 0x000e620008000a00 */
[----:B0-----:R-:W-:Y:S01]  /*0400*/  ISETP.NE.U32.AND P0, PT, RZ, UR4, PT ;  /* 0x00000004ff007c0c */ /* 0x001fe2000bf05070 */
[----:B------:R-:W0:Y:S03]  /*0410*/  LDCU.64 UR10, c[0x0][0x3a0] ;  /* 0x00007400ff0a77ac */ /* 0x000e260008000a00 */
[----:B------:R-:W-:Y:S01]  /*0420*/  ISETP.NE.AND.EX P0, PT, RZ, UR5, PT, P0 ;  /* 0x00000005ff007c0c */ /* 0x000fe2000bf05300 */
[----:B-1234-:R-:W-:-:S12]  /*0430*/  UPLOP3.LUT UP1, UPT, UPT, UPT, UPT, 0x40, 0x4 ;  /* 0x000000000004789c */ /* 0x01efd80003f2e870 */
.L_x_7232:
[----:B0-----:R-:W-:Y:S01]  /*0440*/  ISETP.NE.U32.AND P1, PT, RZ, UR10, PT ;  /* 0x0000000aff007c0c */ /* 0x001fe2000bf25070 */
[----:B--2---:R-:W0:Y:S01]  /*0450*/  @P0 LDC.64 R80, c[0x0][0x398] ;  /* 0x0000e600ff500b82 */ /* 0x004e220000000a00 */
        /* <DEDUP_REMOVED lines=10> */
[----:B-----5:R-:W5:Y:S01]  /*0500*/  LDG.E.128 R84, desc[UR6][R84.64] ;  /* 0x0000000654547981 */ /* 0x020f62000c1e1d00 */
        /* <DEDUP_REMOVED lines=26> */
.L_x_7213:
        /* <DEDUP_REMOVED lines=21> */
.L_x_7212:
[----:B------:R-:W-:-:S04]  /*0800*/  UISETP.NE.U32.AND UP0, UPT, UR10, URZ, UPT ;  /* 0x000000ff0a00728c */ /* 0x000fc8000bf05070 */
[----:B------:R-:W-:-:S09]  /*0810*/  UISETP.NE.AND.EX UP0, UPT, UR11, URZ, UPT, UP0 ;  /* 0x000000ff0b00728c */ /* 0x000fd2000bf05300 */
[----:B------:R-:W-:Y:S05]  /*0820*/  BRA.U UP0, `(.L_x_7215) ;  /* 0x0000000100747547 */ /* 0x000fea000b800000 */
[----:B-----5:R-:W-:Y:S02]  /*0830*/  SHF.L.U32 R83, R84, 0x10, RZ ;  /* 0x0000001054537819 */ /* 0x020fe400000006ff */
[C---:B------:R-:W-:Y:S02]  /*0840*/  PRMT R92, R85.reuse, 0x7632, R92 ;  /* 0x00007632555c7816 */ /* 0x040fe4000000005c */
[----:B------:R-:W-:Y:S02]  /*0850*/  SHF.L.U32 R80, R68, 0x10, RZ ;  /* 0x0000001044507819 */ /* 0x000fe400000006ff */
[----:B------:R-:W-:Y:S02]  /*0860*/  SHF.L.U32 R85, R85, 0x10, RZ ;  /* 0x0000001055557819 */ /* 0x000fe400000006ff */
[----:B------:R-:W-:Y:S01]  /*0870*/  SHF.L.U32 R82, R69, 0x10, RZ ;  /* 0x0000001045527819 */ /* 0x000fe200000006ff */
[----:B------:R-:W-:Y:S01]  /*0880*/  FADD.FTZ R80, R83, R80 ;  /* 0x0000005053507221 */ /* 0x000fe20000010000 */
[----:B------:R-:W-:-:S02]  /*0890*/  PRMT R91, R84, 0x7632, R91 ;  /* 0x00007632545b7816 */ /* 0x000fc4000000005b */
[C---:B------:R-:W-:Y:S01]  /*08a0*/  PRMT R93, R86.reuse, 0x7632, R93 ;  /* 0x00007632565d7816 */ /* 0x040fe2000000005d */
[----:B------:R-:W-:Y:S01]  /*08b0*/  FADD.FTZ R82, R85, R82 ;  /* 0x0000005255527221 */ /* 0x000fe20000010000 */
[C---:B------:R-:W-:Y:S02]  /*08c0*/  PRMT R94, R87.reuse, 0x7632, R94 ;  /* 0x00007632575e7816 */ /* 0x040fe4000000005e */
[----:B------:R-:W-:Y:S02]  /*08d0*/  SHF.L.U32 R97, R87, 0x10, RZ ;  /* 0x0000001057617819 */ /* 0x000fe400000006ff */
[----:B------:R-:W-:Y:S02]  /*08e0*/  SHF.L.U32 R95, R86, 0x10, RZ ;  /* 0x00000010565f7819 */ /* 0x000fe400000006ff */
[----:B------:R-:W-:Y:S02]  /*08f0*/  SHF.L.U32 R83, R90, 0x10, RZ ;  /* 0x000000105a537819 */ /* 0x000fe400000006ff */
        /* <DEDUP_REMOVED lines=16> */
.L_x_7215:
[C---:B-----5:R-:W-:Y:S02]  /*0a00*/  PRMT R80, R84.reuse, 0x7632, R80 ;  /* 0x0000763254507816 */ /* 0x060fe40000000050 */
[----:B------:R-:W-:Y:S02]  /*0a10*/  SHF.L.U32 R84, R84, 0x10, RZ ;  /* 0x0000001054547819 */ /* 0x000fe400000006ff */
[----:B------:R-:W-:Y:S02]  /*0a20*/  PRMT R82, R85, 0x7632, R82 ;  /* 0x0000763255527816 */ /* 0x000fe40000000052 */
[C---:B------:R-:W-:Y:S02]  /*0a30*/  PRMT R91, R86.reuse, 0x7632, R91 ;  /* 0x00007632565b7816 */ /* 0x040fe4000000005b */
[----:B------:R-:W-:Y:S02]  /*0a40*/  SHF.L.U32 R92, R86, 0x10, RZ ;  /* 0x00000010565c7819 */ /* 0x000fe400000006ff */
[----:B------:R-:W-:-:S02]  /*0a50*/  SHF.L.U32 R83, R68, 0x10, RZ ;  /* 0x0000001044537819 */ /* 0x000fc400000006ff */
[----:B------:R-:W-:Y:S02]  /*0a60*/  SHF.L.U32 R85, R85, 0x10, RZ ;  /* 0x0000001055557819 */ /* 0x000fe400000006ff */
        /* <DEDUP_REMOVED lines=29> */
.L_x_7214:
[----:B------:R-:W0:Y:S01]  /*0c40*/  LDC.64 R120, c[0x0][0x3a8] ;  /* 0x0000ea00ff787b82 */ /* 0x000e220000000a00 */
[----:B------:R-:W-:-:S05]  /*0c50*/  IADD3 R117, PT, PT, R3, 0x100, RZ ;  /* 0x0000010003757810 */ /* 0x000fca0007ffe0ff */
        /* <DEDUP_REMOVED lines=9> */
[----:B------:R-:W5:Y:S04]  /*0cf0*/  LDG.E.128 R92, desc[UR6][R92.64] ;  /* 0x000000065c5c7981 */ /* 0x000f68000c1e1d00 */
        /* <DEDUP_REMOVED lines=8> */
[----:B------:R-:W-:Y:S02]  /*0d80*/  SHF.L.U32 R91, R68, 0x10, RZ ;  /* 0x00000010445b7819 */ /* 0x000fe400000006ff */
[----:B------:R-:W-:-:S02]  /*0d90*/  SHF.L.U32 R97, R70, 0x10, RZ ;  /* 0x0000001046617819 */ /* 0x000fc400000006ff */
[----:B------:R-:W-:Y:S01]  /*0da0*/  PRMT R90, R93, 0x7632, R90 ;  /* 0x000076325d5a7816 */ /* 0x000fe2000000005a */
[--C-:B------:R-:W-:Y:S01]  /*0db0*/  FADD.FTZ R91, R91, R92.reuse ;  /* 0x0000005c5b5b7221 */ /* 0x100fe20000010000 */
[----:B------:R-:W-:Y:S01]  /*0dc0*/  PRMT R92, R69, 0x7632, R92 ;  /* 0x00007632455c7816 */ /* 0x000fe2000000005c */
[--C-:B------:R-:W-:Y:S01]  /*0dd0*/  FADD.FTZ R97, R97, R94.reuse ;  /* 0x0000005e61617221 */ /* 0x100fe20000010000 */
        /* <DEDUP_REMOVED lines=31> */
.L_x_7217:
[C---:B0----5:R-:W-:Y:S02]  /*0fd0*/  PRMT R96, R92.reuse, 0x7632, R96 ;  /* 0x000076325c607816 */ /* 0x061fe40000000060 */
[----:B------:R-:W-:Y:S02]  /*0fe0*/  SHF.L.U32 R88, R92, 0x10, RZ ;  /* 0x000000105c587819 */ /* 0x000fe400000006ff */
[C---:B------:R-:W-:Y:S02]  /*0ff0*/  PRMT R97, R93.reuse, 0x7632, R97 ;  /* 0x000076325d617816 */ /* 0x040fe40000000061 */
[----:B------:R-:W-:Y:S02]  /*1000*/  SHF.L.U32 R90, R93, 0x10, RZ ;  /* 0x000000105d5a7819 */ /* 0x000fe400000006ff */
[----:B------:R-:W-:Y:S02]  /*1010*/  SHF.L.U32 R92, R94, 0x10, RZ ;  /* 0x000000105e5c7819 */ /* 0x000fe400000006ff */
        /* <DEDUP_REMOVED lines=10> */
[----:B------:R-:W-:Y:S02]  /*10c0*/  PRMT R93, R70, 0x7632, R93 ;  /* 0x00007632465d7816 */ /* 0x000fe4000000005d */
[----:B------:R-:W-:Y:S02]  /*10d0*/  PRMT R94, R71, 0x7632, R94 ;  /* 0x00007632475e7816 */ /* 0x000fe4000000005e */
[----:B------:R-:W-:Y:S02]  /*10e0*/  SHF.L.U32 R102, R95, 0x10, RZ ;  /* 0x000000105f667819 */ /* 0x000fe400000006ff */
[----:B------:R-:W-:Y:S02]  /*10f0*/  SHF.L.U32 R103, R71, 0x10, RZ ;  /* 0x0000001047677819 */ /* 0x000fe400000006ff */
[----:B------:R-:W-:Y:S02]  /*1100*/  SHF.L.U32 R96, R96, 0x10, RZ ;  /* 0x0000001060607819 */ /* 0x000fe400000006ff */
        /* <DEDUP_REMOVED lines=13> */
.L_x_7216:
[----:B------:R-:W-:Y:S05]  /*11e0*/  @!P1 BRA `(.L_x_7219) ;  /* 0x0000000000549947 */ /* 0x000fea0003800000 */
[C---:B0----5:R-:W-:Y:S02]  /*11f0*/  PRMT R88, R92.reuse, 0x7632, R88 ;  /* 0x000076325c587816 */ /* 0x061fe40000000058 */
        /* <DEDUP_REMOVED lines=20> */
.L_x_7219:
        /* <DEDUP_REMOVED lines=12> */
.L_x_7218:
        /* <DEDUP_REMOVED lines=15> */
[C---:B-1---5:R-:W-:Y:S02]  /*14f0*/  PRMT R106, R100.reuse, 0x7632, R106 ;  /* 0x00007632646a7816 */ /* 0x062fe4000000006a */
[C---:B------:R-:W-:Y:S02]  /*1500*/  PRMT R108, R101.reuse, 0x7632, R108 ;  /* 0x00007632656c7816 */ /* 0x040fe4000000006c */
[----:B------:R-:W-:Y:S02]  /*1510*/  SHF.L.U32 R97, R101, 0x10, RZ ;  /* 0x0000001065617819 */ /* 0x000fe400000006ff */
[----:B------:R-:W-:Y:S02]  /*1520*/  SHF.L.U32 R100, R100, 0x10, RZ ;  /* 0x0000001064647819 */ /* 0x000fe400000006ff */
[----:B------:R-:W-:Y:S02]  /*1530*/  SHF.L.U32 R101, R68, 0x10, RZ ;  /* 0x0000001044657819 */ /* 0x000fe400000006ff */
[----:B------:R-:W-:-:S02]  /*1540*/  PRMT R98, R102, 0x7632, R98 ;  /* 0x0000763266627816 */ /* 0x000fc40000000062 */
[----:B------:R-:W-:Y:S01]  /*1550*/  SHF.L.U32 R99, R102, 0x10, RZ ;  /* 0x0000001066637819 */ /* 0x000fe200000006ff */
[--C-:B------:R-:W-:Y:S01]  /*1560*/  FADD.FTZ R101, R101, R100.reuse ;  /* 0x0000006465657221 */ /* 0x100fe20000010000 */
[----:B------:R-:W-:Y:S02]  /*1570*/  SHF.L.U32 R102, R69, 0x10, RZ ;  /* 0x0000001045667819 */ /* 0x000fe400000006ff */
[----:B------:R-:W-:Y:S02]  /*1580*/  SHF.L.U32 R110, R70, 0x10, RZ ;  /* 0x00000010466e7819 */ /* 0x000fe400000006ff */
[----:B------:R-:W-:Y:S01]  /*1590*/  PRMT R100, R68, 0x7632, R100 ;  /* 0x0000763244647816 */ /* 0x000fe20000000064 */
[----:B------:R-:W-:Y:S01]  /*15a0*/  FADD.FTZ R97, R102, R97 ;  /* 0x0000006166617221 */ /* 0x000fe20000010000 */
[----:B------:R-:W-:Y:S01]  /*15b0*/  PRMT R96, R103, 0x7632, R96 ;  /* 0x0000763267607816 */ /* 0x000fe20000000060 */
[----:B------:R-:W-:Y:S01]  /*15c0*/  FADD.FTZ R99, R110, R99 ;  /* 0x000000636e637221 */ /* 0x000fe20000010000 */
[----:B------:R-:W-:-:S02]  /*15d0*/  SHF.L.U32 R107, R100, 0x10, RZ ;  /* 0x00000010646b7819 */ /* 0x000fc400000006ff */
[----:B------:R-:W-:Y:S02]  /*15e0*/  PRMT R102, R69, 0x7632, R102 ;  /* 0x0000763245667816 */ /* 0x000fe40000000066 */
[----:B------:R-:W-:Y:S02]  /*15f0*/  PRMT R110, R70, 0x7632, R110 ;  /* 0x00007632466e7816 */ /* 0x000fe4000000006e */
        /* <DEDUP_REMOVED lines=24> */
.L_x_7221:
[C---:B-----5:R-:W-:Y:S02]  /*1780*/  PRMT R109, R101.reuse, 0x7632, R109 ;  /* 0x00007632656d7816 */ /* 0x060fe4000000006d */
[----:B-1----:R-:W-:Y:S02]  /*1790*/  SHF.L.U32 R98, R101, 0x10, RZ ;  /* 0x0000001065627819 */ /* 0x002fe400000006ff */
[----:B------:R-:W-:Y:S02]  /*17a0*/  SHF.L.U32 R96, R100, 0x10, RZ ;  /* 0x0000001064607819 */ /* 0x000fe400000006ff */
[----:B------:R-:W-:Y:S02]  /*17b0*/  SHF.L.U32 R101, R68, 0x10, RZ ;  /* 0x0000001044657819 */ /* 0x000fe400000006ff */
[----:B------:R-:W-:Y:S02]  /*17c0*/  PRMT R107, R100, 0x7632, R107 ;  /* 0x00007632646b7816 */ /* 0x000fe4000000006b */
[C---:B------:R-:W-:Y:S01]  /*17d0*/  PRMT R99, R102.reuse, 0x7632, R99 ;  /* 0x0000763266637816 */ /* 0x040fe20000000063 */
[----:B------:R-:W-:Y:S01]  /*17e0*/  FADD.FTZ R96, R101, R96 ;  /* 0x0000006065607221 */ /* 0x000fe20000010000 */
[----:B------:R-:W-:-:S02]  /*17f0*/  SHF.L.U32 R100, R102, 0x10, RZ ;  /* 0x0000001066647819 */ /* 0x000fc400000006ff */
[----:B------:R-:W-:Y:S02]  /*1800*/  SHF.L.U32 R111, R69, 0x10, RZ ;  /* 0x00000010456f7819 */ /* 0x000fe400000006ff */
[C---:B------:R-:W-:Y:S02]  /*1810*/  PRMT R97, R103.reuse, 0x7632, R97 ;  /* 0x0000763267617816 */ /* 0x040fe40000000061 */
[----:B------:R-:W-:Y:S01]  /*1820*/  SHF.L.U32 R102, R103, 0x10, RZ ;  /* 0x0000001067667819 */ /* 0x000fe200000006ff */
[----:B------:R-:W-:Y:S01]  /*1830*/  FADD.FTZ R98, R111, R98 ;  /* 0x000000626f627221 */ /* 0x000fe20000010000 */
[----:B------:R-:W-:Y:S02]  /*1840*/  PRMT R101, R68, 0x7632, R101 ;  /* 0x0000763244657816 */ /* 0x000fe40000000065 */
[----:B------:R-:W-:Y:S02]  /*1850*/  PRMT R103, R69, 0x7632, R103 ;  /* 0x0000763245677816 */ /* 0x000fe40000000067 */
[----:B------:R-:W-:-:S02]  /*1860*/  SHF.L.U32 R108, R107, 0x10, RZ ;  /* 0x000000106b6c7819 */ /* 0x000fc400000006ff */
[C---:B------:R-:W-:Y:S02]  /*1870*/  PRMT R106, R70.reuse, 0x7632, R106 ;  /* 0x00007632466a7816 */ /* 0x040fe4000000006a */
        /* <DEDUP_REMOVED lines=17> */
.L_x_7220:
[----:B------:R-:W-:Y:S05]  /*1990*/  @!P1 BRA `(.L_x_7223) ;  /* 0x0000000000549947 */ /* 0x000fea0003800000 */
[C---:B-1---5:R-:W-:Y:S02]  /*19a0*/  PRMT R96, R100.reuse, 0x7632, R96 ;  /* 0x0000763264607816 */ /* 0x062fe40000000060 */
        /* <DEDUP_REMOVED lines=20> */
.L_x_7223:
        /* <DEDUP_REMOVED lines=12> */
.L_x_7222:
        /* <DEDUP_REMOVED lines=15> */
[----:B-1---5:R-:W-:Y:S02]  /*1ca0*/  PRMT R108, R104, 0x7632, R108 ;  /* 0x00007632686c7816 */ /* 0x022fe4000000006c */
[----:B------:R-:W-:Y:S02]  /*1cb0*/  PRMT R109, R68, 0x7632, R109 ;  /* 0x00007632446d7816 */ /* 0x000fe4000000006d */
[----:B------:R-:W-:Y:S02]  /*1cc0*/  SHF.L.U32 R108, R108, 0x10, RZ ;  /* 0x000000106c6c7819 */ /* 0x000fe400000006ff */
[----:B------:R-:W-:Y:S02]  /*1cd0*/  SHF.L.U32 R109, R109, 0x10, RZ ;  /* 0x000000106d6d7819 */ /* 0x000fe400000006ff */
[----:B------:R-:W-:Y:S02]  /*1ce0*/  PRMT R111, R107, 0x7632, R111 ;  /* 0x000076326b6f7816 */ /* 0x000fe4000000006f */
[----:B------:R-:W-:Y:S01]  /*1cf0*/  PRMT R112, R71, 0x7632, R112 ;  /* 0x0000763247707816 */ /* 0x000fe20000000070 */
[----:B------:R-:W-:Y:S01]  /*1d00*/  FADD.FTZ R124, R108, R109 ;  /* 0x0000006d6c7c7221 */ /* 0x000fe20000010000 */
[----:B------:R-:W-:-:S02]  /*1d10*/  PRMT R108, R105, 0x7632, R108 ;  /* 0x00007632696c7816 */ /* 0x000fc4000000006c */
[----:B------:R-:W-:Y:S02]  /*1d20*/  PRMT R109, R69, 0x7632, R109 ;  /* 0x00007632456d7816 */ /* 0x000fe4000000006d */
[----:B------:R-:W-:Y:S02]  /*1d30*/  SHF.L.U32 R108, R108, 0x10, RZ ;  /* 0x000000106c6c7819 */ /* 0x000fe400000006ff */
[----:B------:R-:W-:Y:S02]  /*1d40*/  SHF.L.U32 R109, R109, 0x10, RZ ;  /* 0x000000106d6d7819 */ /* 0x000fe400000006ff */
[----:B------:R-:W-:Y:S02]  /*1d50*/  SHF.L.U32 R122, R111, 0x10, RZ ;  /* 0x000000106f7a7819 */ /* 0x000fe400000006ff */
        /* <DEDUP_REMOVED lines=9> */
[----:B------:R-:W-:Y:S01]  /*1df0*/  PRMT R110, R70, 0x7632, R110 ;  /* 0x00007632466e7816 */ /* 0x000fe2000000006e */
[----:B------:R-:W-:Y:S01]  /*1e00*/  FADD.FTZ R105, R105, R104 ;  /* 0x0000006869697221 */ /* 0x000fe20000010000 */
        /* <DEDUP_REMOVED lines=18> */
.L_x_7225:
[----:B-1---5:R-:W-:Y:S02]  /*1f30*/  PRMT R109, R104, 0x7632, R109 ;  /* 0x00007632686d7816 */ /* 0x022fe4000000006d */
        /* <DEDUP_REMOVED lines=8> */
[----:B------:R-:W-:Y:S02]  /*1fc0*/  PRMT R110, R70, 0x7632, R110 ;  /* 0x00007632466e7816 */ /* 0x000fe4000000006e */
[----:B------:R-:W-:Y:S02]  /*1fd0*/  SHF.L.U32 R119, R111, 0x10, RZ ;  /* 0x000000106f777819 */ /* 0x000fe400000006ff */
[----:B------:R-:W-:Y:S02]  /*1fe0*/  SHF.L.U32 R108, R108, 0x10, RZ ;  /* 0x000000106c6c7819 */ /* 0x000fe400000006ff */
[----:B------:R-:W-:Y:S02]  /*1ff0*/  PRMT R111, R71, 0x7632, R111 ;  /* 0x00007632476f7816 */ /* 0x000fe4000000006f */
[----:B------:R-:W-:-:S02]  /*2000*/  SHF.L.U32 R110, R110, 0x10, RZ ;  /* 0x000000106e6e7819 */ /* 0x000fc400000006ff */
[----:B------:R-:W-:Y:S01]  /*2010*/  SHF.L.U32 R115, R111, 0x10, RZ ;  /* 0x000000106f737819 */ /* 0x000fe200000006ff */
[----:B------:R-:W-:Y:S01]  /*2020*/  FADD.FTZ R111, R113, R108 ;  /* 0x0000006c716f7221 */ /* 0x000fe20000010000 */
[----:B------:R-:W-:Y:S01]  /*2030*/  SHF.L.U32 R104, R104, 0x10, RZ ;  /* 0x0000001068687819 */ /* 0x000fe200000006ff */
[----:B------:R-:W-:Y:S01]  /*2040*/  FADD.FTZ R113, R119, R110 ;  /* 0x0000006e77717221 */ /* 0x000fe20000010000 */
[----:B------:R-:W-:Y:S02]  /*2050*/  SHF.L.U32 R110, R105, 0x10, RZ ;  /* 0x00000010696e7819 */ /* 0x000fe400000006ff */
[----:B------:R-:W-:Y:S02]  /*2060*/  SHF.L.U32 R105, R68, 0x10, RZ ;  /* 0x0000001044697819 */ /* 0x000fe400000006ff */
[----:B------:R-:W-:Y:S02]  /*2070*/  PRMT R112, R107, 0x7632, R112 ;  /* 0x000076326b707816 */ /* 0x000fe40000000070 */
        /* <DEDUP_REMOVED lines=8> */
[----:B------:R-:W-:-:S03]  /*2100*/  SHF.L.U32 R114, R71, 0x10, RZ ;  /* 0x0000001047727819 */ /* 0x000fc600000006ff */
[----:B------:R-:W-:Y:S02]  /*2110*/  FADD.FTZ R112, R105, R106 ;  /* 0x0000006a69707221 */ /* 0x000fe40000010000 */
[----:B------:R-:W-:Y:S01]  /*2120*/  FADD.FTZ R114, R114, R107 ;  /* 0x0000006b72727221 */ /* 0x000fe20000010000 */
[----:B------:R-:W-:Y:S06]  /*2130*/  BRA `(.L_x_7226) ;  /* 0x0000000000887947 */ /* 0x000fec0003800000 */
.L_x_7224:
[----:B------:R-:W-:Y:S05]  /*2140*/  @!P1 BRA `(.L_x_7227) ;  /* 0x0000000000549947 */ /* 0x000fea0003800000 */
        /* <DEDUP_REMOVED lines=21> */
.L_x_7227:
        /* <DEDUP_REMOVED lines=12> */
.L_x_7226:
        /* <DEDUP_REMOVED lines=130> */
.L_x_7229:
[----:B------:R-:W-:Y:S05]  /*2b80*/  BSYNC.RECONVERGENT B0 ;  /* 0x0000000000007941 */ /* 0x000fea0003800200 */
.L_x_7228:
        /* <DEDUP_REMOVED lines=15> */
.L_x_7231:
[----:B------:R-:W-:Y:S05]  /*2c80*/  BSYNC.RECONVERGENT B0 ;  /* 0x0000000000007941 */ /* 0x000fea0003800200 */
.L_x_7230:
        /* <DEDUP_REMOVED lines=13> */
[----:B------:R-:W0:Y:S01]  /*2d60*/  SHFL.DOWN PT, R123, R106, 0x2, 0x1f ;  /* 0x08401f006a7b7f89 */ /* 0x000e2200000e0000 */
[----:B------:R-:W-:Y:S02]  /*2d70*/  FMUL.FTZ R124, R121, R122 ;  /* 0x0000007a797c7220 */ /* 0x000fe40000410000 */
[----:B------:R-:W1:Y:S01]  /*2d80*/  MUFU.RCP R120, R104 ;  /* 0x0000006800787308 */ /* 0x000e620000001000 */
[----:B------:R-:W2:Y:S01]  /*2d90*/  SHFL.DOWN PT, R122, R105, 0x4, 0x1f ;  /* 0x08801f00697a7f89 */ /* 0x000ea200000e0000 */
[----:B------:R-:W-:Y:S01]  /*2da0*/  FMUL.FTZ R124, R124, R107 ;  /* 0x0000006b7c7c7220 */ /* 0x000fe20000410000 */
[----:B-1----:R-:W-:Y:S01]  /*2db0*/  FMUL.FTZ R121, R120, R119 ;  /* 0x0000007778797220 */ /* 0x002fe20000410000 */
[----:B0-----:R-:W-:Y:S01]  /*2dc0*/  IADD3 R119, PT, PT, R106, R123, RZ ;  /* 0x0000007b6a777210 */ /* 0x001fe20007ffe0ff */
[----:B--2---:R-:W-:-:S03]  /*2dd0*/  FADD.FTZ R107, R122, R105 ;  /* 0x000000697a6b7221 */ /* 0x004fc60000010000 */
[----:B------:R-:W0:Y:S01]  /*2de0*/  SHFL.DOWN PT, R122, R121, 0x2, 0x1f ;  /* 0x08401f00797a7f89 */ /* 0x000e2200000e0000 */
[----:B------:R-:W-:Y:S01]  /*2df0*/  FFMA.FTZ R107, R120, R124, R107 ;  /* 0x0000007c786b7223 */ /* 0x000fe2000001006b */
[----:B------:R-:W-:Y:S01]  /*2e00*/  I2FP.F32.S32 R120, R123 ;  /* 0x0000007b00787245 */ /* 0x000fe20000201400 */
[----:B0-----:R-:W-:-:S04]  /*2e10*/  FADD.FTZ R105, R121, -R122 ;  /* 0x8000007a79697221 */ /* 0x001fc80000010000 */
[----:B------:R-:W-:Y:S02]  /*2e20*/  FMUL.FTZ R125, R122, R120 ;  /* 0x000000787a7d7220 */ /* 0x000fe40000410000 */
[----:B------:R-:W0:Y:S01]  /*2e30*/  SHFL.DOWN PT, R122, R107, 0x2, 0x1f ;  /* 0x08401f006b7a7f89 */ /* 0x000e2200000e0000 */
[----:B------:R-:W-:Y:S01]  /*2e40*/  FMUL.FTZ R123, R105, R105 ;  /* 0x00000069697b7220 */ /* 0x000fe20000410000 */
[----:B------:R-:W-:-:S03]  /*2e50*/  FFMA.FTZ R105, R104, R121, R125 ;  /* 0x0000007968697223 */ /* 0x000fc6000001007d */
[----:B------:R-:W-:Y:S01]  /*2e60*/  FMUL.FTZ R123, R104, R123 ;  /* 0x0000007b687b7220 */ /* 0x000fe20000410000 */
[----:B------:R-:W-:-:S03]  /*2e70*/  I2FP.F32.S32 R104, R119 ;  /* 0x0000007700687245 */ /* 0x000fc60000201400 */
[----:B------:R-:W-:Y:S02]  /*2e80*/  FMUL.FTZ R123, R123, R120 ;  /* 0x000000787b7b7220 */ /* 0x000fe40000410000 */
[----:B------:R-:W1:Y:S01]  /*2e90*/  MUFU.RCP R120, R104 ;  /* 0x0000006800787308 */ /* 0x000e620000001000 */
[----:B0-----:R-:W-:-:S04]  /*2ea0*/  FADD.FTZ R121, R107, R122 ;  /* 0x0000007a6b797221 */ /* 0x001fc80000010000 */
[C---:B-1----:R-:W-:Y:S01]  /*2eb0*/  FFMA.FTZ R106, R120.reuse, R123, R121 ;  /* 0x0000007b786a7223 */ /* 0x042fe20000010079 */
[----:B------:R-:W-:Y:S02]  /*2ec0*/  FMUL.FTZ R123, R120, R105 ;  /* 0x00000069787b7220 */ /* 0x000fe40000410000 */
[----:B------:R-:W0:Y:S04]  /*2ed0*/  SHFL.DOWN PT, R120, R119, 0x1, 0x1f ;  /* 0x08201f0077787f89 */ /* 0x000e2800000e0000 */
[----:B------:R-:W1:Y:S04]  /*2ee0*/  SHFL.DOWN PT, R122, R123, 0x1, 0x1f ;  /* 0x08201f007b7a7f89 */ /* 0x000e6800000e0000 */
[----:B------:R-:W2:Y:S01]  /*2ef0*/  SHFL.DOWN PT, R121, R106, 0x1, 0x1f ;  /* 0x08201f006a797f89 */ /* 0x000ea200000e0000 */
[----:B0-----:R-:W-:-:S02]  /*2f00*/  I2FP.F32.S32 R105, R120 ;  /* 0x0000007800697245 */ /* 0x001fc40000201400 */
[----:B------:R-:W-:-:S03]  /*2f10*/  IADD3 R120, PT, PT, R119, R120, RZ ;  /* 0x0000007877787210 */ /* 0x000fc60007ffe0ff */
[----:B-1----:R-:W-:Y:S01]  /*2f20*/  FMUL.FTZ R107, R122, R105 ;  /* 0x000000697a6b7220 */ /* 0x002fe20000410000 */
[----:B------:R-:W-:Y:S01]  /*2f30*/  I2FP.F32.S32 R120, R120 ;  /* 0x0000007800787245 */ /* 0x000fe20000201400 */
[----:B------:R-:W-:Y:S01]  /*2f40*/  FADD.FTZ R122, R123, -R122 ;  /* 0x8000007a7b7a7221 */ /* 0x000fe20000010000 */
[----:B--2---:R-:W-:Y:S01]  /*2f50*/  FADD.FTZ R121, R106, R121 ;  /* 0x000000796a797221 */ /* 0x004fe20000010000 */
[----:B------:R-:W-:Y:S02]  /*2f60*/  FFMA.FTZ R107, R104, R123, R107 ;  /* 0x0000007b686b7223 */ /* 0x000fe4000001006b */
[----:B------:R-:W-:Y:S01]  /*2f70*/  FMUL.FTZ R125, R122, R122 ;  /* 0x0000007a7a7d7220 */ /* 0x000fe20000410000 */
[----:B------:R-:W0:Y:S03]  /*2f80*/  MUFU.RCP R120, R120 ;  /* 0x0000007800787308 */ /* 0x000e260000001000 */
[----:B------:R-:W-:-:S04]  /*2f90*/  FMUL.FTZ R104, R104, R125 ;  /* 0x0000007d68687220 */ /* 0x000fc80000410000 */
[----:B------:R-:W-:Y:S01]  /*2fa0*/  FMUL.FTZ R104, R104, R105 ;  /* 0x0000006968687220 */ /* 0x000fe20000410000 */
[----:B0-----:R-:W-:-:S03]  /*2fb0*/  FMUL.FTZ R119, R120, R107 ;  /* 0x0000006b78777220 */ /* 0x001fc60000410000 */
[----:B------:R-:W-:Y:S02]  /*2fc0*/  FFMA.FTZ R121, R120, R104, R121 ;  /* 0x0000006878797223 */ /* 0x000fe40000010079 */
[----:B------:R-:W0:Y:S01]  /*2fd0*/  @!P1 LDC.64 R104, c[0x0][0x3c0] ;  /* 0x0000f000ff689b82 */ /* 0x000e220000000a00 */
[----:B------:R-:W1:Y:S04]  /*2fe0*/  SHFL.IDX PT, R119, R119, RZ, 0x1f ;  /* 0x00001fff77777589 */ /* 0x000e6800000e0000 */
[----:B------:R-:W2:Y:S03]  /*2ff0*/  SHFL.IDX PT, R121, R121, RZ, 0x1f ;  /* 0x00001fff79797589 */ /* 0x000ea600000e0000 */
[----:B------:R-:W2:Y:S01]  /*3000*/  LDC R120, c[0x0][0x448] ;  /* 0x00011200ff787b82 */ /* 0x000ea20000000800 */
[----:B0-----:R-:W-:-:S04]  /*3010*/  @!P1 IMAD.WIDE R106, R2, 0x4, R104 ;  /* 0x00000004026a9825 */ /* 0x001fc800078e0268 */
[----:B-1----:R-:W-:Y:S01]  /*3020*/  FMUL.FTZ R104, R119, R119 ;  /* 0x0000007777687220 */ /* 0x002fe20000410000 */
[----:B------:R0:W-:Y:S01]  /*3030*/  @!P1 STG.E desc[UR6][R106.64], R119 ;  /* 0x000000776a009986 */ /* 0x0001e2000c101906 */
[----:B--2---:R-:W-:-:S03]  /*3040*/  FFMA.FTZ R105, R121, UR9, R120 ;  /* 0x0000000979697c23 */ /* 0x004fc60008010078 */
[----:B------:R-:W-:Y:S02]  /*3050*/  FSEL R120, R104, RZ, P2 ;  /* 0x000000ff68787208 */ /* 0x000fe40001000000 */
[----:B------:R-:W-:-:S03]  /*3060*/  FSEL R104, R119, RZ, !P2 ;  /* 0x000000ff77687208 */ /* 0x000fc60005000000 */
[----:B------:R-:W-:Y:S02]  /*3070*/  FADD.FTZ R105, R105, R120 ;  /* 0x0000007869697221 */ /* 0x000fe40000010000 */
[C---:B------:R-:W-:Y:S01]  /*3080*/  FADD.FTZ R84, -R104.reuse, R84 ;  /* 0x0000005468547221 */ /* 0x040fe20000010100 */
[----:B0-----:R-:W0:Y:S01]  /*3090*/  LDC.64 R106, c[0x0][0x428] ;  /* 0x00010a00ff6a7b82 */ /* 0x001e220000000a00 */
        /* <DEDUP_REMOVED lines=36> */
[----:B------:R-:W-:Y:S01]  /*32e0*/  FFMA.FTZ R86, R115, R60, R28 ;  /* 0x0000003c73567223 */ /* 0x000fe2000001001c */
[----:B------:R-:W-:Y:S01]  /*32f0*/  FFMA.FTZ R85, R84, R61, R29 ;  /* 0x0000003d54557223 */ /* 0x000fe2000001001d */
[----:B------:R-:W-:Y:S01]  /*3300*/  FFMA.FTZ R84, R120, R63, R31 ;  /* 0x0000003f78547223 */ /* 0x000fe2000001001f */
[----:B------:R-:W-:Y:S01]  /*3310*/  FFMA.FTZ R87, R119, R62, R30 ;  /* 0x0000003e77577223 */ /* 0x000fe2000001001e */
[----:B0-----:R-:W-:-:S04]  /*3320*/  IMAD.WIDE.U32 R120, R3, 0x10, R106 ;  /* 0x0000001003787825 */ /* 0x001fc800078e006a */
[C---:B------:R-:W-:Y:S01]  /*3330*/  FMUL.FTZ R3, R105.reuse, R80 ;  /* 0x0000005069037220 */ /* 0x040fe20000410000 */
[C---:B------:R-:W-:Y:S01]  /*3340*/  FMUL.FTZ R80, R105.reuse, R81 ;  /* 0x0000005169507220 */ /* 0x040fe20000410000 */
[C---:B------:R-:W-:Y:S01]  /*3350*/  FMUL.FTZ R81, R105.reuse, R82 ;  /* 0x0000005269517220 */ /* 0x040fe20000410000 */
[----:B------:R-:W-:Y:S01]  /*3360*/  F2FP.BF16.F32.PACK_AB R87, R84, R87 ;  /* 0x000000575457723e */ /* 0x000fe200000010ff */
[----:B------:R-:W-:Y:S01]  /*3370*/  FMUL.FTZ R84, R105, R95 ;  /* 0x0000005f69547220 */ /* 0x000fe20000410000 */
[----:B------:R-:W-:Y:S01]  /*3380*/  FFMA.FTZ R3, R3, R64, R32 ;  /* 0x0000004003037223 */ /* 0x000fe20000010020 */
[----:B------:R-:W-:Y:S01]  /*3390*/  FFMA.FTZ R80, R80, R65, R33 ;  /* 0x0000004150507223 */ /* 0x000fe20000010021 */
[C---:B------:R-:W-:Y:S01]  /*33a0*/  FMUL.FTZ R82, R105.reuse, R83 ;  /* 0x0000005369527220 */ /* 0x040fe20000410000 */
[----:B------:R-:W-:Y:S01]  /*33b0*/  FMUL.FTZ R83, R105, R94 ;  /* 0x0000005e69537220 */ /* 0x000fe20000410000 */
[----:B------:R-:W-:Y:S01]  /*33c0*/  FFMA.FTZ R94, R84, R55, R23 ;  /* 0x00000037545e7223 */ /* 0x000fe20000010017 */
[----:B------:R-:W-:Y:S01]  /*33d0*/  FFMA.FTZ R81, R81, R66, R34 ;  /* 0x0000004251517223 */ /* 0x000fe20000010022 */
[----:B------:R-:W-:Y:S01]  /*33e0*/  FFMA.FTZ R82, R82, R67, R35 ;  /* 0x0000004352527223 */ /* 0x000fe20000010023 */
[----:B------:R-:W-:Y:S01]  /*33f0*/  F2FP.BF16.F32.PACK_AB R84, R80, R3 ;  /* 0x000000035054723e */ /* 0x000fe200000010ff */
[C---:B------:R-:W-:Y:S01]  /*3400*/  FMUL.FTZ R3, R105.reuse, R88 ;  /* 0x0000005869037220 */ /* 0x040fe20000410000 */
[----:B------:R-:W-:Y:S01]  /*3410*/  FMUL.FTZ R80, R105, R89 ;  /* 0x0000005969507220 */ /* 0x000fe20000410000 */
[----:B------:R-:W-:Y:S01]  /*3420*/  F2FP.BF16.F32.PACK_AB R86, R85, R86 ;  /* 0x000000565556723e */ /* 0x000fe200000010ff */
        /* <DEDUP_REMOVED lines=16> */
[----:B------:R-:W0:Y:S01]  /*3530*/  @!P1 LDC.64 R92, c[0x0][0x3c8] ;  /* 0x0000f200ff5c9b82 */ /* 0x000e220000000a00 */
[C---:B------:R-:W-:Y:S01]  /*3540*/  FMUL.FTZ R91, R105.reuse, R100 ;  /* 0x00000064695b7220 */ /* 0x040fe20000410000 */
[C---:B------:R-:W-:Y:S01]  /*3550*/  FMUL.FTZ R94, R105.reuse, R101 ;  /* 0x00000065695e7220 */ /* 0x040fe20000410000 */
[----:B------:R-:W-:Y:S01]  /*3560*/  F2FP.BF16.F32.PACK_AB R82, R90, R89 ;  /* 0x000000595a52723e */ /* 0x000fe200000010ff */
[C---:B------:R-:W-:Y:S01]  /*3570*/  FMUL.FTZ R89, R105.reuse, R98 ;  /* 0x0000006269597220 */ /* 0x040fe20000410000 */
[----:B------:R-:W-:Y:S01]  /*3580*/  F2FP.BF16.F32.PACK_AB R81, R88, R81 ;  /* 0x000000515851723e */ /* 0x000fe200000010ff */
[C---:B------:R-:W-:Y:S01]  /*3590*/  FMUL.FTZ R88, R105.reuse, R97 ;  /* 0x0000006169587220 */ /* 0x040fe20000410000 */
        /* <DEDUP_REMOVED lines=11> */
[----:B------:R-:W1:Y:S01]  /*3650*/  LDC.64 R96, c[0x0][0x380] ;  /* 0x0000e000ff607b82 */ /* 0x000e620000000a00 */
[----:B------:R-:W-:Y:S01]  /*3660*/  F2FP.BF16.F32.PACK_AB R89, R94, R89 ;  /* 0x000000595e59723e */ /* 0x000fe200000010ff */
[C---:B------:R-:W-:Y:S01]  /*3670*/  FMUL.FTZ R104, R105.reuse, R104 ;  /* 0x0000006869687220 */ /* 0x040fe20000410000 */
        /* <DEDUP_REMOVED lines=24> */
[--C-:B------:R-:W-:Y:S01]  /*3800*/  IMAD.WIDE.U32 R116, R116, 0x10, R106.reuse ;  /* 0x0000001074747825 */ /* 0x100fe200078e006a */
[----:B-1----:R-:W-:Y:S01]  /*3810*/  IADD3 R2, PT, PT, R2, R96, RZ ;  /* 0x0000006002027210 */ /* 0x002fe20007ffe0ff */
[----:B------:R2:W-:Y:S02]  /*3820*/  STG.E.128 desc[UR6][R120.64], R84 ;  /* 0x0000005478007986 */ /* 0x0005e4000c101d06 */
[----:B------:R-:W-:Y:S01]  /*3830*/  IMAD.WIDE.U32 R106, R118, 0x10, R106 ;  /* 0x00000010766a7825 */ /* 0x000fe200078e006a */
[----:B------:R-:W-:Y:S01]  /*3840*/  ISETP.GE.AND P1, PT, R2, R97, PT ;  /* 0x000000610200720c */ /* 0x000fe20003f26270 */
[----:B------:R2:W-:Y:S04]  /*3850*/  STG.E.128 desc[UR6][R122.64], R80 ;  /* 0x000000507a007986 */ /* 0x0005e8000c101d06 */
[----:B------:R2:W-:Y:S04]  /*3860*/  STG.E.128 desc[UR6][R116.64], R88 ;  /* 0x0000005874007986 */ /* 0x0005e8000c101d06 */
[----:B------:R2:W-:Y:S04]  /*3870*/  STG.E.128 desc[UR6][R106.64], R92 ;  /* 0x0000005c6a007986 */ /* 0x0005e8000c101d06 */
[----:B------:R-:W-:Y:S05]  /*3880*/  @!P1 BRA `(.L_x_7232) ;  /* 0xffffffc800ec9947 */ /* 0x000fea000383ffff */
[----:B------:R-:W-:Y:S05]  /*3890*/  EXIT ;  /* 0x000000000000794d */ /* 0x000fea0003800000 */
.L_x_7233:
        /* <DEDUP_REMOVED lines=14> */
.L_x_18039:


//--------------------- .text._ZN10layer_norm31ln_parallel_residual_fwd_kernelINS_13Kernel_traitsIf13__nv_bfloat16fS2_fjLj8192ELj1ELj1ELj8ELj16ENS_18Kernel_traits_baseILj8192EfS2_fS2_fjLj256EEEEELb1ELb0ELb0EEEvNS_9FwdParamsE --------------------------
	.section	.text._ZN10layer_norm31ln_parallel_residual_fwd_kernelINS_13Kernel_traitsIf13__nv_bfloat16fS2_fjLj8192ELj1ELj1ELj8ELj16ENS_18Kernel_traits_baseILj8192EfS2_fS2_fjLj256EEEEELb1ELb0ELb0EEEvNS_9FwdParamsE,"ax",@progbits
	.align	128
        .global         _ZN10layer_norm31ln_parallel_residual_fwd_kernelINS_13Kernel_traitsIf13__nv_bfloat16fS2_fjLj8192ELj1ELj1ELj8ELj16ENS_18Kernel_traits_baseILj8192EfS2_fS2_fjLj256EEEEELb1ELb0ELb0EEEvNS_9FwdParamsE
        .type           _ZN10layer_norm31ln_parallel_residual_fwd_kernelINS_13Kernel_traitsIf13__nv_bfloat16fS2_fjLj8192ELj1ELj1ELj8ELj16ENS_18Kernel_traits_baseILj8192EfS2_fS2_fjLj256EEEEELb1ELb0ELb0EEEvNS_9FwdParamsE,@function
        .size           _ZN10layer_norm31ln_parallel_residual_fwd_kernelINS_13Kernel_traitsIf13__nv_bfloat16fS2_fjLj8192ELj1ELj1ELj8ELj16ENS_18Kernel_traits_baseILj8192EfS2_fS2_fjLj256EEEEELb1ELb0ELb0EEEvNS_9FwdParamsE,(.L_x_18040 - _ZN10layer_norm31ln_parallel_residual_fwd_kernelINS_13Kernel_traitsIf13__nv_bfloat16fS2_fjLj8192ELj1ELj1ELj8ELj16ENS_18Kernel_traits_baseILj8192EfS2_fS2_fjLj256EEEEELb1ELb0ELb0EEEvNS_9FwdParamsE)
        .other          _ZN10layer_norm31ln_parallel_residual_fwd_kernelINS_13Kernel_traitsIf13__nv_bfloat16fS2_fjLj8192ELj1ELj1ELj8ELj16ENS_18Kernel_traits_baseILj8192EfS2_fS2_fjLj256EEEEELb1ELb0ELb0EEEvNS_9FwdParamsE,@"STO_CUDA_ENTRY STV_DEFAULT"
_ZN10layer_norm31ln_parallel_residual_fwd_kernelINS_13Kernel_traitsIf13__nv_bfloat16fS2_fjLj8192ELj1ELj1ELj8ELj16ENS_18Kernel_traits_baseILj8192EfS2_fS2_fjLj256EEEEELb1ELb0ELb0EEEvNS_9FwdParamsE:
.text._ZN10layer_norm31ln_parallel_residual_fwd_kernelINS_13Kernel_traitsIf13__nv_bfloat16fS2_fjLj8192ELj1ELj1ELj8ELj16ENS_18Kernel_traits_baseILj8192EfS2_fS2_fjLj256EEEEELb1ELb0ELb0EEEvNS_9FwdParamsE:
        /* <DEDUP_REMOVED lines=20> */
[----:B-----5:R-:W-:Y:S02]  /*0140*/  SHF.R.S32.HI R132, RZ, 0x1f, R9 ;  /* 0x0000001fff847819 */ /* 0x020fe40000011409 */
[----:B------:R-:W-:Y:S02]  /*0150*/  LOP3.LUT R182, R0, 0x1f, R183, 0xf8, !PT ;  /* 0x0000001f00b67812 */ /* 0x000fe400078ef8b7 */
[----:B------:R-:W-:Y:S02]  /*0160*/  LEA.HI R132, R132, R9, RZ, 0x3 ;  /* 0x0000000984847211 */ /* 0x000fe400078f18ff */
[----:B------:R-:W-:-:S02]  /*0170*/  LOP3.LUT R180, R183, 0x1f, RZ, 0xc0, !PT ;  /* 0x0000001fb7b47812 */ /* 0x000fc400078ec0ff */
[----:B--2---:R-:W-:Y:S02]  /*0180*/  @P0 R2UR UR6, R2 ;  /* 0x00000000020602ca */ /* 0x004fe400000e0000 */
[----:B------:R-:W0:Y:S01]  /*0190*/  LDC R2, c[0x0][0x360] ;  /* 0x0000d800ff027b82 */ /* 0x000e220000000800 */
[----:B------:R-:W-:Y:S02]  /*01a0*/  @P0 R2UR UR7, R3 ;  /* 0x00000000030702ca */ /* 0x000fe400000e0000 */
[----:B---3--:R-:W-:Y:S02]  /*01b0*/  @P0 IADD3 R194, P1, PT, R4, R7, RZ ;  /* 0x0000000704c20210 */ /* 0x008fe40007f3e0ff */
[----:B------:R-:W-:-:S03]  /*01c0*/  LOP3.LUT R3, R182, 0xff, RZ, 0x3c, !PT ;  /* 0x000000ffb6037812 */ /* 0x000fc600078e3cff */
[----:B------:R-:W-:Y:S01]  /*01d0*/  @P0 IMAD.X R195, RZ, RZ, R5, P1 ;  /* 0x000000ffffc30224 */ /* 0x000fe200008e0605 */
[----:B------:R-:W-:Y:S02]  /*01e0*/  LEA.HI.SX32 R3, R132, R3, 0x1d ;  /* 0x0000000384037211 */ /* 0x000fe400078feaff */
[----:B------:R-:W-:Y:S02]  /*01f0*/  UIADD3 UR17, UPT, UPT, UR6, -0x61c88647, URZ ;  /* 0x9e3779b906117890 */ /* 0x000fe4000fffe0ff */
[----:B------:R-:W-:Y:S01]  /*0200*/  SHF.R.U64 R205, R194, 0x2, R195 ;  /* 0x00000002c2cd7819 */ /* 0x000fe200000012c3 */
[----:B------:R-:W-:Y:S02]  /*0210*/  UIADD3 UR20, UPT, UPT, UR7, -0x4498517b, URZ ;  /* 0xbb67ae8507147890 */ /* 0x000fe4000fffe0ff */
[----:B------:R-:W-:Y:S02]  /*0220*/  UIADD3 UR21, UPT, UPT, UR6, 0x3c6ef372, URZ ;  /* 0x3c6ef37206157890 */ /* 0x000fe4000fffe0ff */
[----:B------:R-:W-:-:S02]  /*0230*/  UIADD3 UR22, UPT, UPT, UR7, 0x76cf5d0a, URZ ;  /* 0x76cf5d0a07167890 */ /* 0x000fc4000fffe0ff */
[----:B------:R-:W-:Y:S02]  /*0240*/  UIADD3 UR23, UPT, UPT, UR6, -0x255992d5, URZ ;  /* 0xdaa66d2b06177890 */ /* 0x000fe4000fffe0ff */
[----:B------:R-:W-:Y:S01]  /*0250*/  UIADD3 UR24, UPT, UPT, UR7, 0x32370b8f, URZ ;  /* 0x32370b8f07187890 */ /* 0x000fe2000fffe0ff */
[----:B0-----:R-:W-:Y:S01]  /*0260*/  IMAD R181, R2, UR10, R183 ;  /* 0x0000000a02b57c24 */ /* 0x001fe2000f8e02b7 */
[----:B------:R-:W-:Y:S01]  /*0270*/  SHF.R.U32.HI R2, RZ, 0x2, R195 ;  /* 0x00000002ff027819 */ /* 0x000fe200000116c3 */
[----:B------:R-:W-:Y:S02]  /*0280*/  UIADD3 UR25, UPT, UPT, UR6, 0x78dde6e4, URZ ;  /* 0x78dde6e406197890 */ /* 0x000fe4000fffe0ff */
[----:B------:R-:W-:Y:S02]  /*0290*/  UIADD3 UR26, UPT, UPT, UR7, -0x126145ec, URZ ;  /* 0xed9eba14071a7890 */ /* 0x000fe4000fffe0ff */
[----:B------:R-:W-:Y:S02]  /*02a0*/  UIADD3 UR27, UPT, UPT, UR6, 0x1715609d, URZ ;  /* 0x1715609d061b7890 */ /* 0x000fe4000fffe0ff */
[----:B------:R-:W-:-:S02]  /*02b0*/  UIADD3 UR28, UPT, UPT, UR7, -0x56f99767, URZ ;  /* 0xa9066899071c7890 */ /* 0x000fc4000fffe0ff */
[----:B------:R-:W-:Y:S02]  /*02c0*/  UIADD3 UR29, UPT, UPT, UR6, -0x4ab325aa, URZ ;  /* 0xb54cda56061d7890 */ /* 0x000fe4000fffe0ff */
[----:B------:R-:W-:Y:S02]  /*02d0*/  UIADD3 UR30, UPT, UPT, UR7, 0x646e171e, URZ ;  /* 0x646e171e071e7890 */ /* 0x000fe4000fffe0ff */
[----:B------:R-:W-:Y:S02]  /*02e0*/  UIADD3 UR31, UPT, UPT, UR6, 0x5384540f, URZ ;  /* 0x5384540f061f7890 */ /* 0x000fe4000fffe0ff */
[----:B------:R-:W-:Y:S02]  /*02f0*/  UIADD3 UR32, UPT, UPT, UR7, 0x1fd5c5a3, URZ ;  /* 0x1fd5c5a307207890 */ /* 0x000fe4000fffe0ff */
[----:B------:R-:W-:Y:S02]  /*0300*/  UIADD3 UR33, UPT, UPT, UR6, -0xe443238, URZ ;  /* 0xf1bbcdc806217890 */ /* 0x000fe4000fffe0ff */
[----:B------:R-:W-:-:S02]  /*0310*/  UIADD3 UR34, UPT, UPT, UR7, -0x24c28bd8, URZ ;  /* 0xdb3d742807227890 */ /* 0x000fc4000fffe0ff */
        /* <DEDUP_REMOVED lines=105> */
.L_x_7236:
[C---:B------:R-:W-:Y:S01]  /*09b0*/  ISETP.GE.U32.AND P1, PT, R3.reuse, 0x200, PT ;  /* 0x000002000300780c */ /* 0x040fe20003f26070 */
[----:B------:R-:W0:Y:S01]  /*09c0*/  LDC.64 R6, c[0x0][0x3d0] ;  /* 0x0000f400ff067b82 */ /* 0x000e220000000a00 */
[C---:B------:R-:W-:Y:S01]  /*09d0*/  ISETP.GE.U32.AND P0, PT, R3.reuse, 0x100, PT ;  /* 0x000001000300780c */ /* 0x040fe20003f06070 */
[----:B------:R-:W-:Y:S01]  /*09e0*/  IMAD.MOV.U32 R27, RZ, RZ, R182 ;  /* 0x000000ffff1b7224 */ /* 0x000fe200078e00b6 */
[----:B------:R-:W-:-:S05]  /*09f0*/  ISETP.GE.U32.AND P2, PT, R3, 0x300, PT ;  /* 0x000003000300780c */ /* 0x000fca0003f46070 */
[----:B------:R-:W1:Y:S06]  /*0a00*/  LDC.64 R8, c[0x0][0x3d8] ;  /* 0x0000f600ff087b82 */ /* 0x000e6c0000000a00 */
[C---:B------:R-:W-:Y:S02]  /*0a10*/  @P0 LOP3.LUT R27, R182.reuse, 0x100, RZ, 0xfc, !PT ;  /* 0x00000100b61b0812 */ /* 0x040fe400078efcff */
[----:B------:R-:W2:Y:S08]  /*0a20*/  LDC.64 R10, c[0x0][0x3d0] ;  /* 0x0000f400ff0a7b82 */ /* 0x000eb00000000a00 */
[----:B------:R-:W3:Y:S01]  /*0a30*/  LDC.64 R16, c[0x0][0x3d8] ;  /* 0x0000f600ff107b82 */ /* 0x000ee20000000a00 */
[----:B0-----:R-:W-:-:S05]  /*0a40*/  @P0 IMAD.WIDE.U32 R12, R182, 0x20, R6 ;  /* 0x00000020b60c0825 */ /* 0x001fca00078e0006 */
[----:B------:R0:W5:Y:S02]  /*0a50*/  @P0 LDG.E.128 R128, desc[UR8][R12.64] ;  /* 0x000000080c800981 */ /* 0x000164000c1e1d00 */
[----:B------:R-:W4:Y:S01]  /*0a60*/  @P1 LDC.64 R18, c[0x0][0x440] ;  /* 0x00011000ff121b82 */ /* 0x000f220000000a00 */
[C---:B-1----:R-:W-:Y:S01]  /*0a70*/  @P0 IMAD.WIDE.U32 R14, R182.reuse, 0x20, R8 ;  /* 0x00000020b60e0825 */ /* 0x042fe200078e0008 */
[----:B------:R0:W5:Y:S04]  /*0a80*/  @P0 LDG.E.128 R124, desc[UR8][R12.64+0x10] ;  /* 0x000010080c7c0981 */ /* 0x000168000c1e1d00 */
[----:B------:R0:W5:Y:S02]  /*0a90*/  @P0 LDG.E.128 R120, desc[UR8][R14.64] ;  /* 0x000000080e780981 */ /* 0x000164000c1e1d00 */
[----:B------:R-:W1:Y:S08]  /*0aa0*/  @P0 LDC.64 R4, c[0x0][0x440] ;  /* 0x00011000ff040b82 */ /* 0x000e700000000a00 */
[----:B------:R-:W0:Y:S08]  /*0ab0*/  LDC.64 R20, c[0x0][0x3d0] ;  /* 0x0000f400ff147b82 */ /* 0x000e300000000a00 */
[----:B------:R-:W0:Y:S08]  /*0ac0*/  LDC.64 R22, c[0x0][0x3d8] ;  /* 0x0000f600ff167b82 */ /* 0x000e300000000a00 */
[----:B------:R-:W0:Y:S01]  /*0ad0*/  @P2 LDC.64 R24, c[0x0][0x440] ;  /* 0x00011000ff182b82 */ /* 0x000e220000000a00 */
[C---:B--2---:R-:W-:Y:S01]  /*0ae0*/  @P1 IMAD.WIDE.U32 R6, R27.reuse, 0x20, R10 ;  /* 0x000000201b061825 */ /* 0x044fe200078e000a */
[----:B------:R2:W5:Y:S03]  /*0af0*/  @P0 LDG.E.128 R116, desc[UR8][R14.64+0x10] ;  /* 0x000010080e740981 */ /* 0x000566000c1e1d00 */
[C---:B---3--:R-:W-:Y:S01]  /*0b00*/  @P1 IMAD.WIDE.U32 R8, R27.reuse, 0x20, R16 ;  /* 0x000000201b081825 */ /* 0x048fe200078e0010 */
[----:B------:R2:W5:Y:S03]  /*0b10*/  @P1 LDG.E.128 R112, desc[UR8][R6.64] ;  /* 0x0000000806701981 */ /* 0x000566000c1e1d00 */
[C---:B----4-:R-:W-:Y:S01]  /*0b20*/  @P1 IMAD.WIDE.U32 R10, R27.reuse, 0x20, R18 ;  /* 0x000000201b0a1825 */ /* 0x050fe200078e0012 */
[----:B------:R-:W-:Y:S01]  /*0b30*/  @P1 IADD3 R27, PT, PT, R27, 0x100, RZ ;  /* 0x000001001b1b1810 */ /* 0x000fe20007ffe0ff */
[----:B------:R2:W5:Y:S02]  /*0b40*/  @P1 LDG.E.128 R108, desc[UR8][R6.64+0x10] ;  /* 0x00001008066c1981 */ /* 0x000564000c1e1d00 */
[----:B-1----:R-:W-:-:S02]  /*0b50*/  @P0 IMAD.WIDE.U32 R4, R182, 0x20, R4 ;  /* 0x00000020b6040825 */ /* 0x002fc400078e0004 */
[----:B------:R2:W5:Y:S02]  /*0b60*/  @P1 LDG.E.128 R104, desc[UR8][R8.64] ;  /* 0x0000000808681981 */ /* 0x000564000c1e1d00 */
[C---:B0-----:R-:W-:Y:S02]  /*0b70*/  @P2 IMAD.WIDE.U32 R20, R27.reuse, 0x20, R20 ;  /* 0x000000201b142825 */ /* 0x041fe400078e0014 */
[----:B------:R2:W5:Y:S02]  /*0b80*/  @P0 LD.E.128 R36, desc[UR8][R4.64] ;  /* 0x0000000804240980 */ /* 0x000564000c101d00 */
[C---:B------:R-:W-:Y:S02]  /*0b90*/  @P2 IMAD.WIDE.U32 R22, R27.reuse, 0x20, R22 ;  /* 0x000000201b162825 */ /* 0x040fe400078e0016 */
[----:B------:R2:W5:Y:S02]  /*0ba0*/  @P0 LD.E.128 R40, desc[UR8][R4.64+0x10] ;  /* 0x0000100804280980 */ /* 0x000564000c101d00 */
[----:B------:R-:W-:-:S02]  /*0bb0*/  @P2 IMAD.WIDE.U32 R24, R27, 0x20, R24 ;  /* 0x000000201b182825 */ /* 0x000fc400078e0018 */
[----:B------:R2:W5:Y:S04]  /*0bc0*/  @P2 LDG.E.128 R96, desc[UR8][R20.64] ;  /* 0x0000000814602981 */ /* 0x000568000c1e1d00 */
        /* <DEDUP_REMOVED lines=22> */
[----:B--2---:R-:W-:Y:S06]  /*0d30*/  @!P1 BRA `(.L_x_7237) ;  /* 0x0000000c00009947 */ /* 0x004fec0003800000 */
        /* <DEDUP_REMOVED lines=17> */
[----:B--2---:R-:W-:Y:S01]  /*0e50*/  IMAD.WIDE.U32 R62, R27, 0x20, R62 ;  /* 0x000000201b3e7825 */ /* 0x004fe200078e003e */
[----:B------:R-:W-:Y:S02]  /*0e60*/  CS2R R70, SRZ ;  /* 0x0000000000467805 */ /* 0x000fe4000001ff00 */
[----:B------:R1:W5:Y:S01]  /*0e70*/  LDG.E.128 R24, desc[UR8][R60.64] ;  /* 0x000000083c187981 */ /* 0x000362000c1e1d00 */
[----:B0-----:R-:W-:-:S02]  /*0e80*/  CS2R R12, SRZ ;  /* 0x00000000000c7805 */ /* 0x001fc4000001ff00 */
[----:B------:R-:W-:Y:S02]  /*0e90*/  CS2R R68, SRZ ;  /* 0x0000000000447805 */ /* 0x000fe4000001ff00 */
[----:B------:R-:W-:Y:S01]  /*0ea0*/  CS2R R66, SRZ ;  /* 0x0000000000427805 */ /* 0x000fe2000001ff00 */
[----:B------:R-:W5:Y:S01]  /*0eb0*/  LD.E.128 R4, desc[UR8][R62.64] ;  /* 0x000000083e047980 */ /* 0x000f62000c101d00 */
[----:B------:R-:W-:-:S03]  /*0ec0*/  CS2R R64, SRZ ;  /* 0x0000000000407805 */ /* 0x000fc6000001ff00 */
[----:B------:R0:W5:Y:S01]  /*0ed0*/  LD.E.128 R8, desc[UR8][R62.64+0x10] ;  /* 0x000010083e087980 */ /* 0x000162000c101d00 */
[----:B-1----:R-:W-:Y:S02]  /*0ee0*/  CS2R R60, SRZ ;  /* 0x00000000003c7805 */ /* 0x002fe4000001ff00 */
[----:B0-----:R-:W-:Y:S01]  /*0ef0*/  CS2R R62, SRZ ;  /* 0x00000000003e7805 */ /* 0x001fe2000001ff00 */
[----:B------:R-:W-:Y:S06]  /*0f00*/  BRA `(.L_x_7237) ;  /* 0x00000008008c7947 */ /* 0x000fec0003800000 */
.L_x_7235:
        /* <DEDUP_REMOVED lines=67> */
[----:B-1----:R-:W-:-:S05]  /*1340*/  IMAD.WIDE.U32 R136, R33, 0x20, R136 ;  /* 0x0000002021887825 */ /* 0x002fca00078e0088 */
[----:B------:R0:W5:Y:S01]  /*1350*/  LD.E.128 R12, desc[UR8][R136.64] ;  /* 0x00000008880c7980 */ /* 0x000162000c101d00 */
[----:B--2---:R-:W-:-:S03]  /*1360*/  IMAD.WIDE.U32 R138, R33, 0x20, R138 ;  /* 0x00000020218a7825 */ /* 0x004fc600078e008a */
[----:B------:R0:W5:Y:S04]  /*1370*/  LD.E.128 R16, desc[UR8][R136.64+0x10] ;  /* 0x0000100888107980 */ /* 0x000168000c101d00 */
[----:B------:R0:W5:Y:S01]  /*1380*/  LDG.E.128 R24, desc[UR8][R138.64] ;  /* 0x000000088a187981 */ /* 0x000162000c1e1d00 */
[----:B---3--:R-:W-:-:S03]  /*1390*/  IMAD.WIDE.U32 R140, R33, 0x20, R140 ;  /* 0x00000020218c7825 */ /* 0x008fc600078e008c */
[----:B------:R0:W5:Y:S04]  /*13a0*/  LDG.E.128 R20, desc[UR8][R138.64+0x10] ;  /* 0x000010088a147981 */ /* 0x000168000c1e1d00 */
[----:B------:R0:W5:Y:S04]  /*13b0*/  LDG.E.128 R32, desc[UR8][R134.64] ;  /* 0x0000000886207981 */ /* 0x000168000c1e1d00 */
[----:B------:R0:W5:Y:S04]  /*13c0*/  LD.E.128 R4, desc[UR8][R140.64] ;  /* 0x000000088c047980 */ /* 0x000168000c101d00 */
[----:B------:R0:W5:Y:S01]  /*13d0*/  LD.E.128 R8, desc[UR8][R140.64+0x10] ;  /* 0x000010088c087980 */ /* 0x000162000c101d00 */
[----:B------:R-:W-:Y:S05]  /*13e0*/  BRA `(.L_x_7237) ;  /* 0x0000000400547947 */ /* 0x000fea0003800000 */
.L_x_7238:
        /* <DEDUP_REMOVED lines=16> */
[----:B--2---:R-:W-:Y:S01]  /*14f0*/  @P0 IMAD.WIDE.U32 R12, R182, 0x20, R6 ;  /* 0x00000020b60c0825 */ /* 0x004fe200078e0006 */
[----:B------:R0:W5:Y:S04]  /*1500*/  @P0 LDG.E.128 R116, desc[UR8][R14.64+0x10] ;  /* 0x000010080e740981 */ /* 0x000168000c1e1d00 */
[----:B------:R0:W5:Y:S02]  /*1510*/  @P0 LD.E.128 R60, desc[UR8][R12.64] ;  /* 0x000000080c3c0980 */ /* 0x000164000c101d00 */
[----:B------:R-:W2:Y:S08]  /*1520*/  LDC.64 R22, c[0x0][0x3d0] ;  /* 0x0000f400ff167b82 */ /* 0x000eb00000000a00 */
[----:B------:R-:W0:Y:S08]  /*1530*/  @P2 LDC.64 R24, c[0x0][0x438] ;  /* 0x00010e00ff182b82 */ /* 0x000e300000000a00 */
[----:B------:R-:W0:Y:S01]  /*1540*/  LDC.64 R26, c[0x0][0x3d8] ;  /* 0x0000f600ff1a7b82 */ /* 0x000e220000000a00 */
[C---:B---3--:R-:W-:Y:S01]  /*1550*/  @P1 IMAD.WIDE.U32 R4, R29.reuse, 0x20, R16 ;  /* 0x000000201d041825 */ /* 0x048fe200078e0010 */
[----:B------:R3:W5:Y:S03]  /*1560*/  @P0 LD.E.128 R64, desc[UR8][R12.64+0x10] ;  /* 0x000010080c400980 */ /* 0x000766000c101d00 */
[C---:B----4-:R-:W-:Y:S01]  /*1570*/  @P1 IMAD.WIDE.U32 R6, R29.reuse, 0x20, R18 ;  /* 0x000000201d061825 */ /* 0x050fe200078e0012 */
[----:B------:R3:W5:Y:S03]  /*1580*/  @P1 LDG.E.128 R112, desc[UR8][R4.64] ;  /* 0x0000000804701981 */ /* 0x000766000c1e1d00 */
[C---:B-1----:R-:W-:Y:S01]  /*1590*/  @P1 IMAD.WIDE.U32 R8, R29.reuse, 0x20, R20 ;  /* 0x000000201d081825 */ /* 0x042fe200078e0014 */
[----:B------:R3:W5:Y:S03]  /*15a0*/  @P1 LDG.E.128 R108, desc[UR8][R4.64+0x10] ;  /* 0x00001008046c1981 */ /* 0x000766000c1e1d00 */
[----:B------:R-:W-:Y:S01]  /*15b0*/  @P1 VIADD R29, R29, 0x100 ;  /* 0x000001001d1d1836 */ /* 0x000fe20000000000 */
[----:B------:R3:W5:Y:S03]  /*15c0*/  @P1 LD.E.128 R68, desc[UR8][R6.64] ;  /* 0x0000000806441980 */ /* 0x000766000c101d00 */
        /* <DEDUP_REMOVED lines=26> */
[----:B---3--:R-:W-:Y:S06]  /*1770*/  @!P1 BRA `(.L_x_7237) ;  /* 0x0000000000709947 */ /* 0x008fec0003800000 */
        /* <DEDUP_REMOVED lines=11> */
[----:B-1----:R-:W-:Y:S01]  /*1830*/  IMAD.WIDE.U32 R36, R29, 0x20, R36 ;  /* 0x000000201d247825 */ /* 0x002fe200078e0024 */
[----:B------:R-:W-:-:S02]  /*1840*/  CS2R R52, SRZ ;  /* 0x0000000000347805 */ /* 0x000fc4000001ff00 */
[----:B------:R-:W-:Y:S02]  /*1850*/  CS2R R50, SRZ ;  /* 0x0000000000327805 */ /* 0x000fe4000001ff00 */
[----:B------:R-:W-:Y:S02]  /*1860*/  CS2R R48, SRZ ;  /* 0x0000000000307805 */ /* 0x000fe4000001ff00 */
[----:B------:R-:W-:Y:S01]  /*1870*/  CS2R R46, SRZ ;  /* 0x00000000002e7805 */ /* 0x000fe2000001ff00 */
[----:B------:R-:W5:Y:S01]  /*1880*/  LD.E.128 R12, desc[UR8][R36.64] ;  /* 0x00000008240c7980 */ /* 0x000f62000c101d00 */
[----:B--2---:R-:W-:-:S03]  /*1890*/  IMAD.WIDE.U32 R38, R29, 0x20, R38 ;  /* 0x000000201d267825 */ /* 0x004fc600078e0026 */
[----:B------:R0:W5:Y:S01]  /*18a0*/  LD.E.128 R16, desc[UR8][R36.64+0x10] ;  /* 0x0000100824107980 */ /* 0x000162000c101d00 */
[----:B------:R-:W-:Y:S02]  /*18b0*/  CS2R R44, SRZ ;  /* 0x00000000002c7805 */ /* 0x000fe4000001ff00 */
[----:B------:R-:W-:Y:S02]  /*18c0*/  CS2R R42, SRZ ;  /* 0x00000000002a7805 */ /* 0x000fe4000001ff00 */
[----:B------:R-:W-:Y:S01]  /*18d0*/  CS2R R40, SRZ ;  /* 0x0000000000287805 */ /* 0x000fe2000001ff00 */
[----:B------:R1:W5:Y:S04]  /*18e0*/  LDG.E.128 R28, desc[UR8][R4.64+0x10] ;  /* 0x00001008041c7981 */ /* 0x000368000c1e1d00 */
[----:B------:R-:W5:Y:S01]  /*18f0*/  LDG.E.128 R24, desc[UR8][R38.64] ;  /* 0x0000000826187981 */ /* 0x000f62000c1e1d00 */
[----:B0-----:R-:W-:-:S03]  /*1900*/  CS2R R36, SRZ ;  /* 0x0000000000247805 */ /* 0x001fc6000001ff00 */
[----:B------:R0:W5:Y:S01]  /*1910*/  LDG.E.128 R20, desc[UR8][R38.64+0x10] ;  /* 0x0000100826147981 */ /* 0x000162000c1e1d00 */
[----:B-1----:R-:W-:Y:S02]  /*1920*/  CS2R R4, SRZ ;  /* 0x0000000000047805 */ /* 0x002fe4000001ff00 */
[----:B0-----:R-:W-:-:S07]  /*1930*/  CS2R R38, SRZ ;  /* 0x0000000000267805 */ /* 0x001fce000001ff00 */
.L_x_7237:
[----:B------:R-:W-:Y:S05]  /*1940*/  BSYNC.RECONVERGENT B0 ;  /* 0x0000000000007941 */ /* 0x000fea0003800200 */
.L_x_7234:
[----:B------:R-:W1:Y:S02]  /*1950*/  LDCU UR4, c[0x0][0x384] ;  /* 0x00007080ff0477ac */ /* 0x000e640008000800 */
[----:B-1----:R-:W-:-:S06]  /*1960*/  UISETP.GE.AND UP0, UPT, UR10, UR4, UPT ;  /* 0x000000040a00728c */ /* 0x002fcc000bf06270 */
[----:B------:R-:W-:-:S13]  /*1970*/  PLOP3.LUT P1, PT, PT, PT, UP0, 0x80, 0x8 ;  /* 0x000000000008781c */ /* 0x000fda0003f2f008 */
[----:B------:R-:W-:Y:S05]  /*1980*/  @P1 EXIT ;  /* 0x000000000000194d */ /* 0x000fea0003800000 */
[----:B------:R-:W-:Y:S01]  /*1990*/  IMAD.HI.U32 R133, R181, -0x326172a9, RZ ;  /* 0xcd9e8d57b5857827 */ /* 0x000fe200078e00ff */
[----:B------:R-:W1:Y:S01]  /*19a0*/  LDCU.U8 UR4, c[0x0][0x410] ;  /* 0x00008200ff0477ac */ /* 0x000e620008000000 */
[----:B------:R-:W-:Y:S02]  /*19b0*/  LOP3.LUT R194, R194, 0x3, RZ, 0xc0, !PT ;  /* 0x00000003c2c27812 */ /* 0x000fe400078ec0ff */
[C---:B0-----:R-:W-:Y:S01]  /*19c0*/  IMAD.HI.U32 R134, R205.reuse, -0x2daee0ad, RZ ;  /* 0xd2511f53cd867827 */ /* 0x041fe200078e00ff */
[----:B------:R-:W-:Y:S01]  /*19d0*/  LOP3.LUT R133, R2, UR6, R133, 0x96, !PT ;  /* 0x0000000602857c12 */ /* 0x000fe2000f8e9685 */
[----:B------:R-:W0:Y:S02]  /*19e0*/  LDCU UR11, c[0x0][0x408] ;  /* 0x00008100ff0b77ac */ /* 0x000e240008000800 */
[----:B------:R-:W-:Y:S01]  /*19f0*/  IMAD R138, R205, -0x2daee0ad, RZ ;  /* 0xd2511f53cd8a7824 */ /* 0x000fe200078e02ff */
[----:B------:R-:W-:Y:S01]  /*1a00*/  LOP3.LUT R134, R134, UR7, RZ, 0x3c, !PT ;  /* 0x0000000786867c12 */ /* 0x000fe2000f8e3cff */
[----:B------:R-:W-:Y:S01]  /*1a10*/  IMAD.HI.U32 R137, R133, -0x2daee0ad, RZ ;  /* 0xd2511f5385897827 */ /* 0x000fe200078e00ff */
[----:B------:R-:W2:Y:S03]  /*1a20*/  LDCU UR37, c[0x0][0x388] ;  /* 0x00007100ff2577ac */ /* 0x000ea60008000800 */
[----:B------:R-:W-:Y:S01]  /*1a30*/  IMAD R136, R181, -0x326172a9, RZ ;  /* 0xcd9e8d57b5887824 */ /* 0x000fe200078e02ff */
[----:B------:R-:W-:Y:S01]  /*1a40*/  LOP3.LUT R137, R138, UR20, R137, 0x96, !PT ;  /* 0x000000148a897c12 */ /* 0x000fe2000f8e9689 */
[----:B------:R-:W-:Y:S01]  /*1a50*/  IMAD.HI.U32 R135, R134, -0x326172a9, RZ ;  /* 0xcd9e8d5786877827 */ /* 0x000fe200078e00ff */
[----:B------:R-:W3:Y:S03]  /*1a60*/  LDCU UR16, c[0x0][0x400] ;  /* 0x00008000ff1077ac */ /* 0x000ee60008000800 */
[----:B------:R-:W-:Y:S01]  /*1a70*/  IMAD R139, R133, -0x2daee0ad, RZ ;  /* 0xd2511f53858b7824 */ /* 0x000fe200078e02ff */
[----:B------:R-:W-:Y:S01]  /*1a80*/  LOP3.LUT R135, R136, UR17, R135, 0x96, !PT ;  /* 0x0000001188877c12 */ /* 0x000fe2000f8e9687 */
[----:B------:R-:W-:Y:S01]  /*1a90*/  IMAD R134, R134, -0x326172a9, RZ ;  /* 0xcd9e8d5786867824 */ /* 0x000fe200078e02ff */
[----:B------:R-:W4:Y:S01]  /*1aa0*/  LDCU.64 UR12, c[0x0][0x398] ;  /* 0x00007300ff0c77ac */ /* 0x000f220008000a00 */
[----:B------:R-:W-:Y:S01]  /*1ab0*/  IMAD.HI.U32 R133, R137, -0x326172a9, RZ ;  /* 0xcd9e8d5789857827 */ /* 0x000fe200078e00ff */
[----:B------:R-:W0:Y:S03]  /*1ac0*/  LDCU.64 UR14, c[0x0][0x3a0] ;  /* 0x00007400ff0e77ac */ /* 0x000e260008000a00 */
[C---:B------:R-:W-:Y:S01]  /*1ad0*/  IMAD.HI.U32 R136, R135.reuse, -0x2daee0ad, RZ ;  /* 0xd2511f5387887827 */ /* 0x040fe200078e00ff */
[----:B------:R-:W-:Y:S01]  /*1ae0*/  LOP3.LUT R133, R134, UR21, R133, 0x96, !PT ;  /* 0x0000001586857c12 */ /* 0x000fe2000f8e9685 */
[----:B------:R-:W0:Y:S02]  /*1af0*/  LDCU.64 UR18, c[0x0][0x380] ;  /* 0x00007000ff1277ac */ /* 0x000e240008000a00 */
[----:B------:R-:W-:Y:S01]  /*1b00*/  IMAD R138, R135, -0x2daee0ad, RZ ;  /* 0xd2511f53878a7824 */ /* 0x000fe200078e02ff */
[----:B------:R-:W-:Y:S01]  /*1b10*/  LOP3.LUT R136, R139, UR22, R136, 0x96, !PT ;  /* 0x000000168b887c12 */ /* 0x000fe2000f8e9688 */
[----:B------:R-:W-:Y:S01]  /*1b20*/  IMAD.HI.U32 R135, R133, -0x2daee0ad, RZ ;  /* 0xd2511f5385877827 */ /* 0x000fe200078e00ff */
[----:B------:R-:W-:-:S02]  /*1b30*/  UPLOP3.LUT UP1, UPT, UPT, UPT, UPT, 0x40, 0x4 ;  /* 0x000000000004789c */ /* 0x000fc40003f2e870 */
[----:B-1----:R-:W-:Y:S01]  /*1b40*/  UISETP.NE.AND UP2, UPT, UR4, URZ, UPT ;  /* 0x000000ff0400728c */ /* 0x002fe2000bf45270 */
[----:B------:R-:W-:Y:S01]  /*1b50*/  IMAD R137, R137, -0x326172a9, RZ ;  /* 0xcd9e8d5789897824 */ /* 0x000fe200078e02ff */
[----:B------:R-:W-:Y:S01]  /*1b60*/  LOP3.LUT R135, R138, UR24, R135, 0x96, !PT ;  /* 0x000000188a877c12 */ /* 0x000fe2000f8e9687 */
[----:B------:R-:W-:-:S04]  /*1b70*/  IMAD.HI.U32 R134, R136, -0x326172a9, RZ ;  /* 0xcd9e8d5788867827 */ /* 0x000fc800078e00ff */
[----:B------:R-:W-:Y:S01]  /*1b80*/  IMAD R138, R133, -0x2daee0ad, RZ ;  /* 0xd2511f53858a7824 */ /* 0x000fe200078e02ff */
[----:B------:R-:W-:Y:S01]  /*1b90*/  LOP3.LUT R134, R137, UR23, R134, 0x96, !PT ;  /* 0x0000001789867c12 */ /* 0x000fe2000f8e9686 */
[----:B------:R-:W-:Y:S02]  /*1ba0*/  IMAD R136, R136, -0x326172a9, RZ ;  /* 0xcd9e8d5788887824 */ /* 0x000fe400078e02ff */
[----:B------:R-:W-:-:S04]  /*1bb0*/  IMAD.HI.U32 R133, R135, -0x326172a9, RZ ;  /* 0xcd9e8d5787857827 */ /* 0x000fc800078e00ff */
        /* <DEDUP_REMOVED lines=16> */
[----:B------:R-:W-:Y:S01]  /*1cc0*/  IMAD R139, R134, -0x2daee0ad, RZ ;  /* 0xd2511f53868b7824 */ /* 0x000fe200078e02ff */
[----:B------:R-:W-:Y:S01]  /*1cd0*/  SHF.R.S32.HI R140, RZ, 0x3, R132 ;  /* 0x00000003ff8c7819 */ /* 0x000fe20000011484 */
[----:B------:R-:W-:-:S04]  /*1ce0*/  IMAD.HI.U32 R136, R133, -0x2daee0ad, RZ ;  /* 0xd2511f5385887827 */ /* 0x000fc800078e00ff */
[----:B------:R-:W-:Y:S01]  /*1cf0*/  IMAD.HI.U32 R134, R135, -0x326172a9, RZ ;  /* 0xcd9e8d5787867827 */ /* 0x000fe200078e00ff */
[----:B------:R-:W-:-:S03]  /*1d00*/  LOP3.LUT R136, R139, UR32, R136, 0x96, !PT ;  /* 0x000000208b887c12 */ /* 0x000fc6000f8e9688 */
[----:B------:R-:W-:Y:S01]  /*1d10*/  IMAD R135, R135, -0x326172a9, RZ ;  /* 0xcd9e8d5787877824 */ /* 0x000fe200078e02ff */
[----:B------:R-:W-:Y:S01]  /*1d20*/  LOP3.LUT R134, R137, UR31, R134, 0x96, !PT ;  /* 0x0000001f89867c12 */ /* 0x000fe2000f8e9686 */
[----:B------:R-:W-:Y:S01]  /*1d30*/  IMAD.HI.U32 R132, R136, -0x326172a9, RZ ;  /* 0xcd9e8d5788847827 */ /* 0x000fe200078e00ff */
[C---:B------:R-:W-:Y:S02]  /*1d40*/  LOP3.LUT R137, R140.reuse, 0xff, RZ, 0xc0, !PT ;  /* 0x000000ff8c897812 */ /* 0x040fe400078ec0ff */
[----:B------:R-:W-:Y:S01]  /*1d50*/  LOP3.LUT R140, R140, 0xffffff00, RZ, 0xc0, !PT ;  /* 0xffffff008c8c7812 */ /* 0x000fe200078ec0ff */
[----:B------:R-:W-:Y:S01]  /*1d60*/  IMAD R138, R133, -0x2daee0ad, RZ ;  /* 0xd2511f53858a7824 */ /* 0x000fe200078e02ff */
[----:B------:R-:W-:Y:S01]  /*1d70*/  VIADDMNMX R0, R137, -R0, RZ, !PT ;  /* 0x8000000089007246 */ /* 0x000fe200078001ff */
[----:B------:R-:W-:Y:S01]  /*1d80*/  IMAD.HI.U32 R133, R134, -0x2daee0ad, RZ ;  /* 0xd2511f5386857827 */ /* 0x000fe200078e00ff */
[----:B------:R-:W-:Y:S02]  /*1d90*/  LOP3.LUT R132, R135, UR33, R132, 0x96, !PT ;  /* 0x0000002187847c12 */ /* 0x000fe4000f8e9684 */
[----:B------:R-:W-:Y:S01]  /*1da0*/  VIMNMX R135, PT, PT, R0, 0x20, PT ;  /* 0x0000002000877848 */ /* 0x000fe20003fe0100 */
[----:B------:R-:W-:Y:S01]  /*1db0*/  IMAD R139, R180, -0x20, R137 ;  /* 0xffffffe0b48b7824 */ /* 0x000fe200078e0289 */
[----:B------:R-:W-:Y:S01]  /*1dc0*/  LOP3.LUT R133, R138, UR34, R133, 0x96, !PT ;  /* 0x000000228a857c12 */ /* 0x000fe2000f8e9685 */
[----:B------:R-:W-:Y:S01]  /*1dd0*/  IMAD R137, R134, -0x2daee0ad, RZ ;  /* 0xd2511f5386897824 */ /* 0x000fe200078e02ff */
[----:B------:R-:W-:Y:S01]  /*1de0*/  LEA R135, R135, R140, 0x3 ;  /* 0x0000008c87877211 */ /* 0x000fe200078e18ff */
[----:B------:R-:W-:Y:S01]  /*1df0*/  IMAD.HI.U32 R190, R132, -0x2daee0ad, RZ ;  /* 0xd2511f5384be7827 */ /* 0x000fe200078e00ff */
[----:B------:R-:W-:-:S02]  /*1e00*/  VIMNMX R139, PT, PT, RZ, R139, !PT ;  /* 0x0000008bff8b7248 */ /* 0x000fc40007fe0100 */
[----:B------:R-:W-:Y:S01]  /*1e10*/  I2FP.F32.U32 R135, R135 ;  /* 0x0000008700877245 */ /* 0x000fe20000201000 */
[----:B------:R-:W-:Y:S01]  /*1e20*/  IMAD R136, R136, -0x326172a9, RZ ;  /* 0xcd9e8d5788887824 */ /* 0x000fe200078e02ff */
[----:B------:R-:W-:Y:S01]  /*1e30*/  VIMNMX R139, PT, PT, R139, 0x20, PT ;  /* 0x000000208b8b7848 */ /* 0x000fe20003fe0100 */
[----:B------:R-:W-:Y:S01]  /*1e40*/  IMAD.HI.U32 R189, R133, -0x326172a9, RZ ;  /* 0xcd9e8d5785bd7827 */ /* 0x000fe200078e00ff */
[----:B------:R1:W0:Y:S01]  /*1e50*/  MUFU.RCP R188, R135 ;  /* 0x0000008700bc7308 */ /* 0x0002220000001000 */
[----:B------:R-:W-:Y:S02]  /*1e60*/  LOP3.LUT R190, R137, UR36, R190, 0x96, !PT ;  /* 0x0000002489be7c12 */ /* 0x000fe4000f8e96be */
[----:B------:R-:W-:Y:S01]  /*1e70*/  IMAD R191, R139, 0x8, R140 ;  /* 0x000000088bbf7824 */ /* 0x000fe200078e028c */
[----:B------:R-:W-:Y:S01]  /*1e80*/  LOP3.LUT R189, R136, UR35, R189, 0x96, !PT ;  /* 0x0000002388bd7c12 */ /* 0x000fe2000f8e96bd */
[----:B------:R-:W-:Y:S02]  /*1e90*/  IMAD.MOV.U32 R193, RZ, RZ, RZ ;  /* 0x000000ffffc17224 */ /* 0x000fe400078e00ff */
[----:B------:R-:W-:-:S02]  /*1ea0*/  IMAD R204, R132, -0x2daee0ad, RZ ;  /* 0xd2511f5384cc7824 */ /* 0x000fc400078e02ff */
[----:B-1234-:R-:W-:-:S07]  /*1eb0*/  IMAD R192, R133, -0x326172a9, RZ ;  /* 0xcd9e8d5785c07824 */ /* 0x01efce00078e02ff */
.L_x_7746:
[----:B------:R-:W-:Y:S01]  /*1ec0*/  UIMAD UR4, UR10, UR37, URZ ;  /* 0x000000250a0472a4 */ /* 0x000fe2000f8e02ff */
[----:B------:R-:W-:Y:S03]  /*1ed0*/  BSSY.RECONVERGENT B0, `(.L_x_7239) ;  /* 0x00007d1000007945 */ /* 0x000fe60003800200 */
[----:B------:R-:W-:-:S04]  /*1ee0*/  USHF.R.S32.HI UR5, URZ, 0x1f, UR4 ;  /* 0x0000001fff057899 */ /* 0x000fc80008011404 */
[----:B------:R-:W-:-:S06]  /*1ef0*/  ULEA.HI UR5, UR5, UR4, URZ, 0x3 ;  /* 0x0000000405057291 */ /* 0x000fcc000f8f18ff */
[----:B------:R-:W-:-:S05]  /*1f00*/  IMAD.U32 R203, RZ, RZ, UR5 ;  /* 0x00000005ffcb7e24 */ /* 0x000fca000f8e00ff */
[----:B------:R-:W-:-:S04]  /*1f10*/  LEA.HI.SX32 R203, R203, R182, 0x1d ;  /* 0x000000b6cbcb7211 */ /* 0x000fc800078feaff */
[----:B-1----:R-:W-:Y:S01]  /*1f20*/  MOV R0, R203 ;  /* 0x000000cb00007202 */ /* 0x002fe20000000f00 */
[----:B0-234-:R-:W-:Y:S06]  /*1f30*/  @!P0 BRA `(.L_x_7240) ;  /* 0x0000007c00288947 */ /* 0x01dfec0003800000 */
[----:B------:R-:W-:Y:S01]  /*1f40*/  ISETP.NE.U32.AND P0, PT, RZ, UR12, PT ;  /* 0x0000000cff007c0c */ /* 0x000fe2000bf05070 */
[----:B------:R-:W1:Y:S01]  /*1f50*/  LDC.64 R156, c[0x0][0x390] ;  /* 0x0000e400ff9c7b82 */ /* 0x000e620000000a00 */
[----:B0-----:R-:W-:Y:S02]  /*1f60*/  ISETP.NE.U32.AND P1, PT, RZ, UR14, PT ;  /* 0x0000000eff007c0c */ /* 0x001fe4000bf25070 */
[----:B------:R-:W-:Y:S02]  /*1f70*/  ISETP.NE.AND.EX P0, PT, RZ, UR13, PT, P0 ;  /* 0x0000000dff007c0c */ /* 0x000fe4000bf05300 */
[----:B------:R-:W-:-:S11]  /*1f80*/  ISETP.NE.AND.EX P1, PT, RZ, UR15, PT, P1 ;  /* 0x0000000fff007c0c */ /* 0x000fd6000bf25310 */
[----:B------:R-:W0:Y:S08]  /*1f90*/  @P0 LDC.64 R140, c[0x0][0x398] ;  /* 0x0000e600ff8c0b82 */ /* 0x000e300000000a00 */
[----:B------:R-:W2:Y:S01]  /*1fa0*/  @P1 LDC.64 R174, c[0x0][0x3a0] ;  /* 0x0000e800ffae1b82 */ /* 0x000ea20000000a00 */
[----:B-1----:R-:W-:-:S06]  /*1fb0*/  IMAD.WIDE.U32 R156, R203, 0x10, R156 ;  /* 0x00000010cb9c7825 */ /* 0x002fcc00078e009c */
[----:B------:R-:W5:Y:S01]  /*1fc0*/  LDG.E.128 R156, desc[UR8][R156.64] ;  /* 0x000000089c9c7981 */ /* 0x000f62000c1e1d00 */
[----:B0-----:R-:W-:-:S05]  /*1fd0*/  @P0 IMAD.WIDE.U32 R140, R203, 0x10, R140 ;  /* 0x00000010cb8c0825 */ /* 0x001fca00078e008c */
        /* <DEDUP_REMOVED lines=27> */
.L_x_7244:
        /* <DEDUP_REMOVED lines=13> */
.L_x_7246:
[----:B------:R-:W-:Y:S05]  /*2260*/  BSYNC.RECONVERGENT B2 ;  /* 0x0000000000027941 */ /* 0x000fea0003800200 */
.L_x_7245:
        /* <DEDUP_REMOVED lines=43> */
.L_x_7243:
[----:B------:R-:W-:Y:S05]  /*2520*/  BSYNC.RECONVERGENT B1 ;  /* 0x0000000000017941 */ /* 0x000fea0003800200 */
.L_x_7242:
[----:B------:R-:W0:Y:S01]  /*2530*/  LDC R172, c[0x0][0x404] ;  /* 0x00010100ffac7b82 */ /* 0x000e220000000800 */
[----:B------:R-:W-:Y:S01]  /*2540*/  I2FP.F32.U32 R141, R140 ;  /* 0x0000008c008d7245 */ /* 0x000fe20000201000 */
[----:B------:R-:W-:Y:S01]  /*2550*/  IMAD.MOV.U32 R140, RZ, RZ, 0x2f800000 ;  /* 0x2f800000ff8c7424 */ /* 0x000fe200078e00ff */
[----:B------:R-:W-:Y:S01]  /*2560*/  ISETP.NE.AND P2, PT, R173, 0x1, PT ;  /* 0x00000001ad00780c */ /* 0x000fe20003f45270 */
[----:B------:R-:W-:Y:S01]  /*2570*/  BSSY.RECONVERGENT B1, `(.L_x_7247) ;  /* 0x000004b000017945 */ /* 0x000fe20003800200 */
[----:B------:R-:W-:Y:S01]  /*2580*/  LOP3.LUT R206, R206, 0xffffffef, RZ, 0xc0, !PT ;  /* 0xffffffefcece7812 */ /* 0x000fe200078ec0ff */
[----:B------:R-:W-:Y:S01]  /*2590*/  FFMA.FTZ R141, R141, R140, 1.1641532182693481445e-10 ;  /* 0x2f0000008d8d7423 */ /* 0x000fe2000001008c */
[C---:B-----5:R-:W-:Y:S02]  /*25a0*/  PRMT R142, R156.reuse, 0x7632, R142 ;  /* 0x000076329c8e7816 */ /* 0x060fe4000000008e */
[----:B------:R-:W-:Y:S02]  /*25b0*/  MOV R143, R192 ;  /* 0x000000c0008f7202 */ /* 0x000fe40000000f00 */
[----:B0-----:R-:W-:Y:S01]  /*25c0*/  FSETP.LE.FTZ.AND P3, PT, R141, R172, PT ;  /* 0x000000ac8d00720b */ /* 0x001fe20003f73000 */
[----:B------:R-:W-:-:S02]  /*25d0*/  IMAD.U32 R141, R156, 0x10000, RZ ;  /* 0x000100009c8d7824 */ /* 0x000fc400078e00ff */
[----:B------:R-:W-:-:S10]  /*25e0*/  IMAD.MOV.U32 R156, RZ, RZ, 0x2 ;  /* 0x00000002ff9c7424 */ /* 0x000fd400078e00ff */
        /* <DEDUP_REMOVED lines=10> */
.L_x_7249:
        /* <DEDUP_REMOVED lines=13> */
.L_x_7251:
[----:B------:R-:W-:Y:S05]  /*2760*/  BSYNC.RECONVERGENT B2 ;  /* 0x0000000000027941 */ /* 0x000fea0003800200 */
.L_x_7250:
        /* <DEDUP_REMOVED lines=43> */
.L_x_7248:
[----:B------:R-:W-:Y:S05]  /*2a20*/  BSYNC.RECONVERGENT B1 ;  /* 0x0000000000017941 */ /* 0x000fea0003800200 */
.L_x_7247:
        /* <DEDUP_REMOVED lines=19> */
.L_x_7254:
        /* <DEDUP_REMOVED lines=13> */
.L_x_7256:
[----:B------:R-:W-:Y:S05]  /*2c30*/  BSYNC.RECONVERGENT B2 ;  /* 0x0000000000027941 */ /* 0x000fea0003800200 */
.L_x_7255:
        /* <DEDUP_REMOVED lines=43> */
.L_x_7253:
[----:B------:R-:W-:Y:S05]  /*2ef0*/  BSYNC.RECONVERGENT B1 ;  /* 0x0000000000017941 */ /* 0x000fea0003800200 */
.L_x_7252:
[----:B------:R-:W-:Y:S01]  /*2f00*/  I2FP.F32.U32 R143, R143 ;  /* 0x0000008f008f7245 */ /* 0x000fe20000201000 */
[----:B------:R-:W-:Y:S01]  /*2f10*/  BSSY.RECONVERGENT B1, `(.L_x_7257) ;  /* 0x000004c000017945 */ /* 0x000fe20003800200 */
[----:B------:R-:W-:Y:S01]  /*2f20*/  ISETP.NE.AND P2, PT, R173, 0x1, PT ;  /* 0x00000001ad00780c */ /* 0x000fe20003f45270 */
[----:B------:R-:W-:Y:S01]  /*2f30*/  IMAD.MOV.U32 R174, RZ, RZ, 0x2 ;  /* 0x00000002ffae7424 */ /* 0x000fe200078e00ff */
[----:B------:R-:W-:Y:S01]  /*2f40*/  LOP3.LUT R206, R206, 0xfffffffb, RZ, 0xc0, !PT ;  /* 0xfffffffbcece7812 */ /* 0x000fe200078ec0ff */
[----:B------:R-:W-:Y:S01]  /*2f50*/  FFMA.FTZ R143, R143, R140, 1.1641532182693481445e-10 ;  /* 0x2f0000008f8f7423 */ /* 0x000fe2000001008c */
[----:B------:R-:W-:-:S04]  /*2f60*/  PRMT R156, R157, 0x7632, R156 ;  /* 0x000076329d9c7816 */ /* 0x000fc8000000009c */
[----:B------:R-:W-:Y:S01]  /*2f70*/  FSETP.LE.FTZ.AND P3, PT, R143, R172, PT ;  /* 0x000000ac8f00720b */ /* 0x000fe20003f73000 */
[----:B------:R-:W-:Y:S01]  /*2f80*/  IMAD.U32 R143, R157, 0x10000, RZ ;  /* 0x000100009d8f7824 */ /* 0x000fe200078e00ff */
[----:B------:R-:W-:-:S11]  /*2f90*/  MOV R157, R192 ;  /* 0x000000c0009d7202 */ /* 0x000fd60000000f00 */
        /* <DEDUP_REMOVED lines=10> */
.L_x_7259:
        /* <DEDUP_REMOVED lines=13> */
.L_x_7261:
[----:B------:R-:W-:Y:S05]  /*3110*/  BSYNC.RECONVERGENT B2 ;  /* 0x0000000000027941 */ /* 0x000fea0003800200 */
.L_x_7260:
        /* <DEDUP_REMOVED lines=43> */
.L_x_7258:
[----:B------:R-:W-:Y:S05]  /*33d0*/  BSYNC.RECONVERGENT B1 ;  /* 0x0000000000017941 */ /* 0x000fea0003800200 */
.L_x_7257:
        /* <DEDUP_REMOVED lines=19> */
.L_x_7264:
        /* <DEDUP_REMOVED lines=13> */
.L_x_7266:
[----:B------:R-:W-:Y:S05]  /*35e0*/  BSYNC.RECONVERGENT B2 ;  /* 0x0000000000027941 */ /* 0x000fea0003800200 */
.L_x_7265:
        /* <DEDUP_REMOVED lines=42> */
[----:B------:R-:W-:-:S07]  /*3890*/  MOV R0, R178 ;  /* 0x000000b200007202 */ /* 0x000fce0000000f00 */
.L_x_7263:
[----:B------:R-:W-:Y:S05]  /*38a0*/  BSYNC.RECONVERGENT B1 ;  /* 0x0000000000017941 */ /* 0x000fea0003800200 */
.L_x_7262:
[----:B------:R-:W-:Y:S01]  /*38b0*/  ISETP.NE.AND P3, PT, R175, 0x1, PT ;  /* 0x00000001af00780c */ /* 0x000fe20003f65270 */
[----:B------:R-:W-:Y:S01]  /*38c0*/  BSSY.RECONVERGENT B1, `(.L_x_7267) ;  /* 0x000004a000017945 */ /* 0x000fe20003800200 */
[----:B------:R-:W-:Y:S01]  /*38d0*/  I2FP.F32.U32 R157, R157 ;  /* 0x0000009d009d7245 */ /* 0x000fe20000201000 */
[----:B------:R-:W-:-:S04]  /*38e0*/  IMAD.MOV.U32 R176, RZ, RZ, 0x2 ;  /* 0x00000002ffb07424 */ /* 0x000fc800078e00ff */
[----:B------:R-:W-:Y:S01]  /*38f0*/  FFMA.FTZ R173, R157, R140, 1.1641532182693481445e-10 ;  /* 0x2f0000009dad7423 */ /* 0x000fe2000001008c */
[C---:B------:R-:W-:Y:S01]  /*3900*/  IMAD.U32 R157, R158.reuse, 0x10000, RZ ;  /* 0x000100009e9d7824 */ /* 0x040fe200078e00ff */
[----:B------:R-:W-:-:S03]  /*3910*/  PRMT R158, R158, 0x7632, R158 ;  /* 0x000076329e9e7816 */ /* 0x000fc6000000009e */
[----:B------:R-:W-:Y:S02]  /*3920*/  FSETP.LE.FTZ.AND P2, PT, R173, R172, PT ;  /* 0x000000acad00720b */ /* 0x000fe40003f53000 */
[----:B------:R-:W-:Y:S01]  /*3930*/  MOV R173, R192 ;  /* 0x000000c000ad7202 */ /* 0x000fe20000000f00 */
[----:B------:R-:W-:Y:S10]  /*3940*/  @!P3 BRA `(.L_x_7268) ;  /* 0x000000040004b947 */ /* 0x000ff40003800000 */
        /* <DEDUP_REMOVED lines=8> */
.L_x_7269:
        /* <DEDUP_REMOVED lines=13> */
.L_x_7271:
[----:B------:R-:W-:Y:S05]  /*3aa0*/  BSYNC.RECONVERGENT B2 ;  /* 0x0000000000027941 */ /* 0x000fea0003800200 */
.L_x_7270:
        /* <DEDUP_REMOVED lines=43> */
.L_x_7268:
[----:B------:R-:W-:Y:S05]  /*3d60*/  BSYNC.RECONVERGENT B1 ;  /* 0x0000000000017941 */ /* 0x000fea0003800200 */
.L_x_7267:
        /* <DEDUP_REMOVED lines=17> */
.L_x_7274:
        /* <DEDUP_REMOVED lines=13> */
.L_x_7276:
[----:B------:R-:W-:Y:S05]  /*3f50*/  BSYNC.RECONVERGENT B2 ;  /* 0x0000000000027941 */ /* 0x000fea0003800200 */
.L_x_7275:
        /* <DEDUP_REMOVED lines=43> */
.L_x_7273:
[----:B------:R-:W-:Y:S05]  /*4210*/  BSYNC.RECONVERGENT B1 ;  /* 0x0000000000017941 */ /* 0x000fea0003800200 */
.L_x_7272:
        /* <DEDUP_REMOVED lines=18> */
.L_x_7279:
        /* <DEDUP_REMOVED lines=13> */
.L_x_7281:
[----:B------:R-:W-:Y:S05]  /*4410*/  BSYNC.RECONVERGENT B2 ;  /* 0x0000000000027941 */ /* 0x000fea0003800200 */
.L_x_7280:
        /* <DEDUP_REMOVED lines=43> */
.L_x_7278:
[----:B------:R-:W-:Y:S05]  /*46d0*/  BSYNC.RECONVERGENT B1 ;  /* 0x0000000000017941 */ /* 0x000fea0003800200 */
.L_x_7277:
        /* <DEDUP_REMOVED lines=10> */
[----:B------:R-:W-:Y:S01]  /*4780*/  LOP3.LUT P0, RZ, R206, 0x8, RZ, 0xc0, !PT ;  /* 0x00000008ceff7812 */ /* 0x000fe2000780c0ff */
        /* <DEDUP_REMOVED lines=27> */
.L_x_7241:
        /* <DEDUP_REMOVED lines=16> */
.L_x_7285:
        /* <DEDUP_REMOVED lines=13> */
.L_x_7287:
[----:B------:R-:W-:Y:S05]  /*4b10*/  BSYNC.RECONVERGENT B2 ;  /* 0x0000000000027941 */ /* 0x000fea0003800200 */
.L_x_7286:
        /* <DEDUP_REMOVED lines=43> */
.L_x_7284:
[----:B------:R-:W-:Y:S05]  /*4dd0*/  BSYNC.RECONVERGENT B1 ;  /* 0x0000000000017941 */ /* 0x000fea0003800200 */
.L_x_7283:
[----:B------:R-:W0:Y:S01]  /*4de0*/  LDC R174, c[0x0][0x404] ;  /* 0x00010100ffae7b82 */ /* 0x000e220000000800 */
[----:B------:R-:W-:Y:S01]  /*4df0*/  I2FP.F32.U32 R177, R140 ;  /* 0x0000008c00b17245 */ /* 0x000fe20000201000 */
[----:B------:R-:W-:Y:S01]  /*4e00*/  IMAD.MOV.U32 R176, RZ, RZ, 0x2f800000 ;  /* 0x2f800000ffb07424 */ /* 0x000fe200078e00ff */
[----:B------:R-:W-:Y:S01]  /*4e10*/  ISETP.NE.AND P2, PT, R178, 0x1, PT ;  /* 0x00000001b200780c */ /* 0x000fe20003f45270 */
[----:B-----5:R-:W-:Y:S01]  /*4e20*/  IMAD.U32 R140, R156, 0x10000, RZ ;  /* 0x000100009c8c7824 */ /* 0x020fe200078e00ff */
[----:B------:R-:W-:Y:S01]  /*4e30*/  LOP3.LUT R206, R206, 0xffffffef, RZ, 0xc0, !PT ;  /* 0xffffffefcece7812 */ /* 0x000fe200078ec0ff */
[----:B------:R-:W-:Y:S01]  /*4e40*/  FFMA.FTZ R177, R177, R176, 1.1641532182693481445e-10 ;  /* 0x2f000000b1b17423 */ /* 0x000fe200000100b0 */
[----:B------:R-:W-:Y:S01]  /*4e50*/  BSSY.RECONVERGENT B1, `(.L_x_7288) ;  /* 0x000004a000017945 */ /* 0x000fe20003800200 */
[----:B------:R-:W1:Y:S01]  /*4e60*/  LDC R175, c[0x0][0x408] ;  /* 0x00010200ffaf7b82 */ /* 0x000e620000000800 */
[----:B------:R-:W-:Y:S01]  /*4e70*/  PRMT R156, R156, 0x7632, R156 ;  /* 0x000076329c9c7816 */ /* 0x000fe2000000009c */
[----:B------:R-:W-:Y:S01]  /*4e80*/  IMAD.MOV.U32 R179, RZ, RZ, 0x2 ;  /* 0x00000002ffb37424 */ /* 0x000fe200078e00ff */
[----:B------:R-:W-:-:S02]  /*4e90*/  MOV R142, R192 ;  /* 0x000000c0008e7202 */ /* 0x000fc40000000f00 */
[----:B0-----:R-:W-:Y:S01]  /*4ea0*/  FSETP.LE.FTZ.AND P4, PT, R177, R174, PT ;  /* 0x000000aeb100720b */ /* 0x001fe20003f93000 */
[----:B-1----:R-:W-:-:S12]  /*4eb0*/  FMUL.FTZ R140, R175, R140 ;  /* 0x0000008caf8c7220 */ /* 0x002fd80000410000 */
        /* <DEDUP_REMOVED lines=10> */
.L_x_7290:
        /* <DEDUP_REMOVED lines=13> */
.L_x_7292:
[----:B------:R-:W-:Y:S05]  /*5030*/  BSYNC.RECONVERGENT B2 ;  /* 0x0000000000027941 */ /* 0x000fea0003800200 */
.L_x_7291:
        /* <DEDUP_REMOVED lines=39> */
[----:B------:R-:W-:Y:S02]  /*52b0*/  LOP3.LUT R189, R194, UR35, R199, 0x96, !PT ;  /* 0x00000023c2bd7c12 */ /* 0x000fe4000f8e96c7 */
[----:B------:R-:W-:Y:S01]  /*52c0*/  MOV R192, R198 ;  /* 0x000000c600c07202 */ /* 0x000fe20000000f00 */
[----:B------:R-:W-:Y:S01]  /*52d0*/  IMAD.MOV.U32 R0, RZ, RZ, R196 ;  /* 0x000000ffff007224 */ /* 0x000fe200078e00c4 */
[----:B------:R-:W-:-:S07]  /*52e0*/  LOP3.LUT R190, R178, UR36, R197, 0x96, !PT ;  /* 0x00000024b2be7c12 */ /* 0x000fce000f8e96c5 */
.L_x_7289:
[----:B------:R-:W-:Y:S05]  /*52f0*/  BSYNC.RECONVERGENT B1 ;  /* 0x0000000000017941 */ /* 0x000fea0003800200 */
.L_x_7288:
[----:B------:R-:W-:Y:S01]  /*5300*/  I2FP.F32.U32 R177, R142 ;  /* 0x0000008e00b17245 */ /* 0x000fe20000201000 */
[----:B------:R-:W-:Y:S01]  /*5310*/  BSSY.RECONVERGENT B1, `(.L_x_7293) ;  /* 0x000004f000017945 */ /* 0x000fe20003800200 */
[----:B------:R-:W-:Y:S01]  /*5320*/  SHF.L.U32 R142, R184, 0x10, RZ ;  /* 0x00000010b88e7819 */ /* 0x000fe200000006ff */
[----:B------:R-:W-:Y:S01]  /*5330*/  IMAD.MOV.U32 R178, RZ, RZ, 0x2 ;  /* 0x00000002ffb27424 */ /* 0x000fe200078e00ff */
[----:B------:R-:W-:Y:S01]  /*5340*/  ISETP.NE.AND P3, PT, R179, 0x1, PT ;  /* 0x00000001b300780c */ /* 0x000fe20003f65270 */
[----:B------:R-:W-:Y:S02]  /*5350*/  FFMA.FTZ R177, R177, R176, 1.1641532182693481445e-10 ;  /* 0x2f000000b1b17423 */ /* 0x000fe400000100b0 */
[----:B------:R-:W-:-:S03]  /*5360*/  FMUL.FTZ R142, R142, R175 ;  /* 0x000000af8e8e7220 */ /* 0x000fc60000410000 */
        /* <DEDUP_REMOVED lines=16> */
.L_x_7295:
        /* <DEDUP_REMOVED lines=13> */
.L_x_7297:
[----:B------:R-:W-:Y:S05]  /*5540*/  BSYNC.RECONVERGENT B2 ;  /* 0x0000000000027941 */ /* 0x000fea0003800200 */
.L_x_7296:
        /* <DEDUP_REMOVED lines=43> */
.L_x_7294:
[----:B------:R-:W-:Y:S05]  /*5800*/  BSYNC.RECONVERGENT B1 ;  /* 0x0000000000017941 */ /* 0x000fea0003800200 */
.L_x_7293:
        /* <DEDUP_REMOVED lines=20> */
.L_x_7300:
        /* <DEDUP_REMOVED lines=13> */
.L_x_7302:
[----:B------:R-:W-:Y:S05]  /*5a20*/  BSYNC.RECONVERGENT B2 ;  /* 0x0000000000027941 */ /* 0x000fea0003800200 */
.L_x_7301:
        /* <DEDUP_REMOVED lines=43> */
.L_x_7299:
[----:B------:R-:W-:Y:S05]  /*5ce0*/  BSYNC.RECONVERGENT B1 ;  /* 0x0000000000017941 */ /* 0x000fea0003800200 */
.L_x_7298:
[----:B------:R-:W-:Y:S01]  /*5cf0*/  I2FP.F32.U32 R177, R156 ;  /* 0x0000009c00b17245 */ /* 0x000fe20000201000 */
[----:B------:R-:W-:Y:S01]  /*5d00*/  BSSY.RECONVERGENT B1, `(.L_x_7303) ;  /* 0x000004f000017945 */ /* 0x000fe20003800200 */
[----:B------:R-:W-:Y:S01]  /*5d10*/  SHF.L.U32 R156, R141, 0x10, RZ ;  /* 0x000000108d9c7819 */ /* 0x000fe200000006ff */
[----:B------:R-:W-:Y:S01]  /*5d20*/  IMAD.MOV.U32 R178, RZ, RZ, 0x2 ;  /* 0x00000002ffb27424 */ /* 0x000fe200078e00ff */
[----:B------:R-:W-:Y:S01]  /*5d30*/  ISETP.NE.AND P3, PT, R179, 0x1, PT ;  /* 0x00000001b300780c */ /* 0x000fe20003f65270 */
[----:B------:R-:W-:Y:S01]  /*5d40*/  FFMA.FTZ R177, R177, R176, 1.1641532182693481445e-10 ;  /* 0x2f000000b1b17423 */ /* 0x000fe200000100b0 */
[----:B------:R-:W-:Y:S01]  /*5d50*/  FSEL R141, R142, RZ, P4 ;  /* 0x000000ff8e8d7208 */ /* 0x000fe20002000000 */
[----:B------:R-:W-:Y:S01]  /*5d60*/  FMUL.FTZ R156, R156, R175 ;  /* 0x000000af9c9c7220 */ /* 0x000fe20000410000 */
[----:B------:R-:W-:Y:S02]  /*5d70*/  IMAD.MOV.U32 R142, RZ, RZ, R192 ;  /* 0x000000ffff8e7224 */ /* 0x000fe400078e00c0 */
[----:B------:R-:W-:-:S04]  /*5d80*/  FSETP.GTU.FTZ.AND P2, PT, R177, R174, PT ;  /* 0x000000aeb100720b */ /* 0x000fc80003f5c000 */
        /* <DEDUP_REMOVED lines=13> */
.L_x_7305:
        /* <DEDUP_REMOVED lines=13> */
.L_x_7307:
[----:B------:R-:W-:Y:S05]  /*5f30*/  BSYNC.RECONVERGENT B2 ;  /* 0x0000000000027941 */ /* 0x000fea0003800200 */
.L_x_7306:
        /* <DEDUP_REMOVED lines=43> */
.L_x_7304:
[----:B------:R-:W-:Y:S05]  /*61f0*/  BSYNC.RECONVERGENT B1 ;  /* 0x0000000000017941 */ /* 0x000fea0003800200 */
.L_x_7303:
        /* <DEDUP_REMOVED lines=21> */
.L_x_7310:
        /* <DEDUP_REMOVED lines=13> */
.L_x_7312:
[----:B------:R-:W-:Y:S05]  /*6420*/  BSYNC.RECONVERGENT B2 ;  /* 0x0000000000027941 */ /* 0x000fea0003800200 */
.L_x_7311:
        /* <DEDUP_REMOVED lines=43> */
.L_x_7309:
[----:B------:R-:W-:Y:S05]  /*66e0*/  BSYNC.RECONVERGENT B1 ;  /* 0x0000000000017941 */ /* 0x000fea0003800200 */
.L_x_7308:
        /* <DEDUP_REMOVED lines=23> */
.L_x_7315:
        /* <DEDUP_REMOVED lines=13> */
.L_x_7317:
[----:B------:R-:W-:Y:S05]  /*6930*/  BSYNC.RECONVERGENT B2 ;  /* 0x0000000000027941 */ /* 0x000fea0003800200 */
.L_x_7316:
        /* <DEDUP_REMOVED lines=43> */
.L_x_7314:
[----:B------:R-:W-:Y:S05]  /*6bf0*/  BSYNC.RECONVERGENT B1 ;  /* 0x0000000000017941 */ /* 0x000fea0003800200 */
.L_x_7313:
[----:B------:R-:W-:Y:S01]  /*6c00*/  I2FP.F32.U32 R177, R156 ;  /* 0x0000009c00b17245 */ /* 0x000fe20000201000 */
[----:B------:R-:W-:Y:S01]  /*6c10*/  IMAD.U32 R156, R157, 0x10000, RZ ;  /* 0x000100009d9c7824 */ /* 0x000fe200078e00ff */
[----:B------:R-:W-:Y:S01]  /*6c20*/  ISETP.NE.AND P2, PT, R178, 0x1, PT ;  /* 0x00000001b200780c */ /* 0x000fe20003f45270 */
[----:B------:R-:W-:Y:S01]  /*6c30*/  BSSY.RECONVERGENT B1, `(.L_x_7318) ;  /* 0x000004a000017945 */ /* 0x000fe20003800200 */
[----:B------:R-:W-:Y:S01]  /*6c40*/  LOP3.LUT R206, R206, 0xfffffffd, RZ, 0xc0, !PT ;  /* 0xfffffffdcece7812 */ /* 0x000fe200078ec0ff */
[----:B------:R-:W-:Y:S01]  /*6c50*/  FFMA.FTZ R177, R177, R176, 1.1641532182693481445e-10 ;  /* 0x2f000000b1b17423 */ /* 0x000fe200000100b0 */
[----:B------:R-:W-:Y:S01]  /*6c60*/  MOV R157, R192 ;  /* 0x000000c0009d7202 */ /* 0x000fe20000000f00 */
[----:B------:R-:W-:-:S03]  /*6c70*/  FMUL.FTZ R156, R156, R175 ;  /* 0x000000af9c9c7220 */ /* 0x000fc60000410000 */
[----:B------:R-:W-:Y:S01]  /*6c80*/  FSETP.LE.FTZ.AND P4, PT, R177, R174, PT ;  /* 0x000000aeb100720b */ /* 0x000fe20003f93000 */
[----:B------:R-:W-:-:S12]  /*6c90*/  IMAD.MOV.U32 R177, RZ, RZ, 0x2 ;  /* 0x00000002ffb17424 */ /* 0x000fd800078e00ff */
        /* <DEDUP_REMOVED lines=10> */
.L_x_7320:
        /* <DEDUP_REMOVED lines=13> */
.L_x_7322:
[----:B------:R-:W-:Y:S05]  /*6e10*/  BSYNC.RECONVERGENT B2 ;  /* 0x0000000000027941 */ /* 0x000fea0003800200 */
.L_x_7321:
        /* <DEDUP_REMOVED lines=43> */
.L_x_7319:
[----:B------:R-:W-:Y:S05]  /*70d0*/  BSYNC.RECONVERGENT B1 ;  /* 0x0000000000017941 */ /* 0x000fea0003800200 */
.L_x_7318:
[----:B------:R-:W-:Y:S01]  /*70e0*/  I2FP.F32.U32 R157, R157 ;  /* 0x0000009d009d7245 */ /* 0x000fe20000201000 */
[----:B------:R-:W-:Y:S01]  /*70f0*/  BSSY.RECONVERGENT B1, `(.L_x_7323) ;  /* 0x000004f000017945 */ /* 0x000fe20003800200 */
[----:B------:R-:W-:Y:S02]  /*7100*/  SHF.L.U32 R178, R143, 0x10, RZ ;  /* 0x000000108fb27819 */ /* 0x000fe400000006ff */
[----:B------:R-:W-:Y:S01]  /*7110*/  FSEL R143, R156, RZ, P4 ;  /* 0x000000ff9c8f7208 */ /* 0x000fe20002000000 */
[----:B------:R-:W-:Y:S01]  /*7120*/  FFMA.FTZ R157, R157, R176, 1.1641532182693481445e-10 ;  /* 0x2f0000009d9d7423 */ /* 0x000fe200000100b0 */
[----:B------:R-:W-:Y:S02]  /*7130*/  IMAD.MOV.U32 R156, RZ, RZ, R192 ;  /* 0x000000ffff9c7224 */ /* 0x000fe400078e00c0 */
[----:B------:R-:W-:Y:S02]  /*7140*/  FMUL.FTZ R178, R178, R175 ;  /* 0x000000afb2b27220 */ /* 0x000fe40000410000 */
[----:B------:R-:W-:-:S04]  /*7150*/  FSETP.GTU.FTZ.AND P2, PT, R157, R174, PT ;  /* 0x000000ae9d00720b */ /* 0x000fc80003f5c000 */
        /* <DEDUP_REMOVED lines=15> */
.L_x_7325:
        /* <DEDUP_REMOVED lines=13> */
.L_x_7327:
[----:B------:R-:W-:Y:S05]  /*7320*/  BSYNC.RECONVERGENT B2 ;  /* 0x0000000000027941 */ /* 0x000fea0003800200 */
.L_x_7326:
        /* <DEDUP_REMOVED lines=43> */
.L_x_7324:
[----:B------:R-:W-:Y:S05]  /*75e0*/  BSYNC.RECONVERGENT B1 ;  /* 0x0000000000017941 */ /* 0x000fea0003800200 */
.L_x_7323:
[----:B------:R-:W-:Y:S01]  /*75f0*/  ISETP.NE.AND P3, PT, R178, 0x1, PT ;  /* 0x00000001b200780c */ /* 0x000fe20003f65270 */
[----:B------:R-:W-:Y:S01]  /*7600*/  BSSY.RECONVERGENT B1, `(.L_x_7328) ;  /* 0x000004b000017945 */ /* 0x000fe20003800200 */
[----:B------:R-:W-:Y:S01]  /*7610*/  I2FP.F32.U32 R157, R156 ;  /* 0x0000009c009d7245 */ /* 0x000fe20000201000 */
[C---:B------:R-:W-:Y:S01]  /*7620*/  IMAD.U32 R156, R158.reuse, 0x10000, RZ ;  /* 0x000100009e9c7824 */ /* 0x040fe200078e00ff */
[----:B------:R-:W-:Y:S01]  /*7630*/  PRMT R158, R158, 0x7632, R158 ;  /* 0x000076329e9e7816 */ /* 0x000fe2000000009e */
[----:B------:R-:W-:Y:S02]  /*7640*/  IMAD.MOV.U32 R177, RZ, RZ, 0x2 ;  /* 0x00000002ffb17424 */ /* 0x000fe400078e00ff */
[----:B------:R-:W-:Y:S01]  /*7650*/  FFMA.FTZ R157, R157, R176, 1.1641532182693481445e-10 ;  /* 0x2f0000009d9d7423 */ /* 0x000fe200000100b0 */
[----:B------:R-:W-:-:S04]  /*7660*/  FMUL.FTZ R156, R175, R156 ;  /* 0x0000009caf9c7220 */ /* 0x000fc80000410000 */
        /* <DEDUP_REMOVED lines=11> */
.L_x_7330:
        /* <DEDUP_REMOVED lines=13> */
.L_x_7332:
[----:B------:R-:W-:Y:S05]  /*77f0*/  BSYNC.RECONVERGENT B2 ;  /* 0x0000000000027941 */ /* 0x000fea0003800200 */
.L_x_7331:
        /* <DEDUP_REMOVED lines=43> */
.L_x_7329:
[----:B------:R-:W-:Y:S05]  /*7ab0*/  BSYNC.RECONVERGENT B1 ;  /* 0x0000000000017941 */ /* 0x000fea0003800200 */
.L_x_7328:
[----:B------:R-:W-:Y:S01]  /*7ac0*/  I2FP.F32.U32 R157, R157 ;  /* 0x0000009d009d7245 */ /* 0x000fe20000201000 */
[----:B------:R-:W-:Y:S01]  /*7ad0*/  BSSY.RECONVERGENT B1, `(.L_x_7333) ;  /* 0x000004f000017945 */ /* 0x000fe20003800200 */
[----:B------:R-:W-:Y:S01]  /*7ae0*/  SHF.L.U32 R178, R186, 0x10, RZ ;  /* 0x00000010bab27819 */ /* 0x000fe200000006ff */
[----:B------:R-:W-:Y:S02]  /*7af0*/  IMAD.MOV.U32 R179, RZ, RZ, 0x2 ;  /* 0x00000002ffb37424 */ /* 0x000fe400078e00ff */
[----:B------:R-:W-:Y:S02]  /*7b00*/  FFMA.FTZ R157, R157, R176, 1.1641532182693481445e-10 ;  /* 0x2f0000009d9d7423 */ /* 0x000fe400000100b0 */
[----:B------:R-:W-:-:S03]  /*7b10*/  FMUL.FTZ R178, R178, R175 ;  /* 0x000000afb2b27220 */ /* 0x000fc60000410000 */
        /* <DEDUP_REMOVED lines=17> */
.L_x_7335:
        /* <DEDUP_REMOVED lines=13> */
.L_x_7337:
[----:B------:R-:W-:Y:S05]  /*7d00*/  BSYNC.RECONVERGENT B2 ;  /* 0x0000000000027941 */ /* 0x000fea0003800200 */
.L_x_7336:
        /* <DEDUP_REMOVED lines=43> */
.L_x_7334:
[----:B------:R-:W-:Y:S05]  /*7fc0*/  BSYNC.RECONVERGENT B1 ;  /* 0x0000000000017941 */ /* 0x000fea0003800200 */
.L_x_7333:
[----:B------:R-:W-:Y:S01]  /*7fd0*/  ISETP.NE.AND P4, PT, R179, 0x1, PT ;  /* 0x00000001b300780c */ /* 0x000fe20003f85270 */
[----:B------:R-:W-:Y:S01]  /*7fe0*/  IMAD.U32 R158, R158, 0x10000, RZ ;  /* 0x000100009e9e7824 */ /* 0x000fe200078e00ff */
[----:B------:R-:W-:Y:S01]  /*7ff0*/  I2FP.F32.U32 R157, R157 ;  /* 0x0000009d009d7245 */ /* 0x000fe20000201000 */
[----:B------:R-:W-:Y:S01]  /*8000*/  BSSY.RECONVERGENT B1, `(.L_x_7338) ;  /* 0x0000048000017945 */ /* 0x000fe20003800200 */
[----:B------:R-:W-:Y:S01]  /*8010*/  IMAD.MOV.U32 R194, RZ, RZ, 0x2 ;  /* 0x00000002ffc27424 */ /* 0x000fe200078e00ff */
[----:B------:R-:W-:Y:S02]  /*8020*/  MOV R178, R192 ;  /* 0x000000c000b27202 */ /* 0x000fe40000000f00 */
[----:B------:R-:W-:Y:S01]  /*8030*/  FFMA.FTZ R177, R157, R176, 1.1641532182693481445e-10 ;  /* 0x2f0000009db17423 */ /* 0x000fe200000100b0 */
[----:B------:R-:W-:-:S04]  /*8040*/  FMUL.FTZ R157, R158, R175 ;  /* 0x000000af9e9d7220 */ /* 0x000fc80000410000 */
        /* <DEDUP_REMOVED lines=10> */
.L_x_7340:
        /* <DEDUP_REMOVED lines=13> */
.L_x_7342:
[----:B------:R-:W-:Y:S05]  /*81c0*/  BSYNC.RECONVERGENT B2 ;  /* 0x0000000000027941 */ /* 0x000fea0003800200 */
.L_x_7341:
        /* <DEDUP_REMOVED lines=43> */
.L_x_7339:
[----:B------:R-:W-:Y:S05]  /*8480*/  BSYNC.RECONVERGENT B1 ;  /* 0x0000000000017941 */ /* 0x000fea0003800200 */
.L_x_7338:
[----:B------:R-:W-:Y:S01]  /*8490*/  I2FP.F32.U32 R177, R178 ;  /* 0x000000b200b17245 */ /* 0x000fe20000201000 */
[----:B------:R-:W-:Y:S01]  /*84a0*/  BSSY.RECONVERGENT B1, `(.L_x_7343) ;  /* 0x000004f000017945 */ /* 0x000fe20003800200 */
[----:B------:R-:W-:Y:S01]  /*84b0*/  SHF.L.U32 R158, R173, 0x10, RZ ;  /* 0x00000010ad9e7819 */ /* 0x000fe200000006ff */
[----:B------:R-:W-:Y:S01]  /*84c0*/  IMAD.MOV.U32 R178, RZ, RZ, 0x2 ;  /* 0x00000002ffb27424 */ /* 0x000fe200078e00ff */
[----:B------:R-:W-:Y:S01]  /*84d0*/  FSEL R157, R157, RZ, P3 ;  /* 0x000000ff9d9d7208 */ /* 0x000fe20001800000 */
[----:B------:R-:W-:Y:S02]  /*84e0*/  FFMA.FTZ R177, R177, R176, 1.1641532182693481445e-10 ;  /* 0x2f000000b1b17423 */ /* 0x000fe400000100b0 */
[----:B------:R-:W-:-:S03]  /*84f0*/  FMUL.FTZ R158, R158, R175 ;  /* 0x000000af9e9e7220 */ /* 0x000fc60000410000 */
        /* <DEDUP_REMOVED lines=16> */
.L_x_7345:
        /* <DEDUP_REMOVED lines=13> */
.L_x_7347:
[----:B------:R-:W-:Y:S05]  /*86d0*/  BSYNC.RECONVERGENT B2 ;  /* 0x0000000000027941 */ /* 0x000fea0003800200 */
.L_x_7346:
        /* <DEDUP_REMOVED lines=43> */
.L_x_7344:
[----:B------:R-:W-:Y:S05]  /*8990*/  BSYNC.RECONVERGENT B1 ;  /* 0x0000000000017941 */ /* 0x000fea0003800200 */
.L_x_7343:
[----:B------:R-:W-:Y:S01]  /*89a0*/  ISETP.NE.AND P5, PT, R178, 0x1, PT ;  /* 0x00000001b200780c */ /* 0x000fe20003fa5270 */
[----:B------:R-:W-:Y:S01]  /*89b0*/  BSSY.RECONVERGENT B1, `(.L_x_7348) ;  /* 0x000004b000017945 */ /* 0x000fe20003800200 */
[----:B------:R-:W-:Y:S01]  /*89c0*/  I2FP.F32.U32 R173, R158 ;  /* 0x0000009e00ad7245 */ /* 0x000fe20000201000 */
[C---:B------:R-:W-:Y:S01]  /*89d0*/  IMAD.U32 R158, R159.reuse, 0x10000, RZ ;  /* 0x000100009f9e7824 */ /* 0x040fe200078e00ff */
        /* <DEDUP_REMOVED lines=15> */
.L_x_7350:
        /* <DEDUP_REMOVED lines=13> */
.L_x_7352:
[----:B------:R-:W-:Y:S05]  /*8ba0*/  BSYNC.RECONVERGENT B2 ;  /* 0x0000000000027941 */ /* 0x000fea0003800200 */
.L_x_7351:
        /* <DEDUP_REMOVED lines=43> */
.L_x_7349:
[----:B------:R-:W-:Y:S05]  /*8e60*/  BSYNC.RECONVERGENT B1 ;  /* 0x0000000000017941 */ /* 0x000fea0003800200 */
.L_x_7348:
        /* <DEDUP_REMOVED lines=23> */
.L_x_7355:
        /* <DEDUP_REMOVED lines=13> */
.L_x_7357:
[----:B------:R-:W-:Y:S05]  /*90b0*/  BSYNC.RECONVERGENT B2 ;  /* 0x0000000000027941 */ /* 0x000fea0003800200 */
.L_x_7356:
        /* <DEDUP_REMOVED lines=43> */
.L_x_7354:
[----:B------:R-:W-:Y:S05]  /*9370*/  BSYNC.RECONVERGENT B1 ;  /* 0x0000000000017941 */ /* 0x000fea0003800200 */
.L_x_7353:
        /* <DEDUP_REMOVED lines=18> */
.L_x_7360:
        /* <DEDUP_REMOVED lines=15> */
.L_x_7362:
[----:B------:R-:W-:Y:S05]  /*9590*/  BSYNC.RECONVERGENT B2 ;  /* 0x0000000000027941 */ /* 0x000fea0003800200 */
.L_x_7361:
        /* <DEDUP_REMOVED lines=43> */
.L_x_7359:
[----:B------:R-:W-:Y:S05]  /*9850*/  BSYNC.RECONVERGENT B1 ;  /* 0x0000000000017941 */ /* 0x000fea0003800200 */
.L_x_7358:
        /* <DEDUP_REMOVED lines=10> */
.L_x_7282:
        /* <DEDUP_REMOVED lines=44> */
.L_x_7363:
[----:B------:R-:W-:Y:S02]  /*9bc0*/  IMAD.MOV.U32 R204, RZ, RZ, R0 ;  /* 0x000000ffffcc7224 */ /* 0x000fe400078e0000 */
[----:B------:R-:W-:-:S07]  /*9bd0*/  VIADD R0, R203, 0x100 ;  /* 0x00000100cb007836 */ /* 0x000fce0000000000 */
.L_x_7240:
[----:B0-----:R-:W-:Y:S05]  /*9be0*/  BSYNC.RECONVERGENT B0 ;  /* 0x0000000000007941 */ /* 0x001fea0003800200 */
.L_x_7239:
        /* <DEDUP_REMOVED lines=22> */
[----:B------:R-:W-:Y:S01]  /*9d50*/  HFMA2 R178, -RZ, RZ, 0, 1.1920928955078125e-07 ;  /* 0x00000002ffb27431 */ /* 0x000fe200000001ff */
[----:B-1---5:R-:W-:Y:S01]  /*9d60*/  PRMT R172, R187, 0x7632, R172 ;  /* 0x00007632bbac7816 */ /* 0x022fe200000000ac */
[----:B0-----:R-:W-:Y:S01]  /*9d70*/  IMAD.MOV.U32 R144, RZ, RZ, R192 ;  /* 0x000000ffff907224 */ /* 0x001fe200078e00c0 */
[----:B------:R-:W-:Y:S01]  /*9d80*/  PRMT R173, R186, 0x7632, R173 ;  /* 0x00007632baad7816 */ /* 0x000fe200000000ad */
[----:B------:R-:W-:Y:S01]  /*9d90*/  IMAD.MOV.U32 R174, RZ, RZ, R204 ;  /* 0x000000ffffae7224 */ /* 0x000fe200078e00cc */
[----:B------:R-:W-:Y:S02]  /*9da0*/  PRMT R147, R185, 0x7632, R147 ;  /* 0x00007632b9937816 */ /* 0x000fe40000000093 */
[----:B------:R-:W-:-:S04]  /*9db0*/  PRMT R145, R184, 0x7632, R145 ;  /* 0x00007632b8917816 */ /* 0x000fc80000000091 */
        /* <DEDUP_REMOVED lines=11> */
.L_x_7369:
        /* <DEDUP_REMOVED lines=13> */
.L_x_7371:
[----:B------:R-:W-:Y:S05]  /*9f40*/  BSYNC.RECONVERGENT B2 ;  /* 0x0000000000027941 */ /* 0x000fea0003800200 */
.L_x_7370:
        /* <DEDUP_REMOVED lines=42> */
[----:B------:R-:W-:-:S07]  /*a1f0*/  IMAD.MOV.U32 R178, RZ, RZ, RZ ;  /* 0x000000ffffb27224 */ /* 0x000fce00078e00ff */
.L_x_7368:
[----:B------:R-:W-:Y:S05]  /*a200*/  BSYNC.RECONVERGENT B1 ;  /* 0x0000000000017941 */ /* 0x000fea0003800200 */
.L_x_7367:
[----:B------:R-:W0:Y:S01]  /*a210*/  LDC R175, c[0x0][0x404] ;  /* 0x00010100ffaf7b82 */ /* 0x000e220000000800 */
[----:B------:R-:W-:Y:S01]  /*a220*/  HFMA2 R177, -RZ, RZ, 0.1171875, 0 ;  /* 0x2f800000ffb17431 */ /* 0x000fe200000001ff */
[----:B------:R-:W-:Y:S01]  /*a230*/  I2FP.F32.U32 R144, R144 ;  /* 0x0000009000907245 */ /* 0x000fe20000201000 */
[----:B------:R-:W-:Y:S01]  /*a240*/  IMAD.U32 R179, R160, 0x10000, RZ ;  /* 0x00010000a0b37824 */ /* 0x000fe200078e00ff */
[----:B------:R-:W-:Y:S01]  /*a250*/  ISETP.NE.AND P2, PT, R178, 0x1, PT ;  /* 0x00000001b200780c */ /* 0x000fe20003f45270 */
[----:B------:R-:W-:Y:S01]  /*a260*/  BSSY.RECONVERGENT B1, `(.L_x_7372) ;  /* 0x000004c000017945 */ /* 0x000fe20003800200 */
[----:B------:R-:W-:Y:S01]  /*a270*/  LOP3.LUT R206, R206, 0xffffffef, RZ, 0xc0, !PT ;  /* 0xffffffefcece7812 */ /* 0x000fe200078ec0ff */
[----:B------:R-:W-:Y:S01]  /*a280*/  IMAD.MOV.U32 R194, RZ, RZ, 0x2 ;  /* 0x00000002ffc27424 */ /* 0x000fe200078e00ff */
[----:B------:R-:W1:Y:S01]  /*a290*/  LDC R176, c[0x0][0x408] ;  /* 0x00010200ffb07b82 */ /* 0x000e620000000800 */
[----:B------:R-:W-:Y:S01]  /*a2a0*/  PRMT R160, R160, 0x7632, R160 ;  /* 0x00007632a0a07816 */ /* 0x000fe200000000a0 */
[----:B------:R-:W-:-:S02]  /*a2b0*/  IMAD.MOV.U32 R146, RZ, RZ, R192 ;  /* 0x000000ffff927224 */ /* 0x000fc400078e00c0 */
[----:B------:R-:W-:-:S05]  /*a2c0*/  FFMA.FTZ R144, R144, R177, 1.1641532182693481445e-10 ;  /* 0x2f00000090907423 */ /* 0x000fca00000100b1 */
        /* <DEDUP_REMOVED lines=12> */
.L_x_7374:
        /* <DEDUP_REMOVED lines=13> */
.L_x_7376:
[----:B------:R-:W-:Y:S05]  /*a460*/  BSYNC.RECONVERGENT B2 ;  /* 0x0000000000027941 */ /* 0x000fea0003800200 */
.L_x_7375:
        /* <DEDUP_REMOVED lines=43> */
.L_x_7373:
[----:B------:R-:W-:Y:S05]  /*a720*/  BSYNC.RECONVERGENT B1 ;  /* 0x0000000000017941 */ /* 0x000fea0003800200 */
.L_x_7372:
[----:B------:R-:W-:Y:S01]  /*a730*/  I2FP.F32.U32 R146, R146 ;  /* 0x0000009200927245 */ /* 0x000fe20000201000 */
[----:B------:R-:W-:Y:S01]  /*a740*/  IMAD.U32 R179, R184, 0x10000, RZ ;  /* 0x00010000b8b37824 */ /* 0x000fe200078e00ff */
[----:B------:R-:W-:Y:S01]  /*a750*/  ISETP.NE.AND P3, PT, R194, 0x1, PT ;  /* 0x00000001c200780c */ /* 0x000fe20003f65270 */
[----:B------:R-:W-:Y:S02]  /*a760*/  BSSY.RECONVERGENT B1, `(.L_x_7377) ;  /* 0x000004d000017945 */ /* 0x000fe40003800200 */
[----:B------:R-:W-:Y:S01]  /*a770*/  FFMA.FTZ R146, R146, R177, 1.1641532182693481445e-10 ;  /* 0x2f00000092927423 */ /* 0x000fe200000100b1 */
[----:B------:R-:W-:Y:S01]  /*a780*/  FMUL.FTZ R178, R179, R176 ;  /* 0x000000b0b3b27220 */ /* 0x000fe20000410000 */
[----:B------:R-:W-:-:S03]  /*a790*/  FSEL R179, R144, RZ, P4 ;  /* 0x000000ff90b37208 */ /* 0x000fc60002000000 */
[----:B------:R-:W-:Y:S01]  /*a7a0*/  FSETP.GTU.FTZ.AND P2, PT, R146, R175, PT ;  /* 0x000000af9200720b */ /* 0x000fe20003f5c000 */
[----:B------:R-:W-:-:S03]  /*a7b0*/  IMAD.MOV.U32 R146, RZ, RZ, R192 ;  /* 0x000000ffff927224 */ /* 0x000fc600078e00c0 */
[----:B------:R-:W-:Y:S01]  /*a7c0*/  FSEL R144, R178, RZ, !P2 ;  /* 0x000000ffb2907208 */ /* 0x000fe20005000000 */
[----:B------:R-:W-:Y:S01]  /*a7d0*/  HFMA2 R178, -RZ, RZ, 0, 1.1920928955078125e-07 ;  /* 0x00000002ffb27431 */ /* 0x000fe200000001ff */
        /* <DEDUP_REMOVED lines=12> */
.L_x_7379:
        /* <DEDUP_REMOVED lines=13> */
.L_x_7381:
[----:B------:R-:W-:Y:S05]  /*a970*/  BSYNC.RECONVERGENT B2 ;  /* 0x0000000000027941 */ /* 0x000fea0003800200 */
.L_x_7380:
        /* <DEDUP_REMOVED lines=43> */
.L_x_7378:
[----:B------:R-:W-:Y:S05]  /*ac30*/  BSYNC.RECONVERGENT B1 ;  /* 0x0000000000017941 */ /* 0x000fea0003800200 */
.L_x_7377:
[----:B------:R-:W-:Y:S01]  /*ac40*/  I2FP.F32.U32 R146, R146 ;  /* 0x0000009200927245 */ /* 0x000fe20000201000 */
[----:B------:R-:W-:Y:S01]  /*ac50*/  IMAD.U32 R179, R160, 0x10000, RZ ;  /* 0x00010000a0b37824 */ /* 0x000fe200078e00ff */
[----:B------:R-:W-:Y:S01]  /*ac60*/  ISETP.NE.AND P2, PT, R178, 0x1, PT ;  /* 0x00000001b200780c */ /* 0x000fe20003f45270 */
[----:B------:R-:W-:Y:S01]  /*ac70*/  BSSY.RECONVERGENT B1, `(.L_x_7382) ;  /* 0x000004a000017945 */ /* 0x000fe20003800200 */
[----:B------:R-:W-:Y:S01]  /*ac80*/  LOP3.LUT R206, R206, 0xfffffff7, RZ, 0xc0, !PT ;  /* 0xfffffff7cece7812 */ /* 0x000fe200078ec0ff */
[----:B------:R-:W-:Y:S01]  /*ac90*/  FFMA.FTZ R146, R146, R177, 1.1641532182693481445e-10 ;  /* 0x2f00000092927423 */ /* 0x000fe200000100b1 */
[----:B------:R-:W-:Y:S02]  /*aca0*/  IMAD.MOV.U32 R194, RZ, RZ, 0x2 ;  /* 0x00000002ffc27424 */ /* 0x000fe400078e00ff */
        /* <DEDUP_REMOVED lines=13> */
.L_x_7384:
        /* <DEDUP_REMOVED lines=13> */
.L_x_7386:
[----:B------:R-:W-:Y:S05]  /*ae50*/  BSYNC.RECONVERGENT B2 ;  /* 0x0000000000027941 */ /* 0x000fea0003800200 */
.L_x_7385:
        /* <DEDUP_REMOVED lines=43> */
.L_x_7383:
[----:B------:R-:W-:Y:S05]  /*b110*/  BSYNC.RECONVERGENT B1 ;  /* 0x0000000000017941 */ /* 0x000fea0003800200 */
.L_x_7382:
[----:B------:R-:W-:Y:S01]  /*b120*/  I2FP.F32.U32 R160, R160 ;  /* 0x000000a000a07245 */ /* 0x000fe20000201000 */
[----:B------:R-:W-:Y:S01]  /*b130*/  IMAD.U32 R145, R145, 0x10000, RZ ;  /* 0x0001000091917824 */ /* 0x000fe200078e00ff */
[----:B------:R-:W-:Y:S01]  /*b140*/  ISETP.NE.AND P3, PT, R194, 0x1, PT ;  /* 0x00000001c200780c */ /* 0x000fe20003f65270 */
[----:B------:R-:W-:Y:S01]  /*b150*/  BSSY.RECONVERGENT B1, `(.L_x_7387) ;  /* 0x000004d000017945 */ /* 0x000fe20003800200 */
[----:B------:R-:W-:Y:S01]  /*b160*/  FSEL R146, R146, RZ, P4 ;  /* 0x000000ff92927208 */ /* 0x000fe20002000000 */
[----:B------:R-:W-:Y:S01]  /*b170*/  FFMA.FTZ R160, R160, R177, 1.1641532182693481445e-10 ;  /* 0x2f000000a0a07423 */ /* 0x000fe200000100b1 */
[----:B------:R-:W-:Y:S01]  /*b180*/  FMUL.FTZ R145, R145, R176 ;  /* 0x000000b091917220 */ /* 0x000fe20000410000 */
[----:B------:R-:W-:-:S03]  /*b190*/  HFMA2 R178, -RZ, RZ, 0, 1.1920928955078125e-07 ;  /* 0x00000002ffb27431 */ /* 0x000fc600000001ff */
[----:B------:R-:W-:-:S04]  /*b1a0*/  FSETP.GTU.FTZ.AND P2, PT, R160, R175, PT ;  /* 0x000000afa000720b */ /* 0x000fc80003f5c000 */
        /* <DEDUP_REMOVED lines=14> */
.L_x_7389:
        /* <DEDUP_REMOVED lines=13> */
.L_x_7391:
[----:B------:R-:W-:Y:S05]  /*b360*/  BSYNC.RECONVERGENT B2 ;  /* 0x0000000000027941 */ /* 0x000fea0003800200 */
.L_x_7390:
        /* <DEDUP_REMOVED lines=43> */
.L_x_7388:
[----:B------:R-:W-:Y:S05]  /*b620*/  BSYNC.RECONVERGENT B1 ;  /* 0x0000000000017941 */ /* 0x000fea0003800200 */
.L_x_7387:
[----:B------:R-:W-:Y:S01]  /*b630*/  I2FP.F32.U32 R146, R146 ;  /* 0x0000009200927245 */ /* 0x000fe20000201000 */
[C---:B------:R-:W-:Y:S01]  /*b640*/  IMAD.U32 R179, R161.reuse, 0x10000, RZ ;  /* 0x00010000a1b37824 */ /* 0x040fe200078e00ff */
[----:B------:R-:W-:Y:S01]  /*b650*/  ISETP.NE.AND P2, PT, R178, 0x1, PT ;  /* 0x00000001b200780c */ /* 0x000fe20003f45270 */
[----:B------:R-:W-:Y:S01]  /*b660*/  BSSY.RECONVERGENT B1, `(.L_x_7392) ;  /* 0x000004b000017945 */ /* 0x000fe20003800200 */
[----:B------:R-:W-:Y:S01]  /*b670*/  LOP3.LUT R206, R206, 0xfffffffb, RZ, 0xc0, !PT ;  /* 0xfffffffbcece7812 */ /* 0x000fe200078ec0ff */
[----:B------:R-:W-:Y:S01]  /*b680*/  FFMA.FTZ R146, R146, R177, 1.1641532182693481445e-10 ;  /* 0x2f00000092927423 */ /* 0x000fe200000100b1 */
[----:B------:R-:W-:Y:S01]  /*b690*/  PRMT R161, R161, 0x7632, R161 ;  /* 0x00007632a1a17816 */ /* 0x000fe200000000a1 */
[----:B------:R-:W-:Y:S02]  /*b6a0*/  IMAD.MOV.U32 R194, RZ, RZ, 0x2 ;  /* 0x00000002ffc27424 */ /* 0x000fe400078e00ff */
[----:B------:R-:W-:Y:S01]  /*b6b0*/  IMAD.MOV.U32 R160, RZ, RZ, R192 ;  /* 0x000000ffffa07224 */ /* 0x000fe200078e00c0 */
        /* <DEDUP_REMOVED lines=12> */
.L_x_7394:
        /* <DEDUP_REMOVED lines=13> */
.L_x_7396:
[----:B------:R-:W-:Y:S05]  /*b850*/  BSYNC.RECONVERGENT B2 ;  /* 0x0000000000027941 */ /* 0x000fea0003800200 */
.L_x_7395:
        /* <DEDUP_REMOVED lines=43> */
.L_x_7393:
[----:B------:R-:W-:Y:S05]  /*bb10*/  BSYNC.RECONVERGENT B1 ;  /* 0x0000000000017941 */ /* 0x000fea0003800200 */
.L_x_7392:
[----:B------:R-:W-:Y:S01]  /*bb20*/  I2FP.F32.U32 R160, R160 ;  /* 0x000000a000a07245 */ /* 0x000fe20000201000 */
[----:B------:R-:W-:Y:S01]  /*bb30*/  IMAD.U32 R179, R185, 0x10000, RZ ;  /* 0x00010000b9b37824 */ /* 0x000fe200078e00ff */
[----:B------:R-:W-:Y:S03]  /*bb40*/  BSSY.RECONVERGENT B1, `(.L_x_7397) ;  /* 0x000004e000017945 */ /* 0x000fe60003800200 */
        /* <DEDUP_REMOVED lines=8> */
[----:B------:R-:W-:Y:S01]  /*bbd0*/  FADD.FTZ R146, R146, R179 ;  /* 0x000000b392927221 */ /* 0x000fe20000010000 */
[----:B------:R-:W-:-:S03]  /*bbe0*/  HFMA2 R179, -RZ, RZ, 0, 1.1920928955078125e-07 ;  /* 0x00000002ffb37431 */ /* 0x000fc600000001ff */
        /* <DEDUP_REMOVED lines=10> */
.L_x_7399:
        /* <DEDUP_REMOVED lines=13> */
.L_x_7401:
[----:B------:R-:W-:Y:S05]  /*bd60*/  BSYNC.RECONVERGENT B2 ;  /* 0x0000000000027941 */ /* 0x000fea0003800200 */
.L_x_7400:
        /* <DEDUP_REMOVED lines=43> */
.L_x_7398:
[----:B------:R-:W-:Y:S05]  /*c020*/  BSYNC.RECONVERGENT B1 ;  /* 0x0000000000017941 */ /* 0x000fea0003800200 */
.L_x_7397:
        /* <DEDUP_REMOVED lines=20> */
.L_x_7404:
        /* <DEDUP_REMOVED lines=13> */
.L_x_7406:
[----:B------:R-:W-:Y:S05]  /*c240*/  BSYNC.RECONVERGENT B2 ;  /* 0x0000000000027941 */ /* 0x000fea0003800200 */
.L_x_7405:
        /* <DEDUP_REMOVED lines=43> */
.L_x_7403:
[----:B------:R-:W-:Y:S05]  /*c500*/  BSYNC.RECONVERGENT B1 ;  /* 0x0000000000017941 */ /* 0x000fea0003800200 */
.L_x_7402:
        /* <DEDUP_REMOVED lines=23> */
.L_x_7409:
        /* <DEDUP_REMOVED lines=13> */
.L_x_7411:
[----:B------:R-:W-:Y:S05]  /*c750*/  BSYNC.RECONVERGENT B2 ;  /* 0x0000000000027941 */ /* 0x000fea0003800200 */
.L_x_7410:
        /* <DEDUP_REMOVED lines=43> */
.L_x_7408:
[----:B------:R-:W-:Y:S05]  /*ca10*/  BSYNC.RECONVERGENT B1 ;  /* 0x0000000000017941 */ /* 0x000fea0003800200 */
.L_x_7407:
[----:B------:R-:W-:Y:S01]  /*ca20*/  ISETP.NE.AND P3, PT, R199, 0x1, PT ;  /* 0x00000001c700780c */ /* 0x000fe20003f65270 */
[C---:B------:R-:W-:Y:S01]  /*ca30*/  IMAD.U32 R161, R162.reuse, 0x10000, RZ ;  /* 0x00010000a2a17824 */ /* 0x040fe200078e00ff */
[----:B------:R-:W-:Y:S01]  /*ca40*/  I2FP.F32.U32 R160, R160 ;  /* 0x000000a000a07245 */ /* 0x000fe20000201000 */
[----:B------:R-:W-:Y:S01]  /*ca50*/  BSSY.RECONVERGENT B1, `(.L_x_7412) ;  /* 0x0000049000017945 */ /* 0x000fe20003800200 */
[----:B------:R-:W-:Y:S01]  /*ca60*/  PRMT R162, R162, 0x7632, R162 ;  /* 0x00007632a2a27816 */ /* 0x000fe200000000a2 */
[----:B------:R-:W-:Y:S02]  /*ca70*/  IMAD.MOV.U32 R194, RZ, RZ, 0x2 ;  /* 0x00000002ffc27424 */ /* 0x000fe400078e00ff */
[----:B------:R-:W-:Y:S01]  /*ca80*/  FFMA.FTZ R178, R160, R177, 1.1641532182693481445e-10 ;  /* 0x2f000000a0b27423 */ /* 0x000fe200000100b1 */
[----:B------:R-:W-:Y:S02]  /*ca90*/  IMAD.MOV.U32 R179, RZ, RZ, R192 ;  /* 0x000000ffffb37224 */ /* 0x000fe400078e00c0 */
[----:B------:R-:W-:-:S02]  /*caa0*/  FMUL.FTZ R160, R161, R176 ;  /* 0x000000b0a1a07220 */ /* 0x000fc40000410000 */
        /* <DEDUP_REMOVED lines=10> */
.L_x_7414:
        /* <DEDUP_REMOVED lines=13> */
.L_x_7416:
[----:B------:R-:W-:Y:S05]  /*cc20*/  BSYNC.RECONVERGENT B2 ;  /* 0x0000000000027941 */ /* 0x000fea0003800200 */
.L_x_7415:
        /* <DEDUP_REMOVED lines=42> */
[----:B------:R-:W-:-:S07]  /*ced0*/  IMAD.MOV.U32 R174, RZ, RZ, R208 ;  /* 0x000000ffffae7224 */ /* 0x000fce00078e00d0 */
.L_x_7413:
[----:B------:R-:W-:Y:S05]  /*cee0*/  BSYNC.RECONVERGENT B1 ;  /* 0x0000000000017941 */ /* 0x000fea0003800200 */
.L_x_7412:
        /* <DEDUP_REMOVED lines=23> */
.L_x_7419:
        /* <DEDUP_REMOVED lines=13> */
.L_x_7421:
[----:B------:R-:W-:Y:S05]  /*d130*/  BSYNC.RECONVERGENT B2 ;  /* 0x0000000000027941 */ /* 0x000fea0003800200 */
.L_x_7420:
        /* <DEDUP_REMOVED lines=43> */
.L_x_7418:
[----:B------:R-:W-:Y:S05]  /*d3f0*/  BSYNC.RECONVERGENT B1 ;  /* 0x0000000000017941 */ /* 0x000fea0003800200 */
.L_x_7417:
[----:B------:R-:W-:Y:S01]  /*d400*/  ISETP.NE.AND P4, PT, R179, 0x1, PT ;  /* 0x00000001b300780c */ /* 0x000fe20003f85270 */
[----:B------:R-:W-:Y:S01]  /*d410*/  BSSY.RECONVERGENT B1, `(.L_x_7422) ;  /* 0x000004a000017945 */ /* 0x000fe20003800200 */
[----:B------:R-:W-:Y:S01]  /*d420*/  I2FP.F32.U32 R178, R161 ;  /* 0x000000a100b27245 */ /* 0x000fe20000201000 */
[----:B------:R-:W-:Y:S02]  /*d430*/  IMAD.U32 R161, R162, 0x10000, RZ ;  /* 0x00010000a2a17824 */ /* 0x000fe400078e00ff */
        /* <DEDUP_REMOVED lines=14> */
.L_x_7424:
        /* <DEDUP_REMOVED lines=13> */
.L_x_7426:
[----:B------:R-:W-:Y:S05]  /*d5f0*/  BSYNC.RECONVERGENT B2 ;  /* 0x0000000000027941 */ /* 0x000fea0003800200 */
.L_x_7425:
        /* <DEDUP_REMOVED lines=43> */
.L_x_7423:
[----:B------:R-:W-:Y:S05]  /*d8b0*/  BSYNC.RECONVERGENT B1 ;  /* 0x0000000000017941 */ /* 0x000fea0003800200 */
.L_x_7422:
        /* <DEDUP_REMOVED lines=23> */
.L_x_7429:
        /* <DEDUP_REMOVED lines=13> */
.L_x_7431:
[----:B------:R-:W-:Y:S05]  /*db00*/  BSYNC.RECONVERGENT B2 ;  /* 0x0000000000027941 */ /* 0x000fea0003800200 */
.L_x_7430:
        /* <DEDUP_REMOVED lines=43> */
.L_x_7428:
[----:B------:R-:W-:Y:S05]  /*ddc0*/  BSYNC.RECONVERGENT B1 ;  /* 0x0000000000017941 */ /* 0x000fea0003800200 */
.L_x_7427:
        /* <DEDUP_REMOVED lines=19> */
.L_x_7434:
        /* <DEDUP_REMOVED lines=13> */
.L_x_7436:
[----:B------:R-:W-:Y:S05]  /*dfd0*/  BSYNC.RECONVERGENT B2 ;  /* 0x0000000000027941 */ /* 0x000fea0003800200 */
.L_x_7435:
        /* <DEDUP_REMOVED lines=43> */
.L_x_7433:
[----:B------:R-:W-:Y:S05]  /*e290*/  BSYNC.RECONVERGENT B1 ;  /* 0x0000000000017941 */ /* 0x000fea0003800200 */
.L_x_7432:
        /* <DEDUP_REMOVED lines=23> */
.L_x_7439:
        /* <DEDUP_REMOVED lines=13> */
.L_x_7441:
[----:B------:R-:W-:Y:S05]  /*e4e0*/  BSYNC.RECONVERGENT B2 ;  /* 0x0000000000027941 */ /* 0x000fea0003800200 */
.L_x_7440:
        /* <DEDUP_REMOVED lines=43> */
.L_x_7438:
[----:B------:R-:W-:Y:S05]  /*e7a0*/  BSYNC.RECONVERGENT B1 ;  /* 0x0000000000017941 */ /* 0x000fea0003800200 */
.L_x_7437:
[----:B------:R-:W-:Y:S01]  /*e7b0*/  ISETP.NE.AND P6, PT, R179, 0x1, PT ;  /* 0x00000001b300780c */ /* 0x000fe20003fc5270 */
[----:B------:R-:W-:Y:S01]  /*e7c0*/  IMAD.U32 R163, R163, 0x10000, RZ ;  /* 0x00010000a3a37824 */ /* 0x000fe200078e00ff */
[----:B------:R-:W-:Y:S01]  /*e7d0*/  I2FP.F32.U32 R178, R173 ;  /* 0x000000ad00b27245 */ /* 0x000fe20000201000 */
[----:B------:R-:W-:Y:S01]  /*e7e0*/  BSSY.RECONVERGENT B1, `(.L_x_7442) ;  /* 0x000004a000017945 */ /* 0x000fe20003800200 */
[----:B------:R-:W-:Y:S02]  /*e7f0*/  IMAD.MOV.U32 R194, RZ, RZ, 0x2 ;  /* 0x00000002ffc27424 */ /* 0x000fe400078e00ff */
[----:B------:R-:W-:Y:S01]  /*e800*/  FMUL.FTZ R163, R163, R176 ;  /* 0x000000b0a3a37220 */ /* 0x000fe20000410000 */
        /* <DEDUP_REMOVED lines=12> */
.L_x_7444:
        /* <DEDUP_REMOVED lines=15> */
.L_x_7446:
[----:B------:R-:W-:Y:S05]  /*e9c0*/  BSYNC.RECONVERGENT B2 ;  /* 0x0000000000027941 */ /* 0x000fea0003800200 */
.L_x_7445:
        /* <DEDUP_REMOVED lines=43> */
.L_x_7443:
[----:B------:R-:W-:Y:S05]  /*ec80*/  BSYNC.RECONVERGENT B1 ;  /* 0x0000000000017941 */ /* 0x000fea0003800200 */
.L_x_7442:
[----:B------:R-:W-:Y:S01]  /*ec90*/  I2FP.F32.U32 R178, R173 ;  /* 0x000000ad00b27245 */ /* 0x000fe20000201000 */
[----:B------:R-:W-:Y:S01]  /*eca0*/  IMAD.U32 R173, R172, 0x10000, RZ ;  /* 0x00010000acad7824 */ /* 0x000fe200078e00ff */
[----:B------:R-:W-:-:S03]  /*ecb0*/  FSEL R172, R163, RZ, P5 ;  /* 0x000000ffa3ac7208 */ /* 0x000fc60002800000 */
[----:B------:R-:W-:Y:S01]  /*ecc0*/  FFMA.FTZ R178, R178, R177, 1.1641532182693481445e-10 ;  /* 0x2f000000b2b27423 */ /* 0x000fe200000100b1 */
[----:B------:R-:W-:-:S04]  /*ecd0*/  FMUL.FTZ R173, R173, R176 ;  /* 0x000000b0adad7220 */ /* 0x000fc80000410000 */
[----:B------:R-:W-:-:S04]  /*ece0*/  FSETP.GTU.FTZ.AND P6, PT, R178, R175, PT ;  /* 0x000000afb200720b */ /* 0x000fc80003fdc000 */
[----:B------:R-:W-:Y:S02]  /*ecf0*/  FSEL R173, R173, RZ, !P6 ;  /* 0x000000ffadad7208 */ /* 0x000fe40007000000 */
[----:B------:R-:W-:-:S03]  /*ed00*/  SEL R202, RZ, 0x1, P6 ;  /* 0x00000001ffca7807 */ /* 0x000fc60003000000 */
[----:B------:R-:W-:-:S04]  /*ed10*/  FADD.FTZ R163, R173, R172 ;  /* 0x000000acada37221 */ /* 0x000fc80000010000 */
[----:B------:R-:W-:Y:S01]  /*ed20*/  @P1 FADD.FTZ R163, R139, R163 ;  /* 0x000000a38ba31221 */ /* 0x000fe20000010000 */
[----:B------:R-:W-:Y:S06]  /*ed30*/  BRA `(.L_x_7447) ;  /* 0x0000002800247947 */ /* 0x000fec0003800000 */
.L_x_7366:
[----:B------:R-:W-:Y:S01]  /*ed40*/  ISETP.NE.AND P2, PT, R194, 0x1, PT ;  /* 0x00000001c200780c */ /* 0x000fe20003f45270 */
[----:B------:R-:W-:Y:S01]  /*ed50*/  BSSY.RECONVERGENT B1, `(.L_x_7448) ;  /* 0x0000047000017945 */ /* 0x000fe20003800200 */
[----:B-1----:R-:W-:Y:S02]  /*ed60*/  HFMA2 R173, -RZ, RZ, 0, 1.1920928955078125e-07 ;  /* 0x00000002ffad7431 */ /* 0x002fe400000001ff */
[----:B0-----:R-:W-:Y:S02]  /*ed70*/  IMAD.MOV.U32 R144, RZ, RZ, R192 ;  /* 0x000000ffff907224 */ /* 0x001fe400078e00c0 */
        /* <DEDUP_REMOVED lines=12> */
.L_x_7450:
        /* <DEDUP_REMOVED lines=13> */
.L_x_7452:
[----:B------:R-:W-:Y:S05]  /*ef10*/  BSYNC.RECONVERGENT B2 ;  /* 0x0000000000027941 */ /* 0x000fea0003800200 */
.L_x_7451:
        /* <DEDUP_REMOVED lines=41> */
[----:B------:R-:W-:-:S07]  /*f1b0*/  IMAD.MOV.U32 R144, RZ, RZ, R204 ;  /* 0x000000ffff907224 */ /* 0x000fce00078e00cc */
.L_x_7449:
[----:B------:R-:W-:Y:S05]  /*f1c0*/  BSYNC.RECONVERGENT B1 ;  /* 0x0000000000017941 */ /* 0x000fea0003800200 */
.L_x_7448:
[----:B------:R-:W0:Y:S01]  /*f1d0*/  LDC R172, c[0x0][0x404] ;  /* 0x00010100ffac7b82 */ /* 0x000e220000000800 */
[----:B------:R-:W-:Y:S01]  /*f1e0*/  I2FP.F32.U32 R145, R144 ;  /* 0x0000009000917245 */ /* 0x000fe20000201000 */
[----:B------:R-:W-:Y:S01]  /*f1f0*/  IMAD.MOV.U32 R144, RZ, RZ, 0x2f800000 ;  /* 0x2f800000ff907424 */ /* 0x000fe200078e00ff */
[----:B------:R-:W-:Y:S01]  /*f200*/  ISETP.NE.AND P2, PT, R173, 0x1, PT ;  /* 0x00000001ad00780c */ /* 0x000fe20003f45270 */
[----:B------:R-:W-:Y:S01]  /*f210*/  BSSY.RECONVERGENT B1, `(.L_x_7453) ;  /* 0x000004b000017945 */ /* 0x000fe20003800200 */
[----:B------:R-:W-:Y:S01]  /*f220*/  LOP3.LUT R206, R206, 0xffffffef, RZ, 0xc0, !PT ;  /* 0xffffffefcece7812 */ /* 0x000fe200078ec0ff */
[----:B------:R-:W-:Y:S01]  /*f230*/  FFMA.FTZ R145, R145, R144, 1.1641532182693481445e-10 ;  /* 0x2f00000091917423 */ /* 0x000fe20000010090 */
[----:B-----5:R-:W-:Y:S01]  /*f240*/  PRMT R146, R160, 0x7632, R146 ;  /* 0x00007632a0927816 */ /* 0x020fe20000000092 */
[----:B------:R-:W-:-:S03]  /*f250*/  IMAD.MOV.U32 R147, RZ, RZ, R192 ;  /* 0x000000ffff937224 */ /* 0x000fc600078e00c0 */
[----:B0-----:R-:W-:Y:S02]  /*f260*/  FSETP.LE.FTZ.AND P3, PT, R145, R172, PT ;  /* 0x000000ac9100720b */ /* 0x001fe40003f73000 */
[----:B------:R-:W-:Y:S01]  /*f270*/  SHF.L.U32 R145, R160, 0x10, RZ ;  /* 0x00000010a0917819 */ /* 0x000fe200000006ff */
[----:B------:R-:W-:-:S10]  /*f280*/  IMAD.MOV.U32 R160, RZ, RZ, 0x2 ;  /* 0x00000002ffa07424 */ /* 0x000fd400078e00ff */
        /* <DEDUP_REMOVED lines=10> */
.L_x_7455:
        /* <DEDUP_REMOVED lines=13> */
.L_x_7457:
[----:B------:R-:W-:Y:S05]  /*f400*/  BSYNC.RECONVERGENT B2 ;  /* 0x0000000000027941 */ /* 0x000fea0003800200 */
.L_x_7456:
        /* <DEDUP_REMOVED lines=43> */
.L_x_7454:
[----:B------:R-:W-:Y:S05]  /*f6c0*/  BSYNC.RECONVERGENT B1 ;  /* 0x0000000000017941 */ /* 0x000fea0003800200 */
.L_x_7453:
[----:B------:R-:W-:Y:S01]  /*f6d0*/  I2FP.F32.U32 R147, R147 ;  /* 0x0000009300937245 */ /* 0x000fe20000201000 */
[----:B------:R-:W-:Y:S01]  /*f6e0*/  BSSY.RECONVERGENT B1, `(.L_x_7458) ;  /* 0x000004b000017945 */ /* 0x000fe20003800200 */
[----:B------:R-:W-:Y:S01]  /*f6f0*/  ISETP.NE.AND P2, PT, R160, 0x1, PT ;  /* 0x00000001a000780c */ /* 0x000fe20003f45270 */
[----:B------:R-:W-:Y:S01]  /*f700*/  IMAD.U32 R146, R146, 0x10000, RZ ;  /* 0x0001000092927824 */ /* 0x000fe200078e00ff */
[----:B------:R-:W-:Y:S01]  /*f710*/  LOP3.LUT R206, R206, 0xfffffff7, RZ, 0xc0, !PT ;  /* 0xfffffff7cece7812 */ /* 0x000fe200078ec0ff */
[----:B------:R-:W-:Y:S01]  /*f720*/  FFMA.FTZ R147, R147, R144, 1.1641532182693481445e-10 ;  /* 0x2f00000093937423 */ /* 0x000fe20000010090 */
[----:B------:R-:W-:-:S04]  /*f730*/  IMAD.MOV.U32 R173, RZ, RZ, 0x2 ;  /* 0x00000002ffad7424 */ /* 0x000fc800078e00ff */
[----:B------:R-:W-:Y:S02]  /*f740*/  FSETP.LE.FTZ.AND P3, PT, R147, R172, PT ;  /* 0x000000ac9300720b */ /* 0x000fe40003f73000 */
        /* <DEDUP_REMOVED lines=11> */
.L_x_7460:
        /* <DEDUP_REMOVED lines=13> */
.L_x_7462:
[----:B------:R-:W-:Y:S05]  /*f8d0*/  BSYNC.RECONVERGENT B2 ;  /* 0x0000000000027941 */ /* 0x000fea0003800200 */
.L_x_7461:
        /* <DEDUP_REMOVED lines=43> */
.L_x_7459:
[----:B------:R-:W-:Y:S05]  /*fb90*/  BSYNC.RECONVERGENT B1 ;  /* 0x0000000000017941 */ /* 0x000fea0003800200 */
.L_x_7458:
[----:B------:R-:W-:Y:S01]  /*fba0*/  I2FP.F32.U32 R147, R147 ;  /* 0x0000009300937245 */ /* 0x000fe20000201000 */
[----:B------:R-:W-:Y:S01]  /*fbb0*/  BSSY.RECONVERGENT B1, `(.L_x_7463) ;  /* 0x000004c000017945 */ /* 0x000fe20003800200 */
[----:B------:R-:W-:Y:S01]  /*fbc0*/  ISETP.NE.AND P2, PT, R173, 0x1, PT ;  /* 0x00000001ad00780c */ /* 0x000fe20003f45270 */
[----:B------:R-:W-:Y:S01]  /*fbd0*/  IMAD.MOV.U32 R175, RZ, RZ, 0x2 ;  /* 0x00000002ffaf7424 */ /* 0x000fe200078e00ff */
[----:B------:R-:W-:Y:S01]  /*fbe0*/  LOP3.LUT R206, R206, 0xfffffffb, RZ, 0xc0, !PT ;  /* 0xfffffffbcece7812 */ /* 0x000fe200078ec0ff */
[----:B------:R-:W-:Y:S01]  /*fbf0*/  FFMA.FTZ R147, R147, R144, 1.1641532182693481445e-10 ;  /* 0x2f00000093937423 */ /* 0x000fe20000010090 */
[----:B------:R-:W-:-:S04]  /*fc00*/  PRMT R160, R161, 0x7632, R160 ;  /* 0x00007632a1a07816 */ /* 0x000fc800000000a0 */
[----:B------:R-:W-:Y:S02]  /*fc10*/  FSETP.LE.FTZ.AND P3, PT, R147, R172, PT ;  /* 0x000000ac9300720b */ /* 0x000fe40003f73000 */
[----:B------:R-:W-:Y:S01]  /*fc20*/  SHF.L.U32 R147, R161, 0x10, RZ ;  /* 0x00000010a1937819 */ /* 0x000fe200000006ff */
[----:B------:R-:W-:-:S10]  /*fc30*/  IMAD.MOV.U32 R161, RZ, RZ, R192 ;  /* 0x000000ffffa17224 */ /* 0x000fd400078e00c0 */
        /* <DEDUP_REMOVED lines=10> */
.L_x_7465:
        /* <DEDUP_REMOVED lines=13> */
.L_x_7467:
[----:B------:R-:W-:Y:S05]  /*fdb0*/  BSYNC.RECONVERGENT B2 ;  /* 0x0000000000027941 */ /* 0x000fea0003800200 */
.L_x_7466:
        /* <DEDUP_REMOVED lines=43> */
.L_x_7464:
[----:B------:R-:W-:Y:S05]  /*10070*/  BSYNC.RECONVERGENT B1 ;  /* 0x0000000000017941 */ /* 0x000fea0003800200 */
.L_x_7463:
[----:B------:R-:W-:Y:S01]  /*10080*/  I2FP.F32.U32 R161, R161 ;  /* 0x000000a100a17245 */ /* 0x000fe20000201000 */
[----:B------:R-:W-:Y:S01]  /*10090*/  BSSY.RECONVERGENT B1, `(.L_x_7468) ;  /* 0x000004b000017945 */ /* 0x000fe20003800200 */
[----:B------:R-:W-:Y:S01]  /*100a0*/  ISETP.NE.AND P2, PT, R175, 0x1, PT ;  /* 0x00000001af00780c */ /* 0x000fe20003f45270 */
[----:B------:R-:W-:Y:S01]  /*100b0*/  HFMA2 R176, -RZ, RZ, 0, 1.1920928955078125e-07 ;  /* 0x00000002ffb07431 */ /* 0x000fe200000001ff */
[----:B------:R-:W-:Y:S01]  /*100c0*/  LOP3.LUT R206, R206, 0xfffffffd, RZ, 0xc0, !PT ;  /* 0xfffffffdcece7812 */ /* 0x000fe200078ec0ff */
[----:B------:R-:W-:Y:S01]  /*100d0*/  FFMA.FTZ R161, R161, R144, 1.1641532182693481445e-10 ;  /* 0x2f000000a1a17423 */ /* 0x000fe20000010090 */
[----:B------:R-:W-:-:S04]  /*100e0*/  IMAD.U32 R160, R160, 0x10000, RZ ;  /* 0x00010000a0a07824 */ /* 0x000fc800078e00ff */
        /* <DEDUP_REMOVED lines=12> */
.L_x_7470:
        /* <DEDUP_REMOVED lines=13> */
.L_x_7472:
[----:B------:R-:W-:Y:S05]  /*10280*/  BSYNC.RECONVERGENT B2 ;  /* 0x0000000000027941 */ /* 0x000fea0003800200 */
.L_x_7471:
        /* <DEDUP_REMOVED lines=43> */
.L_x_7469:
[----:B------:R-:W-:Y:S05]  /*10540*/  BSYNC.RECONVERGENT B1 ;  /* 0x0000000000017941 */ /* 0x000fea0003800200 */
.L_x_7468:
[----:B------:R-:W-:Y:S01]  /*10550*/  ISETP.NE.AND P3, PT, R176, 0x1, PT ;  /* 0x00000001b000780c */ /* 0x000fe20003f65270 */
[----:B------:R-:W-:Y:S01]  /*10560*/  BSSY.RECONVERGENT B1, `(.L_x_7473) ;  /* 0x000004a000017945 */ /* 0x000fe20003800200 */
[----:B------:R-:W-:Y:S01]  /*10570*/  I2FP.F32.U32 R161, R161 ;  /* 0x000000a100a17245 */ /* 0x000fe20000201000 */
[----:B------:R-:W-:Y:S02]  /*10580*/  HFMA2 R177, -RZ, RZ, 0, 1.1920928955078125e-07 ;  /* 0x00000002ffb17431 */ /* 0x000fe400000001ff */
[----:B------:R-:W-:Y:S02]  /*10590*/  IMAD.MOV.U32 R175, RZ, RZ, R192 ;  /* 0x000000ffffaf7224 */ /* 0x000fe400078e00c0 */
        /* <DEDUP_REMOVED lines=13> */
.L_x_7475:
        /* <DEDUP_REMOVED lines=13> */
.L_x_7477:
[----:B------:R-:W-:Y:S05]  /*10740*/  BSYNC.RECONVERGENT B2 ;  /* 0x0000000000027941 */ /* 0x000fea0003800200 */
.L_x_7476:
        /* <DEDUP_REMOVED lines=43> */
.L_x_7474:
[----:B------:R-:W-:Y:S05]  /*10a00*/  BSYNC.RECONVERGENT B1 ;  /* 0x0000000000017941 */ /* 0x000fea0003800200 */
.L_x_7473:
        /* <DEDUP_REMOVED lines=17> */
.L_x_7480:
        /* <DEDUP_REMOVED lines=13> */
.L_x_7482:
[----:B------:R-:W-:Y:S05]  /*10bf0*/  BSYNC.RECONVERGENT B2 ;  /* 0x0000000000027941 */ /* 0x000fea0003800200 */
.L_x_7481:
        /* <DEDUP_REMOVED lines=43> */
.L_x_7479:
[----:B------:R-:W-:Y:S05]  /*10eb0*/  BSYNC.RECONVERGENT B1 ;  /* 0x0000000000017941 */ /* 0x000fea0003800200 */
.L_x_7478:
        /* <DEDUP_REMOVED lines=18> */
.L_x_7485:
        /* <DEDUP_REMOVED lines=13> */
.L_x_7487:
[----:B------:R-:W-:Y:S05]  /*110b0*/  BSYNC.RECONVERGENT B2 ;  /* 0x0000000000027941 */ /* 0x000fea0003800200 */
.L_x_7486:
        /* <DEDUP_REMOVED lines=43> */
.L_x_7484:
[----:B------:R-:W-:Y:S05]  /*11370*/  BSYNC.RECONVERGENT B1 ;  /* 0x0000000000017941 */ /* 0x000fea0003800200 */
.L_x_7483:
[----:B------:R-:W-:Y:S01]  /*11380*/  I2FP.F32.U32 R177, R176 ;  /* 0x000000b000b17245 */ /* 0x000fe20000201000 */
[----:B------:R-:W-:Y:S01]  /*11390*/  FMUL.FTZ R145, R145, UR11 ;  /* 0x0000000b91917c20 */ /* 0x000fe20008410000 */
[----:B------:R-:W-:Y:S01]  /*113a0*/  P2R R179, PR, RZ, 0x2 ;  /* 0x00000002ffb37803 */ /* 0x000fe20000000000 */
[----:B------:R-:W-:Y:S01]  /*113b0*/  FMUL.FTZ R146, R146, UR11 ;  /* 0x0000000b92927c20 */ /* 0x000fe20008410000 */
[C---:B------:R-:W-:Y:S01]  /*113c0*/  LOP3.LUT P1, RZ, R206.reuse, 0x10, RZ, 0xc0, !PT ;  /* 0x00000010ceff7812 */ /* 0x040fe2000782c0ff */
[----:B------:R-:W-:Y:S01]  /*113d0*/  FFMA.FTZ R177, R177, R144, 1.1641532182693481445e-10 ;  /* 0x2f000000b1b17423 */ /* 0x000fe20000010090 */
[----:B------:R-:W-:Y:S01]  /*113e0*/  IMAD.U32 R144, R163, 0x10000, RZ ;  /* 0x00010000a3907824 */ /* 0x000fe200078e00ff */
[----:B------:R-:W-:Y:S01]  /*113f0*/  P2R R204, PR, RZ, 0x1 ;  /* 0x00000001ffcc7803 */ /* 0x000fe20000000000 */
[----:B------:R-:W-:Y:S01]  /*11400*/  FMUL.FTZ R147, R147, UR11 ;  /* 0x0000000b93937c20 */ /* 0x000fe20008410000 */
[----:B------:R-:W-:Y:S01]  /*11410*/  LOP3.LUT P0, RZ, R206, 0x8, RZ, 0xc0, !PT ;  /* 0x00000008ceff7812 */ /* 0x000fe2000780c0ff */
[----:B------:R-:W-:Y:S01]  /*11420*/  FMUL.FTZ R163, R160, UR11 ;  /* 0x0000000ba0a37c20 */ /* 0x000fe20008410000 */
[----:B------:R-:W-:Y:S01]  /*11430*/  LOP3.LUT P6, RZ, R206, 0x4, RZ, 0xc0, !PT ;  /* 0x00000004ceff7812 */ /* 0x000fe200078cc0ff */
        /* <DEDUP_REMOVED lines=25> */
.L_x_7447:
        /* <DEDUP_REMOVED lines=44> */
.L_x_7488:
[----:B------:R-:W-:Y:S02]  /*11890*/  IMAD.MOV.U32 R204, RZ, RZ, R174 ;  /* 0x000000ffffcc7224 */ /* 0x000fe400078e00ae */
[----:B------:R-:W-:-:S07]  /*118a0*/  VIADD R0, R0, 0x100 ;  /* 0x0000010000007836 */ /* 0x000fce0000000000 */
.L_x_7365:
[----:B------:R-:W-:Y:S05]  /*118b0*/  BSYNC.RECONVERGENT B0 ;  /* 0x0000000000007941 */ /* 0x000fea0003800200 */
.L_x_7364:
        /* <DEDUP_REMOVED lines=20> */
[----:B------:R-:W-:Y:S01]  /*11a00*/  ISETP.NE.AND P2, PT, R194, 0x1, PT ;  /* 0x00000001c200780c */ /* 0x000fe20003f45270 */
[----:B------:R-:W-:Y:S01]  /*11a10*/  BSSY.RECONVERGENT B1, `(.L_x_7492) ;  /* 0x000004c000017945 */ /* 0x000fe20003800200 */
[----:B------:R-:W-:Y:S01]  /*11a20*/  HFMA2 R178, -RZ, RZ, 0, 1.1920928955078125e-07 ;  /* 0x00000002ffb27431 */ /* 0x000fe200000001ff */
[----:B--2--5:R-:W-:Y:S01]  /*11a30*/  PRMT R172, R187, 0x7632, R172 ;  /* 0x00007632bbac7816 */ /* 0x024fe200000000ac */
[----:B------:R-:W-:Y:S01]  /*11a40*/  IMAD.MOV.U32 R148, RZ, RZ, R192 ;  /* 0x000000ffff947224 */ /* 0x000fe200078e00c0 */
        /* <DEDUP_REMOVED lines=15> */
.L_x_7494:
        /* <DEDUP_REMOVED lines=13> */
.L_x_7496:
[----:B------:R-:W-:Y:S05]  /*11c10*/  BSYNC.RECONVERGENT B2 ;  /* 0x0000000000027941 */ /* 0x000fea0003800200 */
.L_x_7495:
        /* <DEDUP_REMOVED lines=43> */
.L_x_7493:
[----:B------:R-:W-:Y:S05]  /*11ed0*/  BSYNC.RECONVERGENT B1 ;  /* 0x0000000000017941 */ /* 0x000fea0003800200 */
.L_x_7492:
        /* <DEDUP_REMOVED lines=24> */
.L_x_7499:
        /* <DEDUP_REMOVED lines=13> */
.L_x_7501:
[----:B------:R-:W-:Y:S05]  /*12130*/  BSYNC.RECONVERGENT B2 ;  /* 0x0000000000027941 */ /* 0x000fea0003800200 */
.L_x_7500:
        /* <DEDUP_REMOVED lines=43> */
.L_x_7498:
[----:B------:R-:W-:Y:S05]  /*123f0*/  BSYNC.RECONVERGENT B1 ;  /* 0x0000000000017941 */ /* 0x000fea0003800200 */
.L_x_7497:
[----:B------:R-:W-:Y:S01]  /*12400*/  I2FP.F32.U32 R150, R150 ;  /* 0x0000009600967245 */ /* 0x000fe20000201000 */
[----:B------:R-:W-:Y:S01]  /*12410*/  BSSY.RECONVERGENT B1, `(.L_x_7502) ;  /* 0x000004f000017945 */ /* 0x000fe20003800200 */
[----:B------:R-:W-:Y:S02]  /*12420*/  SHF.L.U32 R179, R184, 0x10, RZ ;  /* 0x00000010b8b37819 */ /* 0x000fe400000006ff */
[----:B------:R-:W-:Y:S01]  /*12430*/  ISETP.NE.AND P3, PT, R194, 0x1, PT ;  /* 0x00000001c200780c */ /* 0x000fe20003f65270 */
[----:B------:R-:W-:Y:S02]  /*12440*/  FFMA.FTZ R150, R150, R177, 1.1641532182693481445e-10 ;  /* 0x2f00000096967423 */ /* 0x000fe400000100b1 */
[----:B------:R-:W-:Y:S01]  /*12450*/  FMUL.FTZ R178, R179, R176 ;  /* 0x000000b0b3b27220 */ /* 0x000fe20000410000 */
[----:B------:R-:W-:Y:S02]  /*12460*/  FSEL R179, R148, RZ, P4 ;  /* 0x000000ff94b37208 */ /* 0x000fe40002000000 */
[----:B------:R-:W-:Y:S01]  /*12470*/  FSETP.GTU.FTZ.AND P2, PT, R150, R175, PT ;  /* 0x000000af9600720b */ /* 0x000fe20003f5c000 */
[----:B------:R-:W-:-:S03]  /*12480*/  IMAD.MOV.U32 R150, RZ, RZ, R192 ;  /* 0x000000ffff967224 */ /* 0x000fc600078e00c0 */
[----:B------:R-:W-:Y:S01]  /*12490*/  FSEL R148, R178, RZ, !P2 ;  /* 0x000000ffb2947208 */ /* 0x000fe20005000000 */
[----:B------:R-:W-:Y:S01]  /*124a0*/  IMAD.MOV.U32 R178, RZ, RZ, 0x2 ;  /* 0x00000002ffb27424 */ /* 0x000fe200078e00ff */
        /* <DEDUP_REMOVED lines=12> */
.L_x_7504:
        /* <DEDUP_REMOVED lines=13> */
.L_x_7506:
[----:B------:R-:W-:Y:S05]  /*12640*/  BSYNC.RECONVERGENT B2 ;  /* 0x0000000000027941 */ /* 0x000fea0003800200 */
.L_x_7505:
        /* <DEDUP_REMOVED lines=43> */
.L_x_7503:
[----:B------:R-:W-:Y:S05]  /*12900*/  BSYNC.RECONVERGENT B1 ;  /* 0x0000000000017941 */ /* 0x000fea0003800200 */
.L_x_7502:
[----:B------:R-:W-:Y:S01]  /*12910*/  I2FP.F32.U32 R150, R150 ;  /* 0x0000009600967245 */ /* 0x000fe20000201000 */
[----:B------:R-:W-:Y:S01]  /*12920*/  BSSY.RECONVERGENT B1, `(.L_x_7507) ;  /* 0x000004c000017945 */ /* 0x000fe20003800200 */
[----:B------:R-:W-:Y:S01]  /*12930*/  ISETP.NE.AND P2, PT, R178, 0x1, PT ;  /* 0x00000001b200780c */ /* 0x000fe20003f45270 */
[----:B------:R-:W-:Y:S01]  /*12940*/  IMAD.MOV.U32 R194, RZ, RZ, 0x2 ;  /* 0x00000002ffc27424 */ /* 0x000fe200078e00ff */
[----:B------:R-:W-:Y:S01]  /*12950*/  SHF.L.U32 R179, R164, 0x10, RZ ;  /* 0x00000010a4b37819 */ /* 0x000fe200000006ff */
[----:B------:R-:W-:Y:S01]  /*12960*/  FFMA.FTZ R150, R150, R177, 1.1641532182693481445e-10 ;  /* 0x2f00000096967423 */ /* 0x000fe200000100b1 */
[----:B------:R-:W-:Y:S01]  /*12970*/  LOP3.LUT R206, R206, 0xfffffff7, RZ, 0xc0, !PT ;  /* 0xfffffff7cece7812 */ /* 0x000fe200078ec0ff */
[----:B------:R-:W-:-:S03]  /*12980*/  IMAD.MOV.U32 R164, RZ, RZ, R192 ;  /* 0x000000ffffa47224 */ /* 0x000fc600078e00c0 */
        /* <DEDUP_REMOVED lines=12> */
.L_x_7509:
        /* <DEDUP_REMOVED lines=13> */
.L_x_7511:
[----:B------:R-:W-:Y:S05]  /*12b20*/  BSYNC.RECONVERGENT B2 ;  /* 0x0000000000027941 */ /* 0x000fea0003800200 */
.L_x_7510:
        /* <DEDUP_REMOVED lines=43> */
.L_x_7508:
[----:B------:R-:W-:Y:S05]  /*12de0*/  BSYNC.RECONVERGENT B1 ;  /* 0x0000000000017941 */ /* 0x000fea0003800200 */
.L_x_7507:
        /* <DEDUP_REMOVED lines=23> */
.L_x_7514:
        /* <DEDUP_REMOVED lines=13> */
.L_x_7516:
[----:B------:R-:W-:Y:S05]  /*13030*/  BSYNC.RECONVERGENT B2 ;  /* 0x0000000000027941 */ /* 0x000fea0003800200 */
.L_x_7515:
        /* <DEDUP_REMOVED lines=43> */
.L_x_7513:
[----:B------:R-:W-:Y:S05]  /*132f0*/  BSYNC.RECONVERGENT B1 ;  /* 0x0000000000017941 */ /* 0x000fea0003800200 */
.L_x_7512:
[----:B------:R-:W-:Y:S01]  /*13300*/  I2FP.F32.U32 R150, R150 ;  /* 0x0000009600967245 */ /* 0x000fe20000201000 */
[----:B------:R-:W-:Y:S01]  /*13310*/  BSSY.RECONVERGENT B1, `(.L_x_7517) ;  /* 0x000004d000017945 */ /* 0x000fe20003800200 */
[----:B------:R-:W-:Y:S01]  /*13320*/  ISETP.NE.AND P2, PT, R178, 0x1, PT ;  /* 0x00000001b200780c */ /* 0x000fe20003f45270 */
[----:B------:R-:W-:Y:S01]  /*13330*/  IMAD.MOV.U32 R194, RZ, RZ, 0x2 ;  /* 0x00000002ffc27424 */ /* 0x000fe200078e00ff */
[C---:B------:R-:W-:Y:S01]  /*13340*/  SHF.L.U32 R179, R165.reuse, 0x10, RZ ;  /* 0x00000010a5b37819 */ /* 0x040fe200000006ff */
[----:B------:R-:W-:Y:S01]  /*13350*/  FFMA.FTZ R150, R150, R177, 1.1641532182693481445e-10 ;  /* 0x2f00000096967423 */ /* 0x000fe200000100b1 */
[----:B------:R-:W-:Y:S01]  /*13360*/  LOP3.LUT R206, R206, 0xfffffffb, RZ, 0xc0, !PT ;  /* 0xfffffffbcece7812 */ /* 0x000fe200078ec0ff */
[----:B------:R-:W-:Y:S01]  /*13370*/  IMAD.MOV.U32 R164, RZ, RZ, R192 ;  /* 0x000000ffffa47224 */ /* 0x000fe200078e00c0 */
[----:B------:R-:W-:Y:S02]  /*13380*/  PRMT R165, R165, 0x7632, R165 ;  /* 0x00007632a5a57816 */ /* 0x000fe400000000a5 */
        /* <DEDUP_REMOVED lines=12> */
.L_x_7519:
        /* <DEDUP_REMOVED lines=13> */
.L_x_7521:
[----:B------:R-:W-:Y:S05]  /*13520*/  BSYNC.RECONVERGENT B2 ;  /* 0x0000000000027941 */ /* 0x000fea0003800200 */
.L_x_7520:
        /* <DEDUP_REMOVED lines=43> */
.L_x_7518:
[----:B------:R-:W-:Y:S05]  /*137e0*/  BSYNC.RECONVERGENT B1 ;  /* 0x0000000000017941 */ /* 0x000fea0003800200 */
.L_x_7517:
        /* <DEDUP_REMOVED lines=23> */
.L_x_7524:
        /* <DEDUP_REMOVED lines=13> */
.L_x_7526:
[----:B------:R-:W-:Y:S05]  /*13a30*/  BSYNC.RECONVERGENT B2 ;  /* 0x0000000000027941 */ /* 0x000fea0003800200 */
.L_x_7525:
        /* <DEDUP_REMOVED lines=43> */
.L_x_7523:
[----:B------:R-:W-:Y:S05]  /*13cf0*/  BSYNC.RECONVERGENT B1 ;  /* 0x0000000000017941 */ /* 0x000fea0003800200 */
.L_x_7522:
        /* <DEDUP_REMOVED lines=20> */
.L_x_7529:
        /* <DEDUP_REMOVED lines=13> */
.L_x_7531:
[----:B------:R-:W-:Y:S05]  /*13f10*/  BSYNC.RECONVERGENT B2 ;  /* 0x0000000000027941 */ /* 0x000fea0003800200 */
.L_x_7530:
        /* <DEDUP_REMOVED lines=43> */
.L_x_7528:
[----:B------:R-:W-:Y:S05]  /*141d0*/  BSYNC.RECONVERGENT B1 ;  /* 0x0000000000017941 */ /* 0x000fea0003800200 */
.L_x_7527:
        /* <DEDUP_REMOVED lines=23> */
.L_x_7534:
        /* <DEDUP_REMOVED lines=13> */
.L_x_7536:
[----:B------:R-:W-:Y:S05]  /*14420*/  BSYNC.RECONVERGENT B2 ;  /* 0x0000000000027941 */ /* 0x000fea0003800200 */
.L_x_7535:
        /* <DEDUP_REMOVED lines=43> */
.L_x_7533:
[----:B------:R-:W-:Y:S05]  /*146e0*/  BSYNC.RECONVERGENT B1 ;  /* 0x0000000000017941 */ /* 0x000fea0003800200 */
.L_x_7532:
[----:B------:R-:W-:Y:S01]  /*146f0*/  ISETP.NE.AND P3, PT, R199, 0x1, PT ;  /* 0x00000001c700780c */ /* 0x000fe20003f65270 */
[----:B------:R-:W-:Y:S01]  /*14700*/  BSSY.RECONVERGENT B1, `(.L_x_7537) ;  /* 0x000004b000017945 */ /* 0x000fe20003800200 */
[----:B------:R-:W-:Y:S01]  /*14710*/  I2FP.F32.U32 R164, R164 ;  /* 0x000000a400a47245 */ /* 0x000fe20000201000 */
[----:B------:R-:W-:Y:S01]  /*14720*/  IMAD.MOV.U32 R194, RZ, RZ, 0x2 ;  /* 0x00000002ffc27424 */ /* 0x000fe200078e00ff */
[C---:B------:R-:W-:Y:S01]  /*14730*/  SHF.L.U32 R165, R166.reuse, 0x10, RZ ;  /* 0x00000010a6a57819 */ /* 0x040fe200000006ff */
[----:B------:R-:W-:Y:S01]  /*14740*/  IMAD.MOV.U32 R179, RZ, RZ, R192 ;  /* 0x000000ffffb37224 */ /* 0x000fe200078e00c0 */
[----:B------:R-:W-:Y:S01]  /*14750*/  PRMT R166, R166, 0x7632, R166 ;  /* 0x00007632a6a67816 */ /* 0x000fe200000000a6 */
[----:B------:R-:W-:Y:S02]  /*14760*/  FFMA.FTZ R178, R164, R177, 1.1641532182693481445e-10 ;  /* 0x2f000000a4b27423 */ /* 0x000fe400000100b1 */
[----:B------:R-:W-:-:S03]  /*14770*/  FMUL.FTZ R164, R165, R176 ;  /* 0x000000b0a5a47220 */ /* 0x000fc60000410000 */
        /* <DEDUP_REMOVED lines=10> */
.L_x_7539:
        /* <DEDUP_REMOVED lines=13> */
.L_x_7541:
[----:B------:R-:W-:Y:S05]  /*148f0*/  BSYNC.RECONVERGENT B2 ;  /* 0x0000000000027941 */ /* 0x000fea0003800200 */
.L_x_7540:
        /* <DEDUP_REMOVED lines=43> */
.L_x_7538:
[----:B------:R-:W-:Y:S05]  /*14bb0*/  BSYNC.RECONVERGENT B1 ;  /* 0x0000000000017941 */ /* 0x000fea0003800200 */
.L_x_7537:
        /* <DEDUP_REMOVED lines=23> */
.L_x_7544:
        /* <DEDUP_REMOVED lines=13> */
.L_x_7546:
[----:B------:R-:W-:Y:S05]  /*14e00*/  BSYNC.RECONVERGENT B2 ;  /* 0x0000000000027941 */ /* 0x000fea0003800200 */
.L_x_7545:
        /* <DEDUP_REMOVED lines=43> */
.L_x_7543:
[----:B------:R-:W-:Y:S05]  /*150c0*/  BSYNC.RECONVERGENT B1 ;  /* 0x0000000000017941 */ /* 0x000fea0003800200 */
.L_x_7542:
[----:B------:R-:W-:Y:S01]  /*150d0*/  ISETP.NE.AND P4, PT, R179, 0x1, PT ;  /* 0x00000001b300780c */ /* 0x000fe20003f85270 */
[----:B------:R-:W-:Y:S01]  /*150e0*/  BSSY.RECONVERGENT B1, `(.L_x_7547) ;  /* 0x000004a000017945 */ /* 0x000fe20003800200 */
[----:B------:R-:W-:Y:S01]  /*150f0*/  I2FP.F32.U32 R178, R165 ;  /* 0x000000a500b27245 */ /* 0x000fe20000201000 */
[----:B------:R-:W-:Y:S01]  /*15100*/  IMAD.MOV.U32 R194, RZ, RZ, 0x2 ;  /* 0x00000002ffc27424 */ /* 0x000fe200078e00ff */
[----:B------:R-:W-:Y:S01]  /*15110*/  SHF.L.U32 R165, R166, 0x10, RZ ;  /* 0x00000010a6a57819 */ /* 0x000fe200000006ff */
[----:B------:R-:W-:Y:S02]  /*15120*/  IMAD.MOV.U32 R166, RZ, RZ, R192 ;  /* 0x000000ffffa67224 */ /* 0x000fe400078e00c0 */
        /* <DEDUP_REMOVED lines=12> */
.L_x_7549:
        /* <DEDUP_REMOVED lines=13> */
.L_x_7551:
[----:B------:R-:W-:Y:S05]  /*152c0*/  BSYNC.RECONVERGENT B2 ;  /* 0x0000000000027941 */ /* 0x000fea0003800200 */
.L_x_7550:
        /* <DEDUP_REMOVED lines=43> */
.L_x_7548:
[----:B------:R-:W-:Y:S05]  /*15580*/  BSYNC.RECONVERGENT B1 ;  /* 0x0000000000017941 */ /* 0x000fea0003800200 */
.L_x_7547:
        /* <DEDUP_REMOVED lines=23> */
.L_x_7554:
        /* <DEDUP_REMOVED lines=13> */
.L_x_7556:
[----:B------:R-:W-:Y:S05]  /*157d0*/  BSYNC.RECONVERGENT B2 ;  /* 0x0000000000027941 */ /* 0x000fea0003800200 */
.L_x_7555:
        /* <DEDUP_REMOVED lines=43> */
.L_x_7553:
[----:B------:R-:W-:Y:S05]  /*15a90*/  BSYNC.RECONVERGENT B1 ;  /* 0x0000000000017941 */ /* 0x000fea0003800200 */
.L_x_7552:
        /* <DEDUP_REMOVED lines=19> */
.L_x_7559:
        /* <DEDUP_REMOVED lines=13> */
.L_x_7561:
[----:B------:R-:W-:Y:S05]  /*15ca0*/  BSYNC.RECONVERGENT B2 ;  /* 0x0000000000027941 */ /* 0x000fea0003800200 */
.L_x_7560:
        /* <DEDUP_REMOVED lines=43> */
.L_x_7558:
[----:B------:R-:W-:Y:S05]  /*15f60*/  BSYNC.RECONVERGENT B1 ;  /* 0x0000000000017941 */ /* 0x000fea0003800200 */
.L_x_7557:
        /* <DEDUP_REMOVED lines=23> */
.L_x_7564:
        /* <DEDUP_REMOVED lines=13> */
.L_x_7566:
[----:B------:R-:W-:Y:S05]  /*161b0*/  BSYNC.RECONVERGENT B2 ;  /* 0x0000000000027941 */ /* 0x000fea0003800200 */
.L_x_7565:
        /* <DEDUP_REMOVED lines=43> */
.L_x_7563:
[----:B------:R-:W-:Y:S05]  /*16470*/  BSYNC.RECONVERGENT B1 ;  /* 0x0000000000017941 */ /* 0x000fea0003800200 */
.L_x_7562:
        /* <DEDUP_REMOVED lines=18> */
.L_x_7569:
        /* <DEDUP_REMOVED lines=15> */
.L_x_7571:
[----:B------:R-:W-:Y:S05]  /*16690*/  BSYNC.RECONVERGENT B2 ;  /* 0x0000000000027941 */ /* 0x000fea0003800200 */
.L_x_7570:
        /* <DEDUP_REMOVED lines=43> */
.L_x_7568:
[----:B------:R-:W-:Y:S05]  /*16950*/  BSYNC.RECONVERGENT B1 ;  /* 0x0000000000017941 */ /* 0x000fea0003800200 */
.L_x_7567:
        /* <DEDUP_REMOVED lines=9> */
[----:B------:R-:W-:Y:S01]  /*169f0*/  @P1 FADD.FTZ R167, R139, R167 ;  /* 0x000000a78ba71221 */ /* 0x000fe20000010000 */
[----:B------:R-:W-:Y:S06]  /*16a00*/  BRA `(.L_x_7572) ;  /* 0x0000002800247947 */ /* 0x000fec0003800000 */
.L_x_7491:
[----:B------:R-:W-:Y:S01]  /*16a10*/  ISETP.NE.AND P2, PT, R194, 0x1, PT ;  /* 0x00000001c200780c */ /* 0x000fe20003f45270 */
[----:B------:R-:W-:Y:S01]  /*16a20*/  BSSY.RECONVERGENT B1, `(.L_x_7573) ;  /* 0x0000047000017945 */ /* 0x000fe20003800200 */
[----:B--2---:R-:W-:Y:S01]  /*16a30*/  IMAD.MOV.U32 R173, RZ, RZ, 0x2 ;  /* 0x00000002ffad7424 */ /* 0x004fe200078e00ff */
        /* <DEDUP_REMOVED lines=13> */
.L_x_7575:
        /* <DEDUP_REMOVED lines=13> */
.L_x_7577:
[----:B------:R-:W-:Y:S05]  /*16be0*/  BSYNC.RECONVERGENT B2 ;  /* 0x0000000000027941 */ /* 0x000fea0003800200 */
.L_x_7576:
        /* <DEDUP_REMOVED lines=42> */
.L_x_7574:
[----:B------:R-:W-:Y:S05]  /*16e90*/  BSYNC.RECONVERGENT B1 ;  /* 0x0000000000017941 */ /* 0x000fea0003800200 */
.L_x_7573:
        /* <DEDUP_REMOVED lines=22> */
.L_x_7580:
        /* <DEDUP_REMOVED lines=13> */
.L_x_7582:
[----:B------:R-:W-:Y:S05]  /*170d0*/  BSYNC.RECONVERGENT B2 ;  /* 0x0000000000027941 */ /* 0x000fea0003800200 */
.L_x_7581:
        /* <DEDUP_REMOVED lines=43> */
.L_x_7579:
[----:B------:R-:W-:Y:S05]  /*17390*/  BSYNC.RECONVERGENT B1 ;  /* 0x0000000000017941 */ /* 0x000fea0003800200 */
.L_x_7578:
        /* <DEDUP_REMOVED lines=19> */
.L_x_7585:
        /* <DEDUP_REMOVED lines=13> */
.L_x_7587:
[----:B------:R-:W-:Y:S05]  /*175a0*/  BSYNC.RECONVERGENT B2 ;  /* 0x0000000000027941 */ /* 0x000fea0003800200 */
.L_x_7586:
        /* <DEDUP_REMOVED lines=43> */
.L_x_7584:
[----:B------:R-:W-:Y:S05]  /*17860*/  BSYNC.RECONVERGENT B1 ;  /* 0x0000000000017941 */ /* 0x000fea0003800200 */
.L_x_7583:
[----:B------:R-:W-:Y:S01]  /*17870*/  I2FP.F32.U32 R151, R151 ;  /* 0x0000009700977245 */ /* 0x000fe20000201000 */
[----:B------:R-:W-:Y:S01]  /*17880*/  BSSY.RECONVERGENT B1, `(.L_x_7588) ;  /* 0x000004c000017945 */ /* 0x000fe20003800200 */
[----:B------:R-:W-:Y:S01]  /*17890*/  LOP3.LUT R206, R206, 0xfffffffb, RZ, 0xc0, !PT ;  /* 0xfffffffbcece7812 */ /* 0x000fe200078ec0ff */
[----:B------:R-:W-:Y:S01]  /*178a0*/  IMAD.MOV.U32 R176, RZ, RZ, 0x2 ;  /* 0x00000002ffb07424 */ /* 0x000fe200078e00ff */
[----:B------:R-:W-:Y:S01]  /*178b0*/  PRMT R164, R165, 0x7632, R164 ;  /* 0x00007632a5a47816 */ /* 0x000fe200000000a4 */
[----:B------:R-:W-:Y:S01]  /*178c0*/  FFMA.FTZ R173, R151, R148, 1.1641532182693481445e-10 ;  /* 0x2f00000097ad7423 */ /* 0x000fe20000010094 */
[----:B------:R-:W-:Y:S01]  /*178d0*/  SHF.L.U32 R151, R165, 0x10, RZ ;  /* 0x00000010a5977819 */ /* 0x000fe200000006ff */
[----:B------:R-:W-:-:S03]  /*178e0*/  IMAD.MOV.U32 R165, RZ, RZ, R192 ;  /* 0x000000ffffa57224 */ /* 0x000fc600078e00c0 */
[----:B------:R-:W-:-:S13]  /*178f0*/  FSETP.LE.FTZ.AND P2, PT, R173, R172, PT ;  /* 0x000000acad00720b */ /* 0x000fda0003f53000 */
        /* <DEDUP_REMOVED lines=11> */
.L_x_7590:
        /* <DEDUP_REMOVED lines=13> */
.L_x_7592:
[----:B------:R-:W-:Y:S05]  /*17a80*/  BSYNC.RECONVERGENT B2 ;  /* 0x0000000000027941 */ /* 0x000fea0003800200 */
.L_x_7591:
        /* <DEDUP_REMOVED lines=43> */
.L_x_7589:
[----:B------:R-:W-:Y:S05]  /*17d40*/  BSYNC.RECONVERGENT B1 ;  /* 0x0000000000017941 */ /* 0x000fea0003800200 */
.L_x_7588:
        /* <DEDUP_REMOVED lines=19> */
.L_x_7595:
        /* <DEDUP_REMOVED lines=13> */
.L_x_7597:
[----:B------:R-:W-:Y:S05]  /*17f50*/  BSYNC.RECONVERGENT B2 ;  /* 0x0000000000027941 */ /* 0x000fea0003800200 */
.L_x_7596:
        /* <DEDUP_REMOVED lines=43> */
.L_x_7594:
[----:B------:R-:W-:Y:S05]  /*18210*/  BSYNC.RECONVERGENT B1 ;  /* 0x0000000000017941 */ /* 0x000fea0003800200 */
.L_x_7593:
        /* <DEDUP_REMOVED lines=18> */
.L_x_7600:
        /* <DEDUP_REMOVED lines=13> */
.L_x_7602:
[----:B------:R-:W-:Y:S05]  /*18410*/  BSYNC.RECONVERGENT B2 ;  /* 0x0000000000027941 */ /* 0x000fea0003800200 */
.L_x_7601:
        /* <DEDUP_REMOVED lines=43> */
.L_x_7599:
[----:B------:R-:W-:Y:S05]  /*186d0*/  BSYNC.RECONVERGENT B1 ;  /* 0x0000000000017941 */ /* 0x000fea0003800200 */
.L_x_7598:
        /* <DEDUP_REMOVED lines=17> */
.L_x_7605:
        /* <DEDUP_REMOVED lines=13> */
.L_x_7607:
[----:B------:R-:W-:Y:S05]  /*188c0*/  BSYNC.RECONVERGENT B2 ;  /* 0x0000000000027941 */ /* 0x000fea0003800200 */
.L_x_7606:
        /* <DEDUP_REMOVED lines=43> */
.L_x_7604:
[----:B------:R-:W-:Y:S05]  /*18b80*/  BSYNC.RECONVERGENT B1 ;  /* 0x0000000000017941 */ /* 0x000fea0003800200 */
.L_x_7603:
        /* <DEDUP_REMOVED lines=18> */
.L_x_7610:
        /* <DEDUP_REMOVED lines=13> */
.L_x_7612:
[----:B------:R-:W-:Y:S05]  /*18d80*/  BSYNC.RECONVERGENT B2 ;  /* 0x0000000000027941 */ /* 0x000fea0003800200 */
.L_x_7611:
        /* <DEDUP_REMOVED lines=43> */
.L_x_7609:
[----:B------:R-:W-:Y:S05]  /*19040*/  BSYNC.RECONVERGENT B1 ;  /* 0x0000000000017941 */ /* 0x000fea0003800200 */
.L_x_7608:
        /* <DEDUP_REMOVED lines=37> */
.L_x_7572:
        /* <DEDUP_REMOVED lines=44> */
.L_x_7613:
[----:B------:R-:W-:Y:S01]  /*19560*/  IMAD.MOV.U32 R204, RZ, RZ, R174 ;  /* 0x000000ffffcc7224 */ /* 0x000fe200078e00ae */
[----:B------:R-:W-:-:S07]  /*19570*/  IADD3 R0, PT, PT, R0, 0x100, RZ ;  /* 0x0000010000007810 */ /* 0x000fce0007ffe0ff */
.L_x_7490:
[----:B------:R-:W-:Y:S05]  /*19580*/  BSYNC.RECONVERGENT B0 ;  /* 0x0000000000007941 */ /* 0x000fea0003800200 */
.L_x_7489:
        /* <DEDUP_REMOVED lines=40> */
.L_x_7619:
        /* <DEDUP_REMOVED lines=13> */
.L_x_7621:
[----:B------:R-:W-:Y:S05]  /*198e0*/  BSYNC.RECONVERGENT B2 ;  /* 0x0000000000027941 */ /* 0x000fea0003800200 */
.L_x_7620:
        /* <DEDUP_REMOVED lines=42> */
[----:B------:R-:W-:-:S07]  /*19b90*/  IMAD.MOV.U32 R178, RZ, RZ, RZ ;  /* 0x000000ffffb27224 */ /* 0x000fce00078e00ff */
.L_x_7618:
[----:B------:R-:W-:Y:S05]  /*19ba0*/  BSYNC.RECONVERGENT B1 ;  /* 0x0000000000017941 */ /* 0x000fea0003800200 */
.L_x_7617:
        /* <DEDUP_REMOVED lines=24> */
.L_x_7624:
        /* <DEDUP_REMOVED lines=13> */
.L_x_7626:
[----:B------:R-:W-:Y:S05]  /*19e00*/  BSYNC.RECONVERGENT B2 ;  /* 0x0000000000027941 */ /* 0x000fea0003800200 */
.L_x_7625:
        /* <DEDUP_REMOVED lines=40> */
[----:B------:R-:W-:Y:S01]  /*1a090*/  MOV R192, R198 ;  /* 0x000000c600c07202 */ /* 0x000fe20000000f00 */
[----:B------:R-:W-:Y:S01]  /*1a0a0*/  IMAD.MOV.U32 R174, RZ, RZ, R196 ;  /* 0x000000ffffae7224 */ /* 0x000fe200078e00c4 */
[----:B------:R-:W-:-:S07]  /*1a0b0*/  LOP3.LUT R190, R178, UR36, R197, 0x96, !PT ;  /* 0x00000024b2be7c12 */ /* 0x000fce000f8e96c5 */
.L_x_7623:
[----:B------:R-:W-:Y:S05]  /*1a0c0*/  BSYNC.RECONVERGENT B1 ;  /* 0x0000000000017941 */ /* 0x000fea0003800200 */
.L_x_7622:
[----:B------:R-:W-:Y:S01]  /*1a0d0*/  I2FP.F32.U32 R154, R154 ;  /* 0x0000009a009a7245 */ /* 0x000fe20000201000 */
[----:B------:R-:W-:Y:S01]  /*1a0e0*/  IMAD.U32 R179, R184, 0x10000, RZ ;  /* 0x00010000b8b37824 */ /* 0x000fe200078e00ff */
[----:B------:R-:W-:Y:S03]  /*1a0f0*/  BSSY.RECONVERGENT B1, `(.L_x_7627) ;  /* 0x000004e000017945 */ /* 0x000fe60003800200 */
[----:B------:R-:W-:Y:S01]  /*1a100*/  FFMA.FTZ R154, R154, R177, 1.1641532182693481445e-10 ;  /* 0x2f0000009a9a7423 */ /* 0x000fe200000100b1 */
[----:B------:R-:W-:Y:S01]  /*1a110*/  FMUL.FTZ R178, R179, R176 ;  /* 0x000000b0b3b27220 */ /* 0x000fe20000410000 */
[----:B------:R-:W-:-:S03]  /*1a120*/  FSEL R179, R152, RZ, P4 ;  /* 0x000000ff98b37208 */ /* 0x000fc60002000000 */
[----:B------:R-:W-:Y:S02]  /*1a130*/  FSETP.GTU.FTZ.AND P2, PT, R154, R175, PT ;  /* 0x000000af9a00720b */ /* 0x000fe40003f5c000 */
[----:B------:R-:W-:Y:S02]  /*1a140*/  MOV R154, R192 ;  /* 0x000000c0009a7202 */ /* 0x000fe40000000f00 */
[----:B------:R-:W-:Y:S01]  /*1a150*/  FSEL R152, R178, RZ, !P2 ;  /* 0x000000ffb2987208 */ /* 0x000fe20005000000 */
[----:B------:R-:W-:Y:S01]  /*1a160*/  IMAD.MOV.U32 R178, RZ, RZ, 0x2 ;  /* 0x00000002ffb27424 */ /* 0x000fe200078e00ff */
        /* <DEDUP_REMOVED lines=13> */
.L_x_7629:
        /* <DEDUP_REMOVED lines=13> */
.L_x_7631:
[----:B------:R-:W-:Y:S05]  /*1a310*/  BSYNC.RECONVERGENT B2 ;  /* 0x0000000000027941 */ /* 0x000fea0003800200 */
.L_x_7630:
        /* <DEDUP_REMOVED lines=43> */
.L_x_7628:
[----:B------:R-:W-:Y:S05]  /*1a5d0*/  BSYNC.RECONVERGENT B1 ;  /* 0x0000000000017941 */ /* 0x000fea0003800200 */
.L_x_7627:
[----:B------:R-:W-:Y:S01]  /*1a5e0*/  I2FP.F32.U32 R154, R154 ;  /* 0x0000009a009a7245 */ /* 0x000fe20000201000 */
[----:B------:R-:W-:Y:S01]  /*1a5f0*/  IMAD.U32 R179, R168, 0x10000, RZ ;  /* 0x00010000a8b37824 */ /* 0x000fe200078e00ff */
[----:B------:R-:W-:Y:S01]  /*1a600*/  ISETP.NE.AND P2, PT, R178, 0x1, PT ;  /* 0x00000001b200780c */ /* 0x000fe20003f45270 */
[----:B------:R-:W-:Y:S01]  /*1a610*/  BSSY.RECONVERGENT B1, `(.L_x_7632) ;  /* 0x000004a000017945 */ /* 0x000fe20003800200 */
[----:B------:R-:W-:Y:S01]  /*1a620*/  LOP3.LUT R206, R206, 0xfffffff7, RZ, 0xc0, !PT ;  /* 0xfffffff7cece7812 */ /* 0x000fe200078ec0ff */
[----:B------:R-:W-:Y:S01]  /*1a630*/  FFMA.FTZ R154, R154, R177, 1.1641532182693481445e-10 ;  /* 0x2f0000009a9a7423 */ /* 0x000fe200000100b1 */
[----:B------:R-:W-:Y:S01]  /*1a640*/  IMAD.MOV.U32 R194, RZ, RZ, 0x2 ;  /* 0x00000002ffc27424 */ /* 0x000fe200078e00ff */
[----:B------:R-:W-:-:S03]  /*1a650*/  MOV R168, R192 ;  /* 0x000000c000a87202 */ /* 0x000fc60000000f00 */
        /* <DEDUP_REMOVED lines=12> */
.L_x_7634:
        /* <DEDUP_REMOVED lines=13> */
.L_x_7636:
[----:B------:R-:W-:Y:S05]  /*1a7f0*/  BSYNC.RECONVERGENT B2 ;  /* 0x0000000000027941 */ /* 0x000fea0003800200 */
.L_x_7635:
        /* <DEDUP_REMOVED lines=43> */
.L_x_7633:
[----:B------:R-:W-:Y:S05]  /*1aab0*/  BSYNC.RECONVERGENT B1 ;  /* 0x0000000000017941 */ /* 0x000fea0003800200 */
.L_x_7632:
[----:B------:R-:W-:Y:S01]  /*1aac0*/  I2FP.F32.U32 R168, R168 ;  /* 0x000000a800a87245 */ /* 0x000fe20000201000 */
[----:B------:R-:W-:Y:S01]  /*1aad0*/  IMAD.U32 R153, R153, 0x10000, RZ ;  /* 0x0001000099997824 */ /* 0x000fe200078e00ff */
[----:B------:R-:W-:Y:S01]  /*1aae0*/  FSEL R154, R154, RZ, P4 ;  /* 0x000000ff9a9a7208 */ /* 0x000fe20002000000 */
        /* <DEDUP_REMOVED lines=20> */
.L_x_7639:
        /* <DEDUP_REMOVED lines=13> */
.L_x_7641:
[----:B------:R-:W-:Y:S05]  /*1ad00*/  BSYNC.RECONVERGENT B2 ;  /* 0x0000000000027941 */ /* 0x000fea0003800200 */
.L_x_7640:
        /* <DEDUP_REMOVED lines=43> */
.L_x_7638:
[----:B------:R-:W-:Y:S05]  /*1afc0*/  BSYNC.RECONVERGENT B1 ;  /* 0x0000000000017941 */ /* 0x000fea0003800200 */
.L_x_7637:
        /* <DEDUP_REMOVED lines=21> */
.L_x_7644:
        /* <DEDUP_REMOVED lines=13> */
.L_x_7646:
[----:B------:R-:W-:Y:S05]  /*1b1f0*/  BSYNC.RECONVERGENT B2 ;  /* 0x0000000000027941 */ /* 0x000fea0003800200 */
.L_x_7645:
        /* <DEDUP_REMOVED lines=43> */
.L_x_7643:
[----:B------:R-:W-:Y:S05]  /*1b4b0*/  BSYNC.RECONVERGENT B1 ;  /* 0x0000000000017941 */ /* 0x000fea0003800200 */
.L_x_7642:
        /* <DEDUP_REMOVED lines=23> */
.L_x_7649:
        /* <DEDUP_REMOVED lines=13> */
.L_x_7651:
[----:B------:R-:W-:Y:S05]  /*1b700*/  BSYNC.RECONVERGENT B2 ;  /* 0x0000000000027941 */ /* 0x000fea0003800200 */
.L_x_7650:
        /* <DEDUP_REMOVED lines=43> */
.L_x_7648:
[----:B------:R-:W-:Y:S05]  /*1b9c0*/  BSYNC.RECONVERGENT B1 ;  /* 0x0000000000017941 */ /* 0x000fea0003800200 */
.L_x_7647:
        /* <DEDUP_REMOVED lines=20> */
.L_x_7654:
        /* <DEDUP_REMOVED lines=13> */
.L_x_7656:
[----:B------:R-:W-:Y:S05]  /*1bbe0*/  BSYNC.RECONVERGENT B2 ;  /* 0x0000000000027941 */ /* 0x000fea0003800200 */
.L_x_7655:
        /* <DEDUP_REMOVED lines=37> */
[----:B------:R-:W-:-:S04]  /*1be40*/  IMAD.WIDE.U32 R208, R209, -0x326172a9, RZ ;  /* 0xcd9e8d57d1d07825 */ /* 0x000fc800078e00ff */
[----:B------:R-:W-:Y:S01]  /*1be50*/  IMAD.WIDE.U32 R200, R200, -0x2daee0ad, RZ ;  /* 0xd2511f53c8c87825 */ /* 0x000fe200078e00ff */
[----:B------:R-:W-:Y:S02]  /*1be60*/  LOP3.LUT R189, R198, UR35, R209, 0x96, !PT ;  /* 0x00000023c6bd7c12 */ /* 0x000fe4000f8e96d1 */
[----:B------:R-:W-:Y:S01]  /*1be70*/  MOV R192, R208 ;  /* 0x000000d000c07202 */ /* 0x000fe20000000f00 */
[----:B------:R-:W-:Y:S01]  /*1be80*/  IMAD.MOV.U32 R174, RZ, RZ, R200 ;  /* 0x000000ffffae7224 */ /* 0x000fe200078e00c8 */
[----:B------:R-:W-:-:S07]  /*1be90*/  LOP3.LUT R190, R178, UR36, R201, 0x96, !PT ;  /* 0x00000024b2be7c12 */ /* 0x000fce000f8e96c9 */
.L_x_7653:
[----:B------:R-:W-:Y:S05]  /*1bea0*/  BSYNC.RECONVERGENT B1 ;  /* 0x0000000000017941 */ /* 0x000fea0003800200 */
.L_x_7652:
        /* <DEDUP_REMOVED lines=23> */
.L_x_7659:
        /* <DEDUP_REMOVED lines=13> */
.L_x_7661:
[----:B------:R-:W-:Y:S05]  /*1c0f0*/  BSYNC.RECONVERGENT B2 ;  /* 0x0000000000027941 */ /* 0x000fea0003800200 */
.L_x_7660:
        /* <DEDUP_REMOVED lines=43> */
.L_x_7658:
[----:B------:R-:W-:Y:S05]  /*1c3b0*/  BSYNC.RECONVERGENT B1 ;  /* 0x0000000000017941 */ /* 0x000fea0003800200 */
.L_x_7657:
        /* <DEDUP_REMOVED lines=19> */
.L_x_7664:
        /* <DEDUP_REMOVED lines=13> */
.L_x_7666:
[----:B------:R-:W-:Y:S05]  /*1c5c0*/  BSYNC.RECONVERGENT B2 ;  /* 0x0000000000027941 */ /* 0x000fea0003800200 */
.L_x_7665:
        /* <DEDUP_REMOVED lines=43> */
.L_x_7663:
[----:B------:R-:W-:Y:S05]  /*1c880*/  BSYNC.RECONVERGENT B1 ;  /* 0x0000000000017941 */ /* 0x000fea0003800200 */
.L_x_7662:
        /* <DEDUP_REMOVED lines=23> */
.L_x_7669:
        /* <DEDUP_REMOVED lines=13> */
.L_x_7671:
[----:B------:R-:W-:Y:S05]  /*1cad0*/  BSYNC.RECONVERGENT B2 ;  /* 0x0000000000027941 */ /* 0x000fea0003800200 */
.L_x_7670:
        /* <DEDUP_REMOVED lines=43> */
.L_x_7668:
[----:B------:R-:W-:Y:S05]  /*1cd90*/  BSYNC.RECONVERGENT B1 ;  /* 0x0000000000017941 */ /* 0x000fea0003800200 */
.L_x_7667:
        /* <DEDUP_REMOVED lines=18> */
.L_x_7674:
        /* <DEDUP_REMOVED lines=13> */
.L_x_7676:
[----:B------:R-:W-:Y:S05]  /*1cf90*/  BSYNC.RECONVERGENT B2 ;  /* 0x0000000000027941 */ /* 0x000fea0003800200 */
.L_x_7675:
        /* <DEDUP_REMOVED lines=43> */
.L_x_7673:
[----:B------:R-:W-:Y:S05]  /*1d250*/  BSYNC.RECONVERGENT B1 ;  /* 0x0000000000017941 */ /* 0x000fea0003800200 */
.L_x_7672:
        /* <DEDUP_REMOVED lines=23> */
.L_x_7679:
        /* <DEDUP_REMOVED lines=13> */
.L_x_7681:
[----:B------:R-:W-:Y:S05]  /*1d4a0*/  BSYNC.RECONVERGENT B2 ;  /* 0x0000000000027941 */ /* 0x000fea0003800200 */
.L_x_7680:
        /* <DEDUP_REMOVED lines=43> */
.L_x_7678:
[----:B------:R-:W-:Y:S05]  /*1d760*/  BSYNC.RECONVERGENT B1 ;  /* 0x0000000000017941 */ /* 0x000fea0003800200 */
.L_x_7677:
        /* <DEDUP_REMOVED lines=19> */
.L_x_7684:
        /* <DEDUP_REMOVED lines=13> */
.L_x_7686:
[----:B------:R-:W-:Y:S05]  /*1d970*/  BSYNC.RECONVERGENT B2 ;  /* 0x0000000000027941 */ /* 0x000fea0003800200 */
.L_x_7685:
        /* <DEDUP_REMOVED lines=43> */
.L_x_7683:
[----:B------:R-:W-:Y:S05]  /*1dc30*/  BSYNC.RECONVERGENT B1 ;  /* 0x0000000000017941 */ /* 0x000fea0003800200 */
.L_x_7682:
        /* <DEDUP_REMOVED lines=23> */
.L_x_7689:
        /* <DEDUP_REMOVED lines=13> */
.L_x_7691:
[----:B------:R-:W-:Y:S05]  /*1de80*/  BSYNC.RECONVERGENT B2 ;  /* 0x0000000000027941 */ /* 0x000fea0003800200 */
.L_x_7690:
        /* <DEDUP_REMOVED lines=43> */
.L_x_7688:
[----:B------:R-:W-:Y:S05]  /*1e140*/  BSYNC.RECONVERGENT B1 ;  /* 0x0000000000017941 */ /* 0x000fea0003800200 */
.L_x_7687:
        /* <DEDUP_REMOVED lines=18> */
.L_x_7694:
        /* <DEDUP_REMOVED lines=15> */
.L_x_7696:
[----:B------:R-:W-:Y:S05]  /*1e360*/  BSYNC.RECONVERGENT B2 ;  /* 0x0000000000027941 */ /* 0x000fea0003800200 */
.L_x_7695:
        /* <DEDUP_REMOVED lines=43> */
.L_x_7693:
[----:B------:R-:W-:Y:S05]  /*1e620*/  BSYNC.RECONVERGENT B1 ;  /* 0x0000000000017941 */ /* 0x000fea0003800200 */
.L_x_7692:
        /* <DEDUP_REMOVED lines=11> */
.L_x_7616:
[----:B------:R-:W-:Y:S01]  /*1e6e0*/  ISETP.NE.AND P2, PT, R194, 0x1, PT ;  /* 0x00000001c200780c */ /* 0x000fe20003f45270 */
[----:B------:R-:W-:Y:S01]  /*1e6f0*/  BSSY.RECONVERGENT B1, `(.L_x_7698) ;  /* 0x0000047000017945 */ /* 0x000fe20003800200 */
[----:B01----:R-:W-:Y:S01]  /*1e700*/  IMAD.MOV.U32 R173, RZ, RZ, 0x2 ;  /* 0x00000002ffad7424 */ /* 0x003fe200078e00ff */
[----:B--2---:R-:W-:Y:S01]  /*1e710*/  MOV R152, R192 ;  /* 0x000000c000987202 */ /* 0x004fe20000000f00 */
        /* <DEDUP_REMOVED lines=12> */
.L_x_7700:
        /* <DEDUP_REMOVED lines=13> */
.L_x_7702:
[----:B------:R-:W-:Y:S05]  /*1e8b0*/  BSYNC.RECONVERGENT B2 ;  /* 0x0000000000027941 */ /* 0x000fea0003800200 */
.L_x_7701:
        /* <DEDUP_REMOVED lines=42> */
.L_x_7699:
[----:B------:R-:W-:Y:S05]  /*1eb60*/  BSYNC.RECONVERGENT B1 ;  /* 0x0000000000017941 */ /* 0x000fea0003800200 */
.L_x_7698:
[----:B------:R-:W0:Y:S01]  /*1eb70*/  LDC R172, c[0x0][0x404] ;  /* 0x00010100ffac7b82 */ /* 0x000e220000000800 */
[----:B------:R-:W-:Y:S01]  /*1eb80*/  I2FP.F32.U32 R153, R152 ;  /* 0x0000009800997245 */ /* 0x000fe20000201000 */
[----:B------:R-:W-:Y:S01]  /*1eb90*/  HFMA2 R152, -RZ, RZ, 0.1171875, 0 ;  /* 0x2f800000ff987431 */ /* 0x000fe200000001ff */
[----:B------:R-:W-:Y:S01]  /*1eba0*/  ISETP.NE.AND P2, PT, R173, 0x1, PT ;  /* 0x00000001ad00780c */ /* 0x000fe20003f45270 */
[----:B------:R-:W-:Y:S01]  /*1ebb0*/  BSSY.RECONVERGENT B1, `(.L_x_7703) ;  /* 0x000004b000017945 */ /* 0x000fe20003800200 */
[----:B------:R-:W-:Y:S02]  /*1ebc0*/  LOP3.LUT R206, R206, 0xffffffef, RZ, 0xc0, !PT ;  /* 0xffffffefcece7812 */ /* 0x000fe400078ec0ff */
[----:B-----5:R-:W-:Y:S02]  /*1ebd0*/  PRMT R154, R168, 0x7632, R154 ;  /* 0x00007632a89a7816 */ /* 0x020fe4000000009a */
[----:B------:R-:W-:Y:S01]  /*1ebe0*/  MOV R155, R192 ;  /* 0x000000c0009b7202 */ /* 0x000fe20000000f00 */
[----:B------:R-:W-:-:S05]  /*1ebf0*/  FFMA.FTZ R153, R153, R152, 1.1641532182693481445e-10 ;  /* 0x2f00000099997423 */ /* 0x000fca0000010098 */
[----:B0-----:R-:W-:Y:S01]  /*1ec00*/  FSETP.LE.FTZ.AND P3, PT, R153, R172, PT ;  /* 0x000000ac9900720b */ /* 0x001fe20003f73000 */
[----:B------:R-:W-:Y:S02]  /*1ec10*/  IMAD.U32 R153, R168, 0x10000, RZ ;  /* 0x00010000a8997824 */ /* 0x000fe400078e00ff */
[----:B------:R-:W-:-:S10]  /*1ec20*/  IMAD.MOV.U32 R168, RZ, RZ, 0x2 ;  /* 0x00000002ffa87424 */ /* 0x000fd400078e00ff */
        /* <DEDUP_REMOVED lines=10> */
.L_x_7705:
        /* <DEDUP_REMOVED lines=13> */
.L_x_7707:
[----:B------:R-:W-:Y:S05]  /*1eda0*/  BSYNC.RECONVERGENT B2 ;  /* 0x0000000000027941 */ /* 0x000fea0003800200 */
.L_x_7706:
        /* <DEDUP_REMOVED lines=43> */
.L_x_7704:
[----:B------:R-:W-:Y:S05]  /*1f060*/  BSYNC.RECONVERGENT B1 ;  /* 0x0000000000017941 */ /* 0x000fea0003800200 */
.L_x_7703:
        /* <DEDUP_REMOVED lines=19> */
.L_x_7710:
        /* <DEDUP_REMOVED lines=13> */
.L_x_7712:
[----:B------:R-:W-:Y:S05]  /*1f270*/  BSYNC.RECONVERGENT B2 ;  /* 0x0000000000027941 */ /* 0x000fea0003800200 */
.L_x_7711:
        /* <DEDUP_REMOVED lines=43> */
.L_x_7709:
[----:B------:R-:W-:Y:S05]  /*1f530*/  BSYNC.RECONVERGENT B1 ;  /* 0x0000000000017941 */ /* 0x000fea0003800200 */
.L_x_7708:
[----:B------:R-:W-:Y:S01]  /*1f540*/  I2FP.F32.U32 R155, R155 ;  /* 0x0000009b009b7245 */ /* 0x000fe20000201000 */
[----:B------:R-:W-:Y:S01]  /*1f550*/  BSSY.RECONVERGENT B1, `(.L_x_7713) ;  /* 0x000004c000017945 */ /* 0x000fe20003800200 */
[----:B------:R-:W-:Y:S01]  /*1f560*/  ISETP.NE.AND P2, PT, R175, 0x1, PT ;  /* 0x00000001af00780c */ /* 0x000fe20003f45270 */
[----:B------:R-:W-:Y:S01]  /*1f570*/  IMAD.MOV.U32 R176, RZ, RZ, 0x2 ;  /* 0x00000002ffb07424 */ /* 0x000fe200078e00ff */
[----:B------:R-:W-:Y:S01]  /*1f580*/  LOP3.LUT R206, R206, 0xfffffffb, RZ, 0xc0, !PT ;  /* 0xfffffffbcece7812 */ /* 0x000fe200078ec0ff */
[----:B------:R-:W-:Y:S01]  /*1f590*/  FFMA.FTZ R173, R155, R152, 1.1641532182693481445e-10 ;  /* 0x2f0000009bad7423 */ /* 0x000fe20000010098 */
[C---:B------:R-:W-:Y:S01]  /*1f5a0*/  IMAD.U32 R155, R169.reuse, 0x10000, RZ ;  /* 0x00010000a99b7824 */ /* 0x040fe200078e00ff */
[----:B------:R-:W-:Y:S02]  /*1f5b0*/  PRMT R168, R169, 0x7632, R168 ;  /* 0x00007632a9a87816 */ /* 0x000fe400000000a8 */
        /* <DEDUP_REMOVED lines=12> */
.L_x_7715:
        /* <DEDUP_REMOVED lines=13> */
.L_x_7717:
[----:B------:R-:W-:Y:S05]  /*1f750*/  BSYNC.RECONVERGENT B2 ;  /* 0x0000000000027941 */ /* 0x000fea0003800200 */
.L_x_7716:
        /* <DEDUP_REMOVED lines=43> */
.L_x_7714:
[----:B------:R-:W-:Y:S05]  /*1fa10*/  BSYNC.RECONVERGENT B1 ;  /* 0x0000000000017941 */ /* 0x000fea0003800200 */
.L_x_7713:
        /* <DEDUP_REMOVED lines=19> */
.L_x_7720:
        /* <DEDUP_REMOVED lines=13> */
.L_x_7722:
[----:B------:R-:W-:Y:S05]  /*1fc20*/  BSYNC.RECONVERGENT B2 ;  /* 0x0000000000027941 */ /* 0x000fea0003800200 */
.L_x_7721:
        /* <DEDUP_REMOVED lines=43> */
.L_x_7719:
[----:B------:R-:W-:Y:S05]  /*1fee0*/  BSYNC.RECONVERGENT B1 ;  /* 0x0000000000017941 */ /* 0x000fea0003800200 */
.L_x_7718:
        /* <DEDUP_REMOVED lines=18> */
.L_x_7725:
        /* <DEDUP_REMOVED lines=13> */
.L_x_7727:
[----:B------:R-:W-:Y:S05]  /*200e0*/  BSYNC.RECONVERGENT B2 ;  /* 0x0000000000027941 */ /* 0x000fea0003800200 */
.L_x_7726:
        /* <DEDUP_REMOVED lines=43> */
.L_x_7724:
[----:B------:R-:W-:Y:S05]  /*203a0*/  BSYNC.RECONVERGENT B1 ;  /* 0x0000000000017941 */ /* 0x000fea0003800200 */
.L_x_7723:
[----:B------:R-:W-:Y:S01]  /*203b0*/  ISETP.NE.AND P4, PT, R176, 0x1, PT ;  /* 0x00000001b000780c */ /* 0x000fe20003f85270 */
[----:B------:R-:W-:Y:S01]  /*203c0*/  BSSY.RECONVERGENT B1, `(.L_x_7728) ;  /* 0x0000049000017945 */ /* 0x000fe20003800200 */
[----:B------:R-:W-:Y:S01]  /*203d0*/  I2FP.F32.U32 R173, R175 ;  /* 0x000000af00ad7245 */ /* 0x000fe20000201000 */
[----:B------:R-:W-:Y:S01]  /*203e0*/  IMAD.U32 R170, R170, 0x10000, RZ ;  /* 0x00010000aaaa7824 */ /* 0x000fe200078e00ff */
[----:B------:R-:W-:Y:S01]  /*203f0*/  MOV R175, R192 ;  /* 0x000000c000af7202 */ /* 0x000fe20000000f00 */
[----:B------:R-:W-:Y:S02]  /*20400*/  IMAD.MOV.U32 R177, RZ, RZ, 0x2 ;  /* 0x00000002ffb17424 */ /* 0x000fe400078e00ff */
        /* <DEDUP_REMOVED lines=11> */
.L_x_7730:
        /* <DEDUP_REMOVED lines=13> */
.L_x_7732:
[----:B------:R-:W-:Y:S05]  /*20590*/  BSYNC.RECONVERGENT B2 ;  /* 0x0000000000027941 */ /* 0x000fea0003800200 */
.L_x_7731:
        /* <DEDUP_REMOVED lines=43> */
.L_x_7729:
[----:B------:R-:W-:Y:S05]  /*20850*/  BSYNC.RECONVERGENT B1 ;  /* 0x0000000000017941 */ /* 0x000fea0003800200 */
.L_x_7728:
        /* <DEDUP_REMOVED lines=18> */
.L_x_7735:
        /* <DEDUP_REMOVED lines=13> */
.L_x_7737:
[----:B------:R-:W-:Y:S05]  /*20a50*/  BSYNC.RECONVERGENT B2 ;  /* 0x0000000000027941 */ /* 0x000fea0003800200 */
.L_x_7736:
        /* <DEDUP_REMOVED lines=43> */
.L_x_7734:
[----:B------:R-:W-:Y:S05]  /*20d10*/  BSYNC.RECONVERGENT B1 ;  /* 0x0000000000017941 */ /* 0x000fea0003800200 */
.L_x_7733:
        /* <DEDUP_REMOVED lines=37> */
.L_x_7697:
        /* <DEDUP_REMOVED lines=26> */
[----:B--2---:R-:W0:Y:S01]  /*21110*/  LDC.64 R172, c[0x0][0x3b8] ;  /* 0x0000ee00ffac7b82 */ /* 0x004e220000000a00 */
        /* <DEDUP_REMOVED lines=18> */
.L_x_7615:
[----:B------:R-:W-:Y:S05]  /*21240*/  BSYNC.RECONVERGENT B0 ;  /* 0x0000000000007941 */ /* 0x000fea0003800200 */
.L_x_7614:
[----:B------:R-:W-:Y:S01]  /*21250*/  FADD.FTZ R0, RZ, R140 ;  /* 0x0000008cff007221 */ /* 0x000fe20000010000 */
[C---:B------:R-:W-:Y:S01]  /*21260*/  ISETP.GE.U32.AND P0, PT, R3.reuse, 0x100, PT ;  /* 0x000001000300780c */ /* 0x040fe20003f06070 */
[----:B------:R-:W4:Y:S01]  /*21270*/  S2UR UR5, SR_CgaCtaId ;  /* 0x00000000000579c3 */ /* 0x000f220000008800 */
[----:B------:R-:W-:Y:S01]  /*21280*/  ISETP.GT.U32.AND P3, PT, R3, 0x1ff, PT ;  /* 0x000001ff0300780c */ /* 0x000fe20003f64070 */
[----:B0123--:R-:W-:Y:S01]  /*21290*/  FADD.FTZ R173, R141, R0 ;  /* 0x000000008dad7221 */ /* 0x00ffe20000010000 */
        /* <DEDUP_REMOVED lines=9> */
[----:B----4-:R-:W-:-:S03]  /*21330*/  ULEA UR4, UR5, UR4, 0x18 ;  /* 0x0000000405047291 */ /* 0x010fc6000f8ec0ff */
        /* <DEDUP_REMOVED lines=106> */
[----:B0-----:R-:W-:-:S07]  /*219e0*/  FADD.FTZ R173, R0, R173 ;  /* 0x000000ad00ad7221 */ /* 0x001fce0000010000 */
[----:B------:R-:W-:Y:S01]  /*219f0*/  @!P1 SHF.R.U32.HI R0, RZ, 0x2, R183 ;  /* 0x00000002ff009819 */ /* 0x000fe200000116b7 */
[----:B------:R-:W0:Y:S03]  /*21a00*/  SHFL.BFLY PT, R174, R173, 0x2, 0x1f ;  /* 0x0c401f00adae7f89 */ /* 0x000e2600000e0000 */
        /* <DEDUP_REMOVED lines=10> */
[----:B------:R-:W-:Y:S02]  /*21ab0*/  IMAD.MOV.U32 R176, RZ, RZ, RZ ;  /* 0x000000ffffb07224 */ /* 0x000fe400078e00ff */
        /* <DEDUP_REMOVED lines=35> */
[----:B--2---:R-:W-:Y:S02]  /*21cf0*/  IMAD.IADD R208, R208, 0x1, R207 ;  /* 0x00000001d0d07824 */ /* 0x004fe400078e02cf */
        /* <DEDUP_REMOVED lines=22> */
[----:B------:R-:W2:Y:S05]  /*21e60*/  SHFL.IDX PT, R207, R208, RZ, 0x1f ;  /* 0x00001fffd0cf7589 */ /* 0x000eaa00000e0000 */
[----:B------:R-:W3:Y:S01]  /*21e70*/  @!P1 LDC.64 R174, c[0x0][0x3c8] ;  /* 0x0000f200ffae9b82 */ /* 0x000ee20000000a00 */
[----:B0-----:R-:W-:-:S05]  /*21e80*/  FMUL.FTZ R0, R179, R179 ;  /* 0x000000b3b3007220 */ /* 0x001fca0000410000 */
[----:B------:R-:W-:Y:S01]  /*21e90*/  FSEL R177, R0, RZ, !P2 ;  /* 0x000000ff00b17208 */ /* 0x000fe20005000000 */
[----:B--2---:R-:W-:Y:S01]  /*21ea0*/  FFMA.FTZ R0, R207, UR16, R176 ;  /* 0x00000010cf007c23 */ /* 0x004fe200080100b0 */
[----:B------:R-:W-:Y:S01]  /*21eb0*/  IMAD.U32 R207, RZ, RZ, UR10 ;  /* 0x0000000affcf7e24 */ /* 0x000fe2000f8e00ff */
[----:B------:R-:W-:Y:S02]  /*21ec0*/  PLOP3.LUT P2, PT, PT, PT, UP2, 0x40, 0x4 ;  /* 0x000000000004781c */ /* 0x000fe40003f4e828 */
[----:B------:R-:W-:Y:S01]  /*21ed0*/  FADD.FTZ R0, R0, R177 ;  /* 0x000000b100007221 */ /* 0x000fe20000010000 */
[----:B------:R-:W-:Y:S01]  /*21ee0*/  MOV R177, UR10 ;  /* 0x0000000a00b17c02 */ /* 0x000fe20008000f00 */
[----:B---3--:R-:W-:Y:S01]  /*21ef0*/  @!P1 IMAD.WIDE R174, R207, 0x4, R174 ;  /* 0x00000004cfae9825 */ /* 0x008fe200078e02ae */
[----:B------:R-:W-:-:S03]  /*21f00*/  FSEL R207, R179, RZ, P2 ;  /* 0x000000ffb3cf7208 */ /* 0x000fc60001000000 */
[----:B------:R-:W0:Y:S01]  /*21f10*/  MUFU.RSQ R0, R0 ;  /* 0x0000000000007308 */ /* 0x000e220000001400 */
[----:B-1----:R-:W-:-:S05]  /*21f20*/  @!P1 IMAD.WIDE R172, R177, 0x4, R172 ;  /* 0x00000004b1ac9825 */ /* 0x002fca00078e02ac */
        /* <DEDUP_REMOVED lines=50> */
.L_x_7739:
[----:B------:R-:W-:Y:S05]  /*22250*/  BSYNC.RECONVERGENT B0 ;  /* 0x0000000000007941 */ /* 0x000fea0003800200 */
.L_x_7738:
        /* <DEDUP_REMOVED lines=50> */
.L_x_7741:
[----:B------:R-:W-:Y:S05]  /*22580*/  BSYNC.RECONVERGENT B0 ;  /* 0x0000000000007941 */ /* 0x000fea0003800200 */
.L_x_7740:
        /* <DEDUP_REMOVED lines=50> */
.L_x_7743:
[----:B------:R-:W-:Y:S05]  /*228b0*/  BSYNC.RECONVERGENT B0 ;  /* 0x0000000000007941 */ /* 0x000fea0003800200 */
.L_x_7742:
[----:B------:R-:W-:Y:S01]  /*228c0*/  ISETP.GE.U32.AND P1, PT, R3, 0x400, PT ;  /* 0x000004000300780c */ /* 0x000fe20003f26070 */
[----:B------:R-:W-:-:S12]  /*228d0*/  BSSY.RECONVERGENT B0, `(.L_x_7744) ;  /* 0x0000030000007945 */ /* 0x000fd80003800200 */
        /* <DEDUP_REMOVED lines=20> */
[----:B------:R-:W-:Y:S01]  /*22a20*/  FMUL.FTZ R217, R0, R217 ;  /* 0x000000d900d97220 */ /* 0x000fe20000410000 */
        /* <DEDUP_REMOVED lines=9> */
[----:B------:R-:W-:Y:S01]  /*22ac0*/  F2FP.BF16.F32.PACK_AB R172, R177, R0 ;  /* 0x00000000b1ac723e */ /* 0x000fe200000010ff */
        /* <DEDUP_REMOVED lines=16> */
.L_x_7745:
[----:B------:R-:W-:Y:S05]  /*22bd0*/  BSYNC.RECONVERGENT B0 ;  /* 0x0000000000007941 */ /* 0x000fea0003800200 */
.L_x_7744:
[----:B------:R-:W-:Y:S02]  /*22be0*/  UIADD3 UR10, UPT, UPT, UR10, UR18, URZ ;  /* 0x000000120a0a7290 */ /* 0x000fe4000fffe0ff */
[----:B------:R-:W-:Y:S02]  /*22bf0*/  UPLOP3.LUT UP1, UPT, UPT, UPT, UP1, 0x40, 0x4 ;  /* 0x000000000004789c */ /* 0x000fe40003f2e810 */
[----:B------:R-:W-:-:S09]  /*22c00*/  UISETP.GE.AND UP0, UPT, UR10, UR19, UPT ;  /* 0x000000130a00728c */ /* 0x000fd2000bf06270 */
[----:B------:R-:W-:Y:S05]  /*22c10*/  BRA.U !UP0, `(.L_x_7746) ;  /* 0xfffffdf108a87547 */ /* 0x000fea000b83ffff */
[----:B------:R-:W-:Y:S05]  /*22c20*/  EXIT ;  /* 0x000000000000794d */ /* 0x000fea0003800000 */
.L_x_7747:
        /* <DEDUP_REMOVED lines=13> */
.L_x_18040:


//--------------------- .text._ZN10layer_norm31ln_parallel_residual_fwd_kernelINS_13Kernel_traitsIf13__nv_bfloat16fS2_fjLj8192ELj1ELj1ELj8ELj16ENS_18Kernel_traits_baseILj8192EfS2_fS2_fjLj256EEEEELb1ELb0ELb1EEEvNS_9FwdParamsE --------------------------
	.section	.text._ZN10layer_norm31ln_parallel_residual_fwd_kernelINS_13Kernel_traitsIf13__nv_bfloat16fS2_fjLj8192ELj1ELj1ELj8ELj16ENS_18Kernel_traits_baseILj8192EfS2_fS2_fjLj256EEEEELb1ELb0ELb1EEEvNS_9FwdParamsE,"ax",@progbits
	.align	128
        .global         _ZN10layer_norm31ln_parallel_residual_fwd_kernelINS_13Kernel_traitsIf13__nv_bfloat16fS2_fjLj8192ELj1ELj1ELj8ELj16ENS_18Kernel_traits_baseILj8192EfS2_fS2_fjLj256EEEEELb1ELb0ELb1EEEvNS_9FwdParamsE
        .type           _ZN10layer_norm31ln_parallel_residual_fwd_kernelINS_13Kernel_traitsIf13__nv_bfloat16fS2_fjLj8192ELj1ELj1ELj8ELj16ENS_18Kernel_traits_baseILj8192EfS2_fS2_fjLj256EEEEELb1ELb0ELb1EEEvNS_9FwdParamsE,@function
        .size           _ZN10layer_norm31ln_parallel_residual_fwd_kernelINS_13Kernel_traitsIf13__nv_bfloat16fS2_fjLj8192ELj1ELj1ELj8ELj16ENS_18Kernel_traits_baseILj8192EfS2_fS2_fjLj256EEEEELb1ELb0ELb1EEEvNS_9FwdParamsE,(.L_x_18041 - _ZN10layer_norm31ln_parallel_residual_fwd_kernelINS_13Kernel_traitsIf13__nv_bfloat16fS2_fjLj8192ELj1ELj1ELj8ELj16ENS_18Kernel_traits_baseILj8192EfS2_fS2_fjLj256EEEEELb1ELb0ELb1EEEvNS_9FwdParamsE)
        .other          _ZN10layer_norm31ln_parallel_residual_fwd_kernelINS_13Kernel_traitsIf13__nv_bfloat16fS2_fjLj8192ELj1ELj1ELj8ELj16ENS_18Kernel_traits_baseILj8192EfS2_fS2_fjLj256EEEEELb1ELb0ELb1EEEvNS_9FwdParamsE,@"STO_CUDA_ENTRY STV_DEFAULT"
_ZN10layer_norm31ln_parallel_residual_fwd_kernelINS_13Kernel_traitsIf13__nv_bfloat16fS2_fjLj8192ELj1ELj1ELj8ELj16ENS_18Kernel_traits_baseILj8192EfS2_fS2_fjLj256EEEEELb1ELb0ELb1EEEvNS_9FwdParamsE:
.text._ZN10layer_norm31ln_parallel_residual_fwd_kernelINS_13Kernel_traitsIf13__nv_bfloat16fS2_fjLj8192ELj1ELj1ELj8ELj16ENS_18Kernel_traits_baseILj8192EfS2_fS2_fjLj256EEEEELb1ELb0ELb1EEEvNS_9FwdParamsE:
[----:B------:R-:W-:Y:S01]  /*0000*/  LDC R1, c[0x0][0x37c] ;  /* 0x0000df00ff017b82 */ /* 0x000fe20000000800 */
[----:B------:R-:W0:Y:S01]  /*0010*/  LDCU.U8 UR4, c[0x0][0x464] ;  /* 0x00008c80ff0477ac */ /* 0x000e220008000000 */
[----:B------:R-:W1:Y:S01]  /*0020*/  LDCU.64 UR10, c[0x0][0x450] ;  /* 0x00008a00ff0a77ac */ /* 0x000e620008000a00 */
[----:B------:R-:W2:Y:S05]  /*0030*/  LDCU.64 UR8, c[0x0][0x358] ;  /* 0x00006b00ff0877ac */ /* 0x000eaa0008000a00 */
[----:B------:R-:W3:Y:S01]  /*0040*/  LDC R185, c[0x0][0x458] ;  /* 0x00011600ffb97b82 */ /* 0x000ee20000000800 */
[----:B0-----:R-:W-:-:S07]  /*0050*/  ISETP.NE.AND P0, PT, RZ, UR4, PT ;  /* 0x00000004ff007c0c */ /* 0x001fce000bf05270 */
[----:B------:R-:W0:Y:S01]  /*0060*/  LDC R172, c[0x0][0x45c] ;  /* 0x00011700ffac7b82 */ /* 0x000e220000000800 */
[----:B------:R-:W4:Y:S01]  /*0070*/  LDCU.64 UR4, c[0x0][0x438] ;  /* 0x00008700ff0477ac */ /* 0x000f220008000a00 */
[----:B-1----:R-:W-:Y:S02]  /*0080*/  IMAD.U32 R6, RZ, RZ, UR10 ;  /* 0x0000000aff067e24 */ /* 0x002fe4000f8e00ff */
[----:B------:R-:W-:-:S05]  /*0090*/  IMAD.U32 R7, RZ, RZ, UR11 ;  /* 0x0000000bff077e24 */ /* 0x000fca000f8e00ff */
[----:B--2---:R-:W2:Y:S01]  /*00a0*/  @P0 LDG.E.64 R2, desc[UR8][R6.64] ;  /* 0x0000000806020981 */ /* 0x004ea2000c1e1b00 */
[----:B---3--:R-:W-:Y:S01]  /*00b0*/  @P0 IMAD.MOV.U32 R4, RZ, RZ, R185 ;  /* 0x000000ffff040224 */ /* 0x008fe200078e00b9 */
[----:B0-----:R-:W-:-:S06]  /*00c0*/  @P0 MOV R5, R172 ;  /* 0x000000ac00050202 */ /* 0x001fcc0000000f00 */
[----:B------:R-:W3:Y:S01]  /*00d0*/  @P0 LDG.E.64 R4, desc[UR8][R4.64] ;  /* 0x0000000804040981 */ /* 0x000ee2000c1e1b00 */
[----:B------:R-:W0:Y:S01]  /*00e0*/  S2UR UR18, SR_CTAID.X ;  /* 0x00000000001279c3 */ /* 0x000e220000002500 */
[----:B----4-:R-:W-:-:S04]  /*00f0*/  UISETP.NE.U32.AND UP0, UPT, UR4, URZ, UPT ;  /* 0x000000ff0400728c */ /* 0x010fc8000bf05070 */
[----:B------:R-:W-:-:S03]  /*0100*/  UISETP.NE.AND.EX UP0, UPT, UR5, URZ, UPT, UP0 ;  /* 0x000000ff0500728c */ /* 0x000fc6000bf05300 */
[----:B------:R-:W0:Y:S01]  /*0110*/  LDC R9, c[0x0][0x360] ;  /* 0x0000d800ff097b82 */ /* 0x000e220000000800 */
[----:B--2---:R-:W-:-:S07]  /*0120*/  @P0 R2UR UR11, R3 ;  /* 0x00000000030b02ca */ /* 0x004fce00000e0000 */
[----:B------:R-:W3:Y:S01]  /*0130*/  @P0 LDC R3, c[0x0][0x460] ;  /* 0x00011800ff030b82 */ /* 0x000ee20000000800 */
[----:B------:R-:W-:Y:S02]  /*0140*/  @P0 R2UR UR10, R2 ;  /* 0x00000000020a02ca */ /* 0x000fe400000e0000 */
[----:B------:R-:W0:Y:S03]  /*0150*/  S2R R2, SR_TID.X ;  /* 0x0000000000027919 */ /* 0x000e260000002100 */
[----:B------:R-:W-:Y:S02]  /*0160*/  UIADD3 UR24, UPT, UPT, UR11, -0x4498517b, URZ ;  /* 0xbb67ae850b187890 */ /* 0x000fe4000fffe0ff */
[----:B------:R-:W-:-:S06]  /*0170*/  UIADD3 UR26, UPT, UPT, UR11, 0x76cf5d0a, URZ ;  /* 0x76cf5d0a0b1a7890 */ /* 0x000fcc000fffe0ff */
[----:B------:R-:W-:Y:S02]  /*0180*/  UIADD3 UR23, UPT, UPT, UR10, -0x61c88647, URZ ;  /* 0x9e3779b90a177890 */ /* 0x000fe4000fffe0ff */
[----:B------:R-:W-:Y:S02]  /*0190*/  UIADD3 UR25, UPT, UPT, UR10, 0x3c6ef372, URZ ;  /* 0x3c6ef3720a197890 */ /* 0x000fe4000fffe0ff */
[----:B------:R-:W-:Y:S02]  /*01a0*/  UIADD3 UR27, UPT, UPT, UR10, -0x255992d5, URZ ;  /* 0xdaa66d2b0a1b7890 */ /* 0x000fe4000fffe0ff */
[----:B------:R-:W-:Y:S02]  /*01b0*/  UIADD3 UR28, UPT, UPT, UR11, 0x32370b8f, URZ ;  /* 0x32370b8f0b1c7890 */ /* 0x000fe4000fffe0ff */
[----:B------:R-:W-:Y:S01]  /*01c0*/  UIADD3 UR29, UPT, UPT, UR10, 0x78dde6e4, URZ ;  /* 0x78dde6e40a1d7890 */ /* 0x000fe2000fffe0ff */
[----:B---3--:R-:W-:Y:S01]  /*01d0*/  @P0 IADD3 R185, P1, PT, R4, R3, RZ ;  /* 0x0000000304b90210 */ /* 0x008fe20007f3e0ff */
[----:B------:R-:W-:-:S02]  /*01e0*/  UIADD3 UR30, UPT, UPT, UR11, -0x126145ec, URZ ;  /* 0xed9eba140b1e7890 */ /* 0x000fc4000fffe0ff */
[----:B------:R-:W-:Y:S02]  /*01f0*/  UIADD3 UR31, UPT, UPT, UR10, 0x1715609d, URZ ;  /* 0x1715609d0a1f7890 */ /* 0x000fe4000fffe0ff */
[----:B------:R-:W-:Y:S01]  /*0200*/  @P0 IMAD.X R172, RZ, RZ, R5, P1 ;  /* 0x000000ffffac0224 */ /* 0x000fe200008e0605 */
[----:B------:R-:W-:Y:S02]  /*0210*/  UIADD3 UR32, UPT, UPT, UR11, -0x56f99767, URZ ;  /* 0xa90668990b207890 */ /* 0x000fe4000fffe0ff */
[----:B------:R-:W-:Y:S02]  /*0220*/  UIADD3 UR33, UPT, UPT, UR10, -0x4ab325aa, URZ ;  /* 0xb54cda560a217890 */ /* 0x000fe4000fffe0ff */
[----:B------:R-:W-:Y:S01]  /*0230*/  SHF.R.U64 R198, R185, 0x2, R172 ;  /* 0x00000002b9c67819 */ /* 0x000fe200000012ac */
[----:B0-----:R-:W-:Y:S01]  /*0240*/  IMAD R3, R9, UR18, R2 ;  /* 0x0000001209037c24 */ /* 0x001fe2000f8e0202 */
[----:B------:R-:W-:Y:S01]  /*0250*/  LOP3.LUT R192, R2, 0x1f, RZ, 0xc0, !PT ;  /* 0x0000001f02c07812 */ /* 0x000fe200078ec0ff */
[----:B------:R-:W-:Y:S01]  /*0260*/  UIADD3 UR34, UPT, UPT, UR11, 0x646e171e, URZ ;  /* 0x646e171e0b227890 */ /* 0x000fe2000fffe0ff */
[----:B------:R-:W-:Y:S01]  /*0270*/  SHF.R.U32.HI R172, RZ, 0x2, R172 ;  /* 0x00000002ffac7819 */ /* 0x000fe200000116ac */
[----:B------:R-:W-:-:S02]  /*0280*/  UIADD3 UR35, UPT, UPT, UR10, 0x5384540f, URZ ;  /* 0x5384540f0a237890 */ /* 0x000fc4000fffe0ff */
[----:B------:R-:W-:Y:S02]  /*0290*/  UIADD3 UR36, UPT, UPT, UR11, 0x1fd5c5a3, URZ ;  /* 0x1fd5c5a30b247890 */ /* 0x000fe4000fffe0ff */
[----:B------:R-:W-:Y:S02]  /*02a0*/  UIADD3 UR37, UPT, UPT, UR10, -0xe443238, URZ ;  /* 0xf1bbcdc80a257890 */ /* 0x000fe4000fffe0ff */
[----:B------:R-:W-:Y:S02]  /*02b0*/  UIADD3 UR38, UPT, UPT, UR11, -0x24c28bd8, URZ ;  /* 0xdb3d74280b267890 */ /* 0x000fe4000fffe0ff */
[----:B------:R-:W-:Y:S02]  /*02c0*/  UIADD3 UR39, UPT, UPT, UR10, -0x700cb87f, URZ ;  /* 0x8ff347810a277890 */ /* 0x000fe4000fffe0ff */
[----:B------:R-:W-:Y:S01]  /*02d0*/  UIADD3 UR40, UPT, UPT, UR11, -0x695add53, URZ ;  /* 0x96a522ad0b287890 */ /* 0x000fe2000fffe0ff */
[----:B------:R-:W-:Y:S11]  /*02e0*/  BRA.U UP0, `(.L_x_7748) ;  /* 0x0000000500607547 */ /* 0x000ff6000b800000 */
        /* <DEDUP_REMOVED lines=41> */
[----:B------:R-:W5:Y:S04]  /*0580*/  LDG.E.128 R48, desc[UR8][R100.64+0x2010] ;  /* 0x0020100864307981 */ /* 0x000f68000c1e1d00 */
        /* <DEDUP_REMOVED lines=13> */
[----:B0-----:R-:W-:Y:S01]  /*0660*/  CS2R R108, SRZ ;  /* 0x00000000006c7805 */ /* 0x001fe2000001ff00 */
[----:B------:R-:W-:Y:S06]  /*0670*/  BRA `(.L_x_7750) ;  /* 0x0000000400e87947 */ /* 0x000fec0003800000 */
.L_x_7749:
        /* <DEDUP_REMOVED lines=31> */
.L_x_7748:
        /* <DEDUP_REMOVED lines=45> */
.L_x_7751:
[----:B------:R-:W0:Y:S08]  /*0b40*/  LDC.64 R4, c[0x0][0x3d0] ;  /* 0x0000f400ff047b82 */ /* 0x000e300000000a00 */
[----:B------:R-:W1:Y:S08]  /*0b50*/  LDC.64 R6, c[0x0][0x438] ;  /* 0x00010e00ff067b82 */ /* 0x000e700000000a00 */
[----:B------:R-:W2:Y:S01]  /*0b60*/  LDC.64 R8, c[0x0][0x3d8] ;  /* 0x0000f600ff087b82 */ /* 0x000ea20000000a00 */
[----:B------:R-:W-:Y:S01]  /*0b70*/  CS2R R102, SRZ ;  /* 0x0000000000667805 */ /* 0x000fe2000001ff00 */
[----:B0-----:R-:W-:Y:S01]  /*0b80*/  IMAD.WIDE.U32 R76, R2, 0x20, R4 ;  /* 0x00000020024c7825 */ /* 0x001fe200078e0004 */
[----:B------:R-:W-:-:S02]  /*0b90*/  CS2R R106, SRZ ;  /* 0x00000000006a7805 */ /* 0x000fc4000001ff00 */
[----:B------:R-:W-:Y:S02]  /*0ba0*/  CS2R R104, SRZ ;  /* 0x0000000000687805 */ /* 0x000fe4000001ff00 */
[----:B------:R-:W-:Y:S01]  /*0bb0*/  CS2R R110, SRZ ;  /* 0x00000000006e7805 */ /* 0x000fe2000001ff00 */
[----:B------:R-:W5:Y:S01]  /*0bc0*/  LDG.E.128 R36, desc[UR8][R76.64] ;  /* 0x000000084c247981 */ /* 0x000f62000c1e1d00 */
[----:B-1----:R-:W-:-:S03]  /*0bd0*/  IMAD.WIDE.U32 R100, R2, 0x20, R6 ;  /* 0x0000002002647825 */ /* 0x002fc600078e0006 */
[----:B------:R-:W5:Y:S01]  /*0be0*/  LDG.E.128 R40, desc[UR8][R76.64+0x10] ;  /* 0x000010084c287981 */ /* 0x000f62000c1e1d00 */
[----:B------:R-:W-:Y:S02]  /*0bf0*/  CS2R R114, SRZ ;  /* 0x0000000000727805 */ /* 0x000fe4000001ff00 */
[----:B------:R-:W-:Y:S01]  /*0c00*/  CS2R R112, SRZ ;  /* 0x0000000000707805 */ /* 0x000fe2000001ff00 */
[----:B------:R-:W5:Y:S01]  /*0c10*/  LDG.E.128 R44, desc[UR8][R76.64+0x2000] ;  /* 0x002000084c2c7981 */ /* 0x000f62000c1e1d00 */
[----:B--2---:R-:W-:-:S03]  /*0c20*/  IMAD.WIDE.U32 R108, R2, 0x20, R8 ;  /* 0x00000020026c7825 */ /* 0x004fc600078e0008 */
[----:B------:R-:W5:Y:S01]  /*0c30*/  LDG.E.128 R48, desc[UR8][R76.64+0x2010] ;  /* 0x002010084c307981 */ /* 0x000f62000c1e1d00 */
[----:B------:R-:W-:Y:S02]  /*0c40*/  CS2R R118, SRZ ;  /* 0x0000000000767805 */ /* 0x000fe4000001ff00 */
[----:B------:R-:W-:Y:S01]  /*0c50*/  CS2R R116, SRZ ;  /* 0x0000000000747805 */ /* 0x000fe2000001ff00 */
[----:B------:R-:W5:Y:S01]  /*0c60*/  LDG.E.128 R52, desc[UR8][R76.64+0x4000] ;  /* 0x004000084c347981 */ /* 0x000f62000c1e1d00 */
[----:B------:R-:W-:Y:S02]  /*0c70*/  CS2R R122, SRZ ;  /* 0x00000000007a7805 */ /* 0x000fe4000001ff00 */
[----:B------:R-:W-:Y:S01]  /*0c80*/  CS2R R120, SRZ ;  /* 0x0000000000787805 */ /* 0x000fe2000001ff00 */
[----:B------:R-:W5:Y:S01]  /*0c90*/  LDG.E.128 R56, desc[UR8][R76.64+0x4010] ;  /* 0x004010084c387981 */ /* 0x000f62000c1e1d00 */
        /* <DEDUP_REMOVED lines=24> */
.L_x_7750:
[----:B------:R-:W1:Y:S02]  /*0e20*/  LDCU UR4, c[0x0][0x384] ;  /* 0x00007080ff0477ac */ /* 0x000e640008000800 */
[----:B-1----:R-:W-:-:S06]  /*0e30*/  UISETP.GE.AND UP0, UPT, UR18, UR4, UPT ;  /* 0x000000041200728c */ /* 0x002fcc000bf06270 */
[----:B------:R-:W-:-:S13]  /*0e40*/  PLOP3.LUT P0, PT, PT, PT, UP0, 0x80, 0x8 ;  /* 0x000000000008781c */ /* 0x000fda0003f0f008 */
[----:B------:R-:W-:Y:S05]  /*0e50*/  @P0 EXIT ;  /* 0x000000000000094d */ /* 0x000fea0003800000 */
[----:B0---4-:R-:W-:Y:S01]  /*0e60*/  IMAD.HI.U32 R133, R3, -0x326172a9, RZ ;  /* 0xcd9e8d5703857827 */ /* 0x011fe200078e00ff */
[----:B------:R-:W0:Y:S01]  /*0e70*/  LDCU.64 UR20, c[0x0][0x398] ;  /* 0x00007300ff1477ac */ /* 0x000e220008000a00 */
[----:B------:R-:W-:Y:S02]  /*0e80*/  LOP3.LUT R185, R185, 0x3, RZ, 0xc0, !PT ;  /* 0x00000003b9b97812 */ /* 0x000fe400078ec0ff */
[----:B------:R-:W-:Y:S01]  /*0e90*/  IMAD.HI.U32 R0, R198, -0x2daee0ad, RZ ;  /* 0xd2511f53c6007827 */ /* 0x000fe200078e00ff */
[----:B------:R-:W-:Y:S01]  /*0ea0*/  LOP3.LUT R133, R172, UR10, R133, 0x96, !PT ;  /* 0x0000000aac857c12 */ /* 0x000fe2000f8e9685 */
[----:B------:R-:W1:Y:S02]  /*0eb0*/  LDCU.U8 UR4, c[0x0][0x410] ;  /* 0x00008200ff0477ac */ /* 0x000e640008000000 */
[----:B------:R-:W-:Y:S01]  /*0ec0*/  IMAD R137, R198, -0x2daee0ad, RZ ;  /* 0xd2511f53c6897824 */ /* 0x000fe200078e02ff */
[----:B------:R-:W-:Y:S01]  /*0ed0*/  LOP3.LUT R0, R0, UR11, RZ, 0x3c, !PT ;  /* 0x0000000b00007c12 */ /* 0x000fe2000f8e3cff */
[----:B------:R-:W-:Y:S01]  /*0ee0*/  IMAD.HI.U32 R134, R133, -0x2daee0ad, RZ ;  /* 0xd2511f5385867827 */ /* 0x000fe200078e00ff */
[----:B------:R-:W2:Y:S03]  /*0ef0*/  LDCU UR6, c[0x0][0x404] ;  /* 0x00008080ff0677ac */ /* 0x000ea60008000800 */
[----:B------:R-:W-:Y:S01]  /*0f00*/  IMAD R135, R3, -0x326172a9, RZ ;  /* 0xcd9e8d5703877824 */ /* 0x000fe200078e02ff */
[----:B------:R-:W-:Y:S01]  /*0f10*/  LOP3.LUT R134, R137, UR24, R134, 0x96, !PT ;  /* 0x0000001889867c12 */ /* 0x000fe2000f8e9686 */
[C---:B------:R-:W-:Y:S01]  /*0f20*/  IMAD.HI.U32 R132, R0.reuse, -0x326172a9, RZ ;  /* 0xcd9e8d5700847827 */ /* 0x040fe200078e00ff */
[----:B------:R-:W3:Y:S03]  /*0f30*/  LDCU UR7, c[0x0][0x408] ;  /* 0x00008100ff0777ac */ /* 0x000ee60008000800 */
[----:B------:R-:W-:Y:S01]  /*0f40*/  IMAD R136, R133, -0x2daee0ad, RZ ;  /* 0xd2511f5385887824 */ /* 0x000fe200078e02ff */
[----:B------:R-:W-:Y:S01]  /*0f50*/  LOP3.LUT R132, R135, UR23, R132, 0x96, !PT ;  /* 0x0000001787847c12 */ /* 0x000fe2000f8e9684 */
[----:B------:R-:W-:Y:S01]  /*0f60*/  IMAD R135, R0, -0x326172a9, RZ ;  /* 0xcd9e8d5700877824 */ /* 0x000fe200078e02ff */
[----:B0-----:R-:W-:Y:S01]  /*0f70*/  UISETP.NE.U32.AND UP0, UPT, UR20, URZ, UPT ;  /* 0x000000ff1400728c */ /* 0x001fe2000bf05070 */
[----:B------:R-:W-:Y:S01]  /*0f80*/  IMAD.HI.U32 R0, R134, -0x326172a9, RZ ;  /* 0xcd9e8d5786007827 */ /* 0x000fe200078e00ff */
[----:B------:R-:W0:Y:S03]  /*0f90*/  LDCU UR19, c[0x0][0x388] ;  /* 0x00007100ff1377ac */ /* 0x000e260008000800 */
[C---:B------:R-:W-:Y:S01]  /*0fa0*/  IMAD.HI.U32 R133, R132.reuse, -0x2daee0ad, RZ ;  /* 0xd2511f5384857827 */ /* 0x040fe200078e00ff */
[----:B------:R-:W-:Y:S01]  /*0fb0*/  LOP3.LUT R0, R135, UR25, R0, 0x96, !PT ;  /* 0x0000001987007c12 */ /* 0x000fe2000f8e9600 */
[----:B------:R-:W4:Y:S02]  /*0fc0*/  LDCU UR22, c[0x0][0x400] ;  /* 0x00008000ff1677ac */ /* 0x000f240008000800 */
[----:B------:R-:W-:Y:S01]  /*0fd0*/  IMAD R137, R132, -0x2daee0ad, RZ ;  /* 0xd2511f5384897824 */ /* 0x000fe200078e02ff */
[----:B------:R-:W-:Y:S01]  /*0fe0*/  LOP3.LUT R133, R136, UR26, R133, 0x96, !PT ;  /* 0x0000001a88857c12 */ /* 0x000fe2000f8e9685 */
[----:B------:R-:W-:Y:S01]  /*0ff0*/  IMAD.HI.U32 R136, R0, -0x2daee0ad, RZ ;  /* 0xd2511f5300887827 */ /* 0x000fe200078e00ff */
[----:B------:R-:W0:Y:S03]  /*1000*/  LDCU.64 UR12, c[0x0][0x398] ;  /* 0x00007300ff0c77ac */ /* 0x000e260008000a00 */
[----:B------:R-:W-:Y:S01]  /*1010*/  IMAD R135, R134, -0x326172a9, RZ ;  /* 0xcd9e8d5786877824 */ /* 0x000fe200078e02ff */
[----:B------:R-:W-:Y:S01]  /*1020*/  LOP3.LUT R136, R137, UR28, R136, 0x96, !PT ;  /* 0x0000001c89887c12 */ /* 0x000fe2000f8e9688 */
[C---:B------:R-:W-:Y:S01]  /*1030*/  IMAD.HI.U32 R132, R133.reuse, -0x326172a9, RZ ;  /* 0xcd9e8d5785847827 */ /* 0x040fe200078e00ff */
[----:B------:R-:W0:Y:S03]  /*1040*/  LDCU.64 UR14, c[0x0][0x3a0] ;  /* 0x00007400ff0e77ac */ /* 0x000e260008000a00 */
[----:B------:R-:W-:Y:S01]  /*1050*/  IMAD R134, R133, -0x326172a9, RZ ;  /* 0xcd9e8d5785867824 */ /* 0x000fe200078e02ff */
[----:B------:R-:W-:Y:S01]  /*1060*/  LOP3.LUT R132, R135, UR27, R132, 0x96, !PT ;  /* 0x0000001b87847c12 */ /* 0x000fe2000f8e9684 */
[----:B------:R-:W-:Y:S01]  /*1070*/  IMAD R135, R0, -0x2daee0ad, RZ ;  /* 0xd2511f5300877824 */ /* 0x000fe200078e02ff */
[----:B------:R-:W0:Y:S01]  /*1080*/  LDCU.64 UR16, c[0x0][0x380] ;  /* 0x00007000ff1077ac */ /* 0x000e220008000a00 */
[----:B------:R-:W-:Y:S01]  /*1090*/  IMAD.HI.U32 R133, R136, -0x326172a9, RZ ;  /* 0xcd9e8d5788857827 */ /* 0x000fe200078e00ff */
[----:B------:R-:W-:-:S03]  /*10a0*/  UISETP.NE.AND.EX UP0, UPT, UR21, URZ, UPT, UP0 ;  /* 0x000000ff1500728c */ /* 0x000fc6000bf05300 */
[----:B------:R-:W-:Y:S01]  /*10b0*/  IMAD.HI.U32 R0, R132, -0x2daee0ad, RZ ;  /* 0xd2511f5384007827 */ /* 0x000fe200078e00ff */
[----:B------:R-:W-:Y:S01]  /*10c0*/  LOP3.LUT R133, R134, UR29, R133, 0x96, !PT ;  /* 0x0000001d86857c12 */ /* 0x000fe2000f8e9685 */
[----:B------:R-:W-:Y:S02]  /*10d0*/  UPLOP3.LUT UP1, UPT, UPT, UPT, UPT, 0x40, 0x4 ;  /* 0x000000000004789c */ /* 0x000fe40003f2e870 */
[----:B------:R-:W-:Y:S01]  /*10e0*/  IMAD R137, R132, -0x2daee0ad, RZ ;  /* 0xd2511f5384897824 */ /* 0x000fe200078e02ff */
[----:B------:R-:W-:Y:S01]  /*10f0*/  LOP3.LUT R0, R135, UR30, R0, 0x96, !PT ;  /* 0x0000001e87007c12 */ /* 0x000fe2000f8e9600 */
[----:B------:R-:W-:Y:S01]  /*1100*/  IMAD.HI.U32 R134, R133, -0x2daee0ad, RZ ;  /* 0xd2511f5385867827 */ /* 0x000fe200078e00ff */
[----:B-1----:R-:W-:-:S03]  /*1110*/  UISETP.NE.AND UP2, UPT, UR4, URZ, UPT ;  /* 0x000000ff0400728c */ /* 0x002fc6000bf45270 */
        /* <DEDUP_REMOVED lines=27> */
[----:B------:R-:W-:Y:S01]  /*12d0*/  IMAD.MOV.U32 R175, RZ, RZ, RZ ;  /* 0x000000ffffaf7224 */ /* 0x000fe200078e00ff */
[----:B------:R-:W-:Y:S01]  /*12e0*/  LOP3.LUT R174, R135, UR39, R174, 0x96, !PT ;  /* 0x0000002787ae7c12 */ /* 0x000fe2000f8e96ae */
[----:B------:R-:W-:Y:S02]  /*12f0*/  IMAD R186, R133, -0x2daee0ad, RZ ;  /* 0xd2511f5385ba7824 */ /* 0x000fe400078e02ff */
[----:B0-234-:R-:W-:-:S07]  /*1300*/  IMAD R176, R0, -0x326172a9, RZ ;  /* 0xcd9e8d5700b07824 */ /* 0x01dfce00078e02ff */
.L_x_8052:
[----:B------:R-:W-:Y:S01]  /*1310*/  ISETP.NE.U32.AND P0, PT, RZ, UR14, PT ;  /* 0x0000000eff007c0c */ /* 0x000fe2000bf05070 */
[----:B------:R-:W-:Y:S01]  /*1320*/  UIMAD UR4, UR18, UR19, URZ ;  /* 0x00000013120472a4 */ /* 0x000fe2000f8e02ff */
[----:B0-----:R-:W0:Y:S01]  /*1330*/  LDC.64 R164, c[0x0][0x390] ;  /* 0x0000e400ffa47b82 */ /* 0x001e220000000a00 */
        /* <DEDUP_REMOVED lines=10> */
[----:B-1----:R-:W-:-:S04]  /*13e0*/  @P1 IMAD.WIDE.U32 R140, R187, R140, UR20 ;  /* 0x00000014bb8c1e25 */ /* 0x002fc8000f8e008c */
[C---:B0-----:R-:W-:Y:S01]  /*13f0*/  IMAD.WIDE.U32 R144, R187.reuse, 0x10, R164 ;  /* 0x00000010bb907825 */ /* 0x041fe200078e00a4 */
[----:B------:R-:W3:Y:S05]  /*1400*/  @P2 LDG.E.128 R188, desc[UR8][R140.64] ;  /* 0x000000088cbc2981 */ /* 0x000eea000c1e1d00 */
[----:B-----5:R-:W5:Y:S01]  /*1410*/  LDG.E.128 R144, desc[UR8][R144.64] ;  /* 0x0000000890907981 */ /* 0x020f62000c1e1d00 */
[----:B--2---:R-:W-:-:S05]  /*1420*/  @P0 IMAD.WIDE.U32 R152, R187, 0x20, R152 ;  /* 0x00000020bb980825 */ /* 0x004fca00078e0098 */
[----:B------:R0:W5:Y:S04]  /*1430*/  @P0 LDG.E.128 R132, desc[UR8][R152.64] ;  /* 0x0000000898840981 */ /* 0x000168000c1e1d00 */
[----:B------:R0:W5:Y:S01]  /*1440*/  @P0 LDG.E.128 R136, desc[UR8][R152.64+0x10] ;  /* 0x0000100898880981 */ /* 0x000162000c1e1d00 */
[----:B------:R-:W-:-:S04]  /*1450*/  UISETP.NE.U32.AND UP0, UPT, UR12, URZ, UPT ;  /* 0x000000ff0c00728c */ /* 0x000fc8000bf05070 */
[----:B------:R-:W-:Y:S01]  /*1460*/  UISETP.NE.AND.EX UP0, UPT, UR13, URZ, UPT, UP0 ;  /* 0x000000ff0d00728c */ /* 0x000fe2000bf05300 */
[----:B------:R-:W-:Y:S01]  /*1470*/  IMAD.MOV.U32 R0, RZ, RZ, 0x2f800000 ;  /* 0x2f800000ff007424 */ /* 0x000fe200078e00ff */
[----:B---3--:R-:W-:Y:S02]  /*1480*/  PRMT R149, R191, 0x7632, R149 ;  /* 0x00007632bf957816 */ /* 0x008fe40000000095 */
[----:B------:R-:W-:Y:S02]  /*1490*/  PRMT R150, R190, 0x7632, R150 ;  /* 0x00007632be967816 */ /* 0x000fe40000000096 */
[----:B------:R-:W-:Y:S02]  /*14a0*/  PRMT R143, R189, 0x7632, R143 ;  /* 0x00007632bd8f7816 */ /* 0x000fe4000000008f */
[----:B------:R-:W-:Y:S01]  /*14b0*/  PRMT R141, R188, 0x7632, R141 ;  /* 0x00007632bc8d7816 */ /* 0x000fe2000000008d */
[----:B0-----:R-:W-:Y:S06]  /*14c0*/  BRA.U UP0, `(.L_x_7752) ;  /* 0x0000002500947547 */ /* 0x001fec000b800000 */
        /* <DEDUP_REMOVED lines=15> */
.L_x_7754:
        /* <DEDUP_REMOVED lines=12> */
.L_x_7755:
        /* <DEDUP_REMOVED lines=36> */
[----:B------:R-:W-:Y:S02]  /*18c0*/  HFMA2 R143, -RZ, RZ, 0, 0 ;  /* 0x00000000ff8f7431 */ /* 0x000fe400000001ff */
[----:B------:R-:W-:Y:S01]  /*18d0*/  IMAD.WIDE.U32 R148, R148, -0x2daee0ad, RZ ;  /* 0xd2511f5394947825 */ /* 0x000fe200078e00ff */
[----:B------:R-:W-:-:S03]  /*18e0*/  LOP3.LUT R174, R142, UR39, R151, 0x96, !PT ;  /* 0x000000278eae7c12 */ /* 0x000fc6000f8e9697 */
[----:B------:R-:W-:Y:S01]  /*18f0*/  IMAD.MOV.U32 R176, RZ, RZ, R150 ;  /* 0x000000ffffb07224 */ /* 0x000fe200078e0096 */
[----:B------:R-:W-:Y:S01]  /*1900*/  LOP3.LUT R173, R140, UR40, R149, 0x96, !PT ;  /* 0x000000288cad7c12 */ /* 0x000fe2000f8e9695 */
[----:B------:R-:W-:-:S07]  /*1910*/  IMAD.MOV.U32 R140, RZ, RZ, R186 ;  /* 0x000000ffff8c7224 */ /* 0x000fce00078e00ba */
.L_x_7753:
[----:B------:R-:W-:Y:S01]  /*1920*/  I2FP.F32.U32 R141, R140 ;  /* 0x0000008c008d7245 */ /* 0x000fe20000201000 */
[----:B------:R-:W-:Y:S01]  /*1930*/  UMOV UR4, UR6 ;  /* 0x0000000600047c82 */ /* 0x000fe20008000000 */
[----:B------:R-:W-:Y:S01]  /*1940*/  ISETP.NE.AND P1, PT, R143, 0x1, PT ;  /* 0x000000018f00780c */ /* 0x000fe20003f25270 */
[----:B-----5:R-:W-:Y:S01]  /*1950*/  IMAD.U32 R140, R144, 0x10000, RZ ;  /* 0x00010000908c7824 */ /* 0x020fe200078e00ff */
[----:B------:R-:W-:Y:S01]  /*1960*/  LOP3.LUT R200, R200, 0xfffffff7, RZ, 0xc0, !PT ;  /* 0xfffffff7c8c87812 */ /* 0x000fe200078ec0ff */
[----:B------:R-:W-:Y:S01]  /*1970*/  FFMA.FTZ R141, R141, R0, 1.1641532182693481445e-10 ;  /* 0x2f0000008d8d7423 */ /* 0x000fe20000010000 */
[----:B------:R-:W-:-:S04]  /*1980*/  IMAD.MOV.U32 R142, RZ, RZ, R176 ;  /* 0x000000ffff8e7224 */ /* 0x000fc800078e00b0 */
[----:B------:R-:W-:Y:S02]  /*1990*/  FSETP.LE.FTZ.AND P2, PT, R141, UR4, PT ;  /* 0x000000048d007c0b */ /* 0x000fe4000bf53000 */
[----:B------:R-:W-:Y:S01]  /*19a0*/  PRMT R141, R144, 0x7632, R141 ;  /* 0x00007632908d7816 */ /* 0x000fe2000000008d */
[----:B------:R-:W-:-:S10]  /*19b0*/  IMAD.MOV.U32 R144, RZ, RZ, 0x2 ;  /* 0x00000002ff907424 */ /* 0x000fd400078e00ff */
        /* <DEDUP_REMOVED lines=10> */
.L_x_7757:
        /* <DEDUP_REMOVED lines=12> */
.L_x_7758:
        /* <DEDUP_REMOVED lines=43> */
.L_x_7756:
[----:B------:R-:W-:Y:S01]  /*1dd0*/  I2FP.F32.U32 R143, R142 ;  /* 0x0000008e008f7245 */ /* 0x000fe20000201000 */
[----:B------:R-:W-:Y:S01]  /*1de0*/  HFMA2 R149, -RZ, RZ, 0, 1.1920928955078125e-07 ;  /* 0x00000002ff957431 */ /* 0x000fe200000001ff */
[----:B------:R-:W-:Y:S01]  /*1df0*/  ISETP.NE.AND P1, PT, R144, 0x1, PT ;  /* 0x000000019000780c */ /* 0x000fe20003f25270 */
[----:B------:R-:W-:Y:S01]  /*1e00*/  IMAD.U32 R141, R141, 0x10000, RZ ;  /* 0x000100008d8d7824 */ /* 0x000fe200078e00ff */
[----:B------:R-:W-:Y:S01]  /*1e10*/  LOP3.LUT R200, R200, 0xfffffffb, RZ, 0xc0, !PT ;  /* 0xfffffffbc8c87812 */ /* 0x000fe200078ec0ff */
[----:B------:R-:W-:Y:S01]  /*1e20*/  FFMA.FTZ R143, R143, R0, 1.1641532182693481445e-10 ;  /* 0x2f0000008f8f7423 */ /* 0x000fe20000010000 */
[----:B------:R-:W-:-:S04]  /*1e30*/  IMAD.MOV.U32 R142, RZ, RZ, R176 ;  /* 0x000000ffff8e7224 */ /* 0x000fc800078e00b0 */
[----:B------:R-:W-:-:S13]  /*1e40*/  FSETP.LE.FTZ.AND P2, PT, R143, UR4, PT ;  /* 0x000000048f007c0b */ /* 0x000fda000bf53000 */
        /* <DEDUP_REMOVED lines=10> */
.L_x_7760:
        /* <DEDUP_REMOVED lines=12> */
.L_x_7761:
        /* <DEDUP_REMOVED lines=43> */
.L_x_7759:
[----:B------:R-:W-:Y:S01]  /*2260*/  I2FP.F32.U32 R143, R142 ;  /* 0x0000008e008f7245 */ /* 0x000fe20000201000 */
[----:B------:R-:W-:Y:S01]  /*2270*/  IMAD.U32 R142, R145, 0x10000, RZ ;  /* 0x00010000918e7824 */ /* 0x000fe200078e00ff */
[----:B------:R-:W-:Y:S01]  /*2280*/  ISETP.NE.AND P1, PT, R149, 0x1, PT ;  /* 0x000000019500780c */ /* 0x000fe20003f25270 */
[----:B------:R-:W-:Y:S01]  /*2290*/  IMAD.MOV.U32 R150, RZ, RZ, 0x2 ;  /* 0x00000002ff967424 */ /* 0x000fe200078e00ff */
[----:B------:R-:W-:Y:S01]  /*22a0*/  LOP3.LUT R200, R200, 0xfffffffd, RZ, 0xc0, !PT ;  /* 0xfffffffdc8c87812 */ /* 0x000fe200078ec0ff */
[----:B------:R-:W-:Y:S01]  /*22b0*/  FFMA.FTZ R143, R143, R0, 1.1641532182693481445e-10 ;  /* 0x2f0000008f8f7423 */ /* 0x000fe20000010000 */
[----:B------:R-:W-:-:S04]  /*22c0*/  IMAD.MOV.U32 R144, RZ, RZ, R176 ;  /* 0x000000ffff907224 */ /* 0x000fc800078e00b0 */
[----:B------:R-:W-:Y:S02]  /*22d0*/  FSETP.LE.FTZ.AND P2, PT, R143, UR4, PT ;  /* 0x000000048f007c0b */ /* 0x000fe4000bf53000 */
[----:B------:R-:W-:-:S11]  /*22e0*/  PRMT R143, R145, 0x7632, R143 ;  /* 0x00007632918f7816 */ /* 0x000fd6000000008f */
        /* <DEDUP_REMOVED lines=10> */
.L_x_7763:
        /* <DEDUP_REMOVED lines=12> */
.L_x_7764:
        /* <DEDUP_REMOVED lines=43> */
.L_x_7762:
        /* <DEDUP_REMOVED lines=16> */
.L_x_7766:
        /* <DEDUP_REMOVED lines=12> */
.L_x_7767:
        /* <DEDUP_REMOVED lines=43> */
.L_x_7765:
[----:B------:R-:W-:Y:S01]  /*2b70*/  ISETP.NE.AND P3, PT, R149, 0x1, PT ;  /* 0x000000019500780c */ /* 0x000fe20003f65270 */
[----:B------:R-:W-:Y:S01]  /*2b80*/  IMAD.MOV.U32 R150, RZ, RZ, 0x2 ;  /* 0x00000002ff967424 */ /* 0x000fe200078e00ff */
[----:B------:R-:W-:Y:S01]  /*2b90*/  I2FP.F32.U32 R145, R144 ;  /* 0x0000009000917245 */ /* 0x000fe20000201000 */
[----:B------:R-:W-:-:S04]  /*2ba0*/  IMAD.U32 R144, R146, 0x10000, RZ ;  /* 0x0001000092907824 */ /* 0x000fc800078e00ff */
        /* <DEDUP_REMOVED lines=13> */
.L_x_7769:
        /* <DEDUP_REMOVED lines=12> */
.L_x_7770:
        /* <DEDUP_REMOVED lines=43> */
.L_x_7768:
        /* <DEDUP_REMOVED lines=16> */
.L_x_7772:
        /* <DEDUP_REMOVED lines=12> */
.L_x_7773:
        /* <DEDUP_REMOVED lines=43> */
.L_x_7771:
[----:B------:R-:W-:Y:S01]  /*3460*/  ISETP.NE.AND P5, PT, R151, 0x1, PT ;  /* 0x000000019700780c */ /* 0x000fe20003fa5270 */
[C---:B------:R-:W-:Y:S01]  /*3470*/  IMAD.U32 R157, R147.reuse, 0x10000, RZ ;  /* 0x00010000939d7824 */ /* 0x040fe200078e00ff */
[----:B------:R-:W-:Y:S01]  /*3480*/  I2FP.F32.U32 R149, R146 ;  /* 0x0000009200957245 */ /* 0x000fe20000201000 */
[----:B------:R-:W-:Y:S01]  /*3490*/  IMAD.MOV.U32 R166, RZ, RZ, 0x2 ;  /* 0x00000002ffa67424 */ /* 0x000fe200078e00ff */
[----:B------:R-:W-:Y:S01]  /*34a0*/  PRMT R156, R147, 0x7632, R156 ;  /* 0x00007632939c7816 */ /* 0x000fe2000000009c */
[----:B------:R-:W-:Y:S02]  /*34b0*/  IMAD.MOV.U32 R146, RZ, RZ, R176 ;  /* 0x000000ffff927224 */ /* 0x000fe400078e00b0 */
[----:B------:R-:W-:-:S05]  /*34c0*/  FFMA.FTZ R149, R149, R0, 1.1641532182693481445e-10 ;  /* 0x2f00000095957423 */ /* 0x000fca0000010000 */
[----:B------:R-:W-:Y:S01]  /*34d0*/  FSETP.LE.FTZ.AND P4, PT, R149, UR4, PT ;  /* 0x0000000495007c0b */ /* 0x000fe2000bf93000 */
        /* <DEDUP_REMOVED lines=9> */
.L_x_7775:
        /* <DEDUP_REMOVED lines=12> */
.L_x_7776:
        /* <DEDUP_REMOVED lines=43> */
.L_x_7774:
[----:B------:R-:W-:Y:S01]  /*38e0*/  UMOV UR5, UR7 ;  /* 0x0000000700057c82 */ /* 0x000fe20008000000 */
[----:B------:R-:W-:Y:S01]  /*38f0*/  P2R R149, PR, RZ, 0x1 ;  /* 0x00000001ff957803 */ /* 0x000fe20000000000 */
[----:B------:R-:W-:Y:S01]  /*3900*/  FMUL.FTZ R142, R142, UR5 ;  /* 0x000000058e8e7c20 */ /* 0x000fe20008410000 */
[----:B------:R-:W-:Y:S01]  /*3910*/  I2FP.F32.U32 R147, R146 ;  /* 0x0000009200937245 */ /* 0x000fe20000201000 */
[----:B------:R-:W-:Y:S01]  /*3920*/  FMUL.FTZ R140, R140, UR5 ;  /* 0x000000058c8c7c20 */ /* 0x000fe20008410000 */
[----:B------:R-:W-:Y:S01]  /*3930*/  LOP3.LUT P0, RZ, R200, 0x2, RZ, 0xc0, !PT ;  /* 0x00000002c8ff7812 */ /* 0x000fe2000780c0ff */
[----:B------:R-:W-:Y:S01]  /*3940*/  IMAD.U32 R156, R156, 0x10000, RZ ;  /* 0x000100009c9c7824 */ /* 0x000fe200078e00ff */
[----:B------:R-:W-:Y:S01]  /*3950*/  LOP3.LUT P5, RZ, R200, 0x8, RZ, 0xc0, !PT ;  /* 0x00000008c8ff7812 */ /* 0x000fe200078ac0ff */
        /* <DEDUP_REMOVED lines=10> */
[----:B------:R-:W-:Y:S02]  /*3a00*/  LOP3.LUT P6, RZ, R200, 0x4, RZ, 0xc0, !PT ;  /* 0x00000004c8ff7812 */ /* 0x000fe400078cc0ff */
        /* <DEDUP_REMOVED lines=17> */
.L_x_7752:
        /* <DEDUP_REMOVED lines=15> */
.L_x_7779:
        /* <DEDUP_REMOVED lines=12> */
.L_x_7780:
        /* <DEDUP_REMOVED lines=42> */
.L_x_7778:
[----:B------:R-:W-:Y:S01]  /*3f70*/  I2FP.F32.U32 R151, R140 ;  /* 0x0000008c00977245 */ /* 0x000fe20000201000 */
[----:B------:R-:W-:Y:S01]  /*3f80*/  UMOV UR4, UR6 ;  /* 0x0000000600047c82 */ /* 0x000fe20008000000 */
[----:B------:R-:W-:Y:S01]  /*3f90*/  ISETP.NE.AND P1, PT, R152, 0x1, PT ;  /* 0x000000019800780c */ /* 0x000fe20003f25270 */
[----:B------:R-:W-:Y:S01]  /*3fa0*/  UMOV UR5, UR7 ;  /* 0x0000000700057c82 */ /* 0x000fe20008000000 */
[----:B-----5:R-:W-:Y:S01]  /*3fb0*/  SHF.L.U32 R142, R144, 0x10, RZ ;  /* 0x00000010908e7819 */ /* 0x020fe200000006ff */
[----:B------:R-:W-:Y:S01]  /*3fc0*/  FFMA.FTZ R151, R151, R0, 1.1641532182693481445e-10 ;  /* 0x2f00000097977423 */ /* 0x000fe20000010000 */
[----:B------:R-:W-:Y:S01]  /*3fd0*/  LOP3.LUT R200, R200, 0xfffffff7, RZ, 0xc0, !PT ;  /* 0xfffffff7c8c87812 */ /* 0x000fe200078ec0ff */
[----:B------:R-:W-:Y:S01]  /*3fe0*/  IMAD.MOV.U32 R153, RZ, RZ, 0x2 ;  /* 0x00000002ff997424 */ /* 0x000fe200078e00ff */
        /* <DEDUP_REMOVED lines=14> */
.L_x_7782:
        /* <DEDUP_REMOVED lines=12> */
.L_x_7783:
        /* <DEDUP_REMOVED lines=42> */
.L_x_7781:
[----:B------:R-:W-:Y:S01]  /*4430*/  I2FP.F32.U32 R151, R140 ;  /* 0x0000008c00977245 */ /* 0x000fe20000201000 */
[----:B------:R-:W-:Y:S01]  /*4440*/  IMAD.U32 R140, R188, 0x10000, RZ ;  /* 0x00010000bc8c7824 */ /* 0x000fe200078e00ff */
[----:B------:R-:W-:Y:S01]  /*4450*/  ISETP.NE.AND P2, PT, R153, 0x1, PT ;  /* 0x000000019900780c */ /* 0x000fe20003f45270 */
[----:B------:R-:W-:Y:S02]  /*4460*/  HFMA2 R152, -RZ, RZ, 0, 1.1920928955078125e-07 ;  /* 0x00000002ff987431 */ /* 0x000fe400000001ff */
        /* <DEDUP_REMOVED lines=18> */
.L_x_7785:
        /* <DEDUP_REMOVED lines=12> */
.L_x_7786:
        /* <DEDUP_REMOVED lines=43> */
.L_x_7784:
        /* <DEDUP_REMOVED lines=8> */
[----:B------:R-:W-:-:S13]  /*4980*/  FSETP.LE.FTZ.AND P3, PT, R151, UR4, PT ;  /* 0x0000000497007c0b */ /* 0x000fda000bf73000 */
        /* <DEDUP_REMOVED lines=10> */
.L_x_7788:
        /* <DEDUP_REMOVED lines=12> */
.L_x_7789:
        /* <DEDUP_REMOVED lines=43> */
.L_x_7787:
[----:B------:R-:W-:Y:S01]  /*4da0*/  I2FP.F32.U32 R151, R142 ;  /* 0x0000008e00977245 */ /* 0x000fe20000201000 */
[----:B------:R-:W-:Y:S01]  /*4db0*/  IMAD.U32 R141, R141, 0x10000, RZ ;  /* 0x000100008d8d7824 */ /* 0x000fe200078e00ff */
[----:B------:R-:W-:Y:S01]  /*4dc0*/  ISETP.NE.AND P2, PT, R153, 0x1, PT ;  /* 0x000000019900780c */ /* 0x000fe20003f45270 */
[----:B------:R-:W-:Y:S01]  /*4dd0*/  HFMA2 R152, -RZ, RZ, 0, 1.1920928955078125e-07 ;  /* 0x00000002ff987431 */ /* 0x000fe200000001ff */
[----:B------:R-:W-:Y:S01]  /*4de0*/  FSEL R142, R144, RZ, P3 ;  /* 0x000000ff908e7208 */ /* 0x000fe20001800000 */
        /* <DEDUP_REMOVED lines=17> */
.L_x_7791:
        /* <DEDUP_REMOVED lines=12> */
.L_x_7792:
        /* <DEDUP_REMOVED lines=43> */
.L_x_7790:
[----:B------:R-:W-:Y:S01]  /*5270*/  I2FP.F32.U32 R151, R142 ;  /* 0x0000008e00977245 */ /* 0x000fe20000201000 */
[----:B------:R-:W-:Y:S01]  /*5280*/  IMAD.U32 R144, R145, 0x10000, RZ ;  /* 0x0001000091907824 */ /* 0x000fe200078e00ff */
[----:B------:R-:W-:Y:S01]  /*5290*/  ISETP.NE.AND P1, PT, R152, 0x1, PT ;  /* 0x000000019800780c */ /* 0x000fe20003f25270 */
[----:B------:R-:W-:Y:S01]  /*52a0*/  IMAD.MOV.U32 R142, RZ, RZ, R176 ;  /* 0x000000ffff8e7224 */ /* 0x000fe200078e00b0 */
[----:B------:R-:W-:Y:S01]  /*52b0*/  LOP3.LUT R200, R200, 0xfffffffd, RZ, 0xc0, !PT ;  /* 0xfffffffdc8c87812 */ /* 0x000fe200078ec0ff */
[----:B------:R-:W-:Y:S01]  /*52c0*/  FFMA.FTZ R151, R151, R0, 1.1641532182693481445e-10 ;  /* 0x2f00000097977423 */ /* 0x000fe20000010000 */
[----:B------:R-:W-:Y:S01]  /*52d0*/  FMUL.FTZ R144, R144, UR5 ;  /* 0x0000000590907c20 */ /* 0x000fe20008410000 */
[----:B------:R-:W-:Y:S02]  /*52e0*/  PRMT R145, R145, 0x7632, R145 ;  /* 0x0000763291917816 */ /* 0x000fe40000000091 */
[----:B------:R-:W-:Y:S02]  /*52f0*/  MOV R153, 0x2 ;  /* 0x0000000200997802 */ /* 0x000fe40000000f00 */
        /* <DEDUP_REMOVED lines=11> */
.L_x_7794:
        /* <DEDUP_REMOVED lines=12> */
.L_x_7795:
        /* <DEDUP_REMOVED lines=43> */
.L_x_7793:
        /* <DEDUP_REMOVED lines=22> */
.L_x_7797:
        /* <DEDUP_REMOVED lines=12> */
.L_x_7798:
        /* <DEDUP_REMOVED lines=43> */
.L_x_7796:
[----:B------:R-:W-:Y:S01]  /*5bf0*/  ISETP.NE.AND P2, PT, R152, 0x1, PT ;  /* 0x000000019800780c */ /* 0x000fe20003f45270 */
[----:B------:R-:W-:Y:S01]  /*5c00*/  IMAD.U32 R145, R145, 0x10000, RZ ;  /* 0x0001000091917824 */ /* 0x000fe200078e00ff */
[----:B------:R-:W-:Y:S01]  /*5c10*/  I2FP.F32.U32 R151, R144 ;  /* 0x0000009000977245 */ /* 0x000fe20000201000 */
[----:B------:R-:W-:Y:S01]  /*5c20*/  IMAD.MOV.U32 R144, RZ, RZ, R176 ;  /* 0x000000ffff907224 */ /* 0x000fe200078e00b0 */
[----:B------:R-:W-:-:S03]  /*5c30*/  MOV R153, 0x2 ;  /* 0x0000000200997802 */ /* 0x000fc60000000f00 */
[----:B------:R-:W-:-:S05]  /*5c40*/  FFMA.FTZ R151, R151, R0, 1.1641532182693481445e-10 ;  /* 0x2f00000097977423 */ /* 0x000fca0000010000 */
[----:B------:R-:W-:Y:S01]  /*5c50*/  FSETP.LE.FTZ.AND P1, PT, R151, UR4, PT ;  /* 0x0000000497007c0b */ /* 0x000fe2000bf33000 */
[----:B------:R-:W-:Y:S01]  /*5c60*/  FMUL.FTZ R151, R145, UR5 ;  /* 0x0000000591977c20 */ /* 0x000fe20008410000 */
        /* <DEDUP_REMOVED lines=9> */
.L_x_7800:
        /* <DEDUP_REMOVED lines=12> */
.L_x_7801:
        /* <DEDUP_REMOVED lines=43> */
.L_x_7799:
        /* <DEDUP_REMOVED lines=22> */
.L_x_7803:
        /* <DEDUP_REMOVED lines=12> */
.L_x_7804:
        /* <DEDUP_REMOVED lines=43> */
.L_x_7802:
[----:B------:R-:W-:Y:S01]  /*6540*/  ISETP.NE.AND P3, PT, R152, 0x1, PT ;  /* 0x000000019800780c */ /* 0x000fe20003f65270 */
[C---:B------:R-:W-:Y:S01]  /*6550*/  IMAD.U32 R151, R146.reuse, 0x10000, RZ ;  /* 0x0001000092977824 */ /* 0x040fe200078e00ff */
[----:B------:R-:W-:Y:S01]  /*6560*/  I2FP.F32.U32 R145, R144 ;  /* 0x0000009000917245 */ /* 0x000fe20000201000 */
[----:B------:R-:W-:Y:S01]  /*6570*/  IMAD.MOV.U32 R144, RZ, RZ, R176 ;  /* 0x000000ffff907224 */ /* 0x000fe200078e00b0 */
[----:B------:R-:W-:Y:S01]  /*6580*/  PRMT R146, R146, 0x7632, R146 ;  /* 0x0000763292927816 */ /* 0x000fe20000000092 */
[----:B------:R-:W-:Y:S01]  /*6590*/  FMUL.FTZ R151, R151, UR5 ;  /* 0x0000000597977c20 */ /* 0x000fe20008410000 */
[----:B------:R-:W-:Y:S01]  /*65a0*/  MOV R153, 0x2 ;  /* 0x0000000200997802 */ /* 0x000fe20000000f00 */
        /* <DEDUP_REMOVED lines=11> */
.L_x_7806:
        /* <DEDUP_REMOVED lines=12> */
.L_x_7807:
        /* <DEDUP_REMOVED lines=43> */
.L_x_7805:
[----:B------:R-:W-:Y:S01]  /*69d0*/  I2FP.F32.U32 R145, R144 ;  /* 0x0000009000917245 */ /* 0x000fe20000201000 */
[----:B------:R-:W-:-:S04]  /*69e0*/  IMAD.U32 R144, R190, 0x10000, RZ ;  /* 0x00010000be907824 */ /* 0x000fc800078e00ff */
[----:B------:R-:W-:Y:S01]  /*69f0*/  FFMA.FTZ R145, R145, R0, 1.1641532182693481445e-10 ;  /* 0x2f00000091917423 */ /* 0x000fe20000010000 */
[----:B------:R-:W-:-:S04]  /*6a00*/  FMUL.FTZ R144, R144, UR5 ;  /* 0x0000000590907c20 */ /* 0x000fc80008410000 */
[----:B------:R-:W-:Y:S02]  /*6a10*/  FSETP.GTU.FTZ.AND P3, PT, R145, UR4, PT ;  /* 0x0000000491007c0b */ /* 0x000fe4000bf7c000 */
[----:B------:R-:W-:Y:S01]  /*6a20*/  FSEL R145, R151, RZ, P2 ;  /* 0x000000ff97917208 */ /* 0x000fe20001000000 */
[----:B------:R-:W-:Y:S01]  /*6a30*/  HFMA2 R151, -RZ, RZ, 0, 1.1920928955078125e-07 ;  /* 0x00000002ff977431 */ /* 0x000fe200000001ff */
        /* <DEDUP_REMOVED lines=15> */
.L_x_7809:
        /* <DEDUP_REMOVED lines=12> */
.L_x_7810:
        /* <DEDUP_REMOVED lines=43> */
.L_x_7808:
[----:B------:R-:W-:Y:S01]  /*6ea0*/  ISETP.NE.AND P4, PT, R151, 0x1, PT ;  /* 0x000000019700780c */ /* 0x000fe20003f85270 */
[----:B------:R-:W-:Y:S01]  /*6eb0*/  IMAD.U32 R146, R146, 0x10000, RZ ;  /* 0x0001000092927824 */ /* 0x000fe200078e00ff */
[----:B------:R-:W-:Y:S02]  /*6ec0*/  I2FP.F32.U32 R145, R145 ;  /* 0x0000009100917245 */ /* 0x000fe40000201000 */
[----:B------:R-:W-:Y:S01]  /*6ed0*/  MOV R152, 0x2 ;  /* 0x0000000200987802 */ /* 0x000fe20000000f00 */
        /* <DEDUP_REMOVED lines=13> */
.L_x_7812:
        /* <DEDUP_REMOVED lines=12> */
.L_x_7813:
        /* <DEDUP_REMOVED lines=43> */
.L_x_7811:
[----:B------:R-:W-:Y:S01]  /*7320*/  I2FP.F32.U32 R145, R145 ;  /* 0x0000009100917245 */ /* 0x000fe20000201000 */
[----:B------:R-:W-:-:S04]  /*7330*/  IMAD.U32 R150, R150, 0x10000, RZ ;  /* 0x0001000096967824 */ /* 0x000fc800078e00ff */
        /* <DEDUP_REMOVED lines=20> */
.L_x_7815:
        /* <DEDUP_REMOVED lines=12> */
.L_x_7816:
        /* <DEDUP_REMOVED lines=43> */
.L_x_7814:
        /* <DEDUP_REMOVED lines=18> */
.L_x_7818:
        /* <DEDUP_REMOVED lines=12> */
.L_x_7819:
        /* <DEDUP_REMOVED lines=43> */
.L_x_7817:
[----:B------:R-:W-:Y:S01]  /*7c80*/  I2FP.F32.U32 R151, R146 ;  /* 0x0000009200977245 */ /* 0x000fe20000201000 */
[----:B------:R-:W-:Y:S02]  /*7c90*/  IMAD.U32 R146, R191, 0x10000, RZ ;  /* 0x00010000bf927824 */ /* 0x000fe400078e00ff */
[----:B------:R-:W-:Y:S02]  /*7ca0*/  HFMA2 R153, -RZ, RZ, 0, 1.1920928955078125e-07 ;  /* 0x00000002ff997431 */ /* 0x000fe400000001ff */
[----:B------:R-:W-:Y:S02]  /*7cb0*/  IMAD.MOV.U32 R150, RZ, RZ, R176 ;  /* 0x000000ffff967224 */ /* 0x000fe400078e00b0 */
        /* <DEDUP_REMOVED lines=18> */
.L_x_7821:
        /* <DEDUP_REMOVED lines=12> */
.L_x_7822:
        /* <DEDUP_REMOVED lines=43> */
.L_x_7820:
[----:B------:R-:W-:Y:S01]  /*8150*/  ISETP.NE.AND P6, PT, R153, 0x1, PT ;  /* 0x000000019900780c */ /* 0x000fe20003fc5270 */
[----:B------:R-:W-:Y:S01]  /*8160*/  IMAD.U32 R147, R147, 0x10000, RZ ;  /* 0x0001000093937824 */ /* 0x000fe200078e00ff */
[----:B------:R-:W-:Y:S01]  /*8170*/  I2FP.F32.U32 R151, R150 ;  /* 0x0000009600977245 */ /* 0x000fe20000201000 */
[----:B------:R-:W-:Y:S01]  /*8180*/  IMAD.MOV.U32 R150, RZ, RZ, R176 ;  /* 0x000000ffff967224 */ /* 0x000fe200078e00b0 */
[----:B------:R-:W-:Y:S01]  /*8190*/  MOV R166, 0x2 ;  /* 0x0000000200a67802 */ /* 0x000fe20000000f00 */
        /* <DEDUP_REMOVED lines=12> */
.L_x_7824:
        /* <DEDUP_REMOVED lines=14> */
.L_x_7825:
        /* <DEDUP_REMOVED lines=43> */
.L_x_7823:
        /* <DEDUP_REMOVED lines=10> */
.L_x_7777:
[----:B------:R-:W0:Y:S01]  /*8690*/  LDC.64 R196, c[0x0][0x3a8] ;  /* 0x0000ea00ffc47b82 */ /* 0x000e220000000a00 */
[----:B------:R-:W-:Y:S01]  /*86a0*/  SEL R153, RZ, 0x1000000, !P5 ;  /* 0x01000000ff997807 */ /* 0x000fe20006800000 */
[----:B------:R-:W-:Y:S01]  /*86b0*/  UISETP.NE.U32.AND UP0, UPT, UR12, URZ, UPT ;  /* 0x000000ff0c00728c */ /* 0x000fe2000bf05070 */
[----:B------:R-:W-:Y:S01]  /*86c0*/  SEL R152, RZ, 0x10000, !P4 ;  /* 0x00010000ff987807 */ /* 0x000fe20006000000 */
[----:B------:R-:W-:Y:S01]  /*86d0*/  IMAD.MOV.U32 R158, RZ, RZ, 0x10 ;  /* 0x00000010ff9e7424 */ /* 0x000fe200078e00ff */
[C---:B------:R-:W-:Y:S01]  /*86e0*/  LOP3.LUT P5, RZ, R200.reuse, 0x4, RZ, 0xc0, !PT ;  /* 0x00000004c8ff7812 */ /* 0x040fe200078ac0ff */
[----:B------:R-:W-:Y:S01]  /*86f0*/  UISETP.NE.AND.EX UP0, UPT, UR13, URZ, UPT, UP0 ;  /* 0x000000ff0d00728c */ /* 0x000fe2000bf05300 */
[C---:B------:R-:W-:Y:S01]  /*8700*/  LOP3.LUT P4, RZ, R200.reuse, 0x2, RZ, 0xc0, !PT ;  /* 0x00000002c8ff7812 */ /* 0x040fe2000788c0ff */
[----:B------:R-:W1:Y:S01]  /*8710*/  LDC.64 R194, c[0x0][0x3b0] ;  /* 0x0000ec00ffc27b82 */ /* 0x000e620000000a00 */
[----:B------:R-:W-:Y:S02]  /*8720*/  SEL R155, RZ, 0x100, !P3 ;  /* 0x00000100ff9b7807 */ /* 0x000fe40005800000 */
[----:B------:R-:W-:-:S02]  /*8730*/  LOP3.LUT P6, RZ, R200, 0x8, RZ, 0xc0, !PT ;  /* 0x00000008c8ff7812 */ /* 0x000fc400078cc0ff */
[----:B------:R-:W-:Y:S02]  /*8740*/  SEL R151, RZ, 0x1000000, !P1 ;  /* 0x01000000ff977807 */ /* 0x000fe40004800000 */
[----:B------:R-:W-:Y:S01]  /*8750*/  SEL R150, RZ, 0x10000, !P4 ;  /* 0x00010000ff967807 */ /* 0x000fe20006000000 */
[----:B------:R-:W2:Y:S01]  /*8760*/  @P0 LDC.64 R160, c[0x0][0x3a0] ;  /* 0x0000e800ffa00b82 */ /* 0x000ea20000000a00 */
[----:B------:R-:W-:Y:S01]  /*8770*/  SEL R149, RZ, 0x100, !P5 ;  /* 0x00000100ff957807 */ /* 0x000fe20006800000 */
[----:B------:R-:W3:Y:S01]  /*8780*/  @UP0 LDCU.64 UR20, c[0x0][0x398] ;  /* 0x00007300ff1407ac */ /* 0x000ee20008000a00 */
[----:B------:R-:W-:Y:S02]  /*8790*/  LOP3.LUT R155, R155, R153, R152, 0xfe, !PT ;  /* 0x000000999b9b7212 */ /* 0x000fe400078efe98 */
[----:B------:R-:W-:Y:S02]  /*87a0*/  SEL R154, RZ, 0x1, !P2 ;  /* 0x00000001ff9a7807 */ /* 0x000fe40005000000 */
[----:B------:R-:W-:Y:S01]  /*87b0*/  LOP3.LUT R149, R149, R151, R150, 0xfe, !PT ;  /* 0x0000009795957212 */ /* 0x000fe200078efe96 */
[----:B0-----:R-:W-:Y:S01]  /*87c0*/  IMAD.WIDE.U32 R150, R187, 0x20, R196 ;  /* 0x00000020bb967825 */ /* 0x001fe200078e00c4 */
[----:B------:R-:W-:-:S02]  /*87d0*/  SEL R152, RZ, 0x1, !P6 ;  /* 0x00000001ff987807 */ /* 0x000fc40007000000 */
[----:B------:R-:W-:Y:S02]  /*87e0*/  LOP3.LUT R155, R155, R154, RZ, 0xfc, !PT ;  /* 0x0000009a9b9b7212 */ /* 0x000fe400078efcff */
        /* <DEDUP_REMOVED lines=32> */
.L_x_7826:
[----:B------:R2:W5:Y:S04]  /*89f0*/  @P2 LDG.E.128 R188, desc[UR8][R158.64] ;  /* 0x000000089ebc2981 */ /* 0x000568000c1e1d00 */
[----:B------:R2:W5:Y:S04]  /*8a00*/  @P0 LDG.E.128 R132, desc[UR8][R160.64] ;  /* 0x00000008a0840981 */ /* 0x000568000c1e1d00 */
[----:B------:R2:W5:Y:S04]  /*8a10*/  @P0 LDG.E.128 R136, desc[UR8][R160.64+0x10] ;  /* 0x00001008a0880981 */ /* 0x000568000c1e1d00 */
[----:B01----:R2:W5:Y:S01]  /*8a20*/  LDG.E.128 R152, desc[UR8][R156.64] ;  /* 0x000000089c987981 */ /* 0x003562000c1e1d00 */
        /* <DEDUP_REMOVED lines=20> */
.L_x_7829:
        /* <DEDUP_REMOVED lines=12> */
.L_x_7830:
        /* <DEDUP_REMOVED lines=41> */
[----:B------:R-:W-:-:S07]  /*8ec0*/  IMAD.MOV.U32 R158, RZ, RZ, R162 ;  /* 0x000000ffff9e7224 */ /* 0x000fce00078e00a2 */
.L_x_7828:
        /* <DEDUP_REMOVED lines=20> */
.L_x_7832:
        /* <DEDUP_REMOVED lines=12> */
.L_x_7833:
        /* <DEDUP_REMOVED lines=41> */
[----:B------:R-:W-:-:S07]  /*9360*/  LOP3.LUT R173, R160, UR40, R167, 0x96, !PT ;  /* 0x00000028a0ad7c12 */ /* 0x000fce000f8e96a7 */
.L_x_7831:
        /* <DEDUP_REMOVED lines=22> */
.L_x_7835:
        /* <DEDUP_REMOVED lines=12> */
.L_x_7836:
        /* <DEDUP_REMOVED lines=43> */
.L_x_7834:
        /* <DEDUP_REMOVED lines=19> */
.L_x_7838:
        /* <DEDUP_REMOVED lines=12> */
.L_x_7839:
        /* <DEDUP_REMOVED lines=43> */
.L_x_7837:
        /* <DEDUP_REMOVED lines=22> */
.L_x_7841:
        /* <DEDUP_REMOVED lines=12> */
.L_x_7842:
        /* <DEDUP_REMOVED lines=43> */
.L_x_7840:
        /* <DEDUP_REMOVED lines=20> */
.L_x_7844:
        /* <DEDUP_REMOVED lines=12> */
.L_x_7845:
        /* <DEDUP_REMOVED lines=43> */
.L_x_7843:
        /* <DEDUP_REMOVED lines=22> */
.L_x_7847:
        /* <DEDUP_REMOVED lines=12> */
.L_x_7848:
        /* <DEDUP_REMOVED lines=43> */
.L_x_7846:
        /* <DEDUP_REMOVED lines=17> */
.L_x_7850:
        /* <DEDUP_REMOVED lines=12> */
.L_x_7851:
        /* <DEDUP_REMOVED lines=43> */
.L_x_7849:
        /* <DEDUP_REMOVED lines=22> */
.L_x_7853:
        /* <DEDUP_REMOVED lines=12> */
.L_x_7854:
        /* <DEDUP_REMOVED lines=43> */
.L_x_7852:
        /* <DEDUP_REMOVED lines=18> */
.L_x_7856:
        /* <DEDUP_REMOVED lines=12> */
.L_x_7857:
        /* <DEDUP_REMOVED lines=43> */
.L_x_7855:
[----:B------:R-:W-:Y:S02]  /*b910*/  I2FP.F32.U32 R153, R153 ;  /* 0x0000009900997245 */ /* 0x000fe40000201000 */
[----:B------:R-:W-:-:S03]  /*b920*/  SHF.L.U32 R152, R190, 0x10, RZ ;  /* 0x00000010be987819 */ /* 0x000fc600000006ff */
[----:B------:R-:W-:Y:S02]  /*b930*/  FFMA.FTZ R153, R153, R0, 1.1641532182693481445e-10 ;  /* 0x2f00000099997423 */ /* 0x000fe40000010000 */
[----:B------:R-:W-:-:S03]  /*b940*/  FMUL.FTZ R152, R152, UR5 ;  /* 0x0000000598987c20 */ /* 0x000fc60008410000 */
[----:B------:R-:W-:Y:S02]  /*b950*/  FSETP.GTU.FTZ.AND P3, PT, R153, UR4, PT ;  /* 0x0000000499007c0b */ /* 0x000fe4000bf7c000 */
[----:B------:R-:W-:Y:S01]  /*b960*/  FSEL R153, R159, RZ, P2 ;  /* 0x000000ff9f997208 */ /* 0x000fe20001000000 */
[----:B------:R-:W-:Y:S01]  /*b970*/  IMAD.MOV.U32 R159, RZ, RZ, 0x2 ;  /* 0x00000002ff9f7424 */ /* 0x000fe200078e00ff */
        /* <DEDUP_REMOVED lines=15> */
.L_x_7859:
        /* <DEDUP_REMOVED lines=12> */
.L_x_7860:
        /* <DEDUP_REMOVED lines=43> */
.L_x_7858:
        /* <DEDUP_REMOVED lines=17> */
.L_x_7862:
        /* <DEDUP_REMOVED lines=12> */
.L_x_7863:
        /* <DEDUP_REMOVED lines=43> */
.L_x_7861:
[----:B------:R-:W-:Y:S01]  /*c260*/  I2FP.F32.U32 R153, R153 ;  /* 0x0000009900997245 */ /* 0x000fe20000201000 */
[----:B------:R-:W-:Y:S01]  /*c270*/  IMAD.MOV.U32 R161, RZ, RZ, 0x2 ;  /* 0x00000002ffa17424 */ /* 0x000fe200078e00ff */
[----:B------:R-:W-:Y:S02]  /*c280*/  SHF.L.U32 R157, R157, 0x10, RZ ;  /* 0x000000109d9d7819 */ /* 0x000fe400000006ff */
[----:B------:R-:W-:Y:S01]  /*c290*/  FSEL R154, R154, RZ, P3 ;  /* 0x000000ff9a9a7208 */ /* 0x000fe20001800000 */
        /* <DEDUP_REMOVED lines=18> */
.L_x_7865:
        /* <DEDUP_REMOVED lines=12> */
.L_x_7866:
        /* <DEDUP_REMOVED lines=43> */
.L_x_7864:
        /* <DEDUP_REMOVED lines=18> */
.L_x_7868:
        /* <DEDUP_REMOVED lines=12> */
.L_x_7869:
        /* <DEDUP_REMOVED lines=43> */
.L_x_7867:
        /* <DEDUP_REMOVED lines=22> */
.L_x_7871:
        /* <DEDUP_REMOVED lines=12> */
.L_x_7872:
        /* <DEDUP_REMOVED lines=43> */
.L_x_7870:
        /* <DEDUP_REMOVED lines=17> */
.L_x_7874:
        /* <DEDUP_REMOVED lines=14> */
.L_x_7875:
        /* <DEDUP_REMOVED lines=43> */
.L_x_7873:
        /* <DEDUP_REMOVED lines=11> */
.L_x_7827:
[----:B------:R-:W-:Y:S01]  /*d5e0*/  ISETP.NE.AND P1, PT, R166, 0x1, PT ;  /* 0x00000001a600780c */ /* 0x000fe20003f25270 */
[----:B------:R-:W-:Y:S01]  /*d5f0*/  IMAD.MOV.U32 R151, RZ, RZ, 0x2 ;  /* 0x00000002ff977424 */ /* 0x000fe200078e00ff */
[----:B--2---:R-:W-:Y:S01]  /*d600*/  MOV R158, R148 ;  /* 0x00000094009e7202 */ /* 0x004fe20000000f00 */
        /* <DEDUP_REMOVED lines=12> */
.L_x_7878:
        /* <DEDUP_REMOVED lines=12> */
.L_x_7879:
        /* <DEDUP_REMOVED lines=42> */
.L_x_7877:
[----:B------:R-:W-:Y:S01]  /*da30*/  I2FP.F32.U32 R149, R149 ;  /* 0x0000009500957245 */ /* 0x000fe20000201000 */
[----:B-----5:R-:W-:Y:S01]  /*da40*/  IMAD.U32 R148, R152, 0x10000, RZ ;  /* 0x0001000098947824 */ /* 0x020fe200078e00ff */
[----:B------:R-:W-:Y:S01]  /*da50*/  ISETP.NE.AND P1, PT, R151, 0x1, PT ;  /* 0x000000019700780c */ /* 0x000fe20003f25270 */
[----:B------:R-:W-:Y:S01]  /*da60*/  IMAD.MOV.U32 R150, RZ, RZ, R176 ;  /* 0x000000ffff967224 */ /* 0x000fe200078e00b0 */
[----:B------:R-:W-:Y:S01]  /*da70*/  LOP3.LUT R200, R200, 0xfffffff7, RZ, 0xc0, !PT ;  /* 0xfffffff7c8c87812 */ /* 0x000fe200078ec0ff */
[----:B------:R-:W-:-:S05]  /*da80*/  FFMA.FTZ R149, R149, R0, 1.1641532182693481445e-10 ;  /* 0x2f00000095957423 */ /* 0x000fca0000010000 */
[----:B------:R-:W-:Y:S02]  /*da90*/  FSETP.LE.FTZ.AND P2, PT, R149, UR4, PT ;  /* 0x0000000495007c0b */ /* 0x000fe4000bf53000 */
[----:B------:R-:W-:Y:S01]  /*daa0*/  PRMT R149, R152, 0x7632, R149 ;  /* 0x0000763298957816 */ /* 0x000fe20000000095 */
[----:B------:R-:W-:-:S10]  /*dab0*/  HFMA2 R152, -RZ, RZ, 0, 1.1920928955078125e-07 ;  /* 0x00000002ff987431 */ /* 0x000fd400000001ff */
        /* <DEDUP_REMOVED lines=10> */
.L_x_7881:
        /* <DEDUP_REMOVED lines=12> */
.L_x_7882:
        /* <DEDUP_REMOVED lines=43> */
.L_x_7880:
[----:B------:R-:W-:Y:S01]  /*ded0*/  I2FP.F32.U32 R151, R150 ;  /* 0x0000009600977245 */ /* 0x000fe20000201000 */
[----:B------:R-:W-:Y:S01]  /*dee0*/  IMAD.U32 R149, R149, 0x10000, RZ ;  /* 0x0001000095957824 */ /* 0x000fe200078e00ff */
[----:B------:R-:W-:Y:S01]  /*def0*/  ISETP.NE.AND P1, PT, R152, 0x1, PT ;  /* 0x000000019800780c */ /* 0x000fe20003f25270 */
[----:B------:R-:W-:Y:S01]  /*df00*/  IMAD.MOV.U32 R150, RZ, RZ, R176 ;  /* 0x000000ffff967224 */ /* 0x000fe200078e00b0 */
[----:B------:R-:W-:Y:S01]  /*df10*/  LOP3.LUT R200, R200, 0xfffffffb, RZ, 0xc0, !PT ;  /* 0xfffffffbc8c87812 */ /* 0x000fe200078ec0ff */
[----:B------:R-:W-:Y:S01]  /*df20*/  FFMA.FTZ R151, R151, R0, 1.1641532182693481445e-10 ;  /* 0x2f00000097977423 */ /* 0x000fe20000010000 */
[----:B------:R-:W-:-:S04]  /*df30*/  MOV R156, 0x2 ;  /* 0x00000002009c7802 */ /* 0x000fc80000000f00 */
        /* <DEDUP_REMOVED lines=11> */
.L_x_7884:
        /* <DEDUP_REMOVED lines=12> */
.L_x_7885:
        /* <DEDUP_REMOVED lines=43> */
.L_x_7883:
[----:B------:R-:W-:Y:S01]  /*e360*/  I2FP.F32.U32 R151, R150 ;  /* 0x0000009600977245 */ /* 0x000fe20000201000 */
[----:B------:R-:W-:Y:S01]  /*e370*/  HFMA2 R157, -RZ, RZ, 0, 1.1920928955078125e-07 ;  /* 0x00000002ff9d7431 */ /* 0x000fe200000001ff */
[----:B------:R-:W-:Y:S01]  /*e380*/  ISETP.NE.AND P1, PT, R156, 0x1, PT ;  /* 0x000000019c00780c */ /* 0x000fe20003f25270 */
[----:B------:R-:W-:Y:S01]  /*e390*/  IMAD.U32 R150, R153, 0x10000, RZ ;  /* 0x0001000099967824 */ /* 0x000fe200078e00ff */
        /* <DEDUP_REMOVED lines=15> */
.L_x_7887:
        /* <DEDUP_REMOVED lines=12> */
.L_x_7888:
        /* <DEDUP_REMOVED lines=43> */
.L_x_7886:
[----:B------:R-:W-:Y:S01]  /*e800*/  ISETP.NE.AND P2, PT, R157, 0x1, PT ;  /* 0x000000019d00780c */ /* 0x000fe20003f45270 */
[----:B------:R-:W-:Y:S01]  /*e810*/  IMAD.U32 R151, R151, 0x10000, RZ ;  /* 0x0001000097977824 */ /* 0x000fe200078e00ff */
[----:B------:R-:W-:Y:S01]  /*e820*/  I2FP.F32.U32 R153, R152 ;  /* 0x0000009800997245 */ /* 0x000fe20000201000 */
[----:B------:R-:W-:Y:S01]  /*e830*/  IMAD.MOV.U32 R152, RZ, RZ, R176 ;  /* 0x000000ffff987224 */ /* 0x000fe200078e00b0 */
[----:B------:R-:W-:-:S03]  /*e840*/  MOV R156, 0x2 ;  /* 0x00000002009c7802 */ /* 0x000fc60000000f00 */
        /* <DEDUP_REMOVED lines=11> */
.L_x_7890:
        /* <DEDUP_REMOVED lines=12> */
.L_x_7891:
        /* <DEDUP_REMOVED lines=43> */
.L_x_7889:
[----:B------:R-:W-:Y:S01]  /*ec70*/  ISETP.NE.AND P3, PT, R156, 0x1, PT ;  /* 0x000000019c00780c */ /* 0x000fe20003f65270 */
[----:B------:R-:W-:Y:S01]  /*ec80*/  HFMA2 R159, -RZ, RZ, 0, 1.1920928955078125e-07 ;  /* 0x00000002ff9f7431 */ /* 0x000fe200000001ff */
        /* <DEDUP_REMOVED lines=15> */
.L_x_7893:
        /* <DEDUP_REMOVED lines=12> */
.L_x_7894:
        /* <DEDUP_REMOVED lines=43> */
.L_x_7892:
        /* <DEDUP_REMOVED lines=16> */
.L_x_7896:
        /* <DEDUP_REMOVED lines=12> */
.L_x_7897:
        /* <DEDUP_REMOVED lines=43> */
.L_x_7895:
[----:B------:R-:W-:Y:S01]  /*f560*/  ISETP.NE.AND P5, PT, R156, 0x1, PT ;  /* 0x000000019c00780c */ /* 0x000fe20003fa5270 */
[----:B------:R-:W-:Y:S01]  /*f570*/  HFMA2 R185, -RZ, RZ, 0, 1.1920928955078125e-07 ;  /* 0x00000002ffb97431 */ /* 0x000fe200000001ff */
[----:B------:R-:W-:Y:S01]  /*f580*/  I2FP.F32.U32 R157, R154 ;  /* 0x0000009a009d7245 */ /* 0x000fe20000201000 */
[C---:B------:R-:W-:Y:S01]  /*f590*/  IMAD.U32 R159, R155.reuse, 0x10000, RZ ;  /* 0x000100009b9f7824 */ /* 0x040fe200078e00ff */
        /* <DEDUP_REMOVED lines=13> */
.L_x_7899:
        /* <DEDUP_REMOVED lines=12> */
.L_x_7900:
        /* <DEDUP_REMOVED lines=43> */
.L_x_7898:
[----:B------:R-:W-:Y:S01]  /*f9e0*/  P2R R160, PR, RZ, 0x1 ;  /* 0x00000001ffa07803 */ /* 0x000fe20000000000 */
[----:B------:R-:W-:Y:S01]  /*f9f0*/  FMUL.FTZ R148, R148, UR5 ;  /* 0x0000000594947c20 */ /* 0x000fe20008410000 */
[----:B------:R-:W-:Y:S01]  /*fa00*/  I2FP.F32.U32 R157, R154 ;  /* 0x0000009a009d7245 */ /* 0x000fe20000201000 */
[----:B------:R-:W-:Y:S01]  /*fa10*/  FMUL.FTZ R150, R150, UR5 ;  /* 0x0000000596967c20 */ /* 0x000fe20008410000 */
[C---:B------:R-:W-:Y:S01]  /*fa20*/  LOP3.LUT P0, RZ, R200.reuse, 0x8, RZ, 0xc0, !PT ;  /* 0x00000008c8ff7812 */ /* 0x040fe2000780c0ff */
        /* <DEDUP_REMOVED lines=28> */
[----:B------:R-:W-:-:S10]  /*fbf0*/  @P0 FADD.FTZ R155, R139, R155 ;  /* 0x0000009b8b9b0221 */ /* 0x000fd40000010000 */
.L_x_7876:
[----:B------:R-:W-:Y:S01]  /*fc00*/  SEL R163, RZ, 0x1000000, !P5 ;  /* 0x01000000ffa37807 */ /* 0x000fe20006800000 */
[----:B------:R-:W-:Y:S01]  /*fc10*/  IMAD.WIDE.U32 R156, R193, 0x20, R196 ;  /* 0x00000020c19c7825 */ /* 0x000fe200078e00c4 */
[----:B------:R-:W-:Y:S01]  /*fc20*/  SEL R162, RZ, 0x10000, !P4 ;  /* 0x00010000ffa27807 */ /* 0x000fe20006000000 */
[----:B------:R-:W0:Y:S01]  /*fc30*/  @P0 LDC.64 R166, c[0x0][0x3a0] ;  /* 0x0000e800ffa60b82 */ /* 0x000e220000000a00 */
[C---:B------:R-:W-:Y:S01]  /*fc40*/  LOP3.LUT P5, RZ, R200.reuse, 0x4, RZ, 0xc0, !PT ;  /* 0x00000004c8ff7812 */ /* 0x040fe200078ac0ff */
[----:B------:R-:W1:Y:S01]  /*fc50*/  @UP0 LDCU.64 UR20, c[0x0][0x398] ;  /* 0x00007300ff1407ac */ /* 0x000e620008000a00 */
[----:B------:R-:W-:Y:S01]  /*fc60*/  LOP3.LUT P4, RZ, R200, 0x2, RZ, 0xc0, !PT ;  /* 0x00000002c8ff7812 */ /* 0x000fe2000788c0ff */
[----:B------:R-:W-:Y:S01]  /*fc70*/  STG.E.128 desc[UR8][R156.64], R148 ;  /* 0x000000949c007986 */ /* 0x000fe2000c101d08 */
[----:B------:R-:W-:Y:S01]  /*fc80*/  SEL R169, RZ, 0x100, !P3 ;  /* 0x00000100ffa97807 */ /* 0x000fe20005800000 */
[----:B------:R-:W-:Y:S01]  /*fc90*/  IMAD.MOV.U32 R170, RZ, RZ, 0x10 ;  /* 0x00000010ffaa7424 */ /* 0x000fe200078e00ff */
[----:B------:R-:W-:Y:S01]  /*fca0*/  SEL R161, RZ, 0x1000000, !P1 ;  /* 0x01000000ffa17807 */ /* 0x000fe20004800000 */
[----:B------:R1:W-:Y:S01]  /*fcb0*/  STG.E.128 desc[UR8][R156.64+0x10], R152 ;  /* 0x000010989c007986 */ /* 0x0003e2000c101d08 */
[----:B------:R-:W-:-:S02]  /*fcc0*/  SEL R160, RZ, 0x10000, !P4 ;  /* 0x00010000ffa07807 */ /* 0x000fc40006000000 */
[----:B------:R-:W-:Y:S02]  /*fcd0*/  SEL R159, RZ, 0x100, !P5 ;  /* 0x00000100ff9f7807 */ /* 0x000fe40006800000 */
[----:B------:R-:W-:Y:S02]  /*fce0*/  LOP3.LUT P6, RZ, R200, 0x8, RZ, 0xc0, !PT ;  /* 0x00000008c8ff7812 */ /* 0x000fe400078cc0ff */
[----:B------:R-:W-:Y:S01]  /*fcf0*/  LOP3.LUT R169, R169, R163, R162, 0xfe, !PT ;  /* 0x000000a3a9a97212 */ /* 0x000fe200078efea2 */
[----:B------:R-:W-:Y:S01]  /*fd00*/  IMAD.WIDE.U32 R162, R193, 0x8, R194 ;  /* 0x00000008c1a27825 */ /* 0x000fe200078e00c2 */
[----:B------:R-:W-:Y:S02]  /*fd10*/  LOP3.LUT R159, R159, R161, R160, 0xfe, !PT ;  /* 0x000000a19f9f7212 */ /* 0x000fe400078efea0 */
[----:B------:R-:W-:Y:S02]  /*fd20*/  SEL R168, RZ, 0x1, !P2 ;  /* 0x00000001ffa87807 */ /* 0x000fe40005000000 */
[----:B------:R-:W-:-:S02]  /*fd30*/  SEL R160, RZ, 0x1, !P6 ;  /* 0x00000001ffa07807 */ /* 0x000fc40007000000 */
[----:B------:R-:W-:Y:S02]  /*fd40*/  LOP3.LUT R169, R169, R168, RZ, 0xfc, !PT ;  /* 0x000000a8a9a97212 */ /* 0x000fe400078efcff */
[----:B------:R-:W-:Y:S02]  /*fd50*/  LOP3.LUT R168, R159, R160, RZ, 0xfc, !PT ;  /* 0x000000a09fa87212 */ /* 0x000fe400078efcff */
        /* <DEDUP_REMOVED lines=28> */
.L_x_7901:
[----:B------:R1:W5:Y:S04]  /*ff20*/  @P1 LDG.E.128 R188, desc[UR8][R156.64] ;  /* 0x000000089cbc1981 */ /* 0x000368000c1e1d00 */
[----:B------:R1:W5:Y:S04]  /*ff30*/  @P0 LDG.E.128 R132, desc[UR8][R166.64] ;  /* 0x00000008a6840981 */ /* 0x000368000c1e1d00 */
[----:B------:R1:W5:Y:S04]  /*ff40*/  @P0 LDG.E.128 R136, desc[UR8][R166.64+0x10] ;  /* 0x00001008a6880981 */ /* 0x000368000c1e1d00 */
[----:B0-----:R-:W5:Y:S01]  /*ff50*/  LDG.E.128 R160, desc[UR8][R160.64] ;  /* 0x00000008a0a07981 */ /* 0x001f62000c1e1d00 */
[----:B------:R-:W-:Y:S05]  /*ff60*/  BRA.U !UP0, `(.L_x_7902) ;  /* 0x0000004908f07547 */ /* 0x000fea000b800000 */
[----:B------:R-:W-:Y:S01]  /*ff70*/  ISETP.NE.AND P1, PT, R185, 0x1, PT ;  /* 0x00000001b900780c */ /* 0x000fe20003f25270 */
[----:B------:R-:W-:Y:S01]  /*ff80*/  HFMA2 R170, -RZ, RZ, 0, 1.1920928955078125e-07 ;  /* 0x00000002ffaa7431 */ /* 0x000fe200000001ff */
[----:B-1---5:R-:W-:Y:S01]  /*ff90*/  PRMT R167, R191, 0x7632, R167 ;  /* 0x00007632bfa77816 */ /* 0x022fe200000000a7 */
        /* <DEDUP_REMOVED lines=16> */
.L_x_7904:
        /* <DEDUP_REMOVED lines=12> */
.L_x_7905:
        /* <DEDUP_REMOVED lines=43> */
.L_x_7903:
        /* <DEDUP_REMOVED lines=20> */
.L_x_7907:
        /* <DEDUP_REMOVED lines=12> */
.L_x_7908:
        /* <DEDUP_REMOVED lines=43> */
.L_x_7906:
[----:B------:R-:W-:Y:S01]  /*108c0*/  I2FP.F32.U32 R169, R158 ;  /* 0x0000009e00a97245 */ /* 0x000fe20000201000 */
[----:B------:R-:W-:Y:S01]  /*108d0*/  IMAD.U32 R158, R188, 0x10000, RZ ;  /* 0x00010000bc9e7824 */ /* 0x000fe200078e00ff */
[----:B------:R-:W-:Y:S01]  /*108e0*/  ISETP.NE.AND P2, PT, R171, 0x1, PT ;  /* 0x00000001ab00780c */ /* 0x000fe20003f45270 */
[----:B------:R-:W-:Y:S02]  /*108f0*/  HFMA2 R170, -RZ, RZ, 0, 1.1920928955078125e-07 ;  /* 0x00000002ffaa7431 */ /* 0x000fe400000001ff */
[----:B------:R-:W-:Y:S01]  /*10900*/  FFMA.FTZ R169, R169, R0, 1.1641532182693481445e-10 ;  /* 0x2f000000a9a97423 */ /* 0x000fe20000010000 */
[----:B------:R-:W-:-:S04]  /*10910*/  FMUL.FTZ R158, R158, UR5 ;  /* 0x000000059e9e7c20 */ /* 0x000fc80008410000 */
        /* <DEDUP_REMOVED lines=16> */
.L_x_7910:
        /* <DEDUP_REMOVED lines=12> */
.L_x_7911:
        /* <DEDUP_REMOVED lines=43> */
.L_x_7909:
        /* <DEDUP_REMOVED lines=19> */
.L_x_7913:
        /* <DEDUP_REMOVED lines=12> */
.L_x_7914:
        /* <DEDUP_REMOVED lines=43> */
.L_x_7912:
        /* <DEDUP_REMOVED lines=22> */
.L_x_7916:
        /* <DEDUP_REMOVED lines=12> */
.L_x_7917:
        /* <DEDUP_REMOVED lines=43> */
.L_x_7915:
        /* <DEDUP_REMOVED lines=20> */
.L_x_7919:
        /* <DEDUP_REMOVED lines=12> */
.L_x_7920:
        /* <DEDUP_REMOVED lines=43> */
.L_x_7918:
        /* <DEDUP_REMOVED lines=22> */
.L_x_7922:
        /* <DEDUP_REMOVED lines=12> */
.L_x_7923:
        /* <DEDUP_REMOVED lines=43> */
.L_x_7921:
[----:B------:R-:W-:Y:S02]  /*12080*/  ISETP.NE.AND P2, PT, R170, 0x1, PT ;  /* 0x00000001aa00780c */ /* 0x000fe40003f45270 */
[----:B------:R-:W-:Y:S01]  /*12090*/  I2FP.F32.U32 R169, R160 ;  /* 0x000000a000a97245 */ /* 0x000fe20000201000 */
[----:B------:R-:W-:Y:S02]  /*120a0*/  IMAD.U32 R160, R161, 0x10000, RZ ;  /* 0x00010000a1a07824 */ /* 0x000fe400078e00ff */
[----:B------:R-:W-:Y:S02]  /*120b0*/  IMAD.MOV.U32 R161, RZ, RZ, R176 ;  /* 0x000000ffffa17224 */ /* 0x000fe400078e00b0 */
[----:B------:R-:W-:Y:S01]  /*120c0*/  FFMA.FTZ R169, R169, R0, 1.1641532182693481445e-10 ;  /* 0x2f000000a9a97423 */ /* 0x000fe20000010000 */
[----:B------:R-:W-:-:S04]  /*120d0*/  FMUL.FTZ R160, R160, UR5 ;  /* 0x00000005a0a07c20 */ /* 0x000fc80008410000 */
[----:B------:R-:W-:Y:S02]  /*120e0*/  FSETP.LE.FTZ.AND P1, PT, R169, UR4, PT ;  /* 0x00000004a9007c0b */ /* 0x000fe4000bf33000 */
[----:B------:R-:W-:Y:S01]  /*120f0*/  MOV R169, 0x2 ;  /* 0x0000000200a97802 */ /* 0x000fe20000000f00 */
        /* <DEDUP_REMOVED lines=9> */
.L_x_7925:
        /* <DEDUP_REMOVED lines=12> */
.L_x_7926:
        /* <DEDUP_REMOVED lines=43> */
.L_x_7924:
        /* <DEDUP_REMOVED lines=22> */
.L_x_7928:
        /* <DEDUP_REMOVED lines=12> */
.L_x_7929:
        /* <DEDUP_REMOVED lines=43> */
.L_x_7927:
[----:B------:R-:W-:Y:S02]  /*129d0*/  ISETP.NE.AND P3, PT, R170, 0x1, PT ;  /* 0x00000001aa00780c */ /* 0x000fe40003f65270 */
[----:B------:R-:W-:Y:S01]  /*129e0*/  I2FP.F32.U32 R161, R160 ;  /* 0x000000a000a17245 */ /* 0x000fe20000201000 */
[C---:B------:R-:W-:Y:S01]  /*129f0*/  IMAD.U32 R160, R162.reuse, 0x10000, RZ ;  /* 0x00010000a2a07824 */ /* 0x040fe200078e00ff */
[----:B------:R-:W-:Y:S02]  /*12a00*/  PRMT R162, R162, 0x7632, R162 ;  /* 0x00007632a2a27816 */ /* 0x000fe400000000a2 */
[----:B------:R-:W-:Y:S01]  /*12a10*/  MOV R171, 0x2 ;  /* 0x0000000200ab7802 */ /* 0x000fe20000000f00 */
[----:B------:R-:W-:Y:S01]  /*12a20*/  FFMA.FTZ R161, R161, R0, 1.1641532182693481445e-10 ;  /* 0x2f000000a1a17423 */ /* 0x000fe20000010000 */
[----:B------:R-:W-:-:S04]  /*12a30*/  FMUL.FTZ R160, R160, UR5 ;  /* 0x00000005a0a07c20 */ /* 0x000fc80008410000 */
        /* <DEDUP_REMOVED lines=11> */
.L_x_7931:
        /* <DEDUP_REMOVED lines=12> */
.L_x_7932:
        /* <DEDUP_REMOVED lines=43> */
.L_x_7930:
        /* <DEDUP_REMOVED lines=22> */
.L_x_7934:
        /* <DEDUP_REMOVED lines=12> */
.L_x_7935:
        /* <DEDUP_REMOVED lines=43> */
.L_x_7933:
        /* <DEDUP_REMOVED lines=17> */
.L_x_7937:
        /* <DEDUP_REMOVED lines=12> */
.L_x_7938:
        /* <DEDUP_REMOVED lines=43> */
.L_x_7936:
[----:B------:R-:W-:Y:S01]  /*137b0*/  I2FP.F32.U32 R169, R169 ;  /* 0x000000a900a97245 */ /* 0x000fe20000201000 */
[----:B------:R-:W-:Y:S01]  /*137c0*/  IMAD.U32 R168, R168, 0x10000, RZ ;  /* 0x00010000a8a87824 */ /* 0x000fe200078e00ff */
[----:B------:R-:W-:Y:S01]  /*137d0*/  FSEL R161, R161, RZ, P3 ;  /* 0x000000ffa1a17208 */ /* 0x000fe20001800000 */
[----:B------:R-:W-:Y:S02]  /*137e0*/  HFMA2 R170, -RZ, RZ, 0, 1.1920928955078125e-07 ;  /* 0x00000002ffaa7431 */ /* 0x000fe400000001ff */
[----:B------:R-:W-:Y:S02]  /*137f0*/  IMAD.MOV.U32 R162, RZ, RZ, R176 ;  /* 0x000000ffffa27224 */ /* 0x000fe400078e00b0 */
[----:B------:R-:W-:Y:S01]  /*13800*/  FFMA.FTZ R169, R169, R0, 1.1641532182693481445e-10 ;  /* 0x2f000000a9a97423 */ /* 0x000fe20000010000 */
[----:B------:R-:W-:-:S04]  /*13810*/  FMUL.FTZ R168, R168, UR5 ;  /* 0x00000005a8a87c20 */ /* 0x000fc80008410000 */
        /* <DEDUP_REMOVED lines=15> */
.L_x_7940:
        /* <DEDUP_REMOVED lines=12> */
.L_x_7941:
        /* <DEDUP_REMOVED lines=43> */
.L_x_7939:
[----:B------:R-:W-:Y:S01]  /*13c80*/  ISETP.NE.AND P5, PT, R170, 0x1, PT ;  /* 0x00000001aa00780c */ /* 0x000fe20003fa5270 */
[----:B------:R-:W-:Y:S01]  /*13c90*/  IMAD.MOV.U32 R168, RZ, RZ, R176 ;  /* 0x000000ffffa87224 */ /* 0x000fe200078e00b0 */
[----:B------:R-:W-:Y:S01]  /*13ca0*/  I2FP.F32.U32 R169, R162 ;  /* 0x000000a200a97245 */ /* 0x000fe20000201000 */
[C---:B------:R-:W-:Y:S01]  /*13cb0*/  IMAD.U32 R162, R163.reuse, 0x10000, RZ ;  /* 0x00010000a3a27824 */ /* 0x040fe200078e00ff */
[----:B------:R-:W-:Y:S02]  /*13cc0*/  PRMT R163, R163, 0x7632, R163 ;  /* 0x00007632a3a37816 */ /* 0x000fe400000000a3 */
[----:B------:R-:W-:Y:S01]  /*13cd0*/  MOV R171, 0x2 ;  /* 0x0000000200ab7802 */ /* 0x000fe20000000f00 */
        /* <DEDUP_REMOVED lines=12> */
.L_x_7943:
        /* <DEDUP_REMOVED lines=12> */
.L_x_7944:
        /* <DEDUP_REMOVED lines=43> */
.L_x_7942:
        /* <DEDUP_REMOVED lines=22> */
.L_x_7946:
        /* <DEDUP_REMOVED lines=12> */
.L_x_7947:
        /* <DEDUP_REMOVED lines=43> */
.L_x_7945:
        /* <DEDUP_REMOVED lines=17> */
.L_x_7949:
        /* <DEDUP_REMOVED lines=14> */
.L_x_7950:
        /* <DEDUP_REMOVED lines=43> */
.L_x_7948:
        /* <DEDUP_REMOVED lines=11> */
.L_x_7902:
        /* <DEDUP_REMOVED lines=15> */
.L_x_7953:
        /* <DEDUP_REMOVED lines=12> */
.L_x_7954:
        /* <DEDUP_REMOVED lines=43> */
.L_x_7952:
[----:B------:R-:W-:Y:S01]  /*14f90*/  I2FP.F32.U32 R157, R156 ;  /* 0x0000009c009d7245 */ /* 0x000fe20000201000 */
[----:B-----5:R-:W-:Y:S01]  /*14fa0*/  IMAD.U32 R156, R160, 0x10000, RZ ;  /* 0x00010000a09c7824 */ /* 0x020fe200078e00ff */
[----:B------:R-:W-:Y:S01]  /*14fb0*/  ISETP.NE.AND P1, PT, R159, 0x1, PT ;  /* 0x000000019f00780c */ /* 0x000fe20003f25270 */
[----:B------:R-:W-:Y:S01]  /*14fc0*/  IMAD.MOV.U32 R158, RZ, RZ, R176 ;  /* 0x000000ffff9e7224 */ /* 0x000fe200078e00b0 */
[----:B------:R-:W-:Y:S01]  /*14fd0*/  LOP3.LUT R200, R200, 0xfffffff7, RZ, 0xc0, !PT ;  /* 0xfffffff7c8c87812 */ /* 0x000fe200078ec0ff */
[----:B------:R-:W-:-:S05]  /*14fe0*/  FFMA.FTZ R157, R157, R0, 1.1641532182693481445e-10 ;  /* 0x2f0000009d9d7423 */ /* 0x000fca0000010000 */
[----:B------:R-:W-:Y:S02]  /*14ff0*/  FSETP.LE.FTZ.AND P2, PT, R157, UR4, PT ;  /* 0x000000049d007c0b */ /* 0x000fe4000bf53000 */
[----:B------:R-:W-:Y:S02]  /*15000*/  PRMT R157, R160, 0x7632, R157 ;  /* 0x00007632a09d7816 */ /* 0x000fe4000000009d */
[----:B------:R-:W-:-:S09]  /*15010*/  MOV R160, 0x2 ;  /* 0x0000000200a07802 */ /* 0x000fd20000000f00 */
        /* <DEDUP_REMOVED lines=10> */
.L_x_7956:
        /* <DEDUP_REMOVED lines=12> */
.L_x_7957:
        /* <DEDUP_REMOVED lines=43> */
.L_x_7955:
        /* <DEDUP_REMOVED lines=18> */
.L_x_7959:
        /* <DEDUP_REMOVED lines=12> */
.L_x_7960:
        /* <DEDUP_REMOVED lines=43> */
.L_x_7958:
[----:B------:R-:W-:Y:S01]  /*158c0*/  I2FP.F32.U32 R159, R158 ;  /* 0x0000009e009f7245 */ /* 0x000fe20000201000 */
[----:B------:R-:W-:Y:S01]  /*158d0*/  IMAD.U32 R158, R161, 0x10000, RZ ;  /* 0x00010000a19e7824 */ /* 0x000fe200078e00ff */
[----:B------:R-:W-:Y:S01]  /*158e0*/  ISETP.NE.AND P1, PT, R167, 0x1, PT ;  /* 0x00000001a700780c */ /* 0x000fe20003f25270 */
[----:B------:R-:W-:Y:S01]  /*158f0*/  IMAD.MOV.U32 R160, RZ, RZ, R176 ;  /* 0x000000ffffa07224 */ /* 0x000fe200078e00b0 */
[----:B------:R-:W-:Y:S01]  /*15900*/  LOP3.LUT R200, R200, 0xfffffffd, RZ, 0xc0, !PT ;  /* 0xfffffffdc8c87812 */ /* 0x000fe200078ec0ff */
[----:B------:R-:W-:Y:S01]  /*15910*/  FFMA.FTZ R159, R159, R0, 1.1641532182693481445e-10 ;  /* 0x2f0000009f9f7423 */ /* 0x000fe20000010000 */
[----:B------:R-:W-:-:S04]  /*15920*/  MOV R168, 0x2 ;  /* 0x0000000200a87802 */ /* 0x000fc80000000f00 */
        /* <DEDUP_REMOVED lines=12> */
.L_x_7962:
        /* <DEDUP_REMOVED lines=12> */
.L_x_7963:
        /* <DEDUP_REMOVED lines=43> */
.L_x_7961:
        /* <DEDUP_REMOVED lines=16> */
.L_x_7965:
        /* <DEDUP_REMOVED lines=12> */
.L_x_7966:
        /* <DEDUP_REMOVED lines=43> */
.L_x_7964:
[----:B------:R-:W-:Y:S02]  /*161d0*/  ISETP.NE.AND P3, PT, R167, 0x1, PT ;  /* 0x00000001a700780c */ /* 0x000fe40003f65270 */
[----:B------:R-:W-:Y:S01]  /*161e0*/  I2FP.F32.U32 R161, R160 ;  /* 0x000000a000a17245 */ /* 0x000fe20000201000 */
[----:B------:R-:W-:Y:S01]  /*161f0*/  IMAD.U32 R160, R162, 0x10000, RZ ;  /* 0x00010000a2a07824 */ /* 0x000fe200078e00ff */
[----:B------:R-:W-:-:S03]  /*16200*/  MOV R168, 0x2 ;  /* 0x0000000200a87802 */ /* 0x000fc60000000f00 */
        /* <DEDUP_REMOVED lines=13> */
.L_x_7968:
        /* <DEDUP_REMOVED lines=12> */
.L_x_7969:
        /* <DEDUP_REMOVED lines=43> */
.L_x_7967:
        /* <DEDUP_REMOVED lines=16> */
.L_x_7971:
        /* <DEDUP_REMOVED lines=12> */
.L_x_7972:
        /* <DEDUP_REMOVED lines=43> */
.L_x_7970:
[----:B------:R-:W-:Y:S01]  /*16ac0*/  ISETP.NE.AND P5, PT, R169, 0x1, PT ;  /* 0x00000001a900780c */ /* 0x000fe20003fa5270 */
[----:B------:R-:W-:Y:S01]  /*16ad0*/  IMAD.MOV.U32 R168, RZ, RZ, R176 ;  /* 0x000000ffffa87224 */ /* 0x000fe200078e00b0 */
[----:B------:R-:W-:Y:S01]  /*16ae0*/  I2FP.F32.U32 R167, R162 ;  /* 0x000000a200a77245 */ /* 0x000fe20000201000 */
[C---:B------:R-:W-:Y:S01]  /*16af0*/  IMAD.U32 R162, R163.reuse, 0x10000, RZ ;  /* 0x00010000a3a27824 */ /* 0x040fe200078e00ff */
        /* <DEDUP_REMOVED lines=13> */
.L_x_7974:
        /* <DEDUP_REMOVED lines=12> */
.L_x_7975:
        /* <DEDUP_REMOVED lines=43> */
.L_x_7973:
        /* <DEDUP_REMOVED lines=34> */
.L_x_7951:
[----:B------:R-:W-:Y:S01]  /*17160*/  SEL R167, RZ, 0x1000000, !P5 ;  /* 0x01000000ffa77807 */ /* 0x000fe20006800000 */
[C---:B------:R-:W-:Y:S01]  /*17170*/  IMAD.WIDE.U32 R202, R199.reuse, 0x20, R196 ;  /* 0x00000020c7ca7825 */ /* 0x040fe200078e00c4 */
[----:B------:R-:W-:Y:S01]  /*17180*/  SEL R170, RZ, 0x10000, !P4 ;  /* 0x00010000ffaa7807 */ /* 0x000fe20006000000 */
[----:B------:R-:W0:Y:S01]  /*17190*/  @P0 LDC.64 R168, c[0x0][0x3a0] ;  /* 0x0000e800ffa80b82 */ /* 0x000e220000000a00 */
[----:B------:R-:W-:Y:S01]  /*171a0*/  SEL R207, RZ, 0x100, !P3 ;  /* 0x00000100ffcf7807 */ /* 0x000fe20005800000 */
[----:B------:R-:W-:Y:S01]  /*171b0*/  IMAD.WIDE.U32 R204, R199, 0x8, R194 ;  /* 0x00000008c7cc7825 */ /* 0x000fe200078e00c2 */
[C---:B------:R-:W-:Y:S01]  /*171c0*/  LOP3.LUT P5, RZ, R200.reuse, 0x4, RZ, 0xc0, !PT ;  /* 0x00000004c8ff7812 */ /* 0x040fe200078ac0ff */
[----:B------:R-:W-:Y:S01]  /*171d0*/  STG.E.128 desc[UR8][R202.64], R156 ;  /* 0x0000009cca007986 */ /* 0x000fe2000c101d08 */
[----:B------:R-:W-:Y:S01]  /*171e0*/  LOP3.LUT P4, RZ, R200, 0x2, RZ, 0xc0, !PT ;  /* 0x00000002c8ff7812 */ /* 0x000fe2000788c0ff */
[----:B------:R-:W1:Y:S01]  /*171f0*/  @UP0 LDCU.64 UR20, c[0x0][0x398] ;  /* 0x00007300ff1407ac */ /* 0x000e620008000a00 */
[----:B------:R-:W-:Y:S01]  /*17200*/  LOP3.LUT R207, R207, R167, R170, 0xfe, !PT ;  /* 0x000000a7cfcf7212 */ /* 0x000fe200078efeaa */
[----:B------:R0:W-:Y:S01]  /*17210*/  STG.E.128 desc[UR8][R202.64+0x10], R160 ;  /* 0x000010a0ca007986 */ /* 0x0001e2000c101d08 */
[----:B------:R-:W-:Y:S01]  /*17220*/  SEL R171, RZ, 0x1000000, !P1 ;  /* 0x01000000ffab7807 */ /* 0x000fe20004800000 */
[----:B------:R-:W-:Y:S01]  /*17230*/  IMAD.MOV.U32 R186, RZ, RZ, 0x10 ;  /* 0x00000010ffba7424 */ /* 0x000fe200078e00ff */
[----:B------:R-:W-:-:S02]  /*17240*/  SEL R170, RZ, 0x10000, !P4 ;  /* 0x00010000ffaa7807 */ /* 0x000fc40006000000 */
[----:B------:R-:W-:Y:S02]  /*17250*/  SEL R167, RZ, 0x100, !P5 ;  /* 0x00000100ffa77807 */ /* 0x000fe40006800000 */
[----:B------:R-:W-:Y:S02]  /*17260*/  LOP3.LUT P6, RZ, R200, 0x8, RZ, 0xc0, !PT ;  /* 0x00000008c8ff7812 */ /* 0x000fe400078cc0ff */
[----:B------:R-:W-:Y:S02]  /*17270*/  SEL R206, RZ, 0x1, !P2 ;  /* 0x00000001ffce7807 */ /* 0x000fe40005000000 */
[----:B------:R-:W-:Y:S02]  /*17280*/  LOP3.LUT R167, R167, R171, R170, 0xfe, !PT ;  /* 0x000000aba7a77212 */ /* 0x000fe400078efeaa */
[----:B------:R-:W-:Y:S02]  /*17290*/  SEL R170, RZ, 0x1, !P6 ;  /* 0x00000001ffaa7807 */ /* 0x000fe40007000000 */
[----:B------:R-:W-:-:S02]  /*172a0*/  LOP3.LUT R207, R207, R206, RZ, 0xfc, !PT ;  /* 0x000000cecfcf7212 */ /* 0x000fc400078efcff */
        /* <DEDUP_REMOVED lines=29> */
.L_x_7976:
[----:B------:R1:W5:Y:S04]  /*17480*/  @P1 LDG.E.128 R188, desc[UR8][R164.64] ;  /* 0x00000008a4bc1981 */ /* 0x000368000c1e1d00 */
[----:B------:R1:W5:Y:S04]  /*17490*/  @P0 LDG.E.128 R132, desc[UR8][R202.64] ;  /* 0x00000008ca840981 */ /* 0x000368000c1e1d00 */
[----:B------:R1:W5:Y:S04]  /*174a0*/  @P0 LDG.E.128 R136, desc[UR8][R202.64+0x10] ;  /* 0x00001008ca880981 */ /* 0x000368000c1e1d00 */
[----:B0-----:R-:W5:Y:S01]  /*174b0*/  LDG.E.128 R168, desc[UR8][R170.64] ;  /* 0x00000008aaa87981 */ /* 0x001f62000c1e1d00 */
[----:B------:R-:W-:Y:S05]  /*174c0*/  BRA.U !UP0, `(.L_x_7977) ;  /* 0x0000004908f07547 */ /* 0x000fea000b800000 */
[----:B------:R-:W-:Y:S01]  /*174d0*/  ISETP.NE.AND P1, PT, R185, 0x1, PT ;  /* 0x00000001b900780c */ /* 0x000fe20003f25270 */
[----:B------:R-:W-:Y:S01]  /*174e0*/  HFMA2 R178, -RZ, RZ, 0, 1.1920928955078125e-07 ;  /* 0x00000002ffb27431 */ /* 0x000fe200000001ff */
[----:B-----5:R-:W-:Y:S01]  /*174f0*/  PRMT R184, R191, 0x7632, R184 ;  /* 0x00007632bfb87816 */ /* 0x020fe200000000b8 */
[----:B-1----:R-:W-:Y:S01]  /*17500*/  IMAD.MOV.U32 R164, RZ, RZ, R176 ;  /* 0x000000ffffa47224 */ /* 0x002fe200078e00b0 */
        /* <DEDUP_REMOVED lines=15> */
.L_x_7979:
        /* <DEDUP_REMOVED lines=12> */
.L_x_7980:
        /* <DEDUP_REMOVED lines=43> */
.L_x_7978:
        /* <DEDUP_REMOVED lines=20> */
.L_x_7982:
        /* <DEDUP_REMOVED lines=12> */
.L_x_7983:
        /* <DEDUP_REMOVED lines=43> */
.L_x_7981:
        /* <DEDUP_REMOVED lines=22> */
.L_x_7985:
        /* <DEDUP_REMOVED lines=12> */
.L_x_7986:
        /* <DEDUP_REMOVED lines=43> */
.L_x_7984:
        /* <DEDUP_REMOVED lines=19> */
.L_x_7988:
        /* <DEDUP_REMOVED lines=12> */
.L_x_7989:
        /* <DEDUP_REMOVED lines=43> */
.L_x_7987:
        /* <DEDUP_REMOVED lines=22> */
.L_x_7991:
        /* <DEDUP_REMOVED lines=12> */
.L_x_7992:
        /* <DEDUP_REMOVED lines=43> */
.L_x_7990:
        /* <DEDUP_REMOVED lines=20> */
.L_x_7994:
        /* <DEDUP_REMOVED lines=12> */
.L_x_7995:
        /* <DEDUP_REMOVED lines=43> */
.L_x_7993:
        /* <DEDUP_REMOVED lines=22> */
.L_x_7997:
        /* <DEDUP_REMOVED lines=12> */
.L_x_7998:
        /* <DEDUP_REMOVED lines=43> */
.L_x_7996:
        /* <DEDUP_REMOVED lines=17> */
.L_x_8000:
        /* <DEDUP_REMOVED lines=12> */
.L_x_8001:
        /* <DEDUP_REMOVED lines=43> */
.L_x_7999:
        /* <DEDUP_REMOVED lines=22> */
.L_x_8003:
        /* <DEDUP_REMOVED lines=12> */
.L_x_8004:
        /* <DEDUP_REMOVED lines=43> */
.L_x_8002:
        /* <DEDUP_REMOVED lines=18> */
.L_x_8006:
        /* <DEDUP_REMOVED lines=12> */
.L_x_8007:
        /* <DEDUP_REMOVED lines=43> */
.L_x_8005:
        /* <DEDUP_REMOVED lines=22> */
.L_x_8009:
        /* <DEDUP_REMOVED lines=12> */
.L_x_8010:
        /* <DEDUP_REMOVED lines=43> */
.L_x_8008:
        /* <DEDUP_REMOVED lines=17> */
.L_x_8012:
        /* <DEDUP_REMOVED lines=12> */
.L_x_8013:
        /* <DEDUP_REMOVED lines=43> */
.L_x_8011:
[----:B------:R-:W-:Y:S01]  /*1ad10*/  I2FP.F32.U32 R183, R183 ;  /* 0x000000b700b77245 */ /* 0x000fe20000201000 */
[----:B------:R-:W-:Y:S01]  /*1ad20*/  IMAD.U32 R182, R182, 0x10000, RZ ;  /* 0x00010000b6b67824 */ /* 0x000fe200078e00ff */
[----:B------:R-:W-:Y:S01]  /*1ad30*/  FSEL R169, R169, RZ, P3 ;  /* 0x000000ffa9a97208 */ /* 0x000fe20001800000 */
[----:B------:R-:W-:Y:S02]  /*1ad40*/  HFMA2 R202, -RZ, RZ, 0, 1.1920928955078125e-07 ;  /* 0x00000002ffca7431 */ /* 0x000fe400000001ff */
        /* <DEDUP_REMOVED lines=18> */
.L_x_8015:
        /* <DEDUP_REMOVED lines=12> */
.L_x_8016:
        /* <DEDUP_REMOVED lines=43> */
.L_x_8014:
        /* <DEDUP_REMOVED lines=18> */
.L_x_8018:
        /* <DEDUP_REMOVED lines=12> */
.L_x_8019:
        /* <DEDUP_REMOVED lines=43> */
.L_x_8017:
        /* <DEDUP_REMOVED lines=22> */
.L_x_8021:
        /* <DEDUP_REMOVED lines=12> */
.L_x_8022:
        /* <DEDUP_REMOVED lines=43> */
.L_x_8020:
[----:B------:R-:W-:Y:S01]  /*1bb40*/  ISETP.NE.AND P6, PT, R204, 0x1, PT ;  /* 0x00000001cc00780c */ /* 0x000fe20003fc5270 */
[----:B------:R-:W-:Y:S01]  /*1bb50*/  IMAD.U32 R171, R171, 0x10000, RZ ;  /* 0x00010000abab7824 */ /* 0x000fe200078e00ff */
[----:B------:R-:W-:Y:S01]  /*1bb60*/  I2FP.F32.U32 R185, R185 ;  /* 0x000000b900b97245 */ /* 0x000fe20000201000 */
[----:B------:R-:W-:Y:S02]  /*1bb70*/  IMAD.MOV.U32 R203, RZ, RZ, R176 ;  /* 0x000000ffffcb7224 */ /* 0x000fe400078e00b0 */
[----:B------:R-:W-:Y:S02]  /*1bb80*/  FMUL.FTZ R171, R171, UR5 ;  /* 0x00000005abab7c20 */ /* 0x000fe40008410000 */
[----:B------:R-:W-:Y:S01]  /*1bb90*/  FFMA.FTZ R202, R185, R0, 1.1641532182693481445e-10 ;  /* 0x2f000000b9ca7423 */ /* 0x000fe20000010000 */
[----:B------:R-:W-:-:S04]  /*1bba0*/  MOV R185, 0x2 ;  /* 0x0000000200b97802 */ /* 0x000fc80000000f00 */
        /* <DEDUP_REMOVED lines=10> */
.L_x_8024:
        /* <DEDUP_REMOVED lines=14> */
.L_x_8025:
        /* <DEDUP_REMOVED lines=39> */
[----:B------:R-:W-:-:S03]  /*1bfa0*/  LOP3.LUT R174, R204, UR39, R209, 0x96, !PT ;  /* 0x00000027ccae7c12 */ /* 0x000fc6000f8e96d1 */
[----:B------:R-:W-:Y:S01]  /*1bfb0*/  IMAD.MOV.U32 R176, RZ, RZ, R208 ;  /* 0x000000ffffb07224 */ /* 0x000fe200078e00d0 */
[----:B------:R-:W-:Y:S02]  /*1bfc0*/  LOP3.LUT R173, R202, UR40, R207, 0x96, !PT ;  /* 0x00000028caad7c12 */ /* 0x000fe4000f8e96cf */
[----:B------:R-:W-:-:S07]  /*1bfd0*/  MOV R186, R206 ;  /* 0x000000ce00ba7202 */ /* 0x000fce0000000f00 */
.L_x_8023:
        /* <DEDUP_REMOVED lines=11> */
.L_x_7977:
        /* <DEDUP_REMOVED lines=15> */
.L_x_8028:
        /* <DEDUP_REMOVED lines=12> */
.L_x_8029:
        /* <DEDUP_REMOVED lines=43> */
.L_x_8027:
        /* <DEDUP_REMOVED lines=19> */
.L_x_8031:
        /* <DEDUP_REMOVED lines=12> */
.L_x_8032:
        /* <DEDUP_REMOVED lines=43> */
.L_x_8030:
        /* <DEDUP_REMOVED lines=18> */
.L_x_8034:
        /* <DEDUP_REMOVED lines=12> */
.L_x_8035:
        /* <DEDUP_REMOVED lines=43> */
.L_x_8033:
        /* <DEDUP_REMOVED lines=19> */
.L_x_8037:
        /* <DEDUP_REMOVED lines=12> */
.L_x_8038:
        /* <DEDUP_REMOVED lines=43> */
.L_x_8036:
        /* <DEDUP_REMOVED lines=16> */
.L_x_8040:
        /* <DEDUP_REMOVED lines=12> */
.L_x_8041:
        /* <DEDUP_REMOVED lines=43> */
.L_x_8039:
        /* <DEDUP_REMOVED lines=17> */
.L_x_8043:
        /* <DEDUP_REMOVED lines=12> */
.L_x_8044:
        /* <DEDUP_REMOVED lines=43> */
.L_x_8042:
        /* <DEDUP_REMOVED lines=16> */
.L_x_8046:
        /* <DEDUP_REMOVED lines=12> */
.L_x_8047:
        /* <DEDUP_REMOVED lines=43> */
.L_x_8045:
[----:B------:R-:W-:Y:S01]  /*1e020*/  ISETP.NE.AND P5, PT, R204, 0x1, PT ;  /* 0x00000001cc00780c */ /* 0x000fe20003fa5270 */
[----:B------:R-:W-:Y:S01]  /*1e030*/  IMAD.MOV.U32 R203, RZ, RZ, R176 ;  /* 0x000000ffffcb7224 */ /* 0x000fe200078e00b0 */
[----:B------:R-:W-:Y:S01]  /*1e040*/  I2FP.F32.U32 R185, R170 ;  /* 0x000000aa00b97245 */ /* 0x000fe20000201000 */
[C---:B------:R-:W-:Y:S01]  /*1e050*/  IMAD.U32 R170, R171.reuse, 0x10000, RZ ;  /* 0x00010000abaa7824 */ /* 0x040fe200078e00ff */
[----:B------:R-:W-:-:S03]  /*1e060*/  PRMT R171, R171, 0x7632, R171 ;  /* 0x00007632abab7816 */ /* 0x000fc600000000ab */
        /* <DEDUP_REMOVED lines=12> */
.L_x_8049:
        /* <DEDUP_REMOVED lines=12> */
.L_x_8050:
        /* <DEDUP_REMOVED lines=43> */
.L_x_8048:
        /* <DEDUP_REMOVED lines=34> */
.L_x_8026:
[----:B------:R-:W-:Y:S01]  /*1e6c0*/  SEL R205, RZ, 0x1000000, !P5 ;  /* 0x01000000ffcd7807 */ /* 0x000fe20006800000 */
[C---:B------:R-:W-:Y:S01]  /*1e6d0*/  IMAD.WIDE.U32 R196, R201.reuse, 0x20, R196 ;  /* 0x00000020c9c47825 */ /* 0x040fe200078e00c4 */
[C---:B------:R-:W-:Y:S02]  /*1e6e0*/  LOP3.LUT P6, RZ, R200.reuse, 0x4, RZ, 0xc0, !PT ;  /* 0x00000004c8ff7812 */ /* 0x040fe400078cc0ff */
[C---:B------:R-:W-:Y:S01]  /*1e6f0*/  LOP3.LUT P5, RZ, R200.reuse, 0x2, RZ, 0xc0, !PT ;  /* 0x00000002c8ff7812 */ /* 0x040fe200078ac0ff */
[----:B------:R-:W-:Y:S01]  /*1e700*/  IMAD.WIDE.U32 R194, R201, 0x8, R194 ;  /* 0x00000008c9c27825 */ /* 0x000fe200078e00c2 */
[----:B------:R-:W-:Y:S01]  /*1e710*/  SEL R204, RZ, 0x10000, !P4 ;  /* 0x00010000ffcc7807 */ /* 0x000fe20006000000 */
[----:B------:R0:W-:Y:S01]  /*1e720*/  STG.E.128 desc[UR8][R196.64], R164 ;  /* 0x000000a4c4007986 */ /* 0x0001e2000c101d08 */
[----:B------:R-:W-:Y:S02]  /*1e730*/  SEL R207, RZ, 0x100, !P3 ;  /* 0x00000100ffcf7807 */ /* 0x000fe40005800000 */
[----:B------:R-:W-:Y:S01]  /*1e740*/  LOP3.LUT P0, RZ, R200, 0x8, RZ, 0xc0, !PT ;  /* 0x00000008c8ff7812 */ /* 0x000fe2000780c0ff */
[----:B------:R0:W-:Y:S01]  /*1e750*/  STG.E.128 desc[UR8][R196.64+0x10], R168 ;  /* 0x000010a8c4007986 */ /* 0x0001e2000c101d08 */
[----:B------:R-:W-:-:S02]  /*1e760*/  SEL R202, RZ, 0x1000000, !P1 ;  /* 0x01000000ffca7807 */ /* 0x000fc40004800000 */
[----:B------:R-:W-:Y:S02]  /*1e770*/  SEL R203, RZ, 0x10000, !P5 ;  /* 0x00010000ffcb7807 */ /* 0x000fe40006800000 */
[----:B------:R-:W-:Y:S02]  /*1e780*/  SEL R0, RZ, 0x100, !P6 ;  /* 0x00000100ff007807 */ /* 0x000fe40007000000 */
[----:B------:R-:W-:Y:S02]  /*1e790*/  LOP3.LUT R207, R207, R205, R204, 0xfe, !PT ;  /* 0x000000cdcfcf7212 */ /* 0x000fe400078efecc */
[----:B------:R-:W-:Y:S02]  /*1e7a0*/  SEL R204, RZ, 0x1, !P2 ;  /* 0x00000001ffcc7807 */ /* 0x000fe40005000000 */
[----:B------:R-:W-:Y:S02]  /*1e7b0*/  LOP3.LUT R0, R0, R202, R203, 0xfe, !PT ;  /* 0x000000ca00007212 */ /* 0x000fe400078efecb */
[----:B------:R-:W-:-:S02]  /*1e7c0*/  SEL R205, RZ, 0x1, !P0 ;  /* 0x00000001ffcd7807 */ /* 0x000fc40004000000 */
[----:B------:R-:W-:Y:S02]  /*1e7d0*/  LOP3.LUT R203, R207, R204, RZ, 0xfc, !PT ;  /* 0x000000cccfcb7212 */ /* 0x000fe400078efcff */
[----:B------:R-:W-:-:S05]  /*1e7e0*/  LOP3.LUT R202, R0, R205, RZ, 0xfc, !PT ;  /* 0x000000cd00ca7212 */ /* 0x000fca00078efcff */
[----:B------:R0:W-:Y:S01]  /*1e7f0*/  STG.E.64 desc[UR8][R194.64], R202 ;  /* 0x000000cac2007986 */ /* 0x0001e2000c101b08 */
[----:B------:R-:W-:Y:S05]  /*1e800*/  BRA.U !UP0, `(.L_x_8051) ;  /* 0x0000000108507547 */ /* 0x000fea000b800000 */
        /* <DEDUP_REMOVED lines=20> */
.L_x_8051:
[----:B------:R-:W-:Y:S01]  /*1e950*/  FADD.FTZ R0, RZ, R140 ;  /* 0x0000008cff007221 */ /* 0x000fe20000010000 */
[----:B------:R-:W2:Y:S01]  /*1e960*/  S2UR UR5, SR_CgaCtaId ;  /* 0x00000000000579c3 */ /* 0x000ea20000008800 */
[----:B------:R-:W-:Y:S01]  /*1e970*/  ISETP.NE.AND P0, PT, R192, RZ, PT ;  /* 0x000000ffc000720c */ /* 0x000fe20003f05270 */
[----:B------:R-:W-:Y:S01]  /*1e980*/  UMOV UR4, 0x400 ;  /* 0x0000040000047882 */ /* 0x000fe20000000000 */
[----:B01----:R-:W-:Y:S01]  /*1e990*/  FADD.FTZ R195, R0, R141 ;  /* 0x0000008d00c37221 */ /* 0x003fe20000010000 */
[----:B------:R-:W-:-:S03]  /*1e9a0*/  ISETP.GT.U32.AND P1, PT, R192, 0x7, PT ;  /* 0x00000007c000780c */ /* 0x000fc60003f24070 */
[----:B------:R-:W-:-:S04]  /*1e9b0*/  FADD.FTZ R0, R195, R142 ;  /* 0x0000008ec3007221 */ /* 0x000fc80000010000 */
[----:B------:R-:W-:-:S04]  /*1e9c0*/  FADD.FTZ R195, R0, R143 ;  /* 0x0000008f00c37221 */ /* 0x000fc80000010000 */
[----:B------:R-:W-:-:S04]  /*1e9d0*/  FADD.FTZ R0, R195, R144 ;  /* 0x00000090c3007221 */ /* 0x000fc80000010000 */
        /* <DEDUP_REMOVED lines=120> */
[----:B------:R-:W-:Y:S01]  /*1f160*/  @!P1 IMAD.MOV.U32 R202, RZ, RZ, 0x400 ;  /* 0x00000400ffca9424 */ /* 0x000fe200078e00ff */
[----:B------:R0:W-:Y:S01]  /*1f170*/  @!P0 STS.64 [R0+UR4], R194 ;  /* 0x000000c200008988 */ /* 0x0001e20008000a04 */
[----:B------:R-:W-:Y:S01]  /*1f180*/  BAR.SYNC.DEFER_BLOCKING 0x0 ;  /* 0x0000000000007b1d */ /* 0x000fe20000010000 */
[----:B------:R-:W-:-:S05]  /*1f190*/  PLOP3.LUT P0, PT, PT, PT, UP2, 0x40, 0x4 ;  /* 0x000000000004781c */ /* 0x000fca0003f0e828 */
[----:B------:R-:W1:Y:S01]  /*1f1a0*/  SHFL.DOWN PT, R205, R202, 0x4, 0x1f ;  /* 0x08801f00cacd7f89 */ /* 0x000e6200000e0000 */
[----:B0-----:R-:W-:-:S03]  /*1f1b0*/  I2FP.F32.U32 R195, R202 ;  /* 0x000000ca00c37245 */ /* 0x001fc60000201000 */
        /* <DEDUP_REMOVED lines=27> */
[----:B------:R-:W-:-:S04]  /*1f370*/  FFMA.FTZ R197, R206, R203, R197 ;  /* 0x000000cbcec57223 */ /* 0x000fc800000100c5 */
[----:B-1----:R-:W-:Y:S01]  /*1f380*/  FMUL.FTZ R196, R204, R197 ;  /* 0x000000c5ccc47220 */ /* 0x002fe20000410000 */
[----:B------:R-:W-:Y:S01]  /*1f390*/  FMUL.FTZ R197, R194, R194 ;  /* 0x000000c2c2c57220 */ /* 0x000fe20000410000 */
[----:B---3--:R-:W-:Y:S01]  /*1f3a0*/  IMAD.IADD R194, R202, 0x1, R205 ;  /* 0x00000001cac27824 */ /* 0x008fe200078e02cd */
[----:B------:R-:W-:Y:S02]  /*1f3b0*/  I2FP.F32.S32 R205, R205 ;  /* 0x000000cd00cd7245 */ /* 0x000fe40000201400 */
[----:B------:R-:W1:Y:S01]  /*1f3c0*/  SHFL.DOWN PT, R211, R196, 0x1, 0x1f ;  /* 0x08201f00c4d37f89 */ /* 0x000e6200000e0000 */
[----:B------:R-:W-:Y:S01]  /*1f3d0*/  FMUL.FTZ R206, R206, R197 ;  /* 0x000000c5cece7220 */ /* 0x000fe20000410000 */
[----:B------:R-:W-:-:S03]  /*1f3e0*/  I2FP.F32.S32 R194, R194 ;  /* 0x000000c200c27245 */ /* 0x000fc60000201400 */
[----:B------:R-:W-:-:S03]  /*1f3f0*/  FMUL.FTZ R206, R206, R209 ;  /* 0x000000d1cece7220 */ /* 0x000fc60000410000 */
[----:B------:R-:W2:Y:S01]  /*1f400*/  MUFU.RCP R194, R194 ;  /* 0x000000c200c27308 */ /* 0x000ea20000001000 */
[----:B0-----:R-:W-:-:S04]  /*1f410*/  FADD.FTZ R197, R195, R0 ;  /* 0x00000000c3c57221 */ /* 0x001fc80000010000 */
[----:B------:R-:W-:-:S05]  /*1f420*/  FFMA.FTZ R197, R204, R206, R197 ;  /* 0x000000ceccc57223 */ /* 0x000fca00000100c5 */
[----:B------:R-:W0:Y:S01]  /*1f430*/  SHFL.DOWN PT, R0, R197, 0x1, 0x1f ;  /* 0x08201f00c5007f89 */ /* 0x000e2200000e0000 */
[----:B-1----:R-:W-:-:S04]  /*1f440*/  FMUL.FTZ R202, R211, R205 ;  /* 0x000000cdd3ca7220 */ /* 0x002fc80000410000 */
[----:B------:R-:W-:Y:S01]  /*1f450*/  FFMA.FTZ R195, R207, R196, R202 ;  /* 0x000000c4cfc37223 */ /* 0x000fe200000100ca */
[----:B------:R-:W-:-:S03]  /*1f460*/  FADD.FTZ R196, R196, -R211 ;  /* 0x800000d3c4c47221 */ /* 0x000fc60000010000 */
[----:B--2---:R-:W-:Y:S01]  /*1f470*/  FMUL.FTZ R195, R194, R195 ;  /* 0x000000c3c2c37220 */ /* 0x004fe20000410000 */
[----:B------:R-:W-:-:S04]  /*1f480*/  FMUL.FTZ R196, R196, R196 ;  /* 0x000000c4c4c47220 */ /* 0x000fc80000410000 */
[----:B------:R-:W-:Y:S01]  /*1f490*/  FMUL.FTZ R196, R207, R196 ;  /* 0x000000c4cfc47220 */ /* 0x000fe20000410000 */
[----:B------:R-:W1:Y:S03]  /*1f4a0*/  SHFL.IDX PT, R195, R195, RZ, 0x1f ;  /* 0x00001fffc3c37589 */ /* 0x000e6600000e0000 */
[----:B------:R-:W-:Y:S01]  /*1f4b0*/  FMUL.FTZ R196, R196, R205 ;  /* 0x000000cdc4c47220 */ /* 0x000fe20000410000 */
[----:B0-----:R-:W-:Y:S02]  /*1f4c0*/  FADD.FTZ R203, R197, R0 ;  /* 0x00000000c5cb7221 */ /* 0x001fe40000010000 */
[----:B------:R-:W0:Y:S02]  /*1f4d0*/  LDC R197, c[0x0][0x448] ;  /* 0x00011200ffc57b82 */ /* 0x000e240000000800 */
[----:B------:R-:W-:-:S06]  /*1f4e0*/  FFMA.FTZ R196, R194, R196, R203 ;  /* 0x000000c4c2c47223 */ /* 0x000fcc00000100cb */
[----:B------:R-:W0:Y:S01]  /*1f4f0*/  SHFL.IDX PT, R196, R196, RZ, 0x1f ;  /* 0x00001fffc4c47589 */ /* 0x000e2200000e0000 */
[----:B-1----:R-:W-:Y:S02]  /*1f500*/  FSEL R228, R195, RZ, P0 ;  /* 0x000000ffc3e47208 */ /* 0x002fe40000000000 */
[----:B------:R-:W-:-:S03]  /*1f510*/  ISETP.NE.AND P0, PT, R2, RZ, PT ;  /* 0x000000ff0200720c */ /* 0x000fc60003f05270 */
[C---:B------:R-:W-:Y:S01]  /*1f520*/  FADD.FTZ R236, -R228.reuse, R143 ;  /* 0x0000008fe4ec7221 */ /* 0x040fe20000010100 */
[----:B------:R-:W-:Y:S01]  /*1f530*/  FMUL.FTZ R143, R195, R195 ;  /* 0x000000c3c38f7220 */ /* 0x000fe20000410000 */
[C---:B------:R-:W-:Y:S01]  /*1f540*/  FADD.FTZ R230, -R228.reuse, R140 ;  /* 0x0000008ce4e67221 */ /* 0x040fe20000010100 */
[C---:B------:R-:W-:Y:S01]  /*1f550*/  FADD.FTZ R232, -R228.reuse, R141 ;  /* 0x0000008de4e87221 */ /* 0x040fe20000010100 */
[C---:B------:R-:W-:Y:S01]  /*1f560*/  FADD.FTZ R234, -R228.reuse, R142 ;  /* 0x0000008ee4ea7221 */ /* 0x040fe20000010100 */
[C---:B------:R-:W-:Y:S01]  /*1f570*/  FADD.FTZ R208, -R228.reuse, R157 ;  /* 0x0000009de4d07221 */ /* 0x040fe20000010100 */
[----:B------:R-:W-:Y:S01]  /*1f580*/  FSEL R143, R143, RZ, !P1 ;  /* 0x000000ff8f8f7208 */ /* 0x000fe20004800000 */
[C---:B------:R-:W-:Y:S01]  /*1f590*/  FADD.FTZ R238, -R228.reuse, R144 ;  /* 0x00000090e4ee7221 */ /* 0x040fe20000010100 */
[C---:B------:R-:W-:Y:S01]  /*1f5a0*/  FADD.FTZ R144, -R228.reuse, R150 ;  /* 0x00000096e4907221 */ /* 0x040fe20000010100 */
[C---:B------:R-:W-:Y:S01]  /*1f5b0*/  FADD.FTZ R0, -R228.reuse, R151 ;  /* 0x00000097e4007221 */ /* 0x040fe20000010100 */
[----:B------:R-:W1:Y:S01]  /*1f5c0*/  @!P0 LDC.64 R140, c[0x0][0x3c0] ;  /* 0x0000f000ff8c8b82 */ /* 0x000e620000000a00 */
[C---:B------:R-:W-:Y:S01]  /*1f5d0*/  FADD.FTZ R240, -R228.reuse, R145 ;  /* 0x00000091e4f07221 */ /* 0x040fe20000010100 */
[----:B------:R-:W-:Y:S01]  /*1f5e0*/  FADD.FTZ R220, -R228, R162 ;  /* 0x000000a2e4dc7221 */ /* 0x000fe20000010100 */
[----:B0-----:R-:W-:Y:S01]  /*1f5f0*/  FFMA.FTZ R142, R196, UR22, R197 ;  /* 0x00000016c48e7c23 */ /* 0x001fe200080100c5 */
[C---:B------:R-:W-:Y:S01]  /*1f600*/  FADD.FTZ R216, -R228.reuse, R163 ;  /* 0x000000a3e4d87221 */ /* 0x040fe20000010100 */
[C---:B------:R-:W-:Y:S01]  /*1f610*/  FADD.FTZ R210, -R228.reuse, R161 ;  /* 0x000000a1e4d27221 */ /* 0x040fe20000010100 */
[----:B------:R-:W-:Y:S01]  /*1f620*/  FADD.FTZ R218, -R228, R164 ;  /* 0x000000a4e4da7221 */ /* 0x000fe20000010100 */
[----:B------:R-:W-:Y:S01]  /*1f630*/  FADD.FTZ R142, R142, R143 ;  /* 0x0000008f8e8e7221 */ /* 0x000fe20000010000 */
[----:B------:R-:W-:Y:S01]  /*1f640*/  MOV R143, UR18 ;  /* 0x00000012008f7c02 */ /* 0x000fe20008000f00 */
[----:B------:R-:W0:Y:S01]  /*1f650*/  @!P0 LDC.64 R150, c[0x0][0x3c8] ;  /* 0x0000f200ff968b82 */ /* 0x000e220000000a00 */
[C---:B------:R-:W-:Y:S01]  /*1f660*/  FADD.FTZ R244, -R228.reuse, R147 ;  /* 0x00000093e4f47221 */ /* 0x040fe20000010100 */
[----:B------:R-:W2:Y:S01]  /*1f670*/  MUFU.RSQ R157, R142 ;  /* 0x0000008e009d7308 */ /* 0x000ea20000001400 */
[C---:B------:R-:W-:Y:S01]  /*1f680*/  FADD.FTZ R242, -R228.reuse, R146 ;  /* 0x00000092e4f27221 */ /* 0x040fe20000010100 */
[C---:B------:R-:W-:Y:S01]  /*1f690*/  FADD.FTZ R194, -R228.reuse, R148 ;  /* 0x00000094e4c27221 */ /* 0x040fe20000010100 */
[C---:B------:R-:W-:Y:S01]  /*1f6a0*/  FADD.FTZ R146, -R228.reuse, R149 ;  /* 0x00000095e4927221 */ /* 0x040fe20000010100 */
[C---:B------:R-:W-:Y:S01]  /*1f6b0*/  FADD.FTZ R214, -R228.reuse, R165 ;  /* 0x000000a5e4d67221 */ /* 0x040fe20000010100 */
[C---:B------:R-:W-:Y:S01]  /*1f6c0*/  FADD.FTZ R202, -R228.reuse, R152 ;  /* 0x00000098e4ca7221 */ /* 0x040fe20000010100 */
[----:B------:R-:W3:Y:S01]  /*1f6d0*/  LDC.64 R162, c[0x0][0x428] ;  /* 0x00010a00ffa27b82 */ /* 0x000ee20000000a00 */
[C---:B------:R-:W-:Y:S01]  /*1f6e0*/  FADD.FTZ R204, -R228.reuse, R153 ;  /* 0x00000099e4cc7221 */ /* 0x040fe20000010100 */
[----:B------:R-:W-:Y:S01]  /*1f6f0*/  FADD.FTZ R196, -R228, R155 ;  /* 0x0000009be4c47221 */ /* 0x000fe20000010100 */
[----:B------:R-:W-:-:S02]  /*1f700*/  IMAD.U32 R155, RZ, RZ, UR18 ;  /* 0x00000012ff9b7e24 */ /* 0x000fc4000f8e00ff */
[C---:B------:R-:W-:Y:S01]  /*1f710*/  FADD.FTZ R154, -R228.reuse, R154 ;  /* 0x0000009ae49a7221 */ /* 0x040fe20000010100 */
[C---:B------:R-:W-:Y:S01]  /*1f720*/  FADD.FTZ R212, -R228.reuse, R156 ;  /* 0x0000009ce4d47221 */ /* 0x040fe20000010100 */
[----:B------:R-:W-:Y:S01]  /*1f730*/  FADD.FTZ R158, -R228, R158 ;  /* 0x0000009ee49e7221 */ /* 0x000fe20000010100 */
[----:B-1----:R-:W-:-:S04]  /*1f740*/  @!P0 IMAD.WIDE R140, R143, 0x4, R140 ;  /* 0x000000048f8c8825 */ /* 0x002fc800078e028c */
[C---:B------:R-:W-:Y:S01]  /*1f750*/  FADD.FTZ R206, -R228.reuse, R159 ;  /* 0x0000009fe4ce7221 */ /* 0x040fe20000010100 */
[C---:B------:R-:W-:Y:S01]  /*1f760*/  FADD.FTZ R160, -R228.reuse, R160 ;  /* 0x000000a0e4a07221 */ /* 0x040fe20000010100 */
[----:B------:R-:W-:Y:S01]  /*1f770*/  FADD.FTZ R166, -R228, R166 ;  /* 0x000000a6e4a67221 */ /* 0x000fe20000010100 */
[C---:B--2---:R-:W-:Y:S01]  /*1f780*/  FMUL.FTZ R161, R157.reuse, R230 ;  /* 0x000000e69da17220 */ /* 0x044fe20000410000 */
[C---:B------:R-:W-:Y:S01]  /*1f790*/  FMUL.FTZ R164, R157.reuse, R232 ;  /* 0x000000e89da47220 */ /* 0x040fe20000410000 */
[C---:B------:R-:W-:Y:S01]  /*1f7a0*/  FMUL.FTZ R145, R157.reuse, R234 ;  /* 0x000000ea9d917220 */ /* 0x040fe20000410000 */
[C---:B------:R-:W-:Y:S01]  /*1f7b0*/  FMUL.FTZ R230, R157.reuse, R236 ;  /* 0x000000ec9de67220 */ /* 0x040fe20000410000 */
[C---:B------:R-:W-:Y:S01]  /*1f7c0*/  FMUL.FTZ R147, R157.reuse, R238 ;  /* 0x000000ee9d937220 */ /* 0x040fe20000410000 */
[----:B------:R-:W-:Y:S01]  /*1f7d0*/  FMUL.FTZ R240, R157, R240 ;  /* 0x000000f09df07220 */ /* 0x000fe20000410000 */
[----:B------:R1:W-:Y:S01]  /*1f7e0*/  @!P0 STG.E desc[UR8][R140.64], R195 ;  /* 0x000000c38c008986 */ /* 0x0003e2000c101908 */
[----:B------:R-:W-:Y:S01]  /*1f7f0*/  FFMA.FTZ R142, R145, R38, R34 ;  /* 0x00000026918e7223 */ /* 0x000fe20000010022 */
[----:B------:R-:W-:Y:S01]  /*1f800*/  FFMA.FTZ R143, R230, R39, R35 ;  /* 0x00000027e68f7223 */ /* 0x000fe20000010023 */
[----:B------:R-:W-:Y:S01]  /*1f810*/  FFMA.FTZ R148, R147, R40, R28 ;  /* 0x0000002893947223 */ /* 0x000fe2000001001c */
[----:B------:R-:W-:Y:S01]  /*1f820*/  FFMA.FTZ R149, R240, R41, R29 ;  /* 0x00000029f0957223 */ /* 0x000fe2000001001d */
[C---:B------:R-:W-:Y:S01]  /*1f830*/  FMUL.FTZ R165, R157.reuse, R242 ;  /* 0x000000f29da57220 */ /* 0x040fe20000410000 */
[----:B------:R-:W-:Y:S01]  /*1f840*/  FMUL.FTZ R244, R157, R244 ;  /* 0x000000f49df47220 */ /* 0x000fe20000410000 */
[----:B0-----:R-:W-:-:S04]  /*1f850*/  @!P0 IMAD.WIDE R150, R155, 0x4, R150 ;  /* 0x000000049b968825 */ /* 0x001fc800078e0296 */
[----:B------:R-:W-:Y:S01]  /*1f860*/  FMUL.FTZ R205, R157, R202 ;  /* 0x000000ca9dcd7220 */ /* 0x000fe20000410000 */
[----:B------:R-:W-:Y:S01]  /*1f870*/  FFMA.FTZ R152, R165, R42, R30 ;  /* 0x0000002aa5987223 */ /* 0x000fe2000001001e */
[----:B------:R-:W-:Y:S01]  /*1f880*/  FFMA.FTZ R153, R244, R43, R31 ;  /* 0x0000002bf4997223 */ /* 0x000fe2000001001f */
[----:B------:R-:W-:Y:S01]  /*1f890*/  FMUL.FTZ R204, R157, R204 ;  /* 0x000000cc9dcc7220 */ /* 0x000fe20000410000 */
[----:B-1----:R-:W-:Y:S01]  /*1f8a0*/  FFMA.FTZ R140, R161, R36, R32 ;  /* 0x00000024a18c7223 */ /* 0x002fe20000010020 */
[----:B------:R-:W-:Y:S01]  /*1f8b0*/  FFMA.FTZ R141, R164, R37, R33 ;  /* 0x00000025a48d7223 */ /* 0x000fe20000010021 */
[C---:B------:R-:W-:Y:S01]  /*1f8c0*/  FMUL.FTZ R156, R157.reuse, R146 ;  /* 0x000000929d9c7220 */ /* 0x040fe20000410000 */
[C---:B------:R-:W-:Y:S01]  /*1f8d0*/  FMUL.FTZ R209, R157.reuse, R154 ;  /* 0x0000009a9dd17220 */ /* 0x040fe20000410000 */
[----:B------:R-:W-:Y:S01]  /*1f8e0*/  FMUL.FTZ R202, R157, R196 ;  /* 0x000000c49dca7220 */ /* 0x000fe20000410000 */
[----:B------:R-:W-:Y:S01]  /*1f8f0*/  FFMA.FTZ R146, R147, R72, R124 ;  /* 0x0000004893927223 */ /* 0x000fe2000001007c */
[----:B------:R-:W-:Y:S01]  /*1f900*/  F2FP.BF16.F32.PACK_AB R140, R141, R140 ;  /* 0x0000008c8d8c723e */ /* 0x000fe200000010ff */
[----:B------:R0:W-:Y:S01]  /*1f910*/  @!P0 STG.E desc[UR8][R150.64], R157 ;  /* 0x0000009d96008986 */ /* 0x0001e2000c101908 */
[----:B------:R-:W-:Y:S01]  /*1f920*/  F2FP.BF16.F32.PACK_AB R141, R143, R142 ;  /* 0x0000008e8f8d723e */ /* 0x000fe200000010ff */
[----:B------:R-:W-:Y:S01]  /*1f930*/  FFMA.FTZ R147, R165, R74, R126 ;  /* 0x0000004aa5937223 */ /* 0x000fe2000001007e */
[----:B------:R-:W-:Y:S01]  /*1f940*/  F2FP.BF16.F32.PACK_AB R142, R149, R148 ;  /* 0x00000094958e723e */ /* 0x000fe200000010ff */
[----:B------:R-:W-:Y:S01]  /*1f950*/  FADD.FTZ R222, -R228, R167 ;  /* 0x000000a7e4de7221 */ /* 0x000fe20000010100 */
[----:B------:R-:W1:Y:S01]  /*1f960*/  LDC.64 R148, c[0x0][0x430] ;  /* 0x00010c00ff947b82 */ /* 0x000e620000000a00 */
[----:B------:R-:W-:Y:S01]  /*1f970*/  F2FP.BF16.F32.PACK_AB R143, R153, R152 ;  /* 0x00000098998f723e */ /* 0x000fe200000010ff */
[----:B---3--:R-:W-:-:S04]  /*1f980*/  IMAD.WIDE.U32 R152, R187, 0x10, R162 ;  /* 0x00000010bb987825 */ /* 0x008fc800078e00a2 */
[C---:B------:R-:W-:Y:S01]  /*1f990*/  FADD.FTZ R168, -R228.reuse, R168 ;  /* 0x000000a8e4a87221 */ /* 0x040fe20000010100 */
[C---:B------:R-:W-:Y:S01]  /*1f9a0*/  FADD.FTZ R226, -R228.reuse, R169 ;  /* 0x000000a9e4e27221 */ /* 0x040fe20000010100 */
[----:B------:R-:W-:Y:S01]  /*1f9b0*/  FADD.FTZ R224, -R228, R170 ;  /* 0x000000aae4e07221 */ /* 0x000fe20000010100 */
[----:B------:R-:W-:Y:S01]  /*1f9c0*/  FMUL.FTZ R197, R157, R144 ;  /* 0x000000909dc57220 */ /* 0x000fe20000410000 */
[----:B------:R2:W-:Y:S01]  /*1f9d0*/  STG.E.128 desc[UR8][R152.64], R140 ;  /* 0x0000008c98007986 */ /* 0x0005e2000c101d08 */
[----:B------:R-:W-:Y:S01]  /*1f9e0*/  FFMA.FTZ R165, R240, R73, R125 ;  /* 0x00000049f0a57223 */ /* 0x000fe2000001007d */
[----:B0-----:R-:W-:Y:S01]  /*1f9f0*/  FFMA.FTZ R150, R205, R48, R20 ;  /* 0x00000030cd967223 */ /* 0x001fe20000010014 */
[----:B------:R-:W-:Y:S01]  /*1fa00*/  FADD.FTZ R228, -R228, R171 ;  /* 0x000000abe4e47221 */ /* 0x000fe20000010100 */
        /* <DEDUP_REMOVED lines=8> */
[----:B------:R-:W-:Y:S01]  /*1fa90*/  FMUL.FTZ R213, R157, R160 ;  /* 0x000000a09dd57220 */ /* 0x000fe20000410000 */
[----:B------:R-:W-:Y:S01]  /*1faa0*/  F2FP.BF16.F32.PACK_AB R146, R165, R146 ;  /* 0x00000092a592723e */ /* 0x000fe200000010ff */
[----:B------:R-:W-:Y:S01]  /*1fab0*/  FFMA.FTZ R160, R171, R44, R24 ;  /* 0x0000002caba07223 */ /* 0x000fe20000010018 */
[----:B------:R-:W-:Y:S01]  /*1fac0*/  FFMA.FTZ R165, R156, R45, R25 ;  /* 0x0000002d9ca57223 */ /* 0x000fe20000010019 */
[----:B------:R-:W-:Y:S01]  /*1fad0*/  FFMA.FTZ R164, R197, R46, R26 ;  /* 0x0000002ec5a47223 */ /* 0x000fe2000001001a */
[----:B------:R-:W-:Y:S01]  /*1fae0*/  FFMA.FTZ R167, R170, R47, R27 ;  /* 0x0000002faaa77223 */ /* 0x000fe2000001001b */
[----:B--2---:R-:W-:Y:S01]  /*1faf0*/  FFMA.FTZ R143, R204, R49, R21 ;  /* 0x00000031cc8f7223 */ /* 0x004fe20000010015 */
[----:B------:R-:W-:Y:S01]  /*1fb00*/  FFMA.FTZ R152, R202, R51, R23 ;  /* 0x00000033ca987223 */ /* 0x000fe20000010017 */
[----:B------:R-:W-:Y:S01]  /*1fb10*/  F2FP.BF16.F32.PACK_AB R147, R244, R147 ;  /* 0x00000093f493723e */ /* 0x000fe200000010ff */
[C---:B------:R-:W-:Y:S01]  /*1fb20*/  FMUL.FTZ R155, R157.reuse, R212 ;  /* 0x000000d49d9b7220 */ /* 0x040fe20000410000 */
[----:B------:R-:W-:Y:S01]  /*1fb30*/  F2FP.BF16.F32.PACK_AB R145, R230, R145 ;  /* 0x00000091e691723e */ /* 0x000fe200000010ff */
[----:B------:R-:W-:Y:S01]  /*1fb40*/  FMUL.FTZ R0, R157, R208 ;  /* 0x000000d09d007220 */ /* 0x000fe20000410000 */
[----:B------:R-:W-:Y:S01]  /*1fb50*/  F2FP.BF16.F32.PACK_AB R142, R143, R150 ;  /* 0x000000968f8e723e */ /* 0x000fe200000010ff */
[----:B------:R-:W-:Y:S01]  /*1fb60*/  FMUL.FTZ R203, R157, R166 ;  /* 0x000000a69dcb7220 */ /* 0x000fe20000410000 */
[----:B------:R-:W-:Y:S01]  /*1fb70*/  F2FP.BF16.F32.PACK_AB R143, R152, R151 ;  /* 0x00000097988f723e */ /* 0x000fe200000010ff */
[----:B-1----:R-:W-:Y:S01]  /*1fb80*/  IMAD.WIDE.U32 R152, R187, 0x10, R148 ;  /* 0x00000010bb987825 */ /* 0x002fe200078e0094 */
[----:B------:R-:W-:-:S03]  /*1fb90*/  F2FP.BF16.F32.PACK_AB R144, R161, R144 ;  /* 0x00000090a190723e */ /* 0x000fc600000010ff */
[----:B------:R-:W-:Y:S01]  /*1fba0*/  FMUL.FTZ R207, R157, R168 ;  /* 0x000000a89dcf7220 */ /* 0x000fe20000410000 */
[----:B------:R-:W-:Y:S01]  /*1fbb0*/  F2FP.BF16.F32.PACK_AB R140, R165, R160 ;  /* 0x000000a0a58c723e */ /* 0x000fe200000010ff */
[--C-:B------:R-:W-:Y:S01]  /*1fbc0*/  IMAD.WIDE.U32 R168, R201, 0x10, R148.reuse ;  /* 0x00000010c9a87825 */ /* 0x100fe200078e0094 */
[----:B------:R-:W-:Y:S01]  /*1fbd0*/  F2FP.BF16.F32.PACK_AB R141, R167, R164 ;  /* 0x000000a4a78d723e */ /* 0x000fe200000010ff */
[----:B------:R0:W-:Y:S02]  /*1fbe0*/  STG.E.128 desc[UR8][R152.64], R144 ;  /* 0x0000009098007986 */ /* 0x0001e4000c101d08 */
[----:B------:R-:W-:Y:S01]  /*1fbf0*/  FMUL.FTZ R159, R157, R158 ;  /* 0x0000009e9d9f7220 */ /* 0x000fe20000410000 */
[----:B------:R-:W-:-:S04]  /*1fc00*/  IMAD.WIDE.U32 R164, R193, 0x10, R148 ;  /* 0x00000010c1a47825 */ /* 0x000fc800078e0094 */
[C---:B------:R-:W-:Y:S01]  /*1fc10*/  FMUL.FTZ R154, R157.reuse, R206 ;  /* 0x000000ce9d9a7220 */ /* 0x040fe20000410000 */
[C---:B------:R-:W-:Y:S01]  /*1fc20*/  FMUL.FTZ R210, R157.reuse, R210 ;  /* 0x000000d29dd27220 */ /* 0x040fe20000410000 */
[----:B------:R-:W-:Y:S01]  /*1fc30*/  FMUL.FTZ R215, R157, R220 ;  /* 0x000000dc9dd77220 */ /* 0x000fe20000410000 */
[----:B------:R-:W-:-:S04]  /*1fc40*/  IMAD.WIDE.U32 R166, R199, 0x10, R148 ;  /* 0x00000010c7a67825 */ /* 0x000fc800078e0094 */
[----:B------:R-:W-:Y:S01]  /*1fc50*/  FFMA.FTZ R148, R155, R52, R16 ;  /* 0x000000349b947223 */ /* 0x000fe20000010010 */
[----:B------:R-:W-:Y:S01]  /*1fc60*/  FMUL.FTZ R216, R157, R216 ;  /* 0x000000d89dd87220 */ /* 0x000fe20000410000 */
[----:B------:R-:W-:Y:S01]  /*1fc70*/  FFMA.FTZ R149, R210, R89, R109 ;  /* 0x00000059d2957223 */ /* 0x000fe2000001006d */
[----:B------:R-:W-:-:S04]  /*1fc80*/  IMAD.WIDE.U32 R150, R193, 0x10, R162 ;  /* 0x00000010c1967825 */ /* 0x000fc800078e00a2 */
[----:B------:R-:W-:Y:S01]  /*1fc90*/  FFMA.FTZ R171, R171, R76, R120 ;  /* 0x0000004cabab7223 */ /* 0x000fe20000010078 */
[----:B------:R-:W-:Y:S01]  /*1fca0*/  FFMA.FTZ R156, R156, R77, R121 ;  /* 0x0000004d9c9c7223 */ /* 0x000fe20000010079 */
[C---:B------:R-:W-:Y:S01]  /*1fcb0*/  FMUL.FTZ R195, R157.reuse, R218 ;  /* 0x000000da9dc37220 */ /* 0x040fe20000410000 */
[C---:B------:R-:W-:Y:S01]  /*1fcc0*/  FMUL.FTZ R158, R157.reuse, R214 ;  /* 0x000000d69d9e7220 */ /* 0x040fe20000410000 */
[----:B------:R1:W-:Y:S01]  /*1fcd0*/  STG.E.128 desc[UR8][R150.64], R140 ;  /* 0x0000008c96007986 */ /* 0x0003e2000c101d08 */
[C---:B------:R-:W-:Y:S01]  /*1fce0*/  FMUL.FTZ R194, R157.reuse, R222 ;  /* 0x000000de9dc27220 */ /* 0x040fe20000410000 */
[----:B------:R-:W-:Y:S01]  /*1fcf0*/  FMUL.FTZ R196, R157, R226 ;  /* 0x000000e29dc47220 */ /* 0x000fe20000410000 */
[----:B0-----:R-:W-:Y:S01]  /*1fd00*/  FFMA.FTZ R145, R0, R53, R17 ;  /* 0x0000003500917223 */ /* 0x001fe20000010011 */
[----:B------:R-:W-:Y:S01]  /*1fd10*/  FFMA.FTZ R146, R154, R55, R19 ;  /* 0x000000379a927223 */ /* 0x000fe20000010013 */
[----:B------:R-:W-:Y:S01]  /*1fd20*/  FFMA.FTZ R147, R213, R56, R12 ;  /* 0x00000038d5937223 */ /* 0x000fe2000001000c */
[----:B------:R-:W-:Y:S01]  /*1fd30*/  FFMA.FTZ R152, R216, R59, R15 ;  /* 0x0000003bd8987223 */ /* 0x000fe2000001000f */
[----:B------:R-:W-:Y:S01]  /*1fd40*/  FMUL.FTZ R211, R157, R224 ;  /* 0x000000e09dd37220 */ /* 0x000fe20000410000 */
[----:B------:R-:W-:Y:S01]  /*1fd50*/  F2FP.BF16.F32.PACK_AB R144, R145, R148 ;  /* 0x000000949190723e */ /* 0x000fe200000010ff */
[----:B------:R-:W-:Y:S01]  /*1fd60*/  FFMA.FTZ R145, R159, R54, R18 ;  /* 0x000000369f917223 */ /* 0x000fe20000010012 */
[----:B------:R-:W-:Y:S01]  /*1fd70*/  FFMA.FTZ R148, R210, R57, R13 ;  /* 0x00000039d2947223 */ /* 0x000fe2000001000d */
[----:B------:R-:W-:Y:S01]  /*1fd80*/  FMUL.FTZ R206, R157, R228 ;  /* 0x000000e49dce7220 */ /* 0x000fe20000410000 */
[----:B------:R-:W-:Y:S01]  /*1fd90*/  FFMA.FTZ R153, R0, R85, R113 ;  /* 0x0000005500997223 */ /* 0x000fe20000010071 */
[----:B------:R-:W-:Y:S01]  /*1fda0*/  FFMA.FTZ R154, R154, R87, R115 ;  /* 0x000000579a9a7223 */ /* 0x000fe20000010073 */
[----:B------:R-:W-:Y:S01]  /*1fdb0*/  F2FP.BF16.F32.PACK_AB R145, R146, R145 ;  /* 0x000000919291723e */ /* 0x000fe200000010ff */
[----:B------:R-:W-:Y:S01]  /*1fdc0*/  FFMA.FTZ R0, R203, R62, R10 ;  /* 0x0000003ecb007223 */ /* 0x000fe2000001000a */
[----:B------:R-:W-:Y:S01]  /*1fdd0*/  F2FP.BF16.F32.PACK_AB R146, R148, R147 ;  /* 0x000000939492723e */ /* 0x000fe200000010ff */
[----:B------:R-:W-:Y:S01]  /*1fde0*/  FFMA.FTZ R148, R155, R84, R112 ;  /* 0x000000549b947223 */ /* 0x000fe20000010070 */
[----:B-1----:R-:W-:Y:S01]  /*1fdf0*/  FFMA.FTZ R150, R213, R88, R108 ;  /* 0x00000058d5967223 */ /* 0x002fe2000001006c */
[----:B------:R-:W-:Y:S01]  /*1fe00*/  FFMA.FTZ R151, R215, R58, R14 ;  /* 0x0000003ad7977223 */ /* 0x000fe2000001000e */
[----:B------:R-:W-:Y:S01]  /*1fe10*/  F2FP.BF16.F32.PACK_AB R140, R156, R171 ;  /* 0x000000ab9c8c723e */ /* 0x000fe200000010ff */
[----:B------:R-:W-:Y:S01]  /*1fe20*/  FFMA.FTZ R155, R158, R61, R9 ;  /* 0x0000003d9e9b7223 */ /* 0x000fe20000010009 */
        /* <DEDUP_REMOVED lines=20> */
[----:B------:R-:W-:Y:S01]  /*1ff70*/  F2FP.BF16.F32.PACK_AB R153, R157, R0 ;  /* 0x000000009d99723e */ /* 0x000fe200000010ff */
[C---:B------:R-:W-:Y:S01]  /*1ff80*/  FFMA.FTZ R0, R206.reuse, R67, R7 ;  /* 0x00000043ce007223 */ /* 0x040fe20000010007 */
        /* <DEDUP_REMOVED lines=9> */
[--C-:B------:R-:W-:Y:S01]  /*20020*/  IMAD.WIDE.U32 R160, R199, 0x10, R162.reuse ;  /* 0x00000010c7a07825 */ /* 0x100fe200078e00a2 */
[----:B------:R-:W-:Y:S01]  /*20030*/  F2FP.BF16.F32.PACK_AB R142, R204, R205 ;  /* 0x000000cdcc8e723e */ /* 0x000fe200000010ff */
[----:B------:R-:W-:Y:S01]  /*20040*/  UIADD3 UR18, UPT, UPT, UR18, UR16, URZ ;  /* 0x0000001012127290 */ /* 0x000fe2000fffe0ff */
[----:B------:R-:W-:Y:S01]  /*20050*/  F2FP.BF16.F32.PACK_AB R141, R170, R197 ;  /* 0x000000c5aa8d723e */ /* 0x000fe200000010ff */
[----:B------:R-:W-:Y:S01]  /*20060*/  IMAD.WIDE.U32 R162, R201, 0x10, R162 ;  /* 0x00000010c9a27825 */ /* 0x000fe200078e00a2 */
[----:B------:R-:W-:Y:S01]  /*20070*/  F2FP.BF16.F32.PACK_AB R151, R216, R215 ;  /* 0x000000d7d897723e */ /* 0x000fe200000010ff */
[----:B------:R-:W-:Y:S01]  /*20080*/  UISETP.GE.AND UP3, UPT, UR18, UR17, UPT ;  /* 0x000000111200728c */ /* 0x000fe2000bf66270 */
[----:B------:R-:W-:Y:S01]  /*20090*/  F2FP.BF16.F32.PACK_AB R155, R0, R155 ;  /* 0x0000009b009b723e */ /* 0x000fe200000010ff */
[----:B------:R0:W-:Y:S01]  /*200a0*/  STG.E.128 desc[UR8][R164.64], R140 ;  /* 0x0000008ca4007986 */ /* 0x0001e2000c101d08 */
[----:B------:R-:W-:-:S02]  /*200b0*/  F2FP.BF16.F32.PACK_AB R159, R206, R159 ;  /* 0x0000009fce9f723e */ /* 0x000fc400000010ff */
[----:B------:R-:W-:Y:S01]  /*200c0*/  F2FP.BF16.F32.PACK_AB R158, R196, R207 ;  /* 0x000000cfc49e723e */ /* 0x000fe200000010ff */
[----:B------:R0:W-:Y:S01]  /*200d0*/  STG.E.128 desc[UR8][R160.64], R144 ;  /* 0x00000090a0007986 */ /* 0x0001e2000c101d08 */
[----:B------:R-:W-:Y:S02]  /*200e0*/  F2FP.BF16.F32.PACK_AB R157, R194, R157 ;  /* 0x0000009dc29d723e */ /* 0x000fe400000010ff */
[----:B------:R-:W-:Y:S01]  /*200f0*/  F2FP.BF16.F32.PACK_AB R156, R171, R156 ;  /* 0x0000009cab9c723e */ /* 0x000fe200000010ff */
[----:B------:R0:W-:Y:S04]  /*20100*/  STG.E.128 desc[UR8][R166.64], R148 ;  /* 0x00000094a6007986 */ /* 0x0001e8000c101d08 */
[----:B------:R0:W-:Y:S04]  /*20110*/  STG.E.128 desc[UR8][R162.64], R152 ;  /* 0x00000098a2007986 */ /* 0x0001e8000c101d08 */
[----:B------:R0:W-:Y:S01]  /*20120*/  STG.E.128 desc[UR8][R168.64], R156 ;  /* 0x0000009ca8007986 */ /* 0x0001e2000c101d08 */
[----:B------:R-:W-:Y:S05]  /*20130*/  BRA.U !UP3, `(.L_x_8052) ;  /* 0xfffffe110b747547 */ /* 0x000fea000b83ffff */
[----:B------:R-:W-:Y:S05]  /*20140*/  EXIT ;  /* 0x000000000000794d */ /* 0x000fea0003800000 */
.L_x_8053:
        /* <DEDUP_REMOVED lines=11> */
.L_x_18041:


//--------------------- .text._ZN10layer_norm31ln_parallel_residual_fwd_kernelINS_13Kernel_traitsIf13__nv_bfloat16fS2_fjLj8192ELj1ELj1ELj8ELj16ENS_18Kernel_traits_baseILj8192EfS2_fS2_fjLj256EEEEELb1ELb1ELb0EEEvNS_9FwdParamsE --------------------------
	.section	.text._ZN10layer_norm31ln_parallel_residual_fwd_kernelINS_13Kernel_traitsIf13__nv_bfloat16fS2_fjLj8192ELj1ELj1ELj8ELj16ENS_18Kernel_traits_baseILj8192EfS2_fS2_fjLj256EEEEELb1ELb1ELb0EEEvNS_9FwdParamsE,"ax",@progbits
	.align	128
        .global         _ZN10layer_norm31ln_parallel_residual_fwd_kernelINS_13Kernel_traitsIf13__nv_bfloat16fS2_fjLj8192ELj1ELj1ELj8ELj16ENS_18Kernel_traits_baseILj8192EfS2_fS2_fjLj256EEEEELb1ELb1ELb0EEEvNS_9FwdParamsE
        .type           _ZN10layer_norm31ln_parallel_residual_fwd_kernelINS_13Kernel_traitsIf13__nv_bfloat16fS2_fjLj8192ELj1ELj1ELj8ELj16ENS_18Kernel_traits_baseILj8192EfS2_fS2_fjLj256EEEEELb1ELb1ELb0EEEvNS_9FwdParamsE,@function
        .size           _ZN10layer_norm31ln_parallel_residual_fwd_kernelINS_13Kernel_traitsIf13__nv_bfloat16fS2_fjLj8192ELj1ELj1ELj8ELj16ENS_18Kernel_traits_baseILj8192EfS2_fS2_fjLj256EEEEELb1ELb1ELb0EEEvNS_9FwdParamsE,(.L_x_18042 - _ZN10layer_norm31ln_parallel_residual_fwd_kernelINS_13Kernel_traitsIf13__nv_bfloat16fS2_fjLj8192ELj1ELj1ELj8ELj16ENS_18Kernel_traits_baseILj8192EfS2_fS2_fjLj256EEEEELb1ELb1ELb0EEEvNS_9FwdParamsE)
        .other          _ZN10layer_norm31ln_parallel_residual_fwd_kernelINS_13Kernel_traitsIf13__nv_bfloat16fS2_fjLj8192ELj1ELj1ELj8ELj16ENS_18Kernel_traits_baseILj8192EfS2_fS2_fjLj256EEEEELb1ELb1ELb0EEEvNS_9FwdParamsE,@"STO_CUDA_ENTRY STV_DEFAULT"
_ZN10layer_norm31ln_parallel_residual_fwd_kernelINS_13Kernel_traitsIf13__nv_bfloat16fS2_fjLj8192ELj1ELj1ELj8ELj16ENS_18Kernel_traits_baseILj8192EfS2_fS2_fjLj256EEEEELb1ELb1ELb0EEEvNS_9FwdParamsE:
.text._ZN10layer_norm31ln_parallel_residual_fwd_kernelINS_13Kernel_traitsIf13__nv_bfloat16fS2_fjLj8192ELj1ELj1ELj8ELj16ENS_18Kernel_traits_baseILj8192EfS2_fS2_fjLj256EEEEELb1ELb1ELb0EEEvNS_9FwdParamsE:
        /* <DEDUP_REMOVED lines=34> */
[C---:B------:R-:W-:Y:S01]  /*0220*/  IADD3 R81, PT, PT, R3.reuse, 0x32370b8f, RZ ;  /* 0x32370b8f03517810 */ /* 0x040fe20007ffe0ff */
[C---:B------:R-:W-:Y:S01]  /*0230*/  VIADD R80, R2.reuse, 0xdaa66d2b ;  /* 0xdaa66d2b02507836 */ /* 0x040fe20000000000 */
[C---:B------:R-:W-:Y:S01]  /*0240*/  IADD3 R84, PT, PT, R3.reuse, -0x56f99767, RZ ;  /* 0xa906689903547810 */ /* 0x040fe20007ffe0ff */
[C---:B------:R-:W-:Y:S01]  /*0250*/  VIADD R82, R2.reuse, 0x78dde6e4 ;  /* 0x78dde6e402527836 */ /* 0x040fe20000000000 */
[----:B------:R-:W-:Y:S01]  /*0260*/  IADD3 R116, PT, PT, R3, -0x24c28bd8, RZ ;  /* 0xdb3d742803747810 */ /* 0x000fe20007ffe0ff */
[----:B------:R-:W-:Y:S01]  /*0270*/  VIADD R83, R2, 0x1715609d ;  /* 0x1715609d02537836 */ /* 0x000fe20000000000 */
        /* <DEDUP_REMOVED lines=49> */
.L_x_8055:
        /* <DEDUP_REMOVED lines=41> */
.L_x_8056:
[----:B------:R-:W-:Y:S05]  /*0820*/  BSYNC.RECONVERGENT B0 ;  /* 0x0000000000007941 */ /* 0x000fea0003800200 */
.L_x_8054:
[----:B------:R-:W1:Y:S02]  /*0830*/  LDCU UR5, c[0x0][0x384] ;  /* 0x00007080ff0577ac */ /* 0x000e640008000800 */
[----:B-1----:R-:W-:-:S13]  /*0840*/  ISETP.GE.AND P0, PT, R108, UR5, PT ;  /* 0x000000056c007c0c */ /* 0x002fda000bf06270 */
[----:B------:R-:W-:Y:S05]  /*0850*/  @P0 EXIT ;  /* 0x000000000000094d */ /* 0x000fea0003800000 */
[----:B------:R-:W1:Y:S01]  /*0860*/  LDCU UR5, c[0x0][0x360] ;  /* 0x00006c00ff0577ac */ /* 0x000e620008000800 */
[----:B0-----:R-:W-:Y:S01]  /*0870*/  IMAD.HI.U32 R5, R140, -0x2daee0ad, RZ ;  /* 0xd2511f538c057827 */ /* 0x001fe200078e00ff */
[----:B------:R-:W-:Y:S01]  /*0880*/  LOP3.LUT R125, R125, 0x3, RZ, 0xc0, !PT ;  /* 0x000000037d7d7812 */ /* 0x000fe200078ec0ff */
[----:B------:R-:W-:Y:S02]  /*0890*/  ULOP3.LUT UR6, UR4, 0xff, URZ, 0xc0, !UPT ;  /* 0x000000ff04067892 */ /* 0x000fe4000f8ec0ff */
[----:B------:R-:W-:Y:S01]  /*08a0*/  VIADD R8, R2, 0x9e3779b9 ;  /* 0x9e3779b902087836 */ /* 0x000fe20000000000 */
[----:B------:R-:W-:Y:S01]  /*08b0*/  LOP3.LUT R5, R5, R3, RZ, 0x3c, !PT ;  /* 0x0000000305057212 */ /* 0x000fe200078e3cff */
[----:B------:R-:W-:Y:S01]  /*08c0*/  IMAD.MOV.U32 R115, RZ, RZ, RZ ;  /* 0x000000ffff737224 */ /* 0x000fe200078e00ff */
[----:B------:R-:W0:Y:S03]  /*08d0*/  LDCU UR7, c[0x0][0x408] ;  /* 0x00008100ff0777ac */ /* 0x000e260008000800 */
[C---:B------:R-:W-:Y:S01]  /*08e0*/  IMAD.HI.U32 R6, R5.reuse, -0x326172a9, RZ ;  /* 0xcd9e8d5705067827 */ /* 0x040fe200078e00ff */
[----:B------:R-:W2:Y:S03]  /*08f0*/  LDCU UR16, c[0x0][0x388] ;  /* 0x00007100ff1077ac */ /* 0x000ea60008000800 */
[----:B------:R-:W-:Y:S01]  /*0900*/  IMAD R5, R5, -0x326172a9, RZ ;  /* 0xcd9e8d5705057824 */ /* 0x000fe200078e02ff */
[----:B------:R-:W3:Y:S01]  /*0910*/  LDCU.U8 UR14, c[0x0][0x410] ;  /* 0x00008200ff0e77ac */ /* 0x000ee20008000000 */
[----:B-1----:R-:W-:Y:S01]  /*0920*/  IMAD R142, R108, UR5, R133 ;  /* 0x000000056c8e7c24 */ /* 0x002fe2000f8e0285 */
[----:B------:R-:W-:-:S03]  /*0930*/  ULOP3.LUT UR5, UR4, 0xffffff00, URZ, 0xc0, !UPT ;  /* 0xffffff0004057892 */ /* 0x000fc6000f8ec0ff */
[C---:B------:R-:W-:Y:S01]  /*0940*/  IMAD.HI.U32 R4, R142.reuse, -0x326172a9, RZ ;  /* 0xcd9e8d578e047827 */ /* 0x040fe200078e00ff */
[----:B------:R-:W1:Y:S03]  /*0950*/  LDCU UR15, c[0x0][0x400] ;  /* 0x00008000ff0f77ac */ /* 0x000e660008000800 */
[----:B------:R-:W-:Y:S01]  /*0960*/  IMAD R7, R142, -0x326172a9, RZ ;  /* 0xcd9e8d578e077824 */ /* 0x000fe200078e02ff */
[----:B------:R-:W-:Y:S01]  /*0970*/  LOP3.LUT R4, R111, R4, R2, 0x96, !PT ;  /* 0x000000046f047212 */ /* 0x000fe200078e9602 */
[----:B------:R-:W4:Y:S03]  /*0980*/  LDCU.64 UR10, c[0x0][0x398] ;  /* 0x00007300ff0a77ac */ /* 0x000f260008000a00 */
[----:B------:R-:W-:Y:S01]  /*0990*/  LOP3.LUT R6, R8, R7, R6, 0x96, !PT ;  /* 0x0000000708067212 */ /* 0x000fe200078e9606 */
[----:B------:R-:W-:Y:S01]  /*09a0*/  IMAD R8, R140, -0x2daee0ad, RZ ;  /* 0xd2511f538c087824 */ /* 0x000fe200078e02ff */
[----:B------:R-:W0:Y:S01]  /*09b0*/  LDCU.64 UR12, c[0x0][0x3a0] ;  /* 0x00007400ff0c77ac */ /* 0x000e220008000a00 */
        /* <DEDUP_REMOVED lines=18> */
[C---:B------:R-:W-:Y:S01]  /*0ae0*/  IMAD R6, R5.reuse, -0x326172a9, RZ ;  /* 0xcd9e8d5705067824 */ /* 0x040fe200078e02ff */
        /* <DEDUP_REMOVED lines=13> */
[----:B------:R-:W-:-:S03]  /*0bc0*/  IADD3 R9, PT, PT, R2, -0x4ab325aa, RZ ;  /* 0xb54cda5602097810 */ /* 0x000fc60007ffe0ff */
[----:B------:R-:W-:Y:S01]  /*0bd0*/  IMAD R11, R6, -0x326172a9, RZ ;  /* 0xcd9e8d57060b7824 */ /* 0x000fe200078e02ff */
[----:B------:R-:W-:Y:S01]  /*0be0*/  LOP3.LUT R4, R9, R7, R4, 0x96, !PT ;  /* 0x0000000709047212 */ /* 0x000fe200078e9604 */
[----:B------:R-:W-:-:S04]  /*0bf0*/  IMAD.HI.U32 R6, R10, -0x326172a9, RZ ;  /* 0xcd9e8d570a067827 */ /* 0x000fc800078e00ff */
[----:B------:R-:W-:Y:S02]  /*0c00*/  VIADD R8, R2, 0x5384540f ;  /* 0x5384540f02087836 */ /* 0x000fe40000000000 */
[----:B------:R-:W-:Y:S02]  /*0c10*/  IMAD R5, R5, -0x2daee0ad, RZ ;  /* 0xd2511f5305057824 */ /* 0x000fe400078e02ff */
[----:B------:R-:W-:Y:S01]  /*0c20*/  IMAD R7, R4, -0x2daee0ad, RZ ;  /* 0xd2511f5304077824 */ /* 0x000fe200078e02ff */
[----:B------:R-:W-:Y:S01]  /*0c30*/  LOP3.LUT R6, R8, R11, R6, 0x96, !PT ;  /* 0x0000000b08067212 */ /* 0x000fe200078e9606 */
[----:B------:R-:W-:Y:S02]  /*0c40*/  IMAD.MOV R8, RZ, RZ, -R0 ;  /* 0x000000ffff087224 */ /* 0x000fe400078e0a00 */
[----:B------:R-:W-:-:S03]  /*0c50*/  IMAD.HI.U32 R0, R4, -0x2daee0ad, RZ ;  /* 0xd2511f5304007827 */ /* 0x000fc600078e00ff */
[----:B------:R-:W-:Y:S01]  /*0c60*/  VIADDMNMX R8, R8, UR6, RZ, !PT ;  /* 0x0000000608087c46 */ /* 0x000fe2000f8001ff */
[----:B------:R-:W-:Y:S01]  /*0c70*/  IMAD.HI.U32 R4, R6, -0x2daee0ad, RZ ;  /* 0xd2511f5306047827 */ /* 0x000fe200078e00ff */
[----:B------:R-:W-:Y:S02]  /*0c80*/  LOP3.LUT R0, R86, R5, R0, 0x96, !PT ;  /* 0x0000000556007212 */ /* 0x000fe400078e9600 */
[----:B------:R-:W-:Y:S01]  /*0c90*/  VIMNMX R8, PT, PT, R8, 0x20, PT ;  /* 0x0000002008087848 */ /* 0x000fe20003fe0100 */
[----:B------:R-:W-:Y:S01]  /*0ca0*/  IMAD R6, R6, -0x2daee0ad, RZ ;  /* 0xd2511f5306067824 */ /* 0x000fe200078e02ff */
[----:B------:R-:W-:Y:S02]  /*0cb0*/  SHF.L.U32 R5, R133, 0x5, RZ ;  /* 0x0000000585057819 */ /* 0x000fe400000006ff */
[----:B------:R-:W-:Y:S02]  /*0cc0*/  LEA R8, R8, UR5, 0x3 ;  /* 0x0000000508087c11 */ /* 0x000fe4000f8e18ff */
[----:B------:R-:W-:Y:S01]  /*0cd0*/  LOP3.LUT R9, R5, 0x3e0, RZ, 0xc0, !PT ;  /* 0x000003e005097812 */ /* 0x000fe200078ec0ff */
[----:B------:R-:W-:Y:S01]  /*0ce0*/  IMAD R5, R10, -0x326172a9, RZ ;  /* 0xcd9e8d570a057824 */ /* 0x000fe200078e02ff */
[----:B------:R-:W-:Y:S01]  /*0cf0*/  LOP3.LUT R116, R116, R7, R4, 0x96, !PT ;  /* 0x0000000774747212 */ /* 0x000fe200078e9604 */
[----:B------:R-:W-:Y:S01]  /*0d00*/  IMAD.HI.U32 R4, R0, -0x326172a9, RZ ;  /* 0xcd9e8d5700047827 */ /* 0x000fe200078e00ff */
[----:B------:R-:W-:-:S03]  /*0d10*/  I2FP.F32.U32 R8, R8 ;  /* 0x0000000800087245 */ /* 0x000fc60000201000 */
[----:B------:R-:W-:Y:S01]  /*0d20*/  VIADD R7, R2, 0xf1bbcdc8 ;  /* 0xf1bbcdc802077836 */ /* 0x000fe20000000000 */
[----:B------:R0:W0:Y:S01]  /*0d30*/  MUFU.RCP R110, R8 ;  /* 0x00000008006e7308 */ /* 0x0000220000001000 */
[----:B------:R-:W-:Y:S02]  /*0d40*/  IMAD.MOV R9, RZ, RZ, -R9 ;  /* 0x000000ffff097224 */ /* 0x000fe400078e0a09 */
[----:B------:R-:W-:Y:S01]  /*0d50*/  IMAD.HI.U32 R112, R116, -0x326172a9, RZ ;  /* 0xcd9e8d5774707827 */ /* 0x000fe200078e00ff */
[----:B------:R-:W-:Y:S02]  /*0d60*/  LOP3.LUT R4, R7, R5, R4, 0x96, !PT ;  /* 0x0000000507047212 */ /* 0x000fe400078e9604 */
[----:B------:R-:W-:Y:S01]  /*0d70*/  IADD3 R5, PT, PT, R3, -0x695add53, RZ ;  /* 0x96a522ad03057810 */ /* 0x000fe20007ffe0ff */
[----:B------:R-:W-:Y:S01]  /*0d80*/  IMAD R7, R0, -0x326172a9, RZ ;  /* 0xcd9e8d5700077824 */ /* 0x000fe200078e02ff */
[----:B------:R-:W-:Y:S01]  /*0d90*/  VIADDMNMX R0, R9, UR6, RZ, !PT ;  /* 0x0000000609007c46 */ /* 0x000fe2000f8001ff */
[----:B------:R-:W-:-:S03]  /*0da0*/  IMAD.HI.U32 R113, R4, -0x2daee0ad, RZ ;  /* 0xd2511f5304717827 */ /* 0x000fc600078e00ff */
[----:B------:R-:W-:Y:S01]  /*0db0*/  VIMNMX R0, PT, PT, R0, 0x20, PT ;  /* 0x0000002000007848 */ /* 0x000fe20003fe0100 */
[----:B------:R-:W-:Y:S01]  /*0dc0*/  IMAD R116, R116, -0x326172a9, RZ ;  /* 0xcd9e8d5774747824 */ /* 0x000fe200078e02ff */
[----:B------:R-:W-:Y:S01]  /*0dd0*/  LOP3.LUT R112, R87, R7, R112, 0x96, !PT ;  /* 0x0000000757707212 */ /* 0x000fe200078e9670 */
[----:B------:R-:W-:Y:S01]  /*0de0*/  IMAD R127, R4, -0x2daee0ad, RZ ;  /* 0xd2511f53047f7824 */ /* 0x000fe200078e02ff */
[----:B------:R-:W-:Y:S02]  /*0df0*/  LOP3.LUT R113, R5, R6, R113, 0x96, !PT ;  /* 0x0000000605717212 */ /* 0x000fe400078e9671 */
[----:B01234-:R-:W-:-:S07]  /*0e00*/  LEA R114, R0, UR5, 0x3 ;  /* 0x0000000500727c11 */ /* 0x01ffce000f8e18ff */
.L_x_8568:
        /* <DEDUP_REMOVED lines=41> */
.L_x_8062:
        /* <DEDUP_REMOVED lines=13> */
.L_x_8064:
[----:B------:R-:W-:Y:S05]  /*1170*/  BSYNC.RECONVERGENT B2 ;  /* 0x0000000000027941 */ /* 0x000fea0003800200 */
.L_x_8063:
        /* <DEDUP_REMOVED lines=61> */
.L_x_8061:
[----:B------:R-:W-:Y:S05]  /*1550*/  BSYNC.RECONVERGENT B1 ;  /* 0x0000000000017941 */ /* 0x000fea0003800200 */
.L_x_8060:
[----:B------:R-:W0:Y:S01]  /*1560*/  LDC R127, c[0x0][0x404] ;  /* 0x00010100ff7f7b82 */ /* 0x000e220000000800 */
        /* <DEDUP_REMOVED lines=21> */
.L_x_8067:
        /* <DEDUP_REMOVED lines=13> */
.L_x_8069:
[----:B------:R-:W-:Y:S05]  /*1790*/  BSYNC.RECONVERGENT B2 ;  /* 0x0000000000027941 */ /* 0x000fea0003800200 */
.L_x_8068:
        /* <DEDUP_REMOVED lines=61> */
.L_x_8066:
[----:B------:R-:W-:Y:S05]  /*1b70*/  BSYNC.RECONVERGENT B1 ;  /* 0x0000000000017941 */ /* 0x000fea0003800200 */
.L_x_8065:
[----:B------:R-:W-:Y:S01]  /*1b80*/  I2FP.F32.U32 R103, R102 ;  /* 0x0000006600677245 */ /* 0x000fe20000201000 */
[----:B------:R-:W-:Y:S01]  /*1b90*/  BSSY.RECONVERGENT B1, `(.L_x_8070) ;  /* 0x000005d000017945 */ /* 0x000fe20003800200 */
[----:B------:R-:W-:Y:S01]  /*1ba0*/  ISETP.NE.AND P2, PT, R125, 0x1, PT ;  /* 0x000000017d00780c */ /* 0x000fe20003f45270 */
[----:B------:R-:W-:Y:S01]  /*1bb0*/  IMAD.MOV.U32 R132, RZ, RZ, 0x2 ;  /* 0x00000002ff847424 */ /* 0x000fe200078e00ff */
[----:B------:R-:W-:Y:S01]  /*1bc0*/  LOP3.LUT R141, R141, 0xfffffff7, RZ, 0xc0, !PT ;  /* 0xfffffff78d8d7812 */ /* 0x000fe200078ec0ff */
[----:B------:R-:W-:Y:S01]  /*1bd0*/  FFMA.FTZ R102, R103, R100, 1.1641532182693481445e-10 ;  /* 0x2f00000067667423 */ /* 0x000fe20000010064 */
[----:B------:R-:W-:-:S04]  /*1be0*/  IMAD.MOV.U32 R103, RZ, RZ, R116 ;  /* 0x000000ffff677224 */ /* 0x000fc800078e0074 */
        /* <DEDUP_REMOVED lines=12> */
.L_x_8072:
        /* <DEDUP_REMOVED lines=13> */
.L_x_8074:
[----:B------:R-:W-:Y:S05]  /*1d80*/  BSYNC.RECONVERGENT B2 ;  /* 0x0000000000027941 */ /* 0x000fea0003800200 */
.L_x_8073:
        /* <DEDUP_REMOVED lines=61> */
.L_x_8071:
[----:B------:R-:W-:Y:S05]  /*2160*/  BSYNC.RECONVERGENT B1 ;  /* 0x0000000000017941 */ /* 0x000fea0003800200 */
.L_x_8070:
        /* <DEDUP_REMOVED lines=20> */
.L_x_8077:
        /* <DEDUP_REMOVED lines=13> */
.L_x_8079:
[----:B------:R-:W-:Y:S05]  /*2380*/  BSYNC.RECONVERGENT B2 ;  /* 0x0000000000027941 */ /* 0x000fea0003800200 */
.L_x_8078:
        /* <DEDUP_REMOVED lines=61> */
.L_x_8076:
[----:B------:R-:W-:Y:S05]  /*2760*/  BSYNC.RECONVERGENT B1 ;  /* 0x0000000000017941 */ /* 0x000fea0003800200 */
.L_x_8075:
        /* <DEDUP_REMOVED lines=19> */
.L_x_8082:
        /* <DEDUP_REMOVED lines=13> */
.L_x_8084:
[----:B------:R-:W-:Y:S05]  /*2970*/  BSYNC.RECONVERGENT B2 ;  /* 0x0000000000027941 */ /* 0x000fea0003800200 */
.L_x_8083:
        /* <DEDUP_REMOVED lines=61> */
.L_x_8081:
[----:B------:R-:W-:Y:S05]  /*2d50*/  BSYNC.RECONVERGENT B1 ;  /* 0x0000000000017941 */ /* 0x000fea0003800200 */
.L_x_8080:
        /* <DEDUP_REMOVED lines=18> */
.L_x_8087:
        /* <DEDUP_REMOVED lines=13> */
.L_x_8089:
[----:B------:R-:W-:Y:S05]  /*2f50*/  BSYNC.RECONVERGENT B2 ;  /* 0x0000000000027941 */ /* 0x000fea0003800200 */
.L_x_8088:
        /* <DEDUP_REMOVED lines=61> */
.L_x_8086:
[----:B------:R-:W-:Y:S05]  /*3330*/  BSYNC.RECONVERGENT B1 ;  /* 0x0000000000017941 */ /* 0x000fea0003800200 */
.L_x_8085:
[----:B------:R-:W-:Y:S01]  /*3340*/  ISETP.NE.AND P4, PT, R133, 0x1, PT ;  /* 0x000000018500780c */ /* 0x000fe20003f85270 */
[----:B------:R-:W-:Y:S01]  /*3350*/  BSSY.RECONVERGENT B1, `(.L_x_8090) ;  /* 0x000005b000017945 */ /* 0x000fe20003800200 */
[----:B------:R-:W-:Y:S01]  /*3360*/  I2FP.F32.U32 R125, R125 ;  /* 0x0000007d007d7245 */ /* 0x000fe20000201000 */
[----:B------:R-:W-:Y:S01]  /*3370*/  IMAD.MOV.U32 R134, RZ, RZ, 0x2 ;  /* 0x00000002ff867424 */ /* 0x000fe200078e00ff */
[----:B------:R-:W-:-:S03]  /*3380*/  SHF.L.U32 R106, R106, 0x10, RZ ;  /* 0x000000106a6a7819 */ /* 0x000fc600000006ff */
        /* <DEDUP_REMOVED lines=12> */
.L_x_8092:
        /* <DEDUP_REMOVED lines=13> */
.L_x_8094:
[----:B------:R-:W-:Y:S05]  /*3520*/  BSYNC.RECONVERGENT B2 ;  /* 0x0000000000027941 */ /* 0x000fea0003800200 */
.L_x_8093:
        /* <DEDUP_REMOVED lines=61> */
.L_x_8091:
[----:B------:R-:W-:Y:S05]  /*3900*/  BSYNC.RECONVERGENT B1 ;  /* 0x0000000000017941 */ /* 0x000fea0003800200 */
.L_x_8090:
        /* <DEDUP_REMOVED lines=18> */
.L_x_8097:
        /* <DEDUP_REMOVED lines=13> */
.L_x_8099:
[----:B------:R-:W-:Y:S05]  /*3b00*/  BSYNC.RECONVERGENT B2 ;  /* 0x0000000000027941 */ /* 0x000fea0003800200 */
.L_x_8098:
        /* <DEDUP_REMOVED lines=49> */
[----:B------:R-:W-:Y:S01]  /*3e20*/  MOV R133, R0 ;  /* 0x0000000000857202 */ /* 0x000fe20000000f00 */
        /* <DEDUP_REMOVED lines=9> */
[----:B------:R-:W-:Y:S01]  /*3ec0*/  LOP3.LUT R113, R125, R132, R135, 0x96, !PT ;  /* 0x000000847d717212 */ /* 0x000fe200078e9687 */
[----:B------:R-:W-:-:S07]  /*3ed0*/  IMAD.MOV.U32 R125, RZ, RZ, RZ ;  /* 0x000000ffff7d7224 */ /* 0x000fce00078e00ff */
.L_x_8096:
[----:B------:R-:W-:Y:S05]  /*3ee0*/  BSYNC.RECONVERGENT B1 ;  /* 0x0000000000017941 */ /* 0x000fea0003800200 */
.L_x_8095:
        /* <DEDUP_REMOVED lines=38> */
.L_x_8059:
        /* <DEDUP_REMOVED lines=16> */
.L_x_8103:
        /* <DEDUP_REMOVED lines=13> */
.L_x_8105:
[----:B------:R-:W-:Y:S05]  /*4320*/  BSYNC.RECONVERGENT B2 ;  /* 0x0000000000027941 */ /* 0x000fea0003800200 */
.L_x_8104:
        /* <DEDUP_REMOVED lines=53> */
[----:B------:R-:W-:Y:S01]  /*4680*/  VIADD R113, R3, 0x96a522ad ;  /* 0x96a522ad03717836 */ /* 0x000fe20000000000 */
[----:B------:R-:W-:Y:S01]  /*4690*/  LOP3.LUT R112, R101, R102, R121, 0x96, !PT ;  /* 0x0000006665707212 */ /* 0x000fe200078e9679 */
[----:B------:R-:W-:Y:S02]  /*46a0*/  IMAD.MOV.U32 R116, RZ, RZ, R120 ;  /* 0x000000ffff747224 */ /* 0x000fe400078e0078 */
[----:B------:R-:W-:-:S04]  /*46b0*/  IMAD.WIDE.U32 R118, R118, -0x2daee0ad, RZ ;  /* 0xd2511f5376767825 */ /* 0x000fc800078e00ff */
[----:B------:R-:W-:Y:S01]  /*46c0*/  IMAD.MOV.U32 R102, RZ, RZ, RZ ;  /* 0x000000ffff667224 */ /* 0x000fe200078e00ff */
[----:B------:R-:W-:Y:S01]  /*46d0*/  LOP3.LUT R113, R113, R100, R119, 0x96, !PT ;  /* 0x0000006471717212 */ /* 0x000fe200078e9677 */
[----:B------:R-:W-:Y:S01]  /*46e0*/  IMAD.MOV.U32 R100, RZ, RZ, R127 ;  /* 0x000000ffff647224 */ /* 0x000fe200078e007f */
[----:B------:R-:W-:-:S07]  /*46f0*/  MOV R0, R118 ;  /* 0x0000007600007202 */ /* 0x000fce0000000f00 */
.L_x_8102:
[----:B------:R-:W-:Y:S05]  /*4700*/  BSYNC.RECONVERGENT B1 ;  /* 0x0000000000017941 */ /* 0x000fea0003800200 */
.L_x_8101:
        /* <DEDUP_REMOVED lines=24> */
.L_x_8108:
        /* <DEDUP_REMOVED lines=13> */
.L_x_8110:
[----:B------:R-:W-:Y:S05]  /*4960*/  BSYNC.RECONVERGENT B2 ;  /* 0x0000000000027941 */ /* 0x000fea0003800200 */
.L_x_8109:
        /* <DEDUP_REMOVED lines=57> */
[----:B------:R-:W-:-:S05]  /*4d00*/  VIADD R113, R3, 0x96a522ad ;  /* 0x96a522ad03717836 */ /* 0x000fca0000000000 */
[----:B------:R-:W-:Y:S01]  /*4d10*/  LOP3.LUT R113, R113, R100, R119, 0x96, !PT ;  /* 0x0000006471717212 */ /* 0x000fe200078e9677 */
[----:B------:R-:W-:Y:S02]  /*4d20*/  IMAD.MOV.U32 R100, RZ, RZ, R0 ;  /* 0x000000ffff647224 */ /* 0x000fe400078e0000 */
[----:B------:R-:W-:-:S07]  /*4d30*/  IMAD.MOV.U32 R0, RZ, RZ, R118 ;  /* 0x000000ffff007224 */ /* 0x000fce00078e0076 */
.L_x_8107:
[----:B------:R-:W-:Y:S05]  /*4d40*/  BSYNC.RECONVERGENT B1 ;  /* 0x0000000000017941 */ /* 0x000fea0003800200 */
.L_x_8106:
        /* <DEDUP_REMOVED lines=23> */
.L_x_8113:
        /* <DEDUP_REMOVED lines=13> */
.L_x_8115:
[----:B------:R-:W-:Y:S05]  /*4f90*/  BSYNC.RECONVERGENT B2 ;  /* 0x0000000000027941 */ /* 0x000fea0003800200 */
.L_x_8114:
        /* <DEDUP_REMOVED lines=61> */
.L_x_8112:
[----:B------:R-:W-:Y:S05]  /*5370*/  BSYNC.RECONVERGENT B1 ;  /* 0x0000000000017941 */ /* 0x000fea0003800200 */
.L_x_8111:
        /* <DEDUP_REMOVED lines=20> */
.L_x_8118:
        /* <DEDUP_REMOVED lines=13> */
.L_x_8120:
[----:B------:R-:W-:Y:S05]  /*5590*/  BSYNC.RECONVERGENT B2 ;  /* 0x0000000000027941 */ /* 0x000fea0003800200 */
.L_x_8119:
        /* <DEDUP_REMOVED lines=61> */
.L_x_8117:
[----:B------:R-:W-:Y:S05]  /*5970*/  BSYNC.RECONVERGENT B1 ;  /* 0x0000000000017941 */ /* 0x000fea0003800200 */
.L_x_8116:
        /* <DEDUP_REMOVED lines=24> */
.L_x_8123:
        /* <DEDUP_REMOVED lines=13> */
.L_x_8125:
[----:B------:R-:W-:Y:S05]  /*5bd0*/  BSYNC.RECONVERGENT B2 ;  /* 0x0000000000027941 */ /* 0x000fea0003800200 */
.L_x_8124:
        /* <DEDUP_REMOVED lines=61> */
.L_x_8122:
[----:B------:R-:W-:Y:S05]  /*5fb0*/  BSYNC.RECONVERGENT B1 ;  /* 0x0000000000017941 */ /* 0x000fea0003800200 */
.L_x_8121:
        /* <DEDUP_REMOVED lines=21> */
.L_x_8128:
        /* <DEDUP_REMOVED lines=13> */
.L_x_8130:
[----:B------:R-:W-:Y:S05]  /*61e0*/  BSYNC.RECONVERGENT B2 ;  /* 0x0000000000027941 */ /* 0x000fea0003800200 */
.L_x_8129:
        /* <DEDUP_REMOVED lines=61> */
.L_x_8127:
[----:B------:R-:W-:Y:S05]  /*65c0*/  BSYNC.RECONVERGENT B1 ;  /* 0x0000000000017941 */ /* 0x000fea0003800200 */
.L_x_8126:
        /* <DEDUP_REMOVED lines=23> */
.L_x_8133:
        /* <DEDUP_REMOVED lines=13> */
.L_x_8135:
[----:B------:R-:W-:Y:S05]  /*6810*/  BSYNC.RECONVERGENT B2 ;  /* 0x0000000000027941 */ /* 0x000fea0003800200 */
.L_x_8134:
        /* <DEDUP_REMOVED lines=61> */
.L_x_8132:
[----:B------:R-:W-:Y:S05]  /*6bf0*/  BSYNC.RECONVERGENT B1 ;  /* 0x0000000000017941 */ /* 0x000fea0003800200 */
.L_x_8131:
        /* <DEDUP_REMOVED lines=20> */
.L_x_8138:
        /* <DEDUP_REMOVED lines=13> */
.L_x_8140:
[----:B------:R-:W-:Y:S05]  /*6e10*/  BSYNC.RECONVERGENT B2 ;  /* 0x0000000000027941 */ /* 0x000fea0003800200 */
.L_x_8139:
        /* <DEDUP_REMOVED lines=61> */
.L_x_8137:
[----:B------:R-:W-:Y:S05]  /*71f0*/  BSYNC.RECONVERGENT B1 ;  /* 0x0000000000017941 */ /* 0x000fea0003800200 */
.L_x_8136:
        /* <DEDUP_REMOVED lines=24> */
.L_x_8143:
        /* <DEDUP_REMOVED lines=13> */
.L_x_8145:
[----:B------:R-:W-:Y:S05]  /*7450*/  BSYNC.RECONVERGENT B2 ;  /* 0x0000000000027941 */ /* 0x000fea0003800200 */
.L_x_8144:
        /* <DEDUP_REMOVED lines=61> */
.L_x_8142:
[----:B------:R-:W-:Y:S05]  /*7830*/  BSYNC.RECONVERGENT B1 ;  /* 0x0000000000017941 */ /* 0x000fea0003800200 */
.L_x_8141:
        /* <DEDUP_REMOVED lines=19> */
.L_x_8148:
        /* <DEDUP_REMOVED lines=13> */
.L_x_8150:
[----:B------:R-:W-:Y:S05]  /*7a40*/  BSYNC.RECONVERGENT B2 ;  /* 0x0000000000027941 */ /* 0x000fea0003800200 */
.L_x_8149:
        /* <DEDUP_REMOVED lines=57> */
[----:B------:R-:W-:-:S05]  /*7de0*/  VIADD R113, R3, 0x96a522ad ;  /* 0x96a522ad03717836 */ /* 0x000fca0000000000 */
[----:B------:R-:W-:Y:S01]  /*7df0*/  LOP3.LUT R113, R113, R104, R123, 0x96, !PT ;  /* 0x0000006871717212 */ /* 0x000fe200078e967b */
[----:B------:R-:W-:Y:S02]  /*7e00*/  IMAD.MOV.U32 R104, RZ, RZ, R0 ;  /* 0x000000ffff687224 */ /* 0x000fe400078e0000 */
[----:B------:R-:W-:-:S07]  /*7e10*/  IMAD.MOV.U32 R0, RZ, RZ, R122 ;  /* 0x000000ffff007224 */ /* 0x000fce00078e007a */
.L_x_8147:
[----:B------:R-:W-:Y:S05]  /*7e20*/  BSYNC.RECONVERGENT B1 ;  /* 0x0000000000017941 */ /* 0x000fea0003800200 */
.L_x_8146:
        /* <DEDUP_REMOVED lines=23> */
.L_x_8153:
        /* <DEDUP_REMOVED lines=13> */
.L_x_8155:
[----:B------:R-:W-:Y:S05]  /*8070*/  BSYNC.RECONVERGENT B2 ;  /* 0x0000000000027941 */ /* 0x000fea0003800200 */
.L_x_8154:
        /* <DEDUP_REMOVED lines=61> */
.L_x_8152:
[----:B------:R-:W-:Y:S05]  /*8450*/  BSYNC.RECONVERGENT B1 ;  /* 0x0000000000017941 */ /* 0x000fea0003800200 */
.L_x_8151:
        /* <DEDUP_REMOVED lines=18> */
.L_x_8158:
        /* <DEDUP_REMOVED lines=13> */
.L_x_8160:
[----:B------:R-:W-:Y:S05]  /*8650*/  BSYNC.RECONVERGENT B2 ;  /* 0x0000000000027941 */ /* 0x000fea0003800200 */
.L_x_8159:
        /* <DEDUP_REMOVED lines=57> */
[----:B------:R-:W-:Y:S02]  /*89f0*/  IMAD.MOV.U32 R123, RZ, RZ, R0 ;  /* 0x000000ffff7b7224 */ /* 0x000fe400078e0000 */
[----:B------:R-:W-:Y:S01]  /*8a00*/  IMAD.MOV.U32 R0, RZ, RZ, R134 ;  /* 0x000000ffff007224 */ /* 0x000fe200078e0086 */
[----:B------:R-:W-:Y:S01]  /*8a10*/  LOP3.LUT R113, R105, R124, R135, 0x96, !PT ;  /* 0x0000007c69717212 */ /* 0x000fe200078e9687 */
[----:B------:R-:W-:-:S07]  /*8a20*/  HFMA2 R124, -RZ, RZ, 0, 0 ;  /* 0x00000000ff7c7431 */ /* 0x000fce00000001ff */
.L_x_8157:
[----:B------:R-:W-:Y:S05]  /*8a30*/  BSYNC.RECONVERGENT B1 ;  /* 0x0000000000017941 */ /* 0x000fea0003800200 */
.L_x_8156:
        /* <DEDUP_REMOVED lines=24> */
.L_x_8163:
        /* <DEDUP_REMOVED lines=13> */
.L_x_8165:
[----:B------:R-:W-:Y:S05]  /*8c90*/  BSYNC.RECONVERGENT B2 ;  /* 0x0000000000027941 */ /* 0x000fea0003800200 */
.L_x_8164:
[----:B------:R-:W-:Y:S01]  /*8ca0*/  IMAD.WIDE.U32 R124, R142, -0x326172a9, RZ ;  /* 0xcd9e8d578e7c7825 */ /* 0x000fe200078e00ff */
[----:B------:R-:W-:Y:S02]  /*8cb0*/  LOP3.LUT R136, R115, R113, R3, 0x96, !PT ;  /* 0x0000007173887212 */ /* 0x000fe400078e9603 */
[----:B------:R-:W-:Y:S01]  /*8cc0*/  IADD3 R113, PT, PT, R2, -0x61c88647, RZ ;  /* 0x9e3779b902717810 */ /* 0x000fe20007ffe0ff */
[----:B------:R-:W-:Y:S01]  /*8cd0*/  IMAD.MOV.U32 R106, RZ, RZ, R0 ;  /* 0x000000ffff6a7224 */ /* 0x000fe200078e0000 */
        /* <DEDUP_REMOVED lines=54> */
[----:B------:R-:W-:Y:S02]  /*9040*/  IMAD.MOV.U32 R0, RZ, RZ, R134 ;  /* 0x000000ffff007224 */ /* 0x000fe400078e0086 */
[----:B------:R-:W-:Y:S01]  /*9050*/  HFMA2 R134, -RZ, RZ, 0, 0 ;  /* 0x00000000ff867431 */ /* 0x000fe200000001ff */
[----:B------:R-:W-:-:S07]  /*9060*/  LOP3.LUT R113, R125, R124, R135, 0x96, !PT ;  /* 0x0000007c7d717212 */ /* 0x000fce00078e9687 */
.L_x_8162:
[----:B------:R-:W-:Y:S05]  /*9070*/  BSYNC.RECONVERGENT B1 ;  /* 0x0000000000017941 */ /* 0x000fea0003800200 */
.L_x_8161:
        /* <DEDUP_REMOVED lines=19> */
.L_x_8168:
        /* <DEDUP_REMOVED lines=13> */
.L_x_8170:
[----:B------:R-:W-:Y:S05]  /*9280*/  BSYNC.RECONVERGENT B2 ;  /* 0x0000000000027941 */ /* 0x000fea0003800200 */
.L_x_8169:
        /* <DEDUP_REMOVED lines=60> */
[----:B------:R-:W-:-:S07]  /*9650*/  HFMA2 R135, -RZ, RZ, 0, 0 ;  /* 0x00000000ff877431 */ /* 0x000fce00000001ff */
.L_x_8167:
[----:B------:R-:W-:Y:S05]  /*9660*/  BSYNC.RECONVERGENT B1 ;  /* 0x0000000000017941 */ /* 0x000fea0003800200 */
.L_x_8166:
        /* <DEDUP_REMOVED lines=23> */
.L_x_8173:
        /* <DEDUP_REMOVED lines=13> */
.L_x_8175:
[----:B------:R-:W-:Y:S05]  /*98b0*/  BSYNC.RECONVERGENT B2 ;  /* 0x0000000000027941 */ /* 0x000fea0003800200 */
.L_x_8174:
        /* <DEDUP_REMOVED lines=59> */
[----:B------:R-:W-:Y:S02]  /*9c70*/  IMAD.MOV.U32 R0, RZ, RZ, R136 ;  /* 0x000000ffff007224 */ /* 0x000fe400078e0088 */
[----:B------:R-:W-:-:S07]  /*9c80*/  HFMA2 R136, -RZ, RZ, 0, 0 ;  /* 0x00000000ff887431 */ /* 0x000fce00000001ff */
.L_x_8172:
[----:B------:R-:W-:Y:S05]  /*9c90*/  BSYNC.RECONVERGENT B1 ;  /* 0x0000000000017941 */ /* 0x000fea0003800200 */
.L_x_8171:
        /* <DEDUP_REMOVED lines=18> */
.L_x_8178:
        /* <DEDUP_REMOVED lines=15> */
.L_x_8180:
[----:B------:R-:W-:Y:S05]  /*9eb0*/  BSYNC.RECONVERGENT B2 ;  /* 0x0000000000027941 */ /* 0x000fea0003800200 */
.L_x_8179:
        /* <DEDUP_REMOVED lines=53> */
[----:B------:R-:W-:Y:S02]  /*a210*/  HFMA2 R125, -RZ, RZ, 0, 0 ;  /* 0x00000000ff7d7431 */ /* 0x000fe400000001ff */
[----:B------:R-:W-:Y:S01]  /*a220*/  VIADD R113, R2, 0x8ff34781 ;  /* 0x8ff3478102717836 */ /* 0x000fe20000000000 */
[----:B------:R-:W-:Y:S01]  /*a230*/  MOV R116, R138 ;  /* 0x0000008a00747202 */ /* 0x000fe20000000f00 */
[----:B------:R-:W-:-:S03]  /*a240*/  IMAD.WIDE.U32 R136, R107, -0x2daee0ad, RZ ;  /* 0xd2511f536b887825 */ /* 0x000fc600078e00ff */
[----:B------:R-:W-:Y:S01]  /*a250*/  LOP3.LUT R112, R113, R112, R139, 0x96, !PT ;  /* 0x0000007071707212 */ /* 0x000fe200078e968b */
[----:B------:R-:W-:Y:S02]  /*a260*/  VIADD R107, R3, 0x96a522ad ;  /* 0x96a522ad036b7836 */ /* 0x000fe40000000000 */
[----:B------:R-:W-:-:S03]  /*a270*/  IMAD.MOV.U32 R0, RZ, RZ, R136 ;  /* 0x000000ffff007224 */ /* 0x000fc600078e0088 */
[----:B------:R-:W-:-:S07]  /*a280*/  LOP3.LUT R113, R107, R134, R137, 0x96, !PT ;  /* 0x000000866b717212 */ /* 0x000fce00078e9689 */
.L_x_8177:
[----:B------:R-:W-:Y:S05]  /*a290*/  BSYNC.RECONVERGENT B1 ;  /* 0x0000000000017941 */ /* 0x000fea0003800200 */
.L_x_8176:
        /* <DEDUP_REMOVED lines=11> */
.L_x_8100:
        /* <DEDUP_REMOVED lines=44> */
.L_x_8181:
[----:B------:R-:W-:Y:S01]  /*a610*/  MOV R127, R0 ;  /* 0x00000000007f7202 */ /* 0x000fe20000000f00 */
[----:B------:R-:W-:-:S07]  /*a620*/  VIADD R0, R117, 0x100 ;  /* 0x0000010075007836 */ /* 0x000fce0000000000 */
.L_x_8058:
[----:B------:R-:W-:Y:S05]  /*a630*/  BSYNC.RECONVERGENT B0 ;  /* 0x0000000000007941 */ /* 0x000fea0003800200 */
.L_x_8057:
        /* <DEDUP_REMOVED lines=22> */
[----:B--2---:R-:W-:Y:S01]  /*a7a0*/  IMAD.MOV.U32 R78, RZ, RZ, 0x2 ;  /* 0x00000002ff4e7424 */ /* 0x004fe200078e00ff */
[----:B------:R-:W-:Y:S01]  /*a7b0*/  MOV R76, R116 ;  /* 0x00000074004c7202 */ /* 0x000fe20000000f00 */
[----:B01----:R-:W-:-:S09]  /*a7c0*/  IMAD.MOV.U32 R132, RZ, RZ, R127 ;  /* 0x000000ffff847224 */ /* 0x003fd200078e007f */
        /* <DEDUP_REMOVED lines=11> */
.L_x_8187:
        /* <DEDUP_REMOVED lines=13> */
.L_x_8189:
[----:B------:R-:W-:Y:S05]  /*a950*/  BSYNC.RECONVERGENT B2 ;  /* 0x0000000000027941 */ /* 0x000fea0003800200 */
.L_x_8188:
        /* <DEDUP_REMOVED lines=60> */
.L_x_8186:
[----:B------:R-:W-:Y:S05]  /*ad20*/  BSYNC.RECONVERGENT B1 ;  /* 0x0000000000017941 */ /* 0x000fea0003800200 */
.L_x_8185:
[----:B------:R-:W0:Y:S01]  /*ad30*/  LDC R126, c[0x0][0x404] ;  /* 0x00010100ff7e7b82 */ /* 0x000e220000000800 */
[----:B------:R-:W-:Y:S01]  /*ad40*/  HFMA2 R133, -RZ, RZ, 0.1171875, 0 ;  /* 0x2f800000ff857431 */ /* 0x000fe200000001ff */
[----:B------:R-:W-:Y:S01]  /*ad50*/  I2FP.F32.U32 R76, R76 ;  /* 0x0000004c004c7245 */ /* 0x000fe20000201000 */
[----:B------:R-:W-:Y:S01]  /*ad60*/  BSSY.RECONVERGENT B1, `(.L_x_8190) ;  /* 0x0000060000017945 */ /* 0x000fe20003800200 */
[----:B------:R-:W-:Y:S01]  /*ad70*/  ISETP.NE.AND P2, PT, R78, 0x1, PT ;  /* 0x000000014e00780c */ /* 0x000fe20003f45270 */
[----:B------:R-:W-:Y:S01]  /*ad80*/  IMAD.MOV.U32 R79, RZ, RZ, 0x2 ;  /* 0x00000002ff4f7424 */ /* 0x000fe200078e00ff */
[----:B------:R-:W-:Y:S02]  /*ad90*/  LOP3.LUT R141, R141, 0xffffffef, RZ, 0xc0, !PT ;  /* 0xffffffef8d8d7812 */ /* 0x000fe400078ec0ff */
[----:B------:R-:W1:Y:S01]  /*ada0*/  LDC R127, c[0x0][0x408] ;  /* 0x00010200ff7f7b82 */ /* 0x000e620000000800 */
[----:B------:R-:W-:Y:S01]  /*adb0*/  FFMA.FTZ R77, R76, R133, 1.1641532182693481445e-10 ;  /* 0x2f0000004c4d7423 */ /* 0x000fe20000010085 */
[C---:B-----5:R-:W-:Y:S01]  /*adc0*/  IMAD.U32 R76, R88.reuse, 0x10000, RZ ;  /* 0x00010000584c7824 */ /* 0x060fe200078e00ff */
[----:B------:R-:W-:-:S03]  /*add0*/  PRMT R88, R88, 0x7632, R88 ;  /* 0x0000763258587816 */ /* 0x000fc60000000058 */
        /* <DEDUP_REMOVED lines=13> */
.L_x_8192:
        /* <DEDUP_REMOVED lines=13> */
.L_x_8194:
[----:B------:R-:W-:Y:S05]  /*af80*/  BSYNC.RECONVERGENT B2 ;  /* 0x0000000000027941 */ /* 0x000fea0003800200 */
.L_x_8193:
        /* <DEDUP_REMOVED lines=57> */
[----:B------:R-:W-:Y:S02]  /*b320*/  VIADD R113, R3, 0x96a522ad ;  /* 0x96a522ad03717836 */ /* 0x000fe40000000000 */
[----:B------:R-:W-:Y:S02]  /*b330*/  IMAD.MOV.U32 R77, RZ, RZ, R132 ;  /* 0x000000ffff4d7224 */ /* 0x000fe400078e0084 */
[----:B------:R-:W-:Y:S01]  /*b340*/  IMAD.MOV.U32 R132, RZ, RZ, R118 ;  /* 0x000000ffff847224 */ /* 0x000fe200078e0076 */
[----:B------:R-:W-:-:S07]  /*b350*/  LOP3.LUT R113, R113, R76, R119, 0x96, !PT ;  /* 0x0000004c71717212 */ /* 0x000fce00078e9677 */
.L_x_8191:
[----:B------:R-:W-:Y:S05]  /*b360*/  BSYNC.RECONVERGENT B1 ;  /* 0x0000000000017941 */ /* 0x000fea0003800200 */
.L_x_8190:
        /* <DEDUP_REMOVED lines=23> */
.L_x_8197:
        /* <DEDUP_REMOVED lines=13> */
.L_x_8199:
[----:B------:R-:W-:Y:S05]  /*b5b0*/  BSYNC.RECONVERGENT B2 ;  /* 0x0000000000027941 */ /* 0x000fea0003800200 */
.L_x_8198:
        /* <DEDUP_REMOVED lines=61> */
.L_x_8196:
[----:B------:R-:W-:Y:S05]  /*b990*/  BSYNC.RECONVERGENT B1 ;  /* 0x0000000000017941 */ /* 0x000fea0003800200 */
.L_x_8195:
        /* <DEDUP_REMOVED lines=20> */
.L_x_8202:
        /* <DEDUP_REMOVED lines=13> */
.L_x_8204:
[----:B------:R-:W-:Y:S05]  /*bbb0*/  BSYNC.RECONVERGENT B2 ;  /* 0x0000000000027941 */ /* 0x000fea0003800200 */
.L_x_8203:
        /* <DEDUP_REMOVED lines=61> */
.L_x_8201:
[----:B------:R-:W-:Y:S05]  /*bf90*/  BSYNC.RECONVERGENT B1 ;  /* 0x0000000000017941 */ /* 0x000fea0003800200 */
.L_x_8200:
[----:B------:R-:W-:Y:S01]  /*bfa0*/  I2FP.F32.U32 R78, R77 ;  /* 0x0000004d004e7245 */ /* 0x000fe20000201000 */
[----:B------:R-:W-:Y:S01]  /*bfb0*/  BSSY.RECONVERGENT B1, `(.L_x_8205) ;  /* 0x0000062000017945 */ /* 0x000fe20003800200 */
[----:B------:R-:W-:Y:S01]  /*bfc0*/  PRMT R77, R128, 0x7632, R77 ;  /* 0x00007632804d7816 */ /* 0x000fe2000000004d */
[----:B------:R-:W-:-:S04]  /*bfd0*/  IMAD.MOV.U32 R120, RZ, RZ, 0x2 ;  /* 0x00000002ff787424 */ /* 0x000fc800078e00ff */
[----:B------:R-:W-:Y:S02]  /*bfe0*/  IMAD.U32 R88, R77, 0x10000, RZ ;  /* 0x000100004d587824 */ /* 0x000fe400078e00ff */
[----:B------:R-:W-:Y:S01]  /*bff0*/  FFMA.FTZ R77, R78, R133, 1.1641532182693481445e-10 ;  /* 0x2f0000004e4d7423 */ /* 0x000fe20000010085 */
[----:B------:R-:W-:Y:S01]  /*c000*/  MOV R78, R116 ;  /* 0x00000074004e7202 */ /* 0x000fe20000000f00 */
[----:B------:R-:W-:-:S03]  /*c010*/  FMUL.FTZ R88, R88, R127 ;  /* 0x0000007f58587220 */ /* 0x000fc60000410000 */
[----:B------:R-:W-:Y:S02]  /*c020*/  FSETP.GTU.FTZ.AND P2, PT, R77, R126, PT ;  /* 0x0000007e4d00720b */ /* 0x000fe40003f5c000 */
        /* <DEDUP_REMOVED lines=15> */
.L_x_8207:
        /* <DEDUP_REMOVED lines=13> */
.L_x_8209:
[----:B------:R-:W-:Y:S05]  /*c1f0*/  BSYNC.RECONVERGENT B2 ;  /* 0x0000000000027941 */ /* 0x000fea0003800200 */
.L_x_8208:
        /* <DEDUP_REMOVED lines=61> */
.L_x_8206:
[----:B------:R-:W-:Y:S05]  /*c5d0*/  BSYNC.RECONVERGENT B1 ;  /* 0x0000000000017941 */ /* 0x000fea0003800200 */
.L_x_8205:
[----:B------:R-:W-:Y:S01]  /*c5e0*/  I2FP.F32.U32 R78, R78 ;  /* 0x0000004e004e7245 */ /* 0x000fe20000201000 */
[----:B------:R-:W-:Y:S01]  /*c5f0*/  BSSY.RECONVERGENT B1, `(.L_x_8210) ;  /* 0x000005f000017945 */ /* 0x000fe20003800200 */
[----:B------:R-:W-:Y:S01]  /*c600*/  ISETP.NE.AND P2, PT, R120, 0x1, PT ;  /* 0x000000017800780c */ /* 0x000fe20003f45270 */
[----:B------:R-:W-:Y:S01]  /*c610*/  IMAD.MOV.U32 R121, RZ, RZ, 0x2 ;  /* 0x00000002ff797424 */ /* 0x000fe200078e00ff */
[----:B------:R-:W-:Y:S01]  /*c620*/  LOP3.LUT R141, R141, 0xfffffffb, RZ, 0xc0, !PT ;  /* 0xfffffffb8d8d7812 */ /* 0x000fe200078ec0ff */
[----:B------:R-:W-:Y:S01]  /*c630*/  FFMA.FTZ R79, R78, R133, 1.1641532182693481445e-10 ;  /* 0x2f0000004e4f7423 */ /* 0x000fe20000010085 */
[C---:B------:R-:W-:Y:S01]  /*c640*/  IMAD.U32 R78, R89.reuse, 0x10000, RZ ;  /* 0x00010000594e7824 */ /* 0x040fe200078e00ff */
[----:B------:R-:W-:-:S03]  /*c650*/  PRMT R89, R89, 0x7632, R89 ;  /* 0x0000763259597816 */ /* 0x000fc60000000059 */
[----:B------:R-:W-:Y:S01]  /*c660*/  FSETP.LE.FTZ.AND P4, PT, R79, R126, PT ;  /* 0x0000007e4f00720b */ /* 0x000fe20003f93000 */
[----:B------:R-:W-:Y:S01]  /*c670*/  FMUL.FTZ R88, R78, R127 ;  /* 0x0000007f4e587220 */ /* 0x000fe20000410000 */
        /* <DEDUP_REMOVED lines=11> */
.L_x_8212:
        /* <DEDUP_REMOVED lines=13> */
.L_x_8214:
[----:B------:R-:W-:Y:S05]  /*c800*/  BSYNC.RECONVERGENT B2 ;  /* 0x0000000000027941 */ /* 0x000fea0003800200 */
.L_x_8213:
        /* <DEDUP_REMOVED lines=61> */
.L_x_8211:
[----:B------:R-:W-:Y:S05]  /*cbe0*/  BSYNC.RECONVERGENT B1 ;  /* 0x0000000000017941 */ /* 0x000fea0003800200 */
.L_x_8210:
        /* <DEDUP_REMOVED lines=23> */
.L_x_8217:
        /* <DEDUP_REMOVED lines=13> */
.L_x_8219:
[----:B------:R-:W-:Y:S05]  /*ce30*/  BSYNC.RECONVERGENT B2 ;  /* 0x0000000000027941 */ /* 0x000fea0003800200 */
.L_x_8218:
        /* <DEDUP_REMOVED lines=61> */
.L_x_8216:
[----:B------:R-:W-:Y:S05]  /*d210*/  BSYNC.RECONVERGENT B1 ;  /* 0x0000000000017941 */ /* 0x000fea0003800200 */
.L_x_8215:
        /* <DEDUP_REMOVED lines=20> */
.L_x_8222:
        /* <DEDUP_REMOVED lines=13> */
.L_x_8224:
[----:B------:R-:W-:Y:S05]  /*d430*/  BSYNC.RECONVERGENT B2 ;  /* 0x0000000000027941 */ /* 0x000fea0003800200 */
.L_x_8223:
        /* <DEDUP_REMOVED lines=61> */
.L_x_8221:
[----:B------:R-:W-:Y:S05]  /*d810*/  BSYNC.RECONVERGENT B1 ;  /* 0x0000000000017941 */ /* 0x000fea0003800200 */
.L_x_8220:
[----:B------:R-:W-:Y:S01]  /*d820*/  PRMT R79, R129, 0x7632, R79 ;  /* 0x00007632814f7816 */ /* 0x000fe2000000004f */
[----:B------:R-:W-:Y:S01]  /*d830*/  BSSY.RECONVERGENT B1, `(.L_x_8225) ;  /* 0x0000062000017945 */ /* 0x000fe20003800200 */
[----:B------:R-:W-:Y:S01]  /*d840*/  I2FP.F32.U32 R88, R88 ;  /* 0x0000005800587245 */ /* 0x000fe20000201000 */
[----:B------:R-:W-:Y:S02]  /*d850*/  IMAD.MOV.U32 R123, RZ, RZ, 0x2 ;  /* 0x00000002ff7b7424 */ /* 0x000fe400078e00ff */
        /* <DEDUP_REMOVED lines=20> */
.L_x_8227:
        /* <DEDUP_REMOVED lines=13> */
.L_x_8229:
[----:B------:R-:W-:Y:S05]  /*da70*/  BSYNC.RECONVERGENT B2 ;  /* 0x0000000000027941 */ /* 0x000fea0003800200 */
.L_x_8228:
        /* <DEDUP_REMOVED lines=61> */
.L_x_8226:
[----:B------:R-:W-:Y:S05]  /*de50*/  BSYNC.RECONVERGENT B1 ;  /* 0x0000000000017941 */ /* 0x000fea0003800200 */
.L_x_8225:
[----:B------:R-:W-:Y:S01]  /*de60*/  ISETP.NE.AND P3, PT, R123, 0x1, PT ;  /* 0x000000017b00780c */ /* 0x000fe20003f65270 */
[C---:B------:R-:W-:Y:S01]  /*de70*/  IMAD.U32 R122, R90.reuse, 0x10000, RZ ;  /* 0x000100005a7a7824 */ /* 0x040fe200078e00ff */
[----:B------:R-:W-:Y:S01]  /*de80*/  I2FP.F32.U32 R88, R88 ;  /* 0x0000005800587245 */ /* 0x000fe20000201000 */
[----:B------:R-:W-:Y:S01]  /*de90*/  BSSY.RECONVERGENT B1, `(.L_x_8230) ;  /* 0x000005b000017945 */ /* 0x000fe20003800200 */
[----:B------:R-:W-:Y:S01]  /*dea0*/  PRMT R90, R90, 0x7632, R90 ;  /* 0x000076325a5a7816 */ /* 0x000fe2000000005a */
[----:B------:R-:W-:Y:S02]  /*deb0*/  IMAD.MOV.U32 R124, RZ, RZ, 0x2 ;  /* 0x00000002ff7c7424 */ /* 0x000fe400078e00ff */
[----:B------:R-:W-:Y:S01]  /*dec0*/  FMUL.FTZ R134, R122, R127 ;  /* 0x0000007f7a867220 */ /* 0x000fe20000410000 */
        /* <DEDUP_REMOVED lines=12> */
.L_x_8232:
        /* <DEDUP_REMOVED lines=13> */
.L_x_8234:
[----:B------:R-:W-:Y:S05]  /*e060*/  BSYNC.RECONVERGENT B2 ;  /* 0x0000000000027941 */ /* 0x000fea0003800200 */
.L_x_8233:
        /* <DEDUP_REMOVED lines=61> */
.L_x_8231:
[----:B------:R-:W-:Y:S05]  /*e440*/  BSYNC.RECONVERGENT B1 ;  /* 0x0000000000017941 */ /* 0x000fea0003800200 */
.L_x_8230:
        /* <DEDUP_REMOVED lines=23> */
.L_x_8237:
        /* <DEDUP_REMOVED lines=13> */
.L_x_8239:
[----:B------:R-:W-:Y:S05]  /*e690*/  BSYNC.RECONVERGENT B2 ;  /* 0x0000000000027941 */ /* 0x000fea0003800200 */
.L_x_8238:
        /* <DEDUP_REMOVED lines=61> */
.L_x_8236:
[----:B------:R-:W-:Y:S05]  /*ea70*/  BSYNC.RECONVERGENT B1 ;  /* 0x0000000000017941 */ /* 0x000fea0003800200 */
.L_x_8235:
        /* <DEDUP_REMOVED lines=18> */
.L_x_8242:
        /* <DEDUP_REMOVED lines=13> */
.L_x_8244:
[----:B------:R-:W-:Y:S05]  /*ec70*/  BSYNC.RECONVERGENT B2 ;  /* 0x0000000000027941 */ /* 0x000fea0003800200 */
.L_x_8243:
        /* <DEDUP_REMOVED lines=56> */
[----:B------:R-:W-:Y:S01]  /*f000*/  IMAD.MOV.U32 R123, RZ, RZ, R132 ;  /* 0x000000ffff7b7224 */ /* 0x000fe200078e0084 */
[----:B------:R-:W-:Y:S01]  /*f010*/  LOP3.LUT R112, R113, R112, R137, 0x96, !PT ;  /* 0x0000007071707212 */ /* 0x000fe200078e9689 */
[----:B------:R-:W-:Y:S02]  /*f020*/  IMAD.MOV.U32 R132, RZ, RZ, R134 ;  /* 0x000000ffff847224 */ /* 0x000fe400078e0086 */
[----:B------:R-:W-:Y:S01]  /*f030*/  HFMA2 R134, -RZ, RZ, 0, 0 ;  /* 0x00000000ff867431 */ /* 0x000fe200000001ff */
[----:B------:R-:W-:-:S07]  /*f040*/  LOP3.LUT R113, R89, R124, R135, 0x96, !PT ;  /* 0x0000007c59717212 */ /* 0x000fce00078e9687 */
.L_x_8241:
[----:B------:R-:W-:Y:S05]  /*f050*/  BSYNC.RECONVERGENT B1 ;  /* 0x0000000000017941 */ /* 0x000fea0003800200 */
.L_x_8240:
        /* <DEDUP_REMOVED lines=24> */
.L_x_8247:
        /* <DEDUP_REMOVED lines=13> */
.L_x_8249:
[----:B------:R-:W-:Y:S05]  /*f2b0*/  BSYNC.RECONVERGENT B2 ;  /* 0x0000000000027941 */ /* 0x000fea0003800200 */
.L_x_8248:
        /* <DEDUP_REMOVED lines=61> */
.L_x_8246:
[----:B------:R-:W-:Y:S05]  /*f690*/  BSYNC.RECONVERGENT B1 ;  /* 0x0000000000017941 */ /* 0x000fea0003800200 */
.L_x_8245:
        /* <DEDUP_REMOVED lines=19> */
.L_x_8252:
        /* <DEDUP_REMOVED lines=13> */
.L_x_8254:
[----:B------:R-:W-:Y:S05]  /*f8a0*/  BSYNC.RECONVERGENT B2 ;  /* 0x0000000000027941 */ /* 0x000fea0003800200 */
.L_x_8253:
        /* <DEDUP_REMOVED lines=56> */
[----:B------:R-:W-:Y:S02]  /*fc30*/  VIADD R113, R2, 0x8ff34781 ;  /* 0x8ff3478102717836 */ /* 0x000fe40000000000 */
[----:B------:R-:W-:Y:S02]  /*fc40*/  IMAD.MOV.U32 R132, RZ, RZ, R134 ;  /* 0x000000ffff847224 */ /* 0x000fe400078e0086 */
[----:B------:R-:W-:Y:S01]  /*fc50*/  HFMA2 R134, -RZ, RZ, 0, 0 ;  /* 0x00000000ff867431 */ /* 0x000fe200000001ff */
[----:B------:R-:W-:Y:S02]  /*fc60*/  LOP3.LUT R112, R113, R112, R137, 0x96, !PT ;  /* 0x0000007071707212 */ /* 0x000fe400078e9689 */
[----:B------:R-:W-:-:S07]  /*fc70*/  LOP3.LUT R113, R125, R124, R135, 0x96, !PT ;  /* 0x0000007c7d717212 */ /* 0x000fce00078e9687 */
.L_x_8251:
[----:B------:R-:W-:Y:S05]  /*fc80*/  BSYNC.RECONVERGENT B1 ;  /* 0x0000000000017941 */ /* 0x000fea0003800200 */
.L_x_8250:
        /* <DEDUP_REMOVED lines=23> */
.L_x_8257:
        /* <DEDUP_REMOVED lines=13> */
.L_x_8259:
[----:B------:R-:W-:Y:S05]  /*fed0*/  BSYNC.RECONVERGENT B2 ;  /* 0x0000000000027941 */ /* 0x000fea0003800200 */
.L_x_8258:
        /* <DEDUP_REMOVED lines=61> */
.L_x_8256:
[----:B------:R-:W-:Y:S05]  /*102b0*/  BSYNC.RECONVERGENT B1 ;  /* 0x0000000000017941 */ /* 0x000fea0003800200 */
.L_x_8255:
[----:B------:R-:W-:Y:S01]  /*102c0*/  ISETP.NE.AND P6, PT, R135, 0x1, PT ;  /* 0x000000018700780c */ /* 0x000fe20003fc5270 */
[----:B------:R-:W-:Y:S01]  /*102d0*/  IMAD.U32 R136, R91, 0x10000, RZ ;  /* 0x000100005b887824 */ /* 0x000fe200078e00ff */
[----:B------:R-:W-:Y:S01]  /*102e0*/  I2FP.F32.U32 R134, R125 ;  /* 0x0000007d00867245 */ /* 0x000fe20000201000 */
[----:B------:R-:W-:Y:S01]  /*102f0*/  BSSY.RECONVERGENT B1, `(.L_x_8260) ;  /* 0x000005c000017945 */ /* 0x000fe20003800200 */
        /* <DEDUP_REMOVED lines=14> */
.L_x_8262:
        /* <DEDUP_REMOVED lines=15> */
.L_x_8264:
[----:B------:R-:W-:Y:S05]  /*104d0*/  BSYNC.RECONVERGENT B2 ;  /* 0x0000000000027941 */ /* 0x000fea0003800200 */
.L_x_8263:
        /* <DEDUP_REMOVED lines=61> */
.L_x_8261:
[----:B------:R-:W-:Y:S05]  /*108b0*/  BSYNC.RECONVERGENT B1 ;  /* 0x0000000000017941 */ /* 0x000fea0003800200 */
.L_x_8260:
[----:B------:R-:W-:Y:S02]  /*108c0*/  I2FP.F32.U32 R134, R134 ;  /* 0x0000008600867245 */ /* 0x000fe40000201000 */
[----:B------:R-:W-:-:S03]  /*108d0*/  PRMT R91, R131, 0x7632, R91 ;  /* 0x00007632835b7816 */ /* 0x000fc6000000005b */
[----:B------:R-:W-:Y:S02]  /*108e0*/  FFMA.FTZ R133, R134, R133, 1.1641532182693481445e-10 ;  /* 0x2f00000086857423 */ /* 0x000fe40000010085 */
[----:B------:R-:W-:Y:S01]  /*108f0*/  IMAD.U32 R136, R91, 0x10000, RZ ;  /* 0x000100005b887824 */ /* 0x000fe200078e00ff */
[----:B------:R-:W-:Y:S02]  /*10900*/  FSEL R91, R143, RZ, P5 ;  /* 0x000000ff8f5b7208 */ /* 0x000fe40002800000 */
[----:B------:R-:W-:Y:S01]  /*10910*/  FSETP.GTU.FTZ.AND P6, PT, R133, R126, PT ;  /* 0x0000007e8500720b */ /* 0x000fe20003fdc000 */
[----:B------:R-:W-:-:S03]  /*10920*/  FMUL.FTZ R136, R136, R127 ;  /* 0x0000007f88887220 */ /* 0x000fc60000410000 */
[----:B------:R-:W-:Y:S02]  /*10930*/  SEL R126, RZ, 0x1, P6 ;  /* 0x00000001ff7e7807 */ /* 0x000fe40003000000 */
[----:B------:R-:W-:-:S05]  /*10940*/  FSEL R136, R136, RZ, !P6 ;  /* 0x000000ff88887208 */ /* 0x000fca0007000000 */
[----:B------:R-:W-:-:S04]  /*10950*/  FADD.FTZ R91, R136, R91 ;  /* 0x0000005b885b7221 */ /* 0x000fc80000010000 */
[----:B------:R-:W-:Y:S01]  /*10960*/  @P1 FADD.FTZ R91, R7, R91 ;  /* 0x0000005b075b1221 */ /* 0x000fe20000010000 */
[----:B------:R-:W-:Y:S06]  /*10970*/  BRA `(.L_x_8265) ;  /* 0x0000003000647947 */ /* 0x000fec0003800000 */
.L_x_8184:
        /* <DEDUP_REMOVED lines=16> */
.L_x_8268:
        /* <DEDUP_REMOVED lines=13> */
.L_x_8270:
[----:B------:R-:W-:Y:S05]  /*10b50*/  BSYNC.RECONVERGENT B2 ;  /* 0x0000000000027941 */ /* 0x000fea0003800200 */
.L_x_8269:
        /* <DEDUP_REMOVED lines=59> */
[----:B------:R-:W-:-:S07]  /*10f10*/  IMAD.MOV.U32 R76, RZ, RZ, R127 ;  /* 0x000000ffff4c7224 */ /* 0x000fce00078e007f */
.L_x_8267:
[----:B------:R-:W-:Y:S05]  /*10f20*/  BSYNC.RECONVERGENT B1 ;  /* 0x0000000000017941 */ /* 0x000fea0003800200 */
.L_x_8266:
        /* <DEDUP_REMOVED lines=22> */
.L_x_8273:
        /* <DEDUP_REMOVED lines=13> */
.L_x_8275:
[----:B------:R-:W-:Y:S05]  /*11160*/  BSYNC.RECONVERGENT B2 ;  /* 0x0000000000027941 */ /* 0x000fea0003800200 */
.L_x_8274:
        /* <DEDUP_REMOVED lines=55> */
[----:B------:R-:W-:-:S03]  /*114e0*/  LOP3.LUT R113, R113, R78, R135, 0x96, !PT ;  /* 0x0000004e71717212 */ /* 0x000fc600078e9687 */
[----:B------:R-:W-:Y:S01]  /*114f0*/  VIADD R79, R2, 0x8ff34781 ;  /* 0x8ff34781024f7836 */ /* 0x000fe20000000000 */
[----:B------:R-:W-:Y:S01]  /*11500*/  MOV R116, R136 ;  /* 0x0000008800747202 */ /* 0x000fe20000000f00 */
[----:B------:R-:W-:Y:S02]  /*11510*/  IMAD.MOV.U32 R78, RZ, RZ, R132 ;  /* 0x000000ffff4e7224 */ /* 0x000fe400078e0084 */
[----:B------:R-:W-:Y:S01]  /*11520*/  IMAD.MOV.U32 R132, RZ, RZ, R134 ;  /* 0x000000ffff847224 */ /* 0x000fe200078e0086 */
[----:B------:R-:W-:-:S07]  /*11530*/  LOP3.LUT R112, R79, R112, R137, 0x96, !PT ;  /* 0x000000704f707212 */ /* 0x000fce00078e9689 */
.L_x_8272:
[----:B------:R-:W-:Y:S05]  /*11540*/  BSYNC.RECONVERGENT B1 ;  /* 0x0000000000017941 */ /* 0x000fea0003800200 */
.L_x_8271:
        /* <DEDUP_REMOVED lines=19> */
.L_x_8278:
        /* <DEDUP_REMOVED lines=13> */
.L_x_8280:
[----:B------:R-:W-:Y:S05]  /*11750*/  BSYNC.RECONVERGENT B2 ;  /* 0x0000000000027941 */ /* 0x000fea0003800200 */
.L_x_8279:
        /* <DEDUP_REMOVED lines=61> */
.L_x_8277:
[----:B------:R-:W-:Y:S05]  /*11b30*/  BSYNC.RECONVERGENT B1 ;  /* 0x0000000000017941 */ /* 0x000fea0003800200 */
.L_x_8276:
        /* <DEDUP_REMOVED lines=20> */
.L_x_8283:
        /* <DEDUP_REMOVED lines=13> */
.L_x_8285:
[----:B------:R-:W-:Y:S05]  /*11d50*/  BSYNC.RECONVERGENT B2 ;  /* 0x0000000000027941 */ /* 0x000fea0003800200 */
.L_x_8284:
        /* <DEDUP_REMOVED lines=61> */
.L_x_8282:
[----:B------:R-:W-:Y:S05]  /*12130*/  BSYNC.RECONVERGENT B1 ;  /* 0x0000000000017941 */ /* 0x000fea0003800200 */
.L_x_8281:
        /* <DEDUP_REMOVED lines=19> */
.L_x_8288:
        /* <DEDUP_REMOVED lines=13> */
.L_x_8290:
[----:B------:R-:W-:Y:S05]  /*12340*/  BSYNC.RECONVERGENT B2 ;  /* 0x0000000000027941 */ /* 0x000fea0003800200 */
.L_x_8289:
        /* <DEDUP_REMOVED lines=61> */
.L_x_8287:
[----:B------:R-:W-:Y:S05]  /*12720*/  BSYNC.RECONVERGENT B1 ;  /* 0x0000000000017941 */ /* 0x000fea0003800200 */
.L_x_8286:
        /* <DEDUP_REMOVED lines=18> */
.L_x_8293:
        /* <DEDUP_REMOVED lines=13> */
.L_x_8295:
[----:B------:R-:W-:Y:S05]  /*12920*/  BSYNC.RECONVERGENT B2 ;  /* 0x0000000000027941 */ /* 0x000fea0003800200 */
.L_x_8294:
        /* <DEDUP_REMOVED lines=61> */
.L_x_8292:
[----:B------:R-:W-:Y:S05]  /*12d00*/  BSYNC.RECONVERGENT B1 ;  /* 0x0000000000017941 */ /* 0x000fea0003800200 */
.L_x_8291:
        /* <DEDUP_REMOVED lines=17> */
.L_x_8298:
        /* <DEDUP_REMOVED lines=13> */
.L_x_8300:
[----:B------:R-:W-:Y:S05]  /*12ef0*/  BSYNC.RECONVERGENT B2 ;  /* 0x0000000000027941 */ /* 0x000fea0003800200 */
.L_x_8299:
        /* <DEDUP_REMOVED lines=61> */
.L_x_8297:
[----:B------:R-:W-:Y:S05]  /*132d0*/  BSYNC.RECONVERGENT B1 ;  /* 0x0000000000017941 */ /* 0x000fea0003800200 */
.L_x_8296:
[----:B------:R-:W-:Y:S01]  /*132e0*/  ISETP.NE.AND P5, PT, R136, 0x1, PT ;  /* 0x000000018800780c */ /* 0x000fe20003fa5270 */
[----:B------:R-:W-:Y:S01]  /*132f0*/  BSSY.RECONVERGENT B1, `(.L_x_8301) ;  /* 0x000005c000017945 */ /* 0x000fe20003800200 */
[----:B------:R-:W-:Y:S01]  /*13300*/  I2FP.F32.U32 R125, R125 ;  /* 0x0000007d007d7245 */ /* 0x000fe20000201000 */
[C---:B------:R-:W-:Y:S01]  /*13310*/  IMAD.U32 R143, R91.reuse, 0x10000, RZ ;  /* 0x000100005b8f7824 */ /* 0x040fe200078e00ff */
[----:B------:R-:W-:Y:S02]  /*13320*/  PRMT R91, R91, 0x7632, R91 ;  /* 0x000076325b5b7816 */ /* 0x000fe4000000005b */
[----:B------:R-:W-:Y:S01]  /*13330*/  MOV R133, R116 ;  /* 0x0000007400857202 */ /* 0x000fe20000000f00 */
        /* <DEDUP_REMOVED lines=12> */
.L_x_8303:
        /* <DEDUP_REMOVED lines=13> */
.L_x_8305:
[----:B------:R-:W-:Y:S05]  /*134d0*/  BSYNC.RECONVERGENT B2 ;  /* 0x0000000000027941 */ /* 0x000fea0003800200 */
.L_x_8304:
        /* <DEDUP_REMOVED lines=61> */
.L_x_8302:
[----:B------:R-:W-:Y:S05]  /*138b0*/  BSYNC.RECONVERGENT B1 ;  /* 0x0000000000017941 */ /* 0x000fea0003800200 */
.L_x_8301:
        /* <DEDUP_REMOVED lines=37> */
.L_x_8265:
        /* <DEDUP_REMOVED lines=24> */
[----:B------:R-:W-:Y:S01]  /*13c90*/  IMAD.U32 R133, R124, 0x10000, RZ ;  /* 0x000100007c857824 */ /* 0x000fe200078e00ff */
[----:B------:R-:W1:Y:S01]  /*13ca0*/  LDC.64 R144, c[0x0][0x3b8] ;  /* 0x0000ee00ff907b82 */ /* 0x000e620000000a00 */
[----:B------:R-:W-:Y:S02]  /*13cb0*/  LOP3.LUT R127, R126, 0xffff, RZ, 0xc0, !PT ;  /* 0x0000ffff7e7f7812 */ /* 0x000fe400078ec0ff */
[----:B0-----:R-:W-:Y:S02]  /*13cc0*/  PRMT R136, R123, 0x7104, RZ ;  /* 0x000071047b887816 */ /* 0x001fe400000000ff */
        /* <DEDUP_REMOVED lines=12> */
[----:B-1----:R-:W-:Y:S01]  /*13d90*/  IMAD.WIDE.U32 R134, R0, 0x8, R144 ;  /* 0x0000000800867825 */ /* 0x002fe200078e0090 */
[----:B------:R-:W-:Y:S02]  /*13da0*/  LOP3.LUT R137, R127, R139, RZ, 0xfc, !PT ;  /* 0x0000008b7f897212 */ /* 0x000fe400078efcff */
[----:B------:R-:W-:-:S05]  /*13db0*/  LOP3.LUT R136, R133, 0xff, R118, 0xf8, !PT ;  /* 0x000000ff85887812 */ /* 0x000fca00078ef876 */
[----:B------:R1:W-:Y:S02]  /*13dc0*/  STG.E.64 desc[UR8][R134.64], R136 ;  /* 0x0000008886007986 */ /* 0x0003e4000c101b08 */
.L_x_8306:
[----:B------:R-:W-:Y:S01]  /*13dd0*/  MOV R127, R132 ;  /* 0x00000084007f7202 */ /* 0x000fe20000000f00 */
[----:B------:R-:W-:-:S07]  /*13de0*/  VIADD R0, R0, 0x100 ;  /* 0x0000010000007836 */ /* 0x000fce0000000000 */
.L_x_8183:
[----:B------:R-:W-:Y:S05]  /*13df0*/  BSYNC.RECONVERGENT B0 ;  /* 0x0000000000007941 */ /* 0x000fea0003800200 */
.L_x_8182:
        /* <DEDUP_REMOVED lines=36> */
.L_x_8312:
        /* <DEDUP_REMOVED lines=13> */
.L_x_8314:
[----:B------:R-:W-:Y:S05]  /*14110*/  BSYNC.RECONVERGENT B2 ;  /* 0x0000000000027941 */ /* 0x000fea0003800200 */
.L_x_8313:
        /* <DEDUP_REMOVED lines=60> */
.L_x_8311:
[----:B------:R-:W-:Y:S05]  /*144e0*/  BSYNC.RECONVERGENT B1 ;  /* 0x0000000000017941 */ /* 0x000fea0003800200 */
.L_x_8310:
        /* <DEDUP_REMOVED lines=24> */
.L_x_8317:
        /* <DEDUP_REMOVED lines=13> */
.L_x_8319:
[----:B------:R-:W-:Y:S05]  /*14740*/  BSYNC.RECONVERGENT B2 ;  /* 0x0000000000027941 */ /* 0x000fea0003800200 */
.L_x_8318:
        /* <DEDUP_REMOVED lines=61> */
.L_x_8316:
[----:B------:R-:W-:Y:S05]  /*14b20*/  BSYNC.RECONVERGENT B1 ;  /* 0x0000000000017941 */ /* 0x000fea0003800200 */
.L_x_8315:
        /* <DEDUP_REMOVED lines=23> */
.L_x_8322:
        /* <DEDUP_REMOVED lines=13> */
.L_x_8324:
[----:B------:R-:W-:Y:S05]  /*14d70*/  BSYNC.RECONVERGENT B2 ;  /* 0x0000000000027941 */ /* 0x000fea0003800200 */
.L_x_8323:
        /* <DEDUP_REMOVED lines=61> */
.L_x_8321:
[----:B------:R-:W-:Y:S05]  /*15150*/  BSYNC.RECONVERGENT B1 ;  /* 0x0000000000017941 */ /* 0x000fea0003800200 */
.L_x_8320:
        /* <DEDUP_REMOVED lines=20> */
.L_x_8327:
        /* <DEDUP_REMOVED lines=13> */
.L_x_8329:
[----:B------:R-:W-:Y:S05]  /*15370*/  BSYNC.RECONVERGENT B2 ;  /* 0x0000000000027941 */ /* 0x000fea0003800200 */
.L_x_8328:
        /* <DEDUP_REMOVED lines=61> */
.L_x_8326:
[----:B------:R-:W-:Y:S05]  /*15750*/  BSYNC.RECONVERGENT B1 ;  /* 0x0000000000017941 */ /* 0x000fea0003800200 */
.L_x_8325:
        /* <DEDUP_REMOVED lines=24> */
.L_x_8332:
        /* <DEDUP_REMOVED lines=13> */
.L_x_8334:
[----:B------:R-:W-:Y:S05]  /*159b0*/  BSYNC.RECONVERGENT B2 ;  /* 0x0000000000027941 */ /* 0x000fea0003800200 */
.L_x_8333:
        /* <DEDUP_REMOVED lines=61> */
.L_x_8331:
[----:B------:R-:W-:Y:S05]  /*15d90*/  BSYNC.RECONVERGENT B1 ;  /* 0x0000000000017941 */ /* 0x000fea0003800200 */
.L_x_8330:
        /* <DEDUP_REMOVED lines=21> */
.L_x_8337:
        /* <DEDUP_REMOVED lines=13> */
.L_x_8339:
[----:B------:R-:W-:Y:S05]  /*15fc0*/  BSYNC.RECONVERGENT B2 ;  /* 0x0000000000027941 */ /* 0x000fea0003800200 */
.L_x_8338:
        /* <DEDUP_REMOVED lines=61> */
.L_x_8336:
[----:B------:R-:W-:Y:S05]  /*163a0*/  BSYNC.RECONVERGENT B1 ;  /* 0x0000000000017941 */ /* 0x000fea0003800200 */
.L_x_8335:
        /* <DEDUP_REMOVED lines=23> */
.L_x_8342:
        /* <DEDUP_REMOVED lines=13> */
.L_x_8344:
[----:B------:R-:W-:Y:S05]  /*165f0*/  BSYNC.RECONVERGENT B2 ;  /* 0x0000000000027941 */ /* 0x000fea0003800200 */
.L_x_8343:
        /* <DEDUP_REMOVED lines=61> */
.L_x_8341:
[----:B------:R-:W-:Y:S05]  /*169d0*/  BSYNC.RECONVERGENT B1 ;  /* 0x0000000000017941 */ /* 0x000fea0003800200 */
.L_x_8340:
        /* <DEDUP_REMOVED lines=20> */
.L_x_8347:
        /* <DEDUP_REMOVED lines=13> */
.L_x_8349:
[----:B------:R-:W-:Y:S05]  /*16bf0*/  BSYNC.RECONVERGENT B2 ;  /* 0x0000000000027941 */ /* 0x000fea0003800200 */
.L_x_8348:
        /* <DEDUP_REMOVED lines=61> */
.L_x_8346:
[----:B------:R-:W-:Y:S05]  /*16fd0*/  BSYNC.RECONVERGENT B1 ;  /* 0x0000000000017941 */ /* 0x000fea0003800200 */
.L_x_8345:
[----:B------:R-:W-:Y:S01]  /*16fe0*/  I2FP.F32.U32 R92, R92 ;  /* 0x0000005c005c7245 */ /* 0x000fe20000201000 */
[----:B------:R-:W-:Y:S01]  /*16ff0*/  BSSY.RECONVERGENT B1, `(.L_x_8350) ;  /* 0x0000062000017945 */ /* 0x000fe20003800200 */
[----:B------:R-:W-:Y:S01]  /*17000*/  PRMT R83, R129, 0x7632, R83 ;  /* 0x0000763281537816 */ /* 0x000fe20000000053 */
[----:B------:R-:W-:-:S03]  /*17010*/  IMAD.MOV.U32 R123, RZ, RZ, 0x2 ;  /* 0x00000002ff7b7424 */ /* 0x000fc600078e00ff */
[----:B------:R-:W-:Y:S01]  /*17020*/  SHF.L.U32 R122, R83, 0x10, RZ ;  /* 0x00000010537a7819 */ /* 0x000fe200000006ff */
[----:B------:R-:W-:Y:S01]  /*17030*/  FFMA.FTZ R83, R92, R133, 1.1641532182693481445e-10 ;  /* 0x2f0000005c537423 */ /* 0x000fe20000010085 */
[----:B------:R-:W-:-:S03]  /*17040*/  MOV R92, R116 ;  /* 0x00000074005c7202 */ /* 0x000fc60000000f00 */
[----:B------:R-:W-:Y:S01]  /*17050*/  FMUL.FTZ R122, R122, R127 ;  /* 0x0000007f7a7a7220 */ /* 0x000fe20000410000 */
        /* <DEDUP_REMOVED lines=16> */
.L_x_8352:
        /* <DEDUP_REMOVED lines=13> */
.L_x_8354:
[----:B------:R-:W-:Y:S05]  /*17230*/  BSYNC.RECONVERGENT B2 ;  /* 0x0000000000027941 */ /* 0x000fea0003800200 */
.L_x_8353:
        /* <DEDUP_REMOVED lines=61> */
.L_x_8351:
[----:B------:R-:W-:Y:S05]  /*17610*/  BSYNC.RECONVERGENT B1 ;  /* 0x0000000000017941 */ /* 0x000fea0003800200 */
.L_x_8350:
        /* <DEDUP_REMOVED lines=19> */
.L_x_8357:
        /* <DEDUP_REMOVED lines=13> */
.L_x_8359:
[----:B------:R-:W-:Y:S05]  /*17820*/  BSYNC.RECONVERGENT B2 ;  /* 0x0000000000027941 */ /* 0x000fea0003800200 */
.L_x_8358:
        /* <DEDUP_REMOVED lines=61> */
.L_x_8356:
[----:B------:R-:W-:Y:S05]  /*17c00*/  BSYNC.RECONVERGENT B1 ;  /* 0x0000000000017941 */ /* 0x000fea0003800200 */
.L_x_8355:
        /* <DEDUP_REMOVED lines=23> */
.L_x_8362:
        /* <DEDUP_REMOVED lines=13> */
.L_x_8364:
[----:B------:R-:W-:Y:S05]  /*17e50*/  BSYNC.RECONVERGENT B2 ;  /* 0x0000000000027941 */ /* 0x000fea0003800200 */
.L_x_8363:
        /* <DEDUP_REMOVED lines=48> */
[----:B------:R-:W-:Y:S01]  /*18160*/  LOP3.LUT R123, R123, R134, R125, 0x96, !PT ;  /* 0x000000867b7b7212 */ /* 0x000fe200078e967d */
[----:B------:R-:W-:Y:S02]  /*18170*/  IMAD.MOV.U32 R125, RZ, RZ, RZ ;  /* 0x000000ffff7d7224 */ /* 0x000fe400078e00ff */
[----:B------:R-:W-:-:S05]  /*18180*/  IMAD.WIDE.U32 R112, R112, -0x326172a9, RZ ;  /* 0xcd9e8d5770707825 */ /* 0x000fca00078e00ff */
        /* <DEDUP_REMOVED lines=10> */
.L_x_8361:
[----:B------:R-:W-:Y:S05]  /*18230*/  BSYNC.RECONVERGENT B1 ;  /* 0x0000000000017941 */ /* 0x000fea0003800200 */
.L_x_8360:
        /* <DEDUP_REMOVED lines=18> */
.L_x_8367:
        /* <DEDUP_REMOVED lines=13> */
.L_x_8369:
[----:B------:R-:W-:Y:S05]  /*18430*/  BSYNC.RECONVERGENT B2 ;  /* 0x0000000000027941 */ /* 0x000fea0003800200 */
.L_x_8368:
        /* <DEDUP_REMOVED lines=48> */
[----:B------:R-:W-:-:S03]  /*18740*/  LOP3.LUT R123, R123, R134, R125, 0x96, !PT ;  /* 0x000000867b7b7212 */ /* 0x000fc600078e967d */
[----:B------:R-:W-:-:S05]  /*18750*/  IMAD.WIDE.U32 R112, R112, -0x326172a9, RZ ;  /* 0xcd9e8d5770707825 */ /* 0x000fca00078e00ff */
[----:B------:R-:W-:Y:S01]  /*18760*/  LOP3.LUT R93, R93, R136, R113, 0x96, !PT ;  /* 0x000000885d5d7212 */ /* 0x000fe200078e9671 */
[----:B------:R-:W-:Y:S01]  /*18770*/  IMAD.WIDE.U32 R136, R123, -0x326172a9, RZ ;  /* 0xcd9e8d577b887825 */ /* 0x000fe200078e00ff */
[----:B------:R-:W-:-:S03]  /*18780*/  IADD3 R113, PT, PT, R2, -0x700cb87f, RZ ;  /* 0x8ff3478102717810 */ /* 0x000fc60007ffe0ff */
        /* <DEDUP_REMOVED lines=8> */
.L_x_8366:
[----:B------:R-:W-:Y:S05]  /*18810*/  BSYNC.RECONVERGENT B1 ;  /* 0x0000000000017941 */ /* 0x000fea0003800200 */
.L_x_8365:
        /* <DEDUP_REMOVED lines=24> */
.L_x_8372:
        /* <DEDUP_REMOVED lines=13> */
.L_x_8374:
[----:B------:R-:W-:Y:S05]  /*18a70*/  BSYNC.RECONVERGENT B2 ;  /* 0x0000000000027941 */ /* 0x000fea0003800200 */
.L_x_8373:
        /* <DEDUP_REMOVED lines=61> */
.L_x_8371:
[----:B------:R-:W-:Y:S05]  /*18e50*/  BSYNC.RECONVERGENT B1 ;  /* 0x0000000000017941 */ /* 0x000fea0003800200 */
.L_x_8370:
        /* <DEDUP_REMOVED lines=19> */
.L_x_8377:
        /* <DEDUP_REMOVED lines=13> */
.L_x_8379:
[----:B------:R-:W-:Y:S05]  /*19060*/  BSYNC.RECONVERGENT B2 ;  /* 0x0000000000027941 */ /* 0x000fea0003800200 */
.L_x_8378:
        /* <DEDUP_REMOVED lines=58> */
[----:B------:R-:W-:Y:S01]  /*19410*/  MOV R132, R134 ;  /* 0x0000008600847202 */ /* 0x000fe20000000f00 */
[----:B------:R-:W-:Y:S01]  /*19420*/  IMAD.MOV.U32 R134, RZ, RZ, RZ ;  /* 0x000000ffff867224 */ /* 0x000fe200078e00ff */
[----:B------:R-:W-:-:S07]  /*19430*/  LOP3.LUT R113, R125, R124, R135, 0x96, !PT ;  /* 0x0000007c7d717212 */ /* 0x000fce00078e9687 */
.L_x_8376:
[----:B------:R-:W-:Y:S05]  /*19440*/  BSYNC.RECONVERGENT B1 ;  /* 0x0000000000017941 */ /* 0x000fea0003800200 */
.L_x_8375:
        /* <DEDUP_REMOVED lines=23> */
.L_x_8382:
        /* <DEDUP_REMOVED lines=13> */
.L_x_8384:
[----:B------:R-:W-:Y:S05]  /*19690*/  BSYNC.RECONVERGENT B2 ;  /* 0x0000000000027941 */ /* 0x000fea0003800200 */
.L_x_8383:
        /* <DEDUP_REMOVED lines=61> */
.L_x_8381:
[----:B------:R-:W-:Y:S05]  /*19a70*/  BSYNC.RECONVERGENT B1 ;  /* 0x0000000000017941 */ /* 0x000fea0003800200 */
.L_x_8380:
[----:B------:R-:W-:Y:S01]  /*19a80*/  ISETP.NE.AND P6, PT, R135, 0x1, PT ;  /* 0x000000018700780c */ /* 0x000fe20003fc5270 */
[----:B------:R-:W-:Y:S01]  /*19a90*/  BSSY.RECONVERGENT B1, `(.L_x_8385) ;  /* 0x000005e000017945 */ /* 0x000fe20003800200 */
[----:B------:R-:W-:Y:S01]  /*19aa0*/  I2FP.F32.U32 R134, R125 ;  /* 0x0000007d00867245 */ /* 0x000fe20000201000 */
[----:B------:R-:W-:Y:S01]  /*19ab0*/  IMAD.MOV.U32 R125, RZ, RZ, 0x2 ;  /* 0x00000002ff7d7424 */ /* 0x000fe200078e00ff */
[----:B------:R-:W-:-:S03]  /*19ac0*/  SHF.L.U32 R136, R95, 0x10, RZ ;  /* 0x000000105f887819 */ /* 0x000fc600000006ff */
        /* <DEDUP_REMOVED lines=13> */
.L_x_8387:
        /* <DEDUP_REMOVED lines=15> */
.L_x_8389:
[----:B------:R-:W-:Y:S05]  /*19c90*/  BSYNC.RECONVERGENT B2 ;  /* 0x0000000000027941 */ /* 0x000fea0003800200 */
.L_x_8388:
        /* <DEDUP_REMOVED lines=61> */
.L_x_8386:
[----:B------:R-:W-:Y:S05]  /*1a070*/  BSYNC.RECONVERGENT B1 ;  /* 0x0000000000017941 */ /* 0x000fea0003800200 */
.L_x_8385:
[----:B------:R-:W-:Y:S02]  /*1a080*/  I2FP.F32.U32 R134, R134 ;  /* 0x0000008600867245 */ /* 0x000fe40000201000 */
[----:B------:R-:W-:-:S03]  /*1a090*/  PRMT R95, R131, 0x7632, R95 ;  /* 0x00007632835f7816 */ /* 0x000fc6000000005f */
[----:B------:R-:W-:Y:S01]  /*1a0a0*/  FFMA.FTZ R133, R134, R133, 1.1641532182693481445e-10 ;  /* 0x2f00000086857423 */ /* 0x000fe20000010085 */
[----:B------:R-:W-:Y:S02]  /*1a0b0*/  SHF.L.U32 R136, R95, 0x10, RZ ;  /* 0x000000105f887819 */ /* 0x000fe400000006ff */
        /* <DEDUP_REMOVED lines=8> */
.L_x_8309:
        /* <DEDUP_REMOVED lines=16> */
.L_x_8393:
        /* <DEDUP_REMOVED lines=13> */
.L_x_8395:
[----:B------:R-:W-:Y:S05]  /*1a310*/  BSYNC.RECONVERGENT B2 ;  /* 0x0000000000027941 */ /* 0x000fea0003800200 */
.L_x_8394:
        /* <DEDUP_REMOVED lines=60> */
.L_x_8392:
[----:B------:R-:W-:Y:S05]  /*1a6e0*/  BSYNC.RECONVERGENT B1 ;  /* 0x0000000000017941 */ /* 0x000fea0003800200 */
.L_x_8391:
        /* <DEDUP_REMOVED lines=22> */
.L_x_8398:
        /* <DEDUP_REMOVED lines=13> */
.L_x_8400:
[----:B------:R-:W-:Y:S05]  /*1a920*/  BSYNC.RECONVERGENT B2 ;  /* 0x0000000000027941 */ /* 0x000fea0003800200 */
.L_x_8399:
        /* <DEDUP_REMOVED lines=54> */
[----:B------:R-:W-:-:S04]  /*1ac90*/  IMAD.WIDE.U32 R134, R125, -0x2daee0ad, RZ ;  /* 0xd2511f537d867825 */ /* 0x000fc800078e00ff */
[----:B------:R-:W-:Y:S01]  /*1aca0*/  HFMA2 R125, -RZ, RZ, 0, 0 ;  /* 0x00000000ff7d7431 */ /* 0x000fe200000001ff */
[----:B------:R-:W-:Y:S01]  /*1acb0*/  LOP3.LUT R112, R83, R112, R137, 0x96, !PT ;  /* 0x0000007053707212 */ /* 0x000fe200078e9689 */
[----:B------:R-:W-:Y:S01]  /*1acc0*/  IMAD.MOV.U32 R116, RZ, RZ, R136 ;  /* 0x000000ffff747224 */ /* 0x000fe200078e0088 */
[----:B------:R-:W-:Y:S02]  /*1acd0*/  LOP3.LUT R113, R113, R82, R135, 0x96, !PT ;  /* 0x0000005271717212 */ /* 0x000fe400078e9687 */
[----:B------:R-:W-:Y:S01]  /*1ace0*/  MOV R82, R132 ;  /* 0x0000008400527202 */ /* 0x000fe20000000f00 */
[----:B------:R-:W-:-:S07]  /*1acf0*/  IMAD.MOV.U32 R132, RZ, RZ, R134 ;  /* 0x000000ffff847224 */ /* 0x000fce00078e0086 */
.L_x_8397:
[----:B------:R-:W-:Y:S05]  /*1ad00*/  BSYNC.RECONVERGENT B1 ;  /* 0x0000000000017941 */ /* 0x000fea0003800200 */
.L_x_8396:
        /* <DEDUP_REMOVED lines=19> */
.L_x_8403:
        /* <DEDUP_REMOVED lines=13> */
.L_x_8405:
[----:B------:R-:W-:Y:S05]  /*1af10*/  BSYNC.RECONVERGENT B2 ;  /* 0x0000000000027941 */ /* 0x000fea0003800200 */
.L_x_8404:
        /* <DEDUP_REMOVED lines=61> */
.L_x_8402:
[----:B------:R-:W-:Y:S05]  /*1b2f0*/  BSYNC.RECONVERGENT B1 ;  /* 0x0000000000017941 */ /* 0x000fea0003800200 */
.L_x_8401:
        /* <DEDUP_REMOVED lines=20> */
.L_x_8408:
        /* <DEDUP_REMOVED lines=13> */
.L_x_8410:
[----:B------:R-:W-:Y:S05]  /*1b510*/  BSYNC.RECONVERGENT B2 ;  /* 0x0000000000027941 */ /* 0x000fea0003800200 */
.L_x_8409:
        /* <DEDUP_REMOVED lines=61> */
.L_x_8407:
[----:B------:R-:W-:Y:S05]  /*1b8f0*/  BSYNC.RECONVERGENT B1 ;  /* 0x0000000000017941 */ /* 0x000fea0003800200 */
.L_x_8406:
        /* <DEDUP_REMOVED lines=19> */
.L_x_8413:
        /* <DEDUP_REMOVED lines=13> */
.L_x_8415:
[----:B------:R-:W-:Y:S05]  /*1bb00*/  BSYNC.RECONVERGENT B2 ;  /* 0x0000000000027941 */ /* 0x000fea0003800200 */
.L_x_8414:
        /* <DEDUP_REMOVED lines=61> */
.L_x_8412:
[----:B------:R-:W-:Y:S05]  /*1bee0*/  BSYNC.RECONVERGENT B1 ;  /* 0x0000000000017941 */ /* 0x000fea0003800200 */
.L_x_8411:
        /* <DEDUP_REMOVED lines=18> */
.L_x_8418:
        /* <DEDUP_REMOVED lines=13> */
.L_x_8420:
[----:B------:R-:W-:Y:S05]  /*1c0e0*/  BSYNC.RECONVERGENT B2 ;  /* 0x0000000000027941 */ /* 0x000fea0003800200 */
.L_x_8419:
        /* <DEDUP_REMOVED lines=61> */
.L_x_8417:
[----:B------:R-:W-:Y:S05]  /*1c4c0*/  BSYNC.RECONVERGENT B1 ;  /* 0x0000000000017941 */ /* 0x000fea0003800200 */
.L_x_8416:
        /* <DEDUP_REMOVED lines=17> */
.L_x_8423:
        /* <DEDUP_REMOVED lines=13> */
.L_x_8425:
[----:B------:R-:W-:Y:S05]  /*1c6b0*/  BSYNC.RECONVERGENT B2 ;  /* 0x0000000000027941 */ /* 0x000fea0003800200 */
.L_x_8424:
        /* <DEDUP_REMOVED lines=59> */
[----:B------:R-:W-:-:S02]  /*1ca70*/  IMAD.MOV.U32 R132, RZ, RZ, R136 ;  /* 0x000000ffff847224 */ /* 0x000fc400078e0088 */
[----:B------:R-:W-:-:S07]  /*1ca80*/  HFMA2 R136, -RZ, RZ, 0, 0 ;  /* 0x00000000ff887431 */ /* 0x000fce00000001ff */
.L_x_8422:
[----:B------:R-:W-:Y:S05]  /*1ca90*/  BSYNC.RECONVERGENT B1 ;  /* 0x0000000000017941 */ /* 0x000fea0003800200 */
.L_x_8421:
[----:B------:R-:W-:Y:S01]  /*1caa0*/  ISETP.NE.AND P5, PT, R136, 0x1, PT ;  /* 0x000000018800780c */ /* 0x000fe20003fa5270 */
[----:B------:R-:W-:Y:S01]  /*1cab0*/  BSSY.RECONVERGENT B1, `(.L_x_8426) ;  /* 0x000005c000017945 */ /* 0x000fe20003800200 */
[----:B------:R-:W-:Y:S01]  /*1cac0*/  I2FP.F32.U32 R125, R125 ;  /* 0x0000007d007d7245 */ /* 0x000fe20000201000 */
[C---:B------:R-:W-:Y:S01]  /*1cad0*/  IMAD.U32 R143, R95.reuse, 0x10000, RZ ;  /* 0x000100005f8f7824 */ /* 0x040fe200078e00ff */
[----:B------:R-:W-:Y:S01]  /*1cae0*/  PRMT R95, R95, 0x7632, R95 ;  /* 0x000076325f5f7816 */ /* 0x000fe2000000005f */
[----:B------:R-:W-:Y:S02]  /*1caf0*/  IMAD.MOV.U32 R133, RZ, RZ, R116 ;  /* 0x000000ffff857224 */ /* 0x000fe400078e0074 */
        /* <DEDUP_REMOVED lines=12> */
.L_x_8428:
        /* <DEDUP_REMOVED lines=13> */
.L_x_8430:
[----:B------:R-:W-:Y:S05]  /*1cc90*/  BSYNC.RECONVERGENT B2 ;  /* 0x0000000000027941 */ /* 0x000fea0003800200 */
.L_x_8429:
        /* <DEDUP_REMOVED lines=51> */
[----:B------:R-:W-:Y:S01]  /*1cfd0*/  IMAD.WIDE.U32 R138, R133, -0x326172a9, RZ ;  /* 0xcd9e8d57858a7825 */ /* 0x000fe200078e00ff */
[----:B------:R-:W-:-:S03]  /*1cfe0*/  MOV R133, R132 ;  /* 0x0000008400857202 */ /* 0x000fc60000000f00 */
        /* <DEDUP_REMOVED lines=8> */
.L_x_8427:
[----:B------:R-:W-:Y:S05]  /*1d070*/  BSYNC.RECONVERGENT B1 ;  /* 0x0000000000017941 */ /* 0x000fea0003800200 */
.L_x_8426:
        /* <DEDUP_REMOVED lines=37> */
.L_x_8390:
        /* <DEDUP_REMOVED lines=24> */
[----:B------:R-:W-:Y:S01]  /*1d450*/  SHF.L.U32 R133, R124, 0x10, RZ ;  /* 0x000000107c857819 */ /* 0x000fe200000006ff */
[----:B------:R-:W1:Y:S01]  /*1d460*/  LDC.64 R144, c[0x0][0x3b8] ;  /* 0x0000ee00ff907b82 */ /* 0x000e620000000a00 */
[----:B------:R-:W-:Y:S02]  /*1d470*/  LOP3.LUT R127, R126, 0xffff, RZ, 0xc0, !PT ;  /* 0x0000ffff7e7f7812 */ /* 0x000fe400078ec0ff */
[----:B0-----:R-:W-:Y:S02]  /*1d480*/  LOP3.LUT R134, R133, 0xff0000, RZ, 0xc0, !PT ;  /* 0x00ff000085867812 */ /* 0x001fe400078ec0ff */
        /* <DEDUP_REMOVED lines=16> */
.L_x_8431:
[----:B------:R-:W-:Y:S01]  /*1d590*/  IMAD.MOV.U32 R127, RZ, RZ, R132 ;  /* 0x000000ffff7f7224 */ /* 0x000fe200078e0084 */
[----:B------:R-:W-:-:S07]  /*1d5a0*/  IADD3 R0, PT, PT, R0, 0x100, RZ ;  /* 0x0000010000007810 */ /* 0x000fce0007ffe0ff */
.L_x_8308:
[----:B------:R-:W-:Y:S05]  /*1d5b0*/  BSYNC.RECONVERGENT B0 ;  /* 0x0000000000007941 */ /* 0x000fea0003800200 */
.L_x_8307:
        /* <DEDUP_REMOVED lines=36> */
.L_x_8437:
        /* <DEDUP_REMOVED lines=13> */
.L_x_8439:
[----:B------:R-:W-:Y:S05]  /*1d8d0*/  BSYNC.RECONVERGENT B2 ;  /* 0x0000000000027941 */ /* 0x000fea0003800200 */
.L_x_8438:
        /* <DEDUP_REMOVED lines=60> */
.L_x_8436:
[----:B------:R-:W-:Y:S05]  /*1dca0*/  BSYNC.RECONVERGENT B1 ;  /* 0x0000000000017941 */ /* 0x000fea0003800200 */
.L_x_8435:
[----:B------:R-:W0:Y:S01]  /*1dcb0*/  LDC R126, c[0x0][0x404] ;  /* 0x00010100ff7e7b82 */ /* 0x000e220000000800 */
[----:B------:R-:W-:Y:S01]  /*1dcc0*/  HFMA2 R133, -RZ, RZ, 0.1171875, 0 ;  /* 0x2f800000ff857431 */ /* 0x000fe200000001ff */
[----:B------:R-:W-:Y:S01]  /*1dcd0*/  I2FP.F32.U32 R84, R84 ;  /* 0x0000005400547245 */ /* 0x000fe20000201000 */
[----:B------:R-:W-:Y:S01]  /*1dce0*/  BSSY.RECONVERGENT B1, `(.L_x_8440) ;  /* 0x0000060000017945 */ /* 0x000fe20003800200 */
[----:B------:R-:W-:Y:S02]  /*1dcf0*/  ISETP.NE.AND P2, PT, R86, 0x1, PT ;  /* 0x000000015600780c */ /* 0x000fe40003f45270 */
[----:B------:R-:W-:Y:S02]  /*1dd00*/  LOP3.LUT R141, R141, 0xffffffef, RZ, 0xc0, !PT ;  /* 0xffffffef8d8d7812 */ /* 0x000fe400078ec0ff */
[----:B------:R-:W1:Y:S01]  /*1dd10*/  LDC R127, c[0x0][0x408] ;  /* 0x00010200ff7f7b82 */ /* 0x000e620000000800 */
[----:B------:R-:W-:Y:S01]  /*1dd20*/  MOV R87, 0x2 ;  /* 0x0000000200577802 */ /* 0x000fe20000000f00 */
[----:B------:R-:W-:Y:S01]  /*1dd30*/  FFMA.FTZ R85, R84, R133, 1.1641532182693481445e-10 ;  /* 0x2f00000054557423 */ /* 0x000fe20000010085 */
[C---:B-----5:R-:W-:Y:S01]  /*1dd40*/  IMAD.U32 R84, R96.reuse, 0x10000, RZ ;  /* 0x0001000060547824 */ /* 0x060fe200078e00ff */
[----:B------:R-:W-:-:S03]  /*1dd50*/  PRMT R96, R96, 0x7632, R96 ;  /* 0x0000763260607816 */ /* 0x000fc60000000060 */
        /* <DEDUP_REMOVED lines=13> */
.L_x_8442:
        /* <DEDUP_REMOVED lines=13> */
.L_x_8444:
[----:B------:R-:W-:Y:S05]  /*1df00*/  BSYNC.RECONVERGENT B2 ;  /* 0x0000000000027941 */ /* 0x000fea0003800200 */
.L_x_8443:
        /* <DEDUP_REMOVED lines=61> */
.L_x_8441:
[----:B------:R-:W-:Y:S05]  /*1e2e0*/  BSYNC.RECONVERGENT B1 ;  /* 0x0000000000017941 */ /* 0x000fea0003800200 */
.L_x_8440:
[----:B------:R-:W-:Y:S01]  /*1e2f0*/  I2FP.F32.U32 R84, R85 ;  /* 0x0000005500547245 */ /* 0x000fe20000201000 */
[----:B------:R-:W-:Y:S01]  /*1e300*/  IMAD.U32 R86, R128, 0x10000, RZ ;  /* 0x0001000080567824 */ /* 0x000fe200078e00ff */
[----:B------:R-:W-:Y:S01]  /*1e310*/  BSSY.RECONVERGENT B1, `(.L_x_8445) ;  /* 0x0000060000017945 */ /* 0x000fe20003800200 */
[----:B------:R-:W-:Y:S02]  /*1e320*/  MOV R119, 0x2 ;  /* 0x0000000200777802 */ /* 0x000fe40000000f00 */
        /* <DEDUP_REMOVED lines=19> */
.L_x_8447:
        /* <DEDUP_REMOVED lines=13> */
.L_x_8449:
[----:B------:R-:W-:Y:S05]  /*1e530*/  BSYNC.RECONVERGENT B2 ;  /* 0x0000000000027941 */ /* 0x000fea0003800200 */
.L_x_8448:
        /* <DEDUP_REMOVED lines=54> */
[----:B------:R-:W-:Y:S02]  /*1e8a0*/  HFMA2 R119, -RZ, RZ, 0, 0 ;  /* 0x00000000ff777431 */ /* 0x000fe400000001ff */
[----:B------:R-:W-:Y:S01]  /*1e8b0*/  IMAD.WIDE.U32 R120, R85, -0x2daee0ad, RZ ;  /* 0xd2511f5355787825 */ /* 0x000fe200078e00ff */
[----:B------:R-:W-:Y:S02]  /*1e8c0*/  MOV R85, R132 ;  /* 0x0000008400557202 */ /* 0x000fe40000000f00 */
[----:B------:R-:W-:Y:S01]  /*1e8d0*/  LOP3.LUT R112, R87, R112, R123, 0x96, !PT ;  /* 0x0000007057707212 */ /* 0x000fe200078e967b */
[----:B------:R-:W-:Y:S01]  /*1e8e0*/  IMAD.MOV.U32 R116, RZ, RZ, R122 ;  /* 0x000000ffff747224 */ /* 0x000fe200078e007a */
[----:B------:R-:W-:Y:S01]  /*1e8f0*/  LOP3.LUT R113, R113, R86, R121, 0x96, !PT ;  /* 0x0000005671717212 */ /* 0x000fe200078e9679 */
[----:B------:R-:W-:-:S07]  /*1e900*/  IMAD.MOV.U32 R132, RZ, RZ, R120 ;  /* 0x000000ffff847224 */ /* 0x000fce00078e0078 */
.L_x_8446:
[----:B------:R-:W-:Y:S05]  /*1e910*/  BSYNC.RECONVERGENT B1 ;  /* 0x0000000000017941 */ /* 0x000fea0003800200 */
.L_x_8445:
        /* <DEDUP_REMOVED lines=20> */
.L_x_8452:
        /* <DEDUP_REMOVED lines=13> */
.L_x_8454:
[----:B------:R-:W-:Y:S05]  /*1eb30*/  BSYNC.RECONVERGENT B2 ;  /* 0x0000000000027941 */ /* 0x000fea0003800200 */
.L_x_8453:
        /* <DEDUP_REMOVED lines=61> */
.L_x_8451:
[----:B------:R-:W-:Y:S05]  /*1ef10*/  BSYNC.RECONVERGENT B1 ;  /* 0x0000000000017941 */ /* 0x000fea0003800200 */
.L_x_8450:
[----:B------:R-:W-:Y:S01]  /*1ef20*/  PRMT R85, R128, 0x7632, R85 ;  /* 0x0000763280557816 */ /* 0x000fe20000000055 */
[----:B------:R-:W-:Y:S01]  /*1ef30*/  BSSY.RECONVERGENT B1, `(.L_x_8455) ;  /* 0x0000062000017945 */ /* 0x000fe20003800200 */
[----:B------:R-:W-:Y:S02]  /*1ef40*/  I2FP.F32.U32 R86, R86 ;  /* 0x0000005600567245 */ /* 0x000fe40000201000 */
[----:B------:R-:W-:Y:S01]  /*1ef50*/  MOV R120, 0x2 ;  /* 0x0000000200787802 */ /* 0x000fe20000000f00 */
[----:B------:R-:W-:Y:S02]  /*1ef60*/  IMAD.U32 R96, R85, 0x10000, RZ ;  /* 0x0001000055607824 */ /* 0x000fe400078e00ff */
[----:B------:R-:W-:Y:S01]  /*1ef70*/  FFMA.FTZ R85, R86, R133, 1.1641532182693481445e-10 ;  /* 0x2f00000056557423 */ /* 0x000fe20000010085 */
[----:B------:R-:W-:Y:S02]  /*1ef80*/  IMAD.MOV.U32 R86, RZ, RZ, R116 ;  /* 0x000000ffff567224 */ /* 0x000fe400078e0074 */
[----:B------:R-:W-:-:S02]  /*1ef90*/  FMUL.FTZ R96, R96, R127 ;  /* 0x0000007f60607220 */ /* 0x000fc40000410000 */
        /* <DEDUP_REMOVED lines=16> */
.L_x_8457:
        /* <DEDUP_REMOVED lines=13> */
.L_x_8459:
[----:B------:R-:W-:Y:S05]  /*1f170*/  BSYNC.RECONVERGENT B2 ;  /* 0x0000000000027941 */ /* 0x000fea0003800200 */
.L_x_8458:
        /* <DEDUP_REMOVED lines=60> */
[----:B------:R-:W-:-:S07]  /*1f540*/  HFMA2 R120, -RZ, RZ, 0, 0 ;  /* 0x00000000ff787431 */ /* 0x000fce00000001ff */
.L_x_8456:
[----:B------:R-:W-:Y:S05]  /*1f550*/  BSYNC.RECONVERGENT B1 ;  /* 0x0000000000017941 */ /* 0x000fea0003800200 */
.L_x_8455:
        /* <DEDUP_REMOVED lines=21> */
.L_x_8462:
        /* <DEDUP_REMOVED lines=13> */
.L_x_8464:
[----:B------:R-:W-:Y:S05]  /*1f780*/  BSYNC.RECONVERGENT B2 ;  /* 0x0000000000027941 */ /* 0x000fea0003800200 */
.L_x_8463:
        /* <DEDUP_REMOVED lines=61> */
.L_x_8461:
[----:B------:R-:W-:Y:S05]  /*1fb60*/  BSYNC.RECONVERGENT B1 ;  /* 0x0000000000017941 */ /* 0x000fea0003800200 */
.L_x_8460:
        /* <DEDUP_REMOVED lines=23> */
.L_x_8467:
        /* <DEDUP_REMOVED lines=13> */
.L_x_8469:
[----:B------:R-:W-:Y:S05]  /*1fdb0*/  BSYNC.RECONVERGENT B2 ;  /* 0x0000000000027941 */ /* 0x000fea0003800200 */
.L_x_8468:
        /* <DEDUP_REMOVED lines=61> */
.L_x_8466:
[----:B------:R-:W-:Y:S05]  /*20190*/  BSYNC.RECONVERGENT B1 ;  /* 0x0000000000017941 */ /* 0x000fea0003800200 */
.L_x_8465:
        /* <DEDUP_REMOVED lines=20> */
.L_x_8472:
        /* <DEDUP_REMOVED lines=13> */
.L_x_8474:
[----:B------:R-:W-:Y:S05]  /*203b0*/  BSYNC.RECONVERGENT B2 ;  /* 0x0000000000027941 */ /* 0x000fea0003800200 */
.L_x_8473:
        /* <DEDUP_REMOVED lines=61> */
.L_x_8471:
[----:B------:R-:W-:Y:S05]  /*20790*/  BSYNC.RECONVERGENT B1 ;  /* 0x0000000000017941 */ /* 0x000fea0003800200 */
.L_x_8470:
        /* <DEDUP_REMOVED lines=24> */
.L_x_8477:
        /* <DEDUP_REMOVED lines=13> */
.L_x_8479:
[----:B------:R-:W-:Y:S05]  /*209f0*/  BSYNC.RECONVERGENT B2 ;  /* 0x0000000000027941 */ /* 0x000fea0003800200 */
.L_x_8478:
        /* <DEDUP_REMOVED lines=61> */
.L_x_8476:
[----:B------:R-:W-:Y:S05]  /*20dd0*/  BSYNC.RECONVERGENT B1 ;  /* 0x0000000000017941 */ /* 0x000fea0003800200 */
.L_x_8475:
[----:B------:R-:W-:Y:S01]  /*20de0*/  ISETP.NE.AND P3, PT, R123, 0x1, PT ;  /* 0x000000017b00780c */ /* 0x000fe20003f65270 */
[C---:B------:R-:W-:Y:S01]  /*20df0*/  IMAD.U32 R122, R98.reuse, 0x10000, RZ ;  /* 0x00010000627a7824 */ /* 0x040fe200078e00ff */
[----:B------:R-:W-:Y:S01]  /*20e00*/  I2FP.F32.U32 R96, R96 ;  /* 0x0000006000607245 */ /* 0x000fe20000201000 */
[----:B------:R-:W-:Y:S01]  /*20e10*/  BSSY.RECONVERGENT B1, `(.L_x_8480) ;  /* 0x000005b000017945 */ /* 0x000fe20003800200 */
[----:B------:R-:W-:Y:S01]  /*20e20*/  PRMT R98, R98, 0x7632, R98 ;  /* 0x0000763262627816 */ /* 0x000fe20000000062 */
[----:B------:R-:W-:Y:S01]  /*20e30*/  FMUL.FTZ R134, R122, R127 ;  /* 0x0000007f7a867220 */ /* 0x000fe20000410000 */
        /* <DEDUP_REMOVED lines=13> */
.L_x_8482:
        /* <DEDUP_REMOVED lines=13> */
.L_x_8484:
[----:B------:R-:W-:Y:S05]  /*20fe0*/  BSYNC.RECONVERGENT B2 ;  /* 0x0000000000027941 */ /* 0x000fea0003800200 */
.L_x_8483:
        /* <DEDUP_REMOVED lines=61> */
.L_x_8481:
[----:B------:R-:W-:Y:S05]  /*213c0*/  BSYNC.RECONVERGENT B1 ;  /* 0x0000000000017941 */ /* 0x000fea0003800200 */
.L_x_8480:
        /* <DEDUP_REMOVED lines=23> */
.L_x_8487:
        /* <DEDUP_REMOVED lines=13> */
.L_x_8489:
[----:B------:R-:W-:Y:S05]  /*21610*/  BSYNC.RECONVERGENT B2 ;  /* 0x0000000000027941 */ /* 0x000fea0003800200 */
.L_x_8488:
        /* <DEDUP_REMOVED lines=61> */
.L_x_8486:
[----:B------:R-:W-:Y:S05]  /*219f0*/  BSYNC.RECONVERGENT B1 ;  /* 0x0000000000017941 */ /* 0x000fea0003800200 */
.L_x_8485:
[----:B------:R-:W-:Y:S01]  /*21a00*/  ISETP.NE.AND P4, PT, R125, 0x1, PT ;  /* 0x000000017d00780c */ /* 0x000fe20003f85270 */
[----:B------:R-:W-:Y:S01]  /*21a10*/  IMAD.U32 R98, R98, 0x10000, RZ ;  /* 0x0001000062627824 */ /* 0x000fe200078e00ff */
[----:B------:R-:W-:Y:S01]  /*21a20*/  I2FP.F32.U32 R124, R97 ;  /* 0x00000061007c7245 */ /* 0x000fe20000201000 */
[----:B------:R-:W-:Y:S01]  /*21a30*/  BSSY.RECONVERGENT B1, `(.L_x_8490) ;  /* 0x000005a000017945 */ /* 0x000fe20003800200 */
[----:B------:R-:W-:Y:S01]  /*21a40*/  MOV R134, 0x2 ;  /* 0x0000000200867802 */ /* 0x000fe20000000f00 */
        /* <DEDUP_REMOVED lines=13> */
.L_x_8492:
        /* <DEDUP_REMOVED lines=13> */
.L_x_8494:
[----:B------:R-:W-:Y:S05]  /*21bf0*/  BSYNC.RECONVERGENT B2 ;  /* 0x0000000000027941 */ /* 0x000fea0003800200 */
.L_x_8493:
        /* <DEDUP_REMOVED lines=61> */
.L_x_8491:
[----:B------:R-:W-:Y:S05]  /*21fd0*/  BSYNC.RECONVERGENT B1 ;  /* 0x0000000000017941 */ /* 0x000fea0003800200 */
.L_x_8490:
        /* <DEDUP_REMOVED lines=24> */
.L_x_8497:
        /* <DEDUP_REMOVED lines=13> */
.L_x_8499:
[----:B------:R-:W-:Y:S05]  /*22230*/  BSYNC.RECONVERGENT B2 ;  /* 0x0000000000027941 */ /* 0x000fea0003800200 */
.L_x_8498:
        /* <DEDUP_REMOVED lines=59> */
[----:B------:R-:W-:Y:S02]  /*225f0*/  HFMA2 R135, -RZ, RZ, 0, 0 ;  /* 0x00000000ff877431 */ /* 0x000fe400000001ff */
[----:B------:R-:W-:-:S07]  /*22600*/  IMAD.MOV.U32 R132, RZ, RZ, R134 ;  /* 0x000000ffff847224 */ /* 0x000fce00078e0086 */
.L_x_8496:
[----:B------:R-:W-:Y:S05]  /*22610*/  BSYNC.RECONVERGENT B1 ;  /* 0x0000000000017941 */ /* 0x000fea0003800200 */
.L_x_8495:
        /* <DEDUP_REMOVED lines=19> */
.L_x_8502:
        /* <DEDUP_REMOVED lines=13> */
.L_x_8504:
[----:B------:R-:W-:Y:S05]  /*22820*/  BSYNC.RECONVERGENT B2 ;  /* 0x0000000000027941 */ /* 0x000fea0003800200 */
.L_x_8503:
        /* <DEDUP_REMOVED lines=61> */
.L_x_8501:
[----:B------:R-:W-:Y:S05]  /*22c00*/  BSYNC.RECONVERGENT B1 ;  /* 0x0000000000017941 */ /* 0x000fea0003800200 */
.L_x_8500:
        /* <DEDUP_REMOVED lines=23> */
.L_x_8507:
        /* <DEDUP_REMOVED lines=13> */
.L_x_8509:
[----:B------:R-:W-:Y:S05]  /*22e50*/  BSYNC.RECONVERGENT B2 ;  /* 0x0000000000027941 */ /* 0x000fea0003800200 */
.L_x_8508:
        /* <DEDUP_REMOVED lines=61> */
.L_x_8506:
[----:B------:R-:W-:Y:S05]  /*23230*/  BSYNC.RECONVERGENT B1 ;  /* 0x0000000000017941 */ /* 0x000fea0003800200 */
.L_x_8505:
[----:B------:R-:W-:Y:S01]  /*23240*/  ISETP.NE.AND P6, PT, R135, 0x1, PT ;  /* 0x000000018700780c */ /* 0x000fe20003fc5270 */
[----:B------:R-:W-:Y:S01]  /*23250*/  IMAD.U32 R136, R99, 0x10000, RZ ;  /* 0x0001000063887824 */ /* 0x000fe200078e00ff */
[----:B------:R-:W-:Y:S01]  /*23260*/  I2FP.F32.U32 R134, R125 ;  /* 0x0000007d00867245 */ /* 0x000fe20000201000 */
[----:B------:R-:W-:Y:S01]  /*23270*/  BSSY.RECONVERGENT B1, `(.L_x_8510) ;  /* 0x000005c000017945 */ /* 0x000fe20003800200 */
[----:B------:R-:W-:Y:S01]  /*23280*/  MOV R125, 0x2 ;  /* 0x00000002007d7802 */ /* 0x000fe20000000f00 */
[----:B------:R-:W-:Y:S02]  /*23290*/  FMUL.FTZ R143, R136, R127 ;  /* 0x0000007f888f7220 */ /* 0x000fe40000410000 */
        /* <DEDUP_REMOVED lines=12> */
.L_x_8512:
        /* <DEDUP_REMOVED lines=15> */
.L_x_8514:
[----:B------:R-:W-:Y:S05]  /*23450*/  BSYNC.RECONVERGENT B2 ;  /* 0x0000000000027941 */ /* 0x000fea0003800200 */
.L_x_8513:
        /* <DEDUP_REMOVED lines=52> */
[----:B------:R-:W-:Y:S02]  /*237a0*/  HFMA2 R125, -RZ, RZ, 0, 0 ;  /* 0x00000000ff7d7431 */ /* 0x000fe400000001ff */
        /* <DEDUP_REMOVED lines=8> */
.L_x_8511:
[----:B------:R-:W-:Y:S05]  /*23830*/  BSYNC.RECONVERGENT B1 ;  /* 0x0000000000017941 */ /* 0x000fea0003800200 */
.L_x_8510:
        /* <DEDUP_REMOVED lines=12> */
.L_x_8434:
[----:B------:R-:W-:Y:S01]  /*23900*/  ISETP.NE.AND P2, PT, R125, 0x1, PT ;  /* 0x000000017d00780c */ /* 0x000fe20003f45270 */
[----:B------:R-:W-:Y:S01]  /*23910*/  BSSY.RECONVERGENT B1, `(.L_x_8516) ;  /* 0x0000059000017945 */ /* 0x000fe20003800200 */
[----:B--2---:R-:W-:Y:S01]  /*23920*/  MOV R87, 0x2 ;  /* 0x0000000200577802 */ /* 0x004fe20000000f00 */
[----:B------:R-:W-:Y:S01]  /*23930*/  IMAD.MOV.U32 R84, RZ, RZ, R116 ;  /* 0x000000ffff547224 */ /* 0x000fe200078e0074 */
[----:B01----:R-:W-:-:S09]  /*23940*/  MOV R132, R127 ;  /* 0x0000007f00847202 */ /* 0x003fd20000000f00 */
        /* <DEDUP_REMOVED lines=11> */
.L_x_8518:
        /* <DEDUP_REMOVED lines=13> */
.L_x_8520:
[----:B------:R-:W-:Y:S05]  /*23ad0*/  BSYNC.RECONVERGENT B2 ;  /* 0x0000000000027941 */ /* 0x000fea0003800200 */
.L_x_8519:
[----:B------:R-:W-:Y:S01]  /*23ae0*/  IMAD.WIDE.U32 R86, R142, -0x326172a9, RZ ;  /* 0xcd9e8d578e567825 */ /* 0x000fe200078e00ff */
[----:B------:R-:W-:Y:S02]  /*23af0*/  LOP3.LUT R132, R115, R85, R3, 0x96, !PT ;  /* 0x0000005573847212 */ /* 0x000fe400078e9603 */
[----:B------:R-:W-:Y:S02]  /*23b00*/  IADD3 R85, PT, PT, R2, -0x61c88647, RZ ;  /* 0x9e3779b902557810 */ /* 0x000fe40007ffe0ff */
[----:B------:R-:W-:Y:S01]  /*23b10*/  LOP3.LUT R112, R111, R87, R2, 0x96, !PT ;  /* 0x000000576f707212 */ /* 0x000fe200078e9602 */
[C---:B------:R-:W-:Y:S01]  /*23b20*/  VIADD R87, R3.reuse, 0xbb67ae85 ;  /* 0xbb67ae8503577836 */ /* 0x040fe20000000000 */
[----:B------:R-:W-:Y:S01]  /*23b30*/  IADD3 R125, PT, PT, R3, 0x76cf5d0a, RZ ;  /* 0x76cf5d0a037d7810 */ /* 0x000fe20007ffe0ff */
        /* <DEDUP_REMOVED lines=23> */
[----:B------:R-:W-:Y:S01]  /*23cb0*/  IMAD.WIDE.U32 R132, R125, -0x326172a9, RZ ;  /* 0xcd9e8d577d847825 */ /* 0x000fe200078e00ff */
[----:B------:R-:W-:-:S03]  /*23cc0*/  IADD3 R125, PT, PT, R3, 0x646e171e, RZ ;  /* 0x646e171e037d7810 */ /* 0x000fc60007ffe0ff */
        /* <DEDUP_REMOVED lines=22> */
[----:B------:R-:W-:Y:S02]  /*23e30*/  HFMA2 R87, -RZ, RZ, 0, 0 ;  /* 0x00000000ff577431 */ /* 0x000fe400000001ff */
[----:B------:R-:W-:-:S04]  /*23e40*/  IMAD.WIDE.U32 R134, R125, -0x326172a9, RZ ;  /* 0xcd9e8d577d867825 */ /* 0x000fc800078e00ff */
[----:B------:R-:W-:Y:S01]  /*23e50*/  IMAD.WIDE.U32 R132, R132, -0x2daee0ad, RZ ;  /* 0xd2511f5384847825 */ /* 0x000fe200078e00ff */
[----:B------:R-:W-:Y:S02]  /*23e60*/  LOP3.LUT R112, R85, R86, R135, 0x96, !PT ;  /* 0x0000005655707212 */ /* 0x000fe400078e9687 */
[----:B------:R-:W-:Y:S02]  /*23e70*/  MOV R116, R134 ;  /* 0x0000008600747202 */ /* 0x000fe40000000f00 */
[----:B------:R-:W-:Y:S01]  /*23e80*/  LOP3.LUT R113, R113, R84, R133, 0x96, !PT ;  /* 0x0000005471717212 */ /* 0x000fe200078e9685 */
[----:B------:R-:W-:-:S07]  /*23e90*/  IMAD.MOV.U32 R84, RZ, RZ, R127 ;  /* 0x000000ffff547224 */ /* 0x000fce00078e007f */
.L_x_8517:
[----:B------:R-:W-:Y:S05]  /*23ea0*/  BSYNC.RECONVERGENT B1 ;  /* 0x0000000000017941 */ /* 0x000fea0003800200 */
.L_x_8516:
        /* <DEDUP_REMOVED lines=22> */
.L_x_8523:
        /* <DEDUP_REMOVED lines=13> */
.L_x_8525:
[----:B------:R-:W-:Y:S05]  /*240e0*/  BSYNC.RECONVERGENT B2 ;  /* 0x0000000000027941 */ /* 0x000fea0003800200 */
.L_x_8524:
[----:B------:R-:W-:Y:S01]  /*240f0*/  IMAD.WIDE.U32 R112, R142, -0x326172a9, RZ ;  /* 0xcd9e8d578e707825 */ /* 0x000fe200078e00ff */
[----:B------:R-:W-:Y:S02]  /*24100*/  LOP3.LUT R136, R115, R87, R3, 0x96, !PT ;  /* 0x0000005773887212 */ /* 0x000fe400078e9603 */
[C---:B------:R-:W-:Y:S01]  /*24110*/  IADD3 R87, PT, PT, R2.reuse, -0x61c88647, RZ ;  /* 0x9e3779b902577810 */ /* 0x040fe20007ffe0ff */
[----:B------:R-:W-:Y:S01]  /*24120*/  VIADD R125, R2, 0x3c6ef372 ;  /* 0x3c6ef372027d7836 */ /* 0x000fe20000000000 */
[----:B------:R-:W-:Y:S01]  /*24130*/  LOP3.LUT R134, R111, R113, R2, 0x96, !PT ;  /* 0x000000716f867212 */ /* 0x000fe200078e9602 */
[C---:B------:R-:W-:Y:S01]  /*24140*/  VIADD R113, R3.reuse, 0xbb67ae85 ;  /* 0xbb67ae8503717836 */ /* 0x040fe20000000000 */
[----:B------:R-:W-:Y:S01]  /*24150*/  IADD3 R133, PT, PT, R3, 0x76cf5d0a, RZ ;  /* 0x76cf5d0a03857810 */ /* 0x000fe20007ffe0ff */
        /* <DEDUP_REMOVED lines=54> */
.L_x_8522:
[----:B------:R-:W-:Y:S05]  /*244c0*/  BSYNC.RECONVERGENT B1 ;  /* 0x0000000000017941 */ /* 0x000fea0003800200 */
.L_x_8521:
        /* <DEDUP_REMOVED lines=19> */
.L_x_8528:
        /* <DEDUP_REMOVED lines=13> */
.L_x_8530:
[----:B------:R-:W-:Y:S05]  /*246d0*/  BSYNC.RECONVERGENT B2 ;  /* 0x0000000000027941 */ /* 0x000fea0003800200 */
.L_x_8529:
        /* <DEDUP_REMOVED lines=61> */
.L_x_8527:
[----:B------:R-:W-:Y:S05]  /*24ab0*/  BSYNC.RECONVERGENT B1 ;  /* 0x0000000000017941 */ /* 0x000fea0003800200 */
.L_x_8526:
        /* <DEDUP_REMOVED lines=20> */
.L_x_8533:
        /* <DEDUP_REMOVED lines=13> */
.L_x_8535:
[----:B------:R-:W-:Y:S05]  /*24cd0*/  BSYNC.RECONVERGENT B2 ;  /* 0x0000000000027941 */ /* 0x000fea0003800200 */
.L_x_8534:
        /* <DEDUP_REMOVED lines=61> */
.L_x_8532:
[----:B------:R-:W-:Y:S05]  /*250b0*/  BSYNC.RECONVERGENT B1 ;  /* 0x0000000000017941 */ /* 0x000fea0003800200 */
.L_x_8531:
        /* <DEDUP_REMOVED lines=19> */
.L_x_8538:
        /* <DEDUP_REMOVED lines=13> */
.L_x_8540:
[----:B------:R-:W-:Y:S05]  /*252c0*/  BSYNC.RECONVERGENT B2 ;  /* 0x0000000000027941 */ /* 0x000fea0003800200 */
.L_x_8539:
        /* <DEDUP_REMOVED lines=61> */
.L_x_8537:
[----:B------:R-:W-:Y:S05]  /*256a0*/  BSYNC.RECONVERGENT B1 ;  /* 0x0000000000017941 */ /* 0x000fea0003800200 */
.L_x_8536:
        /* <DEDUP_REMOVED lines=18> */
.L_x_8543:
        /* <DEDUP_REMOVED lines=13> */
.L_x_8545:
[----:B------:R-:W-:Y:S05]  /*258a0*/  BSYNC.RECONVERGENT B2 ;  /* 0x0000000000027941 */ /* 0x000fea0003800200 */
.L_x_8544:
        /* <DEDUP_REMOVED lines=61> */
.L_x_8542:
[----:B------:R-:W-:Y:S05]  /*25c80*/  BSYNC.RECONVERGENT B1 ;  /* 0x0000000000017941 */ /* 0x000fea0003800200 */
.L_x_8541:
        /* <DEDUP_REMOVED lines=17> */
.L_x_8548:
        /* <DEDUP_REMOVED lines=13> */
.L_x_8550:
[----:B------:R-:W-:Y:S05]  /*25e70*/  BSYNC.RECONVERGENT B2 ;  /* 0x0000000000027941 */ /* 0x000fea0003800200 */
.L_x_8549:
        /* <DEDUP_REMOVED lines=61> */
.L_x_8547:
[----:B------:R-:W-:Y:S05]  /*26250*/  BSYNC.RECONVERGENT B1 ;  /* 0x0000000000017941 */ /* 0x000fea0003800200 */
.L_x_8546:
[----:B------:R-:W-:Y:S01]  /*26260*/  ISETP.NE.AND P5, PT, R136, 0x1, PT ;  /* 0x000000018800780c */ /* 0x000fe20003fa5270 */
[----:B------:R-:W-:Y:S01]  /*26270*/  BSSY.RECONVERGENT B1, `(.L_x_8551) ;  /* 0x000005c000017945 */ /* 0x000fe20003800200 */
[----:B------:R-:W-:Y:S02]  /*26280*/  I2FP.F32.U32 R125, R125 ;  /* 0x0000007d007d7245 */ /* 0x000fe40000201000 */
[C---:B------:R-:W-:Y:S02]  /*26290*/  SHF.L.U32 R143, R99.reuse, 0x10, RZ ;  /* 0x00000010638f7819 */ /* 0x040fe400000006ff */
[----:B------:R-:W-:Y:S01]  /*262a0*/  PRMT R99, R99, 0x7632, R99 ;  /* 0x0000763263637816 */ /* 0x000fe20000000063 */
[----:B------:R-:W-:Y:S01]  /*262b0*/  FFMA.FTZ R134, R125, R84, 1.1641532182693481445e-10 ;  /* 0x2f0000007d867423 */ /* 0x000fe20000010054 */
[----:B------:R-:W-:Y:S01]  /*262c0*/  IMAD.MOV.U32 R125, RZ, RZ, 0x2 ;  /* 0x00000002ff7d7424 */ /* 0x000fe200078e00ff */
[----:B------:R-:W-:-:S03]  /*262d0*/  MOV R133, R116 ;  /* 0x0000007400857202 */ /* 0x000fc60000000f00 */
        /* <DEDUP_REMOVED lines=10> */
.L_x_8553:
        /* <DEDUP_REMOVED lines=13> */
.L_x_8555:
[----:B------:R-:W-:Y:S05]  /*26450*/  BSYNC.RECONVERGENT B2 ;  /* 0x0000000000027941 */ /* 0x000fea0003800200 */
.L_x_8554:
        /* <DEDUP_REMOVED lines=61> */
.L_x_8552:
[----:B------:R-:W-:Y:S05]  /*26830*/  BSYNC.RECONVERGENT B1 ;  /* 0x0000000000017941 */ /* 0x000fea0003800200 */
.L_x_8551:
        /* <DEDUP_REMOVED lines=12> */
[----:B------:R-:W-:Y:S01]  /*26900*/  LOP3.LUT P6, RZ, R141, 0x4, RZ, 0xc0, !PT ;  /* 0x000000048dff7812 */ /* 0x000fe200078cc0ff */
        /* <DEDUP_REMOVED lines=24> */
.L_x_8515:
        /* <DEDUP_REMOVED lines=45> */
.L_x_8433:
[----:B------:R-:W-:Y:S05]  /*26d60*/  BSYNC.RECONVERGENT B0 ;  /* 0x0000000000007941 */ /* 0x000fea0003800200 */
.L_x_8432:
[----:B------:R-:W-:Y:S01]  /*26d70*/  FADD.FTZ R0, RZ, R100 ;  /* 0x00000064ff007221 */ /* 0x000fe20000010000 */
[C---:B------:R-:W-:Y:S01]  /*26d80*/  ISETP.GE.U32.AND P0, PT, R109.reuse, 0x100, PT ;  /* 0x000001006d00780c */ /* 0x040fe20003f06070 */
[----:B------:R-:W-:Y:S01]  /*26d90*/  BSSY.RECONVERGENT B0, `(.L_x_8556) ;  /* 0x0000087000007945 */ /* 0x000fe20003800200 */
[----:B------:R-:W-:Y:S01]  /*26da0*/  ISETP.GT.U32.AND P1, PT, R109, 0x1ff, PT ;  /* 0x000001ff6d00780c */ /* 0x000fe20003f24070 */
[----:B01-3--:R-:W-:Y:S01]  /*26db0*/  FADD.FTZ R133, R101, R0 ;  /* 0x0000000065857221 */ /* 0x00bfe20000010000 */
        /* <DEDUP_REMOVED lines=112> */
[----:B0-----:R-:W-:Y:S01]  /*274c0*/  FADD.FTZ R136, R132, R133 ;  /* 0x0000008584887221 */ /* 0x001fe20000010000 */
[----:B------:R-:W-:-:S04]  /*274d0*/  IMAD.MOV.U32 R132, RZ, RZ, RZ ;  /* 0x000000ffff847224 */ /* 0x000fc800078e00ff */
        /* <DEDUP_REMOVED lines=9> */
[----:B0-----:R-:W-:-:S03]  /*27570*/  FADD.FTZ R135, R138, R135 ;  /* 0x000000878a877221 */ /* 0x001fc60000010000 */
        /* <DEDUP_REMOVED lines=8> */
.L_x_8557:
[----:B------:R-:W-:Y:S05]  /*27600*/  BSYNC.RECONVERGENT B0 ;  /* 0x0000000000007941 */ /* 0x000fea0003800200 */
.L_x_8556:
        /* <DEDUP_REMOVED lines=12> */
.L_x_8559:
[----:B------:R-:W-:Y:S05]  /*276d0*/  BSYNC.RECONVERGENT B0 ;  /* 0x0000000000007941 */ /* 0x000fea0003800200 */
.L_x_8558:
        /* <DEDUP_REMOVED lines=51> */
[----:B------:R-:W-:-:S03]  /*27a10*/  FMUL.FTZ R137, R137, R149 ;  /* 0x0000009589897220 */ /* 0x000fc60000410000 */
[----:B------:R-:W1:Y:S01]  /*27a20*/  SHFL.IDX PT, R139, R139, RZ, 0x1f ;  /* 0x00001fff8b8b7589 */ /* 0x000e6200000e0000 */
[----:B------:R-:W-:Y:S02]  /*27a30*/  FFMA.FTZ R132, R136, R137, R135 ;  /* 0x0000008988847223 */ /* 0x000fe40000010087 */
[----:B------:R-:W2:Y:S03]  /*27a40*/  @!P1 LDC.64 R134, c[0x0][0x3c0] ;  /* 0x0000f000ff869b82 */ /* 0x000ea60000000a00 */
[----:B------:R-:W0:Y:S05]  /*27a50*/  SHFL.IDX PT, R145, R132, RZ, 0x1f ;  /* 0x00001fff84917589 */ /* 0x000e2a00000e0000 */
        /* <DEDUP_REMOVED lines=44> */
.L_x_8561:
[----:B------:R-:W-:Y:S05]  /*27d20*/  BSYNC.RECONVERGENT B0 ;  /* 0x0000000000007941 */ /* 0x000fea0003800200 */
.L_x_8560:
        /* <DEDUP_REMOVED lines=35> */
.L_x_8563:
[----:B------:R-:W-:Y:S05]  /*27f60*/  BSYNC.RECONVERGENT B0 ;  /* 0x0000000000007941 */ /* 0x000fea0003800200 */
.L_x_8562:
        /* <DEDUP_REMOVED lines=35> */
.L_x_8565:
[----:B------:R-:W-:Y:S05]  /*281a0*/  BSYNC.RECONVERGENT B0 ;  /* 0x0000000000007941 */ /* 0x000fea0003800200 */
.L_x_8564:
[----:B------:R-:W-:Y:S01]  /*281b0*/  LOP3.LUT P0, RZ, R141, 0x20, RZ, 0xc0, !PT ;  /* 0x000000208dff7812 */ /* 0x000fe2000780c0ff */
        /* <DEDUP_REMOVED lines=33> */
.L_x_8567:
[----:B------:R-:W-:Y:S05]  /*283d0*/  BSYNC.RECONVERGENT B0 ;  /* 0x0000000000007941 */ /* 0x000fea0003800200 */
.L_x_8566:
[----:B01234-:R-:W0:Y:S01]  /*283e0*/  LDC.64 R134, c[0x0][0x380] ;  /* 0x0000e000ff867b82 */ /* 0x01fe220000000a00 */
[----:B------:R-:W-:Y:S01]  /*283f0*/  UPLOP3.LUT UP1, UPT, UPT, UPT, UP1, 0x40, 0x4 ;  /* 0x000000000004789c */ /* 0x000fe20003f2e810 */
[----:B0-----:R-:W-:-:S04]  /*28400*/  IADD3 R108, PT, PT, R108, R134, RZ ;  /* 0x000000866c6c7210 */ /* 0x001fc80007ffe0ff */
[----:B------:R-:W-:-:S13]  /*28410*/  ISETP.GE.AND P0, PT, R108, R135, PT ;  /* 0x000000876c00720c */ /* 0x000fda0003f06270 */
[----:B------:R-:W-:Y:S05]  /*28420*/  @!P0 BRA `(.L_x_8568) ;  /* 0xfffffd8800788947 */ /* 0x000fea000383ffff */
[----:B------:R-:W-:Y:S05]  /*28430*/  EXIT ;  /* 0x000000000000794d */ /* 0x000fea0003800000 */
.L_x_8569:
        /* <DEDUP_REMOVED lines=12> */
.L_x_18042:


//--------------------- .text._ZN10layer_norm31ln_parallel_residual_fwd_kernelINS_13Kernel_traitsIf13__nv_bfloat16fS2_fjLj8192ELj1ELj1ELj8ELj16ENS_18Kernel_traits_baseILj8192EfS2_fS2_fjLj256EEEEELb1ELb1ELb1EEEvNS_9FwdParamsE --------------------------
	.section	.text._ZN10layer_norm31ln_parallel_residual_fwd_kernelINS_13Kernel_traitsIf13__nv_bfloat16fS2_fjLj8192ELj1ELj1ELj8ELj16ENS_18Kernel_traits_baseILj8192EfS2_fS2_fjLj256EEEEELb1ELb1ELb1EEEvNS_9FwdParamsE,"ax",@progbits
	.align	128
        .global         _ZN10layer_norm31ln_parallel_residual_fwd_kernelINS_13Kernel_traitsIf13__nv_bfloat16fS2_fjLj8192ELj1ELj1ELj8ELj16ENS_18Kernel_traits_baseILj8192EfS2_fS2_fjLj256EEEEELb1ELb1ELb1EEEvNS_9FwdParamsE
        .type           _ZN10layer_norm31ln_parallel_residual_fwd_kernelINS_13Kernel_traitsIf13__nv_bfloat16fS2_fjLj8192ELj1ELj1ELj8ELj16ENS_18Kernel_traits_baseILj8192EfS2_fS2_fjLj256EEEEELb1ELb1ELb1EEEvNS_9FwdParamsE,@function
        .size           _ZN10layer_norm31ln_parallel_residual_fwd_kernelINS_13Kernel_traitsIf13__nv_bfloat16fS2_fjLj8192ELj1ELj1ELj8ELj16ENS_18Kernel_traits_baseILj8192EfS2_fS2_fjLj256EEEEELb1ELb1ELb1EEEvNS_9FwdParamsE,(.L_x_18043 - _ZN10layer_norm31ln_parallel_residual_fwd_kernelINS_13Kernel_traitsIf13__nv_bfloat16fS2_fjLj8192ELj1ELj1ELj8ELj16ENS_18Kernel_traits_baseILj8192EfS2_fS2_fjLj256EEEEELb1ELb1ELb1EEEvNS_9FwdParamsE)
        .other          _ZN10layer_norm31ln_parallel_residual_fwd_kernelINS_13Kernel_traitsIf13__nv_bfloat16fS2_fjLj8192ELj1ELj1ELj8ELj16ENS_18Kernel_traits_baseILj8192EfS2_fS2_fjLj256EEEEELb1ELb1ELb1EEEvNS_9FwdParamsE,@"STO_CUDA_ENTRY STV_DEFAULT"
_ZN10layer_norm31ln_parallel_residual_fwd_kernelINS_13Kernel_traitsIf13__nv_bfloat16fS2_fjLj8192ELj1ELj1ELj8ELj16ENS_18Kernel_traits_baseILj8192EfS2_fS2_fjLj256EEEEELb1ELb1ELb1EEEvNS_9FwdParamsE:
.text._ZN10layer_norm31ln_parallel_residual_fwd_kernelINS_13Kernel_traitsIf13__nv_bfloat16fS2_fjLj8192ELj1ELj1ELj8ELj16ENS_18Kernel_traits_baseILj8192EfS2_fS2_fjLj256EEEEELb1ELb1ELb1EEEvNS_9FwdParamsE:
        /* <DEDUP_REMOVED lines=21> */
[C---:B--2---:R-:W-:Y:S01]  /*0150*/  VIADD R8, R2.reuse, 0x9e3779b9 ;  /* 0x9e3779b902087836 */ /* 0x044fe20000000000 */
[----:B------:R-:W-:-:S03]  /*0160*/  IADD3 R11, PT, PT, R2, 0x3c6ef372, RZ ;  /* 0x3c6ef372020b7810 */ /* 0x000fc60007ffe0ff */
[----:B------:R-:W-:Y:S01]  /*0170*/  @P0 IMAD.X R141, RZ, RZ, R5, P1 ;  /* 0x000000ffff8d0224 */ /* 0x000fe200008e0605 */
[C---:B------:R-:W-:Y:S01]  /*0180*/  IADD3 R78, PT, PT, R3.reuse, 0x32370b8f, RZ ;  /* 0x32370b8f034e7810 */ /* 0x040fe20007ffe0ff */
[C---:B------:R-:W-:Y:S01]  /*0190*/  VIADD R10, R3.reuse, 0xbb67ae85 ;  /* 0xbb67ae85030a7836 */ /* 0x040fe20000000000 */
[C---:B------:R-:W-:Y:S01]  /*01a0*/  IADD3 R81, PT, PT, R3.reuse, -0x56f99767, RZ ;  /* 0xa906689903517810 */ /* 0x040fe20007ffe0ff */
[C---:B------:R-:W-:Y:S01]  /*01b0*/  VIADD R76, R3.reuse, 0x76cf5d0a ;  /* 0x76cf5d0a034c7836 */ /* 0x040fe20000000000 */
[C---:B------:R-:W-:Y:S01]  /*01c0*/  IADD3 R84, PT, PT, R2.reuse, -0xe443238, RZ ;  /* 0xf1bbcdc802547810 */ /* 0x040fe20007ffe0ff */
[----:B------:R-:W-:Y:S01]  /*01d0*/  VIADD R77, R2, 0xdaa66d2b ;  /* 0xdaa66d2b024d7836 */ /* 0x000fe20000000000 */
        /* <DEDUP_REMOVED lines=31> */
.L_x_8570:
        /* <DEDUP_REMOVED lines=26> */
.L_x_8571:
        /* <DEDUP_REMOVED lines=9> */
[----:B------:R-:W-:Y:S01]  /*0600*/  IMAD.MOV.U32 R117, RZ, RZ, RZ ;  /* 0x000000ffff757224 */ /* 0x000fe200078e00ff */
[----:B------:R-:W2:Y:S03]  /*0610*/  LDCU UR7, c[0x0][0x408] ;  /* 0x00008100ff0777ac */ /* 0x000ea60008000800 */
        /* <DEDUP_REMOVED lines=13> */
[----:B------:R-:W-:Y:S01]  /*06f0*/  IMAD R8, R0, -0x2daee0ad, RZ ;  /* 0xd2511f5300087824 */ /* 0x000fe200078e02ff */
[----:B------:R-:W-:Y:S01]  /*0700*/  LOP3.LUT R6, R10, R9, R6, 0x96, !PT ;  /* 0x000000090a067212 */ /* 0x000fe200078e9606 */
[----:B------:R-:W-:Y:S01]  /*0710*/  IMAD.HI.U32 R7, R4, -0x2daee0ad, RZ ;  /* 0xd2511f5304077827 */ /* 0x000fe200078e00ff */
[----:B-1----:R-:W-:-:S03]  /*0720*/  UISETP.NE.U32.AND UP0, UPT, UR4, URZ, UPT ;  /* 0x000000ff0400728c */ /* 0x002fc6000bf05070 */
[----:B------:R-:W-:Y:S01]  /*0730*/  IMAD.HI.U32 R0, R6, -0x326172a9, RZ ;  /* 0xcd9e8d5706007827 */ /* 0x000fe200078e00ff */
[----:B------:R-:W-:Y:S01]  /*0740*/  LOP3.LUT R7, R76, R8, R7, 0x96, !PT ;  /* 0x000000084c077212 */ /* 0x000fe200078e9607 */
[----:B------:R-:W-:Y:S02]  /*0750*/  UISETP.NE.AND.EX UP0, UPT, UR5, URZ, UPT, UP0 ;  /* 0x000000ff0500728c */ /* 0x000fe4000bf05300 */
[----:B------:R-:W-:Y:S01]  /*0760*/  IMAD R9, R4, -0x2daee0ad, RZ ;  /* 0xd2511f5304097824 */ /* 0x000fe200078e02ff */
[----:B------:R-:W-:Y:S01]  /*0770*/  LOP3.LUT R0, R11, R5, R0, 0x96, !PT ;  /* 0x000000050b007212 */ /* 0x000fe200078e9600 */
[----:B------:R-:W-:Y:S02]  /*0780*/  IMAD R6, R6, -0x326172a9, RZ ;  /* 0xcd9e8d5706067824 */ /* 0x000fe400078e02ff */
[----:B------:R-:W-:Y:S01]  /*0790*/  IMAD.HI.U32 R5, R7, -0x326172a9, RZ ;  /* 0xcd9e8d5707057827 */ /* 0x000fe200078e00ff */
[----:B------:R-:W-:Y:S01]  /*07a0*/  PLOP3.LUT P0, PT, PT, PT, UP0, 0x80, 0x8 ;  /* 0x000000000008781c */ /* 0x000fe20003f0f008 */
[----:B------:R-:W-:-:S02]  /*07b0*/  UPLOP3.LUT UP0, UPT, UPT, UPT, UPT, 0x40, 0x4 ;  /* 0x000000000004789c */ /* 0x000fc40003f0e870 */
        /* <DEDUP_REMOVED lines=8> */
[----:B------:R-:W-:Y:S02]  /*0840*/  VIADD R6, R2, 0x78dde6e4 ;  /* 0x78dde6e402067836 */ /* 0x000fe40000000000 */
[----:B------:R-:W-:-:S03]  /*0850*/  VIADD R10, R3, 0x646e171e ;  /* 0x646e171e030a7836 */ /* 0x000fc60000000000 */
[----:B------:R-:W-:Y:S01]  /*0860*/  LOP3.LUT R0, R6, R7, R0, 0x96, !PT ;  /* 0x0000000706007212 */ /* 0x000fe200078e9600 */
[----:B------:R-:W-:Y:S02]  /*0870*/  IMAD R7, R4, -0x326172a9, RZ ;  /* 0xcd9e8d5704077824 */ /* 0x000fe400078e02ff */
        /* <DEDUP_REMOVED lines=9> */
[----:B------:R-:W-:Y:S01]  /*0910*/  IMAD.HI.U32 R0, R5, -0x326172a9, RZ ;  /* 0xcd9e8d5705007827 */ /* 0x000fe200078e00ff */
[----:B------:R-:W-:-:S03]  /*0920*/  IADD3 R9, PT, PT, R3, 0x1fd5c5a3, RZ ;  /* 0x1fd5c5a303097810 */ /* 0x000fc60007ffe0ff */
[----:B------:R-:W-:Y:S01]  /*0930*/  IMAD R8, R5, -0x326172a9, RZ ;  /* 0xcd9e8d5705087824 */ /* 0x000fe200078e02ff */
[----:B------:R-:W-:Y:S01]  /*0940*/  LOP3.LUT R0, R82, R7, R0, 0x96, !PT ;  /* 0x0000000752007212 */ /* 0x000fe200078e9600 */
[----:B------:R-:W-:Y:S02]  /*0950*/  IMAD R7, R4, -0x2daee0ad, RZ ;  /* 0xd2511f5304077824 */ /* 0x000fe400078e02ff */
[----:B------:R-:W-:-:S04]  /*0960*/  IMAD.HI.U32 R5, R6, -0x326172a9, RZ ;  /* 0xcd9e8d5706057827 */ /* 0x000fc800078e00ff */
[----:B------:R-:W-:Y:S01]  /*0970*/  IMAD.HI.U32 R4, R0, -0x2daee0ad, RZ ;  /* 0xd2511f5300047827 */ /* 0x000fe200078e00ff */
[----:B------:R-:W-:-:S04]  /*0980*/  LOP3.LUT R5, R83, R8, R5, 0x96, !PT ;  /* 0x0000000853057212 */ /* 0x000fc800078e9605 */
        /* <DEDUP_REMOVED lines=12> */
[----:B------:R-:W-:Y:S01]  /*0a50*/  IMAD R116, R8, -0x326172a9, RZ ;  /* 0xcd9e8d5708747824 */ /* 0x000fe200078e02ff */
[----:B------:R-:W-:Y:S01]  /*0a60*/  LOP3.LUT R115, R87, R4, R115, 0x96, !PT ;  /* 0x0000000457737212 */ /* 0x000fe200078e9673 */
[----:B0-234-:R-:W-:-:S07]  /*0a70*/  IMAD R134, R0, -0x2daee0ad, RZ ;  /* 0xd2511f5300867824 */ /* 0x01dfce00078e02ff */
.L_x_8876:
        /* <DEDUP_REMOVED lines=23> */
[C---:B------:R-:W-:Y:S01]  /*0bf0*/  IADD3 R129, PT, PT, R3.reuse, -0x126145ec, RZ ;  /* 0xed9eba1403817810 */ /* 0x040fe20007ffe0ff */
[C---:B------:R-:W-:Y:S02]  /*0c00*/  VIADD R130, R3.reuse, 0x32370b8f ;  /* 0x32370b8f03827836 */ /* 0x040fe40000000000 */
[----:B------:R-:W-:Y:S02]  /*0c10*/  VIADD R128, R2, 0xb54cda56 ;  /* 0xb54cda5602807836 */ /* 0x000fe40000000000 */
        /* <DEDUP_REMOVED lines=17> */
.L_x_8574:
        /* <DEDUP_REMOVED lines=12> */
.L_x_8575:
        /* <DEDUP_REMOVED lines=53> */
.L_x_8573:
        /* <DEDUP_REMOVED lines=19> */
.L_x_8577:
        /* <DEDUP_REMOVED lines=12> */
.L_x_8578:
        /* <DEDUP_REMOVED lines=50> */
[----:B------:R-:W-:-:S05]  /*1650*/  IMAD.WIDE.U32 R88, R87, -0x2daee0ad, RZ ;  /* 0xd2511f5357587825 */ /* 0x000fca00078e00ff */
[----:B------:R-:W-:Y:S02]  /*1660*/  LOP3.LUT R115, R115, R78, R89, 0x96, !PT ;  /* 0x0000004e73737212 */ /* 0x000fe400078e9659 */
[----:B------:R-:W-:Y:S01]  /*1670*/  MOV R78, R86 ;  /* 0x00000056004e7202 */ /* 0x000fe20000000f00 */
[----:B------:R-:W-:-:S07]  /*1680*/  IMAD.MOV.U32 R86, RZ, RZ, R88 ;  /* 0x000000ffff567224 */ /* 0x000fce00078e0058 */
.L_x_8576:
        /* <DEDUP_REMOVED lines=17> */
.L_x_8580:
        /* <DEDUP_REMOVED lines=12> */
.L_x_8581:
        /* <DEDUP_REMOVED lines=54> */
.L_x_8579:
        /* <DEDUP_REMOVED lines=18> */
.L_x_8583:
        /* <DEDUP_REMOVED lines=12> */
.L_x_8584:
        /* <DEDUP_REMOVED lines=31> */
[C---:B------:R-:W-:Y:S01]  /*1f90*/  VIADD R87, R3.reuse, 0x1fd5c5a3 ;  /* 0x1fd5c5a303577836 */ /* 0x040fe20000000000 */
        /* <DEDUP_REMOVED lines=22> */
.L_x_8582:
        /* <DEDUP_REMOVED lines=16> */
.L_x_8586:
        /* <DEDUP_REMOVED lines=12> */
.L_x_8587:
        /* <DEDUP_REMOVED lines=51> */
[----:B------:R-:W-:Y:S02]  /*25f0*/  LOP3.LUT R115, R115, R80, R89, 0x96, !PT ;  /* 0x0000005073737212 */ /* 0x000fe400078e9659 */
[----:B------:R-:W-:Y:S01]  /*2600*/  MOV R80, R86 ;  /* 0x0000005600507202 */ /* 0x000fe20000000f00 */
[----:B------:R-:W-:-:S07]  /*2610*/  IMAD.MOV.U32 R86, RZ, RZ, R88 ;  /* 0x000000ffff567224 */ /* 0x000fce00078e0058 */
.L_x_8585:
        /* <DEDUP_REMOVED lines=17> */
.L_x_8589:
        /* <DEDUP_REMOVED lines=12> */
.L_x_8590:
        /* <DEDUP_REMOVED lines=50> */
[----:B------:R-:W-:-:S04]  /*2b10*/  LOP3.LUT R114, R89, R114, R93, 0x96, !PT ;  /* 0x0000007259727212 */ /* 0x000fc800078e965d */
[----:B------:R-:W-:Y:S01]  /*2b20*/  LOP3.LUT R115, R115, R88, R91, 0x96, !PT ;  /* 0x0000005873737212 */ /* 0x000fe200078e965b */
[----:B------:R-:W-:Y:S01]  /*2b30*/  IMAD.MOV.U32 R88, RZ, RZ, RZ ;  /* 0x000000ffff587224 */ /* 0x000fe200078e00ff */
[----:B------:R-:W-:-:S07]  /*2b40*/  MOV R86, R90 ;  /* 0x0000005a00567202 */ /* 0x000fce0000000f00 */
.L_x_8588:
        /* <DEDUP_REMOVED lines=16> */
.L_x_8592:
        /* <DEDUP_REMOVED lines=12> */
.L_x_8593:
        /* <DEDUP_REMOVED lines=44> */
[----:B------:R-:W-:Y:S01]  /*2fd0*/  HFMA2 R89, -RZ, RZ, 0, 0 ;  /* 0x00000000ff597431 */ /* 0x000fe200000001ff */
[----:B------:R-:W-:Y:S01]  /*2fe0*/  LOP3.LUT R90, R87, R94, R115, 0x96, !PT ;  /* 0x0000005e575a7212 */ /* 0x000fe200078e9673 */
[----:B------:R-:W-:Y:S02]  /*2ff0*/  VIADD R87, R2, 0x8ff34781 ;  /* 0x8ff3478102577836 */ /* 0x000fe40000000000 */
[----:B------:R-:W-:-:S04]  /*3000*/  IMAD.WIDE.U32 R92, R92, -0x326172a9, RZ ;  /* 0xcd9e8d575c5c7825 */ /* 0x000fc800078e00ff */
[----:B------:R-:W-:Y:S01]  /*3010*/  IMAD.WIDE.U32 R90, R90, -0x2daee0ad, RZ ;  /* 0xd2511f535a5a7825 */ /* 0x000fe200078e00ff */
[----:B------:R-:W-:Y:S02]  /*3020*/  LOP3.LUT R114, R87, R114, R93, 0x96, !PT ;  /* 0x0000007257727212 */ /* 0x000fe400078e965d */
[----:B------:R-:W-:Y:S01]  /*3030*/  MOV R116, R92 ;  /* 0x0000005c00747202 */ /* 0x000fe20000000f00 */
[----:B------:R-:W-:Y:S02]  /*3040*/  VIADD R115, R3, 0x96a522ad ;  /* 0x96a522ad03737836 */ /* 0x000fe40000000000 */
[----:B------:R-:W-:-:S03]  /*3050*/  IMAD.MOV.U32 R86, RZ, RZ, R90 ;  /* 0x000000ffff567224 */ /* 0x000fc600078e005a */
[----:B------:R-:W-:-:S07]  /*3060*/  LOP3.LUT R115, R115, R88, R91, 0x96, !PT ;  /* 0x0000005873737212 */ /* 0x000fce00078e965b */
.L_x_8591:
        /* <DEDUP_REMOVED lines=17> */
.L_x_8595:
        /* <DEDUP_REMOVED lines=12> */
.L_x_8596:
        /* <DEDUP_REMOVED lines=24> */
[C---:B------:R-:W-:Y:S02]  /*33c0*/  IADD3 R83, PT, PT, R3.reuse, -0x56f99767, RZ ;  /* 0xa906689903537810 */ /* 0x040fe40007ffe0ff */
[----:B------:R-:W-:Y:S01]  /*33d0*/  IADD3 R87, PT, PT, R3, 0x1fd5c5a3, RZ ;  /* 0x1fd5c5a303577810 */ /* 0x000fe20007ffe0ff */
        /* <DEDUP_REMOVED lines=18> */
[----:B------:R-:W-:-:S03]  /*3500*/  IADD3 R83, PT, PT, R2, -0x700cb87f, RZ ;  /* 0x8ff3478102537810 */ /* 0x000fc60007ffe0ff */
[----:B------:R-:W-:Y:S01]  /*3510*/  IMAD.WIDE.U32 R90, R90, -0x326172a9, RZ ;  /* 0xcd9e8d575a5a7825 */ /* 0x000fe200078e00ff */
[----:B------:R-:W-:-:S03]  /*3520*/  LOP3.LUT R88, R87, R92, R115, 0x96, !PT ;  /* 0x0000005c57587212 */ /* 0x000fc600078e9673 */
[----:B------:R-:W-:Y:S01]  /*3530*/  VIADD R115, R3, 0x96a522ad ;  /* 0x96a522ad03737836 */ /* 0x000fe20000000000 */
[----:B------:R-:W-:Y:S01]  /*3540*/  LOP3.LUT R114, R83, R114, R91, 0x96, !PT ;  /* 0x0000007253727212 */ /* 0x000fe200078e965b */
[----:B------:R-:W-:-:S04]  /*3550*/  IMAD.WIDE.U32 R88, R88, -0x2daee0ad, RZ ;  /* 0xd2511f5358587825 */ /* 0x000fc800078e00ff */
[----:B------:R-:W-:Y:S01]  /*3560*/  IMAD.MOV.U32 R116, RZ, RZ, R90 ;  /* 0x000000ffff747224 */ /* 0x000fe200078e005a */
[----:B------:R-:W-:Y:S02]  /*3570*/  LOP3.LUT R115, R115, R82, R89, 0x96, !PT ;  /* 0x0000005273737212 */ /* 0x000fe400078e9659 */
[----:B------:R-:W-:Y:S01]  /*3580*/  MOV R82, R86 ;  /* 0x0000005600527202 */ /* 0x000fe20000000f00 */
[----:B------:R-:W-:-:S07]  /*3590*/  IMAD.MOV.U32 R86, RZ, RZ, R88 ;  /* 0x000000ffff567224 */ /* 0x000fce00078e0058 */
.L_x_8594:
        /* <DEDUP_REMOVED lines=36> */
.L_x_8572:
[----:B------:R-:W-:Y:S01]  /*37e0*/  ISETP.NE.AND P0, PT, R140, 0x1, PT ;  /* 0x000000018c00780c */ /* 0x000fe20003f05270 */
[C---:B------:R-:W-:Y:S01]  /*37f0*/  VIADD R87, R3.reuse, 0x96a522ad ;  /* 0x96a522ad03577836 */ /* 0x040fe20000000000 */
[C---:B------:R-:W-:Y:S01]  /*3800*/  IADD3 R89, PT, PT, R2.reuse, -0x255992d5, RZ ;  /* 0xdaa66d2b02597810 */ /* 0x040fe20007ffe0ff */
        /* <DEDUP_REMOVED lines=19> */
.L_x_8599:
        /* <DEDUP_REMOVED lines=12> */
.L_x_8600:
        /* <DEDUP_REMOVED lines=47> */
.L_x_8598:
        /* <DEDUP_REMOVED lines=21> */
.L_x_8602:
        /* <DEDUP_REMOVED lines=12> */
.L_x_8603:
        /* <DEDUP_REMOVED lines=40> */
[----:B------:R-:W-:Y:S01]  /*4180*/  IMAD.MOV.U32 R116, RZ, RZ, R94 ;  /* 0x000000ffff747224 */ /* 0x000fe200078e005e */
[----:B------:R-:W-:-:S03]  /*4190*/  LOP3.LUT R114, R90, R114, R95, 0x96, !PT ;  /* 0x000000725a727212 */ /* 0x000fc600078e965f */
[----:B------:R-:W-:-:S05]  /*41a0*/  IMAD.WIDE.U32 R78, R79, -0x2daee0ad, RZ ;  /* 0xd2511f534f4e7825 */ /* 0x000fca00078e00ff */
[----:B------:R-:W-:Y:S01]  /*41b0*/  LOP3.LUT R115, R87, R76, R79, 0x96, !PT ;  /* 0x0000004c57737212 */ /* 0x000fe200078e964f */
[----:B------:R-:W-:Y:S01]  /*41c0*/  IMAD.MOV.U32 R79, RZ, RZ, RZ ;  /* 0x000000ffff4f7224 */ /* 0x000fe200078e00ff */
[----:B------:R-:W-:Y:S01]  /*41d0*/  MOV R76, R86 ;  /* 0x00000056004c7202 */ /* 0x000fe20000000f00 */
[----:B------:R-:W-:-:S07]  /*41e0*/  IMAD.MOV.U32 R86, RZ, RZ, R78 ;  /* 0x000000ffff567224 */ /* 0x000fce00078e004e */
.L_x_8601:
        /* <DEDUP_REMOVED lines=22> */
.L_x_8605:
        /* <DEDUP_REMOVED lines=12> */
.L_x_8606:
        /* <DEDUP_REMOVED lines=39> */
[----:B------:R-:W-:Y:S02]  /*4680*/  LOP3.LUT R77, R77, R98, R115, 0x96, !PT ;  /* 0x000000624d4d7212 */ /* 0x000fe400078e9673 */
[----:B------:R-:W-:Y:S02]  /*4690*/  LOP3.LUT R114, R90, R114, R97, 0x96, !PT ;  /* 0x000000725a727212 */ /* 0x000fe400078e9661 */
[----:B------:R-:W-:Y:S01]  /*46a0*/  MOV R116, R96 ;  /* 0x0000006000747202 */ /* 0x000fe20000000f00 */
[----:B------:R-:W-:-:S04]  /*46b0*/  IMAD.WIDE.U32 R94, R77, -0x2daee0ad, RZ ;  /* 0xd2511f534d5e7825 */ /* 0x000fc800078e00ff */
[----:B------:R-:W-:Y:S01]  /*46c0*/  IMAD.MOV.U32 R77, RZ, RZ, R86 ;  /* 0x000000ffff4d7224 */ /* 0x000fe200078e0056 */
[----:B------:R-:W-:Y:S01]  /*46d0*/  LOP3.LUT R115, R87, R78, R95, 0x96, !PT ;  /* 0x0000004e57737212 */ /* 0x000fe200078e965f */
[----:B------:R-:W-:Y:S02]  /*46e0*/  HFMA2 R78, -RZ, RZ, 0, 0 ;  /* 0x00000000ff4e7431 */ /* 0x000fe400000001ff */
[----:B------:R-:W-:-:S07]  /*46f0*/  IMAD.MOV.U32 R86, RZ, RZ, R94 ;  /* 0x000000ffff567224 */ /* 0x000fce00078e005e */
.L_x_8604:
        /* <DEDUP_REMOVED lines=18> */
.L_x_8608:
        /* <DEDUP_REMOVED lines=12> */
.L_x_8609:
        /* <DEDUP_REMOVED lines=36> */
[----:B------:R-:W-:Y:S02]  /*4b20*/  IADD3 R77, PT, PT, R2, -0xe443238, RZ ;  /* 0xf1bbcdc8024d7810 */ /* 0x000fe40007ffe0ff */
[----:B------:R-:W-:Y:S01]  /*4b30*/  LOP3.LUT R96, R91, R96, R79, 0x96, !PT ;  /* 0x000000605b607212 */ /* 0x000fe200078e964f */
[----:B------:R-:W-:Y:S01]  /*4b40*/  IMAD.MOV.U32 R79, RZ, RZ, RZ ;  /* 0x000000ffff4f7224 */ /* 0x000fe200078e00ff */
[----:B------:R-:W-:-:S03]  /*4b50*/  LOP3.LUT R77, R77, R98, R115, 0x96, !PT ;  /* 0x000000624d4d7212 */ /* 0x000fc600078e9673 */
[----:B------:R-:W-:-:S04]  /*4b60*/  IMAD.WIDE.U32 R96, R96, -0x326172a9, RZ ;  /* 0xcd9e8d5760607825 */ /* 0x000fc800078e00ff */
[----:B------:R-:W-:Y:S01]  /*4b70*/  IMAD.WIDE.U32 R94, R77, -0x2daee0ad, RZ ;  /* 0xd2511f534d5e7825 */ /* 0x000fe200078e00ff */
[----:B------:R-:W-:-:S03]  /*4b80*/  LOP3.LUT R114, R90, R114, R97, 0x96, !PT ;  /* 0x000000725a727212 */ /* 0x000fc600078e9661 */
[----:B------:R-:W-:Y:S01]  /*4b90*/  IMAD.MOV.U32 R77, RZ, RZ, R86 ;  /* 0x000000ffff4d7224 */ /* 0x000fe200078e0056 */
[----:B------:R-:W-:Y:S01]  /*4ba0*/  LOP3.LUT R115, R87, R78, R95, 0x96, !PT ;  /* 0x0000004e57737212 */ /* 0x000fe200078e965f */
[----:B------:R-:W-:Y:S01]  /*4bb0*/  IMAD.MOV.U32 R116, RZ, RZ, R96 ;  /* 0x000000ffff747224 */ /* 0x000fe200078e0060 */
[----:B------:R-:W-:-:S07]  /*4bc0*/  MOV R86, R94 ;  /* 0x0000005e00567202 */ /* 0x000fce0000000f00 */
.L_x_8607:
        /* <DEDUP_REMOVED lines=23> */
.L_x_8611:
        /* <DEDUP_REMOVED lines=12> */
.L_x_8612:
        /* <DEDUP_REMOVED lines=43> */
[----:B------:R-:W-:Y:S02]  /*50b0*/  LOP3.LUT R115, R87, R78, R95, 0x96, !PT ;  /* 0x0000004e57737212 */ /* 0x000fe400078e965f */
[----:B------:R-:W-:Y:S01]  /*50c0*/  MOV R78, R86 ;  /* 0x00000056004e7202 */ /* 0x000fe20000000f00 */
[----:B------:R-:W-:Y:S02]  /*50d0*/  IMAD.MOV.U32 R86, RZ, RZ, R94 ;  /* 0x000000ffff567224 */ /* 0x000fe400078e005e */
[----:B------:R-:W-:-:S07]  /*50e0*/  IMAD.MOV.U32 R94, RZ, RZ, RZ ;  /* 0x000000ffff5e7224 */ /* 0x000fce00078e00ff */
.L_x_8610:
        /* <DEDUP_REMOVED lines=19> */
.L_x_8614:
        /* <DEDUP_REMOVED lines=12> */
.L_x_8615:
        /* <DEDUP_REMOVED lines=42> */
[----:B------:R-:W-:-:S05]  /*5580*/  IMAD.WIDE.U32 R94, R95, -0x2daee0ad, RZ ;  /* 0xd2511f535f5e7825 */ /* 0x000fca00078e00ff */
[----:B------:R-:W-:Y:S01]  /*5590*/  LOP3.LUT R115, R87, R78, R95, 0x96, !PT ;  /* 0x0000004e57737212 */ /* 0x000fe200078e965f */
[----:B------:R-:W-:Y:S02]  /*55a0*/  HFMA2 R95, -RZ, RZ, 0, 0 ;  /* 0x00000000ff5f7431 */ /* 0x000fe400000001ff */
[----:B------:R-:W-:Y:S02]  /*55b0*/  IMAD.MOV.U32 R78, RZ, RZ, R86 ;  /* 0x000000ffff4e7224 */ /* 0x000fe400078e0056 */
[----:B------:R-:W-:-:S07]  /*55c0*/  IMAD.MOV.U32 R86, RZ, RZ, R94 ;  /* 0x000000ffff567224 */ /* 0x000fce00078e005e */
.L_x_8613:
        /* <DEDUP_REMOVED lines=22> */
.L_x_8617:
        /* <DEDUP_REMOVED lines=12> */
.L_x_8618:
        /* <DEDUP_REMOVED lines=47> */
.L_x_8616:
        /* <DEDUP_REMOVED lines=17> */
.L_x_8620:
        /* <DEDUP_REMOVED lines=12> */
.L_x_8621:
        /* <DEDUP_REMOVED lines=42> */
[----:B------:R-:W-:Y:S01]  /*5f50*/  IMAD.WIDE.U32 R94, R79, -0x2daee0ad, RZ ;  /* 0xd2511f534f5e7825 */ /* 0x000fe200078e00ff */
[----:B------:R-:W-:-:S03]  /*5f60*/  MOV R79, R86 ;  /* 0x00000056004f7202 */ /* 0x000fc60000000f00 */
[----:B------:R-:W-:Y:S01]  /*5f70*/  IMAD.MOV.U32 R86, RZ, RZ, R94 ;  /* 0x000000ffff567224 */ /* 0x000fe200078e005e */
[----:B------:R-:W-:Y:S01]  /*5f80*/  LOP3.LUT R115, R87, R80, R95, 0x96, !PT ;  /* 0x0000005057737212 */ /* 0x000fe200078e965f */
[----:B------:R-:W-:-:S07]  /*5f90*/  IMAD.MOV.U32 R94, RZ, RZ, RZ ;  /* 0x000000ffff5e7224 */ /* 0x000fce00078e00ff */
.L_x_8619:
        /* <DEDUP_REMOVED lines=23> */
.L_x_8623:
        /* <DEDUP_REMOVED lines=12> */
.L_x_8624:
        /* <DEDUP_REMOVED lines=47> */
.L_x_8622:
        /* <DEDUP_REMOVED lines=18> */
.L_x_8626:
        /* <DEDUP_REMOVED lines=12> */
.L_x_8627:
        /* <DEDUP_REMOVED lines=47> */
.L_x_8625:
        /* <DEDUP_REMOVED lines=22> */
.L_x_8629:
        /* <DEDUP_REMOVED lines=12> */
.L_x_8630:
        /* <DEDUP_REMOVED lines=41> */
[----:B------:R-:W-:Y:S01]  /*6e40*/  LOP3.LUT R114, R90, R114, R99, 0x96, !PT ;  /* 0x000000725a727212 */ /* 0x000fe200078e9663 */
[----:B------:R-:W-:Y:S02]  /*6e50*/  IMAD.MOV.U32 R95, RZ, RZ, RZ ;  /* 0x000000ffff5f7224 */ /* 0x000fe400078e00ff */
[----:B------:R-:W-:Y:S01]  /*6e60*/  IMAD.WIDE.U32 R96, R81, -0x2daee0ad, RZ ;  /* 0xd2511f5351607825 */ /* 0x000fe200078e00ff */
[----:B------:R-:W-:-:S03]  /*6e70*/  MOV R81, R86 ;  /* 0x0000005600517202 */ /* 0x000fc60000000f00 */
[----:B------:R-:W-:Y:S01]  /*6e80*/  IMAD.MOV.U32 R86, RZ, RZ, R96 ;  /* 0x000000ffff567224 */ /* 0x000fe200078e0060 */
[----:B------:R-:W-:-:S07]  /*6e90*/  LOP3.LUT R115, R87, R94, R97, 0x96, !PT ;  /* 0x0000005e57737212 */ /* 0x000fce00078e9661 */
.L_x_8628:
        /* <DEDUP_REMOVED lines=17> */
.L_x_8632:
        /* <DEDUP_REMOVED lines=12> */
.L_x_8633:
        /* <DEDUP_REMOVED lines=47> */
.L_x_8631:
        /* <DEDUP_REMOVED lines=23> */
.L_x_8635:
        /* <DEDUP_REMOVED lines=12> */
.L_x_8636:
        /* <DEDUP_REMOVED lines=47> */
.L_x_8634:
        /* <DEDUP_REMOVED lines=18> */
.L_x_8638:
        /* <DEDUP_REMOVED lines=12> */
.L_x_8639:
        /* <DEDUP_REMOVED lines=44> */
[----:B------:R-:W-:-:S04]  /*7d20*/  IMAD.WIDE.U32 R94, R94, -0x2daee0ad, RZ ;  /* 0xd2511f535e5e7825 */ /* 0x000fc800078e00ff */
[----:B------:R-:W-:Y:S01]  /*7d30*/  IMAD.MOV.U32 R86, RZ, RZ, R94 ;  /* 0x000000ffff567224 */ /* 0x000fe200078e005e */
[----:B------:R-:W-:-:S07]  /*7d40*/  LOP3.LUT R115, R87, R106, R95, 0x96, !PT ;  /* 0x0000006a57737212 */ /* 0x000fce00078e965f */
.L_x_8637:
        /* <DEDUP_REMOVED lines=22> */
.L_x_8641:
        /* <DEDUP_REMOVED lines=12> */
.L_x_8642:
        /* <DEDUP_REMOVED lines=44> */
[----:B------:R-:W-:Y:S02]  /*8230*/  IMAD.MOV.U32 R94, RZ, RZ, R86 ;  /* 0x000000ffff5e7224 */ /* 0x000fe400078e0056 */
[----:B------:R-:W-:Y:S02]  /*8240*/  IMAD.MOV.U32 R86, RZ, RZ, R96 ;  /* 0x000000ffff567224 */ /* 0x000fe400078e0060 */
[----:B------:R-:W-:-:S07]  /*8250*/  HFMA2 R96, -RZ, RZ, 0, 0 ;  /* 0x00000000ff607431 */ /* 0x000fce00000001ff */
.L_x_8640:
        /* <DEDUP_REMOVED lines=17> */
.L_x_8644:
        /* <DEDUP_REMOVED lines=14> */
.L_x_8645:
        /* <DEDUP_REMOVED lines=47> */
.L_x_8643:
        /* <DEDUP_REMOVED lines=11> */
.L_x_8597:
        /* <DEDUP_REMOVED lines=51> */
.L_x_8646:
        /* <DEDUP_REMOVED lines=20> */
.L_x_8649:
        /* <DEDUP_REMOVED lines=12> */
.L_x_8650:
        /* <DEDUP_REMOVED lines=53> */
.L_x_8648:
        /* <DEDUP_REMOVED lines=19> */
.L_x_8652:
        /* <DEDUP_REMOVED lines=12> */
.L_x_8653:
        /* <DEDUP_REMOVED lines=54> */
.L_x_8651:
        /* <DEDUP_REMOVED lines=22> */
.L_x_8655:
        /* <DEDUP_REMOVED lines=12> */
.L_x_8656:
        /* <DEDUP_REMOVED lines=49> */
[----:B------:R-:W-:Y:S01]  /*9af0*/  IMAD.WIDE.U32 R94, R85, -0x2daee0ad, RZ ;  /* 0xd2511f53555e7825 */ /* 0x000fe200078e00ff */
[----:B------:R-:W-:-:S03]  /*9b00*/  MOV R85, R92 ;  /* 0x0000005c00557202 */ /* 0x000fc60000000f00 */
[----:B------:R-:W-:Y:S01]  /*9b10*/  IMAD.MOV.U32 R92, RZ, RZ, R94 ;  /* 0x000000ffff5c7224 */ /* 0x000fe200078e005e */
[----:B------:R-:W-:Y:S01]  /*9b20*/  LOP3.LUT R115, R115, R86, R95, 0x96, !PT ;  /* 0x0000005673737212 */ /* 0x000fe200078e965f */
[----:B------:R-:W-:-:S07]  /*9b30*/  IMAD.MOV.U32 R87, RZ, RZ, RZ ;  /* 0x000000ffff577224 */ /* 0x000fce00078e00ff */
.L_x_8654:
        /* <DEDUP_REMOVED lines=18> */
.L_x_8658:
        /* <DEDUP_REMOVED lines=12> */
.L_x_8659:
        /* <DEDUP_REMOVED lines=50> */
[----:B------:R-:W-:Y:S01]  /*a040*/  IMAD.MOV.U32 R85, RZ, RZ, R92 ;  /* 0x000000ffff557224 */ /* 0x000fe200078e005c */
[----:B------:R-:W-:Y:S01]  /*a050*/  MOV R92, R94 ;  /* 0x0000005e005c7202 */ /* 0x000fe20000000f00 */
[----:B------:R-:W-:Y:S01]  /*a060*/  IMAD.MOV.U32 R94, RZ, RZ, RZ ;  /* 0x000000ffff5e7224 */ /* 0x000fe200078e00ff */
[----:B------:R-:W-:-:S07]  /*a070*/  LOP3.LUT R115, R115, R86, R95, 0x96, !PT ;  /* 0x0000005673737212 */ /* 0x000fce00078e965f */
.L_x_8657:
        /* <DEDUP_REMOVED lines=23> */
.L_x_8661:
        /* <DEDUP_REMOVED lines=12> */
.L_x_8662:
        /* <DEDUP_REMOVED lines=40> */
[----:B------:R-:W-:-:S03]  /*a530*/  IADD3 R95, PT, PT, R2, -0xe443238, RZ ;  /* 0xf1bbcdc8025f7810 */ /* 0x000fc60007ffe0ff */
        /* <DEDUP_REMOVED lines=8> */
[----:B------:R-:W-:Y:S01]  /*a5c0*/  VIADD R87, R2, 0x8ff34781 ;  /* 0x8ff3478102577836 */ /* 0x000fe20000000000 */
[----:B------:R-:W-:Y:S01]  /*a5d0*/  MOV R116, R96 ;  /* 0x0000006000747202 */ /* 0x000fe20000000f00 */
[----:B------:R-:W-:Y:S02]  /*a5e0*/  IMAD.MOV.U32 R86, RZ, RZ, R92 ;  /* 0x000000ffff567224 */ /* 0x000fe400078e005c */
[----:B------:R-:W-:Y:S01]  /*a5f0*/  IMAD.MOV.U32 R92, RZ, RZ, R94 ;  /* 0x000000ffff5c7224 */ /* 0x000fe200078e005e */
[----:B------:R-:W-:-:S07]  /*a600*/  LOP3.LUT R114, R87, R114, R97, 0x96, !PT ;  /* 0x0000007257727212 */ /* 0x000fce00078e9661 */
.L_x_8660:
        /* <DEDUP_REMOVED lines=19> */
.L_x_8664:
        /* <DEDUP_REMOVED lines=12> */
.L_x_8665:
        /* <DEDUP_REMOVED lines=48> */
[----:B------:R-:W-:Y:S01]  /*ab00*/  IMAD.WIDE.U32 R94, R95, -0x2daee0ad, RZ ;  /* 0xd2511f535f5e7825 */ /* 0x000fe200078e00ff */
[----:B------:R-:W-:-:S03]  /*ab10*/  MOV R87, R92 ;  /* 0x0000005c00577202 */ /* 0x000fc60000000f00 */
[----:B------:R-:W-:Y:S01]  /*ab20*/  IMAD.MOV.U32 R92, RZ, RZ, R94 ;  /* 0x000000ffff5c7224 */ /* 0x000fe200078e005e */
[----:B------:R-:W-:Y:S01]  /*ab30*/  LOP3.LUT R115, R115, R86, R95, 0x96, !PT ;  /* 0x0000005673737212 */ /* 0x000fe200078e965f */
[----:B------:R-:W-:Y:S02]  /*ab40*/  IMAD.MOV.U32 R116, RZ, RZ, R96 ;  /* 0x000000ffff747224 */ /* 0x000fe400078e0060 */
[----:B------:R-:W-:-:S07]  /*ab50*/  IMAD.MOV.U32 R94, RZ, RZ, RZ ;  /* 0x000000ffff5e7224 */ /* 0x000fce00078e00ff */
.L_x_8663:
        /* <DEDUP_REMOVED lines=22> */
.L_x_8667:
        /* <DEDUP_REMOVED lines=12> */
.L_x_8668:
        /* <DEDUP_REMOVED lines=52> */
[----:B------:R-:W-:Y:S02]  /*b0c0*/  LOP3.LUT R115, R115, R94, R97, 0x96, !PT ;  /* 0x0000005e73737212 */ /* 0x000fe400078e9661 */
[----:B------:R-:W-:-:S07]  /*b0d0*/  MOV R92, R96 ;  /* 0x00000060005c7202 */ /* 0x000fce0000000f00 */
.L_x_8666:
        /* <DEDUP_REMOVED lines=18> */
.L_x_8670:
        /* <DEDUP_REMOVED lines=12> */
.L_x_8671:
        /* <DEDUP_REMOVED lines=30> */
[----:B------:R-:W-:Y:S02]  /*b4a0*/  IADD3 R87, PT, PT, R2, 0x5384540f, RZ ;  /* 0x5384540f02577810 */ /* 0x000fe40007ffe0ff */
[----:B------:R-:W-:Y:S01]  /*b4b0*/  LOP3.LUT R97, R97, R96, R89, 0x96, !PT ;  /* 0x0000006061617212 */ /* 0x000fe200078e9659 */
[C---:B------:R-:W-:Y:S01]  /*b4c0*/  VIADD R89, R3.reuse, 0x1fd5c5a3 ;  /* 0x1fd5c5a303597836 */ /* 0x040fe20000000000 */
        /* <DEDUP_REMOVED lines=21> */
.L_x_8669:
        /* <DEDUP_REMOVED lines=23> */
.L_x_8673:
        /* <DEDUP_REMOVED lines=12> */
.L_x_8674:
        /* <DEDUP_REMOVED lines=39> */
[----:B------:R-:W-:-:S04]  /*bac0*/  IMAD.WIDE.U32 R114, R95, -0x326172a9, RZ ;  /* 0xcd9e8d575f727825 */ /* 0x000fc800078e00ff */
[----:B------:R-:W-:Y:S02]  /*bad0*/  VIADD R95, R2, 0xf1bbcdc8 ;  /* 0xf1bbcdc8025f7836 */ /* 0x000fe40000000000 */
[----:B------:R-:W-:-:S03]  /*bae0*/  VIADD R97, R3, 0xdb3d7428 ;  /* 0xdb3d742803617836 */ /* 0x000fc60000000000 */
        /* <DEDUP_REMOVED lines=12> */
.L_x_8672:
        /* <DEDUP_REMOVED lines=18> */
.L_x_8676:
        /* <DEDUP_REMOVED lines=12> */
.L_x_8677:
        /* <DEDUP_REMOVED lines=46> */
[----:B------:R-:W-:Y:S01]  /*c070*/  IMAD.MOV.U32 R116, RZ, RZ, R94 ;  /* 0x000000ffff747224 */ /* 0x000fe200078e005e */
[----:B------:R-:W-:Y:S01]  /*c080*/  IADD3 R115, PT, PT, R3, -0x695add53, RZ ;  /* 0x96a522ad03737810 */ /* 0x000fe20007ffe0ff */
[----:B------:R-:W-:Y:S01]  /*c090*/  IMAD.MOV.U32 R94, RZ, RZ, RZ ;  /* 0x000000ffff5e7224 */ /* 0x000fe200078e00ff */
[----:B------:R-:W-:Y:S01]  /*c0a0*/  LOP3.LUT R114, R97, R114, R95, 0x96, !PT ;  /* 0x0000007261727212 */ /* 0x000fe200078e965f */
[----:B------:R-:W-:-:S05]  /*c0b0*/  IMAD.WIDE.U32 R88, R88, -0x2daee0ad, RZ ;  /* 0xd2511f5358587825 */ /* 0x000fca00078e00ff */
[----:B------:R-:W-:Y:S01]  /*c0c0*/  LOP3.LUT R115, R115, R98, R89, 0x96, !PT ;  /* 0x0000006273737212 */ /* 0x000fe200078e9659 */
[----:B------:R-:W-:Y:S01]  /*c0d0*/  IMAD.MOV.U32 R89, RZ, RZ, R92 ;  /* 0x000000ffff597224 */ /* 0x000fe200078e005c */
[----:B------:R-:W-:-:S07]  /*c0e0*/  MOV R92, R88 ;  /* 0x00000058005c7202 */ /* 0x000fce0000000f00 */
.L_x_8675:
        /* <DEDUP_REMOVED lines=22> */
.L_x_8679:
        /* <DEDUP_REMOVED lines=12> */
.L_x_8680:
        /* <DEDUP_REMOVED lines=54> */
.L_x_8678:
        /* <DEDUP_REMOVED lines=17> */
.L_x_8682:
        /* <DEDUP_REMOVED lines=12> */
.L_x_8683:
        /* <DEDUP_REMOVED lines=52> */
[----:B------:R-:W-:Y:S02]  /*cb80*/  IMAD.MOV.U32 R92, RZ, RZ, R96 ;  /* 0x000000ffff5c7224 */ /* 0x000fe400078e0060 */
[----:B------:R-:W-:-:S07]  /*cb90*/  IMAD.MOV.U32 R96, RZ, RZ, RZ ;  /* 0x000000ffff607224 */ /* 0x000fce00078e00ff */
.L_x_8681:
        /* <DEDUP_REMOVED lines=23> */
.L_x_8685:
        /* <DEDUP_REMOVED lines=12> */
.L_x_8686:
        /* <DEDUP_REMOVED lines=54> */
.L_x_8684:
        /* <DEDUP_REMOVED lines=18> */
.L_x_8688:
        /* <DEDUP_REMOVED lines=12> */
.L_x_8689:
        /* <DEDUP_REMOVED lines=54> */
.L_x_8687:
        /* <DEDUP_REMOVED lines=22> */
.L_x_8691:
        /* <DEDUP_REMOVED lines=12> */
.L_x_8692:
        /* <DEDUP_REMOVED lines=54> */
.L_x_8690:
        /* <DEDUP_REMOVED lines=17> */
.L_x_8694:
        /* <DEDUP_REMOVED lines=14> */
.L_x_8695:
        /* <DEDUP_REMOVED lines=52> */
[----:B------:R-:W-:Y:S01]  /*e120*/  IMAD.MOV.U32 R94, RZ, RZ, R92 ;  /* 0x000000ffff5e7224 */ /* 0x000fe200078e005c */
[----:B------:R-:W-:-:S07]  /*e130*/  MOV R92, R96 ;  /* 0x00000060005c7202 */ /* 0x000fce0000000f00 */
.L_x_8693:
        /* <DEDUP_REMOVED lines=12> */
.L_x_8647:
        /* <DEDUP_REMOVED lines=15> */
.L_x_8698:
        /* <DEDUP_REMOVED lines=12> */
.L_x_8699:
        /* <DEDUP_REMOVED lines=53> */
.L_x_8697:
        /* <DEDUP_REMOVED lines=18> */
.L_x_8701:
        /* <DEDUP_REMOVED lines=12> */
.L_x_8702:
        /* <DEDUP_REMOVED lines=54> */
.L_x_8700:
        /* <DEDUP_REMOVED lines=17> */
.L_x_8704:
        /* <DEDUP_REMOVED lines=12> */
.L_x_8705:
        /* <DEDUP_REMOVED lines=54> */
.L_x_8703:
        /* <DEDUP_REMOVED lines=18> */
.L_x_8707:
        /* <DEDUP_REMOVED lines=12> */
.L_x_8708:
        /* <DEDUP_REMOVED lines=54> */
.L_x_8706:
        /* <DEDUP_REMOVED lines=17> */
.L_x_8710:
        /* <DEDUP_REMOVED lines=12> */
.L_x_8711:
        /* <DEDUP_REMOVED lines=52> */
[----:B------:R-:W-:Y:S01]  /*fbc0*/  MOV R92, R94 ;  /* 0x0000005e005c7202 */ /* 0x000fe20000000f00 */
[----:B------:R-:W-:-:S07]  /*fbd0*/  IMAD.MOV.U32 R94, RZ, RZ, RZ ;  /* 0x000000ffff5e7224 */ /* 0x000fce00078e00ff */
.L_x_8709:
        /* <DEDUP_REMOVED lines=17> */
.L_x_8713:
        /* <DEDUP_REMOVED lines=12> */
.L_x_8714:
        /* <DEDUP_REMOVED lines=54> */
.L_x_8712:
        /* <DEDUP_REMOVED lines=16> */
.L_x_8716:
        /* <DEDUP_REMOVED lines=12> */
.L_x_8717:
        /* <DEDUP_REMOVED lines=52> */
[----:B------:R-:W-:Y:S02]  /*10610*/  IMAD.MOV.U32 R116, RZ, RZ, R98 ;  /* 0x000000ffff747224 */ /* 0x000fe400078e0062 */
[----:B------:R-:W-:-:S07]  /*10620*/  IMAD.MOV.U32 R96, RZ, RZ, RZ ;  /* 0x000000ffff607224 */ /* 0x000fce00078e00ff */
.L_x_8715:
        /* <DEDUP_REMOVED lines=17> */
.L_x_8719:
        /* <DEDUP_REMOVED lines=12> */
.L_x_8720:
        /* <DEDUP_REMOVED lines=54> */
.L_x_8718:
        /* <DEDUP_REMOVED lines=37> */
.L_x_8696:
[----:B------:R-:W-:Y:S01]  /*10db0*/  SEL R95, RZ, 0x1000000, !P5 ;  /* 0x01000000ff5f7807 */ /* 0x000fe20006800000 */
[----:B------:R-:W0:Y:S01]  /*10dc0*/  @P0 LDC.64 R102, c[0x0][0x398] ;  /* 0x0000e600ff660b82 */ /* 0x000e220000000a00 */
[----:B------:R-:W-:Y:S02]  /*10dd0*/  SEL R94, RZ, 0x10000, !P4 ;  /* 0x00010000ff5e7807 */ /* 0x000fe40006000000 */
[----:B------:R-:W-:Y:S02]  /*10de0*/  SEL R107, RZ, 0x100, !P3 ;  /* 0x00000100ff6b7807 */ /* 0x000fe40005800000 */
[----:B------:R-:W-:Y:S02]  /*10df0*/  ISETP.NE.AND P5, PT, R104, RZ, PT ;  /* 0x000000ff6800720c */ /* 0x000fe40003fa5270 */
[----:B------:R-:W-:Y:S02]  /*10e00*/  ISETP.NE.AND P4, PT, R105, RZ, PT ;  /* 0x000000ff6900720c */ /* 0x000fe40003f85270 */
[----:B------:R-:W-:Y:S01]  /*10e10*/  ISETP.NE.AND P3, PT, R106, RZ, PT ;  /* 0x000000ff6a00720c */ /* 0x000fe20003f65270 */
[----:B------:R-:W1:Y:S01]  /*10e20*/  @P1 LDC.64 R104, c[0x0][0x3a0] ;  /* 0x0000e800ff681b82 */ /* 0x000e620000000a00 */
[----:B------:R-:W-:-:S02]  /*10e30*/  ISETP.NE.AND P6, PT, R93, RZ, PT ;  /* 0x000000ff5d00720c */ /* 0x000fc40003fc5270 */
[----:B------:R-:W-:Y:S02]  /*10e40*/  SEL R97, RZ, 0x1000000, !P3 ;  /* 0x01000000ff617807 */ /* 0x000fe40005800000 */
[----:B------:R-:W-:Y:S02]  /*10e50*/  SEL R96, RZ, 0x10000, !P4 ;  /* 0x00010000ff607807 */ /* 0x000fe40006000000 */
[----:B------:R-:W-:Y:S02]  /*10e60*/  SEL R93, RZ, 0x100, !P5 ;  /* 0x00000100ff5d7807 */ /* 0x000fe40006800000 */
        /* <DEDUP_REMOVED lines=36> */
.L_x_8721:
        /* <DEDUP_REMOVED lines=20> */
.L_x_8724:
        /* <DEDUP_REMOVED lines=12> */
.L_x_8725:
        /* <DEDUP_REMOVED lines=50> */
[----:B------:R-:W-:-:S04]  /*115d0*/  MOV R93, R92 ;  /* 0x0000005c005d7202 */ /* 0x000fc80000000f00 */
[----:B------:R-:W-:Y:S01]  /*115e0*/  LOP3.LUT R115, R115, R94, R105, 0x96, !PT ;  /* 0x0000005e73737212 */ /* 0x000fe200078e9669 */
[----:B------:R-:W-:-:S07]  /*115f0*/  IMAD.MOV.U32 R94, RZ, RZ, RZ ;  /* 0x000000ffff5e7224 */ /* 0x000fce00078e00ff */
.L_x_8723:
        /* <DEDUP_REMOVED lines=19> */
.L_x_8727:
        /* <DEDUP_REMOVED lines=12> */
.L_x_8728:
        /* <DEDUP_REMOVED lines=50> */
[----:B------:R-:W-:-:S04]  /*11b10*/  MOV R116, R102 ;  /* 0x0000006600747202 */ /* 0x000fc80000000f00 */
[----:B------:R-:W-:Y:S01]  /*11b20*/  LOP3.LUT R114, R93, R114, R103, 0x96, !PT ;  /* 0x000000725d727212 */ /* 0x000fe200078e9667 */
[----:B------:R-:W-:Y:S02]  /*11b30*/  IMAD.MOV.U32 R93, RZ, RZ, R104 ;  /* 0x000000ffff5d7224 */ /* 0x000fe400078e0068 */
[----:B------:R-:W-:-:S07]  /*11b40*/  IMAD.MOV.U32 R104, RZ, RZ, R94 ;  /* 0x000000ffff687224 */ /* 0x000fce00078e005e */
.L_x_8726:
        /* <DEDUP_REMOVED lines=22> */
.L_x_8730:
        /* <DEDUP_REMOVED lines=12> */
.L_x_8731:
        /* <DEDUP_REMOVED lines=54> */
.L_x_8729:
        /* <DEDUP_REMOVED lines=18> */
.L_x_8733:
        /* <DEDUP_REMOVED lines=12> */
.L_x_8734:
        /* <DEDUP_REMOVED lines=46> */
[----:B------:R-:W-:Y:S02]  /*12590*/  VIADD R95, R2, 0x8ff34781 ;  /* 0x8ff34781025f7836 */ /* 0x000fe40000000000 */
[----:B------:R-:W-:Y:S02]  /*125a0*/  IMAD.MOV.U32 R116, RZ, RZ, R120 ;  /* 0x000000ffff747224 */ /* 0x000fe400078e0078 */
[----:B------:R-:W-:Y:S01]  /*125b0*/  IMAD.WIDE.U32 R106, R93, -0x2daee0ad, RZ ;  /* 0xd2511f535d6a7825 */ /* 0x000fe200078e00ff */
[----:B------:R-:W-:-:S03]  /*125c0*/  LOP3.LUT R114, R95, R102, R121, 0x96, !PT ;  /* 0x000000665f727212 */ /* 0x000fc600078e9679 */
[----:B------:R-:W-:Y:S01]  /*125d0*/  IMAD.MOV.U32 R93, RZ, RZ, R104 ;  /* 0x000000ffff5d7224 */ /* 0x000fe200078e0068 */
[----:B------:R-:W-:Y:S01]  /*125e0*/  LOP3.LUT R115, R115, R94, R107, 0x96, !PT ;  /* 0x0000005e73737212 */ /* 0x000fe200078e966b */
[----:B------:R-:W-:Y:S01]  /*125f0*/  IMAD.MOV.U32 R95, RZ, RZ, RZ ;  /* 0x000000ffff5f7224 */ /* 0x000fe200078e00ff */
[----:B------:R-:W-:-:S07]  /*12600*/  MOV R104, R106 ;  /* 0x0000006a00687202 */ /* 0x000fce0000000f00 */
.L_x_8732:
        /* <DEDUP_REMOVED lines=23> */
.L_x_8736:
        /* <DEDUP_REMOVED lines=12> */
.L_x_8737:
        /* <DEDUP_REMOVED lines=54> */
.L_x_8735:
        /* <DEDUP_REMOVED lines=19> */
.L_x_8739:
        /* <DEDUP_REMOVED lines=12> */
.L_x_8740:
        /* <DEDUP_REMOVED lines=48> */
[----:B------:R-:W-:Y:S01]  /*13090*/  IMAD.MOV.U32 R116, RZ, RZ, R122 ;  /* 0x000000ffff747224 */ /* 0x000fe200078e007a */
[----:B------:R-:W-:Y:S01]  /*130a0*/  MOV R95, R104 ;  /* 0x00000068005f7202 */ /* 0x000fe20000000f00 */
[----:B------:R-:W-:-:S04]  /*130b0*/  IMAD.WIDE.U32 R106, R107, -0x2daee0ad, RZ ;  /* 0xd2511f536b6a7825 */ /* 0x000fc800078e00ff */
[----:B------:R-:W-:Y:S01]  /*130c0*/  IMAD.MOV.U32 R104, RZ, RZ, R106 ;  /* 0x000000ffff687224 */ /* 0x000fe200078e006a */
[----:B------:R-:W-:Y:S01]  /*130d0*/  LOP3.LUT R115, R115, R94, R107, 0x96, !PT ;  /* 0x0000005e73737212 */ /* 0x000fe200078e966b */
[----:B------:R-:W-:-:S07]  /*130e0*/  IMAD.MOV.U32 R103, RZ, RZ, RZ ;  /* 0x000000ffff677224 */ /* 0x000fce00078e00ff */
.L_x_8738:
        /* <DEDUP_REMOVED lines=22> */
.L_x_8742:
        /* <DEDUP_REMOVED lines=12> */
.L_x_8743:
        /* <DEDUP_REMOVED lines=44> */
[----:B------:R-:W-:Y:S01]  /*135d0*/  IMAD.WIDE.U32 R146, R115, -0x326172a9, RZ ;  /* 0xcd9e8d5773927825 */ /* 0x000fe200078e00ff */
[----:B------:R-:W-:Y:S02]  /*135e0*/  IADD3 R115, PT, PT, R3, -0x695add53, RZ ;  /* 0x96a522ad03737810 */ /* 0x000fe40007ffe0ff */
[----:B------:R-:W-:Y:S01]  /*135f0*/  LOP3.LUT R122, R95, R122, R107, 0x96, !PT ;  /* 0x0000007a5f7a7212 */ /* 0x000fe200078e966b */
[----:B------:R-:W-:Y:S02]  /*13600*/  VIADD R95, R2, 0x8ff34781 ;  /* 0x8ff34781025f7836 */ /* 0x000fe40000000000 */
[----:B------:R-:W-:Y:S02]  /*13610*/  IMAD.MOV.U32 R116, RZ, RZ, R146 ;  /* 0x000000ffff747224 */ /* 0x000fe400078e0092 */
[----:B------:R-:W-:Y:S01]  /*13620*/  IMAD.WIDE.U32 R122, R122, -0x2daee0ad, RZ ;  /* 0xd2511f537a7a7825 */ /* 0x000fe200078e00ff */
[----:B------:R-:W-:-:S03]  /*13630*/  LOP3.LUT R114, R95, R106, R147, 0x96, !PT ;  /* 0x0000006a5f727212 */ /* 0x000fc600078e9693 */
[----:B------:R-:W-:Y:S01]  /*13640*/  IMAD.MOV.U32 R95, RZ, RZ, R104 ;  /* 0x000000ffff5f7224 */ /* 0x000fe200078e0068 */
[----:B------:R-:W-:Y:S02]  /*13650*/  LOP3.LUT R115, R115, R102, R123, 0x96, !PT ;  /* 0x0000006673737212 */ /* 0x000fe400078e967b */
[----:B------:R-:W-:-:S07]  /*13660*/  MOV R104, R122 ;  /* 0x0000007a00687202 */ /* 0x000fce0000000f00 */
.L_x_8741:
        /* <DEDUP_REMOVED lines=18> */
.L_x_8745:
        /* <DEDUP_REMOVED lines=12> */
.L_x_8746:
        /* <DEDUP_REMOVED lines=54> */
.L_x_8744:
        /* <DEDUP_REMOVED lines=23> */
.L_x_8748:
        /* <DEDUP_REMOVED lines=12> */
.L_x_8749:
        /* <DEDUP_REMOVED lines=54> */
.L_x_8747:
        /* <DEDUP_REMOVED lines=18> */
.L_x_8751:
        /* <DEDUP_REMOVED lines=12> */
.L_x_8752:
        /* <DEDUP_REMOVED lines=54> */
.L_x_8750:
        /* <DEDUP_REMOVED lines=22> */
.L_x_8754:
        /* <DEDUP_REMOVED lines=12> */
.L_x_8755:
        /* <DEDUP_REMOVED lines=54> */
.L_x_8753:
        /* <DEDUP_REMOVED lines=17> */
.L_x_8757:
        /* <DEDUP_REMOVED lines=12> */
.L_x_8758:
        /* <DEDUP_REMOVED lines=42> */
[----:B------:R-:W-:-:S04]  /*15070*/  VIADD R97, R2, 0xf1bbcdc8 ;  /* 0xf1bbcdc802617836 */ /* 0x000fc80000000000 */
[----:B------:R-:W-:Y:S01]  /*15080*/  IMAD.WIDE.U32 R148, R115, -0x326172a9, RZ ;  /* 0xcd9e8d5773947825 */ /* 0x000fe200078e00ff */
[----:B------:R-:W-:Y:S02]  /*15090*/  LOP3.LUT R146, R97, R146, R107, 0x96, !PT ;  /* 0x0000009261927212 */ /* 0x000fe400078e966b */
[----:B------:R-:W-:Y:S01]  /*150a0*/  IADD3 R97, PT, PT, R2, -0x700cb87f, RZ ;  /* 0x8ff3478102617810 */ /* 0x000fe20007ffe0ff */
[----:B------:R-:W-:Y:S02]  /*150b0*/  VIADD R115, R3, 0x96a522ad ;  /* 0x96a522ad03737836 */ /* 0x000fe40000000000 */
[----:B------:R-:W-:Y:S01]  /*150c0*/  IMAD.WIDE.U32 R146, R146, -0x2daee0ad, RZ ;  /* 0xd2511f5392927825 */ /* 0x000fe200078e00ff */
[----:B------:R-:W-:-:S03]  /*150d0*/  LOP3.LUT R114, R97, R106, R149, 0x96, !PT ;  /* 0x0000006a61727212 */ /* 0x000fc600078e9695 */
[----:B------:R-:W-:Y:S01]  /*150e0*/  IMAD.MOV.U32 R116, RZ, RZ, R148 ;  /* 0x000000ffff747224 */ /* 0x000fe200078e0094 */
[----:B------:R-:W-:Y:S01]  /*150f0*/  LOP3.LUT R115, R115, R102, R147, 0x96, !PT ;  /* 0x0000006673737212 */ /* 0x000fe200078e9693 */
[----:B------:R-:W-:Y:S01]  /*15100*/  IMAD.MOV.U32 R106, RZ, RZ, RZ ;  /* 0x000000ffff6a7224 */ /* 0x000fe200078e00ff */
[----:B------:R-:W-:Y:S01]  /*15110*/  MOV R102, R104 ;  /* 0x0000006800667202 */ /* 0x000fe20000000f00 */
[----:B------:R-:W-:-:S07]  /*15120*/  IMAD.MOV.U32 R104, RZ, RZ, R146 ;  /* 0x000000ffff687224 */ /* 0x000fce00078e0092 */
.L_x_8756:
        /* <DEDUP_REMOVED lines=23> */
.L_x_8760:
        /* <DEDUP_REMOVED lines=12> */
.L_x_8761:
        /* <DEDUP_REMOVED lines=51> */
[----:B------:R-:W-:Y:S01]  /*15690*/  IMAD.MOV.U32 R107, RZ, RZ, RZ ;  /* 0x000000ffff6b7224 */ /* 0x000fe200078e00ff */
[----:B------:R-:W-:Y:S02]  /*156a0*/  LOP3.LUT R115, R115, R102, R147, 0x96, !PT ;  /* 0x0000006673737212 */ /* 0x000fe400078e9693 */
[----:B------:R-:W-:-:S07]  /*156b0*/  MOV R104, R146 ;  /* 0x0000009200687202 */ /* 0x000fce0000000f00 */
.L_x_8759:
        /* <DEDUP_REMOVED lines=18> */
.L_x_8763:
        /* <DEDUP_REMOVED lines=12> */
.L_x_8764:
        /* <DEDUP_REMOVED lines=54> */
.L_x_8762:
        /* <DEDUP_REMOVED lines=22> */
.L_x_8766:
        /* <DEDUP_REMOVED lines=12> */
.L_x_8767:
        /* <DEDUP_REMOVED lines=54> */
.L_x_8765:
        /* <DEDUP_REMOVED lines=17> */
.L_x_8769:
        /* <DEDUP_REMOVED lines=14> */
.L_x_8770:
        /* <DEDUP_REMOVED lines=50> */
[----:B------:R-:W-:-:S04]  /*16690*/  LOP3.LUT R114, R99, R106, R149, 0x96, !PT ;  /* 0x0000006a63727212 */ /* 0x000fc800078e9695 */
[----:B------:R-:W-:Y:S01]  /*166a0*/  LOP3.LUT R115, R115, R102, R147, 0x96, !PT ;  /* 0x0000006673737212 */ /* 0x000fe200078e9693 */
[----:B------:R-:W-:Y:S01]  /*166b0*/  IMAD.MOV.U32 R102, RZ, RZ, R104 ;  /* 0x000000ffff667224 */ /* 0x000fe200078e0068 */
[----:B------:R-:W-:-:S07]  /*166c0*/  MOV R104, R146 ;  /* 0x0000009200687202 */ /* 0x000fce0000000f00 */
.L_x_8768:
        /* <DEDUP_REMOVED lines=12> */
.L_x_8722:
        /* <DEDUP_REMOVED lines=15> */
.L_x_8773:
        /* <DEDUP_REMOVED lines=12> */
.L_x_8774:
        /* <DEDUP_REMOVED lines=48> */
[----:B------:R-:W-:Y:S01]  /*16c40*/  HFMA2 R95, -RZ, RZ, 0, 0 ;  /* 0x00000000ff5f7431 */ /* 0x000fe200000001ff */
[----:B------:R-:W-:Y:S01]  /*16c50*/  MOV R116, R102 ;  /* 0x0000006600747202 */ /* 0x000fe20000000f00 */
[----:B------:R-:W-:-:S04]  /*16c60*/  IMAD.WIDE.U32 R104, R93, -0x2daee0ad, RZ ;  /* 0xd2511f535d687825 */ /* 0x000fc800078e00ff */
[----:B------:R-:W-:Y:S01]  /*16c70*/  IMAD.MOV.U32 R93, RZ, RZ, R92 ;  /* 0x000000ffff5d7224 */ /* 0x000fe200078e005c */
[----:B------:R-:W-:-:S07]  /*16c80*/  LOP3.LUT R115, R115, R94, R105, 0x96, !PT ;  /* 0x0000005e73737212 */ /* 0x000fce00078e9669 */
.L_x_8772:
[----:B------:R-:W-:Y:S01]  /*16c90*/  ISETP.NE.AND P2, PT, R95, 0x1, PT ;  /* 0x000000015f00780c */ /* 0x000fe20003f45270 */
[----:B-----5:R-:W-:Y:S01]  /*16ca0*/  IMAD.U32 R92, R96, 0x10000, RZ ;  /* 0x00010000605c7824 */ /* 0x020fe200078e00ff */
[----:B------:R-:W-:Y:S01]  /*16cb0*/  I2FP.F32.U32 R93, R93 ;  /* 0x0000005d005d7245 */ /* 0x000fe20000201000 */
[----:B------:R-:W-:-:S04]  /*16cc0*/  IMAD.MOV.U32 R94, RZ, RZ, R116 ;  /* 0x000000ffff5e7224 */ /* 0x000fc800078e0074 */
[----:B------:R-:W-:-:S05]  /*16cd0*/  FFMA.FTZ R93, R93, R0, 1.1641532182693481445e-10 ;  /* 0x2f0000005d5d7423 */ /* 0x000fca0000010000 */
[----:B------:R-:W-:Y:S02]  /*16ce0*/  FSETP.LE.FTZ.AND P3, PT, R93, UR4, PT ;  /* 0x000000045d007c0b */ /* 0x000fe4000bf73000 */
[----:B------:R-:W-:Y:S02]  /*16cf0*/  PRMT R93, R96, 0x7632, R93 ;  /* 0x00007632605d7816 */ /* 0x000fe4000000005d */
[----:B------:R-:W-:Y:S02]  /*16d00*/  P2R R105, PR, RZ, 0x8 ;  /* 0x00000008ff697803 */ /* 0x000fe40000000000 */
[----:B------:R-:W-:Y:S01]  /*16d10*/  MOV R96, 0x2 ;  /* 0x0000000200607802 */ /* 0x000fe20000000f00 */
        /* <DEDUP_REMOVED lines=9> */
.L_x_8776:
        /* <DEDUP_REMOVED lines=12> */
.L_x_8777:
        /* <DEDUP_REMOVED lines=48> */
[----:B------:R-:W-:Y:S02]  /*17170*/  LOP3.LUT R114, R95, R102, R147, 0x96, !PT ;  /* 0x000000665f727212 */ /* 0x000fe400078e9693 */
[----:B------:R-:W-:Y:S01]  /*17180*/  MOV R116, R146 ;  /* 0x0000009200747202 */ /* 0x000fe20000000f00 */
[----:B------:R-:W-:-:S05]  /*17190*/  IMAD.WIDE.U32 R106, R107, -0x2daee0ad, RZ ;  /* 0xd2511f536b6a7825 */ /* 0x000fca00078e00ff */
[----:B------:R-:W-:Y:S01]  /*171a0*/  LOP3.LUT R115, R115, R94, R107, 0x96, !PT ;  /* 0x0000005e73737212 */ /* 0x000fe200078e966b */
[----:B------:R-:W-:Y:S01]  /*171b0*/  IMAD.MOV.U32 R94, RZ, RZ, R104 ;  /* 0x000000ffff5e7224 */ /* 0x000fe200078e0068 */
[----:B------:R-:W-:-:S07]  /*171c0*/  MOV R104, R106 ;  /* 0x0000006a00687202 */ /* 0x000fce0000000f00 */
.L_x_8775:
        /* <DEDUP_REMOVED lines=17> */
.L_x_8779:
        /* <DEDUP_REMOVED lines=12> */
.L_x_8780:
        /* <DEDUP_REMOVED lines=54> */
.L_x_8778:
[----:B------:R-:W-:Y:S01]  /*17700*/  ISETP.NE.AND P2, PT, R102, 0x1, PT ;  /* 0x000000016600780c */ /* 0x000fe20003f45270 */
[----:B------:R-:W-:Y:S01]  /*17710*/  IMAD.MOV.U32 R96, RZ, RZ, R116 ;  /* 0x000000ffff607224 */ /* 0x000fe200078e0074 */
[----:B------:R-:W-:Y:S01]  /*17720*/  I2FP.F32.U32 R95, R94 ;  /* 0x0000005e005f7245 */ /* 0x000fe20000201000 */
[----:B------:R-:W-:Y:S01]  /*17730*/  IMAD.U32 R94, R97, 0x10000, RZ ;  /* 0x00010000615e7824 */ /* 0x000fe200078e00ff */
[----:B------:R-:W-:-:S03]  /*17740*/  MOV R103, 0x2 ;  /* 0x0000000200677802 */ /* 0x000fc60000000f00 */
        /* <DEDUP_REMOVED lines=13> */
.L_x_8782:
        /* <DEDUP_REMOVED lines=12> */
.L_x_8783:
        /* <DEDUP_REMOVED lines=48> */
[----:B------:R-:W-:Y:S01]  /*17be0*/  IMAD.MOV.U32 R103, RZ, RZ, RZ ;  /* 0x000000ffff677224 */ /* 0x000fe200078e00ff */
[----:B------:R-:W-:Y:S01]  /*17bf0*/  MOV R116, R146 ;  /* 0x0000009200747202 */ /* 0x000fe20000000f00 */
[----:B------:R-:W-:-:S05]  /*17c00*/  IMAD.WIDE.U32 R106, R107, -0x2daee0ad, RZ ;  /* 0xd2511f536b6a7825 */ /* 0x000fca00078e00ff */
[----:B------:R-:W-:Y:S01]  /*17c10*/  LOP3.LUT R115, R115, R96, R107, 0x96, !PT ;  /* 0x0000006073737212 */ /* 0x000fe200078e966b */
[----:B------:R-:W-:Y:S01]  /*17c20*/  IMAD.MOV.U32 R96, RZ, RZ, R104 ;  /* 0x000000ffff607224 */ /* 0x000fe200078e0068 */
[----:B------:R-:W-:-:S07]  /*17c30*/  MOV R104, R106 ;  /* 0x0000006a00687202 */ /* 0x000fce0000000f00 */
.L_x_8781:
        /* <DEDUP_REMOVED lines=17> */
.L_x_8785:
        /* <DEDUP_REMOVED lines=12> */
.L_x_8786:
        /* <DEDUP_REMOVED lines=54> */
.L_x_8784:
        /* <DEDUP_REMOVED lines=17> */
.L_x_8788:
        /* <DEDUP_REMOVED lines=12> */
.L_x_8789:
        /* <DEDUP_REMOVED lines=47> */
[----:B------:R-:W-:Y:S01]  /*18630*/  IMAD.MOV.U32 R103, RZ, RZ, RZ ;  /* 0x000000ffff677224 */ /* 0x000fe200078e00ff */
[----:B------:R-:W-:Y:S01]  /*18640*/  MOV R116, R148 ;  /* 0x0000009400747202 */ /* 0x000fe20000000f00 */
[----:B------:R-:W-:Y:S01]  /*18650*/  IMAD.WIDE.U32 R146, R146, -0x2daee0ad, RZ ;  /* 0xd2511f5392927825 */ /* 0x000fe200078e00ff */
[----:B------:R-:W-:-:S03]  /*18660*/  LOP3.LUT R114, R97, R106, R149, 0x96, !PT ;  /* 0x0000006a61727212 */ /* 0x000fc600078e9695 */
[----:B------:R-:W-:Y:S01]  /*18670*/  IMAD.MOV.U32 R97, RZ, RZ, R104 ;  /* 0x000000ffff617224 */ /* 0x000fe200078e0068 */
[----:B------:R-:W-:Y:S02]  /*18680*/  LOP3.LUT R115, R115, R102, R147, 0x96, !PT ;  /* 0x0000006673737212 */ /* 0x000fe400078e9693 */
[----:B------:R-:W-:-:S07]  /*18690*/  MOV R104, R146 ;  /* 0x0000009200687202 */ /* 0x000fce0000000f00 */
.L_x_8787:
        /* <DEDUP_REMOVED lines=16> */
.L_x_8791:
        /* <DEDUP_REMOVED lines=12> */
.L_x_8792:
        /* <DEDUP_REMOVED lines=54> */
.L_x_8790:
        /* <DEDUP_REMOVED lines=17> */
.L_x_8794:
        /* <DEDUP_REMOVED lines=12> */
.L_x_8795:
        /* <DEDUP_REMOVED lines=54> */
.L_x_8793:
        /* <DEDUP_REMOVED lines=37> */
.L_x_8771:
        /* <DEDUP_REMOVED lines=48> */
.L_x_8796:
        /* <DEDUP_REMOVED lines=20> */
.L_x_8799:
        /* <DEDUP_REMOVED lines=12> */
.L_x_8800:
        /* <DEDUP_REMOVED lines=49> */
[----:B------:R-:W-:Y:S01]  /*19b50*/  VIADD R115, R3, 0x96a522ad ;  /* 0x96a522ad03737836 */ /* 0x000fe20000000000 */
[----:B------:R-:W-:Y:S01]  /*19b60*/  MOV R105, R104 ;  /* 0x0000006800697202 */ /* 0x000fe20000000f00 */
[----:B------:R-:W-:-:S03]  /*19b70*/  IMAD.MOV.U32 R134, RZ, RZ, R118 ;  /* 0x000000ffff867224 */ /* 0x000fc600078e0076 */
[----:B------:R-:W-:Y:S01]  /*19b80*/  LOP3.LUT R115, R115, R106, R119, 0x96, !PT ;  /* 0x0000006a73737212 */ /* 0x000fe200078e9677 */
[----:B------:R-:W-:-:S07]  /*19b90*/  IMAD.MOV.U32 R106, RZ, RZ, RZ ;  /* 0x000000ffff6a7224 */ /* 0x000fce00078e00ff */
.L_x_8798:
        /* <DEDUP_REMOVED lines=19> */
.L_x_8802:
        /* <DEDUP_REMOVED lines=12> */
.L_x_8803:
        /* <DEDUP_REMOVED lines=54> */
.L_x_8801:
        /* <DEDUP_REMOVED lines=22> */
.L_x_8805:
        /* <DEDUP_REMOVED lines=12> */
.L_x_8806:
        /* <DEDUP_REMOVED lines=54> */
.L_x_8804:
        /* <DEDUP_REMOVED lines=18> */
.L_x_8808:
        /* <DEDUP_REMOVED lines=12> */
.L_x_8809:
        /* <DEDUP_REMOVED lines=54> */
.L_x_8807:
        /* <DEDUP_REMOVED lines=23> */
.L_x_8811:
        /* <DEDUP_REMOVED lines=12> */
.L_x_8812:
        /* <DEDUP_REMOVED lines=54> */
.L_x_8810:
        /* <DEDUP_REMOVED lines=19> */
.L_x_8814:
        /* <DEDUP_REMOVED lines=12> */
.L_x_8815:
        /* <DEDUP_REMOVED lines=35> */
[----:B------:R-:W-:Y:S02]  /*1b560*/  IADD3 R115, PT, PT, R3, 0x1fd5c5a3, RZ ;  /* 0x1fd5c5a303737810 */ /* 0x000fe40007ffe0ff */
[----:B------:R-:W-:Y:S01]  /*1b570*/  IADD3 R119, PT, PT, R2, -0xe443238, RZ ;  /* 0xf1bbcdc802777810 */ /* 0x000fe20007ffe0ff */
        /* <DEDUP_REMOVED lines=17> */
.L_x_8813:
        /* <DEDUP_REMOVED lines=22> */
.L_x_8817:
        /* <DEDUP_REMOVED lines=12> */
.L_x_8818:
        /* <DEDUP_REMOVED lines=54> */
.L_x_8816:
        /* <DEDUP_REMOVED lines=18> */
.L_x_8820:
        /* <DEDUP_REMOVED lines=12> */
.L_x_8821:
        /* <DEDUP_REMOVED lines=47> */
[----:B------:R-:W-:-:S04]  /*1c0e0*/  IMAD.WIDE.U32 R122, R121, -0x2daee0ad, RZ ;  /* 0xd2511f53797a7825 */ /* 0x000fc800078e00ff */
[----:B------:R-:W-:Y:S01]  /*1c0f0*/  HFMA2 R121, -RZ, RZ, 0, 0 ;  /* 0x00000000ff797431 */ /* 0x000fe200000001ff */
[----:B------:R-:W-:Y:S01]  /*1c100*/  LOP3.LUT R114, R101, R114, R147, 0x96, !PT ;  /* 0x0000007265727212 */ /* 0x000fe200078e9693 */
[----:B------:R-:W-:Y:S01]  /*1c110*/  IMAD.MOV.U32 R116, RZ, RZ, R146 ;  /* 0x000000ffff747224 */ /* 0x000fe200078e0092 */
[----:B------:R-:W-:Y:S02]  /*1c120*/  LOP3.LUT R115, R115, R100, R123, 0x96, !PT ;  /* 0x0000006473737212 */ /* 0x000fe400078e967b */
[----:B------:R-:W-:Y:S01]  /*1c130*/  MOV R100, R134 ;  /* 0x0000008600647202 */ /* 0x000fe20000000f00 */
[----:B------:R-:W-:-:S07]  /*1c140*/  IMAD.MOV.U32 R134, RZ, RZ, R122 ;  /* 0x000000ffff867224 */ /* 0x000fce00078e007a */
.L_x_8819:
        /* <DEDUP_REMOVED lines=23> */
.L_x_8823:
        /* <DEDUP_REMOVED lines=12> */
.L_x_8824:
        /* <DEDUP_REMOVED lines=54> */
.L_x_8822:
        /* <DEDUP_REMOVED lines=18> */
.L_x_8826:
        /* <DEDUP_REMOVED lines=12> */
.L_x_8827:
[----:B------:R-:W-:Y:S01]  /*1c8c0*/  IMAD.WIDE.U32 R114, R144, -0x326172a9, RZ ;  /* 0xcd9e8d5790727825 */ /* 0x000fe200078e00ff */
[----:B------:R-:W-:-:S03]  /*1c8d0*/  LOP3.LUT R150, R117, R101, R3, 0x96, !PT ;  /* 0x0000006575967212 */ /* 0x000fc600078e9603 */
[----:B------:R-:W-:Y:S01]  /*1c8e0*/  HFMA2 R126, -RZ, RZ, 0, 0 ;  /* 0x00000000ff7e7431 */ /* 0x000fe200000001ff */
        /* <DEDUP_REMOVED lines=51> */
.L_x_8825:
        /* <DEDUP_REMOVED lines=22> */
.L_x_8829:
        /* <DEDUP_REMOVED lines=12> */
.L_x_8830:
        /* <DEDUP_REMOVED lines=54> */
.L_x_8828:
        /* <DEDUP_REMOVED lines=17> */
.L_x_8832:
        /* <DEDUP_REMOVED lines=12> */
.L_x_8833:
[----:B------:R-:W-:Y:S01]  /*1d370*/  IMAD.WIDE.U32 R146, R144, -0x326172a9, RZ ;  /* 0xcd9e8d5790927825 */ /* 0x000fe200078e00ff */
[----:B------:R-:W-:-:S03]  /*1d380*/  LOP3.LUT R154, R117, R115, R3, 0x96, !PT ;  /* 0x00000073759a7212 */ /* 0x000fc600078e9603 */
[----:B------:R-:W-:Y:S01]  /*1d390*/  HFMA2 R126, -RZ, RZ, 0, 0 ;  /* 0x00000000ff7e7431 */ /* 0x000fe200000001ff */
[----:B------:R-:W-:Y:S02]  /*1d3a0*/  IADD3 R101, PT, PT, R2, 0x3c6ef372, RZ ;  /* 0x3c6ef37202657810 */ /* 0x000fe40007ffe0ff */
        /* <DEDUP_REMOVED lines=49> */
[----:B------:R-:W-:-:S07]  /*1d6c0*/  IMAD.MOV.U32 R134, RZ, RZ, R150 ;  /* 0x000000ffff867224 */ /* 0x000fce00078e0096 */
.L_x_8831:
        /* <DEDUP_REMOVED lines=23> */
.L_x_8835:
        /* <DEDUP_REMOVED lines=12> */
.L_x_8836:
        /* <DEDUP_REMOVED lines=54> */
.L_x_8834:
        /* <DEDUP_REMOVED lines=18> */
.L_x_8838:
        /* <DEDUP_REMOVED lines=12> */
.L_x_8839:
        /* <DEDUP_REMOVED lines=54> */
.L_x_8837:
        /* <DEDUP_REMOVED lines=22> */
.L_x_8841:
        /* <DEDUP_REMOVED lines=12> */
.L_x_8842:
        /* <DEDUP_REMOVED lines=54> */
.L_x_8840:
        /* <DEDUP_REMOVED lines=17> */
.L_x_8844:
        /* <DEDUP_REMOVED lines=14> */
.L_x_8845:
        /* <DEDUP_REMOVED lines=54> */
.L_x_8843:
        /* <DEDUP_REMOVED lines=12> */
.L_x_8797:
        /* <DEDUP_REMOVED lines=15> */
.L_x_8848:
        /* <DEDUP_REMOVED lines=12> */
.L_x_8849:
[----:B------:R-:W-:Y:S01]  /*1eee0*/  IMAD.WIDE.U32 R114, R144, -0x326172a9, RZ ;  /* 0xcd9e8d5790727825 */ /* 0x000fe200078e00ff */
[----:B--2---:R-:W-:Y:S02]  /*1eef0*/  LOP3.LUT R148, R117, R107, R3, 0x96, !PT ;  /* 0x0000006b75947212 */ /* 0x004fe400078e9603 */
        /* <DEDUP_REMOVED lines=52> */
.L_x_8847:
        /* <DEDUP_REMOVED lines=18> */
.L_x_8851:
        /* <DEDUP_REMOVED lines=12> */
.L_x_8852:
        /* <DEDUP_REMOVED lines=54> */
.L_x_8850:
        /* <DEDUP_REMOVED lines=17> */
.L_x_8854:
        /* <DEDUP_REMOVED lines=12> */
.L_x_8855:
        /* <DEDUP_REMOVED lines=49> */
[----:B------:R-:W-:Y:S02]  /*1fc60*/  MOV R105, R134 ;  /* 0x0000008600697202 */ /* 0x000fe40000000f00 */
[----:B------:R-:W-:Y:S01]  /*1fc70*/  LOP3.LUT R114, R107, R114, R151, 0x96, !PT ;  /* 0x000000726b727212 */ /* 0x000fe200078e9697 */
[----:B------:R-:W-:Y:S01]  /*1fc80*/  IMAD.MOV.U32 R116, RZ, RZ, R150 ;  /* 0x000000ffff747224 */ /* 0x000fe200078e0096 */
[----:B------:R-:W-:Y:S01]  /*1fc90*/  LOP3.LUT R115, R115, R106, R147, 0x96, !PT ;  /* 0x0000006a73737212 */ /* 0x000fe200078e9693 */
[----:B------:R-:W-:-:S07]  /*1fca0*/  IMAD.MOV.U32 R134, RZ, RZ, R146 ;  /* 0x000000ffff867224 */ /* 0x000fce00078e0092 */
.L_x_8853:
        /* <DEDUP_REMOVED lines=18> */
.L_x_8857:
        /* <DEDUP_REMOVED lines=12> */
.L_x_8858:
        /* <DEDUP_REMOVED lines=54> */
.L_x_8856:
        /* <DEDUP_REMOVED lines=17> */
.L_x_8860:
        /* <DEDUP_REMOVED lines=12> */
.L_x_8861:
        /* <DEDUP_REMOVED lines=54> */
.L_x_8859:
        /* <DEDUP_REMOVED lines=17> */
.L_x_8863:
        /* <DEDUP_REMOVED lines=12> */
.L_x_8864:
        /* <DEDUP_REMOVED lines=54> */
.L_x_8862:
        /* <DEDUP_REMOVED lines=16> */
.L_x_8866:
        /* <DEDUP_REMOVED lines=12> */
.L_x_8867:
[----:B------:R-:W-:Y:S01]  /*20e10*/  IMAD.WIDE.U32 R146, R144, -0x326172a9, RZ ;  /* 0xcd9e8d5790927825 */ /* 0x000fe200078e00ff */
[----:B------:R-:W-:Y:S02]  /*20e20*/  LOP3.LUT R154, R117, R115, R3, 0x96, !PT ;  /* 0x00000073759a7212 */ /* 0x000fe400078e9603 */
[----:B------:R-:W-:Y:S02]  /*20e30*/  IADD3 R107, PT, PT, R2, 0x3c6ef372, RZ ;  /* 0x3c6ef372026b7810 */ /* 0x000fe40007ffe0ff */
        /* <DEDUP_REMOVED lines=46> */
[----:B------:R-:W-:Y:S02]  /*21120*/  IADD3 R107, PT, PT, R3, -0x695add53, RZ ;  /* 0x96a522ad036b7810 */ /* 0x000fe40007ffe0ff */
[----:B------:R-:W-:Y:S01]  /*21130*/  LOP3.LUT R114, R115, R114, R155, 0x96, !PT ;  /* 0x0000007273727212 */ /* 0x000fe200078e969b */
[----:B------:R-:W-:Y:S01]  /*21140*/  IMAD.MOV.U32 R116, RZ, RZ, R154 ;  /* 0x000000ffff747224 */ /* 0x000fe200078e009a */
[----:B------:R-:W-:Y:S01]  /*21150*/  LOP3.LUT R115, R107, R146, R151, 0x96, !PT ;  /* 0x000000926b737212 */ /* 0x000fe200078e9697 */
[----:B------:R-:W-:-:S07]  /*21160*/  IMAD.MOV.U32 R134, RZ, RZ, R150 ;  /* 0x000000ffff867224 */ /* 0x000fce00078e0096 */
.L_x_8865:
        /* <DEDUP_REMOVED lines=17> */
.L_x_8869:
        /* <DEDUP_REMOVED lines=12> */
.L_x_8870:
        /* <DEDUP_REMOVED lines=53> */
[----:B------:R-:W-:-:S07]  /*21690*/  LOP3.LUT R115, R107, R130, R129, 0x96, !PT ;  /* 0x000000826b737212 */ /* 0x000fce00078e9681 */
.L_x_8868:
        /* <DEDUP_REMOVED lines=37> */
.L_x_8846:
        /* <DEDUP_REMOVED lines=13> */
[----:B------:R-:W-:Y:S01]  /*219c0*/  SEL R130, RZ, 0x1000000, !P4 ;  /* 0x01000000ff827807 */ /* 0x000fe20006000000 */
[----:B------:R0:W-:Y:S01]  /*219d0*/  STG.E.128 desc[UR8][R108.64+0x10], R100 ;  /* 0x000010646c007986 */ /* 0x0001e2000c101d08 */
[----:B------:R-:W-:Y:S01]  /*219e0*/  SEL R129, RZ, 0x10000, !P5 ;  /* 0x00010000ff817807 */ /* 0x000fe20006800000 */
[----:B------:R-:W-:Y:S01]  /*219f0*/  FADD.FTZ R0, R127, R80 ;  /* 0x000000507f007221 */ /* 0x000fe20000010000 */
[----:B------:R-:W-:Y:S02]  /*21a00*/  SEL R128, RZ, 0x100, !P6 ;  /* 0x00000100ff807807 */ /* 0x000fe40007000000 */
[----:B------:R-:W-:Y:S01]  /*21a10*/  ISETP.NE.AND P1, PT, R145, RZ, PT ;  /* 0x000000ff9100720c */ /* 0x000fe20003f25270 */
[----:B------:R-:W-:Y:S01]  /*21a20*/  FADD.FTZ R127, R0, R81 ;  /* 0x00000051007f7221 */ /* 0x000fe20000010000 */
[----:B------:R-:W-:-:S02]  /*21a30*/  LOP3.LUT R132, R132, R133, R131, 0xfe, !PT ;  /* 0x0000008584847212 */ /* 0x000fc400078efe83 */
[----:B------:R-:W-:Y:S01]  /*21a40*/  LOP3.LUT R128, R128, R130, R129, 0xfe, !PT ;  /* 0x0000008280807212 */ /* 0x000fe200078efe81 */
[----:B------:R-:W-:Y:S01]  /*21a50*/  FADD.FTZ R0, R127, R82 ;  /* 0x000000527f007221 */ /* 0x000fe20000010000 */
[----:B------:R-:W-:Y:S02]  /*21a60*/  SEL R129, RZ, 0x1, !P2 ;  /* 0x00000001ff817807 */ /* 0x000fe40005000000 */
        /* <DEDUP_REMOVED lines=50> */
.L_x_8871:
        /* <DEDUP_REMOVED lines=96> */
.L_x_8873:
[----:B------:R-:W-:Y:S05]  /*22390*/  BSYNC.RECONVERGENT B0 ;  /* 0x0000000000007941 */ /* 0x000fea0003800200 */
.L_x_8872:
        /* <DEDUP_REMOVED lines=15> */
.L_x_8875:
[----:B------:R-:W-:Y:S05]  /*22490*/  BSYNC.RECONVERGENT B0 ;  /* 0x0000000000007941 */ /* 0x000fea0003800200 */
.L_x_8874:
[----:B------:R-:W1:Y:S01]  /*224a0*/  SHFL.DOWN PT, R127, R0, 0x4, 0x1f ;  /* 0x08801f00007f7f89 */ /* 0x000e6200000e0000 */
[----:B------:R-:W-:Y:S01]  /*224b0*/  ISETP.NE.AND P2, PT, RZ, UR14, PT ;  /* 0x0000000eff007c0c */ /* 0x000fe2000bf45270 */
[----:B------:R-:W-:Y:S01]  /*224c0*/  UPLOP3.LUT UP0, UPT, UPT, UPT, UP0, 0x40, 0x4 ;  /* 0x000000000004789c */ /* 0x000fe20003f0e800 */
[----:B------:R-:W-:Y:S01]  /*224d0*/  ISETP.NE.AND P1, PT, R111, RZ, PT ;  /* 0x000000ff6f00720c */ /* 0x000fe20003f25270 */
[----:B0-----:R-:W0:Y:S04]  /*224e0*/  SHFL.DOWN PT, R129, R108, 0x4, 0x1f ;  /* 0x08801f006c817f89 */ /* 0x001e2800000e0000 */
[----:B------:R-:W2:Y:S01]  /*224f0*/  SHFL.DOWN PT, R110, R109, 0x4, 0x1f ;  /* 0x08801f006d6e7f89 */ /* 0x000ea200000e0000 */
[----:B-1----:R-:W-:Y:S01]  /*22500*/  IMAD.IADD R128, R127, 0x1, R0 ;  /* 0x000000017f807824 */ /* 0x002fe200078e0200 */
[----:B------:R-:W-:-:S02]  /*22510*/  I2FP.F32.S32 R132, R127 ;  /* 0x0000007f00847245 */ /* 0x000fc40000201400 */
[----:B------:R-:W-:Y:S02]  /*22520*/  I2FP.F32.U32 R127, R0 ;  /* 0x00000000007f7245 */ /* 0x000fe40000201000 */
[----:B------:R-:W-:Y:S01]  /*22530*/  I2FP.F32.S32 R130, R128 ;  /* 0x0000008000827245 */ /* 0x000fe20000201400 */
[----:B------:R-:W1:Y:S01]  /*22540*/  SHFL.DOWN PT, R145, R128, 0x2, 0x1f ;  /* 0x08401f0080917f89 */ /* 0x000e6200000e0000 */
[----:B0-----:R-:W-:Y:S01]  /*22550*/  FMUL.FTZ R146, R129, R132 ;  /* 0x0000008481927220 */ /* 0x001fe20000410000 */
[----:B--2---:R-:W-:Y:S01]  /*22560*/  FADD.FTZ R110, R110, R109 ;  /* 0x0000006d6e6e7221 */ /* 0x004fe20000010000 */
[----:B------:R-:W0:Y:S02]  /*22570*/  MUFU.RCP R131, R130 ;  /* 0x0000008200837308 */ /* 0x000e240000001000 */
[----:B------:R-:W-:Y:S01]  /*22580*/  FFMA.FTZ R146, R127, R108, R146 ;  /* 0x0000006c7f927223 */ /* 0x000fe20000010092 */
[----:B------:R-:W-:-:S04]  /*22590*/  FADD.FTZ R108, -R129, R108 ;  /* 0x0000006c816c7221 */ /* 0x000fc80000010100 */
        /* <DEDUP_REMOVED lines=14> */
[----:B------:R-:W-:-:S04]  /*22680*/  FFMA.FTZ R131, R130, R133, R131 ;  /* 0x0000008582837223 */ /* 0x000fc80000010083 */
[----:B--2---:R-:W-:Y:S01]  /*22690*/  FMUL.FTZ R110, R128, R131 ;  /* 0x00000083806e7220 */ /* 0x004fe20000410000 */
[----:B------:R-:W-:Y:S01]  /*226a0*/  FMUL.FTZ R131, R0, R0 ;  /* 0x0000000000837220 */ /* 0x000fe20000410000 */
[----:B-1----:R-:W-:Y:S02]  /*226b0*/  IMAD.IADD R0, R129, 0x1, R132 ;  /* 0x0000000181007824 */ /* 0x002fe400078e0284 */
[----:B---3--:R-:W-:Y:S01]  /*226c0*/  FADD.FTZ R109, R108, R109 ;  /* 0x0000006d6c6d7221 */ /* 0x008fe20000010000 */
[----:B------:R-:W-:Y:S01]  /*226d0*/  I2FP.F32.S32 R132, R132 ;  /* 0x0000008400847245 */ /* 0x000fe20000201400 */
[----:B------:R-:W0:Y:S01]  /*226e0*/  SHFL.DOWN PT, R147, R110, 0x1, 0x1f ;  /* 0x08201f006e937f89 */ /* 0x000e2200000e0000 */
[----:B------:R-:W-:Y:S01]  /*226f0*/  FMUL.FTZ R131, R130, R131 ;  /* 0x0000008382837220 */ /* 0x000fe20000410000 */
[----:B------:R-:W-:-:S03]  /*22700*/  I2FP.F32.S32 R130, R0 ;  /* 0x0000000000827245 */ /* 0x000fc60000201400 */
[----:B------:R-:W-:-:S03]  /*22710*/  FMUL.FTZ R131, R131, R145 ;  /* 0x0000009183837220 */ /* 0x000fc60000410000 */
[----:B------:R-:W1:Y:S01]  /*22720*/  MUFU.RCP R130, R130 ;  /* 0x0000008200827308 */ /* 0x000e620000001000 */
[----:B------:R-:W-:-:S05]  /*22730*/  FFMA.FTZ R109, R128, R131, R109 ;  /* 0x00000083806d7223 */ /* 0x000fca000001006d */
        /* <DEDUP_REMOVED lines=22> */
[----:B------:R-:W0:Y:S01]  /*228a0*/  LDC.64 R78, c[0x0][0x428] ;  /* 0x00010a00ff4e7b82 */ /* 0x000e220000000a00 */
[C---:B------:R-:W-:Y:S01]  /*228b0*/  FADD.FTZ R127, -R108.reuse, R77 ;  /* 0x0000004d6c7f7221 */ /* 0x040fe20000010100 */
[----:B------:R-:W-:Y:S01]  /*228c0*/  FADD.FTZ R82, -R108, R82 ;  /* 0x000000526c527221 */ /* 0x000fe20000010100 */
[----:B------:R-:W-:Y:S01]  /*228d0*/  FADD.FTZ R0, R0, R81 ;  /* 0x0000005100007221 */ /* 0x000fe20000010000 */
[C---:B------:R-:W-:Y:S01]  /*228e0*/  FADD.FTZ R110, -R108.reuse, R83 ;  /* 0x000000536c6e7221 */ /* 0x040fe20000010100 */
[C---:B------:R-:W-:Y:S01]  /*228f0*/  FADD.FTZ R133, -R108.reuse, R85 ;  /* 0x000000556c857221 */ /* 0x040fe20000010100 */
[C---:B------:R-:W-:Y:S01]  /*22900*/  FADD.FTZ R132, -R108.reuse, R84 ;  /* 0x000000546c847221 */ /* 0x040fe20000010100 */
[----:B------:R-:W1:Y:S01]  /*22910*/  MUFU.RSQ R165, R0 ;  /* 0x0000000000a57308 */ /* 0x000e620000001400 */
        /* <DEDUP_REMOVED lines=27> */
[----:B------:R-:W-:Y:S01]  /*22ad0*/  FMUL.FTZ R109, R165, R109 ;  /* 0x0000006da56d7220 */ /* 0x000fe20000410000 */
[----:B------:R-:W-:-:S04]  /*22ae0*/  IMAD.WIDE.U32 R82, R135, 0x10, R78 ;  /* 0x0000001087527825 */ /* 0x000fc800078e004e */
[C---:B------:R-:W-:Y:S01]  /*22af0*/  FMUL.FTZ R93, R165.reuse, R146 ;  /* 0x00000092a55d7220 */ /* 0x040fe20000410000 */
[----:B------:R-:W-:Y:S01]  /*22b00*/  FFMA.FTZ R96, R96, R63, R31 ;  /* 0x0000003f60607223 */ /* 0x000fe2000001001f */
[----:B------:R-:W-:Y:S01]  /*22b10*/  FMUL.FTZ R94, R165, R147 ;  /* 0x00000093a55e7220 */ /* 0x000fe20000410000 */
[----:B------:R-:W-:-:S04]  /*22b20*/  IMAD.WIDE.U32 R88, R141, 0x10, R78 ;  /* 0x000000108d587825 */ /* 0x000fc800078e004e */
[----:B------:R-:W-:Y:S01]  /*22b30*/  FFMA.FTZ R92, R93, R60, R28 ;  /* 0x0000003c5d5c7223 */ /* 0x000fe2000001001c */
[C---:B------:R-:W-:Y:S01]  /*22b40*/  FMUL.FTZ R99, R165.reuse, R152 ;  /* 0x00000098a5637220 */ /* 0x040fe20000410000 */
[----:B------:R-:W-:Y:S01]  /*22b50*/  FMUL.FTZ R101, R165, R154 ;  /* 0x0000009aa5657220 */ /* 0x000fe20000410000 */
[----:B------:R-:W-:Y:S01]  /*22b60*/  IMAD.WIDE.U32 R90, R143, 0x10, R78 ;  /* 0x000000108f5a7825 */ /* 0x000fe200078e004e */
[----:B------:R-:W-:-:S03]  /*22b70*/  F2FP.BF16.F32.PACK_AB R78, R85, R0 ;  /* 0x00000000554e723e */ /* 0x000fc600000010ff */
[----:B------:R-:W-:Y:S01]  /*22b80*/  FMUL.FTZ R0, R165, R127 ;  /* 0x0000007fa5007220 */ /* 0x000fe20000410000 */
[----:B------:R-:W-:Y:S01]  /*22b90*/  F2FP.BF16.F32.PACK_AB R79, R87, R84 ;  /* 0x00000054574f723e */ /* 0x000fe200000010ff */
[----:B------:R-:W-:Y:S01]  /*22ba0*/  FMUL.FTZ R87, R165, R86 ;  /* 0x00000056a5577220 */ /* 0x000fe20000410000 */
[----:B--2---:R-:W-:-:S04]  /*22bb0*/  @!P1 IMAD.WIDE R76, R112, 0x4, R76 ;  /* 0x00000004704c9825 */ /* 0x004fc800078e024c */
[----:B------:R-:W-:Y:S01]  /*22bc0*/  FFMA.FTZ R85, R0, R73, R41 ;  /* 0x0000004900557223 */ /* 0x000fe20000010029 */
[----:B------:R-:W-:Y:S01]  /*22bd0*/  FMUL.FTZ R86, R165, R145 ;  /* 0x00000091a5567220 */ /* 0x000fe20000410000 */
[----:B------:R-:W-:Y:S01]  /*22be0*/  FFMA.FTZ R0, R87, R66, R34 ;  /* 0x0000004257007223 */ /* 0x000fe20000010022 */
[----:B------:R-:W-:Y:S01]  /*22bf0*/  FFMA.FTZ R87, R95, R62, R30 ;  /* 0x0000003e5f577223 */ /* 0x000fe2000001001e */
[----:B------:R0:W-:Y:S01]  /*22c00*/  @!P1 STG.E desc[UR8][R76.64], R163 ;  /* 0x000000a34c009986 */ /* 0x0001e2000c101908 */
[C---:B------:R-:W-:Y:S01]  /*22c10*/  FMUL.FTZ R84, R165.reuse, R129 ;  /* 0x00000081a5547220 */ /* 0x040fe20000410000 */
[----:B------:R-:W-:Y:S01]  /*22c20*/  FFMA.FTZ R93, R86, R67, R35 ;  /* 0x00000043565d7223 */ /* 0x000fe20000010023 */
[----:B------:R-:W-:Y:S01]  /*22c30*/  FFMA.FTZ R95, R94, R61, R29 ;  /* 0x0000003d5e5f7223 */ /* 0x000fe2000001001d */
[----:B------:R-:W-:Y:S01]  /*22c40*/  F2FP.BF16.F32.PACK_AB R87, R96, R87 ;  /* 0x000000576057723e */ /* 0x000fe200000010ff */
[----:B------:R-:W-:Y:S01]  /*22c50*/  FFMA.FTZ R84, R84, R75, R43 ;  /* 0x0000004b54547223 */ /* 0x000fe2000001002b */
[----:B------:R-:W1:Y:S01]  /*22c60*/  @!P1 LDC.64 R96, c[0x0][0x3c8] ;  /* 0x0000f200ff609b82 */ /* 0x000e620000000a00 */
[----:B------:R-:W-:Y:S01]  /*22c70*/  FMUL.FTZ R94, R165, R151 ;  /* 0x00000097a55e7220 */ /* 0x000fe20000410000 */
[----:B------:R-:W-:Y:S01]  /*22c80*/  F2FP.BF16.F32.PACK_AB R86, R95, R92 ;  /* 0x0000005c5f56723e */ /* 0x000fe200000010ff */
[C---:B------:R-:W-:Y:S01]  /*22c90*/  FMUL.FTZ R95, R165.reuse, R150 ;  /* 0x00000096a55f7220 */ /* 0x040fe20000410000 */
[----:B------:R-:W-:Y:S01]  /*22ca0*/  FMUL.FTZ R98, R165, R153 ;  /* 0x00000099a5627220 */ /* 0x000fe20000410000 */
[----:B------:R-:W-:Y:S01]  /*22cb0*/  FADD.FTZ R159, -R108, R100 ;  /* 0x000000646c9f7221 */ /* 0x000fe20000010100 */
[----:B0-----:R-:W-:Y:S01]  /*22cc0*/  FFMA.FTZ R76, R109, R72, R40 ;  /* 0x000000486d4c7223 */ /* 0x001fe20000010028 */
[----:B------:R-:W-:Y:S01]  /*22cd0*/  FMUL.FTZ R77, R165, R128 ;  /* 0x00000080a54d7220 */ /* 0x000fe20000410000 */
[----:B------:R-:W-:Y:S01]  /*22ce0*/  FFMA.FTZ R100, R101, R52, R20 ;  /* 0x0000003465647223 */ /* 0x000fe20000010014 */
[----:B------:R-:W0:Y:S01]  /*22cf0*/  LDC.64 R128, c[0x0][0x380] ;  /* 0x0000e000ff807b82 */ /* 0x000e220000000a00 */
[----:B------:R-:W-:Y:S01]  /*22d00*/  FFMA.FTZ R92, R95, R56, R24 ;  /* 0x000000385f5c7223 */ /* 0x000fe20000010018 */
[----:B------:R-:W-:Y:S01]  /*22d10*/  FFMA.FTZ R77, R77, R74, R42 ;  /* 0x0000004a4d4d7223 */ /* 0x000fe2000001002a */
[----:B------:R-:W-:Y:S01]  /*22d20*/  F2FP.BF16.F32.PACK_AB R76, R85, R76 ;  /* 0x0000004c554c723e */ /* 0x000fe200000010ff */
[----:B------:R-:W-:Y:S01]  /*22d30*/  FFMA.FTZ R101, R98, R59, R27 ;  /* 0x0000003b62657223 */ /* 0x000fe2000001001b */
[----:B------:R-:W-:Y:S01]  /*22d40*/  F2FP.BF16.F32.PACK_AB R85, R93, R0 ;  /* 0x000000005d55723e */ /* 0x000fe200000010ff */
[C---:B------:R-:W-:Y:S01]  /*22d50*/  FMUL.FTZ R93, R165.reuse, R132 ;  /* 0x00000084a55d7220 */ /* 0x040fe20000410000 */
[----:B------:R-:W-:Y:S01]  /*22d60*/  FMUL.FTZ R0, R165, R133 ;  /* 0x00000085a5007220 */ /* 0x000fe20000410000 */
[----:B------:R-:W-:Y:S01]  /*22d70*/  F2FP.BF16.F32.PACK_AB R77, R84, R77 ;  /* 0x0000004d544d723e */ /* 0x000fe200000010ff */
[----:B------:R-:W-:Y:S01]  /*22d80*/  FADD.FTZ R158, -R108, R104 ;  /* 0x000000686c9e7221 */ /* 0x000fe20000010100 */
[----:B------:R-:W-:Y:S01]  /*22d90*/  FFMA.FTZ R84, R93, R64, R32 ;  /* 0x000000405d547223 */ /* 0x000fe20000010020 */
[----:B------:R-:W-:Y:S01]  /*22da0*/  FFMA.FTZ R93, R0, R65, R33 ;  /* 0x00000041005d7223 */ /* 0x000fe20000010021 */
[----:B------:R-:W-:Y:S01]  /*22db0*/  FFMA.FTZ R0, R99, R58, R26 ;  /* 0x0000003a63007223 */ /* 0x000fe2000001001a */
[----:B------:R-:W-:Y:S01]  /*22dc0*/  FFMA.FTZ R99, R94, R57, R25 ;  /* 0x000000395e637223 */ /* 0x000fe20000010019 */
[C---:B------:R-:W-:Y:S01]  /*22dd0*/  FADD.FTZ R105, -R108.reuse, R105 ;  /* 0x000000696c697221 */ /* 0x040fe20000010100 */
[C---:B------:R-:W-:Y:S01]  /*22de0*/  FADD.FTZ R106, -R108.reuse, R106 ;  /* 0x0000006a6c6a7221 */ /* 0x040fe20000010100 */
[C---:B------:R-:W-:Y:S01]  /*22df0*/  FADD.FTZ R107, -R108.reuse, R107 ;  /* 0x0000006b6c6b7221 */ /* 0x040fe20000010100 */
[C---:B------:R-:W-:Y:S01]  /*22e00*/  FADD.FTZ R161, -R108.reuse, R102 ;  /* 0x000000666ca17221 */ /* 0x040fe20000010100 */
[----:B------:R-:W-:Y:S01]  /*22e10*/  FADD.FTZ R108, -R108, R103 ;  /* 0x000000676c6c7221 */ /* 0x000fe20000010100 */
[----:B------:R-:W-:Y:S01]  /*22e20*/  FMUL.FTZ R103, R165, R156 ;  /* 0x0000009ca5677220 */ /* 0x000fe20000410000 */
[----:B------:R-:W-:Y:S01]  /*22e30*/  F2FP.BF16.F32.PACK_AB R84, R93, R84 ;  /* 0x000000545d54723e */ /* 0x000fe200000010ff */
[C---:B------:R-:W-:Y:S01]  /*22e40*/  FMUL.FTZ R102, R165.reuse, R155 ;  /* 0x0000009ba5667220 */ /* 0x040fe20000410000 */
[----:B------:R-:W-:Y:S01]  /*22e50*/  FMUL.FTZ R104, R165, R157 ;  /* 0x0000009da5687220 */ /* 0x000fe20000410000 */
        /* <DEDUP_REMOVED lines=30> */
[----:B0-----:R-:W-:Y:S01]  /*23040*/  IADD3 R112, PT, PT, R112, R128, RZ ;  /* 0x0000008070707210 */ /* 0x001fe20007ffe0ff */
[----:B------:R1:W-:Y:S03]  /*23050*/  STG.E.128 desc[UR8][R82.64], R84 ;  /* 0x0000005452007986 */ /* 0x0003e6000c101d08 */
[----:B------:R-:W-:Y:S01]  /*23060*/  ISETP.GE.AND P1, PT, R112, R129, PT ;  /* 0x000000817000720c */ /* 0x000fe20003f26270 */
[----:B------:R1:W-:Y:S04]  /*23070*/  STG.E.128 desc[UR8][R88.64], R92 ;  /* 0x0000005c58007986 */ /* 0x0003e8000c101d08 */
[----:B------:R1:W-:Y:S08]  /*23080*/  STG.E.128 desc[UR8][R90.64], R100 ;  /* 0x000000645a007986 */ /* 0x0003f0000c101d08 */
[----:B------:R-:W-:Y:S05]  /*23090*/  @!P1 BRA `(.L_x_8876) ;  /* 0xfffffdd800789947 */ /* 0x000fea000383ffff */
[----:B------:R-:W-:Y:S05]  /*230a0*/  EXIT ;  /* 0x000000000000794d */ /* 0x000fea0003800000 */
.L_x_8877:
        /* <DEDUP_REMOVED lines=13> */
.L_x_18043:


//--------------------- .text._ZN10layer_norm31ln_parallel_residual_fwd_kernelINS_13Kernel_traitsIf6__halfS2_S2_fjLj8192ELj1ELj1ELj8ELj16ENS_18Kernel_traits_baseILj8192EfS2_S2_S2_fjLj256EEEEELb0ELb0ELb0EEEvNS_9FwdParamsE --------------------------
	.section	.text._ZN10layer_norm31ln_parallel_residual_fwd_kernelINS_13Kernel_traitsIf6__halfS2_S2_fjLj8192ELj1ELj1ELj8ELj16ENS_18Kernel_traits_baseILj8192EfS2_S2_S2_fjLj256EEEEELb0ELb0ELb0EEEvNS_9FwdParamsE,"ax",@progbits
	.align	128
        .global         _ZN10layer_norm31ln_parallel_residual_fwd_kernelINS_13Kernel_traitsIf6__halfS2_S2_fjLj8192ELj1ELj1ELj8ELj16ENS_18Kernel_traits_baseILj8192EfS2_S2_S2_fjLj256EEEEELb0ELb0ELb0EEEvNS_9FwdParamsE
        .type           _ZN10layer_norm31ln_parallel_residual_fwd_kernelINS_13Kernel_traitsIf6__halfS2_S2_fjLj8192ELj1ELj1ELj8ELj16ENS_18Kernel_traits_baseILj8192EfS2_S2_S2_fjLj256EEEEELb0ELb0ELb0EEEvNS_9FwdParamsE,@function
        .size           _ZN10layer_norm31ln_parallel_residual_fwd_kernelINS_13Kernel_traitsIf6__halfS2_S2_fjLj8192ELj1ELj1ELj8ELj16ENS_18Kernel_traits_baseILj8192EfS2_S2_S2_fjLj256EEEEELb0ELb0ELb0EEEvNS_9FwdParamsE,(.L_x_18044 - _ZN10layer_norm31ln_parallel_residual_fwd_kernelINS_13Kernel_traitsIf6__halfS2_S2_fjLj8192ELj1ELj1ELj8ELj16ENS_18Kernel_traits_baseILj8192EfS2_S2_S2_fjLj256EEEEELb0ELb0ELb0EEEvNS_9FwdParamsE)
        .other          _ZN10layer_norm31ln_parallel_residual_fwd_kernelINS_13Kernel_traitsIf6__halfS2_S2_fjLj8192ELj1ELj1ELj8ELj16ENS_18Kernel_traits_baseILj8192EfS2_S2_S2_fjLj256EEEEELb0ELb0ELb0EEEvNS_9FwdParamsE,@"STO_CUDA_ENTRY STV_DEFAULT"
_ZN10layer_norm31ln_parallel_residual_fwd_kernelINS_13Kernel_traitsIf6__halfS2_S2_fjLj8192ELj1ELj1ELj8ELj16ENS_18Kernel_traits_baseILj8192EfS2_S2_S2_fjLj256EEEEELb0ELb0ELb0EEEvNS_9FwdParamsE:
.text._ZN10layer_norm31ln_parallel_residual_fwd_kernelINS_13Kernel_traitsIf6__halfS2_S2_fjLj8192ELj1ELj1ELj8ELj16ENS_18Kernel_traits_baseILj8192EfS2_S2_S2_fjLj256EEEEELb0ELb0ELb0EEEvNS_9FwdParamsE:
        /* <DEDUP_REMOVED lines=40> */
[C---:B---3--:R-:W-:Y:S01]  /*0280*/  @P2 IMAD.WIDE.U32 R12, R4.reuse, 0x20, R12 ;  /* 0x00000020040c2825 */ /* 0x048fe200078e000c */
[----:B------:R-:W-:Y:S02]  /*0290*/  @P2 IADD3 R4, PT, PT, R4, 0x100, RZ ;  /* 0x0000010004042810 */ /* 0x000fe40007ffe0ff */
        /* <DEDUP_REMOVED lines=77> */
.L_x_8880:
        /* <DEDUP_REMOVED lines=25> */
[----:B------:R-:W-:Y:S01]  /*0900*/  @P2 IADD3 R4, PT, PT, R4, 0x100, RZ ;  /* 0x0000010004042810 */ /* 0x000fe20007ffe0ff */
[----:B------:R3:W5:Y:S04]  /*0910*/  @P2 LDG.E.128 R124, desc[UR6][R12.64] ;  /* 0x000000060c7c2981 */ /* 0x000768000c1e1d00 */
        /* <DEDUP_REMOVED lines=58> */
.L_x_8879:
        /* <DEDUP_REMOVED lines=35> */
[----:B------:R-:W-:Y:S01]  /*0ef0*/  @P2 IADD3 R4, PT, PT, R4, 0x100, RZ ;  /* 0x0000010004042810 */ /* 0x000fe20007ffe0ff */
[----:B------:R2:W5:Y:S04]  /*0f00*/  @P1 LD.E.128 R52, desc[UR6][R12.64+0x10] ;  /* 0x000010060c341980 */ /* 0x000568000c101d00 */
        /* <DEDUP_REMOVED lines=40> */
.L_x_8882:
        /* <DEDUP_REMOVED lines=84> */
.L_x_8881:
[----:B------:R-:W-:Y:S05]  /*16d0*/  BSYNC.RECONVERGENT B0 ;  /* 0x0000000000007941 */ /* 0x000fea0003800200 */
.L_x_8878:
        /* <DEDUP_REMOVED lines=25> */
.L_x_8919:
        /* <DEDUP_REMOVED lines=67> */
.L_x_8886:
        /* <DEDUP_REMOVED lines=29> */
.L_x_8885:
        /* <DEDUP_REMOVED lines=30> */
.L_x_8888:
        /* <DEDUP_REMOVED lines=8> */
.L_x_8887:
[----:B------:R-:W1:Y:S01]  /*20d0*/  @P0 LDC.64 R144, c[0x0][0x3a8] ;  /* 0x0000ea00ff900b82 */ /* 0x000e620000000a00 */
[C---:B------:R-:W-:Y:S01]  /*20e0*/  IADD3 R0, PT, PT, R184.reuse, 0x100, RZ ;  /* 0x00000100b8007810 */ /* 0x040fe20007ffe0ff */
[----:B-1----:R-:W-:-:S05]  /*20f0*/  @P0 IMAD.WIDE.U32 R144, R184, 0x10, R144 ;  /* 0x00000010b8900825 */ /* 0x002fca00078e0090 */
[----:B------:R1:W-:Y:S02]  /*2100*/  @P0 STG.E.128 desc[UR6][R144.64], R4 ;  /* 0x0000000490000986 */ /* 0x0003e4000c101d06 */
.L_x_8884:
[----:B------:R-:W-:Y:S05]  /*2110*/  BSYNC.RECONVERGENT B0 ;  /* 0x0000000000007941 */ /* 0x000fea0003800200 */
.L_x_8883:
        /* <DEDUP_REMOVED lines=31> */
.L_x_8892:
        /* <DEDUP_REMOVED lines=29> */
.L_x_8891:
        /* <DEDUP_REMOVED lines=32> */
.L_x_8894:
        /* <DEDUP_REMOVED lines=44> */
.L_x_8893:
[----:B------:R-:W0:Y:S02]  /*29a0*/  @P0 LDC.64 R144, c[0x0][0x3a8] ;  /* 0x0000ea00ff900b82 */ /* 0x000e240000000a00 */
[C---:B0-----:R-:W-:Y:S01]  /*29b0*/  @P0 IMAD.WIDE.U32 R144, R0.reuse, 0x10, R144 ;  /* 0x0000001000900825 */ /* 0x041fe200078e0090 */
[----:B------:R-:W-:-:S04]  /*29c0*/  IADD3 R0, PT, PT, R0, 0x100, RZ ;  /* 0x0000010000007810 */ /* 0x000fc80007ffe0ff */
[----:B------:R2:W-:Y:S03]  /*29d0*/  @P0 STG.E.128 desc[UR6][R144.64], R4 ;  /* 0x0000000490000986 */ /* 0x0005e6000c101d06 */
.L_x_8890:
[----:B------:R-:W-:Y:S05]  /*29e0*/  BSYNC.RECONVERGENT B0 ;  /* 0x0000000000007941 */ /* 0x000fea0003800200 */
.L_x_8889:
        /* <DEDUP_REMOVED lines=31> */
.L_x_8898:
        /* <DEDUP_REMOVED lines=29> */
.L_x_8897:
        /* <DEDUP_REMOVED lines=32> */
.L_x_8900:
        /* <DEDUP_REMOVED lines=44> */
.L_x_8899:
[----:B------:R-:W0:Y:S02]  /*3270*/  @P0 LDC.64 R144, c[0x0][0x3a8] ;  /* 0x0000ea00ff900b82 */ /* 0x000e240000000a00 */
[C---:B0-----:R-:W-:Y:S01]  /*3280*/  @P0 IMAD.WIDE.U32 R144, R0.reuse, 0x10, R144 ;  /* 0x0000001000900825 */ /* 0x041fe200078e0090 */
[----:B------:R-:W-:-:S04]  /*3290*/  IADD3 R0, PT, PT, R0, 0x100, RZ ;  /* 0x0000010000007810 */ /* 0x000fc80007ffe0ff */
[----:B------:R3:W-:Y:S03]  /*32a0*/  @P0 STG.E.128 desc[UR6][R144.64], R4 ;  /* 0x0000000490000986 */ /* 0x0007e6000c101d06 */
.L_x_8896:
[----:B------:R-:W-:Y:S05]  /*32b0*/  BSYNC.RECONVERGENT B0 ;  /* 0x0000000000007941 */ /* 0x000fea0003800200 */
.L_x_8895:
        /* <DEDUP_REMOVED lines=31> */
.L_x_8904:
        /* <DEDUP_REMOVED lines=29> */
.L_x_8903:
        /* <DEDUP_REMOVED lines=32> */
.L_x_8906:
        /* <DEDUP_REMOVED lines=44> */
.L_x_8905:
[----:B------:R-:W0:Y:S02]  /*3b40*/  @P0 LDC.64 R144, c[0x0][0x3a8] ;  /* 0x0000ea00ff900b82 */ /* 0x000e240000000a00 */
[----:B0-----:R-:W-:-:S05]  /*3b50*/  @P0 IMAD.WIDE.U32 R144, R0, 0x10, R144 ;  /* 0x0000001000900825 */ /* 0x001fca00078e0090 */
[----:B------:R4:W-:Y:S02]  /*3b60*/  @P0 STG.E.128 desc[UR6][R144.64], R4 ;  /* 0x0000000490000986 */ /* 0x0009e4000c101d06 */
.L_x_8902:
[----:B------:R-:W-:Y:S05]  /*3b70*/  BSYNC.RECONVERGENT B0 ;  /* 0x0000000000007941 */ /* 0x000fea0003800200 */
.L_x_8901:
        /* <DEDUP_REMOVED lines=140> */
.L_x_8908:
[----:B------:R-:W-:Y:S05]  /*4440*/  BSYNC.RECONVERGENT B0 ;  /* 0x0000000000007941 */ /* 0x000fea0003800200 */
.L_x_8907:
        /* <DEDUP_REMOVED lines=12> */
.L_x_8910:
[----:B------:R-:W-:Y:S05]  /*4510*/  BSYNC.RECONVERGENT B0 ;  /* 0x0000000000007941 */ /* 0x000fea0003800200 */
.L_x_8909:
        /* <DEDUP_REMOVED lines=90> */
[----:B------:R-:W-:Y:S01]  /*4ac0*/  F2FP.F16.F32.PACK_AB R144, R145, R144 ;  /* 0x000000909190723e */ /* 0x000fe200000000ff */
[----:B------:R-:W-:Y:S01]  /*4ad0*/  FMUL.FTZ R200, R187, R200 ;  /* 0x000000c8bbc87220 */ /* 0x000fe20000410000 */
[----:B------:R-:W-:Y:S01]  /*4ae0*/  F2FP.F16.F32.PACK_AB R145, R151, R146 ;  /* 0x000000929791723e */ /* 0x000fe200000000ff */
[----:B------:R-:W-:Y:S01]  /*4af0*/  FMUL.FTZ R151, R187, R196 ;  /* 0x000000c4bb977220 */ /* 0x000fe20000410000 */
[----:B------:R-:W-:Y:S01]  /*4b00*/  F2FP.F16.F32.PACK_AB R146, R195, R148 ;  /* 0x00000094c392723e */ /* 0x000fe200000000ff */
        /* <DEDUP_REMOVED lines=10> */
[----:B------:R-:W-:Y:S01]  /*4bb0*/  F2FP.F16.F32.PACK_AB R147, R196, R147 ;  /* 0x00000093c493723e */ /* 0x000fe200000000ff */
[----:B0-----:R-:W-:Y:S01]  /*4bc0*/  IMAD.WIDE.U32 R190, R184, 0x10, R190 ;  /* 0x00000010b8be7825 */ /* 0x001fe200078e00be */
[----:B------:R-:W-:-:S02]  /*4bd0*/  F2FP.F16.F32.PACK_AB R151, R200, R151 ;  /* 0x00000097c897723e */ /* 0x000fc400000000ff */
[----:B------:R-:W-:Y:S01]  /*4be0*/  F2FP.F16.F32.PACK_AB R150, R198, R195 ;  /* 0x000000c3c696723e */ /* 0x000fe200000000ff */
[----:B-1----:R-:W-:Y:S01]  /*4bf0*/  IMAD.WIDE.U32 R188, R184, 0x10, R188 ;  /* 0x00000010b8bc7825 */ /* 0x002fe200078e00bc */
[----:B------:R-:W-:Y:S01]  /*4c00*/  F2FP.F16.F32.PACK_AB R149, R194, R149 ;  /* 0x00000095c295723e */ /* 0x000fe200000000ff */
[----:B------:R1:W-:Y:S01]  /*4c10*/  STG.E.128 desc[UR6][R190.64], R144 ;  /* 0x00000090be007986 */ /* 0x0003e2000c101d06 */
[----:B------:R-:W-:Y:S02]  /*4c20*/  F2FP.F16.F32.PACK_AB R148, R193, R148 ;  /* 0x00000094c194723e */ /* 0x000fe400000000ff */
[----:B------:R-:W-:-:S03]  /*4c30*/  IADD3 R184, PT, PT, R184, 0x100, RZ ;  /* 0x00000100b8b87810 */ /* 0x000fc60007ffe0ff */
[----:B------:R1:W-:Y:S04]  /*4c40*/  STG.E.128 desc[UR6][R188.64], R148 ;  /* 0x00000094bc007986 */ /* 0x0003e8000c101d06 */
.L_x_8912:
[----:B------:R-:W-:Y:S05]  /*4c50*/  BSYNC.RECONVERGENT B0 ;  /* 0x0000000000007941 */ /* 0x000fea0003800200 */
.L_x_8911:
        /* <DEDUP_REMOVED lines=49> */
.L_x_8914:
[----:B------:R-:W-:Y:S05]  /*4f70*/  BSYNC.RECONVERGENT B0 ;  /* 0x0000000000007941 */ /* 0x000fea0003800200 */
.L_x_8913:
        /* <DEDUP_REMOVED lines=49> */
.L_x_8916:
[----:B------:R-:W-:Y:S05]  /*5290*/  BSYNC.RECONVERGENT B0 ;  /* 0x0000000000007941 */ /* 0x000fea0003800200 */
.L_x_8915:
        /* <DEDUP_REMOVED lines=27> */
[----:B------:R-:W-:-:S03]  /*5450*/  F2FP.F16.F32.PACK_AB R145, R187, R148 ;  /* 0x00000094bb91723e */ /* 0x000fc600000000ff */
[----:B------:R-:W-:Y:S01]  /*5460*/  FFMA.FTZ R148, R147, R36, R16 ;  /* 0x0000002493947223 */ /* 0x000fe20000010010 */
[----:B------:R-:W-:Y:S01]  /*5470*/  F2FP.F16.F32.PACK_AB R144, R149, R146 ;  /* 0x000000929590723e */ /* 0x000fe200000000ff */
        /* <DEDUP_REMOVED lines=10> */
[----:B------:R-:W-:Y:S02]  /*5520*/  F2FP.F16.F32.PACK_AB R146, R195, R192 ;  /* 0x000000c0c392723e */ /* 0x000fe400000000ff */
[----:B------:R-:W-:Y:S02]  /*5530*/  F2FP.F16.F32.PACK_AB R147, R184, R147 ;  /* 0x00000093b893723e */ /* 0x000fe400000000ff */
[----:B------:R-:W-:Y:S02]  /*5540*/  F2FP.F16.F32.PACK_AB R151, R196, R151 ;  /* 0x00000097c497723e */ /* 0x000fe400000000ff */
[----:B------:R-:W-:Y:S01]  /*5550*/  F2FP.F16.F32.PACK_AB R150, R198, R193 ;  /* 0x000000c1c696723e */ /* 0x000fe200000000ff */
[----:B------:R4:W-:Y:S01]  /*5560*/  STG.E.128 desc[UR6][R188.64], R144 ;  /* 0x00000090bc007986 */ /* 0x0009e2000c101d06 */
[----:B------:R-:W-:-:S02]  /*5570*/  F2FP.F16.F32.PACK_AB R149, R194, R149 ;  /* 0x00000095c295723e */ /* 0x000fc400000000ff */
[----:B------:R-:W-:-:S05]  /*5580*/  F2FP.F16.F32.PACK_AB R148, R187, R148 ;  /* 0x00000094bb94723e */ /* 0x000fca00000000ff */
[----:B------:R4:W-:Y:S02]  /*5590*/  STG.E.128 desc[UR6][R190.64], R148 ;  /* 0x00000094be007986 */ /* 0x0009e4000c101d06 */
.L_x_8918:
[----:B------:R-:W-:Y:S05]  /*55a0*/  BSYNC.RECONVERGENT B0 ;  /* 0x0000000000007941 */ /* 0x000fea0003800200 */
.L_x_8917:
[----:B01234-:R-:W0:Y:S01]  /*55b0*/  LDC.64 R144, c[0x0][0x380] ;  /* 0x0000e000ff907b82 */ /* 0x01fe220000000a00 */
[----:B------:R-:W-:Y:S01]  /*55c0*/  UPLOP3.LUT UP1, UPT, UPT, UPT, UP1, 0x40, 0x4 ;  /* 0x000000000004789c */ /* 0x000fe20003f2e810 */
[----:B0-----:R-:W-:-:S04]  /*55d0*/  IADD3 R153, PT, PT, R153, R144, RZ ;  /* 0x0000009099997210 */ /* 0x001fc80007ffe0ff */
[----:B------:R-:W-:-:S13]  /*55e0*/  ISETP.GE.AND P2, PT, R153, R145, PT ;  /* 0x000000919900720c */ /* 0x000fda0003f46270 */
[----:B------:R-:W-:Y:S05]  /*55f0*/  @!P2 BRA `(.L_x_8919) ;  /* 0xffffffc0009ca947 */ /* 0x000fea000383ffff */
[----:B------:R-:W-:Y:S05]  /*5600*/  EXIT ;  /* 0x000000000000794d */ /* 0x000fea0003800000 */
.L_x_8920:
        /* <DEDUP_REMOVED lines=15> */
.L_x_18044:


//--------------------- .text._ZN10layer_norm31ln_parallel_residual_fwd_kernelINS_13Kernel_traitsIf6__halfS2_S2_fjLj8192ELj1ELj1ELj8ELj16ENS_18Kernel_traits_baseILj8192EfS2_S2_S2_fjLj256EEEEELb0ELb0ELb1EEEvNS_9FwdParamsE --------------------------
	.section	.text._ZN10layer_norm31ln_parallel_residual_fwd_kernelINS_13Kernel_traitsIf6__halfS2_S2_fjLj8192ELj1ELj1ELj8ELj16ENS_18Kernel_traits_baseILj8192EfS2_S2_S2_fjLj256EEEEELb0ELb0ELb1EEEvNS_9FwdParamsE,"ax",@progbits
	.align	128
        .global         _ZN10layer_norm31ln_parallel_residual_fwd_kernelINS_13Kernel_traitsIf6__halfS2_S2_fjLj8192ELj1ELj1ELj8ELj16ENS_18Kernel_traits_baseILj8192EfS2_S2_S2_fjLj256EEEEELb0ELb0ELb1EEEvNS_9FwdParamsE
        .type           _ZN10layer_norm31ln_parallel_residual_fwd_kernelINS_13Kernel_traitsIf6__halfS2_S2_fjLj8192ELj1ELj1ELj8ELj16ENS_18Kernel_traits_baseILj8192EfS2_S2_S2_fjLj256EEEEELb0ELb0ELb1EEEvNS_9FwdParamsE,@function
        .size           _ZN10layer_norm31ln_parallel_residual_fwd_kernelINS_13Kernel_traitsIf6__halfS2_S2_fjLj8192ELj1ELj1ELj8ELj16ENS_18Kernel_traits_baseILj8192EfS2_S2_S2_fjLj256EEEEELb0ELb0ELb1EEEvNS_9FwdParamsE,(.L_x_18045 - _ZN10layer_norm31ln_parallel_residual_fwd_kernelINS_13Kernel_traitsIf6__halfS2_S2_fjLj8192ELj1ELj1ELj8ELj16ENS_18Kernel_traits_baseILj8192EfS2_S2_S2_fjLj256EEEEELb0ELb0ELb1EEEvNS_9FwdParamsE)
        .other          _ZN10layer_norm31ln_parallel_residual_fwd_kernelINS_13Kernel_traitsIf6__halfS2_S2_fjLj8192ELj1ELj1ELj8ELj16ENS_18Kernel_traits_baseILj8192EfS2_S2_S2_fjLj256EEEEELb0ELb0ELb1EEEvNS_9FwdParamsE,@"STO_CUDA_ENTRY STV_DEFAULT"
_ZN10layer_norm31ln_parallel_residual_fwd_kernelINS_13Kernel_traitsIf6__halfS2_S2_fjLj8192ELj1ELj1ELj8ELj16ENS_18Kernel_traits_baseILj8192EfS2_S2_S2_fjLj256EEEEELb0ELb0ELb1EEEvNS_9FwdParamsE:
.text._ZN10layer_norm31ln_parallel_residual_fwd_kernelINS_13Kernel_traitsIf6__halfS2_S2_fjLj8192ELj1ELj1ELj8ELj16ENS_18Kernel_traits_baseILj8192EfS2_S2_S2_fjLj256EEEEELb0ELb0ELb1EEEvNS_9FwdParamsE:
        /* <DEDUP_REMOVED lines=68> */
.L_x_8922:
        /* <DEDUP_REMOVED lines=31> */
.L_x_8921:
        /* <DEDUP_REMOVED lines=45> */
.L_x_8924:
        /* <DEDUP_REMOVED lines=46> */
.L_x_8923:
        /* <DEDUP_REMOVED lines=12> */
.L_x_8945:
        /* <DEDUP_REMOVED lines=27> */
[----:B------:R-:W-:Y:S02]  /*0e50*/  HADD2.F32 R162, -RZ, R162.H1_H1 ;  /* 0x300000a2ffa27230 */ /* 0x000fe40000004100 */
[----:B------:R-:W-:Y:S01]  /*0e60*/  FADD.FTZ R160, R160, R5 ;  /* 0x00000005a0a07221 */ /* 0x000fe20000010000 */
[----:B------:R-:W-:Y:S02]  /*0e70*/  HADD2.F32 R150, -RZ, R163.H0_H0 ;  /* 0x200000a3ff967230 */ /* 0x000fe40000004100 */
[----:B------:R-:W-:Y:S02]  /*0e80*/  HADD2.F32 R7, -RZ, R13.H0_H0 ;  /* 0x2000000dff077230 */ /* 0x000fe40000004100 */
[--C-:B------:R-:W-:Y:S02]  /*0e90*/  HADD2.F32 R147, -RZ, R14.reuse.H0_H0 ;  /* 0x2000000eff937230 */ /* 0x100fe40000004100 */
[----:B------:R-:W-:Y:S02]  /*0ea0*/  HADD2.F32 R151, -RZ, R14.H1_H1 ;  /* 0x3000000eff977230 */ /* 0x000fe40000004100 */
        /* <DEDUP_REMOVED lines=32> */
.L_x_8926:
[----:B-----5:R-:W-:Y:S02]  /*10b0*/  HADD2.F32 R151, -RZ, R160.H0_H0 ;  /* 0x200000a0ff977230 */ /* 0x020fe40000004100 */
[----:B------:R-:W-:Y:S02]  /*10c0*/  HADD2.F32 R0, -RZ, R12.H0_H0 ;  /* 0x2000000cff007230 */ /* 0x000fe40000004100 */
        /* <DEDUP_REMOVED lines=27> */
.L_x_8925:
[----:B------:R-:W-:Y:S05]  /*1280*/  @!P2 BRA `(.L_x_8928) ;  /* 0x000000000074a947 */ /* 0x000fea0003800000 */
        /* <DEDUP_REMOVED lines=29> */
.L_x_8928:
        /* <DEDUP_REMOVED lines=8> */
.L_x_8927:
        /* <DEDUP_REMOVED lines=27> */
.L_x_8930:
        /* <DEDUP_REMOVED lines=29> */
.L_x_8929:
[----:B------:R-:W-:-:S04]  /*1860*/  UISETP.NE.U32.AND UP0, UPT, UR10, URZ, UPT ;  /* 0x000000ff0a00728c */ /* 0x000fc8000bf05070 */
[----:B------:R-:W-:-:S09]  /*1870*/  UISETP.NE.AND.EX UP0, UPT, UR11, URZ, UPT, UP0 ;  /* 0x000000ff0b00728c */ /* 0x000fd2000bf05300 */
[----:B------:R-:W-:Y:S05]  /*1880*/  BRA.U UP0, `(.L_x_8932) ;  /* 0x0000000100747547 */ /* 0x000fea000b800000 */
        /* <DEDUP_REMOVED lines=29> */
.L_x_8932:
[----:B-----5:R-:W-:Y:S02]  /*1a60*/  HADD2.F32 R4, -RZ, R169.H0_H0 ;  /* 0x200000a9ff047230 */ /* 0x020fe40000004100 */
[----:B------:R-:W-:Y:S02]  /*1a70*/  HADD2.F32 R7, -RZ, R13.H0_H0 ;  /* 0x2000000dff077230 */ /* 0x000fe40000004100 */
[----:B------:R-:W-:Y:S02]  /*1a80*/  HADD2.F32 R0, -RZ, R168.H0_H0 ;  /* 0x200000a8ff007230 */ /* 0x000fe40000004100 */
[----:B------:R-:W-:Y:S02]  /*1a90*/  HADD2.F32 R5, -RZ, R12.H0_H0 ;  /* 0x2000000cff057230 */ /* 0x000fe40000004100 */
[----:B------:R-:W-:Y:S01]  /*1aa0*/  FADD.FTZ R4, R7, R4 ;  /* 0x0000000407047221 */ /* 0x000fe20000010000 */
[----:B------:R-:W-:Y:S02]  /*1ab0*/  HADD2.F32 R144, -RZ, R170.H0_H0 ;  /* 0x200000aaff907230 */ /* 0x000fe40000004100 */
[----:B------:R-:W-:-:S02]  /*1ac0*/  HADD2.F32 R146, -RZ, R171.H0_H0 ;  /* 0x200000abff927230 */ /* 0x000fc40000004100 */
[----:B------:R-:W-:Y:S01]  /*1ad0*/  FADD.FTZ R0, R5, R0 ;  /* 0x0000000005007221 */ /* 0x000fe20000010000 */
[----:B------:R-:W-:Y:S02]  /*1ae0*/  HADD2.F32 R145, -RZ, R14.H0_H0 ;  /* 0x2000000eff917230 */ /* 0x000fe40000004100 */
[----:B------:R-:W-:Y:S02]  /*1af0*/  HADD2.F32 R7, -RZ, R15.H0_H0 ;  /* 0x2000000fff077230 */ /* 0x000fe40000004100 */
[----:B------:R-:W-:Y:S02]  /*1b00*/  HADD2.F32 R168, -RZ, R168.H1_H1 ;  /* 0x300000a8ffa87230 */ /* 0x000fe40000004100 */
[----:B------:R-:W-:Y:S01]  /*1b10*/  FADD.FTZ R144, R145, R144 ;  /* 0x0000009091907221 */ /* 0x000fe20000010000 */
[----:B------:R-:W-:Y:S02]  /*1b20*/  HADD2.F32 R169, -RZ, R169.H1_H1 ;  /* 0x300000a9ffa97230 */ /* 0x000fe40000004100 */
[----:B------:R-:W-:Y:S01]  /*1b30*/  FADD.FTZ R146, R7, R146 ;  /* 0x0000009207927221 */ /* 0x000fe20000010000 */
[----:B------:R-:W-:-:S02]  /*1b40*/  HADD2.F32 R170, -RZ, R170.H1_H1 ;  /* 0x300000aaffaa7230 */ /* 0x000fc40000004100 */
[----:B------:R-:W-:Y:S02]  /*1b50*/  HADD2.F32 R171, -RZ, R171.H1_H1 ;  /* 0x300000abffab7230 */ /* 0x000fe40000004100 */
[----:B------:R-:W-:Y:S02]  /*1b60*/  HADD2.F32 R5, -RZ, R12.H1_H1 ;  /* 0x3000000cff057230 */ /* 0x000fe40000004100 */
[----:B------:R-:W-:Y:S02]  /*1b70*/  HADD2.F32 R6, -RZ, R13.H1_H1 ;  /* 0x3000000dff067230 */ /* 0x000fe40000004100 */
[----:B------:R-:W-:Y:S02]  /*1b80*/  HADD2.F32 R147, -RZ, R14.H1_H1 ;  /* 0x3000000eff937230 */ /* 0x000fe40000004100 */
[----:B------:R-:W-:Y:S01]  /*1b90*/  FADD.FTZ R5, R5, R168 ;  /* 0x000000a805057221 */ /* 0x000fe20000010000 */
[----:B------:R-:W-:Y:S02]  /*1ba0*/  HADD2.F32 R154, -RZ, R15.H1_H1 ;  /* 0x3000000fff9a7230 */ /* 0x000fe40000004100 */
[----:B------:R-:W-:Y:S01]  /*1bb0*/  FADD.FTZ R6, R6, R169 ;  /* 0x000000a906067221 */ /* 0x000fe20000010000 */
[----:B------:R-:W-:-:S02]  /*1bc0*/  HADD2.F32 R161, -RZ, R8.H0_H0 ;  /* 0x20000008ffa17230 */ /* 0x000fc40000004100 */
        /* <DEDUP_REMOVED lines=21> */
.L_x_8931:
        /* <DEDUP_REMOVED lines=14> */
[--C-:B-----5:R-:W-:Y:S02]  /*1e00*/  HADD2.F32 R169, -RZ, R144.reuse.H0_H0 ;  /* 0x20000090ffa97230 */ /* 0x120fe40000004100 */
[----:B0-----:R-:W-:Y:S02]  /*1e10*/  HADD2.F32 R170, -RZ, R144.H1_H1 ;  /* 0x30000090ffaa7230 */ /* 0x001fe40000004100 */
[--C-:B------:R-:W-:Y:S02]  /*1e20*/  HADD2.F32 R171, -RZ, R145.reuse.H0_H0 ;  /* 0x20000091ffab7230 */ /* 0x100fe40000004100 */
[----:B------:R-:W-:Y:S02]  /*1e30*/  HADD2.F32 R172, -RZ, R145.H1_H1 ;  /* 0x30000091ffac7230 */ /* 0x000fe40000004100 */
[--C-:B------:R-:W-:Y:S02]  /*1e40*/  HADD2.F32 R173, -RZ, R146.reuse.H0_H0 ;  /* 0x20000092ffad7230 */ /* 0x100fe40000004100 */
[----:B------:R-:W-:-:S02]  /*1e50*/  HADD2.F32 R174, -RZ, R146.H1_H1 ;  /* 0x30000092ffae7230 */ /* 0x000fc40000004100 */
[--C-:B------:R-:W-:Y:S02]  /*1e60*/  HADD2.F32 R175, -RZ, R147.reuse.H0_H0 ;  /* 0x20000093ffaf7230 */ /* 0x100fe40000004100 */
[----:B------:R-:W-:Y:S01]  /*1e70*/  HADD2.F32 R176, -RZ, R147.H1_H1 ;  /* 0x30000093ffb07230 */ /* 0x000fe20000004100 */
[----:B------:R-:W-:Y:S06]  /*1e80*/  BRA `(.L_x_8935) ;  /* 0x00000004009c7947 */ /* 0x000fec0003800000 */
.L_x_8934:
        /* <DEDUP_REMOVED lines=29> */
.L_x_8933:
        /* <DEDUP_REMOVED lines=30> */
.L_x_8936:
[----:B-----5:R-:W-:Y:S02]  /*2240*/  HADD2.F32 R0, -RZ, R144.H0_H0 ;  /* 0x20000090ff007230 */ /* 0x020fe40000004100 */
[----:B0-----:R-:W-:Y:S02]  /*2250*/  HADD2.F32 R5, -RZ, R12.H0_H0 ;  /* 0x2000000cff057230 */ /* 0x001fe40000004100 */
[----:B------:R-:W-:Y:S02]  /*2260*/  HADD2.F32 R144, -RZ, R144.H1_H1 ;  /* 0x30000090ff907230 */ /* 0x000fe40000004100 */
[----:B------:R-:W-:Y:S02]  /*2270*/  HADD2.F32 R4, -RZ, R145.H0_H0 ;  /* 0x20000091ff047230 */ /* 0x000fe40000004100 */
[----:B------:R-:W-:Y:S01]  /*2280*/  FADD.FTZ R0, R5, R0 ;  /* 0x0000000005007221 */ /* 0x000fe20000010000 */
[----:B------:R-:W-:Y:S02]  /*2290*/  HADD2.F32 R154, -RZ, R146.H0_H0 ;  /* 0x20000092ff9a7230 */ /* 0x000fe40000004100 */
[----:B------:R-:W-:-:S02]  /*22a0*/  HADD2.F32 R5, -RZ, R12.H1_H1 ;  /* 0x3000000cff057230 */ /* 0x000fc40000004100 */
[----:B------:R-:W-:Y:S02]  /*22b0*/  HADD2.F32 R145, -RZ, R145.H1_H1 ;  /* 0x30000091ff917230 */ /* 0x000fe40000004100 */
[----:B------:R-:W-:Y:S02]  /*22c0*/  HADD2.F32 R146, -RZ, R146.H1_H1 ;  /* 0x30000092ff927230 */ /* 0x000fe40000004100 */
[----:B------:R-:W-:Y:S01]  /*22d0*/  FADD.FTZ R5, R5, R144 ;  /* 0x0000009005057221 */ /* 0x000fe20000010000 */
[--C-:B------:R-:W-:Y:S02]  /*22e0*/  HADD2.F32 R170, -RZ, R147.reuse.H0_H0 ;  /* 0x20000093ffaa7230 */ /* 0x100fe40000004100 */
[----:B------:R-:W-:Y:S02]  /*22f0*/  HADD2.F32 R172, -RZ, R147.H1_H1 ;  /* 0x30000093ffac7230 */ /* 0x000fe40000004100 */
[--C-:B------:R-:W-:Y:S02]  /*2300*/  HADD2.F32 R7, -RZ, R13.reuse.H0_H0 ;  /* 0x2000000dff077230 */ /* 0x100fe40000004100 */
[----:B------:R-:W-:-:S02]  /*2310*/  HADD2.F32 R6, -RZ, R13.H1_H1 ;  /* 0x3000000dff067230 */ /* 0x000fc40000004100 */
[--C-:B------:R-:W-:Y:S02]  /*2320*/  HADD2.F32 R169, -RZ, R14.reuse.H1_H1 ;  /* 0x3000000effa97230 */ /* 0x100fe40000004100 */
        /* <DEDUP_REMOVED lines=8> */
[----:B------:R-:W-:Y:S02]  /*23b0*/  HADD2.F32 R169, -RZ, R8.H0_H0 ;  /* 0x20000008ffa97230 */ /* 0x000fe40000004100 */
[----:B------:R-:W-:Y:S01]  /*23c0*/  FADD.FTZ R173, R144, R147 ;  /* 0x0000009390ad7221 */ /* 0x000fe20000010000 */
[----:B------:R-:W-:Y:S01]  /*23d0*/  FADD.FTZ R175, R7, R170 ;  /* 0x000000aa07af7221 */ /* 0x000fe20000010000 */
[----:B------:R-:W-:Y:S01]  /*23e0*/  FADD.FTZ R172, R145, R172 ;  /* 0x000000ac91ac7221 */ /* 0x000fe20000010000 */
[----:B------:R-:W-:Y:S02]  /*23f0*/  HADD2.F32 R147, -RZ, R11.H1_H1 ;  /* 0x3000000bff937230 */ /* 0x000fe40000004100 */
[----:B------:R-:W-:Y:S01]  /*2400*/  FADD.FTZ R169, R169, R0 ;  /* 0x00000000a9a97221 */ /* 0x000fe20000010000 */
        /* <DEDUP_REMOVED lines=15> */
.L_x_8935:
        /* <DEDUP_REMOVED lines=23> */
.L_x_8938:
[----:B-----5:R-:W-:Y:S02]  /*2670*/  HADD2.F32 R149, -RZ, R144.H0_H0 ;  /* 0x20000090ff957230 */ /* 0x020fe40000004100 */
[----:B------:R-:W-:Y:S02]  /*2680*/  HADD2.F32 R0, -RZ, R8.H0_H0 ;  /* 0x20000008ff007230 */ /* 0x000fe40000004100 */
[----:B------:R-:W-:Y:S02]  /*2690*/  HADD2.F32 R177, -RZ, R145.H0_H0 ;  /* 0x20000091ffb17230 */ /* 0x000fe40000004100 */
[----:B0-----:R-:W-:Y:S02]  /*26a0*/  HADD2.F32 R179, -RZ, R146.H0_H0 ;  /* 0x20000092ffb37230 */ /* 0x001fe40000004100 */
        /* <DEDUP_REMOVED lines=25> */
.L_x_8937:
[----:B------:R-:W-:Y:S05]  /*2840*/  BRA.U UP0, `(.L_x_8940) ;  /* 0x0000000100747547 */ /* 0x000fea000b800000 */
        /* <DEDUP_REMOVED lines=29> */
.L_x_8940:
[----:B-----5:R-:W-:Y:S02]  /*2a20*/  HADD2.F32 R0, -RZ, R144.H0_H0 ;  /* 0x20000090ff007230 */ /* 0x020fe40000004100 */
[----:B0-----:R-:W-:Y:S02]  /*2a30*/  HADD2.F32 R5, -RZ, R12.H0_H0 ;  /* 0x2000000cff057230 */ /* 0x001fe40000004100 */
[--C-:B------:R-:W-:Y:S02]  /*2a40*/  HADD2.F32 R178, -RZ, R147.reuse.H0_H0 ;  /* 0x20000093ffb27230 */ /* 0x100fe40000004100 */
[----:B------:R-:W-:Y:S02]  /*2a50*/  HADD2.F32 R179, -RZ, R147.H1_H1 ;  /* 0x30000093ffb37230 */ /* 0x000fe40000004100 */
[----:B------:R-:W-:Y:S01]  /*2a60*/  FADD.FTZ R0, R5, R0 ;  /* 0x0000000005007221 */ /* 0x000fe20000010000 */
[----:B------:R-:W-:Y:S02]  /*2a70*/  HADD2.F32 R148, -RZ, R146.H0_H0 ;  /* 0x20000092ff947230 */ /* 0x000fe40000004100 */
[----:B------:R-:W-:-:S02]  /*2a80*/  HADD2.F32 R147, -RZ, R14.H0_H0 ;  /* 0x2000000eff937230 */ /* 0x000fc40000004100 */
[----:B------:R-:W-:Y:S02]  /*2a90*/  HADD2.F32 R144, -RZ, R144.H1_H1 ;  /* 0x30000090ff907230 */ /* 0x000fe40000004100 */
[----:B------:R-:W-:Y:S02]  /*2aa0*/  HADD2.F32 R4, -RZ, R145.H0_H0 ;  /* 0x20000091ff047230 */ /* 0x000fe40000004100 */
[----:B------:R-:W-:Y:S01]  /*2ab0*/  FADD.FTZ R147, R147, R148 ;  /* 0x0000009493937221 */ /* 0x000fe20000010000 */
[----:B------:R-:W-:Y:S02]  /*2ac0*/  HADD2.F32 R5, -RZ, R12.H1_H1 ;  /* 0x3000000cff057230 */ /* 0x000fe40000004100 */
[----:B------:R-:W-:Y:S02]  /*2ad0*/  HADD2.F32 R7, -RZ, R13.H0_H0 ;  /* 0x2000000dff077230 */ /* 0x000fe40000004100 */
[----:B------:R-:W-:Y:S02]  /*2ae0*/  HADD2.F32 R148, -RZ, R15.H1_H1 ;  /* 0x3000000fff947230 */ /* 0x000fe40000004100 */
[----:B------:R-:W-:Y:S01]  /*2af0*/  FADD.FTZ R5, R5, R144 ;  /* 0x0000009005057221 */ /* 0x000fe20000010000 */
[----:B------:R-:W-:-:S02]  /*2b00*/  HADD2.F32 R145, -RZ, R145.H1_H1 ;  /* 0x30000091ff917230 */ /* 0x000fc40000004100 */
[----:B------:R-:W-:Y:S01]  /*2b10*/  FADD.FTZ R4, R7, R4 ;  /* 0x0000000407047221 */ /* 0x000fe20000010000 */
[----:B------:R-:W-:Y:S02]  /*2b20*/  HADD2.F32 R146, -RZ, R146.H1_H1 ;  /* 0x30000092ff927230 */ /* 0x000fe40000004100 */
[----:B------:R-:W-:Y:S01]  /*2b30*/  FADD.FTZ R180, R148, R179 ;  /* 0x000000b394b47221 */ /* 0x000fe20000010000 */
[----:B------:R-:W-:Y:S02]  /*2b40*/  HADD2.F32 R6, -RZ, R13.H1_H1 ;  /* 0x3000000dff067230 */ /* 0x000fe40000004100 */
[----:B------:R-:W-:Y:S02]  /*2b50*/  HADD2.F32 R149, -RZ, R14.H1_H1 ;  /* 0x3000000eff957230 */ /* 0x000fe40000004100 */
[----:B------:R-:W-:Y:S02]  /*2b60*/  HADD2.F32 R7, -RZ, R15.H0_H0 ;  /* 0x2000000fff077230 */ /* 0x000fe40000004100 */
[----:B------:R-:W-:Y:S01]  /*2b70*/  FADD.FTZ R6, R6, R145 ;  /* 0x0000009106067221 */ /* 0x000fe20000010000 */
        /* <DEDUP_REMOVED lines=22> */
.L_x_8939:
        /* <DEDUP_REMOVED lines=131> */
.L_x_8942:
[----:B-12---:R-:W-:Y:S05]  /*3510*/  BSYNC.RECONVERGENT B0 ;  /* 0x0000000000007941 */ /* 0x006fea0003800200 */
.L_x_8941:
        /* <DEDUP_REMOVED lines=15> */
.L_x_8944:
[----:B------:R-:W-:Y:S05]  /*3610*/  BSYNC.RECONVERGENT B0 ;  /* 0x0000000000007941 */ /* 0x000fea0003800200 */
.L_x_8943:
        /* <DEDUP_REMOVED lines=68> */
[----:B------:R-:W2:Y:S01]  /*3a60*/  MUFU.RSQ R183, R147 ;  /* 0x0000009300b77308 */ /* 0x000ea20000001400 */
        /* <DEDUP_REMOVED lines=39> */
[----:B------:R-:W-:Y:S01]  /*3ce0*/  F2FP.F16.F32.PACK_AB R149, R150, R149 ;  /* 0x000000959695723e */ /* 0x000fe200000000ff */
[----:B-1----:R-:W-:Y:S01]  /*3cf0*/  @!P2 IMAD.WIDE R144, R2, 0x4, R144 ;  /* 0x000000040290a825 */ /* 0x002fe200078e0290 */
[----:B------:R-:W-:-:S03]  /*3d00*/  F2FP.F16.F32.PACK_AB R150, R158, R151 ;  /* 0x000000979e96723e */ /* 0x000fc600000000ff */
[----:B------:R-:W-:Y:S01]  /*3d10*/  FFMA.FTZ R155, R187, R106, R118 ;  /* 0x0000006abb9b7223 */ /* 0x000fe20000010076 */
[----:B------:R-:W1:Y:S01]  /*3d20*/  LDC.64 R158, c[0x0][0x430] ;  /* 0x00010c00ff9e7b82 */ /* 0x000e620000000a00 */
[----:B------:R-:W-:Y:S01]  /*3d30*/  FFMA.FTZ R160, R186, R107, R119 ;  /* 0x0000006bbaa07223 */ /* 0x000fe20000010077 */
[----:B------:R-:W-:Y:S01]  /*3d40*/  FFMA.FTZ R148, R179, R108, R112 ;  /* 0x0000006cb3947223 */ /* 0x000fe20000010070 */
[----:B------:R-:W-:Y:S01]  /*3d50*/  FFMA.FTZ R147, R184, R109, R113 ;  /* 0x0000006db8937223 */ /* 0x000fe20000010071 */
[----:B------:R2:W-:Y:S01]  /*3d60*/  @!P2 STG.E desc[UR6][R144.64], R193 ;  /* 0x000000c19000a986 */ /* 0x0005e2000c101906 */
[----:B0-----:R-:W-:Y:S01]  /*3d70*/  @!P2 IMAD.WIDE R162, R2, 0x4, R162 ;  /* 0x0000000402a2a825 */ /* 0x001fe200078e02a2 */
[----:B------:R-:W-:-:S03]  /*3d80*/  F2FP.F16.F32.PACK_AB R151, R160, R155 ;  /* 0x0000009ba097723e */ /* 0x000fc600000000ff */
[----:B------:R-:W-:Y:S01]  /*3d90*/  FFMA.FTZ R185, R185, R72, R20 ;  /* 0x00000048b9b97223 */ /* 0x000fe20000010014 */
[----:B------:R-:W-:Y:S01]  /*3da0*/  F2FP.F16.F32.PACK_AB R148, R147, R148 ;  /* 0x000000949394723e */ /* 0x000fe200000000ff */
[----:B---3--:R-:W-:-:S04]  /*3db0*/  IMAD.WIDE.U32 R160, R3, 0x10, R156 ;  /* 0x0000001003a07825 */ /* 0x008fc800078e009c */
[----:B------:R-:W-:Y:S01]  /*3dc0*/  FFMA.FTZ R147, R187, R74, R22 ;  /* 0x0000004abb937223 */ /* 0x000fe20000010016 */
[----:B------:R-:W-:Y:S01]  /*3dd0*/  FFMA.FTZ R186, R186, R75, R23 ;  /* 0x0000004bbaba7223 */ /* 0x000fe20000010017 */
[----:B------:R-:W-:Y:S01]  /*3de0*/  FFMA.FTZ R190, R190, R73, R21 ;  /* 0x00000049bebe7223 */ /* 0x000fe20000010015 */
[C---:B------:R-:W-:Y:S01]  /*3df0*/  FMUL.FTZ R182, R183.reuse, R166 ;  /* 0x000000a6b7b67220 */ /* 0x040fe20000410000 */
[C---:B------:R-:W-:Y:S01]  /*3e00*/  FMUL.FTZ R191, R183.reuse, R198 ;  /* 0x000000c6b7bf7220 */ /* 0x040fe20000410000 */
[----:B------:R-:W-:Y:S01]  /*3e10*/  FMUL.FTZ R180, R183, R164 ;  /* 0x000000a4b7b47220 */ /* 0x000fe20000410000 */
[----:B--2---:R-:W-:Y:S01]  /*3e20*/  FFMA.FTZ R145, R181, R78, R18 ;  /* 0x0000004eb5917223 */ /* 0x004fe20000010012 */
[----:B------:R-:W-:Y:S01]  /*3e30*/  FFMA.FTZ R144, R146, R79, R19 ;  /* 0x0000004f92907223 */ /* 0x000fe20000010013 */
[C---:B------:R-:W-:Y:S01]  /*3e40*/  FMUL.FTZ R193, R183.reuse, R200 ;  /* 0x000000c8b7c17220 */ /* 0x040fe20000410000 */
[C---:B------:R-:W-:Y:S01]  /*3e50*/  FMUL.FTZ R195, R183.reuse, R202 ;  /* 0x000000cab7c37220 */ /* 0x040fe20000410000 */
[C---:B------:R-:W-:Y:S01]  /*3e60*/  FMUL.FTZ R188, R183.reuse, R168 ;  /* 0x000000a8b7bc7220 */ /* 0x040fe20000410000 */
[C---:B------:R-:W-:Y:S01]  /*3e70*/  FMUL.FTZ R189, R183.reuse, R194 ;  /* 0x000000c2b7bd7220 */ /* 0x040fe20000410000 */
[----:B------:R-:W-:Y:S01]  /*3e80*/  FMUL.FTZ R196, R183, R196 ;  /* 0x000000c4b7c47220 */ /* 0x000fe20000410000 */
[----:B------:R0:W-:Y:S01]  /*3e90*/  @!P2 STG.E desc[UR6][R162.64], R183 ;  /* 0x000000b7a200a986 */ /* 0x0001e2000c101906 */
[----:B------:R-:W-:Y:S01]  /*3ea0*/  F2FP.F16.F32.PACK_AB R145, R144, R145 ;  /* 0x000000919091723e */ /* 0x000fe200000000ff */
[----:B------:R-:W-:Y:S01]  /*3eb0*/  FFMA.FTZ R144, R179, R76, R16 ;  /* 0x0000004cb3907223 */ /* 0x000fe20000010010 */
[----:B------:R-:W-:Y:S01]  /*3ec0*/  F2FP.F16.F32.PACK_AB R147, R186, R147 ;  /* 0x00000093ba93723e */ /* 0x000fe200000000ff */
[----:B------:R2:W-:Y:S01]  /*3ed0*/  STG.E.128 desc[UR6][R160.64], R148 ;  /* 0x00000094a0007986 */ /* 0x0005e2000c101d06 */
[----:B------:R-:W-:Y:S01]  /*3ee0*/  F2FP.F16.F32.PACK_AB R146, R190, R185 ;  /* 0x000000b9be92723e */ /* 0x000fe200000000ff */
[----:B------:R-:W-:Y:S01]  /*3ef0*/  FFMA.FTZ R179, R184, R77, R17 ;  /* 0x0000004db8b37223 */ /* 0x000fe20000010011 */
[----:B------:R-:W-:Y:S01]  /*3f00*/  FFMA.FTZ R185, R191, R102, R122 ;  /* 0x00000066bfb97223 */ /* 0x000fe2000001007a */
[----:B------:R-:W-:Y:S01]  /*3f10*/  FFMA.FTZ R186, R180, R103, R123 ;  /* 0x00000067b4ba7223 */ /* 0x000fe2000001007b */
[----:B------:R-:W-:Y:S01]  /*3f20*/  FFMA.FTZ R181, R189, R100, R120 ;  /* 0x00000064bdb57223 */ /* 0x000fe20000010078 */
[----:B------:R-:W-:Y:S01]  /*3f30*/  FFMA.FTZ R184, R196, R101, R121 ;  /* 0x00000065c4b87223 */ /* 0x000fe20000010079 */
[----:B------:R-:W-:Y:S01]  /*3f40*/  FMUL.FTZ R171, R183, R204 ;  /* 0x000000ccb7ab7220 */ /* 0x000fe20000410000 */
[----:B0-----:R-:W-:Y:S01]  /*3f50*/  FFMA.FTZ R162, R193, R96, R124 ;  /* 0x00000060c1a27223 */ /* 0x001fe2000001007c */
[----:B------:R-:W-:Y:S01]  /*3f60*/  FMUL.FTZ R174, R183, R170 ;  /* 0x000000aab7ae7220 */ /* 0x000fe20000410000 */
[----:B------:R-:W-:Y:S01]  /*3f70*/  F2FP.F16.F32.PACK_AB R144, R179, R144 ;  /* 0x00000090b390723e */ /* 0x000fe200000000ff */
[C---:B------:R-:W-:Y:S01]  /*3f80*/  FMUL.FTZ R173, R183.reuse, R206 ;  /* 0x000000ceb7ad7220 */ /* 0x040fe20000410000 */
[----:B------:R-:W-:Y:S01]  /*3f90*/  FMUL.FTZ R172, R183, R172 ;  /* 0x000000acb7ac7220 */ /* 0x000fe20000410000 */
[----:B------:R-:W-:Y:S01]  /*3fa0*/  FFMA.FTZ R191, R191, R70, R26 ;  /* 0x00000046bfbf7223 */ /* 0x000fe2000001001a */
[----:B------:R-:W-:Y:S01]  /*3fb0*/  FFMA.FTZ R193, R193, R64, R28 ;  /* 0x00000040c1c17223 */ /* 0x000fe2000001001c */
[----:B------:R-:W-:Y:S01]  /*3fc0*/  FFMA.FTZ R180, R180, R71, R27 ;  /* 0x00000047b4b47223 */ /* 0x000fe2000001001b */
[C---:B------:R-:W-:Y:S01]  /*3fd0*/  FMUL.FTZ R175, R183.reuse, R208 ;  /* 0x000000d0b7af7220 */ /* 0x040fe20000410000 */
[----:B------:R-:W-:Y:S01]  /*3fe0*/  FMUL.FTZ R176, R183, R210 ;  /* 0x000000d2b7b07220 */ /* 0x000fe20000410000 */
[----:B--2---:R-:W-:Y:S01]  /*3ff0*/  FFMA.FTZ R151, R182, R97, R125 ;  /* 0x00000061b6977223 */ /* 0x004fe2000001007d */
[----:B------:R-:W-:Y:S01]  /*4000*/  FFMA.FTZ R160, R195, R98, R126 ;  /* 0x00000062c3a07223 */ /* 0x000fe2000001007e */
[----:B------:R-:W-:Y:S01]  /*4010*/  FFMA.FTZ R161, R188, R99, R127 ;  /* 0x00000063bca17223 */ /* 0x000fe2000001007f */
[----:B------:R-:W-:Y:S01]  /*4020*/  F2FP.F16.F32.PACK_AB R149, R186, R185 ;  /* 0x000000b9ba95723e */ /* 0x000fe200000000ff */
[----:B------:R-:W-:Y:S01]  /*4030*/  IMAD.WIDE.U32 R186, R152, 0x10, R156 ;  /* 0x0000001098ba7825 */ /* 0x000fe200078e009c */
[----:B------:R-:W-:-:S03]  /*4040*/  F2FP.F16.F32.PACK_AB R150, R151, R162 ;  /* 0x000000a29796723e */ /* 0x000fc600000000ff */
[----:B------:R-:W-:Y:S01]  /*4050*/  FFMA.FTZ R182, R182, R65, R29 ;  /* 0x00000041b6b67223 */ /* 0x000fe2000001001d */
[----:B------:R-:W-:Y:S01]  /*4060*/  F2FP.F16.F32.PACK_AB R151, R161, R160 ;  /* 0x000000a0a197723e */ /* 0x000fe200000000ff */
[----:B------:R-:W-:Y:S01]  /*4070*/  IMAD.WIDE.U32 R160, R153, 0x10, R156 ;  /* 0x0000001099a07825 */ /* 0x000fe200078e009c */
[----:B------:R-:W-:-:S03]  /*4080*/  F2FP.F16.F32.PACK_AB R148, R184, R181 ;  /* 0x000000b5b894723e */ /* 0x000fc600000000ff */
[C---:B------:R-:W-:Y:S01]  /*4090*/  FMUL.FTZ R178, R183.reuse, R214 ;  /* 0x000000d6b7b27220 */ /* 0x040fe20000410000 */
[----:B------:R-:W-:Y:S01]  /*40a0*/  FMUL.FTZ R177, R183, R212 ;  /* 0x000000d4b7b17220 */ /* 0x000fe20000410000 */
[----:B-1----:R-:W-:-:S04]  /*40b0*/  IMAD.WIDE.U32 R162, R152, 0x10, R158 ;  /* 0x0000001098a27825 */ /* 0x002fc800078e009e */
[C---:B------:R-:W-:Y:S01]  /*40c0*/  FMUL.FTZ R167, R183.reuse, R220 ;  /* 0x000000dcb7a77220 */ /* 0x040fe20000410000 */
[C---:B------:R-:W-:Y:S01]  /*40d0*/  FMUL.FTZ R168, R183.reuse, R222 ;  /* 0x000000deb7a87220 */ /* 0x040fe20000410000 */
[----:B------:R-:W-:Y:S01]  /*40e0*/  FMUL.FTZ R169, R183, R224 ;  /* 0x000000e0b7a97220 */ /* 0x000fe20000410000 */
[----:B------:R-:W-:-:S04]  /*40f0*/  IMAD.WIDE.U32 R184, R3, 0x10, R158 ;  /* 0x0000001003b87825 */ /* 0x000fc800078e009e */
[----:B------:R-:W-:Y:S01]  /*4100*/  FFMA.FTZ R3, R171, R92, R128 ;  /* 0x0000005cab037223 */ /* 0x000fe20000010080 */
[----:B------:R-:W-:Y:S01]  /*4110*/  FMUL.FTZ R170, R183, R226 ;  /* 0x000000e2b7aa7220 */ /* 0x000fe20000410000 */
[----:B------:R-:W-:Y:S01]  /*4120*/  FFMA.FTZ R179, R177, R58, R38 ;  /* 0x0000003ab1b37223 */ /* 0x000fe20000010026 */
[----:B------:R-:W-:Y:S01]  /*4130*/  IMAD.WIDE.U32 R152, R153, 0x10, R158 ;  /* 0x0000001099987825 */ /* 0x000fe200078e009e */
[----:B------:R0:W-:Y:S03]  /*4140*/  STG.E.128 desc[UR6][R184.64], R144 ;  /* 0x00000090b8007986 */ /* 0x0001e6000c101d06 */
        /* <DEDUP_REMOVED lines=8> */
[----:B------:R-:W-:Y:S01]  /*41d0*/  FFMA.FTZ R189, R189, R68, R24 ;  /* 0x00000044bdbd7223 */ /* 0x000fe20000010018 */
[----:B------:R-:W-:Y:S01]  /*41e0*/  FFMA.FTZ R196, R196, R69, R25 ;  /* 0x00000045c4c47223 */ /* 0x000fe20000010019 */
[----:B------:R-:W-:Y:S01]  /*41f0*/  FFMA.FTZ R195, R195, R66, R30 ;  /* 0x00000042c3c37223 */ /* 0x000fe2000001001e */
[----:B------:R-:W-:Y:S01]  /*4200*/  FFMA.FTZ R188, R188, R67, R31 ;  /* 0x00000043bcbc7223 */ /* 0x000fe2000001001f */
[----:B0-----:R-:W-:Y:S01]  /*4210*/  F2FP.F16.F32.PACK_AB R146, R182, R193 ;  /* 0x000000c1b692723e */ /* 0x001fe200000000ff */
[----:B------:R-:W-:Y:S01]  /*4220*/  FFMA.FTZ R182, R178, R59, R39 ;  /* 0x0000003bb2b67223 */ /* 0x000fe20000010027 */
[----:B------:R-:W-:Y:S01]  /*4230*/  F2FP.F16.F32.PACK_AB R145, R180, R191 ;  /* 0x000000bfb491723e */ /* 0x000fe200000000ff */
[----:B------:R-:W-:Y:S01]  /*4240*/  FFMA.FTZ R180, R178, R91, R135 ;  /* 0x0000005bb2b47223 */ /* 0x000fe20000010087 */
[----:B-1----:R-:W-:Y:S01]  /*4250*/  F2FP.F16.F32.PACK_AB R148, R154, R3 ;  /* 0x000000039a94723e */ /* 0x002fe200000000ff */
[----:B------:R-:W-:Y:S01]  /*4260*/  FFMA.FTZ R149, R173, R94, R130 ;  /* 0x0000005ead957223 */ /* 0x000fe20000010082 */
[----:B------:R-:W-:Y:S01]  /*4270*/  FFMA.FTZ R150, R172, R95, R131 ;  /* 0x0000005fac967223 */ /* 0x000fe20000010083 */
[C---:B------:R-:W-:Y:S01]  /*4280*/  FFMA.FTZ R3, R175.reuse, R88, R132 ;  /* 0x00000058af037223 */ /* 0x040fe20000010084 */
[C---:B------:R-:W-:Y:S01]  /*4290*/  FFMA.FTZ R154, R176.reuse, R89, R133 ;  /* 0x00000059b09a7223 */ /* 0x040fe20000010085 */
[----:B------:R-:W-:Y:S01]  /*42a0*/  FFMA.FTZ R175, R175, R56, R36 ;  /* 0x00000038afaf7223 */ /* 0x000fe20000010024 */
[----:B------:R-:W-:Y:S01]  /*42b0*/  FFMA.FTZ R151, R177, R90, R134 ;  /* 0x0000005ab1977223 */ /* 0x000fe20000010086 */
[----:B------:R-:W-:Y:S01]  /*42c0*/  FFMA.FTZ R178, R176, R57, R37 ;  /* 0x00000039b0b27223 */ /* 0x000fe20000010025 */
[----:B------:R-:W-:Y:S01]  /*42d0*/  F2FP.F16.F32.PACK_AB R149, R150, R149 ;  /* 0x000000959695723e */ /* 0x000fe200000000ff */
[----:B------:R-:W-:Y:S01]  /*42e0*/  FFMA.FTZ R177, R173, R62, R34 ;  /* 0x0000003eadb17223 */ /* 0x000fe20000010022 */
[----:B------:R-:W-:Y:S01]  /*42f0*/  F2FP.F16.F32.PACK_AB R150, R154, R3 ;  /* 0x000000039a96723e */ /* 0x000fe200000000ff */
[----:B------:R-:W-:Y:S01]  /*4300*/  FFMA.FTZ R3, R174, R61, R33 ;  /* 0x0000003dae037223 */ /* 0x000fe20000010021 */
[----:B------:R-:W-:Y:S01]  /*4310*/  F2FP.F16.F32.PACK_AB R151, R180, R151 ;  /* 0x00000097b497723e */ /* 0x000fe200000000ff */
[----:B------:R-:W-:Y:S01]  /*4320*/  FFMA.FTZ R173, R167, R86, R138 ;  /* 0x00000056a7ad7223 */ /* 0x000fe2000001008a */
[----:B------:R-:W-:Y:S01]  /*4330*/  F2FP.F16.F32.PACK_AB R178, R178, R175 ;  /* 0x000000afb2b2723e */ /* 0x000fe200000000ff */
[----:B------:R-:W-:Y:S01]  /*4340*/  FFMA.FTZ R174, R168, R87, R139 ;  /* 0x00000057a8ae7223 */ /* 0x000fe2000001008b */
[----:B------:R-:W-:Y:S01]  /*4350*/  FFMA.FTZ R175, R169, R80, R140 ;  /* 0x00000050a9af7223 */ /* 0x000fe2000001008c */
[----:B------:R-:W-:Y:S01]  /*4360*/  FFMA.FTZ R180, R170, R81, R141 ;  /* 0x00000051aab47223 */ /* 0x000fe2000001008d */
[----:B------:R-:W-:Y:S01]  /*4370*/  FFMA.FTZ R176, R171, R60, R32 ;  /* 0x0000003cabb07223 */ /* 0x000fe20000010020 */
[----:B------:R-:W-:Y:S01]  /*4380*/  FFMA.FTZ R172, R172, R63, R35 ;  /* 0x0000003facac7223 */ /* 0x000fe20000010023 */
[----:B------:R-:W-:Y:S01]  /*4390*/  F2FP.F16.F32.PACK_AB R173, R174, R173 ;  /* 0x000000adaead723e */ /* 0x000fe200000000ff */
[----:B------:R-:W-:Y:S01]  /*43a0*/  FFMA.FTZ R154, R165, R84, R136 ;  /* 0x00000054a59a7223 */ /* 0x000fe20000010088 */
[----:B------:R-:W-:Y:S01]  /*43b0*/  F2FP.F16.F32.PACK_AB R174, R180, R175 ;  /* 0x000000afb4ae723e */ /* 0x000fe200000000ff */
[----:B------:R-:W-:Y:S01]  /*43c0*/  FFMA.FTZ R171, R166, R85, R137 ;  /* 0x00000055a6ab7223 */ /* 0x000fe20000010089 */
[----:B------:R-:W0:Y:S01]  /*43d0*/  LDC.64 R180, c[0x0][0x380] ;  /* 0x0000e000ffb47b82 */ /* 0x000e220000000a00 */
[----:B------:R-:W-:Y:S01]  /*43e0*/  F2FP.F16.F32.PACK_AB R177, R172, R177 ;  /* 0x000000b1acb1723e */ /* 0x000fe200000000ff */
[----:B------:R-:W-:Y:S01]  /*43f0*/  FFMA.FTZ R169, R169, R48, R44 ;  /* 0x00000030a9a97223 */ /* 0x000fe2000001002c */
[----:B------:R-:W-:Y:S01]  /*4400*/  FFMA.FTZ R170, R170, R49, R45 ;  /* 0x00000031aaaa7223 */ /* 0x000fe2000001002d */
[----:B------:R-:W-:Y:S01]  /*4410*/  F2FP.F16.F32.PACK_AB R172, R171, R154 ;  /* 0x0000009aabac723e */ /* 0x000fe200000000ff */
        /* <DEDUP_REMOVED lines=8> */
[----:B------:R-:W-:-:S02]  /*44a0*/  F2FP.F16.F32.PACK_AB R147, R188, R195 ;  /* 0x000000c3bc93723e */ /* 0x000fc400000000ff */
[----:B------:R-:W-:Y:S02]  /*44b0*/  F2FP.F16.F32.PACK_AB R144, R196, R189 ;  /* 0x000000bdc490723e */ /* 0x000fe400000000ff */
        /* <DEDUP_REMOVED lines=8> */
[----:B------:R4:W-:Y:S01]  /*4540*/  STG.E.128 desc[UR6][R152.64], R176 ;  /* 0x000000b098007986 */ /* 0x0009e2000c101d06 */
[----:B------:R-:W-:Y:S02]  /*4550*/  F2FP.F16.F32.PACK_AB R168, R166, R165 ;  /* 0x000000a5a6a8723e */ /* 0x000fe400000000ff */
[----:B0-----:R-:W-:Y:S01]  /*4560*/  IADD3 R2, PT, PT, R2, R180, RZ ;  /* 0x000000b402027210 */ /* 0x001fe20007ffe0ff */
[----:B------:R4:W-:Y:S03]  /*4570*/  STG.E.128 desc[UR6][R156.64], R172 ;  /* 0x000000ac9c007986 */ /* 0x0009e6000c101d06 */
[----:B------:R-:W-:Y:S01]  /*4580*/  ISETP.GE.AND P2, PT, R2, R181, PT ;  /* 0x000000b50200720c */ /* 0x000fe20003f46270 */
[----:B------:R4:W-:-:S12]  /*4590*/  STG.E.128 desc[UR6][R158.64], R168 ;  /* 0x000000a89e007986 */ /* 0x0009d8000c101d06 */
[----:B------:R-:W-:Y:S05]  /*45a0*/  @!P2 BRA `(.L_x_8945) ;  /* 0xffffffc400bca947 */ /* 0x000fea000383ffff */
[----:B------:R-:W-:Y:S05]  /*45b0*/  EXIT ;  /* 0x000000000000794d */ /* 0x000fea0003800000 */
.L_x_8946:
        /* <DEDUP_REMOVED lines=12> */
.L_x_18045:


//--------------------- .text._ZN10layer_norm31ln_parallel_residual_fwd_kernelINS_13Kernel_traitsIf6__halfS2_S2_fjLj8192ELj1ELj1ELj8ELj16ENS_18Kernel_traits_baseILj8192EfS2_S2_S2_fjLj256EEEEELb0ELb1ELb0EEEvNS_9FwdParamsE --------------------------
	.section	.text._ZN10layer_norm31ln_parallel_residual_fwd_kernelINS_13Kernel_traitsIf6__halfS2_S2_fjLj8192ELj1ELj1ELj8ELj16ENS_18Kernel_traits_baseILj8192EfS2_S2_S2_fjLj256EEEEELb0ELb1ELb0EEEvNS_9FwdParamsE,"ax",@progbits
	.align	128
        .global         _ZN10layer_norm31ln_parallel_residual_fwd_kernelINS_13Kernel_traitsIf6__halfS2_S2_fjLj8192ELj1ELj1ELj8ELj16ENS_18Kernel_traits_baseILj8192EfS2_S2_S2_fjLj256EEEEELb0ELb1ELb0EEEvNS_9FwdParamsE
        .type           _ZN10layer_norm31ln_parallel_residual_fwd_kernelINS_13Kernel_traitsIf6__halfS2_S2_fjLj8192ELj1ELj1ELj8ELj16ENS_18Kernel_traits_baseILj8192EfS2_S2_S2_fjLj256EEEEELb0ELb1ELb0EEEvNS_9FwdParamsE,@function
        .size           _ZN10layer_norm31ln_parallel_residual_fwd_kernelINS_13Kernel_traitsIf6__halfS2_S2_fjLj8192ELj1ELj1ELj8ELj16ENS_18Kernel_traits_baseILj8192EfS2_S2_S2_fjLj256EEEEELb0ELb1ELb0EEEvNS_9FwdParamsE,(.L_x_18046 - _ZN10layer_norm31ln_parallel_residual_fwd_kernelINS_13Kernel_traitsIf6__halfS2_S2_fjLj8192ELj1ELj1ELj8ELj16ENS_18Kernel_traits_baseILj8192EfS2_S2_S2_fjLj256EEEEELb0ELb1ELb0EEEvNS_9FwdParamsE)
        .other          _ZN10layer_norm31ln_parallel_residual_fwd_kernelINS_13Kernel_traitsIf6__halfS2_S2_fjLj8192ELj1ELj1ELj8ELj16ENS_18Kernel_traits_baseILj8192EfS2_S2_S2_fjLj256EEEEELb0ELb1ELb0EEEvNS_9FwdParamsE,@"STO_CUDA_ENTRY STV_DEFAULT"
_ZN10layer_norm31ln_parallel_residual_fwd_kernelINS_13Kernel_traitsIf6__halfS2_S2_fjLj8192ELj1ELj1ELj8ELj16ENS_18Kernel_traits_baseILj8192EfS2_S2_S2_fjLj256EEEEELb0ELb1ELb0EEEvNS_9FwdParamsE:
.text._ZN10layer_norm31ln_parallel_residual_fwd_kernelINS_13Kernel_traitsIf6__halfS2_S2_fjLj8192ELj1ELj1ELj8ELj16ENS_18Kernel_traits_baseILj8192EfS2_S2_S2_fjLj256EEEEELb0ELb1ELb0EEEvNS_9FwdParamsE:
[----:B------:R-:W-:Y:S01]  /*0000*/  LDC R1, c[0x0][0x37c] ;  /* 0x0000df00ff017b82 */ /* 0x000fe20000000800 */
[----:B------:R-:W0:Y:S01]  /*0010*/  S2R R117, SR_TID.X ;  /* 0x0000000000757919 */ /* 0x000e220000002100 */
[----:B------:R-:W1:Y:S06]  /*0020*/  LDCU.64 UR12, c[0x0][0x438] ;  /* 0x00008700ff0c77ac */ /* 0x000e6c0008000a00 */
[----:B------:R-:W2:Y:S01]  /*0030*/  LDC R3, c[0x0][0x388] ;  /* 0x0000e200ff037b82 */ /* 0x000ea20000000800 */
[----:B------:R-:W-:Y:S01]  /*0040*/  BSSY.RECONVERGENT B0, `(.L_x_8947) ;  /* 0x0000061000007945 */ /* 0x000fe20003800200 */
[----:B------:R-:W3:Y:S01]  /*0050*/  LDCU.64 UR4, c[0x0][0x3a0] ;  /* 0x00007400ff0477ac */ /* 0x000ee20008000a00 */
[----:B------:R-:W3:Y:S05]  /*0060*/  LDCU.64 UR10, c[0x0][0x398] ;  /* 0x00007300ff0a77ac */ /* 0x000eea0008000a00 */
[----:B------:R-:W4:Y:S01]  /*0070*/  S2UR UR6, SR_CTAID.X ;  /* 0x00000000000679c3 */ /* 0x000f220000002500 */
[----:B------:R-:W0:Y:S01]  /*0080*/  LDCU.64 UR8, c[0x0][0x358] ;  /* 0x00006b00ff0877ac */ /* 0x000e220008000a00 */
[----:B-1----:R-:W-:-:S04]  /*0090*/  UISETP.NE.U32.AND UP1, UPT, UR12, URZ, UPT ;  /* 0x000000ff0c00728c */ /* 0x002fc8000bf25070 */
[----:B------:R-:W-:Y:S01]  /*00a0*/  UISETP.NE.AND.EX UP1, UPT, UR13, URZ, UPT, UP1 ;  /* 0x000000ff0d00728c */ /* 0x000fe2000bf25310 */
[----:B--2---:R-:W-:Y:S01]  /*00b0*/  SHF.R.S32.HI R2, RZ, 0x1f, R3 ;  /* 0x0000001fff027819 */ /* 0x004fe20000011403 */
[----:B---3--:R-:W-:-:S03]  /*00c0*/  ULOP3.LUT UP0, URZ, UR4, UR10, URZ, 0xfc, !UPT ;  /* 0x0000000a04ff7292 */ /* 0x008fc6000f80fcff */
[----:B------:R-:W-:Y:S01]  /*00d0*/  LEA.HI R4, R2, R3, RZ, 0x3 ;  /* 0x0000000302047211 */ /* 0x000fe200078f18ff */
[----:B------:R-:W-:Y:S01]  /*00e0*/  ULOP3.LUT UP0, URZ, UR5, UR11, URZ, 0xfc, UP0 ;  /* 0x0000000b05ff7292 */ /* 0x000fe2000800fcff */
[C---:B0-----:R-:W-:Y:S02]  /*00f0*/  LOP3.LUT R0, R117.reuse, 0x1f, RZ, 0xc0, !PT ;  /* 0x0000001f75007812 */ /* 0x041fe400078ec0ff */
        /* <DEDUP_REMOVED lines=46> */
.L_x_8948:
        /* <DEDUP_REMOVED lines=39> */
.L_x_8949:
[----:B------:R-:W-:Y:S05]  /*0650*/  BSYNC.RECONVERGENT B0 ;  /* 0x0000000000007941 */ /* 0x000fea0003800200 */
.L_x_8947:
        /* <DEDUP_REMOVED lines=23> */
.L_x_8986:
        /* <DEDUP_REMOVED lines=33> */
[----:B------:R-:W-:Y:S01]  /*09e0*/  FADD.FTZ R13, R6, R13 ;  /* 0x0000000d060d7221 */ /* 0x000fe20000010000 */
[----:B------:R-:W-:Y:S02]  /*09f0*/  HADD2.F32 R96, -RZ, R93.H1_H1 ;  /* 0x3000005dff607230 */ /* 0x000fe40000004100 */
[----:B------:R-:W-:Y:S02]  /*0a00*/  HADD2.F32 R94, -RZ, R94.H1_H1 ;  /* 0x3000005eff5e7230 */ /* 0x000fe40000004100 */
[----:B------:R-:W-:Y:S01]  /*0a10*/  FADD.FTZ R102, R3, R102 ;  /* 0x0000006603667221 */ /* 0x000fe20000010000 */
[----:B------:R-:W-:-:S02]  /*0a20*/  HADD2.F32 R109, -RZ, R82.H1_H1 ;  /* 0x30000052ff6d7230 */ /* 0x000fc40000004100 */
[----:B------:R-:W-:Y:S02]  /*0a30*/  HADD2.F32 R88, -RZ, R84.H0_H0 ;  /* 0x20000054ff587230 */ /* 0x000fe40000004100 */
[----:B------:R-:W-:Y:S02]  /*0a40*/  HADD2.F32 R92, -RZ, R92.H1_H1 ;  /* 0x3000005cff5c7230 */ /* 0x000fe40000004100 */
[----:B------:R-:W-:Y:S01]  /*0a50*/  FADD.FTZ R94, R94, R109 ;  /* 0x0000006d5e5e7221 */ /* 0x000fe20000010000 */
[----:B------:R-:W-:Y:S02]  /*0a60*/  HADD2.F32 R95, -RZ, R95.H1_H1 ;  /* 0x3000005fff5f7230 */ /* 0x000fe40000004100 */
[----:B------:R-:W-:Y:S01]  /*0a70*/  FADD.FTZ R3, R13, R88 ;  /* 0x000000580d037221 */ /* 0x000fe20000010000 */
[----:B------:R-:W-:Y:S02]  /*0a80*/  HADD2.F32 R89, -RZ, R80.H1_H1 ;  /* 0x30000050ff597230 */ /* 0x000fe40000004100 */
[----:B------:R-:W-:-:S02]  /*0a90*/  HADD2.F32 R93, -RZ, R81.H1_H1 ;  /* 0x30000051ff5d7230 */ /* 0x000fc40000004100 */
[----:B------:R-:W-:Y:S02]  /*0aa0*/  HADD2.F32 R110, -RZ, R83.H1_H1 ;  /* 0x30000053ff6e7230 */ /* 0x000fe40000004100 */
[----:B------:R-:W-:Y:S01]  /*0ab0*/  FADD.FTZ R6, R92, R89 ;  /* 0x000000595c067221 */ /* 0x000fe20000010000 */
[----:B------:R-:W-:Y:S02]  /*0ac0*/  HADD2.F32 R90, -RZ, R85.H0_H0 ;  /* 0x20000055ff5a7230 */ /* 0x000fe40000004100 */
[----:B------:R-:W-:Y:S01]  /*0ad0*/  FADD.FTZ R96, R96, R93 ;  /* 0x0000005d60607221 */ /* 0x000fe20000010000 */
[--C-:B------:R-:W-:Y:S02]  /*0ae0*/  HADD2.F32 R109, -RZ, R87.reuse.H0_H0 ;  /* 0x20000057ff6d7230 */ /* 0x100fe40000004100 */
        /* <DEDUP_REMOVED lines=18> */
.L_x_8953:
[----:B-----5:R-:W-:Y:S02]  /*0c10*/  HADD2.F32 R3, -RZ, R92.H0_H0 ;  /* 0x2000005cff037230 */ /* 0x020fe40000004100 */
[----:B------:R-:W-:Y:S02]  /*0c20*/  HADD2.F32 R88, -RZ, R80.H0_H0 ;  /* 0x20000050ff587230 */ /* 0x000fe40000004100 */
[----:B------:R-:W-:Y:S02]  /*0c30*/  HADD2.F32 R6, -RZ, R92.H1_H1 ;  /* 0x3000005cff067230 */ /* 0x000fe40000004100 */
[----:B------:R-:W-:Y:S02]  /*0c40*/  HADD2.F32 R13, -RZ, R93.H0_H0 ;  /* 0x2000005dff0d7230 */ /* 0x000fe40000004100 */
[----:B------:R-:W-:Y:S01]  /*0c50*/  FADD.FTZ R3, R3, R88 ;  /* 0x0000005803037221 */ /* 0x000fe20000010000 */
[----:B------:R-:W-:Y:S02]  /*0c60*/  HADD2.F32 R101, -RZ, R94.H0_H0 ;  /* 0x2000005eff657230 */ /* 0x000fe40000004100 */
        /* <DEDUP_REMOVED lines=23> */
.L_x_8952:
[----:B------:R-:W-:Y:S05]  /*0de0*/  @!P1 BRA `(.L_x_8955) ;  /* 0x0000000000749947 */ /* 0x000fea0003800000 */
        /* <DEDUP_REMOVED lines=29> */
.L_x_8955:
        /* <DEDUP_REMOVED lines=8> */
.L_x_8954:
[----:B------:R-:W3:Y:S01]  /*1040*/  @UP0 LDCU.64 UR4, c[0x0][0x3a8] ;  /* 0x00007500ff0407ac */ /* 0x000ee20008000a00 */
[----:B------:R-:W-:Y:S01]  /*1050*/  PLOP3.LUT P0, PT, PT, PT, UP0, 0x80, 0x8 ;  /* 0x000000000008781c */ /* 0x000fe20003f0f008 */
[----:B------:R-:W-:Y:S01]  /*1060*/  HFMA2 R93, -RZ, RZ, 0, 9.5367431640625e-07 ;  /* 0x00000010ff5d7431 */ /* 0x000fe200000001ff */
[----:B------:R-:W-:Y:S02]  /*1070*/  PLOP3.LUT P1, PT, PT, PT, UP0, 0x80, 0x8 ;  /* 0x000000000008781c */ /* 0x000fe40003f2f008 */
[----:B------:R-:W-:-:S09]  /*1080*/  IADD3 R117, PT, PT, R0, 0x100, RZ ;  /* 0x0000010000757810 */ /* 0x000fd20007ffe0ff */
[----:B---3--:R-:W-:-:S05]  /*1090*/  @P0 IMAD.WIDE.U32 R92, R0, R93, UR4 ;  /* 0x00000004005c0e25 */ /* 0x008fca000f8e005d */
[----:B------:R3:W-:Y:S02]  /*10a0*/  @P1 STG.E.128 desc[UR8][R92.64], R88 ;  /* 0x000000585c001986 */ /* 0x0007e4000c101d08 */
.L_x_8951:
[----:B0-234-:R-:W-:Y:S05]  /*10b0*/  BSYNC.RECONVERGENT B0 ;  /* 0x0000000000007941 */ /* 0x01dfea0003800200 */
.L_x_8950:
[----:B------:R-:W-:Y:S01]  /*10c0*/  ISETP.GE.U32.AND P2, PT, R5, 0x200, PT ;  /* 0x000002000500780c */ /* 0x000fe20003f46070 */
[----:B------:R-:W-:-:S12]  /*10d0*/  BSSY.RECONVERGENT B0, `(.L_x_8956) ;  /* 0x000008e000007945 */ /* 0x000fd80003800200 */
[----:B------:R-:W-:Y:S05]  /*10e0*/  @!P2 BRA `(.L_x_8957) ;  /* 0x000000080030a947 */ /* 0x000fea0003800000 */
[----:B------:R-:W-:Y:S01]  /*10f0*/  ISETP.NE.U32.AND P0, PT, RZ, UR14, PT ;  /* 0x0000000eff007c0c */ /* 0x000fe2000bf05070 */
[----:B------:R-:W0:Y:S01]  /*1100*/  LDC.64 R92, c[0x0][0x390] ;  /* 0x0000e400ff5c7b82 */ /* 0x000e220000000a00 */
[----:B------:R-:W-:Y:S02]  /*1110*/  ISETP.NE.U32.AND P1, PT, RZ, UR16, PT ;  /* 0x00000010ff007c0c */ /* 0x000fe4000bf25070 */
[----:B------:R-:W-:Y:S02]  /*1120*/  ISETP.NE.AND.EX P0, PT, RZ, UR15, PT, P0 ;  /* 0x0000000fff007c0c */ /* 0x000fe4000bf05300 */
[----:B------:R-:W-:-:S11]  /*1130*/  ISETP.NE.AND.EX P1, PT, RZ, UR17, PT, P1 ;  /* 0x00000011ff007c0c */ /* 0x000fd6000bf25310 */
[----:B-1----:R-:W1:Y:S08]  /*1140*/  @P0 LDC.64 R118, c[0x0][0x398] ;  /* 0x0000e600ff760b82 */ /* 0x002e700000000a00 */
        /* <DEDUP_REMOVED lines=22> */
.L_x_8959:
        /* <DEDUP_REMOVED lines=29> */
.L_x_8958:
        /* <DEDUP_REMOVED lines=32> */
.L_x_8961:
[----:B-----5:R-:W-:Y:S02]  /*1680*/  HADD2.F32 R7, -RZ, R92.H0_H0 ;  /* 0x2000005cff077230 */ /* 0x020fe40000004100 */
[----:B------:R-:W-:Y:S02]  /*1690*/  HADD2.F32 R8, -RZ, R80.H0_H0 ;  /* 0x20000050ff087230 */ /* 0x000fe40000004100 */
[----:B------:R-:W-:Y:S02]  /*16a0*/  HADD2.F32 R92, -RZ, R92.H1_H1 ;  /* 0x3000005cff5c7230 */ /* 0x000fe40000004100 */
[----:B------:R-:W-:Y:S02]  /*16b0*/  HADD2.F32 R15, -RZ, R80.H1_H1 ;  /* 0x30000050ff0f7230 */ /* 0x000fe40000004100 */
[----:B------:R-:W-:Y:S01]  /*16c0*/  FADD.FTZ R7, R8, R7 ;  /* 0x0000000708077221 */ /* 0x000fe20000010000 */
[----:B------:R-:W-:Y:S02]  /*16d0*/  HADD2.F32 R104, -RZ, R94.H1_H1 ;  /* 0x3000005eff687230 */ /* 0x000fe40000004100 */
[----:B------:R-:W-:-:S02]  /*16e0*/  HADD2.F32 R91, -RZ, R82.H1_H1 ;  /* 0x30000052ff5b7230 */ /* 0x000fc40000004100 */
[----:B------:R-:W-:Y:S01]  /*16f0*/  FADD.FTZ R8, R15, R92 ;  /* 0x0000005c0f087221 */ /* 0x000fe20000010000 */
[----:B------:R-:W-:Y:S02]  /*1700*/  HADD2.F32 R89, -RZ, R94.H0_H0 ;  /* 0x2000005eff597230 */ /* 0x000fe40000004100 */
[----:B------:R-:W-:Y:S02]  /*1710*/  HADD2.F32 R90, -RZ, R82.H0_H0 ;  /* 0x20000052ff5a7230 */ /* 0x000fe40000004100 */
[----:B------:R-:W-:Y:S01]  /*1720*/  FADD.FTZ R104, R91, R104 ;  /* 0x000000685b687221 */ /* 0x000fe20000010000 */
[----:B------:R-:W-:Y:S02]  /*1730*/  HADD2.F32 R14, -RZ, R93.H0_H0 ;  /* 0x2000005dff0e7230 */ /* 0x000fe40000004100 */
[----:B------:R-:W-:Y:S02]  /*1740*/  HADD2.F32 R15, -RZ, R81.H0_H0 ;  /* 0x20000051ff0f7230 */ /* 0x000fe40000004100 */
[----:B------:R-:W-:Y:S01]  /*1750*/  FADD.FTZ R89, R90, R89 ;  /* 0x000000595a597221 */ /* 0x000fe20000010000 */
[----:B------:R-:W-:-:S02]  /*1760*/  HADD2.F32 R94, -RZ, R95.H0_H0 ;  /* 0x2000005fff5e7230 */ /* 0x000fc40000004100 */
[----:B------:R-:W-:Y:S02]  /*1770*/  HADD2.F32 R93, -RZ, R93.H1_H1 ;  /* 0x3000005dff5d7230 */ /* 0x000fe40000004100 */
[----:B------:R-:W-:Y:S01]  /*1780*/  FADD.FTZ R15, R15, R14 ;  /* 0x0000000e0f0f7221 */ /* 0x000fe20000010000 */
[----:B------:R-:W-:Y:S02]  /*1790*/  HADD2.F32 R88, -RZ, R81.H1_H1 ;  /* 0x30000051ff587230 */ /* 0x000fe40000004100 */
[----:B------:R-:W-:Y:S02]  /*17a0*/  HADD2.F32 R95, -RZ, R95.H1_H1 ;  /* 0x3000005fff5f7230 */ /* 0x000fe40000004100 */
[--C-:B------:R-:W-:Y:S02]  /*17b0*/  HADD2.F32 R91, -RZ, R83.reuse.H0_H0 ;  /* 0x20000053ff5b7230 */ /* 0x100fe40000004100 */
[----:B------:R-:W-:Y:S01]  /*17c0*/  FADD.FTZ R14, R88, R93 ;  /* 0x0000005d580e7221 */ /* 0x000fe20000010000 */
[----:B------:R-:W-:-:S02]  /*17d0*/  HADD2.F32 R112, -RZ, R83.H1_H1 ;  /* 0x30000053ff707230 */ /* 0x000fc40000004100 */
[----:B------:R-:W-:Y:S02]  /*17e0*/  HADD2.F32 R92, -RZ, R86.H0_H0 ;  /* 0x20000056ff5c7230 */ /* 0x000fe40000004100 */
        /* <DEDUP_REMOVED lines=21> */
.L_x_8960:
[----:B------:R-:W0:Y:S01]  /*1940*/  @UP0 LDCU.64 UR4, c[0x0][0x3a8] ;  /* 0x00007500ff0407ac */ /* 0x000e220008000a00 */
[----:B------:R-:W-:Y:S02]  /*1950*/  PLOP3.LUT P0, PT, PT, PT, UP0, 0x80, 0x8 ;  /* 0x000000000008781c */ /* 0x000fe40003f0f008 */
[----:B------:R-:W-:Y:S02]  /*1960*/  PLOP3.LUT P1, PT, PT, PT, UP0, 0x80, 0x8 ;  /* 0x000000000008781c */ /* 0x000fe40003f2f008 */
[----:B------:R-:W-:-:S09]  /*1970*/  MOV R92, 0x10 ;  /* 0x00000010005c7802 */ /* 0x000fd20000000f00 */
[C---:B0-----:R-:W-:Y:S01]  /*1980*/  @P0 IMAD.WIDE.U32 R92, R117.reuse, R92, UR4 ;  /* 0x00000004755c0e25 */ /* 0x041fe2000f8e005c */
[----:B------:R-:W-:-:S04]  /*1990*/  IADD3 R117, PT, PT, R117, 0x100, RZ ;  /* 0x0000010075757810 */ /* 0x000fc80007ffe0ff */
[----:B------:R0:W-:Y:S03]  /*19a0*/  @P1 STG.E.128 desc[UR8][R92.64], R88 ;  /* 0x000000585c001986 */ /* 0x0001e6000c101d08 */
.L_x_8957:
[----:B------:R-:W-:Y:S05]  /*19b0*/  BSYNC.RECONVERGENT B0 ;  /* 0x0000000000007941 */ /* 0x000fea0003800200 */
.L_x_8956:
        /* <DEDUP_REMOVED lines=31> */
.L_x_8965:
        /* <DEDUP_REMOVED lines=29> */
.L_x_8964:
[----:B------:R-:W-:-:S04]  /*1d80*/  UISETP.NE.U32.AND UP1, UPT, UR16, URZ, UPT ;  /* 0x000000ff1000728c */ /* 0x000fc8000bf25070 */
[----:B------:R-:W-:-:S09]  /*1d90*/  UISETP.NE.AND.EX UP1, UPT, UR17, URZ, UPT, UP1 ;  /* 0x000000ff1100728c */ /* 0x000fd2000bf25310 */
[----:B------:R-:W-:Y:S05]  /*1da0*/  BRA.U UP1, `(.L_x_8967) ;  /* 0x0000000101747547 */ /* 0x000fea000b800000 */
        /* <DEDUP_REMOVED lines=29> */
.L_x_8967:
[----:B-----5:R-:W-:Y:S02]  /*1f80*/  HADD2.F32 R9, -RZ, R92.H0_H0 ;  /* 0x2000005cff097230 */ /* 0x020fe40000004100 */
[----:B------:R-:W-:Y:S02]  /*1f90*/  HADD2.F32 R10, -RZ, R80.H0_H0 ;  /* 0x20000050ff0a7230 */ /* 0x000fe40000004100 */
[----:B------:R-:W-:Y:S02]  /*1fa0*/  HADD2.F32 R92, -RZ, R92.H1_H1 ;  /* 0x3000005cff5c7230 */ /* 0x000fe40000004100 */
[----:B------:R-:W-:Y:S02]  /*1fb0*/  HADD2.F32 R89, -RZ, R80.H1_H1 ;  /* 0x30000050ff597230 */ /* 0x000fe40000004100 */
[----:B------:R-:W-:Y:S01]  /*1fc0*/  FADD.FTZ R9, R10, R9 ;  /* 0x000000090a097221 */ /* 0x000fe20000010000 */
[--C-:B------:R-:W-:Y:S02]  /*1fd0*/  HADD2.F32 R88, -RZ, R93.reuse.H0_H0 ;  /* 0x2000005dff587230 */ /* 0x100fe40000004100 */
[----:B------:R-:W-:-:S02]  /*1fe0*/  HADD2.F32 R98, -RZ, R93.H1_H1 ;  /* 0x3000005dff627230 */ /* 0x000fc40000004100 */
[----:B------:R-:W-:Y:S01]  /*1ff0*/  FADD.FTZ R10, R89, R92 ;  /* 0x0000005c590a7221 */ /* 0x000fe20000010000 */
[----:B------:R-:W-:Y:S02]  /*2000*/  HADD2.F32 R90, -RZ, R94.H0_H0 ;  /* 0x2000005eff5a7230 */ /* 0x000fe40000004100 */
[--C-:B------:R-:W-:Y:S02]  /*2010*/  HADD2.F32 R91, -RZ, R81.reuse.H1_H1 ;  /* 0x30000051ff5b7230 */ /* 0x100fe40000004100 */
[----:B------:R-:W-:Y:S02]  /*2020*/  HADD2.F32 R93, -RZ, R82.H0_H0 ;  /* 0x20000052ff5d7230 */ /* 0x000fe40000004100 */
[----:B------:R-:W-:Y:S02]  /*2030*/  HADD2.F32 R89, -RZ, R81.H0_H0 ;  /* 0x20000051ff597230 */ /* 0x000fe40000004100 */
[----:B------:R-:W-:Y:S01]  /*2040*/  FADD.FTZ R98, R91, R98 ;  /* 0x000000625b627221 */ /* 0x000fe20000010000 */
[----:B------:R-:W-:-:S02]  /*2050*/  HADD2.F32 R106, -RZ, R94.H1_H1 ;  /* 0x3000005eff6a7230 */ /* 0x000fc40000004100 */
[----:B------:R-:W-:Y:S01]  /*2060*/  FADD.FTZ R93, R93, R90 ;  /* 0x0000005a5d5d7221 */ /* 0x000fe20000010000 */
[----:B------:R-:W-:Y:S02]  /*2070*/  HADD2.F32 R97, -RZ, R82.H1_H1 ;  /* 0x30000052ff617230 */ /* 0x000fe40000004100 */
[----:B------:R-:W-:Y:S01]  /*2080*/  FADD.FTZ R89, R89, R88 ;  /* 0x0000005859597221 */ /* 0x000fe20000010000 */
[--C-:B------:R-:W-:Y:S02]  /*2090*/  HADD2.F32 R94, -RZ, R95.reuse.H0_H0 ;  /* 0x2000005fff5e7230 */ /* 0x100fe40000004100 */
[----:B------:R-:W-:Y:S02]  /*20a0*/  HADD2.F32 R95, -RZ, R95.H1_H1 ;  /* 0x3000005fff5f7230 */ /* 0x000fe40000004100 */
[----:B------:R-:W-:Y:S01]  /*20b0*/  FADD.FTZ R106, R97, R106 ;  /* 0x0000006a616a7221 */ /* 0x000fe20000010000 */
[--C-:B------:R-:W-:Y:S02]  /*20c0*/  HADD2.F32 R91, -RZ, R83.reuse.H0_H0 ;  /* 0x20000053ff5b7230 */ /* 0x100fe40000004100 */
        /* <DEDUP_REMOVED lines=23> */
.L_x_8966:
[----:B------:R-:W0:Y:S01]  /*2240*/  @UP0 LDCU.64 UR4, c[0x0][0x3a8] ;  /* 0x00007500ff0407ac */ /* 0x000e220008000a00 */
[----:B------:R-:W-:Y:S01]  /*2250*/  PLOP3.LUT P0, PT, PT, PT, UP0, 0x80, 0x8 ;  /* 0x000000000008781c */ /* 0x000fe20003f0f008 */
[----:B------:R-:W-:Y:S01]  /*2260*/  HFMA2 R92, -RZ, RZ, 0, 9.5367431640625e-07 ;  /* 0x00000010ff5c7431 */ /* 0x000fe200000001ff */
[----:B------:R-:W-:-:S11]  /*2270*/  PLOP3.LUT P1, PT, PT, PT, UP0, 0x80, 0x8 ;  /* 0x000000000008781c */ /* 0x000fd60003f2f008 */
[C---:B0-----:R-:W-:Y:S01]  /*2280*/  @P0 IMAD.WIDE.U32 R92, R117.reuse, R92, UR4 ;  /* 0x00000004755c0e25 */ /* 0x041fe2000f8e005c */
[----:B------:R-:W-:-:S04]  /*2290*/  IADD3 R117, PT, PT, R117, 0x100, RZ ;  /* 0x0000010075757810 */ /* 0x000fc80007ffe0ff */
[----:B------:R2:W-:Y:S03]  /*22a0*/  @P1 STG.E.128 desc[UR8][R92.64], R88 ;  /* 0x000000585c001986 */ /* 0x0005e6000c101d08 */
.L_x_8963:
[----:B------:R-:W-:Y:S05]  /*22b0*/  BSYNC.RECONVERGENT B0 ;  /* 0x0000000000007941 */ /* 0x000fea0003800200 */
.L_x_8962:
[----:B------:R-:W-:Y:S01]  /*22c0*/  ISETP.GE.U32.AND P4, PT, R5, 0x400, PT ;  /* 0x000004000500780c */ /* 0x000fe20003f86070 */
[----:B------:R-:W-:-:S12]  /*22d0*/  BSSY.RECONVERGENT B0, `(.L_x_8968) ;  /* 0x000008d000007945 */ /* 0x000fd80003800200 */
[----:B------:R-:W-:Y:S05]  /*22e0*/  @!P4 BRA `(.L_x_8969) ;  /* 0x00000008002cc947 */ /* 0x000fea0003800000 */
[----:B------:R-:W-:Y:S01]  /*22f0*/  ISETP.NE.U32.AND P0, PT, RZ, UR14, PT ;  /* 0x0000000eff007c0c */ /* 0x000fe2000bf05070 */
[----:B0-2---:R-:W0:Y:S01]  /*2300*/  LDC.64 R92, c[0x0][0x390] ;  /* 0x0000e400ff5c7b82 */ /* 0x005e220000000a00 */
        /* <DEDUP_REMOVED lines=26> */
.L_x_8971:
        /* <DEDUP_REMOVED lines=29> */
.L_x_8970:
        /* <DEDUP_REMOVED lines=32> */
.L_x_8973:
        /* <DEDUP_REMOVED lines=44> */
.L_x_8972:
[----:B------:R-:W0:Y:S01]  /*2b40*/  @UP0 LDCU.64 UR4, c[0x0][0x3a8] ;  /* 0x00007500ff0407ac */ /* 0x000e220008000a00 */
[----:B------:R-:W-:Y:S02]  /*2b50*/  PLOP3.LUT P0, PT, PT, PT, UP0, 0x80, 0x8 ;  /* 0x000000000008781c */ /* 0x000fe40003f0f008 */
[----:B------:R-:W-:Y:S02]  /*2b60*/  PLOP3.LUT P1, PT, PT, PT, UP0, 0x80, 0x8 ;  /* 0x000000000008781c */ /* 0x000fe40003f2f008 */
[----:B------:R-:W-:-:S09]  /*2b70*/  MOV R92, 0x10 ;  /* 0x00000010005c7802 */ /* 0x000fd20000000f00 */
[----:B0-----:R-:W-:-:S05]  /*2b80*/  @P0 IMAD.WIDE.U32 R92, R117, R92, UR4 ;  /* 0x00000004755c0e25 */ /* 0x001fca000f8e005c */
[----:B------:R3:W-:Y:S02]  /*2b90*/  @P1 STG.E.128 desc[UR8][R92.64], R88 ;  /* 0x000000585c001986 */ /* 0x0007e4000c101d08 */
.L_x_8969:
[----:B------:R-:W-:Y:S05]  /*2ba0*/  BSYNC.RECONVERGENT B0 ;  /* 0x0000000000007941 */ /* 0x000fea0003800200 */
.L_x_8968:
[----:B0-23--:R-:W-:Y:S01]  /*2bb0*/  FADD.FTZ R93, RZ, R3 ;  /* 0x00000003ff5d7221 */ /* 0x00dfe20000010000 */
        /* <DEDUP_REMOVED lines=41> */
[----:B------:R-:W1:Y:S02]  /*2e50*/  SHFL.BFLY PT, R92, R117, 0x4, 0x1f ;  /* 0x0c801f00755c7f89 */ /* 0x000e6400000e0000 */
[----:B-1----:R-:W-:Y:S02]  /*2e60*/  FADD.FTZ R118, R117, R92 ;  /* 0x0000005c75767221 */ /* 0x002fe40000010000 */
        /* <DEDUP_REMOVED lines=92> */
.L_x_8975:
[----:B------:R-:W-:Y:S05]  /*3430*/  BSYNC.RECONVERGENT B0 ;  /* 0x0000000000007941 */ /* 0x000fea0003800200 */
.L_x_8974:
        /* <DEDUP_REMOVED lines=13> */
.L_x_8977:
[----:B------:R-:W-:Y:S05]  /*3510*/  BSYNC.RECONVERGENT B0 ;  /* 0x0000000000007941 */ /* 0x000fea0003800200 */
.L_x_8976:
        /* <DEDUP_REMOVED lines=86> */
[----:B------:R-:W-:Y:S02]  /*3a80*/  F2FP.F16.F32.PACK_AB R92, R93, R92 ;  /* 0x0000005c5d5c723e */ /* 0x000fe400000000ff */
[----:B------:R-:W-:Y:S01]  /*3a90*/  F2FP.F16.F32.PACK_AB R93, R122, R95 ;  /* 0x0000005f7a5d723e */ /* 0x000fe200000000ff */
        /* <DEDUP_REMOVED lines=8> */
[----:B------:R-:W-:Y:S02]  /*3b20*/  F2FP.F16.F32.PACK_AB R94, R95, R94 ;  /* 0x0000005e5f5e723e */ /* 0x000fe400000000ff */
[----:B------:R-:W-:Y:S02]  /*3b30*/  F2FP.F16.F32.PACK_AB R95, R124, R121 ;  /* 0x000000797c5f723e */ /* 0x000fe400000000ff */
[----:B------:R-:W0:Y:S02]  /*3b40*/  LDC.64 R120, c[0x0][0x428] ;  /* 0x00010a00ff787b82 */ /* 0x000e240000000a00 */
[C---:B0-----:R-:W-:Y:S01]  /*3b50*/  IMAD.WIDE.U32 R120, R0.reuse, 0x10, R120 ;  /* 0x0000001000787825 */ /* 0x041fe200078e0078 */
[----:B------:R-:W-:-:S04]  /*3b60*/  IADD3 R0, PT, PT, R0, 0x100, RZ ;  /* 0x0000010000007810 */ /* 0x000fc80007ffe0ff */
[----:B------:R0:W-:Y:S03]  /*3b70*/  STG.E.128 desc[UR8][R120.64], R92 ;  /* 0x0000005c78007986 */ /* 0x0001e6000c101d08 */
.L_x_8979:
[----:B------:R-:W-:Y:S05]  /*3b80*/  BSYNC.RECONVERGENT B0 ;  /* 0x0000000000007941 */ /* 0x000fea0003800200 */
.L_x_8978:
        /* <DEDUP_REMOVED lines=34> */
.L_x_8981:
[----:B------:R-:W-:Y:S05]  /*3db0*/  BSYNC.RECONVERGENT B0 ;  /* 0x0000000000007941 */ /* 0x000fea0003800200 */
.L_x_8980:
        /* <DEDUP_REMOVED lines=34> */
.L_x_8983:
[----:B------:R-:W-:Y:S05]  /*3fe0*/  BSYNC.RECONVERGENT B0 ;  /* 0x0000000000007941 */ /* 0x000fea0003800200 */
.L_x_8982:
        /* <DEDUP_REMOVED lines=25> */
[----:B------:R-:W-:Y:S01]  /*4180*/  F2FP.F16.F32.PACK_AB R95, R118, R95 ;  /* 0x0000005f765f723e */ /* 0x000fe200000000ff */
[----:B------:R-:W-:Y:S01]  /*4190*/  FFMA.FTZ R121, R92, R29, R21 ;  /* 0x0000001d5c797223 */ /* 0x000fe20000010015 */
[----:B------:R-:W-:-:S02]  /*41a0*/  F2FP.F16.F32.PACK_AB R94, R119, R94 ;  /* 0x0000005e775e723e */ /* 0x000fc400000000ff */
[----:B------:R-:W0:Y:S01]  /*41b0*/  LDC.64 R118, c[0x0][0x428] ;  /* 0x00010a00ff767b82 */ /* 0x000e220000000a00 */
[----:B------:R-:W-:Y:S02]  /*41c0*/  F2FP.F16.F32.PACK_AB R93, R120, R93 ;  /* 0x0000005d785d723e */ /* 0x000fe400000000ff */
[----:B------:R-:W-:Y:S01]  /*41d0*/  F2FP.F16.F32.PACK_AB R92, R121, R122 ;  /* 0x0000007a795c723e */ /* 0x000fe200000000ff */
[----:B0-----:R-:W-:-:S05]  /*41e0*/  IMAD.WIDE.U32 R118, R0, 0x10, R118 ;  /* 0x0000001000767825 */ /* 0x001fca00078e0076 */
[----:B------:R4:W-:Y:S02]  /*41f0*/  STG.E.128 desc[UR8][R118.64], R92 ;  /* 0x0000005c76007986 */ /* 0x0009e4000c101d08 */
.L_x_8985:
[----:B------:R-:W-:Y:S05]  /*4200*/  BSYNC.RECONVERGENT B0 ;  /* 0x0000000000007941 */ /* 0x000fea0003800200 */
.L_x_8984:
[----:B------:R-:W-:Y:S02]  /*4210*/  UIADD3 UR6, UPT, UPT, UR6, UR12, URZ ;  /* 0x0000000c06067290 */ /* 0x000fe4000fffe0ff */
[----:B------:R-:W-:Y:S02]  /*4220*/  UPLOP3.LUT UP2, UPT, UPT, UPT, UP2, 0x40, 0x4 ;  /* 0x000000000004789c */ /* 0x000fe40003f4e820 */
[----:B------:R-:W-:-:S09]  /*4230*/  UISETP.GE.AND UP1, UPT, UR6, UR13, UPT ;  /* 0x0000000d0600728c */ /* 0x000fd2000bf26270 */
[----:B------:R-:W-:Y:S05]  /*4240*/  BRA.U !UP1, `(.L_x_8986) ;  /* 0xffffffc509607547 */ /* 0x000fea000b83ffff */
[----:B------:R-:W-:Y:S05]  /*4250*/  EXIT ;  /* 0x000000000000794d */ /* 0x000fea0003800000 */
.L_x_8987:
        /* <DEDUP_REMOVED lines=10> */
.L_x_18046:


//--------------------- .text._ZN10layer_norm31ln_parallel_residual_fwd_kernelINS_13Kernel_traitsIf6__halfS2_S2_fjLj8192ELj1ELj1ELj8ELj16ENS_18Kernel_traits_baseILj8192EfS2_S2_S2_fjLj256EEEEELb0ELb1ELb1EEEvNS_9FwdParamsE --------------------------
	.section	.text._ZN10layer_norm31ln_parallel_residual_fwd_kernelINS_13Kernel_traitsIf6__halfS2_S2_fjLj8192ELj1ELj1ELj8ELj16ENS_18Kernel_traits_baseILj8192EfS2_S2_S2_fjLj256EEEEELb0ELb1ELb1EEEvNS_9FwdParamsE,"ax",@progbits
	.align	128
        .global         _ZN10layer_norm31ln_parallel_residual_fwd_kernelINS_13Kernel_traitsIf6__halfS2_S2_fjLj8192ELj1ELj1ELj8ELj16ENS_18Kernel_traits_baseILj8192EfS2_S2_S2_fjLj256EEEEELb0ELb1ELb1EEEvNS_9FwdParamsE
        .type           _ZN10layer_norm31ln_parallel_residual_fwd_kernelINS_13Kernel_traitsIf6__halfS2_S2_fjLj8192ELj1ELj1ELj8ELj16ENS_18Kernel_traits_baseILj8192EfS2_S2_S2_fjLj256EEEEELb0ELb1ELb1EEEvNS_9FwdParamsE,@function
        .size           _ZN10layer_norm31ln_parallel_residual_fwd_kernelINS_13Kernel_traitsIf6__halfS2_S2_fjLj8192ELj1ELj1ELj8ELj16ENS_18Kernel_traits_baseILj8192EfS2_S2_S2_fjLj256EEEEELb0ELb1ELb1EEEvNS_9FwdParamsE,(.L_x_18047 - _ZN10layer_norm31ln_parallel_residual_fwd_kernelINS_13Kernel_traitsIf6__halfS2_S2_fjLj8192ELj1ELj1ELj8ELj16ENS_18Kernel_traits_baseILj8192EfS2_S2_S2_fjLj256EEEEELb0ELb1ELb1EEEvNS_9FwdParamsE)
        .other          _ZN10layer_norm31ln_parallel_residual_fwd_kernelINS_13Kernel_traitsIf6__halfS2_S2_fjLj8192ELj1ELj1ELj8ELj16ENS_18Kernel_traits_baseILj8192EfS2_S2_S2_fjLj256EEEEELb0ELb1ELb1EEEvNS_9FwdParamsE,@"STO_CUDA_ENTRY STV_DEFAULT"
_ZN10layer_norm31ln_parallel_residual_fwd_kernelINS_13Kernel_traitsIf6__halfS2_S2_fjLj8192ELj1ELj1ELj8ELj16ENS_18Kernel_traits_baseILj8192EfS2_S2_S2_fjLj256EEEEELb0ELb1ELb1EEEvNS_9FwdParamsE:
.text._ZN10layer_norm31ln_parallel_residual_fwd_kernelINS_13Kernel_traitsIf6__halfS2_S2_fjLj8192ELj1ELj1ELj8ELj16ENS_18Kernel_traits_baseILj8192EfS2_S2_S2_fjLj256EEEEELb0ELb1ELb1EEEvNS_9FwdParamsE:
        /* <DEDUP_REMOVED lines=34> */
.L_x_8988:
        /* <DEDUP_REMOVED lines=26> */
.L_x_8989:
        /* <DEDUP_REMOVED lines=11> */
.L_x_9010:
[----:B----4-:R-:W-:Y:S01]  /*0470*/  ISETP.NE.U32.AND P2, PT, RZ, UR10, PT ;  /* 0x0000000aff007c0c */ /* 0x010fe2000bf45070 */
[----:B------:R-:W4:Y:S01]  /*0480*/  LDC.64 R112, c[0x0][0x390] ;  /* 0x0000e400ff707b82 */ /* 0x000f220000000a00 */
[----:B-1----:R-:W-:Y:S02]  /*0490*/  IMAD R0, R92, UR8, RZ ;  /* 0x000000085c007c24 */ /* 0x002fe4000f8e02ff */
[----:B------:R-:W-:-:S03]  /*04a0*/  ISETP.NE.AND.EX P2, PT, RZ, UR11, PT, P2 ;  /* 0x0000000bff007c0c */ /* 0x000fc6000bf45320 */
[----:B0-----:R-:W-:Y:S02]  /*04b0*/  SHF.R.S32.HI R7, RZ, 0x1f, R0 ;  /* 0x0000001fff077819 */ /* 0x001fe40000011400 */
[----:B0-----:R-:W0:Y:S02]  /*04c0*/  @P1 LDC.64 R2, c[0x0][0x398] ;  /* 0x0000e600ff021b82 */ /* 0x001e240000000a00 */
        /* <DEDUP_REMOVED lines=8> */
[----:B------:R0:W5:Y:S01]  /*0550*/  @P2 LDG.E.128 R16, desc[UR6][R4.64] ;  /* 0x0000000604102981 */ /* 0x000162000c1e1d00 */
[----:B------:R-:W-:Y:S05]  /*0560*/  @!P1 BRA `(.L_x_8990) ;  /* 0x00000004002c9947 */ /* 0x000fea0003800000 */
[----:B------:R-:W-:Y:S05]  /*0570*/  @!P2 BRA `(.L_x_8991) ;  /* 0x0000000000b4a947 */ /* 0x000fea0003800000 */
[----:B-----5:R-:W-:Y:S02]  /*0580*/  HADD2.F32 R0, -RZ, R88.H0_H0 ;  /* 0x20000058ff007230 */ /* 0x020fe40000004100 */
[----:B0-----:R-:W-:Y:S02]  /*0590*/  HADD2.F32 R3, -RZ, R20.H0_H0 ;  /* 0x20000014ff037230 */ /* 0x001fe40000004100 */
[----:B------:R-:W-:Y:S02]  /*05a0*/  HADD2.F32 R6, -RZ, R90.H0_H0 ;  /* 0x2000005aff067230 */ /* 0x000fe40000004100 */
[----:B------:R-:W-:Y:S02]  /*05b0*/  HADD2.F32 R7, -RZ, R22.H0_H0 ;  /* 0x20000016ff077230 */ /* 0x000fe40000004100 */
[----:B------:R-:W-:Y:S01]  /*05c0*/  FADD.FTZ R0, R0, R3 ;  /* 0x0000000300007221 */ /* 0x000fe20000010000 */
[----:B------:R-:W-:Y:S02]  /*05d0*/  HADD2.F32 R88, -RZ, R88.H1_H1 ;  /* 0x30000058ff587230 */ /* 0x000fe40000004100 */
[----:B------:R-:W-:-:S02]  /*05e0*/  HADD2.F32 R2, -RZ, R89.H0_H0 ;  /* 0x20000059ff027230 */ /* 0x000fc40000004100 */
[----:B------:R-:W-:Y:S01]  /*05f0*/  FADD.FTZ R6, R6, R7 ;  /* 0x0000000706067221 */ /* 0x000fe20000010000 */
[----:B------:R-:W-:Y:S02]  /*0600*/  HADD2.F32 R3, -RZ, R20.H1_H1 ;  /* 0x30000014ff037230 */ /* 0x000fe40000004100 */
        /* <DEDUP_REMOVED lines=18> */
[----:B------:R-:W-:Y:S02]  /*0730*/  HADD2.F32 R9, -RZ, R17.H0_H0 ;  /* 0x20000011ff097230 */ /* 0x000fe40000004100 */
        /* <DEDUP_REMOVED lines=17> */
.L_x_8991:
[----:B-----5:R-:W-:Y:S02]  /*0850*/  HADD2.F32 R10, -RZ, R88.H0_H0 ;  /* 0x20000058ff0a7230 */ /* 0x020fe40000004100 */
[----:B------:R-:W-:Y:S02]  /*0860*/  HADD2.F32 R9, -RZ, R89.H0_H0 ;  /* 0x20000059ff097230 */ /* 0x000fe40000004100 */
[----:B------:R-:W-:Y:S02]  /*0870*/  HADD2.F32 R8, -RZ, R90.H0_H0 ;  /* 0x2000005aff087230 */ /* 0x000fe40000004100 */
[----:B0-----:R-:W-:Y:S02]  /*0880*/  HADD2.F32 R3, -RZ, R20.H0_H0 ;  /* 0x20000014ff037230 */ /* 0x001fe40000004100 */
        /* <DEDUP_REMOVED lines=25> */
.L_x_8990:
[----:B------:R-:W-:Y:S05]  /*0a20*/  @!P2 BRA `(.L_x_8993) ;  /* 0x000000000074a947 */ /* 0x000fea0003800000 */
        /* <DEDUP_REMOVED lines=29> */
.L_x_8993:
[--C-:B-----5:R-:W-:Y:S02]  /*0c00*/  HADD2.F32 R10, -RZ, R88.reuse.H0_H0 ;  /* 0x20000058ff0a7230 */ /* 0x120fe40000004100 */
[----:B0-----:R-:W-:Y:S02]  /*0c10*/  HADD2.F32 R3, -RZ, R88.H1_H1 ;  /* 0x30000058ff037230 */ /* 0x001fe40000004100 */
[--C-:B------:R-:W-:Y:S02]  /*0c20*/  HADD2.F32 R9, -RZ, R89.reuse.H0_H0 ;  /* 0x20000059ff097230 */ /* 0x100fe40000004100 */
[----:B------:R-:W-:Y:S02]  /*0c30*/  HADD2.F32 R4, -RZ, R89.H1_H1 ;  /* 0x30000059ff047230 */ /* 0x000fe40000004100 */
[--C-:B------:R-:W-:Y:S02]  /*0c40*/  HADD2.F32 R8, -RZ, R90.reuse.H0_H0 ;  /* 0x2000005aff087230 */ /* 0x100fe40000004100 */
[----:B------:R-:W-:-:S02]  /*0c50*/  HADD2.F32 R5, -RZ, R90.H1_H1 ;  /* 0x3000005aff057230 */ /* 0x000fc40000004100 */
[--C-:B------:R-:W-:Y:S02]  /*0c60*/  HADD2.F32 R7, -RZ, R91.reuse.H0_H0 ;  /* 0x2000005bff077230 */ /* 0x100fe40000004100 */
[----:B------:R-:W-:-:S07]  /*0c70*/  HADD2.F32 R6, -RZ, R91.H1_H1 ;  /* 0x3000005bff067230 */ /* 0x000fce0000004100 */
.L_x_8992:
        /* <DEDUP_REMOVED lines=27> */
.L_x_8995:
        /* <DEDUP_REMOVED lines=29> */
.L_x_8994:
        /* <DEDUP_REMOVED lines=32> */
.L_x_8997:
[----:B-----5:R-:W-:Y:S02]  /*1200*/  HADD2.F32 R0, -RZ, R88.H0_H0 ;  /* 0x20000058ff007230 */ /* 0x020fe40000004100 */
[----:B------:R-:W-:Y:S02]  /*1210*/  HADD2.F32 R13, -RZ, R20.H0_H0 ;  /* 0x20000014ff0d7230 */ /* 0x000fe40000004100 */
        /* <DEDUP_REMOVED lines=16> */
[----:B------:R-:W-:Y:S02]  /*1320*/  HADD2.F32 R100, -RZ, R23.H1_H1 ;  /* 0x30000017ff647230 */ /* 0x000fe40000004100 */
        /* <DEDUP_REMOVED lines=8> */
[--C-:B------:R-:W-:Y:S02]  /*13b0*/  HADD2.F32 R96, -RZ, R18.reuse.H0_H0 ;  /* 0x20000012ff607230 */ /* 0x100fe40000004100 */
[--C-:B------:R-:W-:Y:S02]  /*13c0*/  HADD2.F32 R13, -RZ, R19.reuse.H0_H0 ;  /* 0x20000013ff0d7230 */ /* 0x100fe40000004100 */
[----:B------:R-:W-:Y:S01]  /*13d0*/  FADD.FTZ R14, R14, R89 ;  /* 0x000000590e0e7221 */ /* 0x000fe20000010000 */
[----:B------:R-:W-:Y:S02]  /*13e0*/  HADD2.F32 R15, -RZ, R19.H1_H1 ;  /* 0x30000013ff0f7230 */ /* 0x000fe40000004100 */
[----:B------:R-:W-:Y:S01]  /*13f0*/  FADD.FTZ R96, R96, R91 ;  /* 0x0000005b60607221 */ /* 0x000fe20000010000 */
[----:B------:R-:W-:-:S02]  /*1400*/  HADD2.F32 R99, -RZ, R18.H1_H1 ;  /* 0x30000012ff637230 */ /* 0x000fc40000004100 */
[----:B------:R-:W-:Y:S01]  /*1410*/  FADD.FTZ R98, R13, R98 ;  /* 0x000000620d627221 */ /* 0x000fe20000010000 */
[----:B------:R-:W-:Y:S02]  /*1420*/  HADD2.F32 R97, -RZ, R17.H1_H1 ;  /* 0x30000011ff617230 */ /* 0x000fe40000004100 */
[----:B------:R-:W-:Y:S01]  /*1430*/  FADD.FTZ R102, R15, R100 ;  /* 0x000000640f667221 */ /* 0x000fe20000010000 */
[----:B------:R-:W-:Y:S02]  /*1440*/  HADD2.F32 R95, -RZ, R16.H1_H1 ;  /* 0x30000010ff5f7230 */ /* 0x000fe40000004100 */
[----:B------:R-:W-:Y:S01]  /*1450*/  FADD.FTZ R99, R99, R90 ;  /* 0x0000005a63637221 */ /* 0x000fe20000010000 */
[----:B------:R-:W-:Y:S01]  /*1460*/  FADD.FTZ R97, R97, R14 ;  /* 0x0000000e61617221 */ /* 0x000fe20000010000 */
[----:B------:R-:W-:Y:S01]  /*1470*/  F2FP.F16.F32.PACK_AB R15, R102, R98 ;  /* 0x00000062660f723e */ /* 0x000fe200000000ff */
[----:B------:R-:W-:Y:S02]  /*1480*/  FADD.FTZ R95, R95, R88 ;  /* 0x000000585f5f7221 */ /* 0x000fe40000010000 */
[----:B------:R-:W-:-:S02]  /*1490*/  F2FP.F16.F32.PACK_AB R14, R99, R96 ;  /* 0x00000060630e723e */ /* 0x000fc400000000ff */
[----:B------:R-:W-:Y:S02]  /*14a0*/  F2FP.F16.F32.PACK_AB R13, R97, R94 ;  /* 0x0000005e610d723e */ /* 0x000fe400000000ff */
[----:B------:R-:W-:-:S07]  /*14b0*/  F2FP.F16.F32.PACK_AB R12, R95, R0 ;  /* 0x000000005f0c723e */ /* 0x000fce00000000ff */
.L_x_8996:
        /* <DEDUP_REMOVED lines=14> */
[--C-:B-----5:R-:W-:Y:S02]  /*15a0*/  HADD2.F32 R100, -RZ, R88.reuse.H0_H0 ;  /* 0x20000058ff647230 */ /* 0x120fe40000004100 */
[----:B------:R-:W-:Y:S02]  /*15b0*/  HADD2.F32 R103, -RZ, R88.H1_H1 ;  /* 0x30000058ff677230 */ /* 0x000fe40000004100 */
[--C-:B0-----:R-:W-:Y:S02]  /*15c0*/  HADD2.F32 R104, -RZ, R89.reuse.H0_H0 ;  /* 0x20000059ff687230 */ /* 0x101fe40000004100 */
[----:B------:R-:W-:Y:S02]  /*15d0*/  HADD2.F32 R105, -RZ, R89.H1_H1 ;  /* 0x30000059ff697230 */ /* 0x000fe40000004100 */
[--C-:B------:R-:W-:Y:S02]  /*15e0*/  HADD2.F32 R106, -RZ, R90.reuse.H0_H0 ;  /* 0x2000005aff6a7230 */ /* 0x100fe40000004100 */
[----:B------:R-:W-:-:S02]  /*15f0*/  HADD2.F32 R107, -RZ, R90.H1_H1 ;  /* 0x3000005aff6b7230 */ /* 0x000fc40000004100 */
[--C-:B------:R-:W-:Y:S02]  /*1600*/  HADD2.F32 R108, -RZ, R91.reuse.H0_H0 ;  /* 0x2000005bff6c7230 */ /* 0x100fe40000004100 */
[----:B------:R-:W-:Y:S01]  /*1610*/  HADD2.F32 R109, -RZ, R91.H1_H1 ;  /* 0x3000005bff6d7230 */ /* 0x000fe20000004100 */
[----:B------:R-:W-:Y:S06]  /*1620*/  BRA `(.L_x_9000) ;  /* 0x00000004009c7947 */ /* 0x000fec0003800000 */
.L_x_8999:
        /* <DEDUP_REMOVED lines=29> */
.L_x_8998:
[----:B------:R-:W-:Y:S05]  /*1800*/  BRA.U UP1, `(.L_x_9001) ;  /* 0x0000000101747547 */ /* 0x000fea000b800000 */
        /* <DEDUP_REMOVED lines=29> */
.L_x_9001:
[----:B0----5:R-:W-:Y:S02]  /*19e0*/  HADD2.F32 R12, -RZ, R88.H0_H0 ;  /* 0x20000058ff0c7230 */ /* 0x021fe40000004100 */
        /* <DEDUP_REMOVED lines=8> */
[----:B------:R-:W-:Y:S02]  /*1a70*/  HADD2.F32 R104, -RZ, R90.H1_H1 ;  /* 0x3000005aff687230 */ /* 0x000fe40000004100 */
[----:B------:R-:W-:Y:S01]  /*1a80*/  FADD.FTZ R106, R13, R100 ;  /* 0x000000640d6a7221 */ /* 0x000fe20000010000 */
[--C-:B------:R-:W-:Y:S02]  /*1a90*/  HADD2.F32 R105, -RZ, R91.reuse.H0_H0 ;  /* 0x2000005bff697230 */ /* 0x100fe40000004100 */
[----:B------:R-:W-:Y:S02]  /*1aa0*/  HADD2.F32 R108, -RZ, R91.H1_H1 ;  /* 0x3000005bff6c7230 */ /* 0x000fe40000004100 */
[----:B------:R-:W-:-:S02]  /*1ab0*/  HADD2.F32 R109, -RZ, R23.H1_H1 ;  /* 0x30000017ff6d7230 */ /* 0x000fc40000004100 */
[----:B------:R-:W-:Y:S02]  /*1ac0*/  HADD2.F32 R89, -RZ, R89.H1_H1 ;  /* 0x30000059ff597230 */ /* 0x000fe40000004100 */
[--C-:B------:R-:W-:Y:S02]  /*1ad0*/  HADD2.F32 R88, -RZ, R21.reuse.H0_H0 ;  /* 0x20000015ff587230 */ /* 0x100fe40000004100 */
[----:B------:R-:W-:Y:S01]  /*1ae0*/  FADD.FTZ R109, R109, R108 ;  /* 0x0000006c6d6d7221 */ /* 0x000fe20000010000 */
[----:B------:R-:W-:Y:S02]  /*1af0*/  HADD2.F32 R90, -RZ, R21.H1_H1 ;  /* 0x30000015ff5a7230 */ /* 0x000fe40000004100 */
        /* <DEDUP_REMOVED lines=26> */
.L_x_9000:
        /* <DEDUP_REMOVED lines=14> */
[----:B0----5:R-:W-:Y:S02]  /*1d80*/  HADD2.F32 R115, -RZ, R90.H0_H0 ;  /* 0x2000005aff737230 */ /* 0x021fe40000004100 */
[----:B------:R-:W-:Y:S02]  /*1d90*/  HADD2.F32 R116, -RZ, R91.H0_H0 ;  /* 0x2000005bff747230 */ /* 0x000fe40000004100 */
[--C-:B------:R-:W-:Y:S02]  /*1da0*/  HADD2.F32 R110, -RZ, R88.reuse.H0_H0 ;  /* 0x20000058ff6e7230 */ /* 0x100fe40000004100 */
[----:B------:R-:W-:Y:S02]  /*1db0*/  HADD2.F32 R113, -RZ, R88.H1_H1 ;  /* 0x30000058ff717230 */ /* 0x000fe40000004100 */
[--C-:B------:R-:W-:Y:S02]  /*1dc0*/  HADD2.F32 R112, -RZ, R89.reuse.H0_H0 ;  /* 0x20000059ff707230 */ /* 0x100fe40000004100 */
[----:B------:R-:W-:-:S02]  /*1dd0*/  HADD2.F32 R114, -RZ, R89.H1_H1 ;  /* 0x30000059ff727230 */ /* 0x000fc40000004100 */
[----:B------:R-:W-:Y:S02]  /*1de0*/  HADD2.F32 R90, -RZ, R90.H1_H1 ;  /* 0x3000005aff5a7230 */ /* 0x000fe40000004100 */
[----:B------:R-:W-:Y:S01]  /*1df0*/  HADD2.F32 R91, -RZ, R91.H1_H1 ;  /* 0x3000005bff5b7230 */ /* 0x000fe20000004100 */
[----:B------:R-:W-:Y:S06]  /*1e00*/  BRA `(.L_x_9004) ;  /* 0x00000004009c7947 */ /* 0x000fec0003800000 */
.L_x_9003:
[----:B-----5:R-:W-:Y:S02]  /*1e10*/  HADD2.F32 R110, -RZ, R88.H0_H0 ;  /* 0x20000058ff6e7230 */ /* 0x020fe40000004100 */
[----:B0-----:R-:W-:Y:S02]  /*1e20*/  HADD2.F32 R13, -RZ, R16.H0_H0 ;  /* 0x20000010ff0d7230 */ /* 0x001fe40000004100 */
[----:B------:R-:W-:Y:S02]  /*1e30*/  HADD2.F32 R112, -RZ, R89.H0_H0 ;  /* 0x20000059ff707230 */ /* 0x000fe40000004100 */
[----:B------:R-:W-:Y:S02]  /*1e40*/  HADD2.F32 R115, -RZ, R90.H0_H0 ;  /* 0x2000005aff737230 */ /* 0x000fe40000004100 */
[----:B------:R-:W-:Y:S01]  /*1e50*/  FADD.FTZ R110, R13, R110 ;  /* 0x0000006e0d6e7221 */ /* 0x000fe20000010000 */
[----:B------:R-:W-:Y:S02]  /*1e60*/  HADD2.F32 R13, -RZ, R17.H0_H0 ;  /* 0x20000011ff0d7230 */ /* 0x000fe40000004100 */
[----:B------:R-:W-:-:S02]  /*1e70*/  HADD2.F32 R12, -RZ, R18.H0_H0 ;  /* 0x20000012ff0c7230 */ /* 0x000fc40000004100 */
[----:B------:R-:W-:Y:S02]  /*1e80*/  HADD2.F32 R116, -RZ, R91.H0_H0 ;  /* 0x2000005bff747230 */ /* 0x000fe40000004100 */
[----:B------:R-:W-:Y:S01]  /*1e90*/  FADD.FTZ R112, R13, R112 ;  /* 0x000000700d707221 */ /* 0x000fe20000010000 */
[----:B------:R-:W-:Y:S02]  /*1ea0*/  HADD2.F32 R88, -RZ, R88.H1_H1 ;  /* 0x30000058ff587230 */ /* 0x000fe40000004100 */
[----:B------:R-:W-:Y:S01]  /*1eb0*/  FADD.FTZ R115, R12, R115 ;  /* 0x000000730c737221 */ /* 0x000fe20000010000 */
[----:B------:R-:W-:Y:S02]  /*1ec0*/  HADD2.F32 R89, -RZ, R89.H1_H1 ;  /* 0x30000059ff597230 */ /* 0x000fe40000004100 */
[----:B------:R-:W-:Y:S02]  /*1ed0*/  HADD2.F32 R15, -RZ, R19.H0_H0 ;  /* 0x20000013ff0f7230 */ /* 0x000fe40000004100 */
[----:B------:R-:W-:-:S02]  /*1ee0*/  HADD2.F32 R90, -RZ, R90.H1_H1 ;  /* 0x3000005aff5a7230 */ /* 0x000fc40000004100 */
[----:B------:R-:W-:Y:S02]  /*1ef0*/  HADD2.F32 R91, -RZ, R91.H1_H1 ;  /* 0x3000005bff5b7230 */ /* 0x000fe40000004100 */
[----:B------:R-:W-:Y:S01]  /*1f00*/  FADD.FTZ R116, R15, R116 ;  /* 0x000000740f747221 */ /* 0x000fe20000010000 */
[----:B------:R-:W-:Y:S02]  /*1f10*/  HADD2.F32 R12, -RZ, R19.H1_H1 ;  /* 0x30000013ff0c7230 */ /* 0x000fe40000004100 */
[----:B------:R-:W-:Y:S02]  /*1f20*/  HADD2.F32 R13, -RZ, R18.H1_H1 ;  /* 0x30000012ff0d7230 */ /* 0x000fe40000004100 */
        /* <DEDUP_REMOVED lines=11> */
.L_x_9002:
[----:B------:R-:W-:Y:S05]  /*1fe0*/  BRA.U UP1, `(.L_x_9005) ;  /* 0x0000000101747547 */ /* 0x000fea000b800000 */
        /* <DEDUP_REMOVED lines=29> */
.L_x_9005:
[----:B-----5:R-:W-:Y:S02]  /*21c0*/  HADD2.F32 R110, -RZ, R88.H0_H0 ;  /* 0x20000058ff6e7230 */ /* 0x020fe40000004100 */
[----:B0-----:R-:W-:Y:S02]  /*21d0*/  HADD2.F32 R13, -RZ, R20.H0_H0 ;  /* 0x20000014ff0d7230 */ /* 0x001fe40000004100 */
[----:B------:R-:W-:Y:S02]  /*21e0*/  HADD2.F32 R113, -RZ, R88.H1_H1 ;  /* 0x30000058ff717230 */ /* 0x000fe40000004100 */
[--C-:B------:R-:W-:Y:S02]  /*21f0*/  HADD2.F32 R14, -RZ, R89.reuse.H0_H0 ;  /* 0x20000059ff0e7230 */ /* 0x100fe40000004100 */
[----:B------:R-:W-:Y:S01]  /*2200*/  FADD.FTZ R110, R13, R110 ;  /* 0x0000006e0d6e7221 */ /* 0x000fe20000010000 */
[----:B------:R-:W-:Y:S02]  /*2210*/  HADD2.F32 R114, -RZ, R89.H1_H1 ;  /* 0x30000059ff727230 */ /* 0x000fe40000004100 */
[----:B------:R-:W-:-:S02]  /*2220*/  HADD2.F32 R12, -RZ, R20.H1_H1 ;  /* 0x30000014ff0c7230 */ /* 0x000fc40000004100 */
[--C-:B------:R-:W-:Y:S02]  /*2230*/  HADD2.F32 R13, -RZ, R21.reuse.H0_H0 ;  /* 0x20000015ff0d7230 */ /* 0x100fe40000004100 */
[----:B------:R-:W-:Y:S02]  /*2240*/  HADD2.F32 R15, -RZ, R21.H1_H1 ;  /* 0x30000015ff0f7230 */ /* 0x000fe40000004100 */
[----:B------:R-:W-:Y:S01]  /*2250*/  FADD.FTZ R113, R12, R113 ;  /* 0x000000710c717221 */ /* 0x000fe20000010000 */
[--C-:B------:R-:W-:Y:S02]  /*2260*/  HADD2.F32 R88, -RZ, R90.reuse.H0_H0 ;  /* 0x2000005aff587230 */ /* 0x100fe40000004100 */
[----:B------:R-:W-:Y:S01]  /*2270*/  FADD.FTZ R14, R13, R14 ;  /* 0x0000000e0d0e7221 */ /* 0x000fe20000010000 */
[----:B------:R-:W-:Y:S02]  /*2280*/  HADD2.F32 R90, -RZ, R90.H1_H1 ;  /* 0x3000005aff5a7230 */ /* 0x000fe40000004100 */
[----:B------:R-:W-:Y:S01]  /*2290*/  FADD.FTZ R114, R15, R114 ;  /* 0x000000720f727221 */ /* 0x000fe20000010000 */
[----:B------:R-:W-:-:S02]  /*22a0*/  HADD2.F32 R89, -RZ, R91.H0_H0 ;  /* 0x2000005bff597230 */ /* 0x000fc40000004100 */
[--C-:B------:R-:W-:Y:S02]  /*22b0*/  HADD2.F32 R13, -RZ, R22.reuse.H0_H0 ;  /* 0x20000016ff0d7230 */ /* 0x100fe40000004100 */
[----:B------:R-:W-:Y:S02]  /*22c0*/  HADD2.F32 R15, -RZ, R22.H1_H1 ;  /* 0x30000016ff0f7230 */ /* 0x000fe40000004100 */
        /* <DEDUP_REMOVED lines=27> */
.L_x_9004:
        /* <DEDUP_REMOVED lines=130> */
.L_x_9007:
[----:B--23--:R-:W-:Y:S05]  /*2ca0*/  BSYNC.RECONVERGENT B0 ;  /* 0x0000000000007941 */ /* 0x00cfea0003800200 */
.L_x_9006:
        /* <DEDUP_REMOVED lines=15> */
.L_x_9009:
[----:B------:R-:W-:Y:S05]  /*2da0*/  BSYNC.RECONVERGENT B0 ;  /* 0x0000000000007941 */ /* 0x000fea0003800200 */
.L_x_9008:
        /* <DEDUP_REMOVED lines=59> */
[----:B0-----:R-:W-:Y:S01]  /*3160*/  FFMA.FTZ R117, R120, UR9, R117 ;  /* 0x0000000978757c23 */ /* 0x001fe20008010075 */
[----:B------:R-:W0:Y:S01]  /*3170*/  LDC.64 R118, c[0x0][0x428] ;  /* 0x00010a00ff767b82 */ /* 0x000e220000000a00 */
[----:B------:R1:W-:Y:S02]  /*3180*/  @!P2 STG.E desc[UR6][R88.64], R123 ;  /* 0x0000007b5800a986 */ /* 0x0003e4000c101906 */
[----:B-1----:R-:W-:Y:S01]  /*3190*/  FADD.FTZ R89, R117, R122 ;  /* 0x0000007a75597221 */ /* 0x002fe20000010000 */
[----:B------:R-:W-:-:S05]  /*31a0*/  FSEL R88, R123, RZ, !P3 ;  /* 0x000000ff7b587208 */ /* 0x000fca0005800000 */
        /* <DEDUP_REMOVED lines=42> */
[----:B------:R-:W-:Y:S01]  /*3450*/  FMUL.FTZ R2, R89, R3 ;  /* 0x0000000359027220 */ /* 0x000fe20000410000 */
[----:B------:R-:W-:Y:S01]  /*3460*/  F2FP.F16.F32.PACK_AB R6, R5, R6 ;  /* 0x000000060506723e */ /* 0x000fe200000000ff */
[C---:B------:R-:W-:Y:S01]  /*3470*/  FMUL.FTZ R5, R89.reuse, R10 ;  /* 0x0000000a59057220 */ /* 0x040fe20000410000 */
[----:B------:R-:W-:Y:S01]  /*3480*/  F2FP.F16.F32.PACK_AB R7, R8, R7 ;  /* 0x000000070807723e */ /* 0x000fe200000000ff */
        /* <DEDUP_REMOVED lines=9> */
[C---:B------:R-:W-:Y:S01]  /*3520*/  FMUL.FTZ R3, R89.reuse, R0 ;  /* 0x0000000059037220 */ /* 0x040fe20000410000 */
[----:B------:R-:W-:Y:S01]  /*3530*/  F2FP.F16.F32.PACK_AB R5, R8, R5 ;  /* 0x000000050805723e */ /* 0x000fe200000000ff */
        /* <DEDUP_REMOVED lines=9> */
[----:B------:R-:W-:-:S04]  /*35d0*/  IMAD.WIDE.U32 R120, R11, 0x10, R118 ;  /* 0x000000100b787825 */ /* 0x000fc800078e0076 */
[C---:B------:R-:W-:Y:S01]  /*35e0*/  FMUL.FTZ R11, R89.reuse, R98 ;  /* 0x00000062590b7220 */ /* 0x040fe20000410000 */
[C---:B------:R-:W-:Y:S01]  /*35f0*/  FMUL.FTZ R99, R89.reuse, R108 ;  /* 0x0000006c59637220 */ /* 0x040fe20000410000 */
[----:B------:R-:W-:Y:S01]  /*3600*/  FMUL.FTZ R98, R89, R109 ;  /* 0x0000006d59627220 */ /* 0x000fe20000410000 */
[----:B------:R-:W-:Y:S01]  /*3610*/  F2FP.F16.F32.PACK_AB R10, R91, R10 ;  /* 0x0000000a5b0a723e */ /* 0x000fe200000000ff */
[C---:B------:R-:W-:Y:S01]  /*3620*/  FMUL.FTZ R97, R89.reuse, R106 ;  /* 0x0000006a59617220 */ /* 0x040fe20000410000 */
[----:B------:R-:W-:Y:S01]  /*3630*/  F2FP.F16.F32.PACK_AB R9, R2, R9 ;  /* 0x000000090209723e */ /* 0x000fe200000000ff */
[C---:B------:R-:W-:Y:S01]  /*3640*/  FMUL.FTZ R96, R89.reuse, R107 ;  /* 0x0000006b59607220 */ /* 0x040fe20000410000 */
[----:B------:R-:W-:Y:S01]  /*3650*/  F2FP.F16.F32.PACK_AB R8, R0, R3 ;  /* 0x000000030008723e */ /* 0x000fe200000000ff */
[----:B------:R-:W0:Y:S01]  /*3660*/  @!P2 LDC.64 R94, c[0x0][0x3c8] ;  /* 0x0000f200ff5eab82 */ /* 0x000e220000000a00 */
        /* <DEDUP_REMOVED lines=12> */
[----:B------:R-:W-:Y:S01]  /*3730*/  F2FP.F16.F32.PACK_AB R99, R98, R99 ;  /* 0x000000636263723e */ /* 0x000fe200000000ff */
[----:B------:R-:W-:Y:S01]  /*3740*/  FMUL.FTZ R102, R89, R102 ;  /* 0x0000006659667220 */ /* 0x000fe20000410000 */
[----:B------:R-:W-:Y:S01]  /*3750*/  F2FP.F16.F32.PACK_AB R98, R96, R97 ;  /* 0x000000616062723e */ /* 0x000fe200000000ff */
[----:B------:R-:W-:Y:S01]  /*3760*/  FFMA.FTZ R11, R11, R74, R42 ;  /* 0x0000004a0b0b7223 */ /* 0x000fe2000001002a */
[----:B------:R-:W-:Y:S01]  /*3770*/  F2FP.F16.F32.PACK_AB R97, R2, R91 ;  /* 0x0000005b0261723e */ /* 0x000fe200000000ff */
[----:B------:R-:W-:Y:S01]  /*3780*/  FFMA.FTZ R102, R102, R75, R43 ;  /* 0x0000004b66667223 */ /* 0x000fe2000001002b */
[----:B------:R-:W-:Y:S01]  /*3790*/  F2FP.F16.F32.PACK_AB R96, R0, R3 ;  /* 0x000000030060723e */ /* 0x000fe200000000ff */
[----:B------:R-:W-:Y:S01]  /*37a0*/  IMAD.WIDE.U32 R124, R101, 0x10, R118 ;  /* 0x00000010657c7825 */ /* 0x000fe200078e0076 */
[----:B------:R-:W1:Y:S03]  /*37b0*/  LDC.64 R2, c[0x0][0x380] ;  /* 0x0000e000ff027b82 */ /* 0x000e660000000a00 */
        /* <DEDUP_REMOVED lines=18> */
[----:B------:R-:W-:-:S02]  /*38e0*/  F2FP.F16.F32.PACK_AB R103, R88, R103 ;  /* 0x000000675867723e */ /* 0x000fc400000000ff */
[----:B------:R-:W-:Y:S01]  /*38f0*/  F2FP.F16.F32.PACK_AB R102, R105, R102 ;  /* 0x000000666966723e */ /* 0x000fe200000000ff */
[----:B------:R-:W-:Y:S01]  /*3900*/  IMAD.WIDE.U32 R118, R111, 0x10, R118 ;  /* 0x000000106f767825 */ /* 0x000fe200078e0076 */
[----:B------:R-:W-:Y:S01]  /*3910*/  F2FP.F16.F32.PACK_AB R101, R114, R101 ;  /* 0x000000657265723e */ /* 0x000fe200000000ff */
[----:B------:R0:W-:Y:S01]  /*3920*/  @!P2 STG.E desc[UR6][R94.64], R89 ;  /* 0x000000595e00a986 */ /* 0x0001e2000c101906 */
[----:B------:R-:W-:Y:S02]  /*3930*/  F2FP.F16.F32.PACK_AB R100, R0, R91 ;  /* 0x0000005b0064723e */ /* 0x000fe400000000ff */
        /* <DEDUP_REMOVED lines=8> */
.L_x_9011:
        /* <DEDUP_REMOVED lines=12> */
.L_x_18047:


//--------------------- .text._ZN10layer_norm31ln_parallel_residual_fwd_kernelINS_13Kernel_traitsIf6__halfS2_S2_fjLj8192ELj1ELj1ELj8ELj16ENS_18Kernel_traits_baseILj8192EfS2_S2_S2_fjLj256EEEEELb1ELb0ELb0EEEvNS_9FwdParamsE --------------------------
	.section	.text._ZN10layer_norm31ln_parallel_residual_fwd_kernelINS_13Kernel_traitsIf6__halfS2_S2_fjLj8192ELj1ELj1ELj8ELj16ENS_18Kernel_traits_baseILj8192EfS2_S2_S2_fjLj256EEEEELb1ELb0ELb0EEEvNS_9FwdParamsE,"ax",@progbits
	.align	128
        .global         _ZN10layer_norm31ln_parallel_residual_fwd_kernelINS_13Kernel_traitsIf6__halfS2_S2_fjLj8192ELj1ELj1ELj8ELj16ENS_18Kernel_traits_baseILj8192EfS2_S2_S2_fjLj256EEEEELb1ELb0ELb0EEEvNS_9FwdParamsE
        .type           _ZN10layer_norm31ln_parallel_residual_fwd_kernelINS_13Kernel_traitsIf6__halfS2_S2_fjLj8192ELj1ELj1ELj8ELj16ENS_18Kernel_traits_baseILj8192EfS2_S2_S2_fjLj256EEEEELb1ELb0ELb0EEEvNS_9FwdParamsE,@function
        .size           _ZN10layer_norm31ln_parallel_residual_fwd_kernelINS_13Kernel_traitsIf6__halfS2_S2_fjLj8192ELj1ELj1ELj8ELj16ENS_18Kernel_traits_baseILj8192EfS2_S2_S2_fjLj256EEEEELb1ELb0ELb0EEEvNS_9FwdParamsE,(.L_x_18048 - _ZN10layer_norm31ln_parallel_residual_fwd_kernelINS_13Kernel_traitsIf6__halfS2_S2_fjLj8192ELj1ELj1ELj8ELj16ENS_18Kernel_traits_baseILj8192EfS2_S2_S2_fjLj256EEEEELb1ELb0ELb0EEEvNS_9FwdParamsE)
        .other          _ZN10layer_norm31ln_parallel_residual_fwd_kernelINS_13Kernel_traitsIf6__halfS2_S2_fjLj8192ELj1ELj1ELj8ELj16ENS_18Kernel_traits_baseILj8192EfS2_S2_S2_fjLj256EEEEELb1ELb0ELb0EEEvNS_9FwdParamsE,@"STO_CUDA_ENTRY STV_DEFAULT"
_ZN10layer_norm31ln_parallel_residual_fwd_kernelINS_13Kernel_traitsIf6__halfS2_S2_fjLj8192ELj1ELj1ELj8ELj16ENS_18Kernel_traits_baseILj8192EfS2_S2_S2_fjLj256EEEEELb1ELb0ELb0EEEvNS_9FwdParamsE:
.text._ZN10layer_norm31ln_parallel_residual_fwd_kernelINS_13Kernel_traitsIf6__halfS2_S2_fjLj8192ELj1ELj1ELj8ELj16ENS_18Kernel_traits_baseILj8192EfS2_S2_S2_fjLj256EEEEELb1ELb0ELb0EEEvNS_9FwdParamsE:
        /* <DEDUP_REMOVED lines=155> */
.L_x_9014:
        /* <DEDUP_REMOVED lines=86> */
.L_x_9013:
        /* <DEDUP_REMOVED lines=78> */
.L_x_9016:
        /* <DEDUP_REMOVED lines=85> */
.L_x_9015:
[----:B------:R-:W-:Y:S05]  /*1940*/  BSYNC.RECONVERGENT B0 ;  /* 0x0000000000007941 */ /* 0x000fea0003800200 */
.L_x_9012:
        /* <DEDUP_REMOVED lines=86> */
.L_x_9524:
        /* <DEDUP_REMOVED lines=20> */
[----:B------:R1:W5:Y:S01]  /*1ff0*/  @P1 LDG.E.128 R160, desc[UR6][R170.64] ;  /* 0x00000006aaa01981 */ /* 0x000362000c1e1d00 */
[----:B------:R-:W-:-:S04]  /*2000*/  UISETP.NE.U32.AND UP0, UPT, UR12, URZ, UPT ;  /* 0x000000ff0c00728c */ /* 0x000fc8000bf05070 */
[----:B------:R-:W-:-:S09]  /*2010*/  UISETP.NE.AND.EX UP0, UPT, UR13, URZ, UPT, UP0 ;  /* 0x000000ff0d00728c */ /* 0x000fd2000bf05300 */
        /* <DEDUP_REMOVED lines=17> */
.L_x_9022:
        /* <DEDUP_REMOVED lines=13> */
.L_x_9024:
[----:B------:R-:W-:Y:S05]  /*2200*/  BSYNC.RECONVERGENT B2 ;  /* 0x0000000000027941 */ /* 0x000fea0003800200 */
.L_x_9023:
        /* <DEDUP_REMOVED lines=43> */
.L_x_9021:
[----:B------:R-:W-:Y:S05]  /*24c0*/  BSYNC.RECONVERGENT B1 ;  /* 0x0000000000017941 */ /* 0x000fea0003800200 */
.L_x_9020:
[----:B------:R-:W1:Y:S01]  /*24d0*/  LDC R182, c[0x0][0x408] ;  /* 0x00010200ffb67b82 */ /* 0x000e620000000800 */
[----:B------:R-:W-:Y:S01]  /*24e0*/  I2FP.F32.U32 R11, R11 ;  /* 0x0000000b000b7245 */ /* 0x000fe20000201000 */
[----:B------:R-:W-:Y:S01]  /*24f0*/  IMAD.MOV.U32 R178, RZ, RZ, 0x2f800000 ;  /* 0x2f800000ffb27424 */ /* 0x000fe200078e00ff */
[----:B------:R-:W-:Y:S01]  /*2500*/  ISETP.NE.AND P3, PT, R170, 0x1, PT ;  /* 0x00000001aa00780c */ /* 0x000fe20003f65270 */
[----:B-----5:R-:W-:Y:S01]  /*2510*/  HADD2.F32 R169, -RZ, R164.H0_H0 ;  /* 0x200000a4ffa97230 */ /* 0x020fe20000004100 */
[----:B------:R-:W-:Y:S01]  /*2520*/  LOP3.LUT R10, R10, 0xffffffef, RZ, 0xc0, !PT ;  /* 0xffffffef0a0a7812 */ /* 0x000fe200078ec0ff */
[----:B------:R-:W-:Y:S01]  /*2530*/  FFMA.FTZ R11, R11, R178, 1.1641532182693481445e-10 ;  /* 0x2f0000000b0b7423 */ /* 0x000fe200000100b2 */
[----:B------:R-:W-:Y:S01]  /*2540*/  @P1 HADD2.F32 R14, -RZ, R160.H0_H0 ;  /* 0x200000a0ff0e1230 */ /* 0x000fe20000004100 */
[----:B------:R-:W2:Y:S01]  /*2550*/  LDC R180, c[0x0][0x404] ;  /* 0x00010100ffb47b82 */ /* 0x000ea20000000800 */
[----:B------:R-:W-:Y:S01]  /*2560*/  BSSY.RECONVERGENT B1, `(.L_x_9025) ;  /* 0x000004c000017945 */ /* 0x000fe20003800200 */
[----:B------:R-:W-:-:S02]  /*2570*/  IMAD.MOV.U32 R174, RZ, RZ, 0x2 ;  /* 0x00000002ffae7424 */ /* 0x000fc400078e00ff */
[----:B-1----:R-:W-:Y:S01]  /*2580*/  FMUL.FTZ R169, R169, R182 ;  /* 0x000000b6a9a97220 */ /* 0x002fe20000410000 */
[----:B--2---:R-:W-:-:S04]  /*2590*/  FSETP.GTU.FTZ.AND P2, PT, R11, R180, PT ;  /* 0x000000b40b00720b */ /* 0x004fc80003f5c000 */
        /* <DEDUP_REMOVED lines=15> */
.L_x_9027:
        /* <DEDUP_REMOVED lines=13> */
.L_x_9029:
[----:B------:R-:W-:Y:S05]  /*2760*/  BSYNC.RECONVERGENT B2 ;  /* 0x0000000000027941 */ /* 0x000fea0003800200 */
.L_x_9028:
        /* <DEDUP_REMOVED lines=43> */
.L_x_9026:
[----:B------:R-:W-:Y:S05]  /*2a20*/  BSYNC.RECONVERGENT B1 ;  /* 0x0000000000017941 */ /* 0x000fea0003800200 */
.L_x_9025:
        /* <DEDUP_REMOVED lines=25> */
.L_x_9032:
        /* <DEDUP_REMOVED lines=13> */
.L_x_9034:
[----:B------:R-:W-:Y:S05]  /*2c90*/  BSYNC.RECONVERGENT B2 ;  /* 0x0000000000027941 */ /* 0x000fea0003800200 */
.L_x_9033:
        /* <DEDUP_REMOVED lines=43> */
.L_x_9031:
[----:B------:R-:W-:Y:S05]  /*2f50*/  BSYNC.RECONVERGENT B1 ;  /* 0x0000000000017941 */ /* 0x000fea0003800200 */
.L_x_9030:
[----:B------:R-:W-:Y:S01]  /*2f60*/  I2FP.F32.U32 R171, R14 ;  /* 0x0000000e00ab7245 */ /* 0x000fe20000201000 */
[----:B------:R-:W-:Y:S01]  /*2f70*/  HADD2.F32 R183, -RZ, R165.H0_H0 ;  /* 0x200000a5ffb77230 */ /* 0x000fe20000004100 */
[----:B------:R-:W-:Y:S01]  /*2f80*/  ISETP.NE.AND P3, PT, R164, 0x1, PT ;  /* 0x00000001a400780c */ /* 0x000fe20003f65270 */
[----:B------:R-:W-:Y:S01]  /*2f90*/  @P1 HADD2.F32 R14, -RZ, R161.H0_H0 ;  /* 0x200000a1ff0e1230 */ /* 0x000fe20000004100 */
        /* <DEDUP_REMOVED lines=21> */
.L_x_9037:
        /* <DEDUP_REMOVED lines=13> */
.L_x_9039:
[----:B------:R-:W-:Y:S05]  /*31c0*/  BSYNC.RECONVERGENT B2 ;  /* 0x0000000000027941 */ /* 0x000fea0003800200 */
.L_x_9038:
        /* <DEDUP_REMOVED lines=43> */
.L_x_9036:
[----:B------:R-:W-:Y:S05]  /*3480*/  BSYNC.RECONVERGENT B1 ;  /* 0x0000000000017941 */ /* 0x000fea0003800200 */
.L_x_9035:
        /* <DEDUP_REMOVED lines=25> */
.L_x_9042:
        /* <DEDUP_REMOVED lines=13> */
.L_x_9044:
[----:B------:R-:W-:Y:S05]  /*36f0*/  BSYNC.RECONVERGENT B2 ;  /* 0x0000000000027941 */ /* 0x000fea0003800200 */
.L_x_9043:
        /* <DEDUP_REMOVED lines=43> */
.L_x_9041:
[----:B------:R-:W-:Y:S05]  /*39b0*/  BSYNC.RECONVERGENT B1 ;  /* 0x0000000000017941 */ /* 0x000fea0003800200 */
.L_x_9040:
        /* <DEDUP_REMOVED lines=23> */
.L_x_9047:
        /* <DEDUP_REMOVED lines=13> */
.L_x_9049:
[----:B------:R-:W-:Y:S05]  /*3c00*/  BSYNC.RECONVERGENT B2 ;  /* 0x0000000000027941 */ /* 0x000fea0003800200 */
.L_x_9048:
        /* <DEDUP_REMOVED lines=43> */
.L_x_9046:
[----:B------:R-:W-:Y:S05]  /*3ec0*/  BSYNC.RECONVERGENT B1 ;  /* 0x0000000000017941 */ /* 0x000fea0003800200 */
.L_x_9045:
        /* <DEDUP_REMOVED lines=23> */
.L_x_9052:
        /* <DEDUP_REMOVED lines=13> */
.L_x_9054:
[----:B------:R-:W-:Y:S05]  /*4110*/  BSYNC.RECONVERGENT B2 ;  /* 0x0000000000027941 */ /* 0x000fea0003800200 */
.L_x_9053:
        /* <DEDUP_REMOVED lines=43> */
.L_x_9051:
[----:B------:R-:W-:Y:S05]  /*43d0*/  BSYNC.RECONVERGENT B1 ;  /* 0x0000000000017941 */ /* 0x000fea0003800200 */
.L_x_9050:
        /* <DEDUP_REMOVED lines=8> */
[----:B------:R-:W-:-:S03]  /*4460*/  IMAD.MOV.U32 R165, RZ, RZ, R12 ;  /* 0x000000ffffa57224 */ /* 0x000fc600078e000c */
        /* <DEDUP_REMOVED lines=14> */
.L_x_9057:
        /* <DEDUP_REMOVED lines=13> */
.L_x_9059:
[----:B------:R-:W-:Y:S05]  /*4620*/  BSYNC.RECONVERGENT B2 ;  /* 0x0000000000027941 */ /* 0x000fea0003800200 */
.L_x_9058:
        /* <DEDUP_REMOVED lines=43> */
.L_x_9056:
[----:B------:R-:W-:Y:S05]  /*48e0*/  BSYNC.RECONVERGENT B1 ;  /* 0x0000000000017941 */ /* 0x000fea0003800200 */
.L_x_9055:
        /* <DEDUP_REMOVED lines=13> */
[----:B------:R-:W-:Y:S01]  /*49c0*/  PRMT R167, R186, 0x5410, R167 ;  /* 0x00005410baa77816 */ /* 0x000fe200000000a7 */
[----:B------:R-:W-:Y:S06]  /*49d0*/  BRA `(.L_x_9060) ;  /* 0x0000005000707947 */ /* 0x000fec0003800000 */
.L_x_9019:
        /* <DEDUP_REMOVED lines=16> */
.L_x_9063:
        /* <DEDUP_REMOVED lines=13> */
.L_x_9065:
[----:B------:R-:W-:Y:S05]  /*4bb0*/  BSYNC.RECONVERGENT B2 ;  /* 0x0000000000027941 */ /* 0x000fea0003800200 */
.L_x_9064:
        /* <DEDUP_REMOVED lines=42> */
.L_x_9062:
[----:B------:R-:W-:Y:S05]  /*4e60*/  BSYNC.RECONVERGENT B1 ;  /* 0x0000000000017941 */ /* 0x000fea0003800200 */
.L_x_9061:
[----:B------:R-:W1:Y:S01]  /*4e70*/  LDC R0, c[0x0][0x404] ;  /* 0x00010100ff007b82 */ /* 0x000e620000000800 */
[----:B------:R-:W-:Y:S01]  /*4e80*/  HFMA2 R182, -RZ, RZ, 0.1171875, 0 ;  /* 0x2f800000ffb67431 */ /* 0x000fe200000001ff */
[----:B0-----:R-:W-:Y:S01]  /*4e90*/  I2FP.F32.U32 R5, R2 ;  /* 0x0000000200057245 */ /* 0x001fe20000201000 */
[----:B-----5:R-:W-:Y:S01]  /*4ea0*/  HADD2.F32 R7, -RZ, R164.H0_H0 ;  /* 0x200000a4ff077230 */ /* 0x020fe20000004100 */
[----:B------:R-:W-:Y:S01]  /*4eb0*/  ISETP.NE.AND P3, PT, R4, 0x1, PT ;  /* 0x000000010400780c */ /* 0x000fe20003f65270 */
[----:B------:R-:W-:Y:S01]  /*4ec0*/  BSSY.RECONVERGENT B1, `(.L_x_9066) ;  /* 0x000004d000017945 */ /* 0x000fe20003800200 */
[----:B------:R-:W-:Y:S01]  /*4ed0*/  LOP3.LUT R10, R10, 0xffffffef, RZ, 0xc0, !PT ;  /* 0xffffffef0a0a7812 */ /* 0x000fe200078ec0ff */
[----:B------:R-:W-:Y:S01]  /*4ee0*/  IMAD.MOV.U32 R6, RZ, RZ, 0x2 ;  /* 0x00000002ff067424 */ /* 0x000fe200078e00ff */
[----:B------:R-:W0:Y:S01]  /*4ef0*/  LDC R180, c[0x0][0x408] ;  /* 0x00010200ffb47b82 */ /* 0x000e220000000800 */
[----:B------:R-:W-:Y:S02]  /*4f00*/  IMAD.MOV.U32 R2, RZ, RZ, R12 ;  /* 0x000000ffff027224 */ /* 0x000fe400078e000c */
        /* <DEDUP_REMOVED lines=15> */
.L_x_9068:
        /* <DEDUP_REMOVED lines=13> */
.L_x_9070:
[----:B------:R-:W-:Y:S05]  /*50d0*/  BSYNC.RECONVERGENT B2 ;  /* 0x0000000000027941 */ /* 0x000fea0003800200 */
.L_x_9069:
        /* <DEDUP_REMOVED lines=43> */
.L_x_9067:
[----:B------:R-:W-:Y:S05]  /*5390*/  BSYNC.RECONVERGENT B1 ;  /* 0x0000000000017941 */ /* 0x000fea0003800200 */
.L_x_9066:
[----:B------:R-:W-:Y:S01]  /*53a0*/  I2FP.F32.U32 R5, R2 ;  /* 0x0000000200057245 */ /* 0x000fe20000201000 */
[----:B------:R-:W-:Y:S01]  /*53b0*/  HADD2.F32 R7, -RZ, R156.H0_H0 ;  /* 0x2000009cff077230 */ /* 0x000fe20000004100 */
[----:B------:R-:W-:Y:S01]  /*53c0*/  ISETP.NE.AND P3, PT, R6, 0x1, PT ;  /* 0x000000010600780c */ /* 0x000fe20003f65270 */
[----:B------:R-:W-:Y:S01]  /*53d0*/  BSSY.RECONVERGENT B1, `(.L_x_9071) ;  /* 0x000004f000017945 */ /* 0x000fe20003800200 */
[----:B------:R-:W-:Y:S02]  /*53e0*/  IMAD.MOV.U32 R8, RZ, RZ, 0x2 ;  /* 0x00000002ff087424 */ /* 0x000fe400078e00ff */
[----:B------:R-:W-:Y:S01]  /*53f0*/  FFMA.FTZ R5, R5, R182, 1.1641532182693481445e-10 ;  /* 0x2f00000005057423 */ /* 0x000fe200000100b6 */
[----:B------:R-:W-:-:S04]  /*5400*/  FMUL.FTZ R7, R7, R180 ;  /* 0x000000b407077220 */ /* 0x000fc80000410000 */
[----:B------:R-:W-:Y:S01]  /*5410*/  FSETP.GTU.FTZ.AND P2, PT, R5, R0, PT ;  /* 0x000000000500720b */ /* 0x000fe20003f5c000 */
[----:B------:R-:W-:-:S03]  /*5420*/  @P1 HADD2.F32 R5, -RZ, R160.H0_H0 ;  /* 0x200000a0ff051230 */ /* 0x000fc60000004100 */
[----:B------:R-:W-:Y:S02]  /*5430*/  FSEL R2, R7, RZ, !P2 ;  /* 0x000000ff07027208 */ /* 0x000fe40005000000 */
        /* <DEDUP_REMOVED lines=15> */
.L_x_9073:
        /* <DEDUP_REMOVED lines=13> */
.L_x_9075:
[----:B------:R-:W-:Y:S05]  /*5600*/  BSYNC.RECONVERGENT B2 ;  /* 0x0000000000027941 */ /* 0x000fea0003800200 */
.L_x_9074:
        /* <DEDUP_REMOVED lines=43> */
.L_x_9072:
[----:B------:R-:W-:Y:S05]  /*58c0*/  BSYNC.RECONVERGENT B1 ;  /* 0x0000000000017941 */ /* 0x000fea0003800200 */
.L_x_9071:
        /* <DEDUP_REMOVED lines=22> */
.L_x_9078:
        /* <DEDUP_REMOVED lines=13> */
.L_x_9080:
[----:B------:R-:W-:Y:S05]  /*5b00*/  BSYNC.RECONVERGENT B2 ;  /* 0x0000000000027941 */ /* 0x000fea0003800200 */
.L_x_9079:
        /* <DEDUP_REMOVED lines=43> */
.L_x_9077:
[----:B------:R-:W-:Y:S05]  /*5dc0*/  BSYNC.RECONVERGENT B1 ;  /* 0x0000000000017941 */ /* 0x000fea0003800200 */
.L_x_9076:
        /* <DEDUP_REMOVED lines=25> */
.L_x_9083:
        /* <DEDUP_REMOVED lines=13> */
.L_x_9085:
[----:B------:R-:W-:Y:S05]  /*6030*/  BSYNC.RECONVERGENT B2 ;  /* 0x0000000000027941 */ /* 0x000fea0003800200 */
.L_x_9084:
        /* <DEDUP_REMOVED lines=43> */
.L_x_9082:
[----:B------:R-:W-:Y:S05]  /*62f0*/  BSYNC.RECONVERGENT B1 ;  /* 0x0000000000017941 */ /* 0x000fea0003800200 */
.L_x_9081:
[----:B------:R-:W-:Y:S01]  /*6300*/  I2FP.F32.U32 R5, R2 ;  /* 0x0000000200057245 */ /* 0x000fe20000201000 */
[----:B------:R-:W-:Y:S01]  /*6310*/  HADD2.F32 R7, -RZ, R165.H0_H0 ;  /* 0x200000a5ff077230 */ /* 0x000fe20000004100 */
[----:B------:R-:W-:Y:S01]  /*6320*/  ISETP.NE.AND P3, PT, R4, 0x1, PT ;  /* 0x000000010400780c */ /* 0x000fe20003f65270 */
[----:B------:R-:W-:Y:S01]  /*6330*/  BSSY.RECONVERGENT B1, `(.L_x_9086) ;  /* 0x000004c000017945 */ /* 0x000fe20003800200 */
[----:B------:R-:W-:Y:S01]  /*6340*/  LOP3.LUT R10, R10, 0xfffffffb, RZ, 0xc0, !PT ;  /* 0xfffffffb0a0a7812 */ /* 0x000fe200078ec0ff */
[----:B------:R-:W-:Y:S01]  /*6350*/  FFMA.FTZ R5, R5, R182, 1.1641532182693481445e-10 ;  /* 0x2f00000005057423 */ /* 0x000fe200000100b6 */
[----:B------:R-:W-:Y:S01]  /*6360*/  FMUL.FTZ R2, R7, R180 ;  /* 0x000000b407027220 */ /* 0x000fe20000410000 */
[----:B------:R-:W-:-:S03]  /*6370*/  IMAD.MOV.U32 R6, RZ, RZ, 0x2 ;  /* 0x00000002ff067424 */ /* 0x000fc600078e00ff */
[----:B------:R-:W-:Y:S02]  /*6380*/  FSETP.GTU.FTZ.AND P2, PT, R5, R0, PT ;  /* 0x000000000500720b */ /* 0x000fe40003f5c000 */
        /* <DEDUP_REMOVED lines=13> */
.L_x_9088:
        /* <DEDUP_REMOVED lines=13> */
.L_x_9090:
[----:B------:R-:W-:Y:S05]  /*6530*/  BSYNC.RECONVERGENT B2 ;  /* 0x0000000000027941 */ /* 0x000fea0003800200 */
.L_x_9089:
        /* <DEDUP_REMOVED lines=43> */
.L_x_9087:
[----:B------:R-:W-:Y:S05]  /*67f0*/  BSYNC.RECONVERGENT B1 ;  /* 0x0000000000017941 */ /* 0x000fea0003800200 */
.L_x_9086:
        /* <DEDUP_REMOVED lines=9> */
[----:B------:R-:W-:-:S05]  /*6890*/  FSEL R7, R7, RZ, !P2 ;  /* 0x000000ff07077208 */ /* 0x000fca0005000000 */
[----:B------:R-:W-:Y:S01]  /*68a0*/  FADD.FTZ R2, R2, R7 ;  /* 0x0000000702027221 */ /* 0x000fe20000010000 */
[----:B------:R-:W-:-:S03]  /*68b0*/  SEL R7, RZ, 0x1, P2 ;  /* 0x00000001ff077807 */ /* 0x000fc60001000000 */
[----:B------:R-:W-:Y:S01]  /*68c0*/  @P1 FADD.FTZ R183, R183, R2 ;  /* 0x00000002b7b71221 */ /* 0x000fe20000010000 */
[----:B------:R-:W-:Y:S01]  /*68d0*/  @!P1 MOV R183, R2 ;  /* 0x0000000200b79202 */ /* 0x000fe20000000f00 */
        /* <DEDUP_REMOVED lines=11> */
.L_x_9093:
        /* <DEDUP_REMOVED lines=13> */
.L_x_9095:
[----:B------:R-:W-:Y:S05]  /*6a60*/  BSYNC.RECONVERGENT B2 ;  /* 0x0000000000027941 */ /* 0x000fea0003800200 */
.L_x_9094:
        /* <DEDUP_REMOVED lines=43> */
.L_x_9092:
[----:B------:R-:W-:Y:S05]  /*6d20*/  BSYNC.RECONVERGENT B1 ;  /* 0x0000000000017941 */ /* 0x000fea0003800200 */
.L_x_9091:
[----:B------:R-:W-:Y:S01]  /*6d30*/  I2FP.F32.U32 R5, R2 ;  /* 0x0000000200057245 */ /* 0x000fe20000201000 */
[----:B------:R-:W-:Y:S01]  /*6d40*/  HADD2.F32 R165, -RZ, R165.H1_H1 ;  /* 0x300000a5ffa57230 */ /* 0x000fe20000004100 */
        /* <DEDUP_REMOVED lines=20> */
.L_x_9098:
        /* <DEDUP_REMOVED lines=13> */
.L_x_9100:
[----:B------:R-:W-:Y:S05]  /*6f60*/  BSYNC.RECONVERGENT B2 ;  /* 0x0000000000027941 */ /* 0x000fea0003800200 */
.L_x_9099:
        /* <DEDUP_REMOVED lines=43> */
.L_x_9097:
[----:B------:R-:W-:Y:S05]  /*7220*/  BSYNC.RECONVERGENT B1 ;  /* 0x0000000000017941 */ /* 0x000fea0003800200 */
.L_x_9096:
        /* <DEDUP_REMOVED lines=25> */
.L_x_9103:
        /* <DEDUP_REMOVED lines=13> */
.L_x_9105:
[----:B------:R-:W-:Y:S05]  /*7490*/  BSYNC.RECONVERGENT B2 ;  /* 0x0000000000027941 */ /* 0x000fea0003800200 */
.L_x_9104:
        /* <DEDUP_REMOVED lines=43> */
.L_x_9102:
[----:B------:R-:W-:Y:S05]  /*7750*/  BSYNC.RECONVERGENT B1 ;  /* 0x0000000000017941 */ /* 0x000fea0003800200 */
.L_x_9101:
        /* <DEDUP_REMOVED lines=20> */
.L_x_9108:
        /* <DEDUP_REMOVED lines=13> */
.L_x_9110:
[----:B------:R-:W-:Y:S05]  /*7970*/  BSYNC.RECONVERGENT B2 ;  /* 0x0000000000027941 */ /* 0x000fea0003800200 */
.L_x_9109:
        /* <DEDUP_REMOVED lines=43> */
.L_x_9107:
[----:B------:R-:W-:Y:S05]  /*7c30*/  BSYNC.RECONVERGENT B1 ;  /* 0x0000000000017941 */ /* 0x000fea0003800200 */
.L_x_9106:
        /* <DEDUP_REMOVED lines=25> */
.L_x_9113:
        /* <DEDUP_REMOVED lines=13> */
.L_x_9115:
[----:B------:R-:W-:Y:S05]  /*7ea0*/  BSYNC.RECONVERGENT B2 ;  /* 0x0000000000027941 */ /* 0x000fea0003800200 */
.L_x_9114:
        /* <DEDUP_REMOVED lines=43> */
.L_x_9112:
[----:B------:R-:W-:Y:S05]  /*8160*/  BSYNC.RECONVERGENT B1 ;  /* 0x0000000000017941 */ /* 0x000fea0003800200 */
.L_x_9111:
        /* <DEDUP_REMOVED lines=20> */
.L_x_9118:
        /* <DEDUP_REMOVED lines=13> */
.L_x_9120:
[----:B------:R-:W-:Y:S05]  /*8380*/  BSYNC.RECONVERGENT B2 ;  /* 0x0000000000027941 */ /* 0x000fea0003800200 */
.L_x_9119:
        /* <DEDUP_REMOVED lines=43> */
.L_x_9117:
[----:B------:R-:W-:Y:S05]  /*8640*/  BSYNC.RECONVERGENT B1 ;  /* 0x0000000000017941 */ /* 0x000fea0003800200 */
.L_x_9116:
        /* <DEDUP_REMOVED lines=25> */
.L_x_9123:
        /* <DEDUP_REMOVED lines=13> */
.L_x_9125:
[----:B------:R-:W-:Y:S05]  /*88b0*/  BSYNC.RECONVERGENT B2 ;  /* 0x0000000000027941 */ /* 0x000fea0003800200 */
.L_x_9124:
        /* <DEDUP_REMOVED lines=43> */
.L_x_9122:
[----:B------:R-:W-:Y:S05]  /*8b70*/  BSYNC.RECONVERGENT B1 ;  /* 0x0000000000017941 */ /* 0x000fea0003800200 */
.L_x_9121:
        /* <DEDUP_REMOVED lines=20> */
.L_x_9128:
        /* <DEDUP_REMOVED lines=13> */
.L_x_9130:
[----:B------:R-:W-:Y:S05]  /*8d90*/  BSYNC.RECONVERGENT B2 ;  /* 0x0000000000027941 */ /* 0x000fea0003800200 */
.L_x_9129:
        /* <DEDUP_REMOVED lines=43> */
.L_x_9127:
[----:B------:R-:W-:Y:S05]  /*9050*/  BSYNC.RECONVERGENT B1 ;  /* 0x0000000000017941 */ /* 0x000fea0003800200 */
.L_x_9126:
[----:B------:R-:W-:Y:S01]  /*9060*/  I2FP.F32.U32 R165, R14 ;  /* 0x0000000e00a57245 */ /* 0x000fe20000201000 */
[----:B------:R-:W-:Y:S01]  /*9070*/  HADD2.F32 R171, -RZ, R159.H0_H0 ;  /* 0x2000009fffab7230 */ /* 0x000fe20000004100 */
[----:B------:R-:W-:Y:S01]  /*9080*/  BSSY.RECONVERGENT B1, `(.L_x_9131) ;  /* 0x0000051000017945 */ /* 0x000fe20003800200 */
[----:B------:R-:W-:Y:S02]  /*9090*/  @P1 HADD2.F32 R209, -RZ, R163.H0_H0 ;  /* 0x200000a3ffd11230 */ /* 0x000fe40000004100 */
[----:B------:R-:W-:Y:S01]  /*90a0*/  FFMA.FTZ R165, R165, R182, 1.1641532182693481445e-10 ;  /* 0x2f000000a5a57423 */ /* 0x000fe200000100b6 */
[----:B------:R-:W-:Y:S01]  /*90b0*/  FMUL.FTZ R171, R171, R180 ;  /* 0x000000b4abab7220 */ /* 0x000fe20000410000 */
[----:B------:R-:W-:-:S03]  /*90c0*/  IMAD.MOV.U32 R164, RZ, RZ, 0x2 ;  /* 0x00000002ffa47424 */ /* 0x000fc600078e00ff */
[----:B------:R-:W-:Y:S01]  /*90d0*/  FSETP.GTU.FTZ.AND P5, PT, R165, R0, PT ;  /* 0x00000000a500720b */ /* 0x000fe20003fbc000 */
[----:B------:R-:W-:-:S03]  /*90e0*/  IMAD.MOV.U32 R165, RZ, RZ, R12 ;  /* 0x000000ffffa57224 */ /* 0x000fc600078e000c */
[----:B------:R-:W-:Y:S02]  /*90f0*/  FSEL R171, R171, RZ, !P5 ;  /* 0x000000ffabab7208 */ /* 0x000fe40006800000 */
[----:B------:R-:W-:Y:S02]  /*9100*/  SEL R14, RZ, 0x1, P5 ;  /* 0x00000001ff0e7807 */ /* 0x000fe40002800000 */
[----:B------:R-:W-:Y:S01]  /*9110*/  ISETP.NE.AND P5, PT, R166, 0x1, PT ;  /* 0x00000001a600780c */ /* 0x000fe20003fa5270 */
[----:B------:R-:W-:-:S04]  /*9120*/  FADD.FTZ R2, R2, R171 ;  /* 0x000000ab02027221 */ /* 0x000fc80000010000 */
        /* <DEDUP_REMOVED lines=13> */
.L_x_9133:
        /* <DEDUP_REMOVED lines=13> */
.L_x_9135:
[----:B------:R-:W-:Y:S05]  /*92d0*/  BSYNC.RECONVERGENT B2 ;  /* 0x0000000000027941 */ /* 0x000fea0003800200 */
.L_x_9134:
        /* <DEDUP_REMOVED lines=43> */
.L_x_9132:
[----:B------:R-:W-:Y:S05]  /*9590*/  BSYNC.RECONVERGENT B1 ;  /* 0x0000000000017941 */ /* 0x000fea0003800200 */
.L_x_9131:
        /* <DEDUP_REMOVED lines=20> */
.L_x_9138:
        /* <DEDUP_REMOVED lines=15> */
.L_x_9140:
[----:B------:R-:W-:Y:S05]  /*97d0*/  BSYNC.RECONVERGENT B2 ;  /* 0x0000000000027941 */ /* 0x000fea0003800200 */
.L_x_9139:
        /* <DEDUP_REMOVED lines=43> */
.L_x_9137:
[----:B------:R-:W-:Y:S05]  /*9a90*/  BSYNC.RECONVERGENT B1 ;  /* 0x0000000000017941 */ /* 0x000fea0003800200 */
.L_x_9136:
        /* <DEDUP_REMOVED lines=10> */
[----:B------:R-:W-:-:S03]  /*9b40*/  SEL R0, RZ, 0x1, P6 ;  /* 0x00000001ff007807 */ /* 0x000fc60003000000 */
[----:B------:R-:W-:-:S04]  /*9b50*/  FADD.FTZ R188, R188, R167 ;  /* 0x000000a7bcbc7221 */ /* 0x000fc80000010000 */
[--C-:B------:R-:W-:Y:S01]  /*9b60*/  @P1 FADD.FTZ R223, R223, R188.reuse ;  /* 0x000000bcdfdf1221 */ /* 0x100fe20000010000 */
[----:B------:R-:W-:-:S05]  /*9b70*/  @!P1 IMAD.MOV.U32 R223, RZ, RZ, R188 ;  /* 0x000000ffffdf9224 */ /* 0x000fca00078e00bc */
[----:B------:R-:W-:-:S04]  /*9b80*/  F2FP.F16.F32.PACK_AB R167, RZ, R223 ;  /* 0x000000dfffa7723e */ /* 0x000fc800000000ff */
[----:B------:R-:W-:-:S07]  /*9b90*/  PRMT R167, R176, 0x5410, R167 ;  /* 0x00005410b0a77816 */ /* 0x000fce00000000a7 */
.L_x_9060:
        /* <DEDUP_REMOVED lines=43> */
.L_x_9141:
[----:B------:R-:W-:Y:S02]  /*9e50*/  IMAD.MOV.U32 R172, RZ, RZ, R168 ;  /* 0x000000ffffac7224 */ /* 0x000fe400078e00a8 */
[----:B------:R-:W-:-:S07]  /*9e60*/  VIADD R168, R26, 0x100 ;  /* 0x000001001aa87836 */ /* 0x000fce0000000000 */
.L_x_9018:
[----:B------:R-:W-:Y:S05]  /*9e70*/  BSYNC.RECONVERGENT B0 ;  /* 0x0000000000007941 */ /* 0x000fea0003800200 */
.L_x_9017:
        /* <DEDUP_REMOVED lines=35> */
.L_x_9147:
        /* <DEDUP_REMOVED lines=13> */
.L_x_9149:
[----:B------:R-:W-:Y:S05]  /*a180*/  BSYNC.RECONVERGENT B2 ;  /* 0x0000000000027941 */ /* 0x000fea0003800200 */
.L_x_9148:
        /* <DEDUP_REMOVED lines=43> */
.L_x_9146:
[----:B------:R-:W-:Y:S05]  /*a440*/  BSYNC.RECONVERGENT B1 ;  /* 0x0000000000017941 */ /* 0x000fea0003800200 */
.L_x_9145:
[----:B------:R-:W2:Y:S01]  /*a450*/  LDC R180, c[0x0][0x404] ;  /* 0x00010100ffb47b82 */ /* 0x000ea20000000800 */
[----:B------:R-:W-:Y:S01]  /*a460*/  I2FP.F32.U32 R3, R0 ;  /* 0x0000000000037245 */ /* 0x000fe20000201000 */
[----:B------:R-:W-:Y:S01]  /*a470*/  IMAD.MOV.U32 R184, RZ, RZ, 0x2f800000 ;  /* 0x2f800000ffb87424 */ /* 0x000fe200078e00ff */
[----:B------:R-:W-:Y:S01]  /*a480*/  ISETP.NE.AND P3, PT, R4, 0x1, PT ;  /* 0x000000010400780c */ /* 0x000fe20003f65270 */
[----:B0----5:R-:W-:Y:S01]  /*a490*/  HADD2.F32 R5, -RZ, R164.H0_H0 ;  /* 0x200000a4ff057230 */ /* 0x021fe20000004100 */
[----:B------:R-:W-:Y:S01]  /*a4a0*/  LOP3.LUT R10, R10, 0xffffffef, RZ, 0xc0, !PT ;  /* 0xffffffef0a0a7812 */ /* 0x000fe200078ec0ff */
[----:B------:R-:W-:Y:S01]  /*a4b0*/  FFMA.FTZ R3, R3, R184, 1.1641532182693481445e-10 ;  /* 0x2f00000003037423 */ /* 0x000fe200000100b8 */
[----:B------:R-:W-:Y:S01]  /*a4c0*/  BSSY.RECONVERGENT B1, `(.L_x_9150) ;  /* 0x000004b000017945 */ /* 0x000fe20003800200 */
[----:B------:R-:W0:Y:S01]  /*a4d0*/  LDC R182, c[0x0][0x408] ;  /* 0x00010200ffb67b82 */ /* 0x000e220000000800 */
[----:B------:R-:W-:Y:S02]  /*a4e0*/  HFMA2 R6, -RZ, RZ, 0, 1.1920928955078125e-07 ;  /* 0x00000002ff067431 */ /* 0x000fe400000001ff */
[----:B------:R-:W-:Y:S01]  /*a4f0*/  IMAD.MOV.U32 R2, RZ, RZ, R12 ;  /* 0x000000ffff027224 */ /* 0x000fe200078e000c */
[----:B--2---:R-:W-:-:S04]  /*a500*/  FSETP.GTU.FTZ.AND P2, PT, R3, R180, PT ;  /* 0x000000b40300720b */ /* 0x004fc80003f5c000 */
        /* <DEDUP_REMOVED lines=13> */
.L_x_9152:
        /* <DEDUP_REMOVED lines=13> */
.L_x_9154:
[----:B------:R-:W-:Y:S05]  /*a6b0*/  BSYNC.RECONVERGENT B2 ;  /* 0x0000000000027941 */ /* 0x000fea0003800200 */
.L_x_9153:
        /* <DEDUP_REMOVED lines=43> */
.L_x_9151:
[----:B------:R-:W-:Y:S05]  /*a970*/  BSYNC.RECONVERGENT B1 ;  /* 0x0000000000017941 */ /* 0x000fea0003800200 */
.L_x_9150:
[----:B------:R-:W-:Y:S01]  /*a980*/  I2FP.F32.U32 R3, R2 ;  /* 0x0000000200037245 */ /* 0x000fe20000201000 */
[----:B------:R-:W-:Y:S01]  /*a990*/  HADD2.F32 R5, -RZ, R156.H0_H0 ;  /* 0x2000009cff057230 */ /* 0x000fe20000004100 */
[----:B------:R-:W-:Y:S01]  /*a9a0*/  ISETP.NE.AND P3, PT, R6, 0x1, PT ;  /* 0x000000010600780c */ /* 0x000fe20003f65270 */
[----:B------:R-:W-:Y:S01]  /*a9b0*/  BSSY.RECONVERGENT B1, `(.L_x_9155) ;  /* 0x000004f000017945 */ /* 0x000fe20003800200 */
[----:B------:R-:W-:Y:S02]  /*a9c0*/  IMAD.MOV.U32 R4, RZ, RZ, 0x2 ;  /* 0x00000002ff047424 */ /* 0x000fe400078e00ff */
[----:B------:R-:W-:Y:S01]  /*a9d0*/  FFMA.FTZ R3, R3, R184, 1.1641532182693481445e-10 ;  /* 0x2f00000003037423 */ /* 0x000fe200000100b8 */
[----:B------:R-:W-:-:S04]  /*a9e0*/  FMUL.FTZ R5, R5, R182 ;  /* 0x000000b605057220 */ /* 0x000fc80000410000 */
[----:B------:R-:W-:-:S04]  /*a9f0*/  FSETP.GTU.FTZ.AND P2, PT, R3, R180, PT ;  /* 0x000000b40300720b */ /* 0x000fc80003f5c000 */
[----:B------:R-:W-:Y:S01]  /*aa00*/  FSEL R3, R5, RZ, !P2 ;  /* 0x000000ff05037208 */ /* 0x000fe20005000000 */
[----:B------:R-:W-:Y:S01]  /*aa10*/  @P1 HADD2.F32 R5, -RZ, R160.H0_H0 ;  /* 0x200000a0ff051230 */ /* 0x000fe20000004100 */
        /* <DEDUP_REMOVED lines=15> */
.L_x_9157:
        /* <DEDUP_REMOVED lines=13> */
.L_x_9159:
[----:B------:R-:W-:Y:S05]  /*abe0*/  BSYNC.RECONVERGENT B2 ;  /* 0x0000000000027941 */ /* 0x000fea0003800200 */
.L_x_9158:
[----:B------:R-:W-:Y:S01]  /*abf0*/  IMAD.WIDE.U32 R6, R23, -0x326172a9, RZ ;  /* 0xcd9e8d5717067825 */ /* 0x000fe200078e00ff */
[----:B-1----:R-:W-:-:S03]  /*ac00*/  LOP3.LUT R170, R13, UR9, R5, 0x96, !PT ;  /* 0x000000090daa7c12 */ /* 0x002fc6000f8e9605 */
        /* <DEDUP_REMOVED lines=41> */
.L_x_9156:
[----:B------:R-:W-:Y:S05]  /*aea0*/  BSYNC.RECONVERGENT B1 ;  /* 0x0000000000017941 */ /* 0x000fea0003800200 */
.L_x_9155:
        /* <DEDUP_REMOVED lines=22> */
.L_x_9162:
        /* <DEDUP_REMOVED lines=13> */
.L_x_9164:
[----:B------:R-:W-:Y:S05]  /*b0e0*/  BSYNC.RECONVERGENT B2 ;  /* 0x0000000000027941 */ /* 0x000fea0003800200 */
.L_x_9163:
[----:B------:R-:W-:Y:S01]  /*b0f0*/  IMAD.WIDE.U32 R6, R23, -0x326172a9, RZ ;  /* 0xcd9e8d5717067825 */ /* 0x000fe200078e00ff */
[----:B-1----:R-:W-:Y:S02]  /*b100*/  LOP3.LUT R170, R13, UR9, R5, 0x96, !PT ;  /* 0x000000090daa7c12 */ /* 0x002fe4000f8e9605 */
        /* <DEDUP_REMOVED lines=41> */
.L_x_9161:
[----:B------:R-:W-:Y:S05]  /*b3a0*/  BSYNC.RECONVERGENT B1 ;  /* 0x0000000000017941 */ /* 0x000fea0003800200 */
.L_x_9160:
        /* <DEDUP_REMOVED lines=25> */
.L_x_9167:
        /* <DEDUP_REMOVED lines=13> */
.L_x_9169:
[----:B------:R-:W-:Y:S05]  /*b610*/  BSYNC.RECONVERGENT B2 ;  /* 0x0000000000027941 */ /* 0x000fea0003800200 */
.L_x_9168:
[----:B------:R-:W-:Y:S01]  /*b620*/  IMAD.WIDE.U32 R16, R23, -0x326172a9, RZ ;  /* 0xcd9e8d5717107825 */ /* 0x000fe200078e00ff */
[----:B------:R-:W-:Y:S02]  /*b630*/  LOP3.LUT R4, R13, UR9, R7, 0x96, !PT ;  /* 0x000000090d047c12 */ /* 0x000fe4000f8e9607 */
[----:B------:R-:W-:Y:S02]  /*b640*/  MOV R0, R174 ;  /* 0x000000ae00007202 */ /* 0x000fe40000000f00 */
[----:B-1----:R-:W-:Y:S01]  /*b650*/  LOP3.LUT R170, R19, UR8, R17, 0x96, !PT ;  /* 0x0000000813aa7c12 */ /* 0x002fe2000f8e9611 */
        /* <DEDUP_REMOVED lines=39> */
.L_x_9166:
[----:B------:R-:W-:Y:S05]  /*b8d0*/  BSYNC.RECONVERGENT B1 ;  /* 0x0000000000017941 */ /* 0x000fea0003800200 */
.L_x_9165:
[----:B------:R-:W-:Y:S01]  /*b8e0*/  I2FP.F32.U32 R5, R0 ;  /* 0x0000000000057245 */ /* 0x000fe20000201000 */
[----:B------:R-:W-:Y:S01]  /*b8f0*/  HADD2.F32 R7, -RZ, R165.H0_H0 ;  /* 0x200000a5ff077230 */ /* 0x000fe20000004100 */
        /* <DEDUP_REMOVED lines=20> */
.L_x_9172:
        /* <DEDUP_REMOVED lines=13> */
.L_x_9174:
[----:B------:R-:W-:Y:S05]  /*bb10*/  BSYNC.RECONVERGENT B2 ;  /* 0x0000000000027941 */ /* 0x000fea0003800200 */
.L_x_9173:
[----:B-1----:R-:W-:Y:S01]  /*bb20*/  IMAD.WIDE.U32 R170, R23, -0x326172a9, RZ ;  /* 0xcd9e8d5717aa7825 */ /* 0x002fe200078e00ff */
        /* <DEDUP_REMOVED lines=42> */
.L_x_9171:
[----:B------:R-:W-:Y:S05]  /*bdd0*/  BSYNC.RECONVERGENT B1 ;  /* 0x0000000000017941 */ /* 0x000fea0003800200 */
.L_x_9170:
[----:B------:R-:W-:Y:S01]  /*bde0*/  I2FP.F32.U32 R5, R2 ;  /* 0x0000000200057245 */ /* 0x000fe20000201000 */
[----:B------:R-:W-:Y:S01]  /*bdf0*/  HADD2.F32 R7, -RZ, R157.H0_H0 ;  /* 0x2000009dff077230 */ /* 0x000fe20000004100 */
[----:B------:R-:W-:Y:S01]  /*be00*/  BSSY.RECONVERGENT B1, `(.L_x_9175) ;  /* 0x0000050000017945 */ /* 0x000fe20003800200 */
[----:B-1----:R-:W-:Y:S02]  /*be10*/  @P1 HADD2.F32 R179, -RZ, R161.H0_H0 ;  /* 0x200000a1ffb31230 */ /* 0x002fe40000004100 */
        /* <DEDUP_REMOVED lines=21> */
.L_x_9177:
        /* <DEDUP_REMOVED lines=13> */
.L_x_9179:
[----:B------:R-:W-:Y:S05]  /*c040*/  BSYNC.RECONVERGENT B2 ;  /* 0x0000000000027941 */ /* 0x000fea0003800200 */
.L_x_9178:
        /* <DEDUP_REMOVED lines=43> */
.L_x_9176:
[----:B------:R-:W-:Y:S05]  /*c300*/  BSYNC.RECONVERGENT B1 ;  /* 0x0000000000017941 */ /* 0x000fea0003800200 */
.L_x_9175:
        /* <DEDUP_REMOVED lines=22> */
.L_x_9182:
        /* <DEDUP_REMOVED lines=13> */
.L_x_9184:
[----:B------:R-:W-:Y:S05]  /*c540*/  BSYNC.RECONVERGENT B2 ;  /* 0x0000000000027941 */ /* 0x000fea0003800200 */
.L_x_9183:
        /* <DEDUP_REMOVED lines=43> */
.L_x_9181:
[----:B------:R-:W-:Y:S05]  /*c800*/  BSYNC.RECONVERGENT B1 ;  /* 0x0000000000017941 */ /* 0x000fea0003800200 */
.L_x_9180:
        /* <DEDUP_REMOVED lines=25> */
.L_x_9187:
        /* <DEDUP_REMOVED lines=13> */
.L_x_9189:
[----:B------:R-:W-:Y:S05]  /*ca70*/  BSYNC.RECONVERGENT B2 ;  /* 0x0000000000027941 */ /* 0x000fea0003800200 */
.L_x_9188:
        /* <DEDUP_REMOVED lines=43> */
.L_x_9186:
[----:B------:R-:W-:Y:S05]  /*cd30*/  BSYNC.RECONVERGENT B1 ;  /* 0x0000000000017941 */ /* 0x000fea0003800200 */
.L_x_9185:
        /* <DEDUP_REMOVED lines=20> */
.L_x_9192:
        /* <DEDUP_REMOVED lines=13> */
.L_x_9194:
[----:B------:R-:W-:Y:S05]  /*cf50*/  BSYNC.RECONVERGENT B2 ;  /* 0x0000000000027941 */ /* 0x000fea0003800200 */
.L_x_9193:
        /* <DEDUP_REMOVED lines=43> */
.L_x_9191:
[----:B------:R-:W-:Y:S05]  /*d210*/  BSYNC.RECONVERGENT B1 ;  /* 0x0000000000017941 */ /* 0x000fea0003800200 */
.L_x_9190:
        /* <DEDUP_REMOVED lines=25> */
.L_x_9197:
        /* <DEDUP_REMOVED lines=13> */
.L_x_9199:
[----:B------:R-:W-:Y:S05]  /*d480*/  BSYNC.RECONVERGENT B2 ;  /* 0x0000000000027941 */ /* 0x000fea0003800200 */
.L_x_9198:
        /* <DEDUP_REMOVED lines=43> */
.L_x_9196:
[----:B------:R-:W-:Y:S05]  /*d740*/  BSYNC.RECONVERGENT B1 ;  /* 0x0000000000017941 */ /* 0x000fea0003800200 */
.L_x_9195:
        /* <DEDUP_REMOVED lines=20> */
.L_x_9202:
        /* <DEDUP_REMOVED lines=13> */
.L_x_9204:
[----:B------:R-:W-:Y:S05]  /*d960*/  BSYNC.RECONVERGENT B2 ;  /* 0x0000000000027941 */ /* 0x000fea0003800200 */
.L_x_9203:
        /* <DEDUP_REMOVED lines=43> */
.L_x_9201:
[----:B------:R-:W-:Y:S05]  /*dc20*/  BSYNC.RECONVERGENT B1 ;  /* 0x0000000000017941 */ /* 0x000fea0003800200 */
.L_x_9200:
        /* <DEDUP_REMOVED lines=25> */
.L_x_9207:
        /* <DEDUP_REMOVED lines=13> */
.L_x_9209:
[----:B------:R-:W-:Y:S05]  /*de90*/  BSYNC.RECONVERGENT B2 ;  /* 0x0000000000027941 */ /* 0x000fea0003800200 */
.L_x_9208:
        /* <DEDUP_REMOVED lines=43> */
.L_x_9206:
[----:B------:R-:W-:Y:S05]  /*e150*/  BSYNC.RECONVERGENT B1 ;  /* 0x0000000000017941 */ /* 0x000fea0003800200 */
.L_x_9205:
        /* <DEDUP_REMOVED lines=20> */
.L_x_9212:
        /* <DEDUP_REMOVED lines=13> */
.L_x_9214:
[----:B------:R-:W-:Y:S05]  /*e370*/  BSYNC.RECONVERGENT B2 ;  /* 0x0000000000027941 */ /* 0x000fea0003800200 */
.L_x_9213:
        /* <DEDUP_REMOVED lines=43> */
.L_x_9211:
[----:B------:R-:W-:Y:S05]  /*e630*/  BSYNC.RECONVERGENT B1 ;  /* 0x0000000000017941 */ /* 0x000fea0003800200 */
.L_x_9210:
        /* <DEDUP_REMOVED lines=26> */
.L_x_9217:
        /* <DEDUP_REMOVED lines=13> */
.L_x_9219:
[----:B------:R-:W-:Y:S05]  /*e8b0*/  BSYNC.RECONVERGENT B2 ;  /* 0x0000000000027941 */ /* 0x000fea0003800200 */
.L_x_9218:
        /* <DEDUP_REMOVED lines=43> */
.L_x_9216:
[----:B------:R-:W-:Y:S05]  /*eb70*/  BSYNC.RECONVERGENT B1 ;  /* 0x0000000000017941 */ /* 0x000fea0003800200 */
.L_x_9215:
        /* <DEDUP_REMOVED lines=20> */
.L_x_9222:
        /* <DEDUP_REMOVED lines=15> */
.L_x_9224:
[----:B------:R-:W-:Y:S05]  /*edb0*/  BSYNC.RECONVERGENT B2 ;  /* 0x0000000000027941 */ /* 0x000fea0003800200 */
.L_x_9223:
        /* <DEDUP_REMOVED lines=43> */
.L_x_9221:
[----:B------:R-:W-:Y:S05]  /*f070*/  BSYNC.RECONVERGENT B1 ;  /* 0x0000000000017941 */ /* 0x000fea0003800200 */
.L_x_9220:
[----:B------:R-:W-:Y:S01]  /*f080*/  I2FP.F32.U32 R165, R166 ;  /* 0x000000a600a57245 */ /* 0x000fe20000201000 */
[----:B------:R-:W-:Y:S01]  /*f090*/  HADD2.F32 R167, -RZ, R159.H1_H1 ;  /* 0x3000009fffa77230 */ /* 0x000fe20000004100 */
[----:B------:R-:W-:Y:S01]  /*f0a0*/  PRMT R166, R186, 0x5410, R188 ;  /* 0x00005410baa67816 */ /* 0x000fe200000000bc */
[----:B------:R-:W-:Y:S02]  /*f0b0*/  @P1 HADD2.F32 R225, -RZ, R163.H1_H1 ;  /* 0x300000a3ffe11230 */ /* 0x000fe40000004100 */
[----:B------:R-:W-:Y:S01]  /*f0c0*/  FFMA.FTZ R165, R165, R184, 1.1641532182693481445e-10 ;  /* 0x2f000000a5a57423 */ /* 0x000fe200000100b8 */
[----:B------:R-:W-:-:S04]  /*f0d0*/  FMUL.FTZ R167, R167, R182 ;  /* 0x000000b6a7a77220 */ /* 0x000fc80000410000 */
[----:B------:R-:W-:-:S04]  /*f0e0*/  FSETP.GTU.FTZ.AND P6, PT, R165, R180, PT ;  /* 0x000000b4a500720b */ /* 0x000fc80003fdc000 */
        /* <DEDUP_REMOVED lines=11> */
.L_x_9144:
[----:B------:R-:W-:Y:S01]  /*f1a0*/  ISETP.NE.AND P2, PT, R14, 0x1, PT ;  /* 0x000000010e00780c */ /* 0x000fe20003f45270 */
[----:B------:R-:W-:Y:S01]  /*f1b0*/  BSSY.RECONVERGENT B1, `(.L_x_9226) ;  /* 0x0000048000017945 */ /* 0x000fe20003800200 */
[----:B-1----:R-:W-:Y:S01]  /*f1c0*/  IMAD.MOV.U32 R170, RZ, RZ, 0x2 ;  /* 0x00000002ffaa7424 */ /* 0x002fe200078e00ff */
        /* <DEDUP_REMOVED lines=13> */
.L_x_9228:
        /* <DEDUP_REMOVED lines=13> */
.L_x_9230:
[----:B------:R-:W-:Y:S05]  /*f370*/  BSYNC.RECONVERGENT B2 ;  /* 0x0000000000027941 */ /* 0x000fea0003800200 */
.L_x_9229:
        /* <DEDUP_REMOVED lines=43> */
.L_x_9227:
[----:B------:R-:W-:Y:S05]  /*f630*/  BSYNC.RECONVERGENT B1 ;  /* 0x0000000000017941 */ /* 0x000fea0003800200 */
.L_x_9226:
[----:B------:R-:W1:Y:S01]  /*f640*/  LDC R180, c[0x0][0x408] ;  /* 0x00010200ffb47b82 */ /* 0x000e620000000800 */
[----:B------:R-:W-:Y:S01]  /*f650*/  HFMA2 R184, -RZ, RZ, 0.1171875, 0 ;  /* 0x2f800000ffb87431 */ /* 0x000fe200000001ff */
[----:B------:R-:W-:Y:S01]  /*f660*/  I2FP.F32.U32 R3, R3 ;  /* 0x0000000300037245 */ /* 0x000fe20000201000 */
[----:B-----5:R-:W-:Y:S01]  /*f670*/  HADD2.F32 R169, -RZ, R164.H0_H0 ;  /* 0x200000a4ffa97230 */ /* 0x020fe20000004100 */
[----:B------:R-:W-:Y:S01]  /*f680*/  ISETP.NE.AND P3, PT, R170, 0x1, PT ;  /* 0x00000001aa00780c */ /* 0x000fe20003f65270 */
[----:B------:R-:W-:Y:S01]  /*f690*/  @P1 HADD2.F32 R14, -RZ, R160.H0_H0 ;  /* 0x200000a0ff0e1230 */ /* 0x000fe20000004100 */
[----:B------:R-:W-:Y:S01]  /*f6a0*/  LOP3.LUT R10, R10, 0xffffffef, RZ, 0xc0, !PT ;  /* 0xffffffef0a0a7812 */ /* 0x000fe200078ec0ff */
[----:B------:R-:W-:Y:S01]  /*f6b0*/  BSSY.RECONVERGENT B1, `(.L_x_9231) ;  /* 0x000004e000017945 */ /* 0x000fe20003800200 */
[----:B------:R-:W2:Y:S01]  /*f6c0*/  LDC R182, c[0x0][0x404] ;  /* 0x00010100ffb67b82 */ /* 0x000ea20000000800 */
[----:B------:R-:W-:Y:S02]  /*f6d0*/  IMAD.MOV.U32 R176, RZ, RZ, 0x2 ;  /* 0x00000002ffb07424 */ /* 0x000fe400078e00ff */
[----:B------:R-:W-:Y:S01]  /*f6e0*/  FFMA.FTZ R3, R3, R184, 1.1641532182693481445e-10 ;  /* 0x2f00000003037423 */ /* 0x000fe200000100b8 */
[----:B-1----:R-:W-:-:S04]  /*f6f0*/  FMUL.FTZ R169, R169, R180 ;  /* 0x000000b4a9a97220 */ /* 0x002fc80000410000 */
        /* <DEDUP_REMOVED lines=16> */
.L_x_9233:
        /* <DEDUP_REMOVED lines=13> */
.L_x_9235:
[----:B------:R-:W-:Y:S05]  /*f8d0*/  BSYNC.RECONVERGENT B2 ;  /* 0x0000000000027941 */ /* 0x000fea0003800200 */
.L_x_9234:
        /* <DEDUP_REMOVED lines=43> */
.L_x_9232:
[----:B------:R-:W-:Y:S05]  /*fb90*/  BSYNC.RECONVERGENT B1 ;  /* 0x0000000000017941 */ /* 0x000fea0003800200 */
.L_x_9231:
        /* <DEDUP_REMOVED lines=25> */
.L_x_9238:
        /* <DEDUP_REMOVED lines=13> */
.L_x_9240:
[----:B------:R-:W-:Y:S05]  /*fe00*/  BSYNC.RECONVERGENT B2 ;  /* 0x0000000000027941 */ /* 0x000fea0003800200 */
.L_x_9239:
        /* <DEDUP_REMOVED lines=43> */
.L_x_9237:
[----:B------:R-:W-:Y:S05]  /*100c0*/  BSYNC.RECONVERGENT B1 ;  /* 0x0000000000017941 */ /* 0x000fea0003800200 */
.L_x_9236:
        /* <DEDUP_REMOVED lines=25> */
.L_x_9243:
        /* <DEDUP_REMOVED lines=13> */
.L_x_9245:
[----:B------:R-:W-:Y:S05]  /*10330*/  BSYNC.RECONVERGENT B2 ;  /* 0x0000000000027941 */ /* 0x000fea0003800200 */
.L_x_9244:
        /* <DEDUP_REMOVED lines=43> */
.L_x_9242:
[----:B------:R-:W-:Y:S05]  /*105f0*/  BSYNC.RECONVERGENT B1 ;  /* 0x0000000000017941 */ /* 0x000fea0003800200 */
.L_x_9241:
        /* <DEDUP_REMOVED lines=25> */
.L_x_9248:
        /* <DEDUP_REMOVED lines=13> */
.L_x_9250:
[----:B------:R-:W-:Y:S05]  /*10860*/  BSYNC.RECONVERGENT B2 ;  /* 0x0000000000027941 */ /* 0x000fea0003800200 */
.L_x_9249:
        /* <DEDUP_REMOVED lines=43> */
.L_x_9247:
[----:B------:R-:W-:Y:S05]  /*10b20*/  BSYNC.RECONVERGENT B1 ;  /* 0x0000000000017941 */ /* 0x000fea0003800200 */
.L_x_9246:
        /* <DEDUP_REMOVED lines=23> */
.L_x_9253:
        /* <DEDUP_REMOVED lines=13> */
.L_x_9255:
[----:B------:R-:W-:Y:S05]  /*10d70*/  BSYNC.RECONVERGENT B2 ;  /* 0x0000000000027941 */ /* 0x000fea0003800200 */
.L_x_9254:
        /* <DEDUP_REMOVED lines=43> */
.L_x_9252:
[----:B------:R-:W-:Y:S05]  /*11030*/  BSYNC.RECONVERGENT B1 ;  /* 0x0000000000017941 */ /* 0x000fea0003800200 */
.L_x_9251:
        /* <DEDUP_REMOVED lines=23> */
.L_x_9258:
        /* <DEDUP_REMOVED lines=13> */
.L_x_9260:
[----:B------:R-:W-:Y:S05]  /*11280*/  BSYNC.RECONVERGENT B2 ;  /* 0x0000000000027941 */ /* 0x000fea0003800200 */
.L_x_9259:
        /* <DEDUP_REMOVED lines=43> */
.L_x_9257:
[----:B------:R-:W-:Y:S05]  /*11540*/  BSYNC.RECONVERGENT B1 ;  /* 0x0000000000017941 */ /* 0x000fea0003800200 */
.L_x_9256:
        /* <DEDUP_REMOVED lines=23> */
.L_x_9263:
        /* <DEDUP_REMOVED lines=13> */
.L_x_9265:
[----:B------:R-:W-:Y:S05]  /*11790*/  BSYNC.RECONVERGENT B2 ;  /* 0x0000000000027941 */ /* 0x000fea0003800200 */
.L_x_9264:
        /* <DEDUP_REMOVED lines=43> */
.L_x_9262:
[----:B------:R-:W-:Y:S05]  /*11a50*/  BSYNC.RECONVERGENT B1 ;  /* 0x0000000000017941 */ /* 0x000fea0003800200 */
.L_x_9261:
        /* <DEDUP_REMOVED lines=14> */
.L_x_9225:
        /* <DEDUP_REMOVED lines=43> */
.L_x_9266:
[----:B------:R-:W-:Y:S02]  /*11df0*/  IMAD.MOV.U32 R172, RZ, RZ, R174 ;  /* 0x000000ffffac7224 */ /* 0x000fe400078e00ae */
[----:B------:R-:W-:-:S07]  /*11e00*/  VIADD R168, R168, 0x100 ;  /* 0x00000100a8a87836 */ /* 0x000fce0000000000 */
.L_x_9143:
[----:B------:R-:W-:Y:S05]  /*11e10*/  BSYNC.RECONVERGENT B0 ;  /* 0x0000000000007941 */ /* 0x000fea0003800200 */
.L_x_9142:
        /* <DEDUP_REMOVED lines=13> */
[C---:B--2---:R-:W-:Y:S02]  /*11ef0*/  @P0 IMAD.WIDE.U32 R170, R168.reuse, 0x10, R166 ;  /* 0x00000010a8aa0825 */ /* 0x044fe400078e00a6 */
[----:B------:R-:W5:Y:S04]  /*11f00*/  LDG.E.128 R164, desc[UR6][R164.64] ;  /* 0x00000006a4a47981 */ /* 0x000f68000c1e1d00 */
[----:B------:R1:W5:Y:S01]  /*11f10*/  @P0 LDG.E.128 R156, desc[UR6][R170.64] ;  /* 0x00000006aa9c0981 */ /* 0x000362000c1e1d00 */
[----:B---3--:R-:W-:-:S05]  /*11f20*/  @P1 IMAD.WIDE.U32 R174, R168, 0x10, R174 ;  /* 0x00000010a8ae1825 */ /* 0x008fca00078e00ae */
[----:B------:R1:W5:Y:S01]  /*11f30*/  @P1 LDG.E.128 R160, desc[UR6][R174.64] ;  /* 0x00000006aea01981 */ /* 0x000362000c1e1d00 */
[----:B------:R-:W-:Y:S05]  /*11f40*/  @!P0 BRA `(.L_x_9269) ;  /* 0x0000005000788947 */ /* 0x000fea0003800000 */
[----:B------:R-:W-:Y:S01]  /*11f50*/  ISETP.NE.AND P2, PT, R14, 0x1, PT ;  /* 0x000000010e00780c */ /* 0x000fe20003f45270 */
[----:B------:R-:W-:Y:S01]  /*11f60*/  BSSY.RECONVERGENT B1, `(.L_x_9270) ;  /* 0x0000047000017945 */ /* 0x000fe20003800200 */
[----:B------:R-:W-:Y:S02]  /*11f70*/  HFMA2 R4, -RZ, RZ, 0, 1.1920928955078125e-07 ;  /* 0x00000002ff047431 */ /* 0x000fe400000001ff */
[----:B------:R-:W-:Y:S02]  /*11f80*/  IMAD.MOV.U32 R0, RZ, RZ, R12 ;  /* 0x000000ffff007224 */ /* 0x000fe400078e000c */
[----:B-1----:R-:W-:-:S07]  /*11f90*/  IMAD.MOV.U32 R174, RZ, RZ, R172 ;  /* 0x000000ffffae7224 */ /* 0x002fce00078e00ac */
        /* <DEDUP_REMOVED lines=11> */
.L_x_9272:
[----:B------:R-:W-:Y:S01]  /*12050*/  IADD3 R20, PT, PT, R20, 0x1, RZ ;  /* 0x0000000114147810 */ /* 0x000fe20007ffe0ff */
[----:B------:R-:W-:Y:S03]  /*12060*/  BSSY.RECONVERGENT B2, `(.L_x_9273) ;  /* 0x000000c000027945 */ /* 0x000fe60003800200 */
[C---:B------:R-:W-:Y:S01]  /*12070*/  ISETP.NE.AND P2, PT, R20.reuse, RZ, PT ;  /* 0x000000ff1400720c */ /* 0x040fe20003f45270 */
[----:B0-----:R-:W-:-:S12]  /*12080*/  IMAD.WIDE.U32 R4, R20, -0x2daee0ad, RZ ;  /* 0xd2511f5314047825 */ /* 0x001fd800078e00ff */
        /* <DEDUP_REMOVED lines=9> */
.L_x_9274:
[----:B------:R-:W-:Y:S05]  /*12120*/  BSYNC.RECONVERGENT B2 ;  /* 0x0000000000027941 */ /* 0x000fea0003800200 */
.L_x_9273:
        /* <DEDUP_REMOVED lines=42> */
.L_x_9271:
[----:B------:R-:W-:Y:S05]  /*123d0*/  BSYNC.RECONVERGENT B1 ;  /* 0x0000000000017941 */ /* 0x000fea0003800200 */
.L_x_9270:
[----:B------:R-:W1:Y:S01]  /*123e0*/  LDC R180, c[0x0][0x404] ;  /* 0x00010100ffb47b82 */ /* 0x000e620000000800 */
[----:B0-----:R-:W-:Y:S01]  /*123f0*/  I2FP.F32.U32 R5, R0 ;  /* 0x0000000000057245 */ /* 0x001fe20000201000 */
[----:B------:R-:W-:Y:S01]  /*12400*/  IMAD.MOV.U32 R184, RZ, RZ, 0x2f800000 ;  /* 0x2f800000ffb87424 */ /* 0x000fe200078e00ff */
[----:B------:R-:W-:Y:S01]  /*12410*/  ISETP.NE.AND P3, PT, R4, 0x1, PT ;  /* 0x000000010400780c */ /* 0x000fe20003f65270 */
[----:B-----5:R-:W-:Y:S01]  /*12420*/  HADD2.F32 R7, -RZ, R164.H0_H0 ;  /* 0x200000a4ff077230 */ /* 0x020fe20000004100 */
[----:B------:R-:W-:Y:S01]  /*12430*/  LOP3.LUT R10, R10, 0xffffffef, RZ, 0xc0, !PT ;  /* 0xffffffef0a0a7812 */ /* 0x000fe200078ec0ff */
[----:B------:R-:W-:Y:S01]  /*12440*/  FFMA.FTZ R5, R5, R184, 1.1641532182693481445e-10 ;  /* 0x2f00000005057423 */ /* 0x000fe200000100b8 */
[----:B------:R-:W-:Y:S01]  /*12450*/  BSSY.RECONVERGENT B1, `(.L_x_9275) ;  /* 0x000004b000017945 */ /* 0x000fe20003800200 */
[----:B------:R-:W0:Y:S01]  /*12460*/  LDC R182, c[0x0][0x408] ;  /* 0x00010200ffb67b82 */ /* 0x000e220000000800 */
[----:B------:R-:W-:Y:S01]  /*12470*/  IMAD.MOV.U32 R6, RZ, RZ, 0x2 ;  /* 0x00000002ff067424 */ /* 0x000fe200078e00ff */
[----:B------:R-:W-:-:S02]  /*12480*/  MOV R2, R12 ;  /* 0x0000000c00027202 */ /* 0x000fc40000000f00 */
        /* <DEDUP_REMOVED lines=14> */
.L_x_9277:
        /* <DEDUP_REMOVED lines=13> */
.L_x_9279:
[----:B------:R-:W-:Y:S05]  /*12640*/  BSYNC.RECONVERGENT B2 ;  /* 0x0000000000027941 */ /* 0x000fea0003800200 */
.L_x_9278:
        /* <DEDUP_REMOVED lines=43> */
.L_x_9276:
[----:B------:R-:W-:Y:S05]  /*12900*/  BSYNC.RECONVERGENT B1 ;  /* 0x0000000000017941 */ /* 0x000fea0003800200 */
.L_x_9275:
        /* <DEDUP_REMOVED lines=25> */
.L_x_9282:
        /* <DEDUP_REMOVED lines=13> */
.L_x_9284:
[----:B------:R-:W-:Y:S05]  /*12b70*/  BSYNC.RECONVERGENT B2 ;  /* 0x0000000000027941 */ /* 0x000fea0003800200 */
.L_x_9283:
        /* <DEDUP_REMOVED lines=43> */
.L_x_9281:
[----:B------:R-:W-:Y:S05]  /*12e30*/  BSYNC.RECONVERGENT B1 ;  /* 0x0000000000017941 */ /* 0x000fea0003800200 */
.L_x_9280:
        /* <DEDUP_REMOVED lines=22> */
.L_x_9287:
        /* <DEDUP_REMOVED lines=13> */
.L_x_9289:
[----:B------:R-:W-:Y:S05]  /*13070*/  BSYNC.RECONVERGENT B2 ;  /* 0x0000000000027941 */ /* 0x000fea0003800200 */
.L_x_9288:
        /* <DEDUP_REMOVED lines=43> */
.L_x_9286:
[----:B------:R-:W-:Y:S05]  /*13330*/  BSYNC.RECONVERGENT B1 ;  /* 0x0000000000017941 */ /* 0x000fea0003800200 */
.L_x_9285:
        /* <DEDUP_REMOVED lines=25> */
.L_x_9292:
        /* <DEDUP_REMOVED lines=13> */
.L_x_9294:
[----:B------:R-:W-:Y:S05]  /*135a0*/  BSYNC.RECONVERGENT B2 ;  /* 0x0000000000027941 */ /* 0x000fea0003800200 */
.L_x_9293:
        /* <DEDUP_REMOVED lines=43> */
.L_x_9291:
[----:B------:R-:W-:Y:S05]  /*13860*/  BSYNC.RECONVERGENT B1 ;  /* 0x0000000000017941 */ /* 0x000fea0003800200 */
.L_x_9290:
        /* <DEDUP_REMOVED lines=22> */
.L_x_9297:
        /* <DEDUP_REMOVED lines=13> */
.L_x_9299:
[----:B------:R-:W-:Y:S05]  /*13aa0*/  BSYNC.RECONVERGENT B2 ;  /* 0x0000000000027941 */ /* 0x000fea0003800200 */
.L_x_9298:
        /* <DEDUP_REMOVED lines=43> */
.L_x_9296:
[----:B------:R-:W-:Y:S05]  /*13d60*/  BSYNC.RECONVERGENT B1 ;  /* 0x0000000000017941 */ /* 0x000fea0003800200 */
.L_x_9295:
[----:B------:R-:W-:Y:S01]  /*13d70*/  I2FP.F32.U32 R5, R2 ;  /* 0x0000000200057245 */ /* 0x000fe20000201000 */
[----:B------:R-:W-:Y:S01]  /*13d80*/  HADD2.F32 R7, -RZ, R157.H0_H0 ;  /* 0x2000009dff077230 */ /* 0x000fe20000004100 */
[----:B------:R-:W-:Y:S01]  /*13d90*/  BSSY.RECONVERGENT B1, `(.L_x_9300) ;  /* 0x0000050000017945 */ /* 0x000fe20003800200 */
[----:B------:R-:W-:Y:S02]  /*13da0*/  @P1 HADD2.F32 R175, -RZ, R161.H0_H0 ;  /* 0x200000a1ffaf1230 */ /* 0x000fe40000004100 */
        /* <DEDUP_REMOVED lines=21> */
.L_x_9302:
        /* <DEDUP_REMOVED lines=13> */
.L_x_9304:
[----:B------:R-:W-:Y:S05]  /*13fd0*/  BSYNC.RECONVERGENT B2 ;  /* 0x0000000000027941 */ /* 0x000fea0003800200 */
.L_x_9303:
        /* <DEDUP_REMOVED lines=43> */
.L_x_9301:
[----:B------:R-:W-:Y:S05]  /*14290*/  BSYNC.RECONVERGENT B1 ;  /* 0x0000000000017941 */ /* 0x000fea0003800200 */
.L_x_9300:
        /* <DEDUP_REMOVED lines=22> */
.L_x_9307:
        /* <DEDUP_REMOVED lines=13> */
.L_x_9309:
[----:B------:R-:W-:Y:S05]  /*144d0*/  BSYNC.RECONVERGENT B2 ;  /* 0x0000000000027941 */ /* 0x000fea0003800200 */
.L_x_9308:
        /* <DEDUP_REMOVED lines=43> */
.L_x_9306:
[----:B------:R-:W-:Y:S05]  /*14790*/  BSYNC.RECONVERGENT B1 ;  /* 0x0000000000017941 */ /* 0x000fea0003800200 */
.L_x_9305:
        /* <DEDUP_REMOVED lines=25> */
.L_x_9312:
        /* <DEDUP_REMOVED lines=13> */
.L_x_9314:
[----:B------:R-:W-:Y:S05]  /*14a00*/  BSYNC.RECONVERGENT B2 ;  /* 0x0000000000027941 */ /* 0x000fea0003800200 */
.L_x_9313:
        /* <DEDUP_REMOVED lines=43> */
.L_x_9311:
[----:B------:R-:W-:Y:S05]  /*14cc0*/  BSYNC.RECONVERGENT B1 ;  /* 0x0000000000017941 */ /* 0x000fea0003800200 */
.L_x_9310:
        /* <DEDUP_REMOVED lines=20> */
.L_x_9317:
        /* <DEDUP_REMOVED lines=13> */
.L_x_9319:
[----:B------:R-:W-:Y:S05]  /*14ee0*/  BSYNC.RECONVERGENT B2 ;  /* 0x0000000000027941 */ /* 0x000fea0003800200 */
.L_x_9318:
        /* <DEDUP_REMOVED lines=43> */
.L_x_9316:
[----:B------:R-:W-:Y:S05]  /*151a0*/  BSYNC.RECONVERGENT B1 ;  /* 0x0000000000017941 */ /* 0x000fea0003800200 */
.L_x_9315:
        /* <DEDUP_REMOVED lines=25> */
.L_x_9322:
        /* <DEDUP_REMOVED lines=13> */
.L_x_9324:
[----:B------:R-:W-:Y:S05]  /*15410*/  BSYNC.RECONVERGENT B2 ;  /* 0x0000000000027941 */ /* 0x000fea0003800200 */
.L_x_9323:
        /* <DEDUP_REMOVED lines=43> */
.L_x_9321:
[----:B------:R-:W-:Y:S05]  /*156d0*/  BSYNC.RECONVERGENT B1 ;  /* 0x0000000000017941 */ /* 0x000fea0003800200 */
.L_x_9320:
        /* <DEDUP_REMOVED lines=20> */
.L_x_9327:
        /* <DEDUP_REMOVED lines=13> */
.L_x_9329:
[----:B------:R-:W-:Y:S05]  /*158f0*/  BSYNC.RECONVERGENT B2 ;  /* 0x0000000000027941 */ /* 0x000fea0003800200 */
.L_x_9328:
        /* <DEDUP_REMOVED lines=43> */
.L_x_9326:
[----:B------:R-:W-:Y:S05]  /*15bb0*/  BSYNC.RECONVERGENT B1 ;  /* 0x0000000000017941 */ /* 0x000fea0003800200 */
.L_x_9325:
        /* <DEDUP_REMOVED lines=25> */
.L_x_9332:
        /* <DEDUP_REMOVED lines=13> */
.L_x_9334:
[----:B------:R-:W-:Y:S05]  /*15e20*/  BSYNC.RECONVERGENT B2 ;  /* 0x0000000000027941 */ /* 0x000fea0003800200 */
.L_x_9333:
        /* <DEDUP_REMOVED lines=43> */
.L_x_9331:
[----:B------:R-:W-:Y:S05]  /*160e0*/  BSYNC.RECONVERGENT B1 ;  /* 0x0000000000017941 */ /* 0x000fea0003800200 */
.L_x_9330:
        /* <DEDUP_REMOVED lines=20> */
.L_x_9337:
        /* <DEDUP_REMOVED lines=13> */
.L_x_9339:
[----:B------:R-:W-:Y:S05]  /*16300*/  BSYNC.RECONVERGENT B2 ;  /* 0x0000000000027941 */ /* 0x000fea0003800200 */
.L_x_9338:
        /* <DEDUP_REMOVED lines=43> */
.L_x_9336:
[----:B------:R-:W-:Y:S05]  /*165c0*/  BSYNC.RECONVERGENT B1 ;  /* 0x0000000000017941 */ /* 0x000fea0003800200 */
.L_x_9335:
        /* <DEDUP_REMOVED lines=26> */
.L_x_9342:
        /* <DEDUP_REMOVED lines=13> */
.L_x_9344:
[----:B------:R-:W-:Y:S05]  /*16840*/  BSYNC.RECONVERGENT B2 ;  /* 0x0000000000027941 */ /* 0x000fea0003800200 */
.L_x_9343:
        /* <DEDUP_REMOVED lines=43> */
.L_x_9341:
[----:B------:R-:W-:Y:S05]  /*16b00*/  BSYNC.RECONVERGENT B1 ;  /* 0x0000000000017941 */ /* 0x000fea0003800200 */
.L_x_9340:
        /* <DEDUP_REMOVED lines=20> */
.L_x_9347:
        /* <DEDUP_REMOVED lines=15> */
.L_x_9349:
[----:B------:R-:W-:Y:S05]  /*16d40*/  BSYNC.RECONVERGENT B2 ;  /* 0x0000000000027941 */ /* 0x000fea0003800200 */
.L_x_9348:
        /* <DEDUP_REMOVED lines=43> */
.L_x_9346:
[----:B------:R-:W-:Y:S05]  /*17000*/  BSYNC.RECONVERGENT B1 ;  /* 0x0000000000017941 */ /* 0x000fea0003800200 */
.L_x_9345:
        /* <DEDUP_REMOVED lines=18> */
.L_x_9269:
        /* <DEDUP_REMOVED lines=16> */
.L_x_9353:
        /* <DEDUP_REMOVED lines=13> */
.L_x_9355:
[----:B------:R-:W-:Y:S05]  /*17300*/  BSYNC.RECONVERGENT B2 ;  /* 0x0000000000027941 */ /* 0x000fea0003800200 */
.L_x_9354:
        /* <DEDUP_REMOVED lines=43> */
.L_x_9352:
[----:B------:R-:W-:Y:S05]  /*175c0*/  BSYNC.RECONVERGENT B1 ;  /* 0x0000000000017941 */ /* 0x000fea0003800200 */
.L_x_9351:
        /* <DEDUP_REMOVED lines=28> */
.L_x_9358:
        /* <DEDUP_REMOVED lines=13> */
.L_x_9360:
[----:B------:R-:W-:Y:S05]  /*17860*/  BSYNC.RECONVERGENT B2 ;  /* 0x0000000000027941 */ /* 0x000fea0003800200 */
.L_x_9359:
        /* <DEDUP_REMOVED lines=43> */
.L_x_9357:
[----:B------:R-:W-:Y:S05]  /*17b20*/  BSYNC.RECONVERGENT B1 ;  /* 0x0000000000017941 */ /* 0x000fea0003800200 */
.L_x_9356:
        /* <DEDUP_REMOVED lines=25> */
.L_x_9363:
        /* <DEDUP_REMOVED lines=13> */
.L_x_9365:
[----:B------:R-:W-:Y:S05]  /*17d90*/  BSYNC.RECONVERGENT B2 ;  /* 0x0000000000027941 */ /* 0x000fea0003800200 */
.L_x_9364:
        /* <DEDUP_REMOVED lines=43> */
.L_x_9362:
[----:B------:R-:W-:Y:S05]  /*18050*/  BSYNC.RECONVERGENT B1 ;  /* 0x0000000000017941 */ /* 0x000fea0003800200 */
.L_x_9361:
        /* <DEDUP_REMOVED lines=25> */
.L_x_9368:
        /* <DEDUP_REMOVED lines=13> */
.L_x_9370:
[----:B------:R-:W-:Y:S05]  /*182c0*/  BSYNC.RECONVERGENT B2 ;  /* 0x0000000000027941 */ /* 0x000fea0003800200 */
.L_x_9369:
        /* <DEDUP_REMOVED lines=43> */
.L_x_9367:
[----:B------:R-:W-:Y:S05]  /*18580*/  BSYNC.RECONVERGENT B1 ;  /* 0x0000000000017941 */ /* 0x000fea0003800200 */
.L_x_9366:
        /* <DEDUP_REMOVED lines=25> */
.L_x_9373:
        /* <DEDUP_REMOVED lines=13> */
.L_x_9375:
[----:B------:R-:W-:Y:S05]  /*187f0*/  BSYNC.RECONVERGENT B2 ;  /* 0x0000000000027941 */ /* 0x000fea0003800200 */
.L_x_9374:
        /* <DEDUP_REMOVED lines=43> */
.L_x_9372:
[----:B------:R-:W-:Y:S05]  /*18ab0*/  BSYNC.RECONVERGENT B1 ;  /* 0x0000000000017941 */ /* 0x000fea0003800200 */
.L_x_9371:
        /* <DEDUP_REMOVED lines=23> */
.L_x_9378:
        /* <DEDUP_REMOVED lines=13> */
.L_x_9380:
[----:B------:R-:W-:Y:S05]  /*18d00*/  BSYNC.RECONVERGENT B2 ;  /* 0x0000000000027941 */ /* 0x000fea0003800200 */
.L_x_9379:
        /* <DEDUP_REMOVED lines=43> */
.L_x_9377:
[----:B------:R-:W-:Y:S05]  /*18fc0*/  BSYNC.RECONVERGENT B1 ;  /* 0x0000000000017941 */ /* 0x000fea0003800200 */
.L_x_9376:
        /* <DEDUP_REMOVED lines=23> */
.L_x_9383:
        /* <DEDUP_REMOVED lines=13> */
.L_x_9385:
[----:B------:R-:W-:Y:S05]  /*19210*/  BSYNC.RECONVERGENT B2 ;  /* 0x0000000000027941 */ /* 0x000fea0003800200 */
.L_x_9384:
        /* <DEDUP_REMOVED lines=43> */
.L_x_9382:
[----:B------:R-:W-:Y:S05]  /*194d0*/  BSYNC.RECONVERGENT B1 ;  /* 0x0000000000017941 */ /* 0x000fea0003800200 */
.L_x_9381:
        /* <DEDUP_REMOVED lines=23> */
.L_x_9388:
        /* <DEDUP_REMOVED lines=13> */
.L_x_9390:
[----:B------:R-:W-:Y:S05]  /*19720*/  BSYNC.RECONVERGENT B2 ;  /* 0x0000000000027941 */ /* 0x000fea0003800200 */
.L_x_9389:
        /* <DEDUP_REMOVED lines=43> */
.L_x_9387:
[----:B------:R-:W-:Y:S05]  /*199e0*/  BSYNC.RECONVERGENT B1 ;  /* 0x0000000000017941 */ /* 0x000fea0003800200 */
.L_x_9386:
        /* <DEDUP_REMOVED lines=14> */
.L_x_9350:
        /* <DEDUP_REMOVED lines=43> */
.L_x_9391:
[----:B------:R-:W-:Y:S02]  /*19d80*/  IMAD.MOV.U32 R172, RZ, RZ, R174 ;  /* 0x000000ffffac7224 */ /* 0x000fe400078e00ae */
[----:B------:R-:W-:-:S07]  /*19d90*/  VIADD R168, R168, 0x100 ;  /* 0x00000100a8a87836 */ /* 0x000fce0000000000 */
.L_x_9268:
[----:B------:R-:W-:Y:S05]  /*19da0*/  BSYNC.RECONVERGENT B0 ;  /* 0x0000000000007941 */ /* 0x000fea0003800200 */
.L_x_9267:
        /* <DEDUP_REMOVED lines=33> */
.L_x_9397:
        /* <DEDUP_REMOVED lines=13> */
.L_x_9399:
[----:B------:R-:W-:Y:S05]  /*1a090*/  BSYNC.RECONVERGENT B2 ;  /* 0x0000000000027941 */ /* 0x000fea0003800200 */
.L_x_9398:
        /* <DEDUP_REMOVED lines=34> */
[----:B-1----:R-:W-:-:S04]  /*1a2c0*/  LOP3.LUT R170, R8, UR33, R5, 0x96, !PT ;  /* 0x0000002108aa7c12 */ /* 0x002fc8000f8e9605 */
        /* <DEDUP_REMOVED lines=8> */
.L_x_9396:
[----:B------:R-:W-:Y:S05]  /*1a350*/  BSYNC.RECONVERGENT B1 ;  /* 0x0000000000017941 */ /* 0x000fea0003800200 */
.L_x_9395:
[----:B------:R-:W2:Y:S01]  /*1a360*/  LDC R180, c[0x0][0x408] ;  /* 0x00010200ffb47b82 */ /* 0x000ea20000000800 */
        /* <DEDUP_REMOVED lines=8> */
[----:B------:R-:W-:Y:S02]  /*1a3f0*/  HFMA2 R8, -RZ, RZ, 0, 1.1920928955078125e-07 ;  /* 0x00000002ff087431 */ /* 0x000fe400000001ff */
[----:B------:R-:W-:-:S02]  /*1a400*/  IMAD.MOV.U32 R4, RZ, RZ, R12 ;  /* 0x000000ffff047224 */ /* 0x000fc400078e000c */
[----:B--2---:R-:W-:Y:S01]  /*1a410*/  FMUL.FTZ R2, R7, R180 ;  /* 0x000000b407027220 */ /* 0x004fe20000410000 */
        /* <DEDUP_REMOVED lines=13> */
.L_x_9402:
        /* <DEDUP_REMOVED lines=13> */
.L_x_9404:
[----:B------:R-:W-:Y:S05]  /*1a5c0*/  BSYNC.RECONVERGENT B2 ;  /* 0x0000000000027941 */ /* 0x000fea0003800200 */
.L_x_9403:
        /* <DEDUP_REMOVED lines=43> */
.L_x_9401:
[----:B------:R-:W-:Y:S05]  /*1a880*/  BSYNC.RECONVERGENT B1 ;  /* 0x0000000000017941 */ /* 0x000fea0003800200 */
.L_x_9400:
        /* <DEDUP_REMOVED lines=25> */
.L_x_9407:
        /* <DEDUP_REMOVED lines=13> */
.L_x_9409:
[----:B------:R-:W-:Y:S05]  /*1aaf0*/  BSYNC.RECONVERGENT B2 ;  /* 0x0000000000027941 */ /* 0x000fea0003800200 */
.L_x_9408:
        /* <DEDUP_REMOVED lines=43> */
.L_x_9406:
[----:B------:R-:W-:Y:S05]  /*1adb0*/  BSYNC.RECONVERGENT B1 ;  /* 0x0000000000017941 */ /* 0x000fea0003800200 */
.L_x_9405:
        /* <DEDUP_REMOVED lines=22> */
.L_x_9412:
        /* <DEDUP_REMOVED lines=13> */
.L_x_9414:
[----:B------:R-:W-:Y:S05]  /*1aff0*/  BSYNC.RECONVERGENT B2 ;  /* 0x0000000000027941 */ /* 0x000fea0003800200 */
.L_x_9413:
[----:B------:R-:W-:Y:S01]  /*1b000*/  IMAD.WIDE.U32 R6, R23, -0x326172a9, RZ ;  /* 0xcd9e8d5717067825 */ /* 0x000fe200078e00ff */
[----:B-1----:R-:W-:-:S03]  /*1b010*/  LOP3.LUT R170, R13, UR9, R5, 0x96, !PT ;  /* 0x000000090daa7c12 */ /* 0x002fc6000f8e9605 */
        /* <DEDUP_REMOVED lines=41> */
.L_x_9411:
[----:B------:R-:W-:Y:S05]  /*1b2b0*/  BSYNC.RECONVERGENT B1 ;  /* 0x0000000000017941 */ /* 0x000fea0003800200 */
.L_x_9410:
[----:B------:R-:W-:Y:S01]  /*1b2c0*/  I2FP.F32.U32 R5, R4 ;  /* 0x0000000400057245 */ /* 0x000fe20000201000 */
[----:B------:R-:W-:Y:S01]  /*1b2d0*/  HADD2.F32 R7, -RZ, R156.H1_H1 ;  /* 0x3000009cff077230 */ /* 0x000fe20000004100 */
[----:B------:R-:W-:Y:S01]  /*1b2e0*/  BSSY.RECONVERGENT B1, `(.L_x_9415) ;  /* 0x0000050000017945 */ /* 0x000fe20003800200 */
[----:B-1----:R-:W-:Y:S02]  /*1b2f0*/  @P2 HADD2.F32 R187, -RZ, R160.H1_H1 ;  /* 0x300000a0ffbb2230 */ /* 0x002fe40000004100 */
        /* <DEDUP_REMOVED lines=21> */
.L_x_9417:
        /* <DEDUP_REMOVED lines=13> */
.L_x_9419:
[----:B------:R-:W-:Y:S05]  /*1b520*/  BSYNC.RECONVERGENT B2 ;  /* 0x0000000000027941 */ /* 0x000fea0003800200 */
.L_x_9418:
        /* <DEDUP_REMOVED lines=43> */
.L_x_9416:
[----:B------:R-:W-:Y:S05]  /*1b7e0*/  BSYNC.RECONVERGENT B1 ;  /* 0x0000000000017941 */ /* 0x000fea0003800200 */
.L_x_9415:
        /* <DEDUP_REMOVED lines=22> */
.L_x_9422:
        /* <DEDUP_REMOVED lines=13> */
.L_x_9424:
[----:B------:R-:W-:Y:S05]  /*1ba20*/  BSYNC.RECONVERGENT B2 ;  /* 0x0000000000027941 */ /* 0x000fea0003800200 */
.L_x_9423:
        /* <DEDUP_REMOVED lines=43> */
.L_x_9421:
[----:B------:R-:W-:Y:S05]  /*1bce0*/  BSYNC.RECONVERGENT B1 ;  /* 0x0000000000017941 */ /* 0x000fea0003800200 */
.L_x_9420:
        /* <DEDUP_REMOVED lines=25> */
.L_x_9427:
        /* <DEDUP_REMOVED lines=13> */
.L_x_9429:
[----:B------:R-:W-:Y:S05]  /*1bf50*/  BSYNC.RECONVERGENT B2 ;  /* 0x0000000000027941 */ /* 0x000fea0003800200 */
.L_x_9428:
        /* <DEDUP_REMOVED lines=43> */
.L_x_9426:
[----:B------:R-:W-:Y:S05]  /*1c210*/  BSYNC.RECONVERGENT B1 ;  /* 0x0000000000017941 */ /* 0x000fea0003800200 */
.L_x_9425:
        /* <DEDUP_REMOVED lines=22> */
.L_x_9432:
        /* <DEDUP_REMOVED lines=13> */
.L_x_9434:
[----:B------:R-:W-:Y:S05]  /*1c450*/  BSYNC.RECONVERGENT B2 ;  /* 0x0000000000027941 */ /* 0x000fea0003800200 */
.L_x_9433:
        /* <DEDUP_REMOVED lines=43> */
.L_x_9431:
[----:B------:R-:W-:Y:S05]  /*1c710*/  BSYNC.RECONVERGENT B1 ;  /* 0x0000000000017941 */ /* 0x000fea0003800200 */
.L_x_9430:
        /* <DEDUP_REMOVED lines=25> */
.L_x_9437:
        /* <DEDUP_REMOVED lines=13> */
.L_x_9439:
[----:B------:R-:W-:Y:S05]  /*1c980*/  BSYNC.RECONVERGENT B2 ;  /* 0x0000000000027941 */ /* 0x000fea0003800200 */
.L_x_9438:
        /* <DEDUP_REMOVED lines=43> */
.L_x_9436:
[----:B------:R-:W-:Y:S05]  /*1cc40*/  BSYNC.RECONVERGENT B1 ;  /* 0x0000000000017941 */ /* 0x000fea0003800200 */
.L_x_9435:
        /* <DEDUP_REMOVED lines=22> */
.L_x_9442:
        /* <DEDUP_REMOVED lines=13> */
.L_x_9444:
[----:B------:R-:W-:Y:S05]  /*1ce80*/  BSYNC.RECONVERGENT B2 ;  /* 0x0000000000027941 */ /* 0x000fea0003800200 */
.L_x_9443:
        /* <DEDUP_REMOVED lines=43> */
.L_x_9441:
[----:B------:R-:W-:Y:S05]  /*1d140*/  BSYNC.RECONVERGENT B1 ;  /* 0x0000000000017941 */ /* 0x000fea0003800200 */
.L_x_9440:
        /* <DEDUP_REMOVED lines=25> */
.L_x_9447:
        /* <DEDUP_REMOVED lines=13> */
.L_x_9449:
[----:B------:R-:W-:Y:S05]  /*1d3b0*/  BSYNC.RECONVERGENT B2 ;  /* 0x0000000000027941 */ /* 0x000fea0003800200 */
.L_x_9448:
        /* <DEDUP_REMOVED lines=43> */
.L_x_9446:
[----:B------:R-:W-:Y:S05]  /*1d670*/  BSYNC.RECONVERGENT B1 ;  /* 0x0000000000017941 */ /* 0x000fea0003800200 */
.L_x_9445:
        /* <DEDUP_REMOVED lines=20> */
.L_x_9452:
        /* <DEDUP_REMOVED lines=13> */
.L_x_9454:
[----:B------:R-:W-:Y:S05]  /*1d890*/  BSYNC.RECONVERGENT B2 ;  /* 0x0000000000027941 */ /* 0x000fea0003800200 */
.L_x_9453:
        /* <DEDUP_REMOVED lines=43> */
.L_x_9451:
[----:B------:R-:W-:Y:S05]  /*1db50*/  BSYNC.RECONVERGENT B1 ;  /* 0x0000000000017941 */ /* 0x000fea0003800200 */
.L_x_9450:
        /* <DEDUP_REMOVED lines=25> */
.L_x_9457:
        /* <DEDUP_REMOVED lines=13> */
.L_x_9459:
[----:B------:R-:W-:Y:S05]  /*1ddc0*/  BSYNC.RECONVERGENT B2 ;  /* 0x0000000000027941 */ /* 0x000fea0003800200 */
.L_x_9458:
        /* <DEDUP_REMOVED lines=43> */
.L_x_9456:
[----:B------:R-:W-:Y:S05]  /*1e080*/  BSYNC.RECONVERGENT B1 ;  /* 0x0000000000017941 */ /* 0x000fea0003800200 */
.L_x_9455:
        /* <DEDUP_REMOVED lines=20> */
.L_x_9462:
        /* <DEDUP_REMOVED lines=13> */
.L_x_9464:
[----:B------:R-:W-:Y:S05]  /*1e2a0*/  BSYNC.RECONVERGENT B2 ;  /* 0x0000000000027941 */ /* 0x000fea0003800200 */
.L_x_9463:
        /* <DEDUP_REMOVED lines=43> */
.L_x_9461:
[----:B------:R-:W-:Y:S05]  /*1e560*/  BSYNC.RECONVERGENT B1 ;  /* 0x0000000000017941 */ /* 0x000fea0003800200 */
.L_x_9460:
        /* <DEDUP_REMOVED lines=26> */
.L_x_9467:
        /* <DEDUP_REMOVED lines=13> */
.L_x_9469:
[----:B------:R-:W-:Y:S05]  /*1e7e0*/  BSYNC.RECONVERGENT B2 ;  /* 0x0000000000027941 */ /* 0x000fea0003800200 */
.L_x_9468:
        /* <DEDUP_REMOVED lines=43> */
.L_x_9466:
[----:B------:R-:W-:Y:S05]  /*1eaa0*/  BSYNC.RECONVERGENT B1 ;  /* 0x0000000000017941 */ /* 0x000fea0003800200 */
.L_x_9465:
        /* <DEDUP_REMOVED lines=20> */
.L_x_9472:
        /* <DEDUP_REMOVED lines=15> */
.L_x_9474:
[----:B------:R-:W-:Y:S05]  /*1ece0*/  BSYNC.RECONVERGENT B2 ;  /* 0x0000000000027941 */ /* 0x000fea0003800200 */
.L_x_9473:
        /* <DEDUP_REMOVED lines=43> */
.L_x_9471:
[----:B------:R-:W-:Y:S05]  /*1efa0*/  BSYNC.RECONVERGENT B1 ;  /* 0x0000000000017941 */ /* 0x000fea0003800200 */
.L_x_9470:
        /* <DEDUP_REMOVED lines=10> */
[----:B------:R-:W-:Y:S01]  /*1f050*/  PRMT R165, R172, 0x5410, R178 ;  /* 0x00005410aca57816 */ /* 0x000fe200000000b2 */
[--C-:B------:R-:W-:Y:S01]  /*1f060*/  IMAD.MOV.U32 R172, RZ, RZ, R0.reuse ;  /* 0x000000ffffac7224 */ /* 0x100fe200078e0000 */
[----:B------:R-:W-:Y:S01]  /*1f070*/  PRMT R0, R164, 0x7610, R0 ;  /* 0x00007610a4007816 */ /* 0x000fe20000000000 */
[--C-:B------:R-:W-:Y:S01]  /*1f080*/  @P2 FADD.FTZ R229, R229, R190.reuse ;  /* 0x000000bee5e52221 */ /* 0x100fe20000010000 */
[----:B------:R-:W-:Y:S01]  /*1f090*/  @!P2 IMAD.MOV.U32 R229, RZ, RZ, R190 ;  /* 0x000000ffffe5a224 */ /* 0x000fe200078e00be */
[----:B------:R-:W-:-:S04]  /*1f0a0*/  PRMT R164, R169, 0x5410, R174 ;  /* 0x00005410a9a47816 */ /* 0x000fc800000000ae */
[----:B------:R-:W-:-:S04]  /*1f0b0*/  F2FP.F16.F32.PACK_AB R167, RZ, R229 ;  /* 0x000000e5ffa7723e */ /* 0x000fc800000000ff */
[----:B------:R-:W-:Y:S01]  /*1f0c0*/  PRMT R167, R176, 0x5410, R167 ;  /* 0x00005410b0a77816 */ /* 0x000fe200000000a7 */
[----:B------:R-:W-:Y:S06]  /*1f0d0*/  BRA `(.L_x_9475) ;  /* 0x0000002800747947 */ /* 0x000fec0003800000 */
.L_x_9394:
[----:B------:R-:W-:Y:S01]  /*1f0e0*/  ISETP.NE.AND P3, PT, R14, 0x1, PT ;  /* 0x000000010e00780c */ /* 0x000fe20003f65270 */
[----:B------:R-:W-:Y:S01]  /*1f0f0*/  BSSY.RECONVERGENT B1, `(.L_x_9476) ;  /* 0x0000048000017945 */ /* 0x000fe20003800200 */
[----:B-1----:R-:W-:Y:S01]  /*1f100*/  MOV R170, 0x2 ;  /* 0x0000000200aa7802 */ /* 0x002fe20000000f00 */
        /* <DEDUP_REMOVED lines=13> */
.L_x_9478:
        /* <DEDUP_REMOVED lines=13> */
.L_x_9480:
[----:B------:R-:W-:Y:S05]  /*1f2b0*/  BSYNC.RECONVERGENT B2 ;  /* 0x0000000000027941 */ /* 0x000fea0003800200 */
.L_x_9479:
        /* <DEDUP_REMOVED lines=43> */
.L_x_9477:
[----:B------:R-:W-:Y:S05]  /*1f570*/  BSYNC.RECONVERGENT B1 ;  /* 0x0000000000017941 */ /* 0x000fea0003800200 */
.L_x_9476:
        /* <DEDUP_REMOVED lines=10> */
[----:B------:R-:W-:-:S02]  /*1f620*/  HFMA2 R176, -RZ, RZ, 0, 1.1920928955078125e-07 ;  /* 0x00000002ffb07431 */ /* 0x000fc400000001ff */
        /* <DEDUP_REMOVED lines=17> */
.L_x_9483:
        /* <DEDUP_REMOVED lines=13> */
.L_x_9485:
[----:B------:R-:W-:Y:S05]  /*1f810*/  BSYNC.RECONVERGENT B2 ;  /* 0x0000000000027941 */ /* 0x000fea0003800200 */
.L_x_9484:
        /* <DEDUP_REMOVED lines=43> */
.L_x_9482:
[----:B------:R-:W-:Y:S05]  /*1fad0*/  BSYNC.RECONVERGENT B1 ;  /* 0x0000000000017941 */ /* 0x000fea0003800200 */
.L_x_9481:
        /* <DEDUP_REMOVED lines=25> */
.L_x_9488:
        /* <DEDUP_REMOVED lines=13> */
.L_x_9490:
[----:B------:R-:W-:Y:S05]  /*1fd40*/  BSYNC.RECONVERGENT B2 ;  /* 0x0000000000027941 */ /* 0x000fea0003800200 */
.L_x_9489:
        /* <DEDUP_REMOVED lines=43> */
.L_x_9487:
[----:B------:R-:W-:Y:S05]  /*20000*/  BSYNC.RECONVERGENT B1 ;  /* 0x0000000000017941 */ /* 0x000fea0003800200 */
.L_x_9486:
        /* <DEDUP_REMOVED lines=25> */
.L_x_9493:
        /* <DEDUP_REMOVED lines=13> */
.L_x_9495:
[----:B------:R-:W-:Y:S05]  /*20270*/  BSYNC.RECONVERGENT B2 ;  /* 0x0000000000027941 */ /* 0x000fea0003800200 */
.L_x_9494:
        /* <DEDUP_REMOVED lines=43> */
.L_x_9492:
[----:B------:R-:W-:Y:S05]  /*20530*/  BSYNC.RECONVERGENT B1 ;  /* 0x0000000000017941 */ /* 0x000fea0003800200 */
.L_x_9491:
        /* <DEDUP_REMOVED lines=25> */
.L_x_9498:
        /* <DEDUP_REMOVED lines=13> */
.L_x_9500:
[----:B------:R-:W-:Y:S05]  /*207a0*/  BSYNC.RECONVERGENT B2 ;  /* 0x0000000000027941 */ /* 0x000fea0003800200 */
.L_x_9499:
        /* <DEDUP_REMOVED lines=43> */
.L_x_9497:
[----:B------:R-:W-:Y:S05]  /*20a60*/  BSYNC.RECONVERGENT B1 ;  /* 0x0000000000017941 */ /* 0x000fea0003800200 */
.L_x_9496:
        /* <DEDUP_REMOVED lines=25> */
.L_x_9503:
        /* <DEDUP_REMOVED lines=13> */
.L_x_9505:
[----:B------:R-:W-:Y:S05]  /*20cd0*/  BSYNC.RECONVERGENT B2 ;  /* 0x0000000000027941 */ /* 0x000fea0003800200 */
.L_x_9504:
        /* <DEDUP_REMOVED lines=43> */
.L_x_9502:
[----:B------:R-:W-:Y:S05]  /*20f90*/  BSYNC.RECONVERGENT B1 ;  /* 0x0000000000017941 */ /* 0x000fea0003800200 */
.L_x_9501:
        /* <DEDUP_REMOVED lines=23> */
.L_x_9508:
        /* <DEDUP_REMOVED lines=13> */
.L_x_9510:
[----:B------:R-:W-:Y:S05]  /*211e0*/  BSYNC.RECONVERGENT B2 ;  /* 0x0000000000027941 */ /* 0x000fea0003800200 */
.L_x_9509:
        /* <DEDUP_REMOVED lines=43> */
.L_x_9507:
[----:B------:R-:W-:Y:S05]  /*214a0*/  BSYNC.RECONVERGENT B1 ;  /* 0x0000000000017941 */ /* 0x000fea0003800200 */
.L_x_9506:
        /* <DEDUP_REMOVED lines=23> */
.L_x_9513:
        /* <DEDUP_REMOVED lines=13> */
.L_x_9515:
[----:B------:R-:W-:Y:S05]  /*216f0*/  BSYNC.RECONVERGENT B2 ;  /* 0x0000000000027941 */ /* 0x000fea0003800200 */
.L_x_9514:
        /* <DEDUP_REMOVED lines=43> */
.L_x_9512:
[----:B------:R-:W-:Y:S05]  /*219b0*/  BSYNC.RECONVERGENT B1 ;  /* 0x0000000000017941 */ /* 0x000fea0003800200 */
.L_x_9511:
[----:B------:R-:W-:Y:S01]  /*219c0*/  I2FP.F32.U32 R165, R165 ;  /* 0x000000a500a57245 */ /* 0x000fe20000201000 */
[----:B------:R-:W-:Y:S01]  /*219d0*/  HADD2.F32 R167, -RZ, R167.H1_H1 ;  /* 0x300000a7ffa77230 */ /* 0x000fe20000004100 */
[----:B------:R-:W-:Y:S01]  /*219e0*/  PRMT R166, R182, 0x5410, R166 ;  /* 0x00005410b6a67816 */ /* 0x000fe200000000a6 */
[----:B------:R-:W-:Y:S02]  /*219f0*/  @P2 HADD2.F32 R164, -RZ, R163.H1_H1 ;  /* 0x300000a3ffa42230 */ /* 0x000fe40000004100 */
[----:B------:R-:W-:Y:S01]  /*21a00*/  FFMA.FTZ R165, R165, R186, 1.1641532182693481445e-10 ;  /* 0x2f000000a5a57423 */ /* 0x000fe200000100ba */
[----:B------:R-:W-:Y:S01]  /*21a10*/  FMUL.FTZ R167, R167, R172 ;  /* 0x000000aca7a77220 */ /* 0x000fe20000410000 */
[----:B------:R-:W-:-:S03]  /*21a20*/  IMAD.MOV.U32 R172, RZ, RZ, R178 ;  /* 0x000000ffffac7224 */ /* 0x000fc600078e00b2 */
        /* <DEDUP_REMOVED lines=8> */
.L_x_9475:
        /* <DEDUP_REMOVED lines=44> */
.L_x_9393:
[----:B------:R-:W-:Y:S05]  /*21d70*/  BSYNC.RECONVERGENT B0 ;  /* 0x0000000000007941 */ /* 0x000fea0003800200 */
.L_x_9392:
        /* <DEDUP_REMOVED lines=232> */
[C---:B------:R-:W-:Y:S01]  /*22c00*/  FMUL.FTZ R239, R174.reuse, R239 ;  /* 0x000000efaeef7220 */ /* 0x040fe20000410000 */
[----:B------:R-:W-:Y:S01]  /*22c10*/  FMUL.FTZ R182, R174, R241 ;  /* 0x000000f1aeb67220 */ /* 0x000fe20000410000 */
[----:B------:R-:W-:Y:S01]  /*22c20*/  F2FP.F16.F32.PACK_AB R165, R169, R166 ;  /* 0x000000a6a9a5723e */ /* 0x000fe200000000ff */
[----:B------:R-:W-:Y:S01]  /*22c30*/  FFMA.FTZ R169, R171, R38, R122 ;  /* 0x00000026aba97223 */ /* 0x000fe2000001007a */
[----:B------:R-:W-:Y:S01]  /*22c40*/  F2FP.F16.F32.PACK_AB R166, R235, R168 ;  /* 0x000000a8eba6723e */ /* 0x000fe200000000ff */
        /* <DEDUP_REMOVED lines=16> */
[----:B------:R-:W-:Y:S01]  /*22d50*/  F2FP.F16.F32.PACK_AB R168, R235, R168 ;  /* 0x000000a8eba8723e */ /* 0x000fe200000000ff */
[----:B------:R-:W-:-:S04]  /*22d60*/  VIADD R26, R26, 0x100 ;  /* 0x000001001a1a7836 */ /* 0x000fc80000000000 */
[----:B------:R0:W-:Y:S03]  /*22d70*/  STG.E.128 desc[UR6][R230.64], R168 ;  /* 0x000000a8e6007986 */ /* 0x0001e6000c101d06 */
.L_x_9517:
[----:B------:R-:W-:Y:S05]  /*22d80*/  BSYNC.RECONVERGENT B0 ;  /* 0x0000000000007941 */ /* 0x000fea0003800200 */
.L_x_9516:
        /* <DEDUP_REMOVED lines=50> */
.L_x_9519:
[----:B------:R-:W-:Y:S05]  /*230b0*/  BSYNC.RECONVERGENT B0 ;  /* 0x0000000000007941 */ /* 0x000fea0003800200 */
.L_x_9518:
        /* <DEDUP_REMOVED lines=50> */
.L_x_9521:
[----:B------:R-:W-:Y:S05]  /*233e0*/  BSYNC.RECONVERGENT B0 ;  /* 0x0000000000007941 */ /* 0x000fea0003800200 */
.L_x_9520:
        /* <DEDUP_REMOVED lines=26> */
[----:B------:R-:W-:Y:S01]  /*23590*/  F2FP.F16.F32.PACK_AB R164, R165, R164 ;  /* 0x000000a4a5a4723e */ /* 0x000fe200000000ff */
[----:B0-----:R-:W-:Y:S01]  /*235a0*/  IMAD.WIDE.U32 R230, R26, 0x10, R230 ;  /* 0x000000101ae67825 */ /* 0x001fe200078e00e6 */
[----:B------:R-:W-:-:S03]  /*235b0*/  F2FP.F16.F32.PACK_AB R165, R169, R166 ;  /* 0x000000a6a9a5723e */ /* 0x000fc600000000ff */
[----:B------:R-:W-:Y:S01]  /*235c0*/  FFMA.FTZ R169, R171, R134, R154 ;  /* 0x00000086aba97223 */ /* 0x000fe2000001009a */
[----:B------:R-:W-:Y:S01]  /*235d0*/  F2FP.F16.F32.PACK_AB R166, R235, R168 ;  /* 0x000000a8eba6723e */ /* 0x000fe200000000ff */
        /* <DEDUP_REMOVED lines=10> */
[----:B------:R-:W-:Y:S02]  /*23680*/  F2FP.F16.F32.PACK_AB R167, R26, R167 ;  /* 0x000000a71aa7723e */ /* 0x000fe400000000ff */
[----:B------:R-:W-:Y:S02]  /*23690*/  F2FP.F16.F32.PACK_AB R171, R174, R171 ;  /* 0x000000abaeab723e */ /* 0x000fe400000000ff */
[----:B------:R-:W-:Y:S01]  /*236a0*/  F2FP.F16.F32.PACK_AB R170, R178, R237 ;  /* 0x000000edb2aa723e */ /* 0x000fe200000000ff */
[----:B------:R4:W-:Y:S01]  /*236b0*/  STG.E.128 desc[UR6][R230.64], R164 ;  /* 0x000000a4e6007986 */ /* 0x0009e2000c101d06 */
[----:B------:R-:W-:-:S02]  /*236c0*/  F2FP.F16.F32.PACK_AB R169, R176, R169 ;  /* 0x000000a9b0a9723e */ /* 0x000fc400000000ff */
[----:B------:R-:W-:-:S05]  /*236d0*/  F2FP.F16.F32.PACK_AB R168, R235, R168 ;  /* 0x000000a8eba8723e */ /* 0x000fca00000000ff */
[----:B------:R4:W-:Y:S02]  /*236e0*/  STG.E.128 desc[UR6][R232.64], R168 ;  /* 0x000000a8e8007986 */ /* 0x0009e4000c101d06 */
.L_x_9523:
[----:B------:R-:W-:Y:S05]  /*236f0*/  BSYNC.RECONVERGENT B0 ;  /* 0x0000000000007941 */ /* 0x000fea0003800200 */
.L_x_9522:
[----:B------:R-:W-:Y:S02]  /*23700*/  UIADD3 UR10, UPT, UPT, UR10, UR16, URZ ;  /* 0x000000100a0a7290 */ /* 0x000fe4000fffe0ff */
[----:B------:R-:W-:Y:S02]  /*23710*/  UPLOP3.LUT UP1, UPT, UPT, UPT, UP1, 0x40, 0x4 ;  /* 0x000000000004789c */ /* 0x000fe40003f2e810 */
[----:B------:R-:W-:-:S09]  /*23720*/  UISETP.GE.AND UP0, UPT, UR10, UR17, UPT ;  /* 0x000000110a00728c */ /* 0x000fd2000bf06270 */
[----:B------:R-:W-:Y:S05]  /*23730*/  BRA.U !UP0, `(.L_x_9524) ;  /* 0xfffffde508dc7547 */ /* 0x000fea000b83ffff */
[----:B------:R-:W-:Y:S05]  /*23740*/  EXIT ;  /* 0x000000000000794d */ /* 0x000fea0003800000 */
.L_x_9525:
        /* <DEDUP_REMOVED lines=11> */
.L_x_18048:


//--------------------- .text._ZN10layer_norm31ln_parallel_residual_fwd_kernelINS_13Kernel_traitsIf6__halfS2_S2_fjLj8192ELj1ELj1ELj8ELj16ENS_18Kernel_traits_baseILj8192EfS2_S2_S2_fjLj256EEEEELb1ELb0ELb1EEEvNS_9FwdParamsE --------------------------
	.section	.text._ZN10layer_norm31ln_parallel_residual_fwd_kernelINS_13Kernel_traitsIf6__halfS2_S2_fjLj8192ELj1ELj1ELj8ELj16ENS_18Kernel_traits_baseILj8192EfS2_S2_S2_fjLj256EEEEELb1ELb0ELb1EEEvNS_9FwdParamsE,"ax",@progbits
	.align	128
        .global         _ZN10layer_norm31ln_parallel_residual_fwd_kernelINS_13Kernel_traitsIf6__halfS2_S2_fjLj8192ELj1ELj1ELj8ELj16ENS_18Kernel_traits_baseILj8192EfS2_S2_S2_fjLj256EEEEELb1ELb0ELb1EEEvNS_9FwdParamsE
        .type           _ZN10layer_norm31ln_parallel_residual_fwd_kernelINS_13Kernel_traitsIf6__halfS2_S2_fjLj8192ELj1ELj1ELj8ELj16ENS_18Kernel_traits_baseILj8192EfS2_S2_S2_fjLj256EEEEELb1ELb0ELb1EEEvNS_9FwdParamsE,@function
        .size           _ZN10layer_norm31ln_parallel_residual_fwd_kernelINS_13Kernel_traitsIf6__halfS2_S2_fjLj8192ELj1ELj1ELj8ELj16ENS_18Kernel_traits_baseILj8192EfS2_S2_S2_fjLj256EEEEELb1ELb0ELb1EEEvNS_9FwdParamsE,(.L_x_18049 - _ZN10layer_norm31ln_parallel_residual_fwd_kernelINS_13Kernel_traitsIf6__halfS2_S2_fjLj8192ELj1ELj1ELj8ELj16ENS_18Kernel_traits_baseILj8192EfS2_S2_S2_fjLj256EEEEELb1ELb0ELb1EEEvNS_9FwdParamsE)
        .other          _ZN10layer_norm31ln_parallel_residual_fwd_kernelINS_13Kernel_traitsIf6__halfS2_S2_fjLj8192ELj1ELj1ELj8ELj16ENS_18Kernel_traits_baseILj8192EfS2_S2_S2_fjLj256EEEEELb1ELb0ELb1EEEvNS_9FwdParamsE,@"STO_CUDA_ENTRY STV_DEFAULT"
_ZN10layer_norm31ln_parallel_residual_fwd_kernelINS_13Kernel_traitsIf6__halfS2_S2_fjLj8192ELj1ELj1ELj8ELj16ENS_18Kernel_traits_baseILj8192EfS2_S2_S2_fjLj256EEEEELb1ELb0ELb1EEEvNS_9FwdParamsE:
.text._ZN10layer_norm31ln_parallel_residual_fwd_kernelINS_13Kernel_traitsIf6__halfS2_S2_fjLj8192ELj1ELj1ELj8ELj16ENS_18Kernel_traits_baseILj8192EfS2_S2_S2_fjLj256EEEEELb1ELb0ELb1EEEvNS_9FwdParamsE:
        /* <DEDUP_REMOVED lines=103> */
.L_x_9527:
        /* <DEDUP_REMOVED lines=31> */
.L_x_9526:
        /* <DEDUP_REMOVED lines=45> */
.L_x_9529:
        /* <DEDUP_REMOVED lines=46> */
.L_x_9528:
        /* <DEDUP_REMOVED lines=79> */
.L_x_9830:
        /* <DEDUP_REMOVED lines=35> */
.L_x_9532:
        /* <DEDUP_REMOVED lines=12> */
.L_x_9533:
        /* <DEDUP_REMOVED lines=41> */
[----:B------:R-:W-:-:S07]  /*1880*/  IMAD.MOV.U32 R166, RZ, RZ, R196 ;  /* 0x000000ffffa67224 */ /* 0x000fce00078e00c4 */
.L_x_9531:
        /* <DEDUP_REMOVED lines=8> */
[----:B------:R-:W-:Y:S02]  /*1910*/  LOP3.LUT R0, R0, 0xfffffff7, RZ, 0xc0, !PT ;  /* 0xfffffff700007812 */ /* 0x000fe400078ec0ff */
[----:B------:R-:W-:-:S04]  /*1920*/  FSETP.GTU.FTZ.AND P0, PT, R167, UR4, PT ;  /* 0x00000004a7007c0b */ /* 0x000fc8000bf1c000 */
[----:B------:R-:W-:Y:S01]  /*1930*/  FSEL R171, R166, RZ, !P0 ;  /* 0x000000ffa6ab7208 */ /* 0x000fe20004000000 */
[----:B------:R-:W-:Y:S01]  /*1940*/  IMAD.MOV.U32 R166, RZ, RZ, R2 ;  /* 0x000000ffffa67224 */ /* 0x000fe200078e0002 */
[----:B------:R-:W-:-:S03]  /*1950*/  PLOP3.LUT P0, PT, P0, PT, PT, 0x8, 0x80 ;  /* 0x000000000080781c */ /* 0x000fc6000070e170 */
[----:B------:R-:W-:Y:S01]  /*1960*/  @P1 FADD.FTZ R171, R171, R172 ;  /* 0x000000acabab1221 */ /* 0x000fe20000010000 */
[----:B------:R-:W-:-:S04]  /*1970*/  IMAD.MOV.U32 R172, RZ, RZ, 0x2 ;  /* 0x00000002ffac7424 */ /* 0x000fc800078e00ff */
        /* <DEDUP_REMOVED lines=11> */
.L_x_9535:
        /* <DEDUP_REMOVED lines=12> */
.L_x_9536:
        /* <DEDUP_REMOVED lines=43> */
.L_x_9534:
        /* <DEDUP_REMOVED lines=9> */
[----:B------:R-:W-:Y:S01]  /*1e30*/  FSEL R177, R160, RZ, !P0 ;  /* 0x000000ffa0b17208 */ /* 0x000fe20004000000 */
[----:B------:R-:W-:Y:S01]  /*1e40*/  IMAD.MOV.U32 R160, RZ, RZ, R2 ;  /* 0x000000ffffa07224 */ /* 0x000fe200078e0002 */
        /* <DEDUP_REMOVED lines=13> */
.L_x_9538:
        /* <DEDUP_REMOVED lines=12> */
.L_x_9539:
        /* <DEDUP_REMOVED lines=43> */
.L_x_9537:
        /* <DEDUP_REMOVED lines=8> */
[----:B------:R-:W-:Y:S02]  /*2310*/  FSEL R175, R160, RZ, !P0 ;  /* 0x000000ffa0af7208 */ /* 0x000fe40004000000 */
[----:B------:R-:W-:Y:S02]  /*2320*/  PLOP3.LUT P0, PT, P0, PT, PT, 0x8, 0x80 ;  /* 0x000000000080781c */ /* 0x000fe4000070e170 */
[----:B------:R-:W-:Y:S01]  /*2330*/  MOV R160, R2 ;  /* 0x0000000200a07202 */ /* 0x000fe20000000f00 */
        /* <DEDUP_REMOVED lines=13> */
.L_x_9541:
        /* <DEDUP_REMOVED lines=12> */
.L_x_9542:
        /* <DEDUP_REMOVED lines=43> */
.L_x_9540:
[----:B------:R-:W-:Y:S01]  /*2780*/  I2FP.F32.U32 R167, R160 ;  /* 0x000000a000a77245 */ /* 0x000fe20000201000 */
[----:B------:R-:W-:Y:S01]  /*2790*/  HADD2.F32 R161, -RZ, R161.H1_H1 ;  /* 0x300000a1ffa17230 */ /* 0x000fe20000004100 */
[----:B------:R-:W-:Y:S01]  /*27a0*/  ISETP.NE.AND P2, PT, R166, 0x1, PT ;  /* 0x00000001a600780c */ /* 0x000fe20003f45270 */
[----:B------:R-:W-:Y:S02]  /*27b0*/  @P1 HADD2.F32 R160, -RZ, R157.H1_H1 ;  /* 0x3000009dffa01230 */ /* 0x000fe40000004100 */
[----:B------:R-:W-:Y:S01]  /*27c0*/  FFMA.FTZ R167, R167, R170, 1.1641532182693481445e-10 ;  /* 0x2f000000a7a77423 */ /* 0x000fe200000100aa */
[----:B------:R-:W-:-:S04]  /*27d0*/  FMUL.FTZ R161, R161, UR5 ;  /* 0x00000005a1a17c20 */ /* 0x000fc80008410000 */
[----:B------:R-:W-:Y:S01]  /*27e0*/  FSETP.GTU.FTZ.AND P0, PT, R167, UR4, PT ;  /* 0x00000004a7007c0b */ /* 0x000fe2000bf1c000 */
        /* <DEDUP_REMOVED lines=15> */
.L_x_9544:
        /* <DEDUP_REMOVED lines=12> */
.L_x_9545:
        /* <DEDUP_REMOVED lines=43> */
.L_x_9543:
        /* <DEDUP_REMOVED lines=22> */
.L_x_9547:
        /* <DEDUP_REMOVED lines=12> */
.L_x_9548:
        /* <DEDUP_REMOVED lines=43> */
.L_x_9546:
[----:B------:R-:W-:Y:S01]  /*3120*/  I2FP.F32.U32 R161, R160 ;  /* 0x000000a000a17245 */ /* 0x000fe20000201000 */
[----:B------:R-:W-:Y:S01]  /*3130*/  HADD2.F32 R162, -RZ, R162.H1_H1 ;  /* 0x300000a2ffa27230 */ /* 0x000fe20000004100 */
[----:B------:R-:W-:Y:S01]  /*3140*/  ISETP.NE.AND P4, PT, R166, 0x1, PT ;  /* 0x00000001a600780c */ /* 0x000fe20003f85270 */
[----:B------:R-:W-:Y:S02]  /*3150*/  @P1 HADD2.F32 R160, -RZ, R158.H1_H1 ;  /* 0x3000009effa01230 */ /* 0x000fe40000004100 */
        /* <DEDUP_REMOVED lines=18> */
.L_x_9550:
        /* <DEDUP_REMOVED lines=12> */
.L_x_9551:
        /* <DEDUP_REMOVED lines=43> */
.L_x_9549:
        /* <DEDUP_REMOVED lines=22> */
.L_x_9553:
        /* <DEDUP_REMOVED lines=12> */
.L_x_9554:
        /* <DEDUP_REMOVED lines=43> */
.L_x_9552:
        /* <DEDUP_REMOVED lines=15> */
.L_x_9530:
[----:B------:R-:W-:Y:S01]  /*3bb0*/  ISETP.NE.AND P0, PT, R198, 0x1, PT ;  /* 0x00000001c600780c */ /* 0x000fe20003f05270 */
[----:B------:R-:W-:Y:S02]  /*3bc0*/  HFMA2 R171, -RZ, RZ, 0, 1.1920928955078125e-07 ;  /* 0x00000002ffab7431 */ /* 0x000fe400000001ff */
[----:B0-----:R-:W-:Y:S02]  /*3bd0*/  IMAD.MOV.U32 R166, RZ, RZ, R2 ;  /* 0x000000ffffa67224 */ /* 0x001fe400078e0002 */
        /* <DEDUP_REMOVED lines=12> */
.L_x_9557:
        /* <DEDUP_REMOVED lines=12> */
.L_x_9558:
        /* <DEDUP_REMOVED lines=42> */
.L_x_9556:
[----:B------:R-:W-:Y:S01]  /*4000*/  I2FP.F32.U32 R167, R166 ;  /* 0x000000a600a77245 */ /* 0x000fe20000201000 */
[----:B------:R-:W-:Y:S01]  /*4010*/  UMOV UR4, UR6 ;  /* 0x0000000600047c82 */ /* 0x000fe20008000000 */
[----:B------:R-:W-:Y:S01]  /*4020*/  ISETP.NE.AND P2, PT, R171, 0x1, PT ;  /* 0x00000001ab00780c */ /* 0x000fe20003f45270 */
[----:B-----5:R-:W-:Y:S01]  /*4030*/  HADD2.F32 R166, -RZ, R160.H0_H0 ;  /* 0x200000a0ffa67230 */ /* 0x020fe20000004100 */
[----:B------:R-:W-:Y:S01]  /*4040*/  UMOV UR5, UR7 ;  /* 0x0000000700057c82 */ /* 0x000fe20008000000 */
[----:B------:R-:W-:Y:S01]  /*4050*/  FFMA.FTZ R167, R167, R170, 1.1641532182693481445e-10 ;  /* 0x2f000000a7a77423 */ /* 0x000fe200000100aa */
[----:B------:R-:W-:Y:S01]  /*4060*/  LOP3.LUT R0, R0, 0xfffffff7, RZ, 0xc0, !PT ;  /* 0xfffffff700007812 */ /* 0x000fe200078ec0ff */
[----:B------:R-:W-:Y:S02]  /*4070*/  IMAD.MOV.U32 R172, RZ, RZ, 0x2 ;  /* 0x00000002ffac7424 */ /* 0x000fe400078e00ff */
        /* <DEDUP_REMOVED lines=15> */
.L_x_9560:
        /* <DEDUP_REMOVED lines=12> */
.L_x_9561:
        /* <DEDUP_REMOVED lines=43> */
.L_x_9559:
        /* <DEDUP_REMOVED lines=24> */
.L_x_9563:
        /* <DEDUP_REMOVED lines=12> */
.L_x_9564:
        /* <DEDUP_REMOVED lines=43> */
.L_x_9562:
        /* <DEDUP_REMOVED lines=21> */
.L_x_9566:
        /* <DEDUP_REMOVED lines=12> */
.L_x_9567:
        /* <DEDUP_REMOVED lines=43> */
.L_x_9565:
        /* <DEDUP_REMOVED lines=24> */
.L_x_9569:
        /* <DEDUP_REMOVED lines=12> */
.L_x_9570:
        /* <DEDUP_REMOVED lines=43> */
.L_x_9568:
[----:B------:R-:W-:Y:S01]  /*5380*/  I2FP.F32.U32 R167, R160 ;  /* 0x000000a000a77245 */ /* 0x000fe20000201000 */
[----:B------:R-:W-:Y:S01]  /*5390*/  HADD2.F32 R160, -RZ, R161.H0_H0 ;  /* 0x200000a1ffa07230 */ /* 0x000fe20000004100 */
        /* <DEDUP_REMOVED lines=19> */
.L_x_9572:
        /* <DEDUP_REMOVED lines=12> */
.L_x_9573:
        /* <DEDUP_REMOVED lines=43> */
.L_x_9571:
[----:B------:R-:W-:Y:S01]  /*5840*/  I2FP.F32.U32 R167, R160 ;  /* 0x000000a000a77245 */ /* 0x000fe20000201000 */
[----:B------:R-:W-:Y:S01]  /*5850*/  HADD2.F32 R160, -RZ, R153.H0_H0 ;  /* 0x20000099ffa07230 */ /* 0x000fe20000004100 */
[----:B------:R-:W-:Y:S01]  /*5860*/  ISETP.NE.AND P2, PT, R166, 0x1, PT ;  /* 0x00000001a600780c */ /* 0x000fe20003f45270 */
[----:B------:R-:W-:Y:S02]  /*5870*/  IMAD.MOV.U32 R172, RZ, RZ, 0x2 ;  /* 0x00000002ffac7424 */ /* 0x000fe400078e00ff */
[----:B------:R-:W-:Y:S01]  /*5880*/  FFMA.FTZ R167, R167, R170, 1.1641532182693481445e-10 ;  /* 0x2f000000a7a77423 */ /* 0x000fe200000100aa */
[----:B------:R-:W-:-:S04]  /*5890*/  FMUL.FTZ R160, R160, UR5 ;  /* 0x00000005a0a07c20 */ /* 0x000fc80008410000 */
[----:B------:R-:W-:Y:S01]  /*58a0*/  FSETP.GTU.FTZ.AND P0, PT, R167, UR4, PT ;  /* 0x00000004a7007c0b */ /* 0x000fe2000bf1c000 */
        /* <DEDUP_REMOVED lines=17> */
.L_x_9575:
        /* <DEDUP_REMOVED lines=12> */
.L_x_9576:
        /* <DEDUP_REMOVED lines=40> */
[----:B------:R-:W-:Y:S02]  /*5d00*/  IMAD.MOV.U32 R176, RZ, RZ, R172 ;  /* 0x000000ffffb07224 */ /* 0x000fe400078e00ac */
[----:B------:R-:W-:Y:S01]  /*5d10*/  HFMA2 R172, -RZ, RZ, 0, 0 ;  /* 0x00000000ffac7431 */ /* 0x000fe200000001ff */
[----:B------:R-:W-:-:S07]  /*5d20*/  LOP3.LUT R5, R8, R166, R173, 0x96, !PT ;  /* 0x000000a608057212 */ /* 0x000fce00078e96ad */
.L_x_9574:
[----:B------:R-:W-:Y:S01]  /*5d30*/  I2FP.F32.U32 R167, R160 ;  /* 0x000000a000a77245 */ /* 0x000fe20000201000 */
[----:B------:R-:W-:Y:S01]  /*5d40*/  HADD2.F32 R161, -RZ, R161.H1_H1 ;  /* 0x300000a1ffa17230 */ /* 0x000fe20000004100 */
[----:B------:R-:W-:-:S03]  /*5d50*/  ISETP.NE.AND P2, PT, R172, 0x1, PT ;  /* 0x00000001ac00780c */ /* 0x000fc60003f45270 */
[----:B------:R-:W-:Y:S01]  /*5d60*/  FFMA.FTZ R167, R167, R170, 1.1641532182693481445e-10 ;  /* 0x2f000000a7a77423 */ /* 0x000fe200000100aa */
[----:B------:R-:W-:Y:S01]  /*5d70*/  FMUL.FTZ R160, R161, UR5 ;  /* 0x00000005a1a07c20 */ /* 0x000fe20008410000 */
[----:B------:R-:W-:-:S03]  /*5d80*/  IMAD.MOV.U32 R161, RZ, RZ, R2 ;  /* 0x000000ffffa17224 */ /* 0x000fc600078e0002 */
[----:B------:R-:W-:Y:S01]  /*5d90*/  FSETP.GTU.FTZ.AND P0, PT, R167, UR4, PT ;  /* 0x00000004a7007c0b */ /* 0x000fe2000bf1c000 */
[----:B------:R-:W-:-:S03]  /*5da0*/  IMAD.MOV.U32 R167, RZ, RZ, 0x2 ;  /* 0x00000002ffa77424 */ /* 0x000fc600078e00ff */
        /* <DEDUP_REMOVED lines=11> */
.L_x_9578:
        /* <DEDUP_REMOVED lines=12> */
.L_x_9579:
        /* <DEDUP_REMOVED lines=43> */
.L_x_9577:
[----:B------:R-:W-:Y:S01]  /*61d0*/  I2FP.F32.U32 R161, R161 ;  /* 0x000000a100a17245 */ /* 0x000fe20000201000 */
[----:B------:R-:W-:Y:S02]  /*61e0*/  HADD2.F32 R166, -RZ, R153.H1_H1 ;  /* 0x30000099ffa67230 */ /* 0x000fe40000004100 */
[----:B------:R-:W-:Y:S02]  /*61f0*/  @P1 HADD2.F32 R197, -RZ, R157.H1_H1 ;  /* 0x3000009dffc51230 */ /* 0x000fe40000004100 */
[----:B------:R-:W-:Y:S01]  /*6200*/  FFMA.FTZ R161, R161, R170, 1.1641532182693481445e-10 ;  /* 0x2f000000a1a17423 */ /* 0x000fe200000100aa */
[----:B------:R-:W-:-:S04]  /*6210*/  FMUL.FTZ R166, R166, UR5 ;  /* 0x00000005a6a67c20 */ /* 0x000fc80008410000 */
[----:B------:R-:W-:-:S04]  /*6220*/  FSETP.GTU.FTZ.AND P2, PT, R161, UR4, PT ;  /* 0x00000004a1007c0b */ /* 0x000fc8000bf5c000 */
[----:B------:R-:W-:Y:S01]  /*6230*/  FSEL R161, R166, RZ, !P2 ;  /* 0x000000ffa6a17208 */ /* 0x000fe20005000000 */
[----:B------:R-:W-:Y:S01]  /*6240*/  IMAD.MOV.U32 R166, RZ, RZ, 0x2 ;  /* 0x00000002ffa67424 */ /* 0x000fe200078e00ff */
        /* <DEDUP_REMOVED lines=16> */
.L_x_9581:
        /* <DEDUP_REMOVED lines=12> */
.L_x_9582:
        /* <DEDUP_REMOVED lines=43> */
.L_x_9580:
[----:B------:R-:W-:Y:S01]  /*66c0*/  I2FP.F32.U32 R161, R160 ;  /* 0x000000a000a17245 */ /* 0x000fe20000201000 */
[----:B------:R-:W-:Y:S01]  /*66d0*/  HADD2.F32 R160, -RZ, R162.H0_H0 ;  /* 0x200000a2ffa07230 */ /* 0x000fe20000004100 */
        /* <DEDUP_REMOVED lines=17> */
.L_x_9584:
        /* <DEDUP_REMOVED lines=12> */
.L_x_9585:
        /* <DEDUP_REMOVED lines=43> */
.L_x_9583:
[----:B------:R-:W-:Y:S01]  /*6b60*/  I2FP.F32.U32 R161, R161 ;  /* 0x000000a100a17245 */ /* 0x000fe20000201000 */
[----:B------:R-:W-:Y:S02]  /*6b70*/  HADD2.F32 R166, -RZ, R154.H0_H0 ;  /* 0x2000009affa67230 */ /* 0x000fe40000004100 */
        /* <DEDUP_REMOVED lines=8> */
[----:B------:R-:W-:-:S03]  /*6c00*/  MOV R166, 0x2 ;  /* 0x0000000200a67802 */ /* 0x000fc60000000f00 */
        /* <DEDUP_REMOVED lines=13> */
.L_x_9587:
        /* <DEDUP_REMOVED lines=12> */
.L_x_9588:
        /* <DEDUP_REMOVED lines=43> */
.L_x_9586:
        /* <DEDUP_REMOVED lines=19> */
.L_x_9590:
        /* <DEDUP_REMOVED lines=12> */
.L_x_9591:
        /* <DEDUP_REMOVED lines=43> */
.L_x_9589:
        /* <DEDUP_REMOVED lines=24> */
.L_x_9593:
        /* <DEDUP_REMOVED lines=12> */
.L_x_9594:
        /* <DEDUP_REMOVED lines=43> */
.L_x_9592:
        /* <DEDUP_REMOVED lines=19> */
.L_x_9596:
        /* <DEDUP_REMOVED lines=12> */
.L_x_9597:
        /* <DEDUP_REMOVED lines=43> */
.L_x_9595:
[----:B------:R-:W-:Y:S01]  /*7e80*/  I2FP.F32.U32 R161, R160 ;  /* 0x000000a000a17245 */ /* 0x000fe20000201000 */
[----:B------:R-:W-:Y:S02]  /*7e90*/  HADD2.F32 R160, -RZ, R155.H0_H0 ;  /* 0x2000009bffa07230 */ /* 0x000fe40000004100 */
[----:B------:R-:W-:Y:S02]  /*7ea0*/  @P1 HADD2.F32 R201, -RZ, R159.H0_H0 ;  /* 0x2000009fffc91230 */ /* 0x000fe40000004100 */
        /* <DEDUP_REMOVED lines=21> */
.L_x_9599:
        /* <DEDUP_REMOVED lines=12> */
.L_x_9600:
        /* <DEDUP_REMOVED lines=43> */
.L_x_9598:
        /* <DEDUP_REMOVED lines=19> */
.L_x_9602:
        /* <DEDUP_REMOVED lines=14> */
.L_x_9603:
        /* <DEDUP_REMOVED lines=43> */
.L_x_9601:
        /* <DEDUP_REMOVED lines=12> */
[--C-:B------:R-:W-:Y:S01]  /*88f0*/  @P1 FADD.FTZ R203, R203, R172.reuse ;  /* 0x000000accbcb1221 */ /* 0x100fe20000010000 */
[----:B------:R-:W-:-:S05]  /*8900*/  @!P1 IMAD.MOV.U32 R203, RZ, RZ, R172 ;  /* 0x000000ffffcb9224 */ /* 0x000fca00078e00ac */
[----:B------:R-:W-:-:S04]  /*8910*/  F2FP.F16.F32.PACK_AB R163, RZ, R203 ;  /* 0x000000cbffa3723e */ /* 0x000fc800000000ff */
[----:B------:R-:W-:-:S07]  /*8920*/  PRMT R163, R198, 0x5410, R163 ;  /* 0x00005410c6a37816 */ /* 0x000fce00000000a3 */
.L_x_9555:
        /* <DEDUP_REMOVED lines=15> */
[----:B------:R-:W-:Y:S01]  /*8a20*/  LOP3.LUT R172, R172, R173, R169, 0xfe, !PT ;  /* 0x000000adacac7212 */ /* 0x000fe200078efea9 */
[----:B------:R-:W3:Y:S01]  /*8a30*/  @P0 LDC.64 R206, c[0x0][0x398] ;  /* 0x0000e600ffce0b82 */ /* 0x000ee20000000a00 */
[----:B------:R-:W-:Y:S01]  /*8a40*/  SEL R210, RZ, 0x1, !P2 ;  /* 0x00000001ffd27807 */ /* 0x000fe20005000000 */
[----:B0-----:R-:W-:Y:S01]  /*8a50*/  IMAD.WIDE.U32 R212, R168, 0x8, R166 ;  /* 0x00000008a8d47825 */ /* 0x001fe200078e00a6 */
[----:B------:R-:W-:Y:S02]  /*8a60*/  SEL R173, RZ, 0x1, !P6 ;  /* 0x00000001ffad7807 */ /* 0x000fe40007000000 */
[----:B------:R-:W-:Y:S02]  /*8a70*/  LOP3.LUT R211, R211, R210, RZ, 0xfc, !PT ;  /* 0x000000d2d3d37212 */ /* 0x000fe400078efcff */
[----:B------:R-:W-:Y:S01]  /*8a80*/  LOP3.LUT R210, R172, R173, RZ, 0xfc, !PT ;  /* 0x000000adacd27212 */ /* 0x000fe200078efcff */
[C---:B-1----:R-:W-:Y:S01]  /*8a90*/  IMAD.WIDE.U32 R214, R168.reuse, 0x10, R164 ;  /* 0x00000010a8d67825 */ /* 0x042fe200078e00a4 */
[----:B------:R-:W-:-:S04]  /*8aa0*/  IADD3 R169, PT, PT, R168, 0x100, RZ ;  /* 0x00000100a8a97810 */ /* 0x000fc80007ffe0ff */
[----:B------:R0:W-:Y:S01]  /*8ab0*/  STG.E.128 desc[UR8][R214.64], R160 ;  /* 0x000000a0d6007986 */ /* 0x0001e2000c101d08 */
[----:B------:R-:W-:-:S03]  /*8ac0*/  IMAD.WIDE.U32 R172, R169, 0x10, R208 ;  /* 0x00000010a9ac7825 */ /* 0x000fc600078e00d0 */
[----:B------:R0:W-:Y:S01]  /*8ad0*/  STG.E.64 desc[UR8][R212.64], R210 ;  /* 0x000000d2d4007986 */ /* 0x0001e2000c101b08 */
        /* <DEDUP_REMOVED lines=23> */
.L_x_9604:
[----:B------:R2:W5:Y:S04]  /*8c50*/  @P0 LDG.E.128 R152, desc[UR8][R206.64] ;  /* 0x00000008ce980981 */ /* 0x000568000c1e1d00 */
[----:B------:R2:W5:Y:S04]  /*8c60*/  @P1 LDG.E.128 R156, desc[UR8][R204.64] ;  /* 0x00000008cc9c1981 */ /* 0x000568000c1e1d00 */
[----:B01----:R2:W5:Y:S01]  /*8c70*/  LDG.E.128 R160, desc[UR8][R172.64] ;  /* 0x00000008aca07981 */ /* 0x003562000c1e1d00 */
[----:B------:R-:W-:Y:S05]  /*8c80*/  @!P0 BRA `(.L_x_9605) ;  /* 0x0000004c00748947 */ /* 0x000fea0003800000 */
        /* <DEDUP_REMOVED lines=15> */
.L_x_9607:
        /* <DEDUP_REMOVED lines=12> */
.L_x_9608:
        /* <DEDUP_REMOVED lines=43> */
.L_x_9606:
[----:B------:R-:W-:Y:S01]  /*90f0*/  I2FP.F32.U32 R173, R172 ;  /* 0x000000ac00ad7245 */ /* 0x000fe20000201000 */
[----:B-----5:R-:W-:Y:S01]  /*9100*/  HADD2.F32 R172, -RZ, R160.H0_H0 ;  /* 0x200000a0ffac7230 */ /* 0x020fe20000004100 */
[----:B------:R-:W-:Y:S01]  /*9110*/  ISETP.NE.AND P3, PT, R178, 0x1, PT ;  /* 0x00000001b200780c */ /* 0x000fe20003f65270 */
[----:B------:R-:W-:Y:S01]  /*9120*/  IMAD.MOV.U32 R189, RZ, RZ, 0x2 ;  /* 0x00000002ffbd7424 */ /* 0x000fe200078e00ff */
        /* <DEDUP_REMOVED lines=17> */
.L_x_9610:
        /* <DEDUP_REMOVED lines=12> */
.L_x_9611:
        /* <DEDUP_REMOVED lines=43> */
.L_x_9609:
        /* <DEDUP_REMOVED lines=24> */
.L_x_9613:
        /* <DEDUP_REMOVED lines=12> */
.L_x_9614:
        /* <DEDUP_REMOVED lines=43> */
.L_x_9612:
        /* <DEDUP_REMOVED lines=21> */
.L_x_9616:
        /* <DEDUP_REMOVED lines=12> */
.L_x_9617:
        /* <DEDUP_REMOVED lines=43> */
.L_x_9615:
        /* <DEDUP_REMOVED lines=24> */
.L_x_9619:
        /* <DEDUP_REMOVED lines=12> */
.L_x_9620:
        /* <DEDUP_REMOVED lines=43> */
.L_x_9618:
        /* <DEDUP_REMOVED lines=21> */
.L_x_9622:
        /* <DEDUP_REMOVED lines=12> */
.L_x_9623:
        /* <DEDUP_REMOVED lines=43> */
.L_x_9621:
[----:B------:R-:W-:Y:S01]  /*a910*/  I2FP.F32.U32 R173, R172 ;  /* 0x000000ac00ad7245 */ /* 0x000fe20000201000 */
[----:B------:R-:W-:Y:S02]  /*a920*/  HADD2.F32 R172, -RZ, R153.H0_H0 ;  /* 0x20000099ffac7230 */ /* 0x000fe40000004100 */
[----:B------:R-:W-:Y:S02]  /*a930*/  @P1 HADD2.F32 R213, -RZ, R157.H0_H0 ;  /* 0x2000009dffd51230 */ /* 0x000fe40000004100 */
        /* <DEDUP_REMOVED lines=21> */
.L_x_9625:
        /* <DEDUP_REMOVED lines=12> */
.L_x_9626:
        /* <DEDUP_REMOVED lines=43> */
.L_x_9624:
        /* <DEDUP_REMOVED lines=21> */
.L_x_9628:
        /* <DEDUP_REMOVED lines=12> */
.L_x_9629:
        /* <DEDUP_REMOVED lines=43> */
.L_x_9627:
[----:B------:R-:W-:Y:S01]  /*b2c0*/  I2FP.F32.U32 R161, R160 ;  /* 0x000000a000a17245 */ /* 0x000fe20000201000 */
[----:B------:R-:W-:Y:S02]  /*b2d0*/  HADD2.F32 R160, -RZ, R153.H1_H1 ;  /* 0x30000099ffa07230 */ /* 0x000fe40000004100 */
[----:B------:R-:W-:Y:S02]  /*b2e0*/  @P1 HADD2.F32 R192, -RZ, R157.H1_H1 ;  /* 0x3000009dffc01230 */ /* 0x000fe40000004100 */
        /* <DEDUP_REMOVED lines=22> */
.L_x_9631:
        /* <DEDUP_REMOVED lines=12> */
.L_x_9632:
        /* <DEDUP_REMOVED lines=43> */
.L_x_9630:
        /* <DEDUP_REMOVED lines=19> */
.L_x_9634:
        /* <DEDUP_REMOVED lines=12> */
.L_x_9635:
        /* <DEDUP_REMOVED lines=43> */
.L_x_9633:
        /* <DEDUP_REMOVED lines=24> */
.L_x_9637:
        /* <DEDUP_REMOVED lines=12> */
.L_x_9638:
        /* <DEDUP_REMOVED lines=43> */
.L_x_9636:
        /* <DEDUP_REMOVED lines=19> */
.L_x_9640:
        /* <DEDUP_REMOVED lines=12> */
.L_x_9641:
        /* <DEDUP_REMOVED lines=43> */
.L_x_9639:
        /* <DEDUP_REMOVED lines=24> */
.L_x_9643:
        /* <DEDUP_REMOVED lines=12> */
.L_x_9644:
        /* <DEDUP_REMOVED lines=43> */
.L_x_9642:
        /* <DEDUP_REMOVED lines=19> */
.L_x_9646:
        /* <DEDUP_REMOVED lines=12> */
.L_x_9647:
        /* <DEDUP_REMOVED lines=43> */
.L_x_9645:
        /* <DEDUP_REMOVED lines=25> */
.L_x_9649:
        /* <DEDUP_REMOVED lines=12> */
.L_x_9650:
        /* <DEDUP_REMOVED lines=43> */
.L_x_9648:
        /* <DEDUP_REMOVED lines=19> */
.L_x_9652:
        /* <DEDUP_REMOVED lines=14> */
.L_x_9653:
        /* <DEDUP_REMOVED lines=43> */
.L_x_9651:
        /* <DEDUP_REMOVED lines=9> */
[----:B------:R-:W-:-:S03]  /*d9d0*/  SEL R160, RZ, 0x1, P6 ;  /* 0x00000001ffa07807 */ /* 0x000fc60003000000 */
[----:B------:R-:W-:Y:S01]  /*d9e0*/  FADD.FTZ R163, R163, R172 ;  /* 0x000000aca3a37221 */ /* 0x000fe20000010000 */
[----:B------:R-:W-:Y:S02]  /*d9f0*/  PRMT R195, R160, 0x7610, R195 ;  /* 0x00007610a0c37816 */ /* 0x000fe400000000c3 */
[----:B------:R-:W-:Y:S01]  /*da00*/  PRMT R160, R176, 0x5410, R178 ;  /* 0x00005410b0a07816 */ /* 0x000fe200000000b2 */
[--C-:B------:R-:W-:Y:S01]  /*da10*/  @P1 FADD.FTZ R225, R202, R163.reuse ;  /* 0x000000a3cae11221 */ /* 0x100fe20000010000 */
[----:B------:R-:W-:-:S05]  /*da20*/  @!P1 IMAD.MOV.U32 R225, RZ, RZ, R163 ;  /* 0x000000ffffe19224 */ /* 0x000fca00078e00a3 */
[----:B------:R-:W-:-:S04]  /*da30*/  F2FP.F16.F32.PACK_AB R163, RZ, R225 ;  /* 0x000000e1ffa3723e */ /* 0x000fc800000000ff */
[----:B------:R-:W-:Y:S01]  /*da40*/  PRMT R163, R196, 0x5410, R163 ;  /* 0x00005410c4a37816 */ /* 0x000fe200000000a3 */
[----:B------:R-:W-:Y:S06]  /*da50*/  BRA `(.L_x_9654) ;  /* 0x0000002400dc7947 */ /* 0x000fec0003800000 */
.L_x_9605:
[----:B------:R-:W-:Y:S01]  /*da60*/  ISETP.NE.AND P2, PT, R202, 0x1, PT ;  /* 0x00000001ca00780c */ /* 0x000fe20003f45270 */
[----:B------:R-:W-:Y:S02]  /*da70*/  HFMA2 R178, -RZ, RZ, 0, 1.1920928955078125e-07 ;  /* 0x00000002ffb27431 */ /* 0x000fe400000001ff */
[----:B--2---:R-:W-:Y:S02]  /*da80*/  IMAD.MOV.U32 R172, RZ, RZ, R2 ;  /* 0x000000ffffac7224 */ /* 0x004fe400078e0002 */
        /* <DEDUP_REMOVED lines=12> */
.L_x_9656:
        /* <DEDUP_REMOVED lines=12> */
.L_x_9657:
        /* <DEDUP_REMOVED lines=43> */
.L_x_9655:
        /* <DEDUP_REMOVED lines=24> */
.L_x_9659:
        /* <DEDUP_REMOVED lines=12> */
.L_x_9660:
        /* <DEDUP_REMOVED lines=43> */
.L_x_9658:
        /* <DEDUP_REMOVED lines=24> */
.L_x_9662:
        /* <DEDUP_REMOVED lines=12> */
.L_x_9663:
        /* <DEDUP_REMOVED lines=43> */
.L_x_9661:
        /* <DEDUP_REMOVED lines=24> */
.L_x_9665:
        /* <DEDUP_REMOVED lines=12> */
.L_x_9666:
        /* <DEDUP_REMOVED lines=43> */
.L_x_9664:
[----:B------:R-:W-:Y:S01]  /*ed90*/  I2FP.F32.U32 R173, R160 ;  /* 0x000000a000ad7245 */ /* 0x000fe20000201000 */
[----:B------:R-:W-:Y:S01]  /*eda0*/  HADD2.F32 R161, -RZ, R161.H1_H1 ;  /* 0x300000a1ffa17230 */ /* 0x000fe20000004100 */
[----:B------:R-:W-:Y:S01]  /*edb0*/  LOP3.LUT R0, R0, 0xfffffffd, RZ, 0xc0, !PT ;  /* 0xfffffffd00007812 */ /* 0x000fe200078ec0ff */
[----:B------:R-:W-:Y:S02]  /*edc0*/  @P1 HADD2.F32 R160, -RZ, R157.H1_H1 ;  /* 0x3000009dffa01230 */ /* 0x000fe40000004100 */
[----:B------:R-:W-:Y:S01]  /*edd0*/  FFMA.FTZ R173, R173, R170, 1.1641532182693481445e-10 ;  /* 0x2f000000adad7423 */ /* 0x000fe200000100aa */
[----:B------:R-:W-:-:S04]  /*ede0*/  FMUL.FTZ R161, R161, UR5 ;  /* 0x00000005a1a17c20 */ /* 0x000fc80008410000 */
[----:B------:R-:W-:Y:S01]  /*edf0*/  FSETP.GTU.FTZ.AND P2, PT, R173, UR4, PT ;  /* 0x00000004ad007c0b */ /* 0x000fe2000bf5c000 */
[----:B------:R-:W-:-:S03]  /*ee00*/  IMAD.MOV.U32 R173, RZ, RZ, 0x2 ;  /* 0x00000002ffad7424 */ /* 0x000fc600078e00ff */
        /* <DEDUP_REMOVED lines=16> */
.L_x_9668:
        /* <DEDUP_REMOVED lines=12> */
.L_x_9669:
        /* <DEDUP_REMOVED lines=43> */
.L_x_9667:
        /* <DEDUP_REMOVED lines=22> */
.L_x_9671:
        /* <DEDUP_REMOVED lines=12> */
.L_x_9672:
        /* <DEDUP_REMOVED lines=43> */
.L_x_9670:
        /* <DEDUP_REMOVED lines=22> */
.L_x_9674:
        /* <DEDUP_REMOVED lines=12> */
.L_x_9675:
        /* <DEDUP_REMOVED lines=43> */
.L_x_9673:
        /* <DEDUP_REMOVED lines=22> */
.L_x_9677:
        /* <DEDUP_REMOVED lines=12> */
.L_x_9678:
        /* <DEDUP_REMOVED lines=43> */
.L_x_9676:
        /* <DEDUP_REMOVED lines=14> */
.L_x_9654:
        /* <DEDUP_REMOVED lines=22> */
[----:B------:R-:W-:-:S04]  /*10330*/  IMAD.WIDE.U32 R210, R169, 0x8, R166 ;  /* 0x00000008a9d27825 */ /* 0x000fc800078e00a6 */
[C---:B0-----:R-:W-:Y:S01]  /*10340*/  @P0 IMAD.WIDE.U32 R228, R173.reuse, 0x10, R228 ;  /* 0x00000010ade40825 */ /* 0x041fe200078e00e4 */
[----:B------:R2:W-:Y:S03]  /*10350*/  STG.E.64 desc[UR8][R210.64], R206 ;  /* 0x000000ced2007986 */ /* 0x0005e6000c101b08 */
[----:B-1----:R-:W-:Y:S01]  /*10360*/  @P1 IMAD.WIDE.U32 R226, R173, 0x10, R226 ;  /* 0x00000010ade21825 */ /* 0x002fe200078e00e2 */
        /* <DEDUP_REMOVED lines=21> */
.L_x_9679:
[----:B------:R1:W5:Y:S04]  /*104c0*/  @P0 LDG.E.128 R152, desc[UR8][R228.64] ;  /* 0x00000008e4980981 */ /* 0x000368000c1e1d00 */
[----:B------:R1:W5:Y:S04]  /*104d0*/  @P1 LDG.E.128 R156, desc[UR8][R226.64] ;  /* 0x00000008e29c1981 */ /* 0x000368000c1e1d00 */
[----:B0-2---:R1:W5:Y:S01]  /*104e0*/  LDG.E.128 R160, desc[UR8][R230.64] ;  /* 0x00000008e6a07981 */ /* 0x005362000c1e1d00 */
        /* <DEDUP_REMOVED lines=16> */
.L_x_9682:
        /* <DEDUP_REMOVED lines=12> */
.L_x_9683:
        /* <DEDUP_REMOVED lines=43> */
.L_x_9681:
        /* <DEDUP_REMOVED lines=21> */
.L_x_9685:
        /* <DEDUP_REMOVED lines=12> */
.L_x_9686:
        /* <DEDUP_REMOVED lines=43> */
.L_x_9684:
[----:B------:R-:W-:Y:S01]  /*10e20*/  I2FP.F32.U32 R189, R176 ;  /* 0x000000b000bd7245 */ /* 0x000fe20000201000 */
[----:B------:R-:W-:Y:S01]  /*10e30*/  HADD2.F32 R176, -RZ, R152.H0_H0 ;  /* 0x20000098ffb07230 */ /* 0x000fe20000004100 */
[----:B------:R-:W-:Y:S01]  /*10e40*/  ISETP.NE.AND P3, PT, R190, 0x1, PT ;  /* 0x00000001be00780c */ /* 0x000fe20003f65270 */
[----:B-1----:R-:W-:Y:S02]  /*10e50*/  @P1 HADD2.F32 R227, -RZ, R156.H0_H0 ;  /* 0x2000009cffe31230 */ /* 0x002fe40000004100 */
[----:B------:R-:W-:Y:S01]  /*10e60*/  FFMA.FTZ R189, R189, R170, 1.1641532182693481445e-10 ;  /* 0x2f000000bdbd7423 */ /* 0x000fe200000100aa */
[----:B------:R-:W-:Y:S01]  /*10e70*/  FMUL.FTZ R176, R176, UR5 ;  /* 0x00000005b0b07c20 */ /* 0x000fe20008410000 */
[----:B------:R-:W-:-:S03]  /*10e80*/  IMAD.MOV.U32 R178, RZ, RZ, 0x2 ;  /* 0x00000002ffb27424 */ /* 0x000fc600078e00ff */
[----:B------:R-:W-:-:S04]  /*10e90*/  FSETP.GTU.FTZ.AND P2, PT, R189, UR4, PT ;  /* 0x00000004bd007c0b */ /* 0x000fc8000bf5c000 */
[----:B------:R-:W-:Y:S02]  /*10ea0*/  FSEL R189, R176, RZ, !P2 ;  /* 0x000000ffb0bd7208 */ /* 0x000fe40005000000 */
[----:B------:R-:W-:Y:S02]  /*10eb0*/  SEL R188, RZ, 0x1, P2 ;  /* 0x00000001ffbc7807 */ /* 0x000fe40001000000 */
[----:B------:R-:W-:Y:S01]  /*10ec0*/  MOV R176, R2 ;  /* 0x0000000200b07202 */ /* 0x000fe20000000f00 */
        /* <DEDUP_REMOVED lines=13> */
.L_x_9688:
        /* <DEDUP_REMOVED lines=12> */
.L_x_9689:
        /* <DEDUP_REMOVED lines=43> */
.L_x_9687:
        /* <DEDUP_REMOVED lines=21> */
.L_x_9691:
        /* <DEDUP_REMOVED lines=12> */
.L_x_9692:
        /* <DEDUP_REMOVED lines=43> */
.L_x_9690:
        /* <DEDUP_REMOVED lines=24> */
.L_x_9694:
        /* <DEDUP_REMOVED lines=12> */
.L_x_9695:
        /* <DEDUP_REMOVED lines=43> */
.L_x_9693:
[----:B------:R-:W-:Y:S01]  /*11cc0*/  I2FP.F32.U32 R191, R160 ;  /* 0x000000a000bf7245 */ /* 0x000fe20000201000 */
[----:B------:R-:W-:Y:S01]  /*11cd0*/  HADD2.F32 R160, -RZ, R161.H0_H0 ;  /* 0x200000a1ffa07230 */ /* 0x000fe20000004100 */
[----:B------:R-:W-:Y:S01]  /*11ce0*/  ISETP.NE.AND P2, PT, R192, 0x1, PT ;  /* 0x00000001c000780c */ /* 0x000fe20003f45270 */
[----:B------:R-:W-:Y:S01]  /*11cf0*/  HFMA2 R193, -RZ, RZ, 0, 1.1920928955078125e-07 ;  /* 0x00000002ffc17431 */ /* 0x000fe200000001ff */
[----:B------:R-:W-:Y:S01]  /*11d00*/  LOP3.LUT R0, R0, 0xfffffffb, RZ, 0xc0, !PT ;  /* 0xfffffffb00007812 */ /* 0x000fe200078ec0ff */
[----:B------:R-:W-:Y:S01]  /*11d10*/  FFMA.FTZ R191, R191, R170, 1.1641532182693481445e-10 ;  /* 0x2f000000bfbf7423 */ /* 0x000fe200000100aa */
[----:B------:R-:W-:Y:S01]  /*11d20*/  FMUL.FTZ R160, R160, UR5 ;  /* 0x00000005a0a07c20 */ /* 0x000fe20008410000 */
[----:B------:R-:W-:-:S03]  /*11d30*/  IMAD.MOV.U32 R178, RZ, RZ, R2 ;  /* 0x000000ffffb27224 */ /* 0x000fc600078e0002 */
        /* <DEDUP_REMOVED lines=13> */
.L_x_9697:
        /* <DEDUP_REMOVED lines=12> */
.L_x_9698:
        /* <DEDUP_REMOVED lines=43> */
.L_x_9696:
        /* <DEDUP_REMOVED lines=24> */
.L_x_9700:
        /* <DEDUP_REMOVED lines=12> */
.L_x_9701:
        /* <DEDUP_REMOVED lines=43> */
.L_x_9699:
[----:B------:R-:W-:Y:S01]  /*12670*/  I2FP.F32.U32 R191, R160 ;  /* 0x000000a000bf7245 */ /* 0x000fe20000201000 */
[----:B------:R-:W-:Y:S01]  /*12680*/  HADD2.F32 R161, -RZ, R161.H1_H1 ;  /* 0x300000a1ffa17230 */ /* 0x000fe20000004100 */
        /* <DEDUP_REMOVED lines=19> */
.L_x_9703:
        /* <DEDUP_REMOVED lines=12> */
.L_x_9704:
        /* <DEDUP_REMOVED lines=43> */
.L_x_9702:
        /* <DEDUP_REMOVED lines=24> */
.L_x_9706:
        /* <DEDUP_REMOVED lines=12> */
.L_x_9707:
        /* <DEDUP_REMOVED lines=43> */
.L_x_9705:
        /* <DEDUP_REMOVED lines=19> */
.L_x_9709:
        /* <DEDUP_REMOVED lines=12> */
.L_x_9710:
        /* <DEDUP_REMOVED lines=43> */
.L_x_9708:
        /* <DEDUP_REMOVED lines=24> */
.L_x_9712:
        /* <DEDUP_REMOVED lines=12> */
.L_x_9713:
        /* <DEDUP_REMOVED lines=43> */
.L_x_9711:
        /* <DEDUP_REMOVED lines=19> */
.L_x_9715:
        /* <DEDUP_REMOVED lines=12> */
.L_x_9716:
        /* <DEDUP_REMOVED lines=43> */
.L_x_9714:
[----:B------:R-:W-:Y:S01]  /*13e50*/  I2FP.F32.U32 R161, R178 ;  /* 0x000000b200a17245 */ /* 0x000fe20000201000 */
[----:B------:R-:W-:Y:S01]  /*13e60*/  HADD2.F32 R160, -RZ, R154.H1_H1 ;  /* 0x3000009affa07230 */ /* 0x000fe20000004100 */
[----:B------:R-:W-:Y:S01]  /*13e70*/  MOV R202, 0x2 ;  /* 0x0000000200ca7802 */ /* 0x000fe20000000f00 */
        /* <DEDUP_REMOVED lines=21> */
.L_x_9718:
        /* <DEDUP_REMOVED lines=12> */
.L_x_9719:
        /* <DEDUP_REMOVED lines=43> */
.L_x_9717:
        /* <DEDUP_REMOVED lines=19> */
.L_x_9721:
        /* <DEDUP_REMOVED lines=12> */
.L_x_9722:
        /* <DEDUP_REMOVED lines=43> */
.L_x_9720:
        /* <DEDUP_REMOVED lines=24> */
.L_x_9724:
        /* <DEDUP_REMOVED lines=12> */
.L_x_9725:
        /* <DEDUP_REMOVED lines=43> */
.L_x_9723:
        /* <DEDUP_REMOVED lines=19> */
.L_x_9727:
        /* <DEDUP_REMOVED lines=14> */
.L_x_9728:
        /* <DEDUP_REMOVED lines=43> */
.L_x_9726:
        /* <DEDUP_REMOVED lines=18> */
.L_x_9680:
        /* <DEDUP_REMOVED lines=15> */
.L_x_9731:
        /* <DEDUP_REMOVED lines=12> */
.L_x_9732:
[----:B------:R-:W-:Y:S01]  /*15460*/  IMAD.WIDE.U32 R4, R182, -0x326172a9, RZ ;  /* 0xcd9e8d57b6047825 */ /* 0x000fe200078e00ff */
[----:B------:R-:W-:-:S03]  /*15470*/  LOP3.LUT R206, R3, R211, R185, 0x96, !PT ;  /* 0x000000d303ce7212 */ /* 0x000fc600078e96b9 */
[----:B------:R-:W-:Y:S01]  /*15480*/  IMAD.MOV.U32 R176, RZ, RZ, R174 ;  /* 0x000000ffffb07224 */ /* 0x000fe200078e00ae */
[----:B-1----:R-:W-:Y:S01]  /*15490*/  LOP3.LUT R226, R6, R5, R184, 0x96, !PT ;  /* 0x0000000506e27212 */ /* 0x002fe200078e96b8 */
        /* <DEDUP_REMOVED lines=39> */
.L_x_9730:
[----:B------:R-:W-:Y:S01]  /*15710*/  I2FP.F32.U32 R207, R176 ;  /* 0x000000b000cf7245 */ /* 0x000fe20000201000 */
[----:B-----5:R-:W-:Y:S01]  /*15720*/  HADD2.F32 R174, -RZ, R160.H0_H0 ;  /* 0x200000a0ffae7230 */ /* 0x020fe20000004100 */
[----:B------:R-:W-:Y:S01]  /*15730*/  ISETP.NE.AND P3, PT, R178, 0x1, PT ;  /* 0x00000001b200780c */ /* 0x000fe20003f65270 */
[----:B------:R-:W-:Y:S01]  /*15740*/  @P1 HADD2.F32 R176, -RZ, R156.H0_H0 ;  /* 0x2000009cffb01230 */ /* 0x000fe20000004100 */
[----:B------:R-:W-:Y:S01]  /*15750*/  LOP3.LUT R0, R0, 0xffffffef, RZ, 0xc0, !PT ;  /* 0xffffffef00007812 */ /* 0x000fe200078ec0ff */
[----:B------:R-:W-:Y:S01]  /*15760*/  FFMA.FTZ R207, R207, R170, 1.1641532182693481445e-10 ;  /* 0x2f000000cfcf7423 */ /* 0x000fe200000100aa */
[----:B------:R-:W-:Y:S01]  /*15770*/  FMUL.FTZ R174, R174, UR5 ;  /* 0x00000005aeae7c20 */ /* 0x000fe20008410000 */
[----:B------:R-:W-:-:S03]  /*15780*/  HFMA2 R196, -RZ, RZ, 0, 1.1920928955078125e-07 ;  /* 0x00000002ffc47431 */ /* 0x000fc600000001ff */
[----:B------:R-:W-:-:S04]  /*15790*/  FSETP.GTU.FTZ.AND P2, PT, R207, UR4, PT ;  /* 0x00000004cf007c0b */ /* 0x000fc8000bf5c000 */
[----:B-1----:R-:W-:Y:S02]  /*157a0*/  FSEL R227, R174, RZ, !P2 ;  /* 0x000000ffaee37208 */ /* 0x002fe40005000000 */
        /* <DEDUP_REMOVED lines=14> */
.L_x_9734:
        /* <DEDUP_REMOVED lines=12> */
.L_x_9735:
        /* <DEDUP_REMOVED lines=43> */
.L_x_9733:
        /* <DEDUP_REMOVED lines=24> */
.L_x_9737:
        /* <DEDUP_REMOVED lines=12> */
.L_x_9738:
        /* <DEDUP_REMOVED lines=43> */
.L_x_9736:
        /* <DEDUP_REMOVED lines=24> */
.L_x_9740:
        /* <DEDUP_REMOVED lines=12> */
.L_x_9741:
        /* <DEDUP_REMOVED lines=43> */
.L_x_9739:
        /* <DEDUP_REMOVED lines=8> */
[----:B------:R-:W-:Y:S01]  /*16660*/  FSEL R235, R161, RZ, !P2 ;  /* 0x000000ffa1eb7208 */ /* 0x000fe20005000000 */
[----:B------:R-:W-:Y:S01]  /*16670*/  IMAD.MOV.U32 R161, RZ, RZ, R2 ;  /* 0x000000ffffa17224 */ /* 0x000fe200078e0002 */
[----:B------:R-:W-:Y:S02]  /*16680*/  PLOP3.LUT P3, PT, P2, PT, PT, 0x8, 0x80 ;  /* 0x000000000080781c */ /* 0x000fe4000176e170 */
[----:B------:R-:W-:Y:S01]  /*16690*/  ISETP.NE.AND P2, PT, R196, 0x1, PT ;  /* 0x00000001c400780c */ /* 0x000fe20003f45270 */
[----:B------:R-:W-:-:S05]  /*166a0*/  @P1 FADD.FTZ R235, R160, R235 ;  /* 0x000000eba0eb1221 */ /* 0x000fca0000010000 */
        /* <DEDUP_REMOVED lines=11> */
.L_x_9743:
        /* <DEDUP_REMOVED lines=12> */
.L_x_9744:
        /* <DEDUP_REMOVED lines=43> */
.L_x_9742:
        /* <DEDUP_REMOVED lines=22> */
.L_x_9746:
        /* <DEDUP_REMOVED lines=12> */
.L_x_9747:
        /* <DEDUP_REMOVED lines=43> */
.L_x_9745:
        /* <DEDUP_REMOVED lines=22> */
.L_x_9749:
        /* <DEDUP_REMOVED lines=12> */
.L_x_9750:
        /* <DEDUP_REMOVED lines=43> */
.L_x_9748:
        /* <DEDUP_REMOVED lines=22> */
.L_x_9752:
        /* <DEDUP_REMOVED lines=12> */
.L_x_9753:
        /* <DEDUP_REMOVED lines=43> */
.L_x_9751:
        /* <DEDUP_REMOVED lines=14> */
.L_x_9729:
        /* <DEDUP_REMOVED lines=47> */
.L_x_9754:
[----:B------:R1:W5:Y:S04]  /*17d10*/  @P0 LDG.E.128 R152, desc[UR8][R242.64] ;  /* 0x00000008f2980981 */ /* 0x000368000c1e1d00 */
[----:B------:R1:W5:Y:S04]  /*17d20*/  @P1 LDG.E.128 R156, desc[UR8][R210.64] ;  /* 0x00000008d29c1981 */ /* 0x000368000c1e1d00 */
[----:B0-2---:R1:W5:Y:S01]  /*17d30*/  LDG.E.128 R160, desc[UR8][R208.64] ;  /* 0x00000008d0a07981 */ /* 0x005362000c1e1d00 */
        /* <DEDUP_REMOVED lines=16> */
.L_x_9757:
        /* <DEDUP_REMOVED lines=12> */
.L_x_9758:
        /* <DEDUP_REMOVED lines=43> */
.L_x_9756:
[----:B------:R-:W-:Y:S01]  /*181b0*/  I2FP.F32.U32 R189, R174 ;  /* 0x000000ae00bd7245 */ /* 0x000fe20000201000 */
[----:B-----5:R-:W-:Y:S01]  /*181c0*/  HADD2.F32 R172, -RZ, R160.H0_H0 ;  /* 0x200000a0ffac7230 */ /* 0x020fe20000004100 */
        /* <DEDUP_REMOVED lines=19> */
.L_x_9760:
        /* <DEDUP_REMOVED lines=12> */
.L_x_9761:
        /* <DEDUP_REMOVED lines=43> */
.L_x_9759:
[----:B------:R-:W-:Y:S01]  /*18670*/  I2FP.F32.U32 R189, R174 ;  /* 0x000000ae00bd7245 */ /* 0x000fe20000201000 */
[----:B------:R-:W-:Y:S01]  /*18680*/  HADD2.F32 R174, -RZ, R152.H0_H0 ;  /* 0x20000098ffae7230 */ /* 0x000fe20000004100 */
[----:B------:R-:W-:Y:S01]  /*18690*/  ISETP.NE.AND P3, PT, R178, 0x1, PT ;  /* 0x00000001b200780c */ /* 0x000fe20003f65270 */
[----:B-1----:R-:W-:Y:S02]  /*186a0*/  @P1 HADD2.F32 R243, -RZ, R156.H0_H0 ;  /* 0x2000009cfff31230 */ /* 0x002fe40000004100 */
[----:B------:R-:W-:Y:S01]  /*186b0*/  FFMA.FTZ R189, R189, R170, 1.1641532182693481445e-10 ;  /* 0x2f000000bdbd7423 */ /* 0x000fe200000100aa */
[----:B------:R-:W-:-:S04]  /*186c0*/  FMUL.FTZ R174, R174, UR5 ;  /* 0x00000005aeae7c20 */ /* 0x000fc80008410000 */
[----:B------:R-:W-:-:S04]  /*186d0*/  FSETP.GTU.FTZ.AND P2, PT, R189, UR4, PT ;  /* 0x00000004bd007c0b */ /* 0x000fc8000bf5c000 */
[----:B------:R-:W-:Y:S02]  /*186e0*/  FSEL R189, R174, RZ, !P2 ;  /* 0x000000ffaebd7208 */ /* 0x000fe40005000000 */
[----:B------:R-:W-:Y:S02]  /*186f0*/  SEL R188, RZ, 0x1, P2 ;  /* 0x00000001ffbc7807 */ /* 0x000fe40001000000 */
[----:B------:R-:W-:Y:S01]  /*18700*/  MOV R174, 0x2 ;  /* 0x0000000200ae7802 */ /* 0x000fe20000000f00 */
        /* <DEDUP_REMOVED lines=14> */
.L_x_9763:
        /* <DEDUP_REMOVED lines=12> */
.L_x_9764:
        /* <DEDUP_REMOVED lines=43> */
.L_x_9762:
        /* <DEDUP_REMOVED lines=21> */
.L_x_9766:
        /* <DEDUP_REMOVED lines=12> */
.L_x_9767:
        /* <DEDUP_REMOVED lines=43> */
.L_x_9765:
        /* <DEDUP_REMOVED lines=24> */
.L_x_9769:
        /* <DEDUP_REMOVED lines=12> */
.L_x_9770:
        /* <DEDUP_REMOVED lines=43> */
.L_x_9768:
[----:B------:R-:W-:Y:S01]  /*19510*/  I2FP.F32.U32 R191, R160 ;  /* 0x000000a000bf7245 */ /* 0x000fe20000201000 */
[----:B------:R-:W-:Y:S01]  /*19520*/  HADD2.F32 R160, -RZ, R161.H0_H0 ;  /* 0x200000a1ffa07230 */ /* 0x000fe20000004100 */
[----:B------:R-:W-:Y:S01]  /*19530*/  ISETP.NE.AND P2, PT, R174, 0x1, PT ;  /* 0x00000001ae00780c */ /* 0x000fe20003f45270 */
[----:B------:R-:W-:Y:S01]  /*19540*/  IMAD.MOV.U32 R192, RZ, RZ, 0x2 ;  /* 0x00000002ffc07424 */ /* 0x000fe200078e00ff */
        /* <DEDUP_REMOVED lines=17> */
.L_x_9772:
        /* <DEDUP_REMOVED lines=12> */
.L_x_9773:
        /* <DEDUP_REMOVED lines=43> */
.L_x_9771:
        /* <DEDUP_REMOVED lines=24> */
.L_x_9775:
        /* <DEDUP_REMOVED lines=12> */
.L_x_9776:
        /* <DEDUP_REMOVED lines=43> */
.L_x_9774:
[----:B------:R-:W-:Y:S01]  /*19ec0*/  I2FP.F32.U32 R191, R160 ;  /* 0x000000a000bf7245 */ /* 0x000fe20000201000 */
[----:B------:R-:W-:Y:S01]  /*19ed0*/  HADD2.F32 R161, -RZ, R161.H1_H1 ;  /* 0x300000a1ffa17230 */ /* 0x000fe20000004100 */
[----:B------:R-:W-:Y:S01]  /*19ee0*/  LOP3.LUT R0, R0, 0xfffffffd, RZ, 0xc0, !PT ;  /* 0xfffffffd00007812 */ /* 0x000fe200078ec0ff */
[----:B------:R-:W-:Y:S02]  /*19ef0*/  HFMA2 R192, -RZ, RZ, 0, 1.1920928955078125e-07 ;  /* 0x00000002ffc07431 */ /* 0x000fe400000001ff */
[----:B------:R-:W-:Y:S02]  /*19f00*/  IMAD.MOV.U32 R174, RZ, RZ, R2 ;  /* 0x000000ffffae7224 */ /* 0x000fe400078e0002 */
        /* <DEDUP_REMOVED lines=16> */
.L_x_9778:
        /* <DEDUP_REMOVED lines=12> */
.L_x_9779:
        /* <DEDUP_REMOVED lines=43> */
.L_x_9777:
        /* <DEDUP_REMOVED lines=24> */
.L_x_9781:
        /* <DEDUP_REMOVED lines=12> */
.L_x_9782:
        /* <DEDUP_REMOVED lines=43> */
.L_x_9780:
        /* <DEDUP_REMOVED lines=19> */
.L_x_9784:
        /* <DEDUP_REMOVED lines=12> */
.L_x_9785:
        /* <DEDUP_REMOVED lines=43> */
.L_x_9783:
        /* <DEDUP_REMOVED lines=24> */
.L_x_9787:
        /* <DEDUP_REMOVED lines=12> */
.L_x_9788:
        /* <DEDUP_REMOVED lines=43> */
.L_x_9786:
        /* <DEDUP_REMOVED lines=19> */
.L_x_9790:
        /* <DEDUP_REMOVED lines=12> */
.L_x_9791:
        /* <DEDUP_REMOVED lines=43> */
.L_x_9789:
        /* <DEDUP_REMOVED lines=24> */
.L_x_9793:
        /* <DEDUP_REMOVED lines=12> */
.L_x_9794:
        /* <DEDUP_REMOVED lines=43> */
.L_x_9792:
        /* <DEDUP_REMOVED lines=19> */
.L_x_9796:
        /* <DEDUP_REMOVED lines=12> */
.L_x_9797:
        /* <DEDUP_REMOVED lines=43> */
.L_x_9795:
        /* <DEDUP_REMOVED lines=24> */
.L_x_9799:
        /* <DEDUP_REMOVED lines=12> */
.L_x_9800:
        /* <DEDUP_REMOVED lines=43> */
.L_x_9798:
        /* <DEDUP_REMOVED lines=19> */
.L_x_9802:
        /* <DEDUP_REMOVED lines=14> */
.L_x_9803:
        /* <DEDUP_REMOVED lines=43> */
.L_x_9801:
        /* <DEDUP_REMOVED lines=18> */
.L_x_9755:
        /* <DEDUP_REMOVED lines=15> */
.L_x_9806:
        /* <DEDUP_REMOVED lines=12> */
.L_x_9807:
        /* <DEDUP_REMOVED lines=43> */
.L_x_9805:
[----:B-1----:R-:W-:Y:S01]  /*1cf60*/  I2FP.F32.U32 R209, R174 ;  /* 0x000000ae00d17245 */ /* 0x002fe20000201000 */
[----:B-----5:R-:W-:Y:S01]  /*1cf70*/  HADD2.F32 R172, -RZ, R160.H0_H0 ;  /* 0x200000a0ffac7230 */ /* 0x020fe20000004100 */
        /* <DEDUP_REMOVED lines=22> */
.L_x_9809:
        /* <DEDUP_REMOVED lines=12> */
.L_x_9810:
        /* <DEDUP_REMOVED lines=43> */
.L_x_9808:
        /* <DEDUP_REMOVED lines=24> */
.L_x_9812:
        /* <DEDUP_REMOVED lines=12> */
.L_x_9813:
        /* <DEDUP_REMOVED lines=43> */
.L_x_9811:
        /* <DEDUP_REMOVED lines=24> */
.L_x_9815:
        /* <DEDUP_REMOVED lines=12> */
.L_x_9816:
        /* <DEDUP_REMOVED lines=43> */
.L_x_9814:
        /* <DEDUP_REMOVED lines=24> */
.L_x_9818:
        /* <DEDUP_REMOVED lines=12> */
.L_x_9819:
        /* <DEDUP_REMOVED lines=43> */
.L_x_9817:
        /* <DEDUP_REMOVED lines=22> */
.L_x_9821:
        /* <DEDUP_REMOVED lines=12> */
.L_x_9822:
        /* <DEDUP_REMOVED lines=43> */
.L_x_9820:
        /* <DEDUP_REMOVED lines=22> */
.L_x_9824:
        /* <DEDUP_REMOVED lines=12> */
.L_x_9825:
        /* <DEDUP_REMOVED lines=43> */
.L_x_9823:
        /* <DEDUP_REMOVED lines=22> */
.L_x_9827:
        /* <DEDUP_REMOVED lines=12> */
.L_x_9828:
        /* <DEDUP_REMOVED lines=43> */
.L_x_9826:
        /* <DEDUP_REMOVED lines=14> */
.L_x_9804:
[----:B------:R-:W-:Y:S01]  /*1f270*/  SEL R202, RZ, 0x1000000, !P5 ;  /* 0x01000000ffca7807 */ /* 0x000fe20006800000 */
[C---:B------:R-:W-:Y:S01]  /*1f280*/  IMAD.WIDE.U32 R164, R207.reuse, 0x10, R164 ;  /* 0x00000010cfa47825 */ /* 0x040fe200078e00a4 */
[----:B------:R-:W-:Y:S02]  /*1f290*/  SEL R200, RZ, 0x10000, !P4 ;  /* 0x00010000ffc87807 */ /* 0x000fe40006000000 */
[C---:B------:R-:W-:Y:S01]  /*1f2a0*/  LOP3.LUT P6, RZ, R0.reuse, 0x8, RZ, 0xc0, !PT ;  /* 0x0000000800ff7812 */ /* 0x040fe200078cc0ff */
        /* <DEDUP_REMOVED lines=37> */
.L_x_9829:
[----:B01----:R-:W-:Y:S01]  /*1f500*/  FADD.FTZ R160, RZ, R171 ;  /* 0x000000abffa07221 */ /* 0x003fe20000010000 */
[----:B------:R-:W0:Y:S01]  /*1f510*/  S2UR UR5, SR_CgaCtaId ;  /* 0x00000000000579c3 */ /* 0x000e220000008800 */
[C---:B------:R-:W-:Y:S01]  /*1f520*/  ISETP.NE.AND P1, PT, R183.reuse, RZ, PT ;  /* 0x000000ffb700720c */ /* 0x040fe20003f25270 */
        /* <DEDUP_REMOVED lines=153> */
[----:B------:R-:W-:-:S03]  /*1fec0*/  FMUL.FTZ R167, R167, R170 ;  /* 0x000000aaa7a77220 */ /* 0x000fc60000410000 */
[----:B------:R-:W1:Y:S01]  /*1fed0*/  SHFL.DOWN PT, R170, R178, 0x1, 0x1f ;  /* 0x08201f00b2aa7f89 */ /* 0x000e6200000e0000 */
[----:B------:R-:W-:-:S05]  /*1fee0*/  FFMA.FTZ R163, R202, R167, R163 ;  /* 0x000000a7caa37223 */ /* 0x000fca00000100a3 */
[----:B------:R-:W2:Y:S01]  /*1fef0*/  SHFL.DOWN PT, R160, R163, 0x2, 0x1f ;  /* 0x08401f00a3a07f89 */ /* 0x000ea200000e0000 */
[----:B0-----:R-:W-:Y:S01]  /*1ff00*/  FMUL.FTZ R167, R162, R211 ;  /* 0x000000d3a2a77220 */ /* 0x001fe20000410000 */
[----:B------:R-:W-:-:S03]  /*1ff10*/  FADD.FTZ R162, R161, -R162 ;  /* 0x800000a2a1a27221 */ /* 0x000fc60000010000 */
[----:B------:R-:W-:Y:S01]  /*1ff20*/  FFMA.FTZ R166, R200, R161, R167 ;  /* 0x000000a1c8a67223 */ /* 0x000fe200000100a7 */
[----:B------:R-:W-:Y:S01]  /*1ff30*/  FMUL.FTZ R161, R162, R162 ;  /* 0x000000a2a2a17220 */ /* 0x000fe20000410000 */
[----:B-1----:R-:W-:Y:S01]  /*1ff40*/  IMAD.IADD R178, R178, 0x1, R170 ;  /* 0x00000001b2b27824 */ /* 0x002fe200078e02aa */
[----:B------:R-:W-:Y:S01]  /*1ff50*/  I2FP.F32.S32 R170, R170 ;  /* 0x000000aa00aa7245 */ /* 0x000fe20000201400 */
[----:B---3--:R-:W-:Y:S01]  /*1ff60*/  FMUL.FTZ R167, R165, R166 ;  /* 0x000000a6a5a77220 */ /* 0x008fe20000410000 */
[----:B------:R-:W-:Y:S01]  /*1ff70*/  FMUL.FTZ R161, R200, R161 ;  /* 0x000000a1c8a17220 */ /* 0x000fe20000410000 */
[----:B--2---:R-:W-:Y:S01]  /*1ff80*/  FADD.FTZ R160, R163, R160 ;  /* 0x000000a0a3a07221 */ /* 0x004fe20000010000 */
[----:B------:R-:W-:Y:S02]  /*1ff90*/  I2FP.F32.S32 R178, R178 ;  /* 0x000000b200b27245 */ /* 0x000fe40000201400 */
[----:B------:R-:W0:Y:S01]  /*1ffa0*/  SHFL.DOWN PT, R162, R167, 0x1, 0x1f ;  /* 0x08201f00a7a27f89 */ /* 0x000e2200000e0000 */
[----:B------:R-:W-:-:S03]  /*1ffb0*/  FMUL.FTZ R161, R161, R211 ;  /* 0x000000d3a1a17220 */ /* 0x000fc60000410000 */
        /* <DEDUP_REMOVED lines=11> */
[----:B------:R-:W-:-:S03]  /*20070*/  FMUL.FTZ R163, R163, R170 ;  /* 0x000000aaa3a37220 */ /* 0x000fc60000410000 */
[----:B------:R-:W1:Y:S01]  /*20080*/  SHFL.IDX PT, R162, R162, RZ, 0x1f ;  /* 0x00001fffa2a27589 */ /* 0x000e6200000e0000 */
[----:B------:R-:W-:-:S06]  /*20090*/  FFMA.FTZ R163, R178, R163, R161 ;  /* 0x000000a3b2a37223 */ /* 0x000fcc00000100a1 */
[----:B------:R-:W0:Y:S01]  /*200a0*/  SHFL.IDX PT, R163, R163, RZ, 0x1f ;  /* 0x00001fffa3a37589 */ /* 0x000e2200000e0000 */
[C---:B-1----:R-:W-:Y:S01]  /*200b0*/  FMUL.FTZ R160, R162.reuse, R162 ;  /* 0x000000a2a2a07220 */ /* 0x042fe20000410000 */
[----:B------:R-:W-:-:S04]  /*200c0*/  FSEL R166, R162, RZ, !P3 ;  /* 0x000000ffa2a67208 */ /* 0x000fc80005800000 */
[----:B------:R-:W-:Y:S01]  /*200d0*/  FSEL R165, R160, RZ, P3 ;  /* 0x000000ffa0a57208 */ /* 0x000fe20001800000 */
[C---:B------:R-:W-:Y:S01]  /*200e0*/  FADD.FTZ R171, -R166.reuse, R171 ;  /* 0x000000aba6ab7221 */ /* 0x040fe20000010100 */
[----:B0-----:R-:W-:Y:S01]  /*200f0*/  FFMA.FTZ R164, R163, UR11, R164 ;  /* 0x0000000ba3a47c23 */ /* 0x001fe200080100a4 */
        /* <DEDUP_REMOVED lines=52> */
[----:B0-----:R-:W-:Y:S01]  /*20440*/  @!P1 IMAD.WIDE R160, R186, 0x4, R160 ;  /* 0x00000004baa09825 */ /* 0x001fe200078e02a0 */
[----:B------:R-:W-:-:S03]  /*20450*/  F2FP.F16.F32.PACK_AB R166, R171, R170 ;  /* 0x000000aaaba6723e */ /* 0x000fc600000000ff */
[----:B------:R-:W-:Y:S01]  /*20460*/  FFMA.FTZ R174, R201, R62, R50 ;  /* 0x0000003ec9ae7223 */ /* 0x000fe20000010032 */
[----:B------:R-:W0:Y:S01]  /*20470*/  LDC.64 R170, c[0x0][0x430] ;  /* 0x00010c00ffaa7b82 */ /* 0x000e220000000a00 */
[----:B------:R-:W-:Y:S01]  /*20480*/  FFMA.FTZ R175, R226, R63, R51 ;  /* 0x0000003fe2af7223 */ /* 0x000fe20000010033 */
[----:B------:R1:W-:Y:S01]  /*20490*/  @!P1 STG.E desc[UR8][R160.64], R162 ;  /* 0x000000a2a0009986 */ /* 0x0003e2000c101908 */
[----:B--2---:R-:W-:-:S04]  /*204a0*/  @!P1 IMAD.WIDE R178, R186, 0x4, R178 ;  /* 0x00000004bab29825 */ /* 0x004fc800078e02b2 */
[C---:B------:R-:W-:Y:S01]  /*204b0*/  FMUL.FTZ R217, R176.reuse, R217 ;  /* 0x000000d9b0d97220 */ /* 0x040fe20000410000 */
[----:B------:R-:W-:Y:S01]  /*204c0*/  FMUL.FTZ R224, R176, R223 ;  /* 0x000000dfb0e07220 */ /* 0x000fe20000410000 */
[----:B------:R-:W-:Y:S01]  /*204d0*/  F2FP.F16.F32.PACK_AB R167, R175, R174 ;  /* 0x000000aeafa7723e */ /* 0x000fe200000000ff */
[----:B---3--:R-:W-:Y:S01]  /*204e0*/  IMAD.WIDE.U32 R174, R168, 0x10, R202 ;  /* 0x00000010a8ae7825 */ /* 0x008fe200078e00ca */
[----:B------:R2:W-:Y:S03]  /*204f0*/  @!P1 STG.E desc[UR8][R178.64], R176 ;  /* 0x000000b0b2009986 */ /* 0x0005e6000c101908 */
[C---:B------:R-:W-:Y:S01]  /*20500*/  FMUL.FTZ R205, R176.reuse, R205 ;  /* 0x000000cdb0cd7220 */ /* 0x040fe20000410000 */
[C---:B------:R-:W-:Y:S01]  /*20510*/  FMUL.FTZ R208, R176.reuse, R215 ;  /* 0x000000d7b0d07220 */ /* 0x040fe20000410000 */
[C---:B------:R-:W-:Y:S01]  /*20520*/  FMUL.FTZ R213, R176.reuse, R213 ;  /* 0x000000d5b0d57220 */ /* 0x040fe20000410000 */
[C---:B------:R-:W-:Y:S01]  /*20530*/  FMUL.FTZ R218, R176.reuse, R219 ;  /* 0x000000dbb0da7220 */ /* 0x040fe20000410000 */
[----:B------:R-:W-:Y:S01]  /*20540*/  FMUL.FTZ R221, R176, R221 ;  /* 0x000000ddb0dd7220 */ /* 0x000fe20000410000 */
[----:B-1----:R-:W-:Y:S01]  /*20550*/  FFMA.FTZ R161, R177, R90, R150 ;  /* 0x0000005ab1a17223 */ /* 0x002fe20000010096 */
[----:B------:R-:W-:Y:S01]  /*20560*/  FFMA.FTZ R162, R163, R92, R144 ;  /* 0x0000005ca3a27223 */ /* 0x000fe20000010090 */
[----:B------:R-:W-:Y:S01]  /*20570*/  FFMA.FTZ R177, R220, R93, R145 ;  /* 0x0000005ddcb17223 */ /* 0x000fe20000010091 */
        /* <DEDUP_REMOVED lines=17> */
[----:B------:R1:W-:Y:S01]  /*20690*/  STG.E.128 desc[UR8][R174.64], R164 ;  /* 0x000000a4ae007986 */ /* 0x0003e2000c101d08 */
[----:B------:R-:W-:Y:S01]  /*206a0*/  F2FP.F16.F32.PACK_AB R162, R177, R162 ;  /* 0x000000a2b1a2723e */ /* 0x000fe200000000ff */
[----:B------:R-:W-:Y:S01]  /*206b0*/  FFMA.FTZ R160, R200, R88, R148 ;  /* 0x00000058c8a07223 */ /* 0x000fe20000010094 */
[----:B------:R-:W-:Y:S01]  /*206c0*/  FFMA.FTZ R177, R204, R89, R149 ;  /* 0x00000059ccb17223 */ /* 0x000fe20000010095 */
[----:B--2---:R-:W-:Y:S01]  /*206d0*/  FFMA.FTZ R176, R217, R68, R40 ;  /* 0x00000044d9b07223 */ /* 0x004fe20000010028 */
[----:B------:R-:W-:Y:S01]  /*206e0*/  FFMA.FTZ R163, R201, R94, R146 ;  /* 0x0000005ec9a37223 */ /* 0x000fe20000010092 */
[----:B------:R-:W-:Y:S01]  /*206f0*/  FFMA.FTZ R226, R226, R95, R147 ;  /* 0x0000005fe2e27223 */ /* 0x000fe20000010093 */
[----:B------:R-:W-:Y:S01]  /*20700*/  FFMA.FTZ R214, R214, R91, R151 ;  /* 0x0000005bd6d67223 */ /* 0x000fe20000010097 */
[----:B------:R-:W-:Y:S01]  /*20710*/  F2FP.F16.F32.PACK_AB R160, R177, R160 ;  /* 0x000000a0b1a0723e */ /* 0x000fe200000000ff */
[C---:B------:R-:W-:Y:S01]  /*20720*/  FFMA.FTZ R172, R205.reuse, R64, R44 ;  /* 0x00000040cdac7223 */ /* 0x040fe2000001002c */
[----:B------:R-:W-:Y:S01]  /*20730*/  FFMA.FTZ R199, R208, R65, R45 ;  /* 0x00000041d0c77223 */ /* 0x000fe2000001002d */
[----:B------:R-:W-:Y:S01]  /*20740*/  F2FP.F16.F32.PACK_AB R163, R226, R163 ;  /* 0x000000a3e2a3723e */ /* 0x000fe200000000ff */
[----:B------:R-:W-:Y:S01]  /*20750*/  FFMA.FTZ R205, R205, R96, R140 ;  /* 0x00000060cdcd7223 */ /* 0x000fe2000001008c */
[----:B------:R-:W-:Y:S01]  /*20760*/  F2FP.F16.F32.PACK_AB R161, R214, R161 ;  /* 0x000000a1d6a1723e */ /* 0x000fe200000000ff */
[----:B------:R-:W-:Y:S01]  /*20770*/  FFMA.FTZ R208, R208, R97, R141 ;  /* 0x00000061d0d07223 */ /* 0x000fe2000001008d */
[----:B------:R-:W-:Y:S01]  /*20780*/  FFMA.FTZ R200, R213, R66, R46 ;  /* 0x00000042d5c87223 */ /* 0x000fe2000001002e */
[----:B------:R-:W-:Y:S01]  /*20790*/  FFMA.FTZ R201, R218, R67, R47 ;  /* 0x00000043dac97223 */ /* 0x000fe2000001002f */
[----:B0-----:R-:W-:-:S04]  /*207a0*/  IMAD.WIDE.U32 R214, R169, 0x10, R170 ;  /* 0x00000010a9d67825 */ /* 0x001fc800078e00aa */
[----:B-1----:R-:W-:Y:S01]  /*207b0*/  FFMA.FTZ R167, R224, R69, R41 ;  /* 0x00000045e0a77223 */ /* 0x002fe20000010029 */
        /* <DEDUP_REMOVED lines=9> */
[----:B------:R-:W-:Y:S01]  /*20850*/  FFMA.FTZ R168, R227, R72, R36 ;  /* 0x00000048e3a87223 */ /* 0x000fe20000010024 */
[----:B------:R-:W-:Y:S01]  /*20860*/  FFMA.FTZ R179, R222, R85, R25 ;  /* 0x00000055deb37223 */ /* 0x000fe20000010019 */
[----:B------:R-:W-:Y:S01]  /*20870*/  IMAD.WIDE.U32 R174, R169, 0x10, R202 ;  /* 0x00000010a9ae7825 */ /* 0x000fe200078e00ca */
[----:B------:R0:W-:Y:S03]  /*20880*/  STG.E.128 desc[UR8][R176.64], R160 ;  /* 0x000000a0b0007986 */ /* 0x0001e6000c101d08 */
        /* <DEDUP_REMOVED lines=16> */
[C---:B------:R-:W-:Y:S01]  /*20990*/  FFMA.FTZ R178, R249.reuse, R116, R120 ;  /* 0x00000074f9b27223 */ /* 0x040fe20000010078 */
[----:B0-----:R-:W-:Y:S01]  /*209a0*/  F2FP.F16.F32.PACK_AB R160, R208, R205 ;  /* 0x000000cdd0a0723e */ /* 0x001fe200000000ff */
[----:B------:R-:W-:Y:S01]  /*209b0*/  FFMA.FTZ R177, R216, R83, R31 ;  /* 0x00000053d8b17223 */ /* 0x000fe2000001001f */
[----:B------:R-:W0:Y:S01]  /*209c0*/  LDC.64 R204, c[0x0][0x380] ;  /* 0x0000e000ffcc7b82 */ /* 0x000e220000000a00 */
[----:B------:R-:W-:Y:S01]  /*209d0*/  FFMA.FTZ R176, R249, R84, R24 ;  /* 0x00000054f9b07223 */ /* 0x000fe20000010018 */
[----:B-1----:R-:W-:Y:S01]  /*209e0*/  F2FP.F16.F32.PACK_AB R164, R169, R168 ;  /* 0x000000a8a9a4723e */ /* 0x002fe200000000ff */
[----:B------:R-:W-:Y:S01]  /*209f0*/  FFMA.FTZ R165, R229, R74, R38 ;  /* 0x0000004ae5a57223 */ /* 0x000fe20000010026 */
[----:B------:R-:W-:Y:S01]  /*20a00*/  FFMA.FTZ R166, R210, R75, R39 ;  /* 0x0000004bd2a67223 */ /* 0x000fe20000010027 */
[----:B------:R-:W-:Y:S01]  /*20a10*/  FFMA.FTZ R167, R233, R76, R32 ;  /* 0x0000004ce9a77223 */ /* 0x000fe20000010020 */
[C---:B------:R-:W-:Y:S01]  /*20a20*/  FFMA.FTZ R168, R232.reuse, R77, R33 ;  /* 0x0000004de8a87223 */ /* 0x040fe20000010021 */
        /* <DEDUP_REMOVED lines=18> */
[----:B0-----:R-:W-:Y:S01]  /*20b50*/  IADD3 R186, PT, PT, R186, R204, RZ ;  /* 0x000000ccbaba7210 */ /* 0x001fe20007ffe0ff */
[----:B------:R-:W-:Y:S01]  /*20b60*/  FFMA.FTZ R176, R243, R112, R124 ;  /* 0x00000070f3b07223 */ /* 0x000fe2000001007c */
[----:B------:R-:W-:Y:S01]  /*20b70*/  FFMA.FTZ R228, R228, R119, R123 ;  /* 0x00000077e4e47223 */ /* 0x000fe2000001007b */
[----:B------:R-:W-:Y:S01]  /*20b80*/  FFMA.FTZ R199, R222, R117, R121 ;  /* 0x00000075dec77223 */ /* 0x000fe20000010079 */
[----:B------:R-:W-:Y:S01]  /*20b90*/  ISETP.GE.AND P1, PT, R186, R205, PT ;  /* 0x000000cdba00720c */ /* 0x000fe20003f26270 */
[----:B------:R-:W-:Y:S01]  /*20ba0*/  FFMA.FTZ R216, R216, R115, R127 ;  /* 0x00000073d8d87223 */ /* 0x000fe2000001007f */
[----:B------:R-:W-:Y:S01]  /*20bb0*/  FFMA.FTZ R197, R212, R113, R125 ;  /* 0x00000071d4c57223 */ /* 0x000fe2000001007d */
[----:B------:R-:W-:Y:S01]  /*20bc0*/  F2FP.F16.F32.PACK_AB R163, R230, R221 ;  /* 0x000000dde6a3723e */ /* 0x000fe200000000ff */
[----:B------:R-:W-:Y:S01]  /*20bd0*/  IMAD.WIDE.U32 R202, R207, 0x10, R202 ;  /* 0x00000010cfca7825 */ /* 0x000fe200078e00ca */
        /* <DEDUP_REMOVED lines=11> */
[----:B------:R-:W-:-:S03]  /*20c90*/  F2FP.F16.F32.PACK_AB R176, R197, R176 ;  /* 0x000000b0c5b0723e */ /* 0x000fc600000000ff */
[----:B------:R0:W-:Y:S04]  /*20ca0*/  STG.E.128 desc[UR8][R202.64], R172 ;  /* 0x000000acca007986 */ /* 0x0001e8000c101d08 */
[----:B------:R0:W-:Y:S01]  /*20cb0*/  STG.E.128 desc[UR8][R240.64], R176 ;  /* 0x000000b0f0007986 */ /* 0x0001e2000c101d08 */
[----:B------:R-:W-:Y:S05]  /*20cc0*/  @!P1 BRA `(.L_x_9830) ;  /* 0xfffffe04008c9947 */ /* 0x000fea000383ffff */
[----:B------:R-:W-:Y:S05]  /*20cd0*/  EXIT ;  /* 0x000000000000794d */ /* 0x000fea0003800000 */
.L_x_9831:
        /* <DEDUP_REMOVED lines=10> */
.L_x_18049:


//--------------------- .text._ZN10layer_norm31ln_parallel_residual_fwd_kernelINS_13Kernel_traitsIf6__halfS2_S2_fjLj8192ELj1ELj1ELj8ELj16ENS_18Kernel_traits_baseILj8192EfS2_S2_S2_fjLj256EEEEELb1ELb1ELb0EEEvNS_9FwdParamsE --------------------------
	.section	.text._ZN10layer_norm31ln_parallel_residual_fwd_kernelINS_13Kernel_traitsIf6__halfS2_S2_fjLj8192ELj1ELj1ELj8ELj16ENS_18Kernel_traits_baseILj8192EfS2_S2_S2_fjLj256EEEEELb1ELb1ELb0EEEvNS_9FwdParamsE,"ax",@progbits
	.align	128
        .global         _ZN10layer_norm31ln_parallel_residual_fwd_kernelINS_13Kernel_traitsIf6__halfS2_S2_fjLj8192ELj1ELj1ELj8ELj16ENS_18Kernel_traits_baseILj8192EfS2_S2_S2_fjLj256EEEEELb1ELb1ELb0EEEvNS_9FwdParamsE
        .type           _ZN10layer_norm31ln_parallel_residual_fwd_kernelINS_13Kernel_traitsIf6__halfS2_S2_fjLj8192ELj1ELj1ELj8ELj16ENS_18Kernel_traits_baseILj8192EfS2_S2_S2_fjLj256EEEEELb1ELb1ELb0EEEvNS_9FwdParamsE,@function
        .size           _ZN10layer_norm31ln_parallel_residual_fwd_kernelINS_13Kernel_traitsIf6__halfS2_S2_fjLj8192ELj1ELj1ELj8ELj16ENS_18Kernel_traits_baseILj8192EfS2_S2_S2_fjLj256EEEEELb1ELb1ELb0EEEvNS_9FwdParamsE,(.L_x_18050 - _ZN10layer_norm31ln_parallel_residual_fwd_kernelINS_13Kernel_traitsIf6__halfS2_S2_fjLj8192ELj1ELj1ELj8ELj16ENS_18Kernel_traits_baseILj8192EfS2_S2_S2_fjLj256EEEEELb1ELb1ELb0EEEvNS_9FwdParamsE)
        .other          _ZN10layer_norm31ln_parallel_residual_fwd_kernelINS_13Kernel_traitsIf6__halfS2_S2_fjLj8192ELj1ELj1ELj8ELj16ENS_18Kernel_traits_baseILj8192EfS2_S2_S2_fjLj256EEEEELb1ELb1ELb0EEEvNS_9FwdParamsE,@"STO_CUDA_ENTRY STV_DEFAULT"
_ZN10layer_norm31ln_parallel_residual_fwd_kernelINS_13Kernel_traitsIf6__halfS2_S2_fjLj8192ELj1ELj1ELj8ELj16ENS_18Kernel_traits_baseILj8192EfS2_S2_S2_fjLj256EEEEELb1ELb1ELb0EEEvNS_9FwdParamsE:
.text._ZN10layer_norm31ln_parallel_residual_fwd_kernelINS_13Kernel_traitsIf6__halfS2_S2_fjLj8192ELj1ELj1ELj8ELj16ENS_18Kernel_traits_baseILj8192EfS2_S2_S2_fjLj256EEEEELb1ELb1ELb0EEEvNS_9FwdParamsE:
        /* <DEDUP_REMOVED lines=89> */
.L_x_9833:
        /* <DEDUP_REMOVED lines=41> */
.L_x_9834:
[----:B------:R-:W-:Y:S05]  /*0820*/  BSYNC.RECONVERGENT B0 ;  /* 0x0000000000007941 */ /* 0x000fea0003800200 */
.L_x_9832:
        /* <DEDUP_REMOVED lines=95> */
.L_x_10346:
        /* <DEDUP_REMOVED lines=40> */
.L_x_9840:
        /* <DEDUP_REMOVED lines=13> */
.L_x_9842:
[----:B------:R-:W-:Y:S05]  /*1170*/  BSYNC.RECONVERGENT B2 ;  /* 0x0000000000027941 */ /* 0x000fea0003800200 */
.L_x_9841:
        /* <DEDUP_REMOVED lines=61> */
.L_x_9839:
[----:B------:R-:W-:Y:S05]  /*1550*/  BSYNC.RECONVERGENT B1 ;  /* 0x0000000000017941 */ /* 0x000fea0003800200 */
.L_x_9838:
        /* <DEDUP_REMOVED lines=28> */
.L_x_9845:
        /* <DEDUP_REMOVED lines=13> */
.L_x_9847:
[----:B------:R-:W-:Y:S05]  /*17f0*/  BSYNC.RECONVERGENT B2 ;  /* 0x0000000000027941 */ /* 0x000fea0003800200 */
.L_x_9846:
        /* <DEDUP_REMOVED lines=61> */
.L_x_9844:
[----:B------:R-:W-:Y:S05]  /*1bd0*/  BSYNC.RECONVERGENT B1 ;  /* 0x0000000000017941 */ /* 0x000fea0003800200 */
.L_x_9843:
        /* <DEDUP_REMOVED lines=25> */
.L_x_9850:
        /* <DEDUP_REMOVED lines=13> */
.L_x_9852:
[----:B------:R-:W-:Y:S05]  /*1e40*/  BSYNC.RECONVERGENT B2 ;  /* 0x0000000000027941 */ /* 0x000fea0003800200 */
.L_x_9851:
        /* <DEDUP_REMOVED lines=61> */
.L_x_9849:
[----:B------:R-:W-:Y:S05]  /*2220*/  BSYNC.RECONVERGENT B1 ;  /* 0x0000000000017941 */ /* 0x000fea0003800200 */
.L_x_9848:
        /* <DEDUP_REMOVED lines=25> */
.L_x_9855:
        /* <DEDUP_REMOVED lines=13> */
.L_x_9857:
[----:B------:R-:W-:Y:S05]  /*2490*/  BSYNC.RECONVERGENT B2 ;  /* 0x0000000000027941 */ /* 0x000fea0003800200 */
.L_x_9856:
        /* <DEDUP_REMOVED lines=61> */
.L_x_9854:
[----:B------:R-:W-:Y:S05]  /*2870*/  BSYNC.RECONVERGENT B1 ;  /* 0x0000000000017941 */ /* 0x000fea0003800200 */
.L_x_9853:
        /* <DEDUP_REMOVED lines=25> */
.L_x_9860:
        /* <DEDUP_REMOVED lines=13> */
.L_x_9862:
[----:B------:R-:W-:Y:S05]  /*2ae0*/  BSYNC.RECONVERGENT B2 ;  /* 0x0000000000027941 */ /* 0x000fea0003800200 */
.L_x_9861:
        /* <DEDUP_REMOVED lines=61> */
.L_x_9859:
[----:B------:R-:W-:Y:S05]  /*2ec0*/  BSYNC.RECONVERGENT B1 ;  /* 0x0000000000017941 */ /* 0x000fea0003800200 */
.L_x_9858:
        /* <DEDUP_REMOVED lines=23> */
.L_x_9865:
        /* <DEDUP_REMOVED lines=13> */
.L_x_9867:
[----:B------:R-:W-:Y:S05]  /*3110*/  BSYNC.RECONVERGENT B2 ;  /* 0x0000000000027941 */ /* 0x000fea0003800200 */
.L_x_9866:
        /* <DEDUP_REMOVED lines=61> */
.L_x_9864:
[----:B------:R-:W-:Y:S05]  /*34f0*/  BSYNC.RECONVERGENT B1 ;  /* 0x0000000000017941 */ /* 0x000fea0003800200 */
.L_x_9863:
        /* <DEDUP_REMOVED lines=23> */
.L_x_9870:
        /* <DEDUP_REMOVED lines=13> */
.L_x_9872:
[----:B------:R-:W-:Y:S05]  /*3740*/  BSYNC.RECONVERGENT B2 ;  /* 0x0000000000027941 */ /* 0x000fea0003800200 */
.L_x_9871:
        /* <DEDUP_REMOVED lines=61> */
.L_x_9869:
[----:B------:R-:W-:Y:S05]  /*3b20*/  BSYNC.RECONVERGENT B1 ;  /* 0x0000000000017941 */ /* 0x000fea0003800200 */
.L_x_9868:
[----:B------:R-:W-:Y:S01]  /*3b30*/  I2FP.F32.U32 R149, R86 ;  /* 0x0000005600957245 */ /* 0x000fe20000201000 */
[----:B------:R-:W-:Y:S01]  /*3b40*/  HADD2.F32 R157, -RZ, R79.H0_H0 ;  /* 0x2000004fff9d7230 */ /* 0x000fe20000004100 */
[----:B------:R-:W-:Y:S01]  /*3b50*/  ISETP.NE.AND P5, PT, R124, 0x1, PT ;  /* 0x000000017c00780c */ /* 0x000fe20003fa5270 */
[----:B------:R-:W-:Y:S01]  /*3b60*/  @P1 HADD2.F32 R86, -RZ, R7.H0_H0 ;  /* 0x20000007ff561230 */ /* 0x000fe20000004100 */
[----:B------:R-:W-:Y:S01]  /*3b70*/  BSSY.RECONVERGENT B1, `(.L_x_9873) ;  /* 0x000005e000017945 */ /* 0x000fe20003800200 */
[----:B------:R-:W-:Y:S01]  /*3b80*/  FFMA.FTZ R149, R149, R108, 1.1641532182693481445e-10 ;  /* 0x2f00000095957423 */ /* 0x000fe2000001006c */
[----:B------:R-:W-:Y:S01]  /*3b90*/  FMUL.FTZ R157, R157, R104 ;  /* 0x000000689d9d7220 */ /* 0x000fe20000410000 */
[----:B------:R-:W-:-:S03]  /*3ba0*/  MOV R114, R90 ;  /* 0x0000005a00727202 */ /* 0x000fc60000000f00 */
[----:B------:R-:W-:-:S04]  /*3bb0*/  FSETP.GTU.FTZ.AND P4, PT, R149, R106, PT ;  /* 0x0000006a9500720b */ /* 0x000fc80003f9c000 */
        /* <DEDUP_REMOVED lines=14> */
.L_x_9875:
        /* <DEDUP_REMOVED lines=13> */
.L_x_9877:
[----:B------:R-:W-:Y:S05]  /*3d70*/  BSYNC.RECONVERGENT B2 ;  /* 0x0000000000027941 */ /* 0x000fea0003800200 */
.L_x_9876:
        /* <DEDUP_REMOVED lines=61> */
.L_x_9874:
[----:B------:R-:W-:Y:S05]  /*4150*/  BSYNC.RECONVERGENT B1 ;  /* 0x0000000000017941 */ /* 0x000fea0003800200 */
.L_x_9873:
        /* <DEDUP_REMOVED lines=15> */
.L_x_9837:
        /* <DEDUP_REMOVED lines=16> */
.L_x_9881:
        /* <DEDUP_REMOVED lines=13> */
.L_x_9883:
[----:B------:R-:W-:Y:S05]  /*4420*/  BSYNC.RECONVERGENT B2 ;  /* 0x0000000000027941 */ /* 0x000fea0003800200 */
.L_x_9882:
        /* <DEDUP_REMOVED lines=59> */
[----:B------:R-:W-:-:S07]  /*47e0*/  MOV R89, R102 ;  /* 0x0000006600597202 */ /* 0x000fce0000000f00 */
.L_x_9880:
[----:B------:R-:W-:Y:S05]  /*47f0*/  BSYNC.RECONVERGENT B1 ;  /* 0x0000000000017941 */ /* 0x000fea0003800200 */
.L_x_9879:
        /* <DEDUP_REMOVED lines=25> */
.L_x_9886:
        /* <DEDUP_REMOVED lines=13> */
.L_x_9888:
[----:B------:R-:W-:Y:S05]  /*4a60*/  BSYNC.RECONVERGENT B2 ;  /* 0x0000000000027941 */ /* 0x000fea0003800200 */
.L_x_9887:
        /* <DEDUP_REMOVED lines=53> */
[----:B------:R-:W-:Y:S02]  /*4dc0*/  VIADD R85, R2, 0x8ff34781 ;  /* 0x8ff3478102557836 */ /* 0x000fe40000000000 */
[----:B------:R-:W-:Y:S01]  /*4dd0*/  IMAD.WIDE.U32 R92, R89, -0x2daee0ad, RZ ;  /* 0xd2511f53595c7825 */ /* 0x000fe200078e00ff */
[----:B------:R-:W-:Y:S02]  /*4de0*/  IADD3 R89, PT, PT, R3, -0x695add53, RZ ;  /* 0x96a522ad03597810 */ /* 0x000fe40007ffe0ff */
[----:B------:R-:W-:Y:S01]  /*4df0*/  LOP3.LUT R84, R85, R84, R91, 0x96, !PT ;  /* 0x0000005455547212 */ /* 0x000fe200078e965b */
[----:B------:R-:W-:Y:S01]  /*4e00*/  IMAD.MOV.U32 R0, RZ, RZ, R92 ;  /* 0x000000ffff007224 */ /* 0x000fe200078e005c */
[----:B------:R-:W-:Y:S01]  /*4e10*/  LOP3.LUT R85, R89, R96, R93, 0x96, !PT ;  /* 0x0000006059557212 */ /* 0x000fe200078e965d */
[----:B------:R-:W-:-:S07]  /*4e20*/  HFMA2 R93, -RZ, RZ, 0, 0 ;  /* 0x00000000ff5d7431 */ /* 0x000fce00000001ff */
.L_x_9885:
[----:B------:R-:W-:Y:S05]  /*4e30*/  BSYNC.RECONVERGENT B1 ;  /* 0x0000000000017941 */ /* 0x000fea0003800200 */
.L_x_9884:
        /* <DEDUP_REMOVED lines=25> */
.L_x_9891:
        /* <DEDUP_REMOVED lines=13> */
.L_x_9893:
[----:B------:R-:W-:Y:S05]  /*50a0*/  BSYNC.RECONVERGENT B2 ;  /* 0x0000000000027941 */ /* 0x000fea0003800200 */
.L_x_9892:
        /* <DEDUP_REMOVED lines=61> */
.L_x_9890:
[----:B------:R-:W-:Y:S05]  /*5480*/  BSYNC.RECONVERGENT B1 ;  /* 0x0000000000017941 */ /* 0x000fea0003800200 */
.L_x_9889:
        /* <DEDUP_REMOVED lines=22> */
.L_x_9896:
        /* <DEDUP_REMOVED lines=13> */
.L_x_9898:
[----:B------:R-:W-:Y:S05]  /*56c0*/  BSYNC.RECONVERGENT B2 ;  /* 0x0000000000027941 */ /* 0x000fea0003800200 */
.L_x_9897:
        /* <DEDUP_REMOVED lines=61> */
.L_x_9895:
[----:B------:R-:W-:Y:S05]  /*5aa0*/  BSYNC.RECONVERGENT B1 ;  /* 0x0000000000017941 */ /* 0x000fea0003800200 */
.L_x_9894:
        /* <DEDUP_REMOVED lines=11> */
[----:B------:R-:W-:Y:S01]  /*5b60*/  FADD.FTZ R76, R86, R95 ;  /* 0x0000005f564c7221 */ /* 0x000fe20000010000 */
[----:B------:R-:W-:-:S03]  /*5b70*/  IMAD.MOV.U32 R86, RZ, RZ, R90 ;  /* 0x000000ffff567224 */ /* 0x000fc600078e005a */
        /* <DEDUP_REMOVED lines=12> */
.L_x_9901:
        /* <DEDUP_REMOVED lines=13> */
.L_x_9903:
[----:B------:R-:W-:Y:S05]  /*5d10*/  BSYNC.RECONVERGENT B2 ;  /* 0x0000000000027941 */ /* 0x000fea0003800200 */
.L_x_9902:
        /* <DEDUP_REMOVED lines=61> */
.L_x_9900:
[----:B------:R-:W-:Y:S05]  /*60f0*/  BSYNC.RECONVERGENT B1 ;  /* 0x0000000000017941 */ /* 0x000fea0003800200 */
.L_x_9899:
        /* <DEDUP_REMOVED lines=22> */
.L_x_9906:
        /* <DEDUP_REMOVED lines=13> */
.L_x_9908:
[----:B------:R-:W-:Y:S05]  /*6330*/  BSYNC.RECONVERGENT B2 ;  /* 0x0000000000027941 */ /* 0x000fea0003800200 */
.L_x_9907:
        /* <DEDUP_REMOVED lines=61> */
.L_x_9905:
[----:B------:R-:W-:Y:S05]  /*6710*/  BSYNC.RECONVERGENT B1 ;  /* 0x0000000000017941 */ /* 0x000fea0003800200 */
.L_x_9904:
        /* <DEDUP_REMOVED lines=25> */
.L_x_9911:
        /* <DEDUP_REMOVED lines=13> */
.L_x_9913:
[----:B------:R-:W-:Y:S05]  /*6980*/  BSYNC.RECONVERGENT B2 ;  /* 0x0000000000027941 */ /* 0x000fea0003800200 */
.L_x_9912:
        /* <DEDUP_REMOVED lines=61> */
.L_x_9910:
[----:B------:R-:W-:Y:S05]  /*6d60*/  BSYNC.RECONVERGENT B1 ;  /* 0x0000000000017941 */ /* 0x000fea0003800200 */
.L_x_9909:
        /* <DEDUP_REMOVED lines=22> */
.L_x_9916:
        /* <DEDUP_REMOVED lines=13> */
.L_x_9918:
[----:B------:R-:W-:Y:S05]  /*6fa0*/  BSYNC.RECONVERGENT B2 ;  /* 0x0000000000027941 */ /* 0x000fea0003800200 */
.L_x_9917:
        /* <DEDUP_REMOVED lines=61> */
.L_x_9915:
[----:B------:R-:W-:Y:S05]  /*7380*/  BSYNC.RECONVERGENT B1 ;  /* 0x0000000000017941 */ /* 0x000fea0003800200 */
.L_x_9914:
        /* <DEDUP_REMOVED lines=25> */
.L_x_9921:
        /* <DEDUP_REMOVED lines=13> */
.L_x_9923:
[----:B------:R-:W-:Y:S05]  /*75f0*/  BSYNC.RECONVERGENT B2 ;  /* 0x0000000000027941 */ /* 0x000fea0003800200 */
.L_x_9922:
        /* <DEDUP_REMOVED lines=61> */
.L_x_9920:
[----:B------:R-:W-:Y:S05]  /*79d0*/  BSYNC.RECONVERGENT B1 ;  /* 0x0000000000017941 */ /* 0x000fea0003800200 */
.L_x_9919:
        /* <DEDUP_REMOVED lines=20> */
.L_x_9926:
        /* <DEDUP_REMOVED lines=13> */
.L_x_9928:
[----:B------:R-:W-:Y:S05]  /*7bf0*/  BSYNC.RECONVERGENT B2 ;  /* 0x0000000000027941 */ /* 0x000fea0003800200 */
.L_x_9927:
        /* <DEDUP_REMOVED lines=61> */
.L_x_9925:
[----:B------:R-:W-:Y:S05]  /*7fd0*/  BSYNC.RECONVERGENT B1 ;  /* 0x0000000000017941 */ /* 0x000fea0003800200 */
.L_x_9924:
        /* <DEDUP_REMOVED lines=25> */
.L_x_9931:
        /* <DEDUP_REMOVED lines=13> */
.L_x_9933:
[----:B------:R-:W-:Y:S05]  /*8240*/  BSYNC.RECONVERGENT B2 ;  /* 0x0000000000027941 */ /* 0x000fea0003800200 */
.L_x_9932:
        /* <DEDUP_REMOVED lines=61> */
.L_x_9930:
[----:B------:R-:W-:Y:S05]  /*8620*/  BSYNC.RECONVERGENT B1 ;  /* 0x0000000000017941 */ /* 0x000fea0003800200 */
.L_x_9929:
        /* <DEDUP_REMOVED lines=20> */
.L_x_9936:
        /* <DEDUP_REMOVED lines=13> */
.L_x_9938:
[----:B------:R-:W-:Y:S05]  /*8840*/  BSYNC.RECONVERGENT B2 ;  /* 0x0000000000027941 */ /* 0x000fea0003800200 */
.L_x_9937:
        /* <DEDUP_REMOVED lines=61> */
.L_x_9935:
[----:B------:R-:W-:Y:S05]  /*8c20*/  BSYNC.RECONVERGENT B1 ;  /* 0x0000000000017941 */ /* 0x000fea0003800200 */
.L_x_9934:
        /* <DEDUP_REMOVED lines=25> */
.L_x_9941:
        /* <DEDUP_REMOVED lines=13> */
.L_x_9943:
[----:B------:R-:W-:Y:S05]  /*8e90*/  BSYNC.RECONVERGENT B2 ;  /* 0x0000000000027941 */ /* 0x000fea0003800200 */
.L_x_9942:
        /* <DEDUP_REMOVED lines=61> */
.L_x_9940:
[----:B------:R-:W-:Y:S05]  /*9270*/  BSYNC.RECONVERGENT B1 ;  /* 0x0000000000017941 */ /* 0x000fea0003800200 */
.L_x_9939:
        /* <DEDUP_REMOVED lines=20> */
.L_x_9946:
        /* <DEDUP_REMOVED lines=13> */
.L_x_9948:
[----:B------:R-:W-:Y:S05]  /*9490*/  BSYNC.RECONVERGENT B2 ;  /* 0x0000000000027941 */ /* 0x000fea0003800200 */
.L_x_9947:
        /* <DEDUP_REMOVED lines=61> */
.L_x_9945:
[----:B------:R-:W-:Y:S05]  /*9870*/  BSYNC.RECONVERGENT B1 ;  /* 0x0000000000017941 */ /* 0x000fea0003800200 */
.L_x_9944:
        /* <DEDUP_REMOVED lines=25> */
.L_x_9951:
        /* <DEDUP_REMOVED lines=13> */
.L_x_9953:
[----:B------:R-:W-:Y:S05]  /*9ae0*/  BSYNC.RECONVERGENT B2 ;  /* 0x0000000000027941 */ /* 0x000fea0003800200 */
.L_x_9952:
        /* <DEDUP_REMOVED lines=61> */
.L_x_9950:
[----:B------:R-:W-:Y:S05]  /*9ec0*/  BSYNC.RECONVERGENT B1 ;  /* 0x0000000000017941 */ /* 0x000fea0003800200 */
.L_x_9949:
        /* <DEDUP_REMOVED lines=20> */
.L_x_9956:
        /* <DEDUP_REMOVED lines=15> */
.L_x_9958:
[----:B------:R-:W-:Y:S05]  /*a100*/  BSYNC.RECONVERGENT B2 ;  /* 0x0000000000027941 */ /* 0x000fea0003800200 */
.L_x_9957:
        /* <DEDUP_REMOVED lines=61> */
.L_x_9955:
[----:B------:R-:W-:Y:S05]  /*a4e0*/  BSYNC.RECONVERGENT B1 ;  /* 0x0000000000017941 */ /* 0x000fea0003800200 */
.L_x_9954:
        /* <DEDUP_REMOVED lines=10> */
[----:B------:R-:W-:-:S03]  /*a590*/  SEL R100, RZ, 0x1, P6 ;  /* 0x00000001ff647807 */ /* 0x000fc60003000000 */
[----:B------:R-:W-:-:S04]  /*a5a0*/  FADD.FTZ R79, R114, R79 ;  /* 0x0000004f724f7221 */ /* 0x000fc80000010000 */
[----:B------:R-:W-:Y:S01]  /*a5b0*/  @P1 FADD.FTZ R157, R102, R79 ;  /* 0x0000004f669d1221 */ /* 0x000fe20000010000 */
[----:B------:R-:W-:-:S04]  /*a5c0*/  @!P1 MOV R157, R79 ;  /* 0x0000004f009d9202 */ /* 0x000fc80000000f00 */
[----:B------:R-:W-:-:S04]  /*a5d0*/  F2FP.F16.F32.PACK_AB R79, RZ, R157 ;  /* 0x0000009dff4f723e */ /* 0x000fc800000000ff */
[----:B------:R-:W-:-:S07]  /*a5e0*/  PRMT R79, R112, 0x5410, R79 ;  /* 0x00005410704f7816 */ /* 0x000fce000000004f */
.L_x_9878:
        /* <DEDUP_REMOVED lines=43> */
.L_x_9959:
[----:B------:R-:W-:Y:S01]  /*a8a0*/  IMAD.MOV.U32 R102, RZ, RZ, R0 ;  /* 0x000000ffff667224 */ /* 0x000fe200078e0000 */
[----:B------:R-:W-:-:S07]  /*a8b0*/  IADD3 R0, PT, PT, R98, 0x100, RZ ;  /* 0x0000010062007810 */ /* 0x000fce0007ffe0ff */
.L_x_9836:
[----:B------:R-:W-:Y:S05]  /*a8c0*/  BSYNC.RECONVERGENT B0 ;  /* 0x0000000000007941 */ /* 0x000fea0003800200 */
.L_x_9835:
        /* <DEDUP_REMOVED lines=35> */
.L_x_9965:
        /* <DEDUP_REMOVED lines=13> */
.L_x_9967:
[----:B------:R-:W-:Y:S05]  /*abd0*/  BSYNC.RECONVERGENT B2 ;  /* 0x0000000000027941 */ /* 0x000fea0003800200 */
.L_x_9966:
        /* <DEDUP_REMOVED lines=60> */
.L_x_9964:
[----:B------:R-:W-:Y:S05]  /*afa0*/  BSYNC.RECONVERGENT B1 ;  /* 0x0000000000017941 */ /* 0x000fea0003800200 */
.L_x_9963:
[----:B------:R-:W1:Y:S01]  /*afb0*/  LDC R100, c[0x0][0x404] ;  /* 0x00010100ff647b82 */ /* 0x000e620000000800 */
[----:B------:R-:W-:Y:S01]  /*afc0*/  I2FP.F32.U32 R91, R91 ;  /* 0x0000005b005b7245 */ /* 0x000fe20000201000 */
[----:B------:R-:W-:Y:S01]  /*afd0*/  IMAD.MOV.U32 R106, RZ, RZ, 0x2f800000 ;  /* 0x2f800000ff6a7424 */ /* 0x000fe200078e00ff */
[----:B------:R-:W-:Y:S01]  /*afe0*/  ISETP.NE.AND P3, PT, R92, 0x1, PT ;  /* 0x000000015c00780c */ /* 0x000fe20003f65270 */
[----:B-----5:R-:W-:Y:S01]  /*aff0*/  HADD2.F32 R93, -RZ, R76.H0_H0 ;  /* 0x2000004cff5d7230 */ /* 0x020fe20000004100 */
[----:B------:R-:W-:Y:S01]  /*b000*/  LOP3.LUT R118, R118, 0xffffffef, RZ, 0xc0, !PT ;  /* 0xffffffef76767812 */ /* 0x000fe200078ec0ff */
[----:B------:R-:W-:Y:S01]  /*b010*/  FFMA.FTZ R91, R91, R106, 1.1641532182693481445e-10 ;  /* 0x2f0000005b5b7423 */ /* 0x000fe2000001006a */
[----:B------:R-:W-:Y:S01]  /*b020*/  BSSY.RECONVERGENT B1, `(.L_x_9968) ;  /* 0x000005c000017945 */ /* 0x000fe20003800200 */
[----:B------:R-:W2:Y:S01]  /*b030*/  LDC R102, c[0x0][0x408] ;  /* 0x00010200ff667b82 */ /* 0x000ea20000000800 */
[----:B------:R-:W-:Y:S02]  /*b040*/  HFMA2 R94, -RZ, RZ, 0, 1.1920928955078125e-07 ;  /* 0x00000002ff5e7431 */ /* 0x000fe400000001ff */
[----:B------:R-:W-:Y:S01]  /*b050*/  IMAD.MOV.U32 R86, RZ, RZ, R90 ;  /* 0x000000ffff567224 */ /* 0x000fe200078e005a */
        /* <DEDUP_REMOVED lines=14> */
.L_x_9970:
        /* <DEDUP_REMOVED lines=13> */
.L_x_9972:
[----:B------:R-:W-:Y:S05]  /*b210*/  BSYNC.RECONVERGENT B2 ;  /* 0x0000000000027941 */ /* 0x000fea0003800200 */
.L_x_9971:
        /* <DEDUP_REMOVED lines=55> */
[----:B------:R-:W-:Y:S02]  /*b590*/  VIADD R85, R2, 0x8ff34781 ;  /* 0x8ff3478102557836 */ /* 0x000fe40000000000 */
[----:B------:R-:W-:-:S03]  /*b5a0*/  IMAD.WIDE.U32 R92, R92, -0x2daee0ad, RZ ;  /* 0xd2511f535c5c7825 */ /* 0x000fc600078e00ff */
[----:B------:R-:W-:Y:S01]  /*b5b0*/  LOP3.LUT R84, R85, R84, R91, 0x96, !PT ;  /* 0x0000005455547212 */ /* 0x000fe200078e965b */
[----:B------:R-:W-:Y:S01]  /*b5c0*/  IMAD.MOV.U32 R104, RZ, RZ, R92 ;  /* 0x000000ffff687224 */ /* 0x000fe200078e005c */
[----:B------:R-:W-:-:S07]  /*b5d0*/  LOP3.LUT R85, R95, R96, R93, 0x96, !PT ;  /* 0x000000605f557212 */ /* 0x000fce00078e965d */
.L_x_9969:
[----:B------:R-:W-:Y:S05]  /*b5e0*/  BSYNC.RECONVERGENT B1 ;  /* 0x0000000000017941 */ /* 0x000fea0003800200 */
.L_x_9968:
        /* <DEDUP_REMOVED lines=10> */
[----:B------:R-:W-:-:S04]  /*b690*/  FADD.FTZ R86, R99, R86 ;  /* 0x0000005663567221 */ /* 0x000fc80000010000 */
[--C-:B------:R-:W-:Y:S01]  /*b6a0*/  @P1 FADD.FTZ R99, R91, R86.reuse ;  /* 0x000000565b631221 */ /* 0x100fe20000010000 */
[----:B------:R-:W-:Y:S01]  /*b6b0*/  @!P1 IMAD.MOV.U32 R99, RZ, RZ, R86 ;  /* 0x000000ffff639224 */ /* 0x000fe200078e0056 */
[----:B------:R-:W-:Y:S02]  /*b6c0*/  SEL R91, RZ, 0x1, P2 ;  /* 0x00000001ff5b7807 */ /* 0x000fe40001000000 */
        /* <DEDUP_REMOVED lines=11> */
.L_x_9975:
        /* <DEDUP_REMOVED lines=13> */
.L_x_9977:
[----:B------:R-:W-:Y:S05]  /*b850*/  BSYNC.RECONVERGENT B2 ;  /* 0x0000000000027941 */ /* 0x000fea0003800200 */
.L_x_9976:
        /* <DEDUP_REMOVED lines=61> */
.L_x_9974:
[----:B------:R-:W-:Y:S05]  /*bc30*/  BSYNC.RECONVERGENT B1 ;  /* 0x0000000000017941 */ /* 0x000fea0003800200 */
.L_x_9973:
        /* <DEDUP_REMOVED lines=22> */
.L_x_9980:
        /* <DEDUP_REMOVED lines=13> */
.L_x_9982:
[----:B------:R-:W-:Y:S05]  /*be70*/  BSYNC.RECONVERGENT B2 ;  /* 0x0000000000027941 */ /* 0x000fea0003800200 */
.L_x_9981:
        /* <DEDUP_REMOVED lines=61> */
.L_x_9979:
[----:B------:R-:W-:Y:S05]  /*c250*/  BSYNC.RECONVERGENT B1 ;  /* 0x0000000000017941 */ /* 0x000fea0003800200 */
.L_x_9978:
[----:B------:R-:W-:Y:S01]  /*c260*/  I2FP.F32.U32 R93, R76 ;  /* 0x0000004c005d7245 */ /* 0x000fe20000201000 */
[----:B------:R-:W-:Y:S01]  /*c270*/  HADD2.F32 R95, -RZ, R8.H1_H1 ;  /* 0x30000008ff5f7230 */ /* 0x000fe20000004100 */
[----:B------:R-:W-:Y:S01]  /*c280*/  BSSY.RECONVERGENT B1, `(.L_x_9983) ;  /* 0x0000062000017945 */ /* 0x000fe20003800200 */
[----:B0-----:R-:W-:Y:S02]  /*c290*/  @P1 HADD2.F32 R115, -RZ, R4.H1_H1 ;  /* 0x30000004ff731230 */ /* 0x001fe40000004100 */
        /* <DEDUP_REMOVED lines=21> */
.L_x_9985:
        /* <DEDUP_REMOVED lines=13> */
.L_x_9987:
[----:B------:R-:W-:Y:S05]  /*c4c0*/  BSYNC.RECONVERGENT B2 ;  /* 0x0000000000027941 */ /* 0x000fea0003800200 */
.L_x_9986:
        /* <DEDUP_REMOVED lines=61> */
.L_x_9984:
[----:B------:R-:W-:Y:S05]  /*c8a0*/  BSYNC.RECONVERGENT B1 ;  /* 0x0000000000017941 */ /* 0x000fea0003800200 */
.L_x_9983:
        /* <DEDUP_REMOVED lines=22> */
.L_x_9990:
        /* <DEDUP_REMOVED lines=13> */
.L_x_9992:
[----:B------:R-:W-:Y:S05]  /*cae0*/  BSYNC.RECONVERGENT B2 ;  /* 0x0000000000027941 */ /* 0x000fea0003800200 */
.L_x_9991:
        /* <DEDUP_REMOVED lines=61> */
.L_x_9989:
[----:B------:R-:W-:Y:S05]  /*cec0*/  BSYNC.RECONVERGENT B1 ;  /* 0x0000000000017941 */ /* 0x000fea0003800200 */
.L_x_9988:
        /* <DEDUP_REMOVED lines=25> */
.L_x_9995:
        /* <DEDUP_REMOVED lines=13> */
.L_x_9997:
[----:B------:R-:W-:Y:S05]  /*d130*/  BSYNC.RECONVERGENT B2 ;  /* 0x0000000000027941 */ /* 0x000fea0003800200 */
.L_x_9996:
        /* <DEDUP_REMOVED lines=61> */
.L_x_9994:
[----:B------:R-:W-:Y:S05]  /*d510*/  BSYNC.RECONVERGENT B1 ;  /* 0x0000000000017941 */ /* 0x000fea0003800200 */
.L_x_9993:
        /* <DEDUP_REMOVED lines=22> */
.L_x_10000:
        /* <DEDUP_REMOVED lines=13> */
.L_x_10002:
[----:B------:R-:W-:Y:S05]  /*d750*/  BSYNC.RECONVERGENT B2 ;  /* 0x0000000000027941 */ /* 0x000fea0003800200 */
.L_x_10001:
        /* <DEDUP_REMOVED lines=61> */
.L_x_9999:
[----:B------:R-:W-:Y:S05]  /*db30*/  BSYNC.RECONVERGENT B1 ;  /* 0x0000000000017941 */ /* 0x000fea0003800200 */
.L_x_9998:
        /* <DEDUP_REMOVED lines=25> */
.L_x_10005:
        /* <DEDUP_REMOVED lines=13> */
.L_x_10007:
[----:B------:R-:W-:Y:S05]  /*dda0*/  BSYNC.RECONVERGENT B2 ;  /* 0x0000000000027941 */ /* 0x000fea0003800200 */
.L_x_10006:
        /* <DEDUP_REMOVED lines=61> */
.L_x_10004:
[----:B------:R-:W-:Y:S05]  /*e180*/  BSYNC.RECONVERGENT B1 ;  /* 0x0000000000017941 */ /* 0x000fea0003800200 */
.L_x_10003:
        /* <DEDUP_REMOVED lines=20> */
.L_x_10010:
        /* <DEDUP_REMOVED lines=13> */
.L_x_10012:
[----:B------:R-:W-:Y:S05]  /*e3a0*/  BSYNC.RECONVERGENT B2 ;  /* 0x0000000000027941 */ /* 0x000fea0003800200 */
.L_x_10011:
        /* <DEDUP_REMOVED lines=61> */
.L_x_10009:
[----:B------:R-:W-:Y:S05]  /*e780*/  BSYNC.RECONVERGENT B1 ;  /* 0x0000000000017941 */ /* 0x000fea0003800200 */
.L_x_10008:
        /* <DEDUP_REMOVED lines=25> */
.L_x_10015:
        /* <DEDUP_REMOVED lines=13> */
.L_x_10017:
[----:B------:R-:W-:Y:S05]  /*e9f0*/  BSYNC.RECONVERGENT B2 ;  /* 0x0000000000027941 */ /* 0x000fea0003800200 */
.L_x_10016:
        /* <DEDUP_REMOVED lines=61> */
.L_x_10014:
[----:B------:R-:W-:Y:S05]  /*edd0*/  BSYNC.RECONVERGENT B1 ;  /* 0x0000000000017941 */ /* 0x000fea0003800200 */
.L_x_10013:
        /* <DEDUP_REMOVED lines=20> */
.L_x_10020:
        /* <DEDUP_REMOVED lines=13> */
.L_x_10022:
[----:B------:R-:W-:Y:S05]  /*eff0*/  BSYNC.RECONVERGENT B2 ;  /* 0x0000000000027941 */ /* 0x000fea0003800200 */
.L_x_10021:
        /* <DEDUP_REMOVED lines=61> */
.L_x_10019:
[----:B------:R-:W-:Y:S05]  /*f3d0*/  BSYNC.RECONVERGENT B1 ;  /* 0x0000000000017941 */ /* 0x000fea0003800200 */
.L_x_10018:
        /* <DEDUP_REMOVED lines=25> */
.L_x_10025:
        /* <DEDUP_REMOVED lines=13> */
.L_x_10027:
[----:B------:R-:W-:Y:S05]  /*f640*/  BSYNC.RECONVERGENT B2 ;  /* 0x0000000000027941 */ /* 0x000fea0003800200 */
.L_x_10026:
        /* <DEDUP_REMOVED lines=61> */
.L_x_10024:
[----:B------:R-:W-:Y:S05]  /*fa20*/  BSYNC.RECONVERGENT B1 ;  /* 0x0000000000017941 */ /* 0x000fea0003800200 */
.L_x_10023:
        /* <DEDUP_REMOVED lines=20> */
.L_x_10030:
        /* <DEDUP_REMOVED lines=13> */
.L_x_10032:
[----:B------:R-:W-:Y:S05]  /*fc40*/  BSYNC.RECONVERGENT B2 ;  /* 0x0000000000027941 */ /* 0x000fea0003800200 */
.L_x_10031:
        /* <DEDUP_REMOVED lines=61> */
.L_x_10029:
[----:B------:R-:W-:Y:S05]  /*10020*/  BSYNC.RECONVERGENT B1 ;  /* 0x0000000000017941 */ /* 0x000fea0003800200 */
.L_x_10028:
        /* <DEDUP_REMOVED lines=25> */
.L_x_10035:
        /* <DEDUP_REMOVED lines=13> */
.L_x_10037:
[----:B------:R-:W-:Y:S05]  /*10290*/  BSYNC.RECONVERGENT B2 ;  /* 0x0000000000027941 */ /* 0x000fea0003800200 */
.L_x_10036:
        /* <DEDUP_REMOVED lines=61> */
.L_x_10034:
[----:B------:R-:W-:Y:S05]  /*10670*/  BSYNC.RECONVERGENT B1 ;  /* 0x0000000000017941 */ /* 0x000fea0003800200 */
.L_x_10033:
        /* <DEDUP_REMOVED lines=20> */
.L_x_10040:
        /* <DEDUP_REMOVED lines=15> */
.L_x_10042:
[----:B------:R-:W-:Y:S05]  /*108b0*/  BSYNC.RECONVERGENT B2 ;  /* 0x0000000000027941 */ /* 0x000fea0003800200 */
.L_x_10041:
        /* <DEDUP_REMOVED lines=61> */
.L_x_10039:
[----:B------:R-:W-:Y:S05]  /*10c90*/  BSYNC.RECONVERGENT B1 ;  /* 0x0000000000017941 */ /* 0x000fea0003800200 */
.L_x_10038:
        /* <DEDUP_REMOVED lines=9> */
[----:B------:R-:W-:-:S05]  /*10d30*/  FSEL R79, R155, RZ, !P6 ;  /* 0x000000ff9b4f7208 */ /* 0x000fca0007000000 */
[----:B------:R-:W-:-:S04]  /*10d40*/  FADD.FTZ R79, R124, R79 ;  /* 0x0000004f7c4f7221 */ /* 0x000fc80000010000 */
[----:B------:R-:W-:Y:S01]  /*10d50*/  @P1 FADD.FTZ R155, R100, R79 ;  /* 0x0000004f649b1221 */ /* 0x000fe20000010000 */
[----:B------:R-:W-:Y:S02]  /*10d60*/  @!P1 MOV R155, R79 ;  /* 0x0000004f009b9202 */ /* 0x000fe40000000f00 */
[----:B------:R-:W-:Y:S02]  /*10d70*/  SEL R100, RZ, 0x1, P6 ;  /* 0x00000001ff647807 */ /* 0x000fe40003000000 */
[----:B------:R-:W-:-:S04]  /*10d80*/  F2FP.F16.F32.PACK_AB R79, RZ, R155 ;  /* 0x0000009bff4f723e */ /* 0x000fc800000000ff */
[----:B------:R-:W-:Y:S01]  /*10d90*/  PRMT R79, R114, 0x5410, R79 ;  /* 0x00005410724f7816 */ /* 0x000fe2000000004f */
[----:B------:R-:W-:Y:S06]  /*10da0*/  BRA `(.L_x_10043) ;  /* 0x0000003000a87947 */ /* 0x000fec0003800000 */
.L_x_9962:
        /* <DEDUP_REMOVED lines=16> */
.L_x_10046:
        /* <DEDUP_REMOVED lines=13> */
.L_x_10048:
[----:B------:R-:W-:Y:S05]  /*10f80*/  BSYNC.RECONVERGENT B2 ;  /* 0x0000000000027941 */ /* 0x000fea0003800200 */
.L_x_10047:
        /* <DEDUP_REMOVED lines=56> */
[----:B------:R-:W-:Y:S01]  /*11310*/  MOV R104, R114 ;  /* 0x0000007200687202 */ /* 0x000fe20000000f00 */
[----:B------:R-:W-:-:S03]  /*11320*/  IMAD.MOV.U32 R90, RZ, RZ, R128 ;  /* 0x000000ffff5a7224 */ /* 0x000fc600078e0080 */
[----:B------:R-:W-:Y:S01]  /*11330*/  LOP3.LUT R85, R99, R112, R115, 0x96, !PT ;  /* 0x0000007063557212 */ /* 0x000fe200078e9673 */
[----:B------:R-:W-:Y:S02]  /*11340*/  IMAD.MOV.U32 R99, RZ, RZ, R102 ;  /* 0x000000ffff637224 */ /* 0x000fe400078e0066 */
[----:B------:R-:W-:-:S07]  /*11350*/  IMAD.MOV.U32 R112, RZ, RZ, RZ ;  /* 0x000000ffff707224 */ /* 0x000fce00078e00ff */
.L_x_10045:
[----:B------:R-:W-:Y:S05]  /*11360*/  BSYNC.RECONVERGENT B1 ;  /* 0x0000000000017941 */ /* 0x000fea0003800200 */
.L_x_10044:
[----:B------:R-:W0:Y:S01]  /*11370*/  LDC R106, c[0x0][0x408] ;  /* 0x00010200ff6a7b82 */ /* 0x000e220000000800 */
[----:B------:R-:W-:Y:S01]  /*11380*/  HFMA2 R110, -RZ, RZ, 0.1171875, 0 ;  /* 0x2f800000ff6e7431 */ /* 0x000fe200000001ff */
[----:B------:R-:W-:Y:S01]  /*11390*/  I2FP.F32.U32 R99, R99 ;  /* 0x0000006300637245 */ /* 0x000fe20000201000 */
[----:B-----5:R-:W-:Y:S01]  /*113a0*/  HADD2.F32 R113, -RZ, R76.H0_H0 ;  /* 0x2000004cff717230 */ /* 0x020fe20000004100 */
[----:B------:R-:W-:Y:S01]  /*113b0*/  ISETP.NE.AND P3, PT, R112, 0x1, PT ;  /* 0x000000017000780c */ /* 0x000fe20003f65270 */
[----:B------:R-:W-:Y:S01]  /*113c0*/  @P1 HADD2.F32 R86, -RZ, R4.H0_H0 ;  /* 0x20000004ff561230 */ /* 0x000fe20000004100 */
[----:B------:R-:W-:Y:S01]  /*113d0*/  LOP3.LUT R118, R118, 0xffffffef, RZ, 0xc0, !PT ;  /* 0xffffffef76767812 */ /* 0x000fe200078ec0ff */
[----:B------:R-:W-:Y:S01]  /*113e0*/  BSSY.RECONVERGENT B1, `(.L_x_10049) ;  /* 0x0000060000017945 */ /* 0x000fe20003800200 */
[----:B------:R-:W1:Y:S01]  /*113f0*/  LDC R108, c[0x0][0x404] ;  /* 0x00010100ff6c7b82 */ /* 0x000e620000000800 */
[----:B------:R-:W-:Y:S02]  /*11400*/  IMAD.MOV.U32 R114, RZ, RZ, 0x2 ;  /* 0x00000002ff727424 */ /* 0x000fe400078e00ff */
[----:B------:R-:W-:Y:S01]  /*11410*/  FFMA.FTZ R99, R99, R110, 1.1641532182693481445e-10 ;  /* 0x2f00000063637423 */ /* 0x000fe2000001006e */
[----:B0-----:R-:W-:-:S04]  /*11420*/  FMUL.FTZ R113, R113, R106 ;  /* 0x0000006a71717220 */ /* 0x001fc80000410000 */
        /* <DEDUP_REMOVED lines=16> */
.L_x_10051:
        /* <DEDUP_REMOVED lines=13> */
.L_x_10053:
[----:B------:R-:W-:Y:S05]  /*11600*/  BSYNC.RECONVERGENT B2 ;  /* 0x0000000000027941 */ /* 0x000fea0003800200 */
.L_x_10052:
        /* <DEDUP_REMOVED lines=61> */
.L_x_10050:
[----:B------:R-:W-:Y:S05]  /*119e0*/  BSYNC.RECONVERGENT B1 ;  /* 0x0000000000017941 */ /* 0x000fea0003800200 */
.L_x_10049:
        /* <DEDUP_REMOVED lines=9> */
[----:B------:R-:W-:Y:S01]  /*11a80*/  IMAD.MOV.U32 R86, RZ, RZ, R90 ;  /* 0x000000ffff567224 */ /* 0x000fe200078e005a */
[----:B------:R-:W-:-:S04]  /*11a90*/  FSETP.GTU.FTZ.AND P3, PT, R113, R108, PT ;  /* 0x0000006c7100720b */ /* 0x000fc80003f7c000 */
        /* <DEDUP_REMOVED lines=14> */
.L_x_10056:
        /* <DEDUP_REMOVED lines=13> */
.L_x_10058:
[----:B------:R-:W-:Y:S05]  /*11c50*/  BSYNC.RECONVERGENT B2 ;  /* 0x0000000000027941 */ /* 0x000fea0003800200 */
.L_x_10057:
        /* <DEDUP_REMOVED lines=61> */
.L_x_10055:
[----:B------:R-:W-:Y:S05]  /*12030*/  BSYNC.RECONVERGENT B1 ;  /* 0x0000000000017941 */ /* 0x000fea0003800200 */
.L_x_10054:
        /* <DEDUP_REMOVED lines=25> */
.L_x_10061:
        /* <DEDUP_REMOVED lines=13> */
.L_x_10063:
[----:B------:R-:W-:Y:S05]  /*122a0*/  BSYNC.RECONVERGENT B2 ;  /* 0x0000000000027941 */ /* 0x000fea0003800200 */
.L_x_10062:
        /* <DEDUP_REMOVED lines=61> */
.L_x_10060:
[----:B------:R-:W-:Y:S05]  /*12680*/  BSYNC.RECONVERGENT B1 ;  /* 0x0000000000017941 */ /* 0x000fea0003800200 */
.L_x_10059:
        /* <DEDUP_REMOVED lines=25> */
.L_x_10066:
        /* <DEDUP_REMOVED lines=13> */
.L_x_10068:
[----:B------:R-:W-:Y:S05]  /*128f0*/  BSYNC.RECONVERGENT B2 ;  /* 0x0000000000027941 */ /* 0x000fea0003800200 */
.L_x_10067:
        /* <DEDUP_REMOVED lines=61> */
.L_x_10065:
[----:B------:R-:W-:Y:S05]  /*12cd0*/  BSYNC.RECONVERGENT B1 ;  /* 0x0000000000017941 */ /* 0x000fea0003800200 */
.L_x_10064:
        /* <DEDUP_REMOVED lines=23> */
.L_x_10071:
        /* <DEDUP_REMOVED lines=13> */
.L_x_10073:
[----:B------:R-:W-:Y:S05]  /*12f20*/  BSYNC.RECONVERGENT B2 ;  /* 0x0000000000027941 */ /* 0x000fea0003800200 */
.L_x_10072:
        /* <DEDUP_REMOVED lines=61> */
.L_x_10070:
[----:B------:R-:W-:Y:S05]  /*13300*/  BSYNC.RECONVERGENT B1 ;  /* 0x0000000000017941 */ /* 0x000fea0003800200 */
.L_x_10069:
        /* <DEDUP_REMOVED lines=23> */
.L_x_10076:
        /* <DEDUP_REMOVED lines=13> */
.L_x_10078:
[----:B------:R-:W-:Y:S05]  /*13550*/  BSYNC.RECONVERGENT B2 ;  /* 0x0000000000027941 */ /* 0x000fea0003800200 */
.L_x_10077:
        /* <DEDUP_REMOVED lines=61> */
.L_x_10075:
[----:B------:R-:W-:Y:S05]  /*13930*/  BSYNC.RECONVERGENT B1 ;  /* 0x0000000000017941 */ /* 0x000fea0003800200 */
.L_x_10074:
        /* <DEDUP_REMOVED lines=23> */
.L_x_10081:
        /* <DEDUP_REMOVED lines=13> */
.L_x_10083:
[----:B------:R-:W-:Y:S05]  /*13b80*/  BSYNC.RECONVERGENT B2 ;  /* 0x0000000000027941 */ /* 0x000fea0003800200 */
.L_x_10082:
        /* <DEDUP_REMOVED lines=61> */
.L_x_10080:
[----:B------:R-:W-:Y:S05]  /*13f60*/  BSYNC.RECONVERGENT B1 ;  /* 0x0000000000017941 */ /* 0x000fea0003800200 */
.L_x_10079:
        /* <DEDUP_REMOVED lines=13> */
[----:B------:R-:W-:-:S07]  /*14040*/  PRMT R79, R124, 0x5410, R79 ;  /* 0x000054107c4f7816 */ /* 0x000fce000000004f */
.L_x_10043:
        /* <DEDUP_REMOVED lines=43> */
.L_x_10084:
[----:B------:R-:W-:Y:S02]  /*14300*/  IMAD.MOV.U32 R102, RZ, RZ, R104 ;  /* 0x000000ffff667224 */ /* 0x000fe400078e0068 */
[----:B------:R-:W-:-:S07]  /*14310*/  VIADD R0, R0, 0x100 ;  /* 0x0000010000007836 */ /* 0x000fce0000000000 */
.L_x_9961:
[----:B------:R-:W-:Y:S05]  /*14320*/  BSYNC.RECONVERGENT B0 ;  /* 0x0000000000007941 */ /* 0x000fea0003800200 */
.L_x_9960:
        /* <DEDUP_REMOVED lines=35> */
.L_x_10090:
        /* <DEDUP_REMOVED lines=13> */
.L_x_10092:
[----:B------:R-:W-:Y:S05]  /*14630*/  BSYNC.RECONVERGENT B2 ;  /* 0x0000000000027941 */ /* 0x000fea0003800200 */
.L_x_10091:
        /* <DEDUP_REMOVED lines=53> */
[----:B------:R-:W-:-:S04]  /*14990*/  IMAD.WIDE.U32 R92, R92, -0x2daee0ad, RZ ;  /* 0xd2511f535c5c7825 */ /* 0x000fc800078e00ff */
[----:B------:R-:W-:Y:S02]  /*149a0*/  VIADD R85, R2, 0x8ff34781 ;  /* 0x8ff3478102557836 */ /* 0x000fe40000000000 */
[----:B------:R-:W-:Y:S02]  /*149b0*/  IMAD.MOV.U32 R104, RZ, RZ, R92 ;  /* 0x000000ffff687224 */ /* 0x000fe400078e005c */
[----:B------:R-:W-:Y:S01]  /*149c0*/  HFMA2 R92, -RZ, RZ, 0, 0 ;  /* 0x00000000ff5c7431 */ /* 0x000fe200000001ff */
[----:B------:R-:W-:Y:S01]  /*149d0*/  LOP3.LUT R84, R85, R84, R91, 0x96, !PT ;  /* 0x0000005455547212 */ /* 0x000fe200078e965b */
[----:B------:R-:W-:Y:S01]  /*149e0*/  IMAD.MOV.U32 R91, RZ, RZ, R102 ;  /* 0x000000ffff5b7224 */ /* 0x000fe200078e0066 */
[----:B------:R-:W-:-:S07]  /*149f0*/  LOP3.LUT R85, R95, R96, R93, 0x96, !PT ;  /* 0x000000605f557212 */ /* 0x000fce00078e965d */
.L_x_10089:
[----:B------:R-:W-:Y:S05]  /*14a00*/  BSYNC.RECONVERGENT B1 ;  /* 0x0000000000017941 */ /* 0x000fea0003800200 */
.L_x_10088:
        /* <DEDUP_REMOVED lines=9> */
[----:B------:R-:W-:Y:S01]  /*14aa0*/  IMAD.MOV.U32 R94, RZ, RZ, 0x2 ;  /* 0x00000002ff5e7424 */ /* 0x000fe200078e00ff */
[----:B------:R-:W-:Y:S01]  /*14ab0*/  MOV R86, R90 ;  /* 0x0000005a00567202 */ /* 0x000fe20000000f00 */
[----:B-1----:R-:W-:Y:S01]  /*14ac0*/  FMUL.FTZ R93, R93, R100 ;  /* 0x000000645d5d7220 */ /* 0x002fe20000410000 */
        /* <DEDUP_REMOVED lines=13> */
.L_x_10095:
        /* <DEDUP_REMOVED lines=13> */
.L_x_10097:
[----:B------:R-:W-:Y:S05]  /*14c70*/  BSYNC.RECONVERGENT B2 ;  /* 0x0000000000027941 */ /* 0x000fea0003800200 */
.L_x_10096:
        /* <DEDUP_REMOVED lines=59> */
[----:B------:R-:W-:-:S07]  /*15030*/  MOV R104, R92 ;  /* 0x0000005c00687202 */ /* 0x000fce0000000f00 */
.L_x_10094:
[----:B------:R-:W-:Y:S05]  /*15040*/  BSYNC.RECONVERGENT B1 ;  /* 0x0000000000017941 */ /* 0x000fea0003800200 */
.L_x_10093:
        /* <DEDUP_REMOVED lines=10> */
[----:B------:R-:W-:Y:S01]  /*150f0*/  @P1 FADD.FTZ R101, R91, R86 ;  /* 0x000000565b651221 */ /* 0x000fe20000010000 */
[----:B------:R-:W-:Y:S02]  /*15100*/  SEL R91, RZ, 0x1, P2 ;  /* 0x00000001ff5b7807 */ /* 0x000fe40001000000 */
[----:B------:R-:W-:Y:S02]  /*15110*/  ISETP.NE.AND P2, PT, R94, 0x1, PT ;  /* 0x000000015e00780c */ /* 0x000fe40003f45270 */
[----:B------:R-:W-:Y:S02]  /*15120*/  @!P1 MOV R101, R86 ;  /* 0x0000005600659202 */ /* 0x000fe40000000f00 */
[----:B------:R-:W-:Y:S02]  /*15130*/  MOV R86, R90 ;  /* 0x0000005a00567202 */ /* 0x000fe40000000f00 */
[----:B0-----:R-:W-:-:S07]  /*15140*/  F2FP.F16.F32.PACK_AB R108, RZ, R101 ;  /* 0x00000065ff6c723e */ /* 0x001fce00000000ff */
        /* <DEDUP_REMOVED lines=9> */
.L_x_10100:
        /* <DEDUP_REMOVED lines=13> */
.L_x_10102:
[----:B------:R-:W-:Y:S05]  /*152b0*/  BSYNC.RECONVERGENT B2 ;  /* 0x0000000000027941 */ /* 0x000fea0003800200 */
.L_x_10101:
        /* <DEDUP_REMOVED lines=61> */
.L_x_10099:
[----:B------:R-:W-:Y:S05]  /*15690*/  BSYNC.RECONVERGENT B1 ;  /* 0x0000000000017941 */ /* 0x000fea0003800200 */
.L_x_10098:
        /* <DEDUP_REMOVED lines=22> */
.L_x_10105:
        /* <DEDUP_REMOVED lines=13> */
.L_x_10107:
[----:B------:R-:W-:Y:S05]  /*158d0*/  BSYNC.RECONVERGENT B2 ;  /* 0x0000000000027941 */ /* 0x000fea0003800200 */
.L_x_10106:
        /* <DEDUP_REMOVED lines=61> */
.L_x_10104:
[----:B------:R-:W-:Y:S05]  /*15cb0*/  BSYNC.RECONVERGENT B1 ;  /* 0x0000000000017941 */ /* 0x000fea0003800200 */
.L_x_10103:
        /* <DEDUP_REMOVED lines=25> */
.L_x_10110:
        /* <DEDUP_REMOVED lines=13> */
.L_x_10112:
[----:B------:R-:W-:Y:S05]  /*15f20*/  BSYNC.RECONVERGENT B2 ;  /* 0x0000000000027941 */ /* 0x000fea0003800200 */
.L_x_10111:
        /* <DEDUP_REMOVED lines=61> */
.L_x_10109:
[----:B------:R-:W-:Y:S05]  /*16300*/  BSYNC.RECONVERGENT B1 ;  /* 0x0000000000017941 */ /* 0x000fea0003800200 */
.L_x_10108:
        /* <DEDUP_REMOVED lines=22> */
.L_x_10115:
        /* <DEDUP_REMOVED lines=13> */
.L_x_10117:
[----:B------:R-:W-:Y:S05]  /*16540*/  BSYNC.RECONVERGENT B2 ;  /* 0x0000000000027941 */ /* 0x000fea0003800200 */
.L_x_10116:
        /* <DEDUP_REMOVED lines=61> */
.L_x_10114:
[----:B------:R-:W-:Y:S05]  /*16920*/  BSYNC.RECONVERGENT B1 ;  /* 0x0000000000017941 */ /* 0x000fea0003800200 */
.L_x_10113:
[----:B------:R-:W-:Y:S01]  /*16930*/  I2FP.F32.U32 R93, R86 ;  /* 0x00000056005d7245 */ /* 0x000fe20000201000 */
[----:B------:R-:W-:Y:S01]  /*16940*/  HADD2.F32 R95, -RZ, R9.H0_H0 ;  /* 0x20000009ff5f7230 */ /* 0x000fe20000004100 */
[----:B------:R-:W-:Y:S01]  /*16950*/  BSSY.RECONVERGENT B1, `(.L_x_10118) ;  /* 0x0000062000017945 */ /* 0x000fe20003800200 */
[----:B------:R-:W-:Y:S02]  /*16960*/  IMAD.MOV.U32 R96, RZ, RZ, 0x2 ;  /* 0x00000002ff607424 */ /* 0x000fe400078e00ff */
        /* <DEDUP_REMOVED lines=21> */
.L_x_10120:
        /* <DEDUP_REMOVED lines=13> */
.L_x_10122:
[----:B------:R-:W-:Y:S05]  /*16b90*/  BSYNC.RECONVERGENT B2 ;  /* 0x0000000000027941 */ /* 0x000fea0003800200 */
.L_x_10121:
        /* <DEDUP_REMOVED lines=61> */
.L_x_10119:
[----:B------:R-:W-:Y:S05]  /*16f70*/  BSYNC.RECONVERGENT B1 ;  /* 0x0000000000017941 */ /* 0x000fea0003800200 */
.L_x_10118:
        /* <DEDUP_REMOVED lines=22> */
.L_x_10125:
        /* <DEDUP_REMOVED lines=13> */
.L_x_10127:
[----:B------:R-:W-:Y:S05]  /*171b0*/  BSYNC.RECONVERGENT B2 ;  /* 0x0000000000027941 */ /* 0x000fea0003800200 */
.L_x_10126:
        /* <DEDUP_REMOVED lines=61> */
.L_x_10124:
[----:B------:R-:W-:Y:S05]  /*17590*/  BSYNC.RECONVERGENT B1 ;  /* 0x0000000000017941 */ /* 0x000fea0003800200 */
.L_x_10123:
        /* <DEDUP_REMOVED lines=25> */
.L_x_10130:
        /* <DEDUP_REMOVED lines=13> */
.L_x_10132:
[----:B------:R-:W-:Y:S05]  /*17800*/  BSYNC.RECONVERGENT B2 ;  /* 0x0000000000027941 */ /* 0x000fea0003800200 */
.L_x_10131:
        /* <DEDUP_REMOVED lines=61> */
.L_x_10129:
[----:B------:R-:W-:Y:S05]  /*17be0*/  BSYNC.RECONVERGENT B1 ;  /* 0x0000000000017941 */ /* 0x000fea0003800200 */
.L_x_10128:
        /* <DEDUP_REMOVED lines=20> */
.L_x_10135:
        /* <DEDUP_REMOVED lines=13> */
.L_x_10137:
[----:B------:R-:W-:Y:S05]  /*17e00*/  BSYNC.RECONVERGENT B2 ;  /* 0x0000000000027941 */ /* 0x000fea0003800200 */
.L_x_10136:
        /* <DEDUP_REMOVED lines=61> */
.L_x_10134:
[----:B------:R-:W-:Y:S05]  /*181e0*/  BSYNC.RECONVERGENT B1 ;  /* 0x0000000000017941 */ /* 0x000fea0003800200 */
.L_x_10133:
        /* <DEDUP_REMOVED lines=25> */
.L_x_10140:
        /* <DEDUP_REMOVED lines=13> */
.L_x_10142:
[----:B------:R-:W-:Y:S05]  /*18450*/  BSYNC.RECONVERGENT B2 ;  /* 0x0000000000027941 */ /* 0x000fea0003800200 */
.L_x_10141:
        /* <DEDUP_REMOVED lines=61> */
.L_x_10139:
[----:B------:R-:W-:Y:S05]  /*18830*/  BSYNC.RECONVERGENT B1 ;  /* 0x0000000000017941 */ /* 0x000fea0003800200 */
.L_x_10138:
        /* <DEDUP_REMOVED lines=20> */
.L_x_10145:
        /* <DEDUP_REMOVED lines=13> */
.L_x_10147:
[----:B------:R-:W-:Y:S05]  /*18a50*/  BSYNC.RECONVERGENT B2 ;  /* 0x0000000000027941 */ /* 0x000fea0003800200 */
.L_x_10146:
        /* <DEDUP_REMOVED lines=61> */
.L_x_10144:
[----:B------:R-:W-:Y:S05]  /*18e30*/  BSYNC.RECONVERGENT B1 ;  /* 0x0000000000017941 */ /* 0x000fea0003800200 */
.L_x_10143:
        /* <DEDUP_REMOVED lines=25> */
.L_x_10150:
        /* <DEDUP_REMOVED lines=13> */
.L_x_10152:
[----:B------:R-:W-:Y:S05]  /*190a0*/  BSYNC.RECONVERGENT B2 ;  /* 0x0000000000027941 */ /* 0x000fea0003800200 */
.L_x_10151:
        /* <DEDUP_REMOVED lines=61> */
.L_x_10149:
[----:B------:R-:W-:Y:S05]  /*19480*/  BSYNC.RECONVERGENT B1 ;  /* 0x0000000000017941 */ /* 0x000fea0003800200 */
.L_x_10148:
        /* <DEDUP_REMOVED lines=20> */
.L_x_10155:
        /* <DEDUP_REMOVED lines=13> */
.L_x_10157:
[----:B------:R-:W-:Y:S05]  /*196a0*/  BSYNC.RECONVERGENT B2 ;  /* 0x0000000000027941 */ /* 0x000fea0003800200 */
.L_x_10156:
        /* <DEDUP_REMOVED lines=61> */
.L_x_10154:
[----:B------:R-:W-:Y:S05]  /*19a80*/  BSYNC.RECONVERGENT B1 ;  /* 0x0000000000017941 */ /* 0x000fea0003800200 */
.L_x_10153:
        /* <DEDUP_REMOVED lines=25> */
.L_x_10160:
        /* <DEDUP_REMOVED lines=13> */
.L_x_10162:
[----:B------:R-:W-:Y:S05]  /*19cf0*/  BSYNC.RECONVERGENT B2 ;  /* 0x0000000000027941 */ /* 0x000fea0003800200 */
.L_x_10161:
        /* <DEDUP_REMOVED lines=61> */
.L_x_10159:
[----:B------:R-:W-:Y:S05]  /*1a0d0*/  BSYNC.RECONVERGENT B1 ;  /* 0x0000000000017941 */ /* 0x000fea0003800200 */
.L_x_10158:
        /* <DEDUP_REMOVED lines=20> */
.L_x_10165:
        /* <DEDUP_REMOVED lines=15> */
.L_x_10167:
[----:B------:R-:W-:Y:S05]  /*1a310*/  BSYNC.RECONVERGENT B2 ;  /* 0x0000000000027941 */ /* 0x000fea0003800200 */
.L_x_10166:
        /* <DEDUP_REMOVED lines=61> */
.L_x_10164:
[----:B------:R-:W-:Y:S05]  /*1a6f0*/  BSYNC.RECONVERGENT B1 ;  /* 0x0000000000017941 */ /* 0x000fea0003800200 */
.L_x_10163:
        /* <DEDUP_REMOVED lines=9> */
[----:B------:R-:W-:-:S05]  /*1a790*/  FSEL R79, R153, RZ, !P6 ;  /* 0x000000ff994f7208 */ /* 0x000fca0007000000 */
[----:B------:R-:W-:-:S04]  /*1a7a0*/  FADD.FTZ R79, R124, R79 ;  /* 0x0000004f7c4f7221 */ /* 0x000fc80000010000 */
[--C-:B------:R-:W-:Y:S01]  /*1a7b0*/  @P1 FADD.FTZ R153, R100, R79.reuse ;  /* 0x0000004f64991221 */ /* 0x100fe20000010000 */
[----:B------:R-:W-:Y:S01]  /*1a7c0*/  @!P1 IMAD.MOV.U32 R153, RZ, RZ, R79 ;  /* 0x000000ffff999224 */ /* 0x000fe200078e004f */
[----:B------:R-:W-:-:S04]  /*1a7d0*/  SEL R100, RZ, 0x1, P6 ;  /* 0x00000001ff647807 */ /* 0x000fc80003000000 */
[----:B------:R-:W-:-:S04]  /*1a7e0*/  F2FP.F16.F32.PACK_AB R79, RZ, R153 ;  /* 0x00000099ff4f723e */ /* 0x000fc800000000ff */
[----:B------:R-:W-:Y:S01]  /*1a7f0*/  PRMT R79, R114, 0x5410, R79 ;  /* 0x00005410724f7816 */ /* 0x000fe2000000004f */
[----:B------:R-:W-:Y:S06]  /*1a800*/  BRA `(.L_x_10168) ;  /* 0x0000003000a87947 */ /* 0x000fec0003800000 */
.L_x_10087:
        /* <DEDUP_REMOVED lines=16> */
.L_x_10171:
        /* <DEDUP_REMOVED lines=13> */
.L_x_10173:
[----:B------:R-:W-:Y:S05]  /*1a9e0*/  BSYNC.RECONVERGENT B2 ;  /* 0x0000000000027941 */ /* 0x000fea0003800200 */
.L_x_10172:
        /* <DEDUP_REMOVED lines=56> */
[----:B------:R-:W-:Y:S02]  /*1ad70*/  VIADD R101, R3, 0x96a522ad ;  /* 0x96a522ad03657836 */ /* 0x000fe40000000000 */
[----:B------:R-:W-:-:S03]  /*1ad80*/  IMAD.MOV.U32 R104, RZ, RZ, R110 ;  /* 0x000000ffff687224 */ /* 0x000fc600078e006e */
[----:B------:R-:W-:Y:S01]  /*1ad90*/  LOP3.LUT R85, R101, R108, R111, 0x96, !PT ;  /* 0x0000006c65557212 */ /* 0x000fe200078e966f */
[----:B------:R-:W-:Y:S01]  /*1ada0*/  IMAD.MOV.U32 R111, RZ, RZ, RZ ;  /* 0x000000ffff6f7224 */ /* 0x000fe200078e00ff */
[----:B------:R-:W-:-:S07]  /*1adb0*/  MOV R101, R102 ;  /* 0x0000006600657202 */ /* 0x000fce0000000f00 */
.L_x_10170:
[----:B------:R-:W-:Y:S05]  /*1adc0*/  BSYNC.RECONVERGENT B1 ;  /* 0x0000000000017941 */ /* 0x000fea0003800200 */
.L_x_10169:
        /* <DEDUP_REMOVED lines=28> */
.L_x_10176:
        /* <DEDUP_REMOVED lines=13> */
.L_x_10178:
[----:B------:R-:W-:Y:S05]  /*1b060*/  BSYNC.RECONVERGENT B2 ;  /* 0x0000000000027941 */ /* 0x000fea0003800200 */
.L_x_10177:
        /* <DEDUP_REMOVED lines=9> */
[----:B------:R-:W-:Y:S01]  /*1b100*/  IMAD.MOV.U32 R86, RZ, RZ, R104 ;  /* 0x000000ffff567224 */ /* 0x000fe200078e0068 */
        /* <DEDUP_REMOVED lines=51> */
.L_x_10175:
[----:B------:R-:W-:Y:S05]  /*1b440*/  BSYNC.RECONVERGENT B1 ;  /* 0x0000000000017941 */ /* 0x000fea0003800200 */
.L_x_10174:
[----:B------:R-:W-:Y:S01]  /*1b450*/  I2FP.F32.U32 R109, R86 ;  /* 0x00000056006d7245 */ /* 0x000fe20000201000 */
[----:B------:R-:W-:Y:S01]  /*1b460*/  HADD2.F32 R111, -RZ, R76.H1_H1 ;  /* 0x3000004cff6f7230 */ /* 0x000fe20000004100 */
[----:B------:R-:W-:Y:S01]  /*1b470*/  LOP3.LUT R118, R118, 0xfffffff7, RZ, 0xc0, !PT ;  /* 0xfffffff776767812 */ /* 0x000fe200078ec0ff */
        /* <DEDUP_REMOVED lines=22> */
.L_x_10181:
        /* <DEDUP_REMOVED lines=13> */
.L_x_10183:
[----:B------:R-:W-:Y:S05]  /*1b6b0*/  BSYNC.RECONVERGENT B2 ;  /* 0x0000000000027941 */ /* 0x000fea0003800200 */
.L_x_10182:
        /* <DEDUP_REMOVED lines=61> */
.L_x_10180:
[----:B------:R-:W-:Y:S05]  /*1ba90*/  BSYNC.RECONVERGENT B1 ;  /* 0x0000000000017941 */ /* 0x000fea0003800200 */
.L_x_10179:
        /* <DEDUP_REMOVED lines=25> */
.L_x_10186:
        /* <DEDUP_REMOVED lines=13> */
.L_x_10188:
[----:B------:R-:W-:Y:S05]  /*1bd00*/  BSYNC.RECONVERGENT B2 ;  /* 0x0000000000027941 */ /* 0x000fea0003800200 */
.L_x_10187:
        /* <DEDUP_REMOVED lines=61> */
.L_x_10185:
[----:B------:R-:W-:Y:S05]  /*1c0e0*/  BSYNC.RECONVERGENT B1 ;  /* 0x0000000000017941 */ /* 0x000fea0003800200 */
.L_x_10184:
        /* <DEDUP_REMOVED lines=25> */
.L_x_10191:
        /* <DEDUP_REMOVED lines=13> */
.L_x_10193:
[----:B------:R-:W-:Y:S05]  /*1c350*/  BSYNC.RECONVERGENT B2 ;  /* 0x0000000000027941 */ /* 0x000fea0003800200 */
.L_x_10192:
        /* <DEDUP_REMOVED lines=61> */
.L_x_10190:
[----:B------:R-:W-:Y:S05]  /*1c730*/  BSYNC.RECONVERGENT B1 ;  /* 0x0000000000017941 */ /* 0x000fea0003800200 */
.L_x_10189:
        /* <DEDUP_REMOVED lines=23> */
.L_x_10196:
        /* <DEDUP_REMOVED lines=13> */
.L_x_10198:
[----:B------:R-:W-:Y:S05]  /*1c980*/  BSYNC.RECONVERGENT B2 ;  /* 0x0000000000027941 */ /* 0x000fea0003800200 */
.L_x_10197:
        /* <DEDUP_REMOVED lines=61> */
.L_x_10195:
[----:B------:R-:W-:Y:S05]  /*1cd60*/  BSYNC.RECONVERGENT B1 ;  /* 0x0000000000017941 */ /* 0x000fea0003800200 */
.L_x_10194:
        /* <DEDUP_REMOVED lines=23> */
.L_x_10201:
        /* <DEDUP_REMOVED lines=13> */
.L_x_10203:
[----:B------:R-:W-:Y:S05]  /*1cfb0*/  BSYNC.RECONVERGENT B2 ;  /* 0x0000000000027941 */ /* 0x000fea0003800200 */
.L_x_10202:
        /* <DEDUP_REMOVED lines=61> */
.L_x_10200:
[----:B------:R-:W-:Y:S05]  /*1d390*/  BSYNC.RECONVERGENT B1 ;  /* 0x0000000000017941 */ /* 0x000fea0003800200 */
.L_x_10199:
        /* <DEDUP_REMOVED lines=23> */
.L_x_10206:
        /* <DEDUP_REMOVED lines=13> */
.L_x_10208:
[----:B------:R-:W-:Y:S05]  /*1d5e0*/  BSYNC.RECONVERGENT B2 ;  /* 0x0000000000027941 */ /* 0x000fea0003800200 */
.L_x_10207:
        /* <DEDUP_REMOVED lines=61> */
.L_x_10205:
[----:B------:R-:W-:Y:S05]  /*1d9c0*/  BSYNC.RECONVERGENT B1 ;  /* 0x0000000000017941 */ /* 0x000fea0003800200 */
.L_x_10204:
        /* <DEDUP_REMOVED lines=14> */
.L_x_10168:
        /* <DEDUP_REMOVED lines=43> */
.L_x_10209:
[----:B------:R-:W-:Y:S01]  /*1dd60*/  IMAD.MOV.U32 R102, RZ, RZ, R104 ;  /* 0x000000ffff667224 */ /* 0x000fe200078e0068 */
[----:B------:R-:W-:-:S07]  /*1dd70*/  IADD3 R0, PT, PT, R0, 0x100, RZ ;  /* 0x0000010000007810 */ /* 0x000fce0007ffe0ff */
.L_x_10086:
[----:B------:R-:W-:Y:S05]  /*1dd80*/  BSYNC.RECONVERGENT B0 ;  /* 0x0000000000007941 */ /* 0x000fea0003800200 */
.L_x_10085:
        /* <DEDUP_REMOVED lines=33> */
.L_x_10215:
        /* <DEDUP_REMOVED lines=13> */
.L_x_10217:
[----:B------:R-:W-:Y:S05]  /*1e070*/  BSYNC.RECONVERGENT B2 ;  /* 0x0000000000027941 */ /* 0x000fea0003800200 */
.L_x_10216:
        /* <DEDUP_REMOVED lines=46> */
[----:B------:R-:W-:Y:S01]  /*1e360*/  IMAD.WIDE.U32 R96, R85, -0x2daee0ad, RZ ;  /* 0xd2511f5355607825 */ /* 0x000fe200078e00ff */
[----:B------:R-:W-:-:S03]  /*1e370*/  IADD3 R91, PT, PT, R2, -0xe443238, RZ ;  /* 0xf1bbcdc8025b7810 */ /* 0x000fc60007ffe0ff */
        /* <DEDUP_REMOVED lines=11> */
[----:B------:R-:W-:-:S07]  /*1e430*/  IMAD.MOV.U32 R92, RZ, RZ, RZ ;  /* 0x000000ffff5c7224 */ /* 0x000fce00078e00ff */
.L_x_10214:
[----:B------:R-:W-:Y:S05]  /*1e440*/  BSYNC.RECONVERGENT B1 ;  /* 0x0000000000017941 */ /* 0x000fea0003800200 */
.L_x_10213:
[----:B------:R-:W1:Y:S01]  /*1e450*/  LDC R102, c[0x0][0x408] ;  /* 0x00010200ff667b82 */ /* 0x000e620000000800 */
[----:B0-----:R-:W-:Y:S01]  /*1e460*/  HFMA2 R106, -RZ, RZ, 0.1171875, 0 ;  /* 0x2f800000ff6a7431 */ /* 0x001fe200000001ff */
[----:B------:R-:W-:Y:S01]  /*1e470*/  I2FP.F32.U32 R91, R91 ;  /* 0x0000005b005b7245 */ /* 0x000fe20000201000 */
[----:B-----5:R-:W-:Y:S01]  /*1e480*/  HADD2.F32 R93, -RZ, R76.H0_H0 ;  /* 0x2000004cff5d7230 */ /* 0x020fe20000004100 */
[----:B------:R-:W-:Y:S01]  /*1e490*/  LOP3.LUT R118, R118, 0xffffffdf, RZ, 0xc0, !PT ;  /* 0xffffffdf76767812 */ /* 0x000fe200078ec0ff */
[----:B------:R-:W-:Y:S01]  /*1e4a0*/  BSSY.RECONVERGENT B1, `(.L_x_10218) ;  /* 0x000005e000017945 */ /* 0x000fe20003800200 */
[----:B------:R-:W-:Y:S01]  /*1e4b0*/  IMAD.MOV.U32 R94, RZ, RZ, 0x2 ;  /* 0x00000002ff5e7424 */ /* 0x000fe200078e00ff */
[----:B------:R-:W-:Y:S01]  /*1e4c0*/  MOV R86, R90 ;  /* 0x0000005a00567202 */ /* 0x000fe20000000f00 */
[----:B------:R-:W0:Y:S01]  /*1e4d0*/  LDC R104, c[0x0][0x404] ;  /* 0x00010100ff687b82 */ /* 0x000e220000000800 */
[----:B------:R-:W-:Y:S01]  /*1e4e0*/  FFMA.FTZ R91, R91, R106, 1.1641532182693481445e-10 ;  /* 0x2f0000005b5b7423 */ /* 0x000fe2000001006a */
[----:B-1----:R-:W-:-:S04]  /*1e4f0*/  FMUL.FTZ R93, R93, R102 ;  /* 0x000000665d5d7220 */ /* 0x002fc80000410000 */
        /* <DEDUP_REMOVED lines=14> */
.L_x_10220:
        /* <DEDUP_REMOVED lines=13> */
.L_x_10222:
[----:B------:R-:W-:Y:S05]  /*1e6b0*/  BSYNC.RECONVERGENT B2 ;  /* 0x0000000000027941 */ /* 0x000fea0003800200 */
.L_x_10221:
        /* <DEDUP_REMOVED lines=60> */
.L_x_10219:
[----:B------:R-:W-:Y:S05]  /*1ea80*/  BSYNC.RECONVERGENT B1 ;  /* 0x0000000000017941 */ /* 0x000fea0003800200 */
.L_x_10218:
[----:B------:R-:W-:Y:S01]  /*1ea90*/  I2FP.F32.U32 R91, R86 ;  /* 0x00000056005b7245 */ /* 0x000fe20000201000 */
[----:B------:R-:W-:Y:S01]  /*1eaa0*/  HADD2.F32 R93, -RZ, R8.H0_H0 ;  /* 0x20000008ff5d7230 */ /* 0x000fe20000004100 */
[----:B------:R-:W-:Y:S01]  /*1eab0*/  BSSY.RECONVERGENT B1, `(.L_x_10223) ;  /* 0x0000062000017945 */ /* 0x000fe20003800200 */
[----:B------:R-:W-:Y:S02]  /*1eac0*/  MOV R92, 0x2 ;  /* 0x00000002005c7802 */ /* 0x000fe40000000f00 */
        /* <DEDUP_REMOVED lines=21> */
.L_x_10225:
        /* <DEDUP_REMOVED lines=13> */
.L_x_10227:
[----:B------:R-:W-:Y:S05]  /*1ecf0*/  BSYNC.RECONVERGENT B2 ;  /* 0x0000000000027941 */ /* 0x000fea0003800200 */
.L_x_10226:
        /* <DEDUP_REMOVED lines=61> */
.L_x_10224:
[----:B------:R-:W-:Y:S05]  /*1f0d0*/  BSYNC.RECONVERGENT B1 ;  /* 0x0000000000017941 */ /* 0x000fea0003800200 */
.L_x_10223:
        /* <DEDUP_REMOVED lines=22> */
.L_x_10230:
        /* <DEDUP_REMOVED lines=13> */
.L_x_10232:
[----:B------:R-:W-:Y:S05]  /*1f310*/  BSYNC.RECONVERGENT B2 ;  /* 0x0000000000027941 */ /* 0x000fea0003800200 */
.L_x_10231:
        /* <DEDUP_REMOVED lines=61> */
.L_x_10229:
[----:B------:R-:W-:Y:S05]  /*1f6f0*/  BSYNC.RECONVERGENT B1 ;  /* 0x0000000000017941 */ /* 0x000fea0003800200 */
.L_x_10228:
        /* <DEDUP_REMOVED lines=13> */
[----:B------:R-:W-:Y:S01]  /*1f7d0*/  @P2 FADD.FTZ R107, R107, R76 ;  /* 0x0000004c6b6b2221 */ /* 0x000fe20000010000 */
[----:B------:R-:W-:-:S04]  /*1f7e0*/  @!P2 MOV R107, R76 ;  /* 0x0000004c006ba202 */ /* 0x000fc80000000f00 */
        /* <DEDUP_REMOVED lines=10> */
.L_x_10235:
        /* <DEDUP_REMOVED lines=13> */
.L_x_10237:
[----:B------:R-:W-:Y:S05]  /*1f960*/  BSYNC.RECONVERGENT B2 ;  /* 0x0000000000027941 */ /* 0x000fea0003800200 */
.L_x_10236:
        /* <DEDUP_REMOVED lines=61> */
.L_x_10234:
[----:B------:R-:W-:Y:S05]  /*1fd40*/  BSYNC.RECONVERGENT B1 ;  /* 0x0000000000017941 */ /* 0x000fea0003800200 */
.L_x_10233:
        /* <DEDUP_REMOVED lines=22> */
.L_x_10240:
        /* <DEDUP_REMOVED lines=13> */
.L_x_10242:
[----:B------:R-:W-:Y:S05]  /*1ff80*/  BSYNC.RECONVERGENT B2 ;  /* 0x0000000000027941 */ /* 0x000fea0003800200 */
.L_x_10241:
        /* <DEDUP_REMOVED lines=61> */
.L_x_10239:
[----:B------:R-:W-:Y:S05]  /*20360*/  BSYNC.RECONVERGENT B1 ;  /* 0x0000000000017941 */ /* 0x000fea0003800200 */
.L_x_10238:
        /* <DEDUP_REMOVED lines=25> */
.L_x_10245:
        /* <DEDUP_REMOVED lines=13> */
.L_x_10247:
[----:B------:R-:W-:Y:S05]  /*205d0*/  BSYNC.RECONVERGENT B2 ;  /* 0x0000000000027941 */ /* 0x000fea0003800200 */
.L_x_10246:
        /* <DEDUP_REMOVED lines=61> */
.L_x_10244:
[----:B------:R-:W-:Y:S05]  /*209b0*/  BSYNC.RECONVERGENT B1 ;  /* 0x0000000000017941 */ /* 0x000fea0003800200 */
.L_x_10243:
        /* <DEDUP_REMOVED lines=22> */
.L_x_10250:
        /* <DEDUP_REMOVED lines=13> */
.L_x_10252:
[----:B------:R-:W-:Y:S05]  /*20bf0*/  BSYNC.RECONVERGENT B2 ;  /* 0x0000000000027941 */ /* 0x000fea0003800200 */
.L_x_10251:
        /* <DEDUP_REMOVED lines=61> */
.L_x_10249:
[----:B------:R-:W-:Y:S05]  /*20fd0*/  BSYNC.RECONVERGENT B1 ;  /* 0x0000000000017941 */ /* 0x000fea0003800200 */
.L_x_10248:
        /* <DEDUP_REMOVED lines=25> */
.L_x_10255:
        /* <DEDUP_REMOVED lines=13> */
.L_x_10257:
[----:B------:R-:W-:Y:S05]  /*21240*/  BSYNC.RECONVERGENT B2 ;  /* 0x0000000000027941 */ /* 0x000fea0003800200 */
.L_x_10256:
        /* <DEDUP_REMOVED lines=61> */
.L_x_10254:
[----:B------:R-:W-:Y:S05]  /*21620*/  BSYNC.RECONVERGENT B1 ;  /* 0x0000000000017941 */ /* 0x000fea0003800200 */
.L_x_10253:
        /* <DEDUP_REMOVED lines=22> */
.L_x_10260:
        /* <DEDUP_REMOVED lines=13> */
.L_x_10262:
[----:B------:R-:W-:Y:S05]  /*21860*/  BSYNC.RECONVERGENT B2 ;  /* 0x0000000000027941 */ /* 0x000fea0003800200 */
.L_x_10261:
        /* <DEDUP_REMOVED lines=61> */
.L_x_10259:
[----:B------:R-:W-:Y:S05]  /*21c40*/  BSYNC.RECONVERGENT B1 ;  /* 0x0000000000017941 */ /* 0x000fea0003800200 */
.L_x_10258:
        /* <DEDUP_REMOVED lines=25> */
.L_x_10265:
        /* <DEDUP_REMOVED lines=13> */
.L_x_10267:
[----:B------:R-:W-:Y:S05]  /*21eb0*/  BSYNC.RECONVERGENT B2 ;  /* 0x0000000000027941 */ /* 0x000fea0003800200 */
.L_x_10266:
        /* <DEDUP_REMOVED lines=61> */
.L_x_10264:
[----:B------:R-:W-:Y:S05]  /*22290*/  BSYNC.RECONVERGENT B1 ;  /* 0x0000000000017941 */ /* 0x000fea0003800200 */
.L_x_10263:
        /* <DEDUP_REMOVED lines=20> */
.L_x_10270:
        /* <DEDUP_REMOVED lines=13> */
.L_x_10272:
[----:B------:R-:W-:Y:S05]  /*224b0*/  BSYNC.RECONVERGENT B2 ;  /* 0x0000000000027941 */ /* 0x000fea0003800200 */
.L_x_10271:
        /* <DEDUP_REMOVED lines=61> */
.L_x_10269:
[----:B------:R-:W-:Y:S05]  /*22890*/  BSYNC.RECONVERGENT B1 ;  /* 0x0000000000017941 */ /* 0x000fea0003800200 */
.L_x_10268:
        /* <DEDUP_REMOVED lines=25> */
.L_x_10275:
        /* <DEDUP_REMOVED lines=13> */
.L_x_10277:
[----:B------:R-:W-:Y:S05]  /*22b00*/  BSYNC.RECONVERGENT B2 ;  /* 0x0000000000027941 */ /* 0x000fea0003800200 */
.L_x_10276:
        /* <DEDUP_REMOVED lines=61> */
.L_x_10274:
[----:B------:R-:W-:Y:S05]  /*22ee0*/  BSYNC.RECONVERGENT B1 ;  /* 0x0000000000017941 */ /* 0x000fea0003800200 */
.L_x_10273:
        /* <DEDUP_REMOVED lines=20> */
.L_x_10280:
        /* <DEDUP_REMOVED lines=13> */
.L_x_10282:
[----:B------:R-:W-:Y:S05]  /*23100*/  BSYNC.RECONVERGENT B2 ;  /* 0x0000000000027941 */ /* 0x000fea0003800200 */
.L_x_10281:
        /* <DEDUP_REMOVED lines=61> */
.L_x_10279:
[----:B------:R-:W-:Y:S05]  /*234e0*/  BSYNC.RECONVERGENT B1 ;  /* 0x0000000000017941 */ /* 0x000fea0003800200 */
.L_x_10278:
        /* <DEDUP_REMOVED lines=25> */
.L_x_10285:
        /* <DEDUP_REMOVED lines=13> */
.L_x_10287:
[----:B------:R-:W-:Y:S05]  /*23750*/  BSYNC.RECONVERGENT B2 ;  /* 0x0000000000027941 */ /* 0x000fea0003800200 */
.L_x_10286:
        /* <DEDUP_REMOVED lines=61> */
.L_x_10284:
[----:B------:R-:W-:Y:S05]  /*23b30*/  BSYNC.RECONVERGENT B1 ;  /* 0x0000000000017941 */ /* 0x000fea0003800200 */
.L_x_10283:
        /* <DEDUP_REMOVED lines=20> */
.L_x_10290:
        /* <DEDUP_REMOVED lines=15> */
.L_x_10292:
[----:B------:R-:W-:Y:S05]  /*23d70*/  BSYNC.RECONVERGENT B2 ;  /* 0x0000000000027941 */ /* 0x000fea0003800200 */
.L_x_10291:
        /* <DEDUP_REMOVED lines=61> */
.L_x_10289:
[----:B------:R-:W-:Y:S05]  /*24150*/  BSYNC.RECONVERGENT B1 ;  /* 0x0000000000017941 */ /* 0x000fea0003800200 */
.L_x_10288:
        /* <DEDUP_REMOVED lines=11> */
[----:B------:R-:W-:Y:S01]  /*24210*/  @P2 FADD.FTZ R159, R102, R79 ;  /* 0x0000004f669f2221 */ /* 0x000fe20000010000 */
[----:B------:R-:W-:Y:S01]  /*24220*/  @!P2 MOV R159, R79 ;  /* 0x0000004f009fa202 */ /* 0x000fe20000000f00 */
[--C-:B------:R-:W-:Y:S01]  /*24230*/  IMAD.MOV.U32 R102, RZ, RZ, R100.reuse ;  /* 0x000000ffff667224 */ /* 0x100fe200078e0064 */
[----:B------:R-:W-:Y:S02]  /*24240*/  SEL R79, RZ, 0x1, P6 ;  /* 0x00000001ff4f7807 */ /* 0x000fe40003000000 */
[----:B------:R-:W-:Y:S02]  /*24250*/  F2FP.F16.F32.PACK_AB R104, RZ, R159 ;  /* 0x0000009fff68723e */ /* 0x000fe400000000ff */
[----:B------:R-:W-:Y:S02]  /*24260*/  PRMT R100, R79, 0x7610, R100 ;  /* 0x000076104f647816 */ /* 0x000fe40000000064 */
[----:B------:R-:W-:Y:S01]  /*24270*/  PRMT R79, R114, 0x5410, R104 ;  /* 0x00005410724f7816 */ /* 0x000fe20000000068 */
[----:B------:R-:W-:Y:S06]  /*24280*/  BRA `(.L_x_10293) ;  /* 0x0000003000b07947 */ /* 0x000fec0003800000 */
.L_x_10212:
        /* <DEDUP_REMOVED lines=16> */
.L_x_10296:
        /* <DEDUP_REMOVED lines=13> */
.L_x_10298:
[----:B------:R-:W-:Y:S05]  /*24460*/  BSYNC.RECONVERGENT B2 ;  /* 0x0000000000027941 */ /* 0x000fea0003800200 */
.L_x_10297:
        /* <DEDUP_REMOVED lines=58> */
[----:B------:R-:W-:Y:S02]  /*24810*/  HFMA2 R107, -RZ, RZ, 0, 0 ;  /* 0x00000000ff6b7431 */ /* 0x000fe400000001ff */
[----:B------:R-:W-:-:S07]  /*24820*/  IMAD.MOV.U32 R103, RZ, RZ, R102 ;  /* 0x000000ffff677224 */ /* 0x000fce00078e0066 */
.L_x_10295:
[----:B------:R-:W-:Y:S05]  /*24830*/  BSYNC.RECONVERGENT B1 ;  /* 0x0000000000017941 */ /* 0x000fea0003800200 */
.L_x_10294:
[----:B------:R-:W0:Y:S01]  /*24840*/  LDC R102, c[0x0][0x408] ;  /* 0x00010200ff667b82 */ /* 0x000e220000000800 */
[----:B------:R-:W-:Y:S01]  /*24850*/  I2FP.F32.U32 R103, R103 ;  /* 0x0000006700677245 */ /* 0x000fe20000201000 */
[----:B------:R-:W-:Y:S01]  /*24860*/  IMAD.MOV.U32 R110, RZ, RZ, 0x2f800000 ;  /* 0x2f800000ff6e7424 */ /* 0x000fe200078e00ff */
[----:B------:R-:W-:Y:S01]  /*24870*/  LOP3.LUT R118, R118, 0xffffffdf, RZ, 0xc0, !PT ;  /* 0xffffffdf76767812 */ /* 0x000fe200078ec0ff */
[----:B-----5:R-:W-:Y:S01]  /*24880*/  HADD2.F32 R105, -RZ, R76.H0_H0 ;  /* 0x2000004cff697230 */ /* 0x020fe20000004100 */
[----:B------:R-:W-:Y:S01]  /*24890*/  BSSY.RECONVERGENT B1, `(.L_x_10299) ;  /* 0x0000062000017945 */ /* 0x000fe20003800200 */
[----:B------:R-:W-:Y:S01]  /*248a0*/  FFMA.FTZ R103, R103, R110, 1.1641532182693481445e-10 ;  /* 0x2f00000067677423 */ /* 0x000fe2000001006e */
[----:B------:R-:W-:Y:S01]  /*248b0*/  @P2 HADD2.F32 R86, -RZ, R4.H0_H0 ;  /* 0x20000004ff562230 */ /* 0x000fe20000004100 */
[----:B------:R-:W1:Y:S01]  /*248c0*/  LDC R108, c[0x0][0x404] ;  /* 0x00010100ff6c7b82 */ /* 0x000e620000000800 */
[----:B------:R-:W-:Y:S01]  /*248d0*/  MOV R112, 0x2 ;  /* 0x0000000200707802 */ /* 0x000fe20000000f00 */
[----:B0-----:R-:W-:Y:S01]  /*248e0*/  FMUL.FTZ R105, R105, R102 ;  /* 0x0000006669697220 */ /* 0x001fe20000410000 */
[----:B-1----:R-:W-:-:S04]  /*248f0*/  FSETP.GTU.FTZ.AND P3, PT, R103, R108, PT ;  /* 0x0000006c6700720b */ /* 0x002fc80003f7c000 */
        /* <DEDUP_REMOVED lines=16> */
.L_x_10301:
        /* <DEDUP_REMOVED lines=13> */
.L_x_10303:
[----:B------:R-:W-:Y:S05]  /*24ad0*/  BSYNC.RECONVERGENT B2 ;  /* 0x0000000000027941 */ /* 0x000fea0003800200 */
.L_x_10302:
        /* <DEDUP_REMOVED lines=61> */
.L_x_10300:
[----:B------:R-:W-:Y:S05]  /*24eb0*/  BSYNC.RECONVERGENT B1 ;  /* 0x0000000000017941 */ /* 0x000fea0003800200 */
.L_x_10299:
[----:B------:R-:W-:Y:S01]  /*24ec0*/  I2FP.F32.U32 R105, R86 ;  /* 0x0000005600697245 */ /* 0x000fe20000201000 */
[----:B------:R-:W-:Y:S01]  /*24ed0*/  HADD2.F32 R107, -RZ, R76.H1_H1 ;  /* 0x3000004cff6b7230 */ /* 0x000fe20000004100 */
[----:B------:R-:W-:Y:S01]  /*24ee0*/  LOP3.LUT R118, R118, 0xffffffef, RZ, 0xc0, !PT ;  /* 0xffffffef76767812 */ /* 0x000fe200078ec0ff */
        /* <DEDUP_REMOVED lines=22> */
.L_x_10306:
        /* <DEDUP_REMOVED lines=13> */
.L_x_10308:
[----:B------:R-:W-:Y:S05]  /*25120*/  BSYNC.RECONVERGENT B2 ;  /* 0x0000000000027941 */ /* 0x000fea0003800200 */
.L_x_10307:
        /* <DEDUP_REMOVED lines=61> */
.L_x_10305:
[----:B------:R-:W-:Y:S05]  /*25500*/  BSYNC.RECONVERGENT B1 ;  /* 0x0000000000017941 */ /* 0x000fea0003800200 */
.L_x_10304:
        /* <DEDUP_REMOVED lines=25> */
.L_x_10311:
        /* <DEDUP_REMOVED lines=13> */
.L_x_10313:
[----:B------:R-:W-:Y:S05]  /*25770*/  BSYNC.RECONVERGENT B2 ;  /* 0x0000000000027941 */ /* 0x000fea0003800200 */
.L_x_10312:
        /* <DEDUP_REMOVED lines=61> */
.L_x_10310:
[----:B------:R-:W-:Y:S05]  /*25b50*/  BSYNC.RECONVERGENT B1 ;  /* 0x0000000000017941 */ /* 0x000fea0003800200 */
.L_x_10309:
        /* <DEDUP_REMOVED lines=25> */
.L_x_10316:
        /* <DEDUP_REMOVED lines=13> */
.L_x_10318:
[----:B------:R-:W-:Y:S05]  /*25dc0*/  BSYNC.RECONVERGENT B2 ;  /* 0x0000000000027941 */ /* 0x000fea0003800200 */
.L_x_10317:
        /* <DEDUP_REMOVED lines=61> */
.L_x_10315:
[----:B------:R-:W-:Y:S05]  /*261a0*/  BSYNC.RECONVERGENT B1 ;  /* 0x0000000000017941 */ /* 0x000fea0003800200 */
.L_x_10314:
        /* <DEDUP_REMOVED lines=25> */
.L_x_10321:
        /* <DEDUP_REMOVED lines=13> */
.L_x_10323:
[----:B------:R-:W-:Y:S05]  /*26410*/  BSYNC.RECONVERGENT B2 ;  /* 0x0000000000027941 */ /* 0x000fea0003800200 */
.L_x_10322:
        /* <DEDUP_REMOVED lines=61> */
.L_x_10320:
[----:B------:R-:W-:Y:S05]  /*267f0*/  BSYNC.RECONVERGENT B1 ;  /* 0x0000000000017941 */ /* 0x000fea0003800200 */
.L_x_10319:
        /* <DEDUP_REMOVED lines=23> */
.L_x_10326:
        /* <DEDUP_REMOVED lines=13> */
.L_x_10328:
[----:B------:R-:W-:Y:S05]  /*26a40*/  BSYNC.RECONVERGENT B2 ;  /* 0x0000000000027941 */ /* 0x000fea0003800200 */
.L_x_10327:
        /* <DEDUP_REMOVED lines=61> */
.L_x_10325:
[----:B------:R-:W-:Y:S05]  /*26e20*/  BSYNC.RECONVERGENT B1 ;  /* 0x0000000000017941 */ /* 0x000fea0003800200 */
.L_x_10324:
        /* <DEDUP_REMOVED lines=23> */
.L_x_10331:
        /* <DEDUP_REMOVED lines=13> */
.L_x_10333:
[----:B------:R-:W-:Y:S05]  /*27070*/  BSYNC.RECONVERGENT B2 ;  /* 0x0000000000027941 */ /* 0x000fea0003800200 */
.L_x_10332:
        /* <DEDUP_REMOVED lines=61> */
.L_x_10330:
[----:B------:R-:W-:Y:S05]  /*27450*/  BSYNC.RECONVERGENT B1 ;  /* 0x0000000000017941 */ /* 0x000fea0003800200 */
.L_x_10329:
[----:B------:R-:W-:Y:S01]  /*27460*/  I2FP.F32.U32 R159, R122 ;  /* 0x0000007a009f7245 */ /* 0x000fe20000201000 */
[----:B------:R-:W-:Y:S01]  /*27470*/  HADD2.F32 R79, -RZ, R79.H1_H1 ;  /* 0x3000004fff4f7230 */ /* 0x000fe20000004100 */
[----:B------:R-:W-:Y:S02]  /*27480*/  PRMT R78, R114, 0x5410, R78 ;  /* 0x00005410724e7816 */ /* 0x000fe4000000004e */
[----:B------:R-:W-:Y:S01]  /*27490*/  PRMT R77, R112, 0x5410, R77 ;  /* 0x00005410704d7816 */ /* 0x000fe2000000004d */
[----:B------:R-:W-:Y:S01]  /*274a0*/  FFMA.FTZ R159, R159, R110, 1.1641532182693481445e-10 ;  /* 0x2f0000009f9f7423 */ /* 0x000fe2000001006e */
[----:B------:R-:W-:Y:S01]  /*274b0*/  FMUL.FTZ R79, R79, R102 ;  /* 0x000000664f4f7220 */ /* 0x000fe20000410000 */
[----:B------:R-:W-:Y:S01]  /*274c0*/  @P2 HADD2.F32 R110, -RZ, R7.H1_H1 ;  /* 0x30000007ff6e2230 */ /* 0x000fe20000004100 */
[----:B------:R-:W-:Y:S01]  /*274d0*/  PRMT R76, R104, 0x5410, R76 ;  /* 0x00005410684c7816 */ /* 0x000fe2000000004c */
[----:B------:R-:W-:Y:S01]  /*274e0*/  IMAD.MOV.U32 R102, RZ, RZ, R106 ;  /* 0x000000ffff667224 */ /* 0x000fe200078e006a */
[----:B------:R-:W-:-:S04]  /*274f0*/  FSETP.GTU.FTZ.AND P5, PT, R159, R108, PT ;  /* 0x0000006c9f00720b */ /* 0x000fc80003fbc000 */
[----:B------:R-:W-:Y:S02]  /*27500*/  FSEL R159, R79, RZ, !P5 ;  /* 0x000000ff4f9f7208 */ /* 0x000fe40006800000 */
[----:B------:R-:W-:-:S03]  /*27510*/  PLOP3.LUT P5, PT, P5, PT, PT, 0x8, 0x80 ;  /* 0x000000000080781c */ /* 0x000fc60002fae170 */
[----:B------:R-:W-:-:S05]  /*27520*/  @P2 FADD.FTZ R159, R110, R159 ;  /* 0x0000009f6e9f2221 */ /* 0x000fca0000010000 */
[----:B------:R-:W-:-:S04]  /*27530*/  F2FP.F16.F32.PACK_AB R79, RZ, R159 ;  /* 0x0000009fff4f723e */ /* 0x000fc800000000ff */
[----:B------:R-:W-:-:S07]  /*27540*/  PRMT R79, R124, 0x5410, R79 ;  /* 0x000054107c4f7816 */ /* 0x000fce000000004f */
.L_x_10293:
        /* <DEDUP_REMOVED lines=44> */
.L_x_10211:
[----:B------:R-:W-:Y:S05]  /*27810*/  BSYNC.RECONVERGENT B0 ;  /* 0x0000000000007941 */ /* 0x000fea0003800200 */
.L_x_10210:
        /* <DEDUP_REMOVED lines=137> */
.L_x_10335:
[----:B------:R-:W-:Y:S05]  /*280b0*/  BSYNC.RECONVERGENT B0 ;  /* 0x0000000000007941 */ /* 0x000fea0003800200 */
.L_x_10334:
        /* <DEDUP_REMOVED lines=12> */
.L_x_10337:
[----:B------:R-:W-:Y:S05]  /*28180*/  BSYNC.RECONVERGENT B0 ;  /* 0x0000000000007941 */ /* 0x000fea0003800200 */
.L_x_10336:
        /* <DEDUP_REMOVED lines=97> */
[----:B------:R-:W-:Y:S01]  /*287a0*/  VIADD R98, R98, 0x100 ;  /* 0x0000010062627836 */ /* 0x000fe20000000000 */
[----:B------:R-:W-:-:S05]  /*287b0*/  F2FP.F16.F32.PACK_AB R79, R108, R173 ;  /* 0x000000ad6c4f723e */ /* 0x000fca00000000ff */
[----:B------:R1:W-:Y:S02]  /*287c0*/  STG.E.128 desc[UR8][R162.64], R76 ;  /* 0x0000004ca2007986 */ /* 0x0003e4000c101d08 */
.L_x_10339:
[----:B------:R-:W-:Y:S05]  /*287d0*/  BSYNC.RECONVERGENT B0 ;  /* 0x0000000000007941 */ /* 0x000fea0003800200 */
.L_x_10338:
        /* <DEDUP_REMOVED lines=31> */
[----:B------:R-:W-:Y:S02]  /*289d0*/  F2FP.F16.F32.PACK_AB R77, R104, R165 ;  /* 0x000000a5684d723e */ /* 0x000fe400000000ff */
[----:B------:R-:W-:Y:S02]  /*289e0*/  F2FP.F16.F32.PACK_AB R79, R108, R173 ;  /* 0x000000ad6c4f723e */ /* 0x000fe400000000ff */
[----:B------:R-:W-:-:S03]  /*289f0*/  IADD3 R98, PT, PT, R98, 0x100, RZ ;  /* 0x0000010062627810 */ /* 0x000fc60007ffe0ff */
[----:B------:R2:W-:Y:S04]  /*28a00*/  STG.E.128 desc[UR8][R162.64], R76 ;  /* 0x0000004ca2007986 */ /* 0x0005e8000c101d08 */
.L_x_10341:
[----:B------:R-:W-:Y:S05]  /*28a10*/  BSYNC.RECONVERGENT B0 ;  /* 0x0000000000007941 */ /* 0x000fea0003800200 */
.L_x_10340:
        /* <DEDUP_REMOVED lines=35> */
.L_x_10343:
[----:B------:R-:W-:Y:S05]  /*28c50*/  BSYNC.RECONVERGENT B0 ;  /* 0x0000000000007941 */ /* 0x000fea0003800200 */
.L_x_10342:
        /* <DEDUP_REMOVED lines=28> */
[----:B------:R-:W-:-:S02]  /*28e20*/  F2FP.F16.F32.PACK_AB R79, R0, R79 ;  /* 0x0000004f004f723e */ /* 0x000fc400000000ff */
[----:B------:R-:W-:Y:S02]  /*28e30*/  F2FP.F16.F32.PACK_AB R78, R106, R169 ;  /* 0x000000a96a4e723e */ /* 0x000fe400000000ff */
[----:B------:R-:W-:Y:S02]  /*28e40*/  F2FP.F16.F32.PACK_AB R77, R104, R77 ;  /* 0x0000004d684d723e */ /* 0x000fe400000000ff */
[----:B------:R-:W-:-:S05]  /*28e50*/  F2FP.F16.F32.PACK_AB R76, R165, R76 ;  /* 0x0000004ca54c723e */ /* 0x000fca00000000ff */
[----:B------:R4:W-:Y:S02]  /*28e60*/  STG.E.128 desc[UR8][R162.64], R76 ;  /* 0x0000004ca2007986 */ /* 0x0009e4000c101d08 */
.L_x_10345:
[----:B------:R-:W-:Y:S05]  /*28e70*/  BSYNC.RECONVERGENT B0 ;  /* 0x0000000000007941 */ /* 0x000fea0003800200 */
.L_x_10344:
[----:B01234-:R-:W0:Y:S01]  /*28e80*/  LDC.64 R76, c[0x0][0x380] ;  /* 0x0000e000ff4c7b82 */ /* 0x01fe220000000a00 */
[----:B------:R-:W-:Y:S01]  /*28e90*/  UPLOP3.LUT UP1, UPT, UPT, UPT, UP1, 0x40, 0x4 ;  /* 0x000000000004789c */ /* 0x000fe20003f2e810 */
[----:B0-----:R-:W-:-:S04]  /*28ea0*/  IADD3 R80, PT, PT, R80, R76, RZ ;  /* 0x0000004c50507210 */ /* 0x001fc80007ffe0ff */
[----:B------:R-:W-:-:S13]  /*28eb0*/  ISETP.GE.AND P0, PT, R80, R77, PT ;  /* 0x0000004d5000720c */ /* 0x000fda0003f06270 */
[----:B------:R-:W-:Y:S05]  /*28ec0*/  @!P0 BRA `(.L_x_10346) ;  /* 0xfffffd7c00d48947 */ /* 0x000fea000383ffff */
[----:B------:R-:W-:Y:S05]  /*28ed0*/  EXIT ;  /* 0x000000000000794d */ /* 0x000fea0003800000 */
.L_x_10347:
        /* <DEDUP_REMOVED lines=10> */
.L_x_18050:


//--------------------- .text._ZN10layer_norm31ln_parallel_residual_fwd_kernelINS_13Kernel_traitsIf6__halfS2_S2_fjLj8192ELj1ELj1ELj8ELj16ENS_18Kernel_traits_baseILj8192EfS2_S2_S2_fjLj256EEEEELb1ELb1ELb1EEEvNS_9FwdParamsE --------------------------
	.section	.text._ZN10layer_norm31ln_parallel_residual_fwd_kernelINS_13Kernel_traitsIf6__halfS2_S2_fjLj8192ELj1ELj1ELj8ELj16ENS_18Kernel_traits_baseILj8192EfS2_S2_S2_fjLj256EEEEELb1ELb1ELb1EEEvNS_9FwdParamsE,"ax",@progbits
	.align	128
        .global         _ZN10layer_norm31ln_parallel_residual_fwd_kernelINS_13Kernel_traitsIf6__halfS2_S2_fjLj8192ELj1ELj1ELj8ELj16ENS_18Kernel_traits_baseILj8192EfS2_S2_S2_fjLj256EEEEELb1ELb1ELb1EEEvNS_9FwdParamsE
        .type           _ZN10layer_norm31ln_parallel_residual_fwd_kernelINS_13Kernel_traitsIf6__halfS2_S2_fjLj8192ELj1ELj1ELj8ELj16ENS_18Kernel_traits_baseILj8192EfS2_S2_S2_fjLj256EEEEELb1ELb1ELb1EEEvNS_9FwdParamsE,@function
        .size           _ZN10layer_norm31ln_parallel_residual_fwd_kernelINS_13Kernel_traitsIf6__halfS2_S2_fjLj8192ELj1ELj1ELj8ELj16ENS_18Kernel_traits_baseILj8192EfS2_S2_S2_fjLj256EEEEELb1ELb1ELb1EEEvNS_9FwdParamsE,(.L_x_18051 - _ZN10layer_norm31ln_parallel_residual_fwd_kernelINS_13Kernel_traitsIf6__halfS2_S2_fjLj8192ELj1ELj1ELj8ELj16ENS_18Kernel_traits_baseILj8192EfS2_S2_S2_fjLj256EEEEELb1ELb1ELb1EEEvNS_9FwdParamsE)
        .other          _ZN10layer_norm31ln_parallel_residual_fwd_kernelINS_13Kernel_traitsIf6__halfS2_S2_fjLj8192ELj1ELj1ELj8ELj16ENS_18Kernel_traits_baseILj8192EfS2_S2_S2_fjLj256EEEEELb1ELb1ELb1EEEvNS_9FwdParamsE,@"STO_CUDA_ENTRY STV_DEFAULT"
_ZN10layer_norm31ln_parallel_residual_fwd_kernelINS_13Kernel_traitsIf6__halfS2_S2_fjLj8192ELj1ELj1ELj8ELj16ENS_18Kernel_traits_baseILj8192EfS2_S2_S2_fjLj256EEEEELb1ELb1ELb1EEEvNS_9FwdParamsE:
.text._ZN10layer_norm31ln_parallel_residual_fwd_kernelINS_13Kernel_traitsIf6__halfS2_S2_fjLj8192ELj1ELj1ELj8ELj16ENS_18Kernel_traits_baseILj8192EfS2_S2_S2_fjLj256EEEEELb1ELb1ELb1EEEvNS_9FwdParamsE:
        /* <DEDUP_REMOVED lines=61> */
.L_x_10348:
        /* <DEDUP_REMOVED lines=26> */
.L_x_10349:
        /* <DEDUP_REMOVED lines=81> */
.L_x_10654:
        /* <DEDUP_REMOVED lines=46> */
.L_x_10352:
        /* <DEDUP_REMOVED lines=12> */
.L_x_10353:
        /* <DEDUP_REMOVED lines=50> */
.L_x_10351:
[----:B------:R-:W-:Y:S01]  /*1140*/  I2FP.F32.U32 R81, R80 ;  /* 0x0000005000517245 */ /* 0x000fe20000201000 */
[----:B-----5:R-:W-:Y:S01]  /*1150*/  HADD2.F32 R80, -RZ, R72.H0_H0 ;  /* 0x20000048ff507230 */ /* 0x020fe20000004100 */
[----:B------:R-:W-:Y:S01]  /*1160*/  UMOV UR5, UR7 ;  /* 0x0000000700057c82 */ /* 0x000fe20008000000 */
[----:B------:R-:W-:Y:S01]  /*1170*/  UMOV UR4, UR6 ;  /* 0x0000000600047c82 */ /* 0x000fe20008000000 */
[----:B------:R-:W-:Y:S01]  /*1180*/  ISETP.NE.AND P2, PT, R101, 0x1, PT ;  /* 0x000000016500780c */ /* 0x000fe20003f45270 */
[----:B------:R-:W-:Y:S01]  /*1190*/  FFMA.FTZ R81, R81, R0, 1.1641532182693481445e-10 ;  /* 0x2f00000051517423 */ /* 0x000fe20000010000 */
[----:B------:R-:W-:Y:S01]  /*11a0*/  FMUL.FTZ R80, R80, UR5 ;  /* 0x0000000550507c20 */ /* 0x000fe20008410000 */
[----:B------:R-:W-:Y:S02]  /*11b0*/  @P1 HADD2.F32 R120, -RZ, R4.H0_H0 ;  /* 0x20000004ff781230 */ /* 0x000fe40000004100 */
[----:B------:R-:W-:Y:S01]  /*11c0*/  IMAD.MOV.U32 R103, RZ, RZ, 0x2 ;  /* 0x00000002ff677424 */ /* 0x000fe200078e00ff */
[----:B------:R-:W-:-:S02]  /*11d0*/  FSETP.GTU.FTZ.AND P0, PT, R81, UR4, PT ;  /* 0x0000000451007c0b */ /* 0x000fc4000bf1c000 */
[----:B------:R-:W-:Y:S02]  /*11e0*/  MOV R81, R86 ;  /* 0x0000005600517202 */ /* 0x000fe40000000f00 */
        /* <DEDUP_REMOVED lines=14> */
.L_x_10355:
        /* <DEDUP_REMOVED lines=12> */
.L_x_10356:
        /* <DEDUP_REMOVED lines=50> */
.L_x_10354:
        /* <DEDUP_REMOVED lines=23> */
.L_x_10358:
        /* <DEDUP_REMOVED lines=12> */
.L_x_10359:
        /* <DEDUP_REMOVED lines=50> */
.L_x_10357:
[----:B------:R-:W-:Y:S01]  /*1c00*/  I2FP.F32.U32 R81, R81 ;  /* 0x0000005100517245 */ /* 0x000fe20000201000 */
[----:B------:R-:W-:Y:S01]  /*1c10*/  HADD2.F32 R103, -RZ, R73.H0_H0 ;  /* 0x20000049ff677230 */ /* 0x000fe20000004100 */
[----:B------:R-:W-:Y:S01]  /*1c20*/  ISETP.NE.AND P2, PT, R107, 0x1, PT ;  /* 0x000000016b00780c */ /* 0x000fe20003f45270 */
[----:B------:R-:W-:Y:S01]  /*1c30*/  @P1 HADD2.F32 R120, -RZ, R5.H0_H0 ;  /* 0x20000005ff781230 */ /* 0x000fe20000004100 */
[----:B------:R-:W-:Y:S01]  /*1c40*/  MOV R105, R86 ;  /* 0x0000005600697202 */ /* 0x000fe20000000f00 */
[----:B------:R-:W-:Y:S01]  /*1c50*/  FFMA.FTZ R81, R81, R0, 1.1641532182693481445e-10 ;  /* 0x2f00000051517423 */ /* 0x000fe20000010000 */
[----:B------:R-:W-:Y:S01]  /*1c60*/  FMUL.FTZ R103, R103, UR5 ;  /* 0x0000000567677c20 */ /* 0x000fe20008410000 */
[----:B------:R-:W-:-:S03]  /*1c70*/  IMAD.MOV.U32 R109, RZ, RZ, 0x2 ;  /* 0x00000002ff6d7424 */ /* 0x000fc600078e00ff */
        /* <DEDUP_REMOVED lines=15> */
.L_x_10361:
        /* <DEDUP_REMOVED lines=12> */
.L_x_10362:
        /* <DEDUP_REMOVED lines=50> */
.L_x_10360:
[----:B------:R-:W-:Y:S01]  /*2150*/  I2FP.F32.U32 R105, R105 ;  /* 0x0000006900697245 */ /* 0x000fe20000201000 */
[----:B------:R-:W-:Y:S01]  /*2160*/  HADD2.F32 R73, -RZ, R73.H1_H1 ;  /* 0x30000049ff497230 */ /* 0x000fe20000004100 */
[----:B------:R-:W-:Y:S01]  /*2170*/  ISETP.NE.AND P0, PT, R109, 0x1, PT ;  /* 0x000000016d00780c */ /* 0x000fe20003f05270 */
[----:B------:R-:W-:Y:S01]  /*2180*/  @P1 HADD2.F32 R120, -RZ, R5.H1_H1 ;  /* 0x30000005ff781230 */ /* 0x000fe20000004100 */
        /* <DEDUP_REMOVED lines=18> */
.L_x_10364:
        /* <DEDUP_REMOVED lines=12> */
.L_x_10365:
        /* <DEDUP_REMOVED lines=50> */
.L_x_10363:
        /* <DEDUP_REMOVED lines=22> */
.L_x_10367:
        /* <DEDUP_REMOVED lines=12> */
.L_x_10368:
        /* <DEDUP_REMOVED lines=50> */
.L_x_10366:
        /* <DEDUP_REMOVED lines=22> */
.L_x_10370:
        /* <DEDUP_REMOVED lines=12> */
.L_x_10371:
        /* <DEDUP_REMOVED lines=50> */
.L_x_10369:
        /* <DEDUP_REMOVED lines=22> */
.L_x_10373:
        /* <DEDUP_REMOVED lines=12> */
.L_x_10374:
        /* <DEDUP_REMOVED lines=50> */
.L_x_10372:
        /* <DEDUP_REMOVED lines=15> */
.L_x_10350:
[----:B------:R-:W-:Y:S01]  /*3740*/  ISETP.NE.AND P0, PT, R126, 0x1, PT ;  /* 0x000000017e00780c */ /* 0x000fe20003f05270 */
[----:B------:R-:W-:Y:S02]  /*3750*/  HFMA2 R89, -RZ, RZ, 0, 1.1920928955078125e-07 ;  /* 0x00000002ff597431 */ /* 0x000fe400000001ff */
[C---:B------:R-:W-:Y:S01]  /*3760*/  VIADD R80, R2.reuse, 0x8ff34781 ;  /* 0x8ff3478102507836 */ /* 0x040fe20000000000 */
[C---:B------:R-:W-:Y:S01]  /*3770*/  IADD3 R81, PT, PT, R2.reuse, 0x1715609d, RZ ;  /* 0x1715609d02517810 */ /* 0x040fe20007ffe0ff */
[C---:B------:R-:W-:Y:S01]  /*3780*/  VIADD R95, R2.reuse, 0x5384540f ;  /* 0x5384540f025f7836 */ /* 0x040fe20000000000 */
[C---:B------:R-:W-:Y:S01]  /*3790*/  IADD3 R121, PT, PT, R2.reuse, 0x3c6ef372, RZ ;  /* 0x3c6ef37202797810 */ /* 0x040fe20007ffe0ff */
[C---:B------:R-:W-:Y:S02]  /*37a0*/  VIADD R113, R2.reuse, 0xb54cda56 ;  /* 0xb54cda5602717836 */ /* 0x040fe40000000000 */
[C---:B------:R-:W-:Y:S02]  /*37b0*/  VIADD R123, R2.reuse, 0xf1bbcdc8 ;  /* 0xf1bbcdc8027b7836 */ /* 0x040fe40000000000 */
[----:B------:R-:W-:-:S02]  /*37c0*/  VIADD R124, R2, 0xdaa66d2b ;  /* 0xdaa66d2b027c7836 */ /* 0x000fc40000000000 */
[----:B------:R-:W-:Y:S02]  /*37d0*/  IMAD.MOV.U32 R87, RZ, RZ, R86 ;  /* 0x000000ffff577224 */ /* 0x000fe400078e0056 */
[----:B------:R-:W-:Y:S01]  /*37e0*/  IMAD.MOV.U32 R122, RZ, RZ, R120 ;  /* 0x000000ffff7a7224 */ /* 0x000fe200078e0078 */
[----:B------:R-:W-:Y:S06]  /*37f0*/  @!P0 BRA `(.L_x_10376) ;  /* 0x0000000400008947 */ /* 0x000fec0003800000 */
        /* <DEDUP_REMOVED lines=10> */
.L_x_10377:
        /* <DEDUP_REMOVED lines=12> */
.L_x_10378:
        /* <DEDUP_REMOVED lines=42> */
.L_x_10376:
[----:B------:R-:W-:Y:S01]  /*3c00*/  I2FP.F32.U32 R87, R87 ;  /* 0x0000005700577245 */ /* 0x000fe20000201000 */
[----:B------:R-:W-:Y:S01]  /*3c10*/  UMOV UR4, UR6 ;  /* 0x0000000600047c82 */ /* 0x000fe20008000000 */
[----:B------:R-:W-:Y:S01]  /*3c20*/  ISETP.NE.AND P2, PT, R89, 0x1, PT ;  /* 0x000000015900780c */ /* 0x000fe20003f45270 */
[----:B-----5:R-:W-:Y:S01]  /*3c30*/  HADD2.F32 R88, -RZ, R72.H0_H0 ;  /* 0x20000048ff587230 */ /* 0x020fe20000004100 */
[----:B------:R-:W-:Y:S01]  /*3c40*/  UMOV UR5, UR7 ;  /* 0x0000000700057c82 */ /* 0x000fe20008000000 */
[----:B------:R-:W-:Y:S01]  /*3c50*/  FFMA.FTZ R87, R87, R0, 1.1641532182693481445e-10 ;  /* 0x2f00000057577423 */ /* 0x000fe20000010000 */
[----:B------:R-:W-:Y:S02]  /*3c60*/  IMAD.MOV.U32 R91, RZ, RZ, 0x2 ;  /* 0x00000002ff5b7424 */ /* 0x000fe400078e00ff */
[----:B------:R-:W-:Y:S02]  /*3c70*/  FMUL.FTZ R88, R88, UR5 ;  /* 0x0000000558587c20 */ /* 0x000fe40008410000 */
        /* <DEDUP_REMOVED lines=14> */
.L_x_10380:
        /* <DEDUP_REMOVED lines=12> */
.L_x_10381:
        /* <DEDUP_REMOVED lines=36> */
[----:B------:R-:W-:-:S03]  /*4060*/  MOV R87, R122 ;  /* 0x0000007a00577202 */ /* 0x000fc60000000f00 */
[----:B------:R-:W-:Y:S01]  /*4070*/  IMAD.WIDE.U32 R90, R90, -0x2daee0ad, RZ ;  /* 0xd2511f535a5a7825 */ /* 0x000fe200078e00ff */
[----:B------:R-:W-:-:S03]  /*4080*/  LOP3.LUT R82, R80, R86, R93, 0x96, !PT ;  /* 0x0000005650527212 */ /* 0x000fc600078e965d */
[----:B------:R-:W-:Y:S01]  /*4090*/  IMAD.MOV.U32 R86, RZ, RZ, R92 ;  /* 0x000000ffff567224 */ /* 0x000fe200078e005c */
[----:B------:R-:W-:Y:S01]  /*40a0*/  LOP3.LUT R84, R100, R88, R91, 0x96, !PT ;  /* 0x0000005864547212 */ /* 0x000fe200078e965b */
[----:B------:R-:W-:Y:S02]  /*40b0*/  IMAD.MOV.U32 R122, RZ, RZ, R90 ;  /* 0x000000ffff7a7224 */ /* 0x000fe400078e005a */
[----:B------:R-:W-:-:S07]  /*40c0*/  IMAD.MOV.U32 R91, RZ, RZ, RZ ;  /* 0x000000ffff5b7224 */ /* 0x000fce00078e00ff */
.L_x_10379:
        /* <DEDUP_REMOVED lines=24> */
.L_x_10383:
        /* <DEDUP_REMOVED lines=12> */
.L_x_10384:
        /* <DEDUP_REMOVED lines=43> */
.L_x_10382:
[----:B------:R-:W-:Y:S01]  /*45c0*/  I2FP.F32.U32 R89, R88 ;  /* 0x0000005800597245 */ /* 0x000fe20000201000 */
[----:B------:R-:W-:Y:S01]  /*45d0*/  HADD2.F32 R72, -RZ, R72.H1_H1 ;  /* 0x30000048ff487230 */ /* 0x000fe20000004100 */
[----:B------:R-:W-:Y:S01]  /*45e0*/  ISETP.NE.AND P2, PT, R90, 0x1, PT ;  /* 0x000000015a00780c */ /* 0x000fe20003f45270 */
[----:B------:R-:W-:Y:S02]  /*45f0*/  HFMA2 R91, -RZ, RZ, 0, 1.1920928955078125e-07 ;  /* 0x00000002ff5b7431 */ /* 0x000fe400000001ff */
        /* <DEDUP_REMOVED lines=16> */
.L_x_10386:
        /* <DEDUP_REMOVED lines=12> */
.L_x_10387:
        /* <DEDUP_REMOVED lines=43> */
.L_x_10385:
        /* <DEDUP_REMOVED lines=24> */
.L_x_10389:
        /* <DEDUP_REMOVED lines=12> */
.L_x_10390:
        /* <DEDUP_REMOVED lines=43> */
.L_x_10388:
[----:B------:R-:W-:Y:S01]  /*4f60*/  I2FP.F32.U32 R89, R89 ;  /* 0x0000005900597245 */ /* 0x000fe20000201000 */
[----:B------:R-:W-:Y:S01]  /*4f70*/  HADD2.F32 R90, -RZ, R73.H0_H0 ;  /* 0x20000049ff5a7230 */ /* 0x000fe20000004100 */
        /* <DEDUP_REMOVED lines=18> */
.L_x_10392:
        /* <DEDUP_REMOVED lines=12> */
.L_x_10393:
        /* <DEDUP_REMOVED lines=43> */
.L_x_10391:
[----:B------:R-:W-:Y:S01]  /*5410*/  I2FP.F32.U32 R89, R89 ;  /* 0x0000005900597245 */ /* 0x000fe20000201000 */
[----:B------:R-:W-:Y:S01]  /*5420*/  HADD2.F32 R90, -RZ, R117.H0_H0 ;  /* 0x20000075ff5a7230 */ /* 0x000fe20000004100 */
[----:B------:R-:W-:Y:S01]  /*5430*/  ISETP.NE.AND P2, PT, R93, 0x1, PT ;  /* 0x000000015d00780c */ /* 0x000fe20003f45270 */
[----:B------:R-:W-:Y:S01]  /*5440*/  @P1 HADD2.F32 R92, -RZ, R5.H0_H0 ;  /* 0x20000005ff5c1230 */ /* 0x000fe20000004100 */
[----:B------:R-:W-:Y:S01]  /*5450*/  MOV R91, R86 ;  /* 0x00000056005b7202 */ /* 0x000fe20000000f00 */
[----:B------:R-:W-:Y:S01]  /*5460*/  FFMA.FTZ R89, R89, R0, 1.1641532182693481445e-10 ;  /* 0x2f00000059597423 */ /* 0x000fe20000010000 */
[----:B------:R-:W-:-:S04]  /*5470*/  FMUL.FTZ R90, R90, UR5 ;  /* 0x000000055a5a7c20 */ /* 0x000fc80008410000 */
[----:B------:R-:W-:-:S04]  /*5480*/  FSETP.GTU.FTZ.AND P0, PT, R89, UR4, PT ;  /* 0x0000000459007c0b */ /* 0x000fc8000bf1c000 */
        /* <DEDUP_REMOVED lines=16> */
.L_x_10395:
        /* <DEDUP_REMOVED lines=12> */
.L_x_10396:
        /* <DEDUP_REMOVED lines=43> */
.L_x_10394:
[----:B------:R-:W-:Y:S01]  /*5900*/  ISETP.NE.AND P3, PT, R90, 0x1, PT ;  /* 0x000000015a00780c */ /* 0x000fe20003f65270 */
[----:B------:R-:W-:Y:S01]  /*5910*/  HADD2.F32 R73, -RZ, R73.H1_H1 ;  /* 0x30000049ff497230 */ /* 0x000fe20000004100 */
[----:B------:R-:W-:Y:S01]  /*5920*/  I2FP.F32.U32 R91, R91 ;  /* 0x0000005b005b7245 */ /* 0x000fe20000201000 */
[----:B------:R-:W-:-:S03]  /*5930*/  IMAD.MOV.U32 R93, RZ, RZ, 0x2 ;  /* 0x00000002ff5d7424 */ /* 0x000fc600078e00ff */
[----:B------:R-:W-:Y:S01]  /*5940*/  FMUL.FTZ R105, R73, UR5 ;  /* 0x0000000549697c20 */ /* 0x000fe20008410000 */
[----:B------:R-:W-:Y:S01]  /*5950*/  FFMA.FTZ R91, R91, R0, 1.1641532182693481445e-10 ;  /* 0x2f0000005b5b7423 */ /* 0x000fe20000010000 */
[----:B------:R-:W-:-:S04]  /*5960*/  IMAD.MOV.U32 R73, RZ, RZ, R86 ;  /* 0x000000ffff497224 */ /* 0x000fc800078e0056 */
[----:B------:R-:W-:-:S04]  /*5970*/  FSETP.GTU.FTZ.AND P0, PT, R91, UR4, PT ;  /* 0x000000045b007c0b */ /* 0x000fc8000bf1c000 */
        /* <DEDUP_REMOVED lines=11> */
.L_x_10398:
        /* <DEDUP_REMOVED lines=12> */
.L_x_10399:
        /* <DEDUP_REMOVED lines=43> */
.L_x_10397:
        /* <DEDUP_REMOVED lines=9> */
[----:B------:R-:W-:-:S05]  /*5e30*/  FSEL R90, R90, RZ, !P0 ;  /* 0x000000ff5a5a7208 */ /* 0x000fca0004000000 */
[----:B------:R-:W-:Y:S01]  /*5e40*/  FADD.FTZ R73, R105, R90 ;  /* 0x0000005a69497221 */ /* 0x000fe20000010000 */
[----:B------:R-:W-:-:S03]  /*5e50*/  SEL R90, RZ, 0x1, P0 ;  /* 0x00000001ff5a7807 */ /* 0x000fc60000000000 */
        /* <DEDUP_REMOVED lines=12> */
.L_x_10401:
        /* <DEDUP_REMOVED lines=12> */
.L_x_10402:
        /* <DEDUP_REMOVED lines=43> */
.L_x_10400:
        /* <DEDUP_REMOVED lines=19> */
.L_x_10404:
        /* <DEDUP_REMOVED lines=12> */
.L_x_10405:
        /* <DEDUP_REMOVED lines=43> */
.L_x_10403:
[----:B------:R-:W-:Y:S01]  /*6730*/  I2FP.F32.U32 R91, R91 ;  /* 0x0000005b005b7245 */ /* 0x000fe20000201000 */
[----:B------:R-:W-:Y:S02]  /*6740*/  HADD2.F32 R92, -RZ, R118.H0_H0 ;  /* 0x20000076ff5c7230 */ /* 0x000fe40000004100 */
[----:B------:R-:W-:Y:S02]  /*6750*/  IMAD.MOV.U32 R93, RZ, RZ, R86 ;  /* 0x000000ffff5d7224 */ /* 0x000fe400078e0056 */
[----:B------:R-:W-:Y:S01]  /*6760*/  FFMA.FTZ R91, R91, R0, 1.1641532182693481445e-10 ;  /* 0x2f0000005b5b7423 */ /* 0x000fe20000010000 */
[----:B------:R-:W-:-:S04]  /*6770*/  FMUL.FTZ R92, R92, UR5 ;  /* 0x000000055c5c7c20 */ /* 0x000fc80008410000 */
[----:B------:R-:W-:Y:S01]  /*6780*/  FSETP.GTU.FTZ.AND P0, PT, R91, UR4, PT ;  /* 0x000000045b007c0b */ /* 0x000fe2000bf1c000 */
[----:B------:R-:W-:-:S03]  /*6790*/  @P1 HADD2.F32 R91, -RZ, R6.H0_H0 ;  /* 0x20000006ff5b1230 */ /* 0x000fc60000004100 */
[----:B------:R-:W-:-:S05]  /*67a0*/  FSEL R92, R92, RZ, !P0 ;  /* 0x000000ff5c5c7208 */ /* 0x000fca0004000000 */
[----:B------:R-:W-:-:S04]  /*67b0*/  FADD.FTZ R92, R107, R92 ;  /* 0x0000005c6b5c7221 */ /* 0x000fc80000010000 */
[--C-:B------:R-:W-:Y:S01]  /*67c0*/  @P1 FADD.FTZ R107, R91, R92.reuse ;  /* 0x0000005c5b6b1221 */ /* 0x100fe20000010000 */
[----:B------:R-:W-:Y:S01]  /*67d0*/  SEL R91, RZ, 0x1, P0 ;  /* 0x00000001ff5b7807 */ /* 0x000fe20000000000 */
[----:B------:R-:W-:Y:S01]  /*67e0*/  @!P1 IMAD.MOV.U32 R107, RZ, RZ, R92 ;  /* 0x000000ffff6b9224 */ /* 0x000fe200078e005c */
[----:B------:R-:W-:Y:S02]  /*67f0*/  ISETP.NE.AND P0, PT, R111, 0x1, PT ;  /* 0x000000016f00780c */ /* 0x000fe40003f05270 */
[----:B------:R-:W-:Y:S02]  /*6800*/  MOV R92, 0x2 ;  /* 0x00000002005c7802 */ /* 0x000fe40000000f00 */
[----:B------:R-:W-:-:S09]  /*6810*/  F2FP.F16.F32.PACK_AB R126, RZ, R107 ;  /* 0x0000006bff7e723e */ /* 0x000fd200000000ff */
        /* <DEDUP_REMOVED lines=9> */
.L_x_10407:
        /* <DEDUP_REMOVED lines=12> */
.L_x_10408:
        /* <DEDUP_REMOVED lines=43> */
.L_x_10406:
[----:B------:R-:W-:Y:S01]  /*6c20*/  I2FP.F32.U32 R93, R93 ;  /* 0x0000005d005d7245 */ /* 0x000fe20000201000 */
[----:B------:R-:W-:Y:S01]  /*6c30*/  HADD2.F32 R74, -RZ, R74.H1_H1 ;  /* 0x3000004aff4a7230 */ /* 0x000fe20000004100 */
[----:B------:R-:W-:Y:S01]  /*6c40*/  ISETP.NE.AND P4, PT, R92, 0x1, PT ;  /* 0x000000015c00780c */ /* 0x000fe20003f85270 */
[----:B------:R-:W-:Y:S02]  /*6c50*/  IMAD.MOV.U32 R111, RZ, RZ, 0x2 ;  /* 0x00000002ff6f7424 */ /* 0x000fe400078e00ff */
        /* <DEDUP_REMOVED lines=15> */
.L_x_10410:
        /* <DEDUP_REMOVED lines=12> */
.L_x_10411:
        /* <DEDUP_REMOVED lines=43> */
.L_x_10409:
[----:B------:R-:W-:Y:S01]  /*70c0*/  I2FP.F32.U32 R93, R74 ;  /* 0x0000004a005d7245 */ /* 0x000fe20000201000 */
[----:B------:R-:W-:Y:S02]  /*70d0*/  HADD2.F32 R74, -RZ, R118.H1_H1 ;  /* 0x30000076ff4a7230 */ /* 0x000fe40000004100 */
[----:B------:R-:W-:Y:S02]  /*70e0*/  IMAD.MOV.U32 R132, RZ, RZ, 0x2 ;  /* 0x00000002ff847424 */ /* 0x000fe400078e00ff */
[----:B------:R-:W-:Y:S01]  /*70f0*/  FFMA.FTZ R93, R93, R0, 1.1641532182693481445e-10 ;  /* 0x2f0000005d5d7423 */ /* 0x000fe20000010000 */
[----:B------:R-:W-:-:S04]  /*7100*/  FMUL.FTZ R74, R74, UR5 ;  /* 0x000000054a4a7c20 */ /* 0x000fc80008410000 */
[----:B------:R-:W-:Y:S01]  /*7110*/  FSETP.GTU.FTZ.AND P4, PT, R93, UR4, PT ;  /* 0x000000045d007c0b */ /* 0x000fe2000bf9c000 */
[----:B------:R-:W-:-:S03]  /*7120*/  @P1 HADD2.F32 R93, -RZ, R6.H1_H1 ;  /* 0x30000006ff5d1230 */ /* 0x000fc60000004100 */
        /* <DEDUP_REMOVED lines=17> */
.L_x_10413:
        /* <DEDUP_REMOVED lines=12> */
.L_x_10414:
        /* <DEDUP_REMOVED lines=43> */
.L_x_10412:
        /* <DEDUP_REMOVED lines=19> */
.L_x_10416:
        /* <DEDUP_REMOVED lines=12> */
.L_x_10417:
        /* <DEDUP_REMOVED lines=43> */
.L_x_10415:
        /* <DEDUP_REMOVED lines=24> */
.L_x_10419:
        /* <DEDUP_REMOVED lines=12> */
.L_x_10420:
        /* <DEDUP_REMOVED lines=43> */
.L_x_10418:
        /* <DEDUP_REMOVED lines=19> */
.L_x_10422:
        /* <DEDUP_REMOVED lines=14> */
.L_x_10423:
        /* <DEDUP_REMOVED lines=43> */
.L_x_10421:
        /* <DEDUP_REMOVED lines=15> */
[----:B------:R-:W-:-:S07]  /*84f0*/  PRMT R75, R127, 0x5410, R75 ;  /* 0x000054107f4b7816 */ /* 0x000fce000000004b */
.L_x_10375:
        /* <DEDUP_REMOVED lines=16> */
[----:B0-----:R-:W-:Y:S01]  /*8600*/  IMAD.WIDE.U32 R124, R97, 0x10, R80 ;  /* 0x00000010617c7825 */ /* 0x001fe200078e0050 */
[----:B------:R-:W-:Y:S01]  /*8610*/  SEL R138, RZ, 0x1, !P3 ;  /* 0x00000001ff8a7807 */ /* 0x000fe20005800000 */
[----:B------:R-:W0:Y:S01]  /*8620*/  @P0 LDC.64 R134, c[0x0][0x398] ;  /* 0x0000e600ff860b82 */ /* 0x000e220000000a00 */
[----:B------:R-:W-:Y:S02]  /*8630*/  SEL R123, RZ, 0x1, !P6 ;  /* 0x00000001ff7b7807 */ /* 0x000fe40007000000 */
[----:B------:R-:W-:Y:S01]  /*8640*/  LOP3.LUT R139, R139, R138, RZ, 0xfc, !PT ;  /* 0x0000008a8b8b7212 */ /* 0x000fe200078efcff */
[----:B------:R3:W-:Y:S01]  /*8650*/  STG.E.128 desc[UR8][R124.64], R72 ;  /* 0x000000487c007986 */ /* 0x0007e2000c101d08 */
[----:B------:R-:W-:Y:S01]  /*8660*/  LOP3.LUT R138, R120, R123, RZ, 0xfc, !PT ;  /* 0x0000007b788a7212 */ /* 0x000fe200078efcff */
[C---:B-1----:R-:W-:Y:S01]  /*8670*/  IMAD.WIDE.U32 R126, R97.reuse, 0x8, R78 ;  /* 0x00000008617e7825 */ /* 0x042fe200078e004e */
[----:B------:R-:W-:-:S04]  /*8680*/  IADD3 R121, PT, PT, R97, 0x100, RZ ;  /* 0x0000010061797810 */ /* 0x000fc80007ffe0ff */
[----:B------:R3:W-:Y:S01]  /*8690*/  STG.E.64 desc[UR8][R126.64], R138 ;  /* 0x0000008a7e007986 */ /* 0x0007e2000c101b08 */
[----:B------:R-:W-:-:S04]  /*86a0*/  IMAD.WIDE.U32 R132, R121, 0x10, R76 ;  /* 0x0000001079847825 */ /* 0x000fc800078e004c */
        /* <DEDUP_REMOVED lines=23> */
.L_x_10424:
        /* <DEDUP_REMOVED lines=19> */
.L_x_10427:
        /* <DEDUP_REMOVED lines=12> */
.L_x_10428:
        /* <DEDUP_REMOVED lines=50> */
.L_x_10426:
        /* <DEDUP_REMOVED lines=20> */
.L_x_10430:
        /* <DEDUP_REMOVED lines=12> */
.L_x_10431:
        /* <DEDUP_REMOVED lines=50> */
.L_x_10429:
        /* <DEDUP_REMOVED lines=24> */
.L_x_10433:
        /* <DEDUP_REMOVED lines=12> */
.L_x_10434:
        /* <DEDUP_REMOVED lines=50> */
.L_x_10432:
[----:B------:R-:W-:Y:S01]  /*97b0*/  I2FP.F32.U32 R89, R88 ;  /* 0x0000005800597245 */ /* 0x000fe20000201000 */
[----:B------:R-:W-:Y:S01]  /*97c0*/  HADD2.F32 R72, -RZ, R72.H1_H1 ;  /* 0x30000048ff487230 */ /* 0x000fe20000004100 */
[----:B------:R-:W-:Y:S01]  /*97d0*/  ISETP.NE.AND P3, PT, R90, 0x1, PT ;  /* 0x000000015a00780c */ /* 0x000fe20003f65270 */
[----:B------:R-:W-:Y:S01]  /*97e0*/  IMAD.MOV.U32 R88, RZ, RZ, R86 ;  /* 0x000000ffff587224 */ /* 0x000fe200078e0056 */
[----:B------:R-:W-:Y:S01]  /*97f0*/  MOV R91, 0x2 ;  /* 0x00000002005b7802 */ /* 0x000fe20000000f00 */
        /* <DEDUP_REMOVED lines=15> */
.L_x_10436:
        /* <DEDUP_REMOVED lines=12> */
.L_x_10437:
        /* <DEDUP_REMOVED lines=50> */
.L_x_10435:
        /* <DEDUP_REMOVED lines=24> */
.L_x_10439:
        /* <DEDUP_REMOVED lines=12> */
.L_x_10440:
        /* <DEDUP_REMOVED lines=50> */
.L_x_10438:
[----:B------:R-:W-:Y:S01]  /*a230*/  I2FP.F32.U32 R89, R89 ;  /* 0x0000005900597245 */ /* 0x000fe20000201000 */
[----:B------:R-:W-:Y:S01]  /*a240*/  HADD2.F32 R90, -RZ, R73.H0_H0 ;  /* 0x20000049ff5a7230 */ /* 0x000fe20000004100 */
        /* <DEDUP_REMOVED lines=18> */
.L_x_10442:
        /* <DEDUP_REMOVED lines=12> */
.L_x_10443:
        /* <DEDUP_REMOVED lines=50> */
.L_x_10441:
        /* <DEDUP_REMOVED lines=9> */
[----:B------:R-:W-:-:S03]  /*a7e0*/  MOV R90, R86 ;  /* 0x00000056005a7202 */ /* 0x000fc60000000f00 */
[--C-:B------:R-:W-:Y:S01]  /*a7f0*/  @P1 FADD.FTZ R127, R92, R89.reuse ;  /* 0x000000595c7f1221 */ /* 0x100fe20000010000 */
[----:B------:R-:W-:Y:S01]  /*a800*/  @!P1 IMAD.MOV.U32 R127, RZ, RZ, R89 ;  /* 0x000000ffff7f9224 */ /* 0x000fe200078e0059 */
[----:B------:R-:W-:Y:S01]  /*a810*/  SEL R89, RZ, 0x1, P2 ;  /* 0x00000001ff597807 */ /* 0x000fe20001000000 */
[----:B------:R-:W-:-:S03]  /*a820*/  IMAD.MOV.U32 R92, RZ, RZ, 0x2 ;  /* 0x00000002ff5c7424 */ /* 0x000fc600078e00ff */
        /* <DEDUP_REMOVED lines=10> */
.L_x_10445:
        /* <DEDUP_REMOVED lines=12> */
.L_x_10446:
        /* <DEDUP_REMOVED lines=50> */
.L_x_10444:
        /* <DEDUP_REMOVED lines=20> */
.L_x_10448:
        /* <DEDUP_REMOVED lines=12> */
.L_x_10449:
        /* <DEDUP_REMOVED lines=50> */
.L_x_10447:
[----:B------:R-:W-:Y:S01]  /*b1d0*/  I2FP.F32.U32 R73, R73 ;  /* 0x0000004900497245 */ /* 0x000fe20000201000 */
[----:B------:R-:W-:Y:S02]  /*b1e0*/  HADD2.F32 R90, -RZ, R117.H1_H1 ;  /* 0x30000075ff5a7230 */ /* 0x000fe40000004100 */
[----:B------:R-:W-:Y:S02]  /*b1f0*/  HFMA2 R126, -RZ, RZ, 0, 1.1920928955078125e-07 ;  /* 0x00000002ff7e7431 */ /* 0x000fe400000001ff */
[----:B------:R-:W-:Y:S02]  /*b200*/  IMAD.MOV.U32 R91, RZ, RZ, R86 ;  /* 0x000000ffff5b7224 */ /* 0x000fe400078e0056 */
[----:B------:R-:W-:Y:S01]  /*b210*/  FFMA.FTZ R73, R73, R0, 1.1641532182693481445e-10 ;  /* 0x2f00000049497423 */ /* 0x000fe20000010000 */
[----:B------:R-:W-:-:S04]  /*b220*/  FMUL.FTZ R90, R90, UR5 ;  /* 0x000000055a5a7c20 */ /* 0x000fc80008410000 */
[----:B------:R-:W-:-:S04]  /*b230*/  FSETP.GTU.FTZ.AND P2, PT, R73, UR4, PT ;  /* 0x0000000449007c0b */ /* 0x000fc8000bf5c000 */
[----:B------:R-:W-:Y:S01]  /*b240*/  FSEL R73, R90, RZ, !P2 ;  /* 0x000000ff5a497208 */ /* 0x000fe20005000000 */
[----:B------:R-:W-:-:S04]  /*b250*/  @P1 HADD2.F32 R90, -RZ, R5.H1_H1 ;  /* 0x30000005ff5a1230 */ /* 0x000fc80000004100 */
[----:B------:R-:W-:-:S04]  /*b260*/  FADD.FTZ R73, R124, R73 ;  /* 0x000000497c497221 */ /* 0x000fc80000010000 */
[--C-:B------:R-:W-:Y:S01]  /*b270*/  @P1 FADD.FTZ R129, R90, R73.reuse ;  /* 0x000000495a811221 */ /* 0x100fe20000010000 */
[----:B------:R-:W-:Y:S01]  /*b280*/  SEL R90, RZ, 0x1, P2 ;  /* 0x00000001ff5a7807 */ /* 0x000fe20001000000 */
[----:B------:R-:W-:Y:S01]  /*b290*/  @!P1 IMAD.MOV.U32 R129, RZ, RZ, R73 ;  /* 0x000000ffff819224 */ /* 0x000fe200078e0049 */
[----:B------:R-:W-:-:S04]  /*b2a0*/  ISETP.NE.AND P2, PT, R93, 0x1, PT ;  /* 0x000000015d00780c */ /* 0x000fc80003f45270 */
        /* <DEDUP_REMOVED lines=10> */
.L_x_10451:
        /* <DEDUP_REMOVED lines=12> */
.L_x_10452:
[----:B-1----:R-:W-:Y:S01]  /*b410*/  IMAD.WIDE.U32 R132, R130, -0x326172a9, RZ ;  /* 0xcd9e8d5782847825 */ /* 0x002fe200078e00ff */
        /* <DEDUP_REMOVED lines=49> */
.L_x_10450:
[----:B------:R-:W-:Y:S01]  /*b730*/  I2FP.F32.U32 R91, R91 ;  /* 0x0000005b005b7245 */ /* 0x000fe20000201000 */
[----:B------:R-:W-:Y:S01]  /*b740*/  HADD2.F32 R92, -RZ, R74.H0_H0 ;  /* 0x2000004aff5c7230 */ /* 0x000fe20000004100 */
[----:B------:R-:W-:Y:S02]  /*b750*/  ISETP.NE.AND P3, PT, R126, 0x1, PT ;  /* 0x000000017e00780c */ /* 0x000fe40003f65270 */
[----:B-1----:R-:W-:Y:S01]  /*b760*/  MOV R132, 0x2 ;  /* 0x0000000200847802 */ /* 0x002fe20000000f00 */
        /* <DEDUP_REMOVED lines=15> */
.L_x_10454:
        /* <DEDUP_REMOVED lines=12> */
.L_x_10455:
        /* <DEDUP_REMOVED lines=48> */
[----:B------:R-:W-:Y:S01]  /*bc20*/  MOV R91, R120 ;  /* 0x00000078005b7202 */ /* 0x000fe20000000f00 */
[----:B------:R-:W-:-:S07]  /*bc30*/  IMAD.MOV.U32 R120, RZ, RZ, R92 ;  /* 0x000000ffff787224 */ /* 0x000fce00078e005c */
.L_x_10453:
        /* <DEDUP_REMOVED lines=24> */
.L_x_10457:
        /* <DEDUP_REMOVED lines=12> */
.L_x_10458:
        /* <DEDUP_REMOVED lines=50> */
.L_x_10456:
        /* <DEDUP_REMOVED lines=19> */
.L_x_10460:
        /* <DEDUP_REMOVED lines=12> */
.L_x_10461:
        /* <DEDUP_REMOVED lines=50> */
.L_x_10459:
        /* <DEDUP_REMOVED lines=24> */
.L_x_10463:
        /* <DEDUP_REMOVED lines=12> */
.L_x_10464:
        /* <DEDUP_REMOVED lines=50> */
.L_x_10462:
        /* <DEDUP_REMOVED lines=19> */
.L_x_10466:
        /* <DEDUP_REMOVED lines=12> */
.L_x_10467:
        /* <DEDUP_REMOVED lines=50> */
.L_x_10465:
[----:B------:R-:W-:Y:S01]  /*d120*/  I2FP.F32.U32 R93, R132 ;  /* 0x00000084005d7245 */ /* 0x000fe20000201000 */
[----:B------:R-:W-:Y:S02]  /*d130*/  HADD2.F32 R132, -RZ, R119.H0_H0 ;  /* 0x20000077ff847230 */ /* 0x000fe40000004100 */
[----:B------:R-:W-:Y:S02]  /*d140*/  HFMA2 R142, -RZ, RZ, 0, 1.1920928955078125e-07 ;  /* 0x00000002ff8e7431 */ /* 0x000fe400000001ff */
        /* <DEDUP_REMOVED lines=21> */
.L_x_10469:
        /* <DEDUP_REMOVED lines=12> */
.L_x_10470:
        /* <DEDUP_REMOVED lines=50> */
.L_x_10468:
        /* <DEDUP_REMOVED lines=19> */
.L_x_10472:
        /* <DEDUP_REMOVED lines=14> */
.L_x_10473:
        /* <DEDUP_REMOVED lines=50> */
.L_x_10471:
        /* <DEDUP_REMOVED lines=12> */
[----:B------:R-:W-:-:S03]  /*dc70*/  PRMT R95, R75, 0x7610, R95 ;  /* 0x000076104b5f7816 */ /* 0x000fc6000000005f */
[----:B------:R-:W-:Y:S01]  /*dc80*/  @P1 FADD.FTZ R137, R143, R132 ;  /* 0x000000848f891221 */ /* 0x000fe20000010000 */
[----:B------:R-:W-:-:S04]  /*dc90*/  @!P1 MOV R137, R132 ;  /* 0x0000008400899202 */ /* 0x000fc80000000f00 */
[----:B------:R-:W-:-:S04]  /*dca0*/  F2FP.F16.F32.PACK_AB R132, RZ, R137 ;  /* 0x00000089ff84723e */ /* 0x000fc800000000ff */
[----:B------:R-:W-:Y:S01]  /*dcb0*/  PRMT R75, R126, 0x5410, R132 ;  /* 0x000054107e4b7816 */ /* 0x000fe20000000084 */
[----:B------:R-:W-:Y:S06]  /*dcc0*/  BRA `(.L_x_10474) ;  /* 0x0000002800ac7947 */ /* 0x000fec0003800000 */
.L_x_10425:
        /* <DEDUP_REMOVED lines=15> */
.L_x_10476:
        /* <DEDUP_REMOVED lines=12> */
.L_x_10477:
        /* <DEDUP_REMOVED lines=50> */
.L_x_10475:
[----:B------:R-:W-:Y:S01]  /*e1a0*/  I2FP.F32.U32 R123, R123 ;  /* 0x0000007b007b7245 */ /* 0x000fe20000201000 */
        /* <DEDUP_REMOVED lines=22> */
.L_x_10479:
        /* <DEDUP_REMOVED lines=12> */
.L_x_10480:
        /* <DEDUP_REMOVED lines=50> */
.L_x_10478:
        /* <DEDUP_REMOVED lines=23> */
.L_x_10482:
        /* <DEDUP_REMOVED lines=12> */
.L_x_10483:
[----:B-1----:R-:W-:Y:S01]  /*e920*/  IMAD.WIDE.U32 R132, R130, -0x326172a9, RZ ;  /* 0xcd9e8d5782847825 */ /* 0x002fe200078e00ff */
        /* <DEDUP_REMOVED lines=44> */
[----:B------:R-:W-:Y:S01]  /*ebf0*/  HFMA2 R129, -RZ, RZ, 0, 0 ;  /* 0x00000000ff817431 */ /* 0x000fe200000001ff */
[----:B------:R-:W-:Y:S02]  /*ec00*/  LOP3.LUT R82, R127, R132, R137, 0x96, !PT ;  /* 0x000000847f527212 */ /* 0x000fe400078e9689 */
[----:B------:R-:W-:Y:S01]  /*ec10*/  MOV R86, R136 ;  /* 0x0000008800567202 */ /* 0x000fe20000000f00 */
[----:B------:R-:W-:Y:S01]  /*ec20*/  IMAD.MOV.U32 R120, RZ, RZ, R134 ;  /* 0x000000ffff787224 */ /* 0x000fe200078e0086 */
[----:B------:R-:W-:-:S07]  /*ec30*/  LOP3.LUT R84, R100, R126, R135, 0x96, !PT ;  /* 0x0000007e64547212 */ /* 0x000fce00078e9687 */
.L_x_10481:
        /* <DEDUP_REMOVED lines=23> */
.L_x_10485:
        /* <DEDUP_REMOVED lines=12> */
.L_x_10486:
        /* <DEDUP_REMOVED lines=50> */
.L_x_10484:
[----:B------:R-:W-:Y:S01]  /*f190*/  I2FP.F32.U32 R129, R126 ;  /* 0x0000007e00817245 */ /* 0x000fe20000201000 */
[----:B------:R-:W-:Y:S01]  /*f1a0*/  HADD2.F32 R73, -RZ, R73.H1_H1 ;  /* 0x30000049ff497230 */ /* 0x000fe20000004100 */
[----:B------:R-:W-:Y:S01]  /*f1b0*/  ISETP.NE.AND P2, PT, R131, 0x1, PT ;  /* 0x000000018300780c */ /* 0x000fe20003f45270 */
[----:B------:R-:W-:Y:S02]  /*f1c0*/  @P1 HADD2.F32 R126, -RZ, R5.H1_H1 ;  /* 0x30000005ff7e1230 */ /* 0x000fe40000004100 */
[----:B------:R-:W-:Y:S01]  /*f1d0*/  FFMA.FTZ R129, R129, R0, 1.1641532182693481445e-10 ;  /* 0x2f00000081817423 */ /* 0x000fe20000010000 */
[----:B------:R-:W-:Y:S01]  /*f1e0*/  FMUL.FTZ R73, R73, UR5 ;  /* 0x0000000549497c20 */ /* 0x000fe20008410000 */
[----:B-1----:R-:W-:-:S03]  /*f1f0*/  IMAD.MOV.U32 R133, RZ, RZ, 0x2 ;  /* 0x00000002ff857424 */ /* 0x002fc600078e00ff */
        /* <DEDUP_REMOVED lines=16> */
.L_x_10488:
        /* <DEDUP_REMOVED lines=12> */
.L_x_10489:
        /* <DEDUP_REMOVED lines=50> */
.L_x_10487:
        /* <DEDUP_REMOVED lines=22> */
.L_x_10491:
        /* <DEDUP_REMOVED lines=12> */
.L_x_10492:
        /* <DEDUP_REMOVED lines=50> */
.L_x_10490:
        /* <DEDUP_REMOVED lines=22> */
.L_x_10494:
        /* <DEDUP_REMOVED lines=12> */
.L_x_10495:
        /* <DEDUP_REMOVED lines=50> */
.L_x_10493:
        /* <DEDUP_REMOVED lines=22> */
.L_x_10497:
        /* <DEDUP_REMOVED lines=12> */
.L_x_10498:
        /* <DEDUP_REMOVED lines=50> */
.L_x_10496:
        /* <DEDUP_REMOVED lines=14> */
.L_x_10474:
        /* <DEDUP_REMOVED lines=8> */
[----:B------:R-:W-:Y:S01]  /*10800*/  IMAD.WIDE.U32 R140, R121, 0x10, R80 ;  /* 0x00000010798c7825 */ /* 0x000fe200078e0050 */
[----:B------:R-:W-:-:S02]  /*10810*/  ISETP.NE.AND P6, PT, R138, RZ, PT ;  /* 0x000000ff8a00720c */ /* 0x000fc40003fc5270 */
[----:B------:R-:W-:Y:S02]  /*10820*/  SEL R124, RZ, 0x1000000, !P3 ;  /* 0x01000000ff7c7807 */ /* 0x000fe40005800000 */
[----:B------:R-:W-:Y:S01]  /*10830*/  SEL R139, RZ, 0x10000, !P4 ;  /* 0x00010000ff8b7807 */ /* 0x000fe20006000000 */
[----:B------:R2:W-:Y:S01]  /*10840*/  STG.E.128 desc[UR8][R140.64], R72 ;  /* 0x000000488c007986 */ /* 0x0005e2000c101d08 */
[----:B------:R-:W-:Y:S02]  /*10850*/  SEL R122, RZ, 0x100, !P5 ;  /* 0x00000100ff7a7807 */ /* 0x000fe40006800000 */
[----:B------:R-:W-:Y:S02]  /*10860*/  LOP3.LUT R151, R151, R132, R126, 0xfe, !PT ;  /* 0x0000008497977212 */ /* 0x000fe400078efe7e */
[----:B------:R-:W-:Y:S02]  /*10870*/  SEL R150, RZ, 0x1, !P2 ;  /* 0x00000001ff967807 */ /* 0x000fe40005000000 */
[----:B------:R-:W-:Y:S01]  /*10880*/  LOP3.LUT R122, R122, R124, R139, 0xfe, !PT ;  /* 0x0000007c7a7a7212 */ /* 0x000fe200078efe8b */
[----:B------:R-:W-:Y:S01]  /*10890*/  VIADD R139, R97, 0x200 ;  /* 0x00000200618b7836 */ /* 0x000fe20000000000 */
[----:B------:R-:W-:-:S02]  /*108a0*/  SEL R143, RZ, 0x1, !P6 ;  /* 0x00000001ff8f7807 */ /* 0x000fc40007000000 */
        /* <DEDUP_REMOVED lines=28> */
.L_x_10499:
        /* <DEDUP_REMOVED lines=19> */
.L_x_10502:
        /* <DEDUP_REMOVED lines=12> */
.L_x_10503:
        /* <DEDUP_REMOVED lines=50> */
.L_x_10501:
        /* <DEDUP_REMOVED lines=20> */
.L_x_10505:
        /* <DEDUP_REMOVED lines=12> */
.L_x_10506:
        /* <DEDUP_REMOVED lines=50> */
.L_x_10504:
        /* <DEDUP_REMOVED lines=24> */
.L_x_10508:
        /* <DEDUP_REMOVED lines=12> */
.L_x_10509:
        /* <DEDUP_REMOVED lines=50> */
.L_x_10507:
        /* <DEDUP_REMOVED lines=20> */
.L_x_10511:
        /* <DEDUP_REMOVED lines=12> */
.L_x_10512:
        /* <DEDUP_REMOVED lines=50> */
.L_x_10510:
        /* <DEDUP_REMOVED lines=24> */
.L_x_10514:
        /* <DEDUP_REMOVED lines=12> */
.L_x_10515:
        /* <DEDUP_REMOVED lines=50> */
.L_x_10513:
        /* <DEDUP_REMOVED lines=20> */
.L_x_10517:
        /* <DEDUP_REMOVED lines=12> */
.L_x_10518:
        /* <DEDUP_REMOVED lines=50> */
.L_x_10516:
        /* <DEDUP_REMOVED lines=10> */
[--C-:B-1----:R-:W-:Y:S01]  /*12a40*/  @P1 FADD.FTZ R145, R92, R89.reuse ;  /* 0x000000595c911221 */ /* 0x102fe20000010000 */
        /* <DEDUP_REMOVED lines=13> */
.L_x_10520:
        /* <DEDUP_REMOVED lines=12> */
.L_x_10521:
        /* <DEDUP_REMOVED lines=50> */
.L_x_10519:
[----:B------:R-:W-:Y:S01]  /*12f00*/  I2FP.F32.U32 R91, R90 ;  /* 0x0000005a005b7245 */ /* 0x000fe20000201000 */
[----:B------:R-:W-:Y:S01]  /*12f10*/  HADD2.F32 R73, -RZ, R73.H1_H1 ;  /* 0x30000049ff497230 */ /* 0x000fe20000004100 */
[----:B------:R-:W-:Y:S02]  /*12f20*/  ISETP.NE.AND P2, PT, R92, 0x1, PT ;  /* 0x000000015c00780c */ /* 0x000fe40003f45270 */
[----:B------:R-:W-:Y:S01]  /*12f30*/  MOV R93, 0x2 ;  /* 0x00000002005d7802 */ /* 0x000fe20000000f00 */
        /* <DEDUP_REMOVED lines=16> */
.L_x_10523:
        /* <DEDUP_REMOVED lines=12> */
.L_x_10524:
        /* <DEDUP_REMOVED lines=50> */
.L_x_10522:
[----:B------:R-:W-:Y:S01]  /*13420*/  I2FP.F32.U32 R73, R73 ;  /* 0x0000004900497245 */ /* 0x000fe20000201000 */
[----:B------:R-:W-:Y:S02]  /*13430*/  HADD2.F32 R90, -RZ, R117.H1_H1 ;  /* 0x30000075ff5a7230 */ /* 0x000fe40000004100 */
[----:B------:R-:W-:Y:S02]  /*13440*/  IMAD.MOV.U32 R126, RZ, RZ, 0x2 ;  /* 0x00000002ff7e7424 */ /* 0x000fe400078e00ff */
[----:B------:R-:W-:Y:S01]  /*13450*/  FFMA.FTZ R73, R73, R0, 1.1641532182693481445e-10 ;  /* 0x2f00000049497423 */ /* 0x000fe20000010000 */
[----:B------:R-:W-:Y:S01]  /*13460*/  FMUL.FTZ R90, R90, UR5 ;  /* 0x000000055a5a7c20 */ /* 0x000fe20008410000 */
[----:B------:R-:W-:-:S03]  /*13470*/  IMAD.MOV.U32 R91, RZ, RZ, R86 ;  /* 0x000000ffff5b7224 */ /* 0x000fc600078e0056 */
[----:B------:R-:W-:-:S04]  /*13480*/  FSETP.GTU.FTZ.AND P2, PT, R73, UR4, PT ;  /* 0x0000000449007c0b */ /* 0x000fc8000bf5c000 */
[----:B------:R-:W-:Y:S01]  /*13490*/  FSEL R73, R90, RZ, !P2 ;  /* 0x000000ff5a497208 */ /* 0x000fe20005000000 */
[----:B------:R-:W-:-:S04]  /*134a0*/  @P1 HADD2.F32 R90, -RZ, R5.H1_H1 ;  /* 0x30000005ff5a1230 */ /* 0x000fc80000004100 */
[----:B------:R-:W-:-:S04]  /*134b0*/  FADD.FTZ R73, R124, R73 ;  /* 0x000000497c497221 */ /* 0x000fc80000010000 */
[----:B------:R-:W-:Y:S01]  /*134c0*/  @P1 FADD.FTZ R147, R90, R73 ;  /* 0x000000495a931221 */ /* 0x000fe20000010000 */
[----:B------:R-:W-:Y:S02]  /*134d0*/  SEL R90, RZ, 0x1, P2 ;  /* 0x00000001ff5a7807 */ /* 0x000fe40001000000 */
[----:B------:R-:W-:Y:S02]  /*134e0*/  ISETP.NE.AND P2, PT, R93, 0x1, PT ;  /* 0x000000015d00780c */ /* 0x000fe40003f45270 */
[----:B------:R-:W-:-:S04]  /*134f0*/  @!P1 MOV R147, R73 ;  /* 0x0000004900939202 */ /* 0x000fc80000000f00 */
        /* <DEDUP_REMOVED lines=10> */
.L_x_10526:
        /* <DEDUP_REMOVED lines=12> */
.L_x_10527:
        /* <DEDUP_REMOVED lines=50> */
.L_x_10525:
        /* <DEDUP_REMOVED lines=19> */
.L_x_10529:
        /* <DEDUP_REMOVED lines=12> */
.L_x_10530:
        /* <DEDUP_REMOVED lines=50> */
.L_x_10528:
        /* <DEDUP_REMOVED lines=24> */
.L_x_10532:
        /* <DEDUP_REMOVED lines=12> */
.L_x_10533:
        /* <DEDUP_REMOVED lines=50> */
.L_x_10531:
        /* <DEDUP_REMOVED lines=19> */
.L_x_10535:
        /* <DEDUP_REMOVED lines=12> */
.L_x_10536:
        /* <DEDUP_REMOVED lines=50> */
.L_x_10534:
[----:B------:R-:W-:Y:S01]  /*14900*/  I2FP.F32.U32 R93, R92 ;  /* 0x0000005c005d7245 */ /* 0x000fe20000201000 */
[----:B------:R-:W-:Y:S02]  /*14910*/  HADD2.F32 R92, -RZ, R118.H1_H1 ;  /* 0x30000076ff5c7230 */ /* 0x000fe40000004100 */
[----:B------:R-:W-:Y:S02]  /*14920*/  HFMA2 R142, -RZ, RZ, 0, 1.1920928955078125e-07 ;  /* 0x00000002ff8e7431 */ /* 0x000fe400000001ff */
        /* <DEDUP_REMOVED lines=21> */
.L_x_10538:
        /* <DEDUP_REMOVED lines=12> */
.L_x_10539:
        /* <DEDUP_REMOVED lines=50> */
.L_x_10537:
[----:B------:R-:W-:Y:S01]  /*14e60*/  I2FP.F32.U32 R93, R93 ;  /* 0x0000005d005d7245 */ /* 0x000fe20000201000 */
[----:B------:R-:W-:Y:S01]  /*14e70*/  HADD2.F32 R126, -RZ, R75.H0_H0 ;  /* 0x2000004bff7e7230 */ /* 0x000fe20000004100 */
        /* <DEDUP_REMOVED lines=17> */
.L_x_10541:
        /* <DEDUP_REMOVED lines=12> */
.L_x_10542:
        /* <DEDUP_REMOVED lines=50> */
.L_x_10540:
        /* <DEDUP_REMOVED lines=24> */
.L_x_10544:
        /* <DEDUP_REMOVED lines=12> */
.L_x_10545:
        /* <DEDUP_REMOVED lines=50> */
.L_x_10543:
        /* <DEDUP_REMOVED lines=19> */
.L_x_10547:
        /* <DEDUP_REMOVED lines=14> */
.L_x_10548:
        /* <DEDUP_REMOVED lines=50> */
.L_x_10546:
        /* <DEDUP_REMOVED lines=13> */
[--C-:B------:R-:W-:Y:S01]  /*15ed0*/  @P1 FADD.FTZ R155, R157, R140.reuse ;  /* 0x0000008c9d9b1221 */ /* 0x100fe20000010000 */
[----:B------:R-:W-:-:S05]  /*15ee0*/  @!P1 IMAD.MOV.U32 R155, RZ, RZ, R140 ;  /* 0x000000ffff9b9224 */ /* 0x000fca00078e008c */
[----:B------:R-:W-:-:S04]  /*15ef0*/  F2FP.F16.F32.PACK_AB R140, RZ, R155 ;  /* 0x0000009bff8c723e */ /* 0x000fc800000000ff */
[----:B------:R-:W-:Y:S01]  /*15f00*/  PRMT R75, R126, 0x5410, R140 ;  /* 0x000054107e4b7816 */ /* 0x000fe2000000008c */
[----:B------:R-:W-:Y:S06]  /*15f10*/  BRA `(.L_x_10549) ;  /* 0x0000002800ac7947 */ /* 0x000fec0003800000 */
.L_x_10500:
        /* <DEDUP_REMOVED lines=15> */
.L_x_10551:
        /* <DEDUP_REMOVED lines=12> */
.L_x_10552:
[----:B------:R-:W-:Y:S01]  /*160d0*/  IMAD.WIDE.U32 R142, R130, -0x326172a9, RZ ;  /* 0xcd9e8d57828e7825 */ /* 0x000fe200078e00ff */
[----:B-1----:R-:W-:Y:S02]  /*160e0*/  LOP3.LUT R146, R85, R141, R3, 0x96, !PT ;  /* 0x0000008d55927212 */ /* 0x002fe400078e9603 */
[----:B------:R-:W-:Y:S01]  /*160f0*/  MOV R124, R120 ;  /* 0x00000078007c7202 */ /* 0x000fe20000000f00 */
        /* <DEDUP_REMOVED lines=47> */
.L_x_10550:
        /* <DEDUP_REMOVED lines=11> */
[----:B------:R-:W-:Y:S02]  /*164a0*/  P2R R132, PR, RZ, 0x4 ;  /* 0x00000004ff847803 */ /* 0x000fe40000000000 */
        /* <DEDUP_REMOVED lines=11> */
.L_x_10554:
        /* <DEDUP_REMOVED lines=12> */
.L_x_10555:
[----:B-1----:R-:W-:Y:S01]  /*16620*/  IMAD.WIDE.U32 R144, R130, -0x326172a9, RZ ;  /* 0xcd9e8d5782907825 */ /* 0x002fe200078e00ff */
        /* <DEDUP_REMOVED lines=49> */
.L_x_10553:
        /* <DEDUP_REMOVED lines=23> */
.L_x_10557:
        /* <DEDUP_REMOVED lines=12> */
.L_x_10558:
        /* <DEDUP_REMOVED lines=50> */
.L_x_10556:
[----:B-1----:R-:W-:Y:S01]  /*16e90*/  I2FP.F32.U32 R145, R124 ;  /* 0x0000007c00917245 */ /* 0x002fe20000201000 */
        /* <DEDUP_REMOVED lines=22> */
.L_x_10560:
        /* <DEDUP_REMOVED lines=12> */
.L_x_10561:
        /* <DEDUP_REMOVED lines=50> */
.L_x_10559:
        /* <DEDUP_REMOVED lines=23> */
.L_x_10563:
        /* <DEDUP_REMOVED lines=12> */
.L_x_10564:
        /* <DEDUP_REMOVED lines=50> */
.L_x_10562:
        /* <DEDUP_REMOVED lines=22> */
.L_x_10566:
        /* <DEDUP_REMOVED lines=12> */
.L_x_10567:
        /* <DEDUP_REMOVED lines=50> */
.L_x_10565:
        /* <DEDUP_REMOVED lines=22> */
.L_x_10569:
        /* <DEDUP_REMOVED lines=12> */
.L_x_10570:
        /* <DEDUP_REMOVED lines=50> */
.L_x_10568:
        /* <DEDUP_REMOVED lines=22> */
.L_x_10572:
        /* <DEDUP_REMOVED lines=12> */
.L_x_10573:
        /* <DEDUP_REMOVED lines=50> */
.L_x_10571:
        /* <DEDUP_REMOVED lines=14> */
.L_x_10549:
        /* <DEDUP_REMOVED lines=47> */
.L_x_10574:
[----:B------:R1:W5:Y:S04]  /*18cc0*/  @P0 LDG.E.128 R116, desc[UR8][R76.64] ;  /* 0x000000084c740981 */ /* 0x000368000c1e1d00 */
[----:B------:R1:W5:Y:S04]  /*18cd0*/  @P1 LDG.E.128 R4, desc[UR8][R158.64] ;  /* 0x000000089e041981 */ /* 0x000368000c1e1d00 */
[----:B0-----:R-:W5:Y:S01]  /*18ce0*/  LDG.E.128 R72, desc[UR8][R74.64] ;  /* 0x000000084a487981 */ /* 0x001f62000c1e1d00 */
[----:B------:R-:W-:Y:S05]  /*18cf0*/  @!P0 BRA `(.L_x_10575) ;  /* 0x00000054001c8947 */ /* 0x000fea0003800000 */
[----:B------:R-:W-:Y:S01]  /*18d00*/  ISETP.NE.AND P2, PT, R144, 0x1, PT ;  /* 0x000000019000780c */ /* 0x000fe20003f45270 */
[----:B------:R-:W-:Y:S01]  /*18d10*/  IMAD.MOV.U32 R87, RZ, RZ, 0x2 ;  /* 0x00000002ff577424 */ /* 0x000fe200078e00ff */
[----:B-1----:R-:W-:Y:S01]  /*18d20*/  MOV R76, R86 ;  /* 0x00000056004c7202 */ /* 0x002fe20000000f00 */
        /* <DEDUP_REMOVED lines=12> */
.L_x_10577:
        /* <DEDUP_REMOVED lines=12> */
.L_x_10578:
        /* <DEDUP_REMOVED lines=50> */
.L_x_10576:
        /* <DEDUP_REMOVED lines=20> */
.L_x_10580:
        /* <DEDUP_REMOVED lines=12> */
.L_x_10581:
        /* <DEDUP_REMOVED lines=50> */
.L_x_10579:
        /* <DEDUP_REMOVED lines=9> */
[----:B------:R-:W-:-:S05]  /*19780*/  FSEL R77, R76, RZ, !P2 ;  /* 0x000000ff4c4d7208 */ /* 0x000fca0005000000 */
        /* <DEDUP_REMOVED lines=14> */
.L_x_10583:
        /* <DEDUP_REMOVED lines=12> */
.L_x_10584:
        /* <DEDUP_REMOVED lines=50> */
.L_x_10582:
        /* <DEDUP_REMOVED lines=20> */
.L_x_10586:
        /* <DEDUP_REMOVED lines=12> */
.L_x_10587:
        /* <DEDUP_REMOVED lines=43> */
[----:B------:R-:W-:Y:S02]  /*1a100*/  HFMA2 R91, -RZ, RZ, 0, 0 ;  /* 0x00000000ff5b7431 */ /* 0x000fe400000001ff */
[----:B------:R-:W-:Y:S01]  /*1a110*/  IMAD.WIDE.U32 R92, R93, -0x2daee0ad, RZ ;  /* 0xd2511f535d5c7825 */ /* 0x000fe200078e00ff */
[----:B------:R-:W-:-:S03]  /*1a120*/  LOP3.LUT R82, R89, R90, R159, 0x96, !PT ;  /* 0x0000005a59527212 */ /* 0x000fc600078e969f */
[----:B------:R-:W-:Y:S01]  /*1a130*/  IMAD.MOV.U32 R86, RZ, RZ, R158 ;  /* 0x000000ffff567224 */ /* 0x000fe200078e009e */
[----:B------:R-:W-:Y:S02]  /*1a140*/  LOP3.LUT R84, R100, R88, R93, 0x96, !PT ;  /* 0x0000005864547212 */ /* 0x000fe400078e965d */
[----:B------:R-:W-:Y:S01]  /*1a150*/  MOV R88, R120 ;  /* 0x0000007800587202 */ /* 0x000fe20000000f00 */
[----:B------:R-:W-:-:S07]  /*1a160*/  IMAD.MOV.U32 R120, RZ, RZ, R92 ;  /* 0x000000ffff787224 */ /* 0x000fce00078e005c */
.L_x_10585:
        /* <DEDUP_REMOVED lines=24> */
.L_x_10589:
        /* <DEDUP_REMOVED lines=12> */
.L_x_10590:
        /* <DEDUP_REMOVED lines=50> */
.L_x_10588:
        /* <DEDUP_REMOVED lines=20> */
.L_x_10592:
        /* <DEDUP_REMOVED lines=12> */
.L_x_10593:
        /* <DEDUP_REMOVED lines=50> */
.L_x_10591:
        /* <DEDUP_REMOVED lines=24> */
.L_x_10595:
        /* <DEDUP_REMOVED lines=12> */
.L_x_10596:
        /* <DEDUP_REMOVED lines=50> */
.L_x_10594:
        /* <DEDUP_REMOVED lines=20> */
.L_x_10598:
        /* <DEDUP_REMOVED lines=12> */
.L_x_10599:
        /* <DEDUP_REMOVED lines=50> */
.L_x_10597:
[----:B------:R-:W-:Y:S01]  /*1b670*/  I2FP.F32.U32 R73, R73 ;  /* 0x0000004900497245 */ /* 0x000fe20000201000 */
[----:B------:R-:W-:Y:S01]  /*1b680*/  HADD2.F32 R90, -RZ, R117.H1_H1 ;  /* 0x30000075ff5a7230 */ /* 0x000fe20000004100 */
[----:B------:R-:W-:Y:S01]  /*1b690*/  MOV R124, 0x2 ;  /* 0x00000002007c7802 */ /* 0x000fe20000000f00 */
        /* <DEDUP_REMOVED lines=21> */
.L_x_10601:
        /* <DEDUP_REMOVED lines=12> */
.L_x_10602:
        /* <DEDUP_REMOVED lines=50> */
.L_x_10600:
        /* <DEDUP_REMOVED lines=19> */
.L_x_10604:
        /* <DEDUP_REMOVED lines=12> */
.L_x_10605:
        /* <DEDUP_REMOVED lines=50> */
.L_x_10603:
        /* <DEDUP_REMOVED lines=24> */
.L_x_10607:
        /* <DEDUP_REMOVED lines=12> */
.L_x_10608:
        /* <DEDUP_REMOVED lines=50> */
.L_x_10606:
        /* <DEDUP_REMOVED lines=19> */
.L_x_10610:
        /* <DEDUP_REMOVED lines=12> */
.L_x_10611:
        /* <DEDUP_REMOVED lines=50> */
.L_x_10609:
        /* <DEDUP_REMOVED lines=24> */
.L_x_10613:
        /* <DEDUP_REMOVED lines=12> */
.L_x_10614:
        /* <DEDUP_REMOVED lines=50> */
.L_x_10612:
        /* <DEDUP_REMOVED lines=19> */
.L_x_10616:
        /* <DEDUP_REMOVED lines=12> */
.L_x_10617:
        /* <DEDUP_REMOVED lines=48> */
[----:B------:R-:W-:Y:S02]  /*1d5a0*/  LOP3.LUT R84, R100, R168, R173, 0x96, !PT ;  /* 0x000000a864547212 */ /* 0x000fe400078e96ad */
[----:B------:R-:W-:-:S07]  /*1d5b0*/  MOV R120, R172 ;  /* 0x000000ac00787202 */ /* 0x000fce0000000f00 */
.L_x_10615:
        /* <DEDUP_REMOVED lines=24> */
.L_x_10619:
        /* <DEDUP_REMOVED lines=12> */
.L_x_10620:
        /* <DEDUP_REMOVED lines=47> */
[----:B------:R-:W-:-:S04]  /*1daf0*/  IMAD.WIDE.U32 R172, R171, -0x2daee0ad, RZ ;  /* 0xd2511f53abac7825 */ /* 0x000fc800078e00ff */
[----:B------:R-:W-:Y:S01]  /*1db00*/  IMAD.MOV.U32 R120, RZ, RZ, R172 ;  /* 0x000000ffff787224 */ /* 0x000fe200078e00ac */
[----:B------:R-:W-:-:S07]  /*1db10*/  LOP3.LUT R84, R100, R170, R173, 0x96, !PT ;  /* 0x000000aa64547212 */ /* 0x000fce00078e96ad */
.L_x_10618:
        /* <DEDUP_REMOVED lines=19> */
.L_x_10622:
        /* <DEDUP_REMOVED lines=14> */
.L_x_10623:
[----:B------:R-:W-:Y:S01]  /*1dd30*/  LOP3.LUT R174, R85, R171, R3, 0x96, !PT ;  /* 0x000000ab55ae7212 */ /* 0x000fe200078e9603 */
[----:B------:R-:W-:Y:S01]  /*1dd40*/  IMAD.WIDE.U32 R172, R130, -0x326172a9, RZ ;  /* 0xcd9e8d5782ac7825 */ /* 0x000fe200078e00ff */
[----:B------:R-:W-:-:S03]  /*1dd50*/  IADD3 R75, PT, PT, R2, 0x3c6ef372, RZ ;  /* 0x3c6ef372024b7810 */ /* 0x000fc60007ffe0ff */
[----:B------:R-:W-:Y:S01]  /*1dd60*/  HFMA2 R126, -RZ, RZ, 0, 0 ;  /* 0x00000000ff7e7431 */ /* 0x000fe200000001ff */
[----:B------:R-:W-:Y:S01]  /*1dd70*/  MOV R140, R120 ;  /* 0x00000078008c7202 */ /* 0x000fe20000000f00 */
        /* <DEDUP_REMOVED lines=27> */
[----:B------:R-:W-:Y:S02]  /*1df30*/  VIADD R75, R2, 0xb54cda56 ;  /* 0xb54cda56024b7836 */ /* 0x000fe40000000000 */
[----:B------:R-:W-:-:S03]  /*1df40*/  IMAD.WIDE.U32 R172, R172, -0x326172a9, RZ ;  /* 0xcd9e8d57acac7825 */ /* 0x000fc600078e00ff */
[----:B------:R-:W-:Y:S02]  /*1df50*/  LOP3.LUT R75, R75, R174, R177, 0x96, !PT ;  /* 0x000000ae4b4b7212 */ /* 0x000fe400078e96b1 */
[----:B------:R-:W-:-:S03]  /*1df60*/  LOP3.LUT R171, R171, R176, R173, 0x96, !PT ;  /* 0x000000b0abab7212 */ /* 0x000fc600078e96ad */
[----:B------:R-:W-:-:S04]  /*1df70*/  IMAD.WIDE.U32 R114, R75, -0x2daee0ad, RZ ;  /* 0xd2511f534b727825 */ /* 0x000fc800078e00ff */
        /* <DEDUP_REMOVED lines=13> */
.L_x_10621:
        /* <DEDUP_REMOVED lines=9> */
[----:B------:R-:W-:-:S05]  /*1e0e0*/  FSEL R75, R96, RZ, !P6 ;  /* 0x000000ff604b7208 */ /* 0x000fca0007000000 */
[----:B------:R-:W-:-:S04]  /*1e0f0*/  FADD.FTZ R0, R142, R75 ;  /* 0x0000004b8e007221 */ /* 0x000fc80000010000 */
[--C-:B------:R-:W-:Y:S01]  /*1e100*/  @P1 FADD.FTZ R115, R115, R0.reuse ;  /* 0x0000000073731221 */ /* 0x100fe20000010000 */
[----:B------:R-:W-:Y:S01]  /*1e110*/  @!P1 IMAD.MOV.U32 R115, RZ, RZ, R0 ;  /* 0x000000ffff739224 */ /* 0x000fe200078e0000 */
[----:B------:R-:W-:-:S04]  /*1e120*/  SEL R0, RZ, 0x1, P6 ;  /* 0x00000001ff007807 */ /* 0x000fc80003000000 */
[----:B------:R-:W-:Y:S02]  /*1e130*/  F2FP.F16.F32.PACK_AB R75, RZ, R115 ;  /* 0x00000073ff4b723e */ /* 0x000fe400000000ff */
[----:B------:R-:W-:Y:S02]  /*1e140*/  PRMT R95, R0, 0x7610, R95 ;  /* 0x00007610005f7816 */ /* 0x000fe4000000005f */
[----:B------:R-:W-:Y:S01]  /*1e150*/  PRMT R75, R124, 0x5410, R75 ;  /* 0x000054107c4b7816 */ /* 0x000fe2000000004b */
[----:B------:R-:W-:Y:S06]  /*1e160*/  BRA `(.L_x_10624) ;  /* 0x0000002800ac7947 */ /* 0x000fec0003800000 */
.L_x_10575:
[----:B------:R-:W-:Y:S01]  /*1e170*/  ISETP.NE.AND P2, PT, R144, 0x1, PT ;  /* 0x000000019000780c */ /* 0x000fe20003f45270 */
[----:B-1----:R-:W-:Y:S01]  /*1e180*/  IMAD.MOV.U32 R76, RZ, RZ, R86 ;  /* 0x000000ffff4c7224 */ /* 0x002fe200078e0056 */
        /* <DEDUP_REMOVED lines=13> */
.L_x_10626:
        /* <DEDUP_REMOVED lines=12> */
.L_x_10627:
        /* <DEDUP_REMOVED lines=50> */
.L_x_10625:
        /* <DEDUP_REMOVED lines=23> */
.L_x_10629:
        /* <DEDUP_REMOVED lines=12> */
.L_x_10630:
        /* <DEDUP_REMOVED lines=50> */
.L_x_10628:
        /* <DEDUP_REMOVED lines=23> */
.L_x_10632:
        /* <DEDUP_REMOVED lines=12> */
.L_x_10633:
        /* <DEDUP_REMOVED lines=50> */
.L_x_10631:
        /* <DEDUP_REMOVED lines=23> */
.L_x_10635:
        /* <DEDUP_REMOVED lines=12> */
.L_x_10636:
        /* <DEDUP_REMOVED lines=50> */
.L_x_10634:
        /* <DEDUP_REMOVED lines=23> */
.L_x_10638:
        /* <DEDUP_REMOVED lines=12> */
.L_x_10639:
        /* <DEDUP_REMOVED lines=50> */
.L_x_10637:
        /* <DEDUP_REMOVED lines=22> */
.L_x_10641:
        /* <DEDUP_REMOVED lines=12> */
.L_x_10642:
        /* <DEDUP_REMOVED lines=50> */
.L_x_10640:
        /* <DEDUP_REMOVED lines=22> */
.L_x_10644:
        /* <DEDUP_REMOVED lines=12> */
.L_x_10645:
        /* <DEDUP_REMOVED lines=50> */
.L_x_10643:
        /* <DEDUP_REMOVED lines=8> */
[----:B------:R-:W-:Y:S01]  /*20680*/  IMAD.MOV.U32 R126, RZ, RZ, 0x2 ;  /* 0x00000002ff7e7424 */ /* 0x000fe200078e00ff */
        /* <DEDUP_REMOVED lines=13> */
.L_x_10647:
        /* <DEDUP_REMOVED lines=12> */
.L_x_10648:
        /* <DEDUP_REMOVED lines=36> */
[----:B------:R-:W-:-:S05]  /*20a60*/  IMAD.WIDE.U32 R114, R115, -0x2daee0ad, RZ ;  /* 0xd2511f5373727825 */ /* 0x000fca00078e00ff */
        /* <DEDUP_REMOVED lines=13> */
.L_x_10646:
        /* <DEDUP_REMOVED lines=14> */
.L_x_10624:
        /* <DEDUP_REMOVED lines=73> */
.L_x_10649:
        /* <DEDUP_REMOVED lines=96> */
.L_x_10651:
[----:B------:R-:W-:Y:S05]  /*216b0*/  BSYNC.RECONVERGENT B0 ;  /* 0x0000000000007941 */ /* 0x000fea0003800200 */
.L_x_10650:
        /* <DEDUP_REMOVED lines=15> */
.L_x_10653:
[----:B------:R-:W-:Y:S05]  /*217b0*/  BSYNC.RECONVERGENT B0 ;  /* 0x0000000000007941 */ /* 0x000fea0003800200 */
.L_x_10652:
        /* <DEDUP_REMOVED lines=99> */
[----:B--2---:R-:W-:-:S04]  /*21df0*/  @!P1 IMAD.WIDE R78, R94, 0x4, R78 ;  /* 0x000000045e4e9825 */ /* 0x004fc800078e024e */
[----:B------:R-:W-:Y:S01]  /*21e00*/  FFMA.FTZ R107, R107, R64, R32 ;  /* 0x000000406b6b7223 */ /* 0x000fe20000010020 */
[----:B------:R-:W-:Y:S01]  /*21e10*/  FFMA.FTZ R0, R0, R65, R33 ;  /* 0x0000004100007223 */ /* 0x000fe20000010021 */
[----:B------:R-:W-:Y:S01]  /*21e20*/  FFMA.FTZ R111, R111, R66, R34 ;  /* 0x000000426f6f7223 */ /* 0x000fe20000010022 */
[----:B------:R-:W-:Y:S01]  /*21e30*/  FFMA.FTZ R74, R74, R67, R35 ;  /* 0x000000434a4a7223 */ /* 0x000fe20000010023 */
[----:B------:R1:W-:Y:S01]  /*21e40*/  @!P1 STG.E desc[UR8][R78.64], R171 ;  /* 0x000000ab4e009986 */ /* 0x0003e2000c101908 */
[C---:B------:R-:W-:Y:S01]  /*21e50*/  FMUL.FTZ R99, R124.reuse, R99 ;  /* 0x000000637c637220 */ /* 0x040fe20000410000 */
[C---:B------:R-:W-:Y:S01]  /*21e60*/  FMUL.FTZ R77, R124.reuse, R96 ;  /* 0x000000607c4d7220 */ /* 0x040fe20000410000 */
[C---:B------:R-:W-:Y:S01]  /*21e70*/  FMUL.FTZ R127, R124.reuse, R127 ;  /* 0x0000007f7c7f7220 */ /* 0x040fe20000410000 */
[C---:B------:R-:W-:Y:S01]  /*21e80*/  FMUL.FTZ R96, R124.reuse, R129 ;  /* 0x000000817c607220 */ /* 0x040fe20000410000 */
[C---:B------:R-:W-:Y:S01]  /*21e90*/  FMUL.FTZ R135, R124.reuse, R135 ;  /* 0x000000877c877220 */ /* 0x040fe20000410000 */
[----:B------:R-:W-:Y:S01]  /*21ea0*/  FMUL.FTZ R106, R124, R137 ;  /* 0x000000897c6a7220 */ /* 0x000fe20000410000 */
[----:B------:R-:W2:Y:S01]  /*21eb0*/  @!P1 LDC.64 R108, c[0x0][0x3c8] ;  /* 0x0000f200ff6c9b82 */ /* 0x000ea20000000a00 */
[----:B0-----:R-:W-:-:S04]  /*21ec0*/  IMAD.WIDE.U32 R80, R97, 0x10, R72 ;  /* 0x0000001061507825 */ /* 0x001fc800078e0048 */
[C---:B------:R-:W-:Y:S01]  /*21ed0*/  FMUL.FTZ R131, R124.reuse, R131 ;  /* 0x000000837c837220 */ /* 0x040fe20000410000 */
[----:B------:R-:W-:Y:S01]  /*21ee0*/  FMUL.FTZ R104, R124, R133 ;  /* 0x000000857c687220 */ /* 0x000fe20000410000 */
[----:B------:R-:W-:Y:S01]  /*21ef0*/  FFMA.FTZ R77, R77, R70, R38 ;  /* 0x000000464d4d7223 */ /* 0x000fe20000010026 */
[----:B-1----:R-:W-:Y:S01]  /*21f00*/  F2FP.F16.F32.PACK_AB R78, R0, R107 ;  /* 0x0000006b004e723e */ /* 0x002fe200000000ff */
[----:B------:R-:W-:Y:S01]  /*21f10*/  FMUL.FTZ R0, R124, R76 ;  /* 0x0000004c7c007220 */ /* 0x000fe20000410000 */
[----:B------:R-:W-:Y:S01]  /*21f20*/  F2FP.F16.F32.PACK_AB R79, R74, R111 ;  /* 0x0000006f4a4f723e */ /* 0x000fe200000000ff */
        /* <DEDUP_REMOVED lines=8> */
[----:B------:R-:W-:Y:S01]  /*21fb0*/  FMUL.FTZ R123, R124, R123 ;  /* 0x0000007b7c7b7220 */ /* 0x000fe20000410000 */
[----:B------:R-:W-:Y:S01]  /*21fc0*/  FFMA.FTZ R98, R131, R56, R24 ;  /* 0x0000003883627223 */ /* 0x000fe20000010018 */
[----:B------:R-:W-:Y:S01]  /*21fd0*/  FFMA.FTZ R105, R104, R57, R25 ;  /* 0x0000003968697223 */ /* 0x000fe20000010019 */
[----:B------:R-:W-:Y:S01]  /*21fe0*/  F2FP.F16.F32.PACK_AB R76, R97, R76 ;  /* 0x0000004c614c723e */ /* 0x000fe200000000ff */
[----:B------:R-:W-:Y:S01]  /*21ff0*/  FMUL.FTZ R0, R124, R125 ;  /* 0x0000007d7c007220 */ /* 0x000fe20000410000 */
[----:B------:R-:W-:Y:S01]  /*22000*/  F2FP.F16.F32.PACK_AB R77, R74, R77 ;  /* 0x0000004d4a4d723e */ /* 0x000fe200000000ff */
[----:B------:R-:W-:Y:S01]  /*22010*/  FMUL.FTZ R141, R124, R141 ;  /* 0x0000008d7c8d7220 */ /* 0x000fe20000410000 */
[----:B------:R-:W-:Y:S01]  /*22020*/  F2FP.F16.F32.PACK_AB R99, R106, R99 ;  /* 0x000000636a63723e */ /* 0x000fe200000000ff */
[----:B------:R-:W-:Y:S01]  /*22030*/  FMUL.FTZ R74, R124, R143 ;  /* 0x0000008f7c4a7220 */ /* 0x000fe20000410000 */
[----:B------:R-:W-:Y:S01]  /*22040*/  F2FP.F16.F32.PACK_AB R97, R96, R127 ;  /* 0x0000007f6061723e */ /* 0x000fe200000000ff */
[C---:B------:R-:W-:Y:S01]  /*22050*/  FMUL.FTZ R145, R124.reuse, R145 ;  /* 0x000000917c917220 */ /* 0x040fe20000410000 */
[C---:B------:R-:W-:Y:S01]  /*22060*/  FMUL.FTZ R106, R124.reuse, R147 ;  /* 0x000000937c6a7220 */ /* 0x040fe20000410000 */
[C---:B------:R-:W-:Y:S01]  /*22070*/  FMUL.FTZ R149, R124.reuse, R149 ;  /* 0x000000957c957220 */ /* 0x040fe20000410000 */
[C---:B------:R-:W-:Y:S01]  /*22080*/  FMUL.FTZ R110, R124.reuse, R151 ;  /* 0x000000977c6e7220 */ /* 0x040fe20000410000 */
[C---:B------:R-:W-:Y:S01]  /*22090*/  FMUL.FTZ R153, R124.reuse, R153 ;  /* 0x000000997c997220 */ /* 0x040fe20000410000 */
[----:B------:R-:W-:Y:S01]  /*220a0*/  FMUL.FTZ R112, R124, R155 ;  /* 0x0000009b7c707220 */ /* 0x000fe20000410000 */
[----:B------:R-:W-:Y:S01]  /*220b0*/  FFMA.FTZ R96, R123, R60, R28 ;  /* 0x0000003c7b607223 */ /* 0x000fe2000001001c */
[----:B------:R-:W-:Y:S01]  /*220c0*/  F2FP.F16.F32.PACK_AB R98, R105, R98 ;  /* 0x000000626962723e */ /* 0x000fe200000000ff */
[----:B------:R-:W0:Y:S01]  /*220d0*/  LDC.64 R122, c[0x0][0x380] ;  /* 0x0000e000ff7a7b82 */ /* 0x000e220000000a00 */
        /* <DEDUP_REMOVED lines=17> */
[----:B------:R-:W-:Y:S01]  /*221f0*/  F2FP.F16.F32.PACK_AB R104, R111, R104 ;  /* 0x000000686f68723e */ /* 0x000fe200000000ff */
        /* <DEDUP_REMOVED lines=12> */
[----:B--2---:R-:W-:Y:S01]  /*222c0*/  @!P1 IMAD.WIDE R108, R94, 0x4, R108 ;  /* 0x000000045e6c9825 */ /* 0x004fe200078e026c */
[----:B------:R-:W-:-:S02]  /*222d0*/  F2FP.F16.F32.PACK_AB R163, R112, R169 ;  /* 0x000000a970a3723e */ /* 0x000fc400000000ff */
[----:B------:R-:W-:Y:S01]  /*222e0*/  F2FP.F16.F32.PACK_AB R162, R110, R165 ;  /* 0x000000a56ea2723e */ /* 0x000fe200000000ff */
[--C-:B------:R-:W-:Y:S01]  /*222f0*/  IMAD.WIDE.U32 R100, R121, 0x10, R72.reuse ;  /* 0x0000001079647825 */ /* 0x100fe200078e0048 */
[----:B------:R-:W-:Y:S01]  /*22300*/  F2FP.F16.F32.PACK_AB R161, R74, R161 ;  /* 0x000000a14aa1723e */ /* 0x000fe200000000ff */
[----:B------:R1:W-:Y:S01]  /*22310*/  @!P1 STG.E desc[UR8][R108.64], R124 ;  /* 0x0000007c6c009986 */ /* 0x0003e2000c101908 */
[----:B------:R-:W-:Y:S01]  /*22320*/  F2FP.F16.F32.PACK_AB R160, R0, R111 ;  /* 0x0000006f00a0723e */ /* 0x000fe200000000ff */
[--C-:B------:R-:W-:Y:S01]  /*22330*/  IMAD.WIDE.U32 R102, R139, 0x10, R72.reuse ;  /* 0x000000108b667825 */ /* 0x100fe200078e0048 */
[----:B0-----:R-:W-:Y:S01]  /*22340*/  IADD3 R94, PT, PT, R94, R122, RZ ;  /* 0x0000007a5e5e7210 */ /* 0x001fe20007ffe0ff */
        /* <DEDUP_REMOVED lines=8> */
.L_x_10655:
        /* <DEDUP_REMOVED lines=11> */
.L_x_18051:


//--------------------- .text._ZN10layer_norm31ln_parallel_residual_fwd_kernelINS_13Kernel_traitsI6__halfS2_fS2_fjLj8192ELj1ELj1ELj8ELj16ENS_18Kernel_traits_baseILj8192ES2_S2_fS2_fjLj256EEEEELb0ELb0ELb0EEEvNS_9FwdParamsE --------------------------
	.section	.text._ZN10layer_norm31ln_parallel_residual_fwd_kernelINS_13Kernel_traitsI6__halfS2_fS2_fjLj8192ELj1ELj1ELj8ELj16ENS_18Kernel_traits_baseILj8192ES2_S2_fS2_fjLj256EEEEELb0ELb0ELb0EEEvNS_9FwdParamsE,"ax",@progbits
	.align	128
        .global         _ZN10layer_norm31ln_parallel_residual_fwd_kernelINS_13Kernel_traitsI6__halfS2_fS2_fjLj8192ELj1ELj1ELj8ELj16ENS_18Kernel_traits_baseILj8192ES2_S2_fS2_fjLj256EEEEELb0ELb0ELb0EEEvNS_9FwdParamsE
        .type           _ZN10layer_norm31ln_parallel_residual_fwd_kernelINS_13Kernel_traitsI6__halfS2_fS2_fjLj8192ELj1ELj1ELj8ELj16ENS_18Kernel_traits_baseILj8192ES2_S2_fS2_fjLj256EEEEELb0ELb0ELb0EEEvNS_9FwdParamsE,@function
        .size           _ZN10layer_norm31ln_parallel_residual_fwd_kernelINS_13Kernel_traitsI6__halfS2_fS2_fjLj8192ELj1ELj1ELj8ELj16ENS_18Kernel_traits_baseILj8192ES2_S2_fS2_fjLj256EEEEELb0ELb0ELb0EEEvNS_9FwdParamsE,(.L_x_18052 - _ZN10layer_norm31ln_parallel_residual_fwd_kernelINS_13Kernel_traitsI6__halfS2_fS2_fjLj8192ELj1ELj1ELj8ELj16ENS_18Kernel_traits_baseILj8192ES2_S2_fS2_fjLj256EEEEELb0ELb0ELb0EEEvNS_9FwdParamsE)
        .other          _ZN10layer_norm31ln_parallel_residual_fwd_kernelINS_13Kernel_traitsI6__halfS2_fS2_fjLj8192ELj1ELj1ELj8ELj16ENS_18Kernel_traits_baseILj8192ES2_S2_fS2_fjLj256EEEEELb0ELb0ELb0EEEvNS_9FwdParamsE,@"STO_CUDA_ENTRY STV_DEFAULT"
_ZN10layer_norm31ln_parallel_residual_fwd_kernelINS_13Kernel_traitsI6__halfS2_fS2_fjLj8192ELj1ELj1ELj8ELj16ENS_18Kernel_traits_baseILj8192ES2_S2_fS2_fjLj256EEEEELb0ELb0ELb0EEEvNS_9FwdParamsE:
.text._ZN10layer_norm31ln_parallel_residual_fwd_kernelINS_13Kernel_traitsI6__halfS2_fS2_fjLj8192ELj1ELj1ELj8ELj16ENS_18Kernel_traits_baseILj8192ES2_S2_fS2_fjLj256EEEEELb0ELb0ELb0EEEvNS_9FwdParamsE:
        /* <DEDUP_REMOVED lines=33> */
[----:B------:R2:W5:Y:S01]  /*0210*/  @P0 LDG.E.128 R112, desc[UR6][R24.64] ;  /* 0x0000000618700981 */ /* 0x000562000c1e1d00 */
[C---:B---3--:R-:W-:Y:S01]  /*0220*/  @P1 IMAD.WIDE.U32 R40, R64.reuse, 0x10, R32 ;  /* 0x0000001040281825 */ /* 0x048fe200078e0020 */
[----:B------:R-:W-:-:S03]  /*0230*/  @P1 IADD3 R64, PT, PT, R64, 0x100, RZ ;  /* 0x0000010040401810 */ /* 0x000fc60007ffe0ff */
[----:B------:R-:W-:Y:S01]  /*0240*/  HFMA2 R26, -RZ, RZ, 0, 0 ;  /* 0x00000000ff1a7431 */ /* 0x000fe200000001ff */
[----:B------:R-:W5:Y:S01]  /*0250*/  @P0 LDG.E.128 R4, desc[UR6][R36.64] ;  /* 0x0000000624040981 */ /* 0x000f62000c1e1d00 */
[----:B------:R-:W-:Y:S02]  /*0260*/  CS2R R32, SRZ ;  /* 0x0000000000207805 */ /* 0x000fe4000001ff00 */
[----:B------:R-:W-:Y:S02]  /*0270*/  MOV R30, RZ ;  /* 0x000000ff001e7202 */ /* 0x000fe40000000f00 */
[----:B------:R-:W-:Y:S01]  /*0280*/  CS2R R28, SRZ ;  /* 0x00000000001c7805 */ /* 0x000fe2000001ff00 */
[----:B------:R3:W5:Y:S01]  /*0290*/  @P1 LDG.E.128 R8, desc[UR6][R38.64] ;  /* 0x0000000626081981 */ /* 0x000762000c1e1d00 */
[C---:B0-----:R-:W-:Y:S01]  /*02a0*/  @P2 IMAD.WIDE.U32 R42, R64.reuse, 0x10, R42 ;  /* 0x00000010402a2825 */ /* 0x041fe200078e002a */
[----:B--2---:R-:W-:Y:S02]  /*02b0*/  CS2R R24, SRZ ;  /* 0x0000000000187805 */ /* 0x004fe4000001ff00 */
[----:B------:R-:W-:Y:S01]  /*02c0*/  CS2R R46, SRZ ;  /* 0x00000000002e7805 */ /* 0x000fe2000001ff00 */
[----:B------:R0:W5:Y:S01]  /*02d0*/  @P1 LDG.E.128 R12, desc[UR6][R40.64] ;  /* 0x00000006280c1981 */ /* 0x000162000c1e1d00 */
[----:B-1----:R-:W-:-:S03]  /*02e0*/  @P2 IMAD.WIDE.U32 R44, R64, 0x10, R44 ;  /* 0x00000010402c2825 */ /* 0x002fc600078e002c */
[----:B------:R1:W5:Y:S01]  /*02f0*/  @P2 LDG.E.128 R16, desc[UR6][R42.64] ;  /* 0x000000062a102981 */ /* 0x000362000c1e1d00 */
[----:B---3--:R-:W-:Y:S02]  /*0300*/  CS2R R38, SRZ ;  /* 0x0000000000267805 */ /* 0x008fe4000001ff00 */
[----:B------:R-:W-:Y:S02]  /*0310*/  CS2R R36, SRZ ;  /* 0x0000000000247805 */ /* 0x000fe4000001ff00 */
[----:B------:R-:W-:Y:S01]  /*0320*/  @P0 MOV R27, RZ ;  /* 0x000000ff001b0202 */ /* 0x000fe20000000f00 */
[----:B------:R2:W5:Y:S01]  /*0330*/  @P2 LDG.E.128 R20, desc[UR6][R44.64] ;  /* 0x000000062c142981 */ /* 0x000562000c1e1d00 */
[----:B0-----:R-:W-:Y:S02]  /*0340*/  CS2R R40, SRZ ;  /* 0x0000000000287805 */ /* 0x001fe4000001ff00 */
[----:B------:R-:W-:Y:S02]  /*0350*/  @P1 MOV R31, RZ ;  /* 0x000000ff001f1202 */ /* 0x000fe40000000f00 */
[----:B------:R-:W-:-:S02]  /*0360*/  @P2 MOV R35, RZ ;  /* 0x000000ff00232202 */ /* 0x000fc40000000f00 */
[----:B-1----:R-:W-:Y:S02]  /*0370*/  CS2R R42, SRZ ;  /* 0x00000000002a7805 */ /* 0x002fe4000001ff00 */
[----:B------:R-:W-:Y:S02]  /*0380*/  @P2 IADD3 R64, PT, PT, R64, 0x100, RZ ;  /* 0x0000010040402810 */ /* 0x000fe40007ffe0ff */
        /* <DEDUP_REMOVED lines=25> */
.L_x_10658:
        /* <DEDUP_REMOVED lines=19> */
[----:B0-----:R-:W-:Y:S01]  /*0650*/  @P1 IMAD.WIDE.U32 R50, R64, 0x10, R50 ;  /* 0x0000001040321825 */ /* 0x001fe200078e0032 */
[----:B------:R-:W5:Y:S04]  /*0660*/  @P1 LDG.E.128 R8, desc[UR6][R48.64] ;  /* 0x0000000630081981 */ /* 0x000f68000c1e1d00 */
[----:B------:R-:W5:Y:S02]  /*0670*/  @P1 LDG.E.128 R12, desc[UR6][R50.64] ;  /* 0x00000006320c1981 */ /* 0x000f64000c1e1d00 */
[----:B------:R-:W0:Y:S01]  /*0680*/  @P2 LDC.64 R58, c[0x0][0x440] ;  /* 0x00011000ff3a2b82 */ /* 0x000e220000000a00 */
[----:B------:R-:W-:Y:S01]  /*0690*/  HFMA2 R26, -RZ, RZ, 0, 0 ;  /* 0x00000000ff1a7431 */ /* 0x000fe200000001ff */
[----:B------:R4:W5:Y:S01]  /*06a0*/  @P0 LDG.E.128 R4, desc[UR6][R32.64] ;  /* 0x0000000620040981 */ /* 0x000962000c1e1d00 */
[----:B------:R-:W-:-:S02]  /*06b0*/  MOV R30, RZ ;  /* 0x000000ff001e7202 */ /* 0x000fc40000000f00 */
        /* <DEDUP_REMOVED lines=36> */
.L_x_10657:
        /* <DEDUP_REMOVED lines=61> */
.L_x_10660:
        /* <DEDUP_REMOVED lines=44> */
[----:B0-----:R-:W-:Y:S02]  /*0f90*/  CS2R R36, SRZ ;  /* 0x0000000000247805 */ /* 0x001fe4000001ff00 */
[----:B------:R-:W-:Y:S02]  /*0fa0*/  MOV R42, RZ ;  /* 0x000000ff002a7202 */ /* 0x000fe40000000f00 */
[----:B------:R-:W-:Y:S01]  /*0fb0*/  @P3 CS2R R62, SRZ ;  /* 0x00000000003e3805 */ /* 0x000fe2000001ff00 */
[----:B------:R0:W5:Y:S01]  /*0fc0*/  @P0 LDG.E.128 R4, desc[UR6][R44.64] ;  /* 0x000000062c040981 */ /* 0x000162000c1e1d00 */
[----:B------:R-:W-:-:S02]  /*0fd0*/  @P0 MOV R47, RZ ;  /* 0x000000ff002f0202 */ /* 0x000fc40000000f00 */
[----:B-1----:R-:W-:Y:S02]  /*0fe0*/  CS2R R40, SRZ ;  /* 0x0000000000287805 */ /* 0x002fe4000001ff00 */
[----:B------:R-:W-:Y:S02]  /*0ff0*/  @P3 CS2R R60, SRZ ;  /* 0x00000000003c3805 */ /* 0x000fe4000001ff00 */
[----:B------:R-:W-:Y:S02]  /*1000*/  @P1 MOV R43, RZ ;  /* 0x000000ff002b1202 */ /* 0x000fe40000000f00 */
[----:B------:R-:W-:Y:S02]  /*1010*/  @P2 MOV R39, RZ ;  /* 0x000000ff00272202 */ /* 0x000fe40000000f00 */
[----:B0-----:R-:W-:-:S07]  /*1020*/  CS2R R44, SRZ ;  /* 0x00000000002c7805 */ /* 0x001fce000001ff00 */
.L_x_10659:
[----:B------:R-:W-:Y:S05]  /*1030*/  BSYNC.RECONVERGENT B0 ;  /* 0x0000000000007941 */ /* 0x000fea0003800200 */
.L_x_10656:
        /* <DEDUP_REMOVED lines=25> */
.L_x_10697:
[----:B0-----:R-:W-:Y:S01]  /*11d0*/  IMAD R106, R105, UR14, RZ ;  /* 0x0000000e696a7c24 */ /* 0x001fe2000f8e02ff */
[----:B------:R-:W-:Y:S04]  /*11e0*/  BSSY.RECONVERGENT B0, `(.L_x_10661) ;  /* 0x0000075000007945 */ /* 0x000fe80003800200 */
[----:B------:R-:W-:-:S04]  /*11f0*/  SHF.R.S32.HI R107, RZ, 0x1f, R106 ;  /* 0x0000001fff6b7819 */ /* 0x000fc8000001146a */
[----:B------:R-:W-:-:S04]  /*1200*/  LEA.HI R107, R107, R106, RZ, 0x3 ;  /* 0x0000006a6b6b7211 */ /* 0x000fc800078f18ff */
[----:B------:R-:W-:-:S04]  /*1210*/  LEA.HI.SX32 R106, R107, R0, 0x1d ;  /* 0x000000006b6a7211 */ /* 0x000fc800078feaff */
[----:B------:R-:W-:Y:S01]  /*1220*/  MOV R0, R106 ;  /* 0x0000006a00007202 */ /* 0x000fe20000000f00 */
[----:B--234-:R-:W-:Y:S06]  /*1230*/  @!P0 BRA `(.L_x_10662) ;  /* 0x0000000400bc8947 */ /* 0x01cfec0003800000 */
[----:B------:R-:W-:Y:S01]  /*1240*/  ISETP.NE.U32.AND P0, PT, RZ, UR8, PT ;  /* 0x00000008ff007c0c */ /* 0x000fe2000bf05070 */
[----:B------:R-:W0:Y:S01]  /*1250*/  LDC.64 R88, c[0x0][0x390] ;  /* 0x0000e400ff587b82 */ /* 0x000e220000000a00 */
[----:B------:R-:W-:Y:S02]  /*1260*/  ISETP.NE.U32.AND P1, PT, RZ, UR10, PT ;  /* 0x0000000aff007c0c */ /* 0x000fe4000bf25070 */
[----:B------:R-:W-:Y:S02]  /*1270*/  ISETP.NE.AND.EX P0, PT, RZ, UR9, PT, P0 ;  /* 0x00000009ff007c0c */ /* 0x000fe4000bf05300 */
[----:B------:R-:W-:-:S11]  /*1280*/  ISETP.NE.AND.EX P1, PT, RZ, UR11, PT, P1 ;  /* 0x0000000bff007c0c */ /* 0x000fd6000bf25310 */
[----:B------:R-:W1:Y:S08]  /*1290*/  @P0 LDC.64 R90, c[0x0][0x398] ;  /* 0x0000e600ff5a0b82 */ /* 0x000e700000000a00 */
[----:B------:R-:W2:Y:S01]  /*12a0*/  @P1 LDC.64 R92, c[0x0][0x3a0] ;  /* 0x0000e800ff5c1b82 */ /* 0x000ea20000000a00 */
[----:B0-----:R-:W-:-:S05]  /*12b0*/  IMAD.WIDE.U32 R88, R106, 0x10, R88 ;  /* 0x000000106a587825 */ /* 0x001fca00078e0058 */
[----:B------:R0:W5:Y:S01]  /*12c0*/  LDG.E.128 R108, desc[UR6][R88.64] ;  /* 0x00000006586c7981 */ /* 0x000162000c1e1d00 */
        /* <DEDUP_REMOVED lines=20> */
.L_x_10664:
[----:B-----5:R-:W-:Y:S02]  /*1410*/  HADD2.F32 R89, -RZ, R108.H0_H0 ;  /* 0x2000006cff597230 */ /* 0x020fe40000004100 */
[----:B------:R-:W-:Y:S02]  /*1420*/  HADD2.F32 R91, -RZ, R109.H0_H0 ;  /* 0x2000006dff5b7230 */ /* 0x000fe40000004100 */
        /* <DEDUP_REMOVED lines=12> */
[----:B------:R-:W-:-:S02]  /*14f0*/  FADD.FTZ R93, R69, R110 ;  /* 0x0000006e455d7221 */ /* 0x000fc40000010000 */
[----:B------:R-:W-:Y:S01]  /*1500*/  FADD.FTZ R95, R71, R116 ;  /* 0x00000074475f7221 */ /* 0x000fe20000010000 */
[----:B------:R-:W-:Y:S06]  /*1510*/  BRA `(.L_x_10665) ;  /* 0x0000000000f07947 */ /* 0x000fec0003800000 */
.L_x_10663:
[----:B------:R-:W-:-:S04]  /*1520*/  UISETP.NE.U32.AND UP0, UPT, UR10, URZ, UPT ;  /* 0x000000ff0a00728c */ /* 0x000fc8000bf05070 */
[----:B------:R-:W-:-:S09]  /*1530*/  UISETP.NE.AND.EX UP0, UPT, UR11, URZ, UPT, UP0 ;  /* 0x000000ff0b00728c */ /* 0x000fd2000bf05300 */
[----:B------:R-:W-:Y:S05]  /*1540*/  BRA.U UP0, `(.L_x_10666) ;  /* 0x0000000100647547 */ /* 0x000fea000b800000 */
[----:B-----5:R-:W-:Y:S02]  /*1550*/  HADD2.F32 R91, -RZ, R108.H0_H0 ;  /* 0x2000006cff5b7230 */ /* 0x020fe40000004100 */
[----:B------:R-:W-:Y:S02]  /*1560*/  HADD2.F32 R93, -RZ, R109.H0_H0 ;  /* 0x2000006dff5d7230 */ /* 0x000fe40000004100 */
        /* <DEDUP_REMOVED lines=8> */
[----:B------:R-:W-:Y:S02]  /*15f0*/  HADD2.F32 R89, -RZ, R120.H1_H1 ;  /* 0x30000078ff597230 */ /* 0x000fe40000004100 */
[--C-:B------:R-:W-:Y:S02]  /*1600*/  HADD2.F32 R109, -RZ, R111.reuse.H0_H0 ;  /* 0x2000006fff6d7230 */ /* 0x100fe40000004100 */
[----:B------:R-:W-:Y:S02]  /*1610*/  HADD2.F32 R116, -RZ, R111.H1_H1 ;  /* 0x3000006fff747230 */ /* 0x000fe40000004100 */
[----:B------:R-:W-:Y:S01]  /*1620*/  FADD.FTZ R89, R108, R89 ;  /* 0x000000596c597221 */ /* 0x000fe20000010000 */
        /* <DEDUP_REMOVED lines=8> */
[----:B------:R-:W-:-:S02]  /*16b0*/  FADD.FTZ R94, R109, R94 ;  /* 0x0000005e6d5e7221 */ /* 0x000fc40000010000 */
[----:B------:R-:W-:Y:S01]  /*16c0*/  FADD.FTZ R95, R116, R95 ;  /* 0x0000005f745f7221 */ /* 0x000fe20000010000 */
[----:B------:R-:W-:Y:S06]  /*16d0*/  BRA `(.L_x_10665) ;  /* 0x0000000000807947 */ /* 0x000fec0003800000 */
.L_x_10666:
[--C-:B-----5:R-:W-:Y:S02]  /*16e0*/  HADD2.F32 R0, -RZ, R108.reuse.H0_H0 ;  /* 0x2000006cff007230 */ /* 0x120fe40000004100 */
[----:B------:R-:W-:Y:S02]  /*16f0*/  HADD2.F32 R108, -RZ, R108.H1_H1 ;  /* 0x3000006cff6c7230 */ /* 0x000fe40000004100 */
[--C-:B------:R-:W-:Y:S02]  /*1700*/  HADD2.F32 R91, -RZ, R120.reuse.H1_H1 ;  /* 0x30000078ff5b7230 */ /* 0x100fe40000004100 */
[----:B------:R-:W-:Y:S02]  /*1710*/  HADD2.F32 R89, -RZ, R120.H0_H0 ;  /* 0x20000078ff597230 */ /* 0x000fe40000004100 */
[----:B------:R-:W-:Y:S02]  /*1720*/  HADD2.F32 R88, -RZ, R109.H0_H0 ;  /* 0x2000006dff587230 */ /* 0x000fe40000004100 */
[----:B------:R-:W-:Y:S01]  /*1730*/  FADD.FTZ R108, R108, R91 ;  /* 0x0000005b6c6c7221 */ /* 0x000fe20000010000 */
[----:B------:R-:W-:-:S02]  /*1740*/  HADD2.F32 R90, -RZ, R110.H0_H0 ;  /* 0x2000006eff5a7230 */ /* 0x000fc40000004100 */
[----:B------:R-:W-:Y:S01]  /*1750*/  FADD.FTZ R89, R0, R89 ;  /* 0x0000005900597221 */ /* 0x000fe20000010000 */
[----:B------:R-:W-:Y:S02]  /*1760*/  HADD2.F32 R93, -RZ, R121.H0_H0 ;  /* 0x20000079ff5d7230 */ /* 0x000fe40000004100 */
[--C-:B------:R-:W-:Y:S02]  /*1770*/  HADD2.F32 R92, -RZ, R111.reuse.H0_H0 ;  /* 0x2000006fff5c7230 */ /* 0x100fe40000004100 */
[----:B------:R-:W-:Y:S02]  /*1780*/  HADD2.F32 R94, -RZ, R111.H1_H1 ;  /* 0x3000006fff5e7230 */ /* 0x000fe40000004100 */
        /* <DEDUP_REMOVED lines=10> */
[--C-:B------:R-:W-:Y:S02]  /*1830*/  HADD2.F32 R111, -RZ, R123.reuse.H0_H0 ;  /* 0x2000007bff6f7230 */ /* 0x100fe40000004100 */
[----:B------:R-:W-:Y:S01]  /*1840*/  FADD.FTZ R0, R109, R0 ;  /* 0x000000006d007221 */ /* 0x000fe20000010000 */
[----:B------:R-:W-:-:S02]  /*1850*/  HADD2.F32 R117, -RZ, R123.H1_H1 ;  /* 0x3000007bff757230 */ /* 0x000fc40000004100 */
        /* <DEDUP_REMOVED lines=8> */
.L_x_10665:
[----:B------:R-:W0:Y:S01]  /*18e0*/  LDC.64 R108, c[0x0][0x3a8] ;  /* 0x0000ea00ff6c7b82 */ /* 0x000e220000000a00 */
[C---:B------:R-:W-:Y:S01]  /*18f0*/  IADD3 R0, PT, PT, R106.reuse, 0x100, RZ ;  /* 0x000001006a007810 */ /* 0x040fe20007ffe0ff */
[----:B0-----:R-:W-:-:S05]  /*1900*/  IMAD.WIDE.U32 R108, R106, 0x20, R108 ;  /* 0x000000206a6c7825 */ /* 0x001fca00078e006c */
[----:B------:R0:W-:Y:S04]  /*1910*/  STG.E.128 desc[UR6][R108.64], R88 ;  /* 0x000000586c007986 */ /* 0x0001e8000c101d06 */
[----:B------:R0:W-:Y:S02]  /*1920*/  STG.E.128 desc[UR6][R108.64+0x10], R92 ;  /* 0x0000105c6c007986 */ /* 0x0001e4000c101d06 */
.L_x_10662:
[----:B------:R-:W-:Y:S05]  /*1930*/  BSYNC.RECONVERGENT B0 ;  /* 0x0000000000007941 */ /* 0x000fea0003800200 */
.L_x_10661:
        /* <DEDUP_REMOVED lines=10> */
[----:B-1----:R-:W-:-:S05]  /*19e0*/  IMAD.WIDE.U32 R96, R0, 0x10, R96 ;  /* 0x0000001000607825 */ /* 0x002fca00078e0060 */
[----:B0-----:R0:W5:Y:S01]  /*19f0*/  LDG.E.128 R108, desc[UR6][R96.64] ;  /* 0x00000006606c7981 */ /* 0x001162000c1e1d00 */
[----:B--2---:R-:W-:-:S05]  /*1a00*/  @P0 IMAD.WIDE.U32 R98, R0, 0x10, R98 ;  /* 0x0000001000620825 */ /* 0x004fca00078e0062 */
[----:B------:R0:W5:Y:S01]  /*1a10*/  @P0 LDG.E.128 R120, desc[UR6][R98.64] ;  /* 0x0000000662780981 */ /* 0x000162000c1e1d00 */
[----:B---3--:R-:W-:-:S05]  /*1a20*/  @P1 IMAD.WIDE.U32 R100, R0, 0x20, R100 ;  /* 0x0000002000641825 */ /* 0x008fca00078e0064 */
[----:B------:R0:W5:Y:S04]  /*1a30*/  @P1 LDG.E.128 R64, desc[UR6][R100.64] ;  /* 0x0000000664401981 */ /* 0x000168000c1e1d00 */
[----:B------:R0:W5:Y:S01]  /*1a40*/  @P1 LDG.E.128 R68, desc[UR6][R100.64+0x10] ;  /* 0x0000100664441981 */ /* 0x000162000c1e1d00 */
[----:B------:R-:W-:Y:S05]  /*1a50*/  @!P0 BRA `(.L_x_10669) ;  /* 0x0000000000ec8947 */ /* 0x000fea0003800000 */
[----:B------:R-:W-:Y:S05]  /*1a60*/  @!P1 BRA `(.L_x_10670) ;  /* 0x0000000000849947 */ /* 0x000fea0003800000 */
[--C-:B0----5:R-:W-:Y:S02]  /*1a70*/  HADD2.F32 R99, -RZ, R109.reuse.H0_H0 ;  /* 0x2000006dff637230 */ /* 0x121fe40000004100 */
[----:B------:R-:W-:Y:S02]  /*1a80*/  HADD2.F32 R100, -RZ, R109.H1_H1 ;  /* 0x3000006dff647230 */ /* 0x000fe40000004100 */
[--C-:B------:R-:W-:Y:S02]  /*1a90*/  HADD2.F32 R96, -RZ, R108.reuse.H0_H0 ;  /* 0x2000006cff607230 */ /* 0x100fe40000004100 */
[----:B------:R-:W-:Y:S02]  /*1aa0*/  HADD2.F32 R98, -RZ, R108.H1_H1 ;  /* 0x3000006cff627230 */ /* 0x000fe40000004100 */
[--C-:B------:R-:W-:Y:S02]  /*1ab0*/  HADD2.F32 R97, -RZ, R120.reuse.H0_H0 ;  /* 0x20000078ff617230 */ /* 0x100fe40000004100 */
[----:B------:R-:W-:-:S02]  /*1ac0*/  HADD2.F32 R109, -RZ, R120.H1_H1 ;  /* 0x30000078ff6d7230 */ /* 0x000fc40000004100 */
[--C-:B------:R-:W-:Y:S02]  /*1ad0*/  HADD2.F32 R108, -RZ, R121.reuse.H0_H0 ;  /* 0x20000079ff6c7230 */ /* 0x100fe40000004100 */
[----:B------:R-:W-:Y:S01]  /*1ae0*/  FADD.FTZ R97, R97, R96 ;  /* 0x0000006061617221 */ /* 0x000fe20000010000 */
[----:B------:R-:W-:Y:S02]  /*1af0*/  HADD2.F32 R101, -RZ, R110.H0_H0 ;  /* 0x2000006eff657230 */ /* 0x000fe40000004100 */
        /* <DEDUP_REMOVED lines=12> */
[----:B------:R-:W-:-:S02]  /*1bc0*/  HADD2.F32 R108, -RZ, R123.H0_H0 ;  /* 0x2000007bff6c7230 */ /* 0x000fc40000004100 */
[----:B------:R-:W-:Y:S01]  /*1bd0*/  FADD.FTZ R98, R66, R99 ;  /* 0x0000006342627221 */ /* 0x000fe20000010000 */
[----:B------:R-:W-:Y:S02]  /*1be0*/  HADD2.F32 R110, -RZ, R123.H1_H1 ;  /* 0x3000007bff6e7230 */ /* 0x000fe40000004100 */
[----:B------:R-:W-:Y:S01]  /*1bf0*/  FADD.FTZ R102, R111, R102 ;  /* 0x000000666f667221 */ /* 0x000fe20000010000 */
[----:B------:R-:W-:Y:S01]  /*1c00*/  FADD.FTZ R99, R67, R100 ;  /* 0x0000006443637221 */ /* 0x000fe20000010000 */
[----:B------:R-:W-:Y:S01]  /*1c10*/  FADD.FTZ R103, R108, R103 ;  /* 0x000000676c677221 */ /* 0x000fe20000010000 */
[----:B------:R-:W-:Y:S01]  /*1c20*/  FADD.FTZ R100, R68, R101 ;  /* 0x0000006544647221 */ /* 0x000fe20000010000 */
[----:B------:R-:W-:Y:S01]  /*1c30*/  FADD.FTZ R108, R110, R107 ;  /* 0x0000006b6e6c7221 */ /* 0x000fe20000010000 */
[----:B------:R-:W-:Y:S01]  /*1c40*/  FADD.FTZ R101, R69, R102 ;  /* 0x0000006645657221 */ /* 0x000fe20000010000 */
[----:B------:R-:W-:Y:S02]  /*1c50*/  FADD.FTZ R102, R70, R103 ;  /* 0x0000006746667221 */ /* 0x000fe40000010000 */
[----:B------:R-:W-:Y:S01]  /*1c60*/  FADD.FTZ R103, R71, R108 ;  /* 0x0000006c47677221 */ /* 0x000fe20000010000 */
[----:B------:R-:W-:Y:S06]  /*1c70*/  BRA `(.L_x_10671) ;  /* 0x0000000000cc7947 */ /* 0x000fec0003800000 */
.L_x_10670:
[----:B0----5:R-:W-:Y:S02]  /*1c80*/  HADD2.F32 R98, -RZ, R109.H0_H0 ;  /* 0x2000006dff627230 */ /* 0x021fe40000004100 */
[----:B------:R-:W-:Y:S02]  /*1c90*/  HADD2.F32 R101, -RZ, R121.H0_H0 ;  /* 0x20000079ff657230 */ /* 0x000fe40000004100 */
[----:B------:R-:W-:Y:S02]  /*1ca0*/  HADD2.F32 R96, -RZ, R108.H0_H0 ;  /* 0x2000006cff607230 */ /* 0x000fe40000004100 */
[----:B------:R-:W-:Y:S02]  /*1cb0*/  HADD2.F32 R97, -RZ, R120.H0_H0 ;  /* 0x20000078ff617230 */ /* 0x000fe40000004100 */
[----:B------:R-:W-:Y:S01]  /*1cc0*/  FADD.FTZ R98, R101, R98 ;  /* 0x0000006265627221 */ /* 0x000fe20000010000 */
[----:B------:R-:W-:Y:S02]  /*1cd0*/  HADD2.F32 R108, -RZ, R108.H1_H1 ;  /* 0x3000006cff6c7230 */ /* 0x000fe40000004100 */
[----:B------:R-:W-:-:S02]  /*1ce0*/  HADD2.F32 R99, -RZ, R120.H1_H1 ;  /* 0x30000078ff637230 */ /* 0x000fc40000004100 */
[----:B------:R-:W-:Y:S01]  /*1cf0*/  FADD.FTZ R96, R97, R96 ;  /* 0x0000006061607221 */ /* 0x000fe20000010000 */
[----:B------:R-:W-:Y:S02]  /*1d00*/  HADD2.F32 R109, -RZ, R109.H1_H1 ;  /* 0x3000006dff6d7230 */ /* 0x000fe40000004100 */
[----:B------:R-:W-:Y:S02]  /*1d10*/  HADD2.F32 R100, -RZ, R121.H1_H1 ;  /* 0x30000079ff647230 */ /* 0x000fe40000004100 */
[----:B------:R-:W-:Y:S01]  /*1d20*/  FADD.FTZ R97, R99, R108 ;  /* 0x0000006c63617221 */ /* 0x000fe20000010000 */
[----:B------:R-:W-:Y:S02]  /*1d30*/  HADD2.F32 R102, -RZ, R110.H0_H0 ;  /* 0x2000006eff667230 */ /* 0x000fe40000004100 */
[----:B------:R-:W-:Y:S02]  /*1d40*/  HADD2.F32 R101, -RZ, R122.H0_H0 ;  /* 0x2000007aff657230 */ /* 0x000fe40000004100 */
[----:B------:R-:W-:Y:S01]  /*1d50*/  FADD.FTZ R99, R100, R109 ;  /* 0x0000006d64637221 */ /* 0x000fe20000010000 */
[----:B------:R-:W-:-:S02]  /*1d60*/  HADD2.F32 R110, -RZ, R110.H1_H1 ;  /* 0x3000006eff6e7230 */ /* 0x000fc40000004100 */
[--C-:B------:R-:W-:Y:S02]  /*1d70*/  HADD2.F32 R107, -RZ, R111.reuse.H0_H0 ;  /* 0x2000006fff6b7230 */ /* 0x100fe40000004100 */
[----:B------:R-:W-:Y:S01]  /*1d80*/  FADD.FTZ R100, R101, R102 ;  /* 0x0000006665647221 */ /* 0x000fe20000010000 */
[----:B------:R-:W-:Y:S02]  /*1d90*/  HADD2.F32 R103, -RZ, R122.H1_H1 ;  /* 0x3000007aff677230 */ /* 0x000fe40000004100 */
[----:B------:R-:W-:Y:S02]  /*1da0*/  HADD2.F32 R111, -RZ, R111.H1_H1 ;  /* 0x3000006fff6f7230 */ /* 0x000fe40000004100 */
[--C-:B------:R-:W-:Y:S02]  /*1db0*/  HADD2.F32 R108, -RZ, R123.reuse.H0_H0 ;  /* 0x2000007bff6c7230 */ /* 0x100fe40000004100 */
[----:B------:R-:W-:Y:S01]  /*1dc0*/  FADD.FTZ R101, R103, R110 ;  /* 0x0000006e67657221 */ /* 0x000fe20000010000 */
[----:B------:R-:W-:-:S02]  /*1dd0*/  HADD2.F32 R116, -RZ, R123.H1_H1 ;  /* 0x3000007bff747230 */ /* 0x000fc40000004100 */
[----:B------:R-:W-:-:S03]  /*1de0*/  FADD.FTZ R102, R108, R107 ;  /* 0x0000006b6c667221 */ /* 0x000fc60000010000 */
[----:B------:R-:W-:Y:S01]  /*1df0*/  FADD.FTZ R103, R116, R111 ;  /* 0x0000006f74677221 */ /* 0x000fe20000010000 */
[----:B------:R-:W-:Y:S06]  /*1e00*/  BRA `(.L_x_10671) ;  /* 0x0000000000687947 */ /* 0x000fec0003800000 */
.L_x_10669:
[----:B------:R-:W-:Y:S05]  /*1e10*/  @!P1 BRA `(.L_x_10672) ;  /* 0x0000000000449947 */ /* 0x000fea0003800000 */
[--C-:B0----5:R-:W-:Y:S02]  /*1e20*/  HADD2.F32 R99, -RZ, R109.reuse.H0_H0 ;  /* 0x2000006dff637230 */ /* 0x121fe40000004100 */
[----:B------:R-:W-:Y:S02]  /*1e30*/  HADD2.F32 R100, -RZ, R109.H1_H1 ;  /* 0x3000006dff647230 */ /* 0x000fe40000004100 */
        /* <DEDUP_REMOVED lines=15> */
.L_x_10672:
        /* <DEDUP_REMOVED lines=8> */
.L_x_10671:
[----:B------:R-:W0:Y:S02]  /*1fb0*/  LDC.64 R108, c[0x0][0x3a8] ;  /* 0x0000ea00ff6c7b82 */ /* 0x000e240000000a00 */
[C---:B0-----:R-:W-:Y:S01]  /*1fc0*/  IMAD.WIDE.U32 R108, R0.reuse, 0x20, R108 ;  /* 0x00000020006c7825 */ /* 0x041fe200078e006c */
[----:B------:R-:W-:-:S04]  /*1fd0*/  IADD3 R0, PT, PT, R0, 0x100, RZ ;  /* 0x0000010000007810 */ /* 0x000fc80007ffe0ff */
[----:B------:R1:W-:Y:S04]  /*1fe0*/  STG.E.128 desc[UR6][R108.64], R96 ;  /* 0x000000606c007986 */ /* 0x0003e8000c101d06 */
[----:B------:R1:W-:Y:S02]  /*1ff0*/  STG.E.128 desc[UR6][R108.64+0x10], R100 ;  /* 0x000010646c007986 */ /* 0x0003e4000c101d06 */
.L_x_10668:
[----:B------:R-:W-:Y:S05]  /*2000*/  BSYNC.RECONVERGENT B0 ;  /* 0x0000000000007941 */ /* 0x000fea0003800200 */
.L_x_10667:
        /* <DEDUP_REMOVED lines=52> */
.L_x_10676:
        /* <DEDUP_REMOVED lines=25> */
.L_x_10675:
        /* <DEDUP_REMOVED lines=18> */
.L_x_10678:
        /* <DEDUP_REMOVED lines=8> */
.L_x_10677:
[----:B------:R-:W0:Y:S02]  /*2680*/  LDC.64 R108, c[0x0][0x3a8] ;  /* 0x0000ea00ff6c7b82 */ /* 0x000e240000000a00 */
[C---:B0-----:R-:W-:Y:S01]  /*2690*/  IMAD.WIDE.U32 R108, R0.reuse, 0x20, R108 ;  /* 0x00000020006c7825 */ /* 0x041fe200078e006c */
[----:B------:R-:W-:-:S04]  /*26a0*/  IADD3 R0, PT, PT, R0, 0x100, RZ ;  /* 0x0000010000007810 */ /* 0x000fc80007ffe0ff */
[----:B------:R2:W-:Y:S04]  /*26b0*/  STG.E.128 desc[UR6][R108.64], R72 ;  /* 0x000000486c007986 */ /* 0x0005e8000c101d06 */
[----:B------:R2:W-:Y:S02]  /*26c0*/  STG.E.128 desc[UR6][R108.64+0x10], R76 ;  /* 0x0000104c6c007986 */ /* 0x0005e4000c101d06 */
.L_x_10674:
[----:B------:R-:W-:Y:S05]  /*26d0*/  BSYNC.RECONVERGENT B0 ;  /* 0x0000000000007941 */ /* 0x000fea0003800200 */
.L_x_10673:
        /* <DEDUP_REMOVED lines=9> */
[----:B------:R-:W4:Y:S01]  /*2770*/  @P1 LDC.64 R84, c[0x0][0x3a0] ;  /* 0x0000e800ff541b82 */ /* 0x000f220000000a00 */
[----:B---3--:R-:W-:-:S05]  /*2780*/  IMAD.WIDE.U32 R80, R0, 0x10, R80 ;  /* 0x0000001000507825 */ /* 0x008fca00078e0050 */
[----:B012---:R0:W5:Y:S01]  /*2790*/  LDG.E.128 R108, desc[UR6][R80.64] ;  /* 0x00000006506c7981 */ /* 0x007162000c1e1d00 */
[----:B----4-:R-:W-:-:S05]  /*27a0*/  @P0 IMAD.WIDE.U32 R82, R0, 0x10, R82 ;  /* 0x0000001000520825 */ /* 0x010fca00078e0052 */
[----:B------:R0:W5:Y:S01]  /*27b0*/  @P0 LDG.E.128 R120, desc[UR6][R82.64] ;  /* 0x0000000652780981 */ /* 0x000162000c1e1d00 */
[----:B------:R-:W-:-:S05]  /*27c0*/  @P1 IMAD.WIDE.U32 R84, R0, 0x20, R84 ;  /* 0x0000002000541825 */ /* 0x000fca00078e0054 */
[----:B------:R0:W5:Y:S04]  /*27d0*/  @P1 LDG.E.128 R64, desc[UR6][R84.64] ;  /* 0x0000000654401981 */ /* 0x000168000c1e1d00 */
[----:B------:R0:W5:Y:S01]  /*27e0*/  @P1 LDG.E.128 R68, desc[UR6][R84.64+0x10] ;  /* 0x0000100654441981 */ /* 0x000162000c1e1d00 */
[----:B------:R-:W-:Y:S05]  /*27f0*/  @!P0 BRA `(.L_x_10681) ;  /* 0x0000000000ec8947 */ /* 0x000fea0003800000 */
[----:B------:R-:W-:Y:S05]  /*2800*/  @!P1 BRA `(.L_x_10682) ;  /* 0x0000000000849947 */ /* 0x000fea0003800000 */
[--C-:B0----5:R-:W-:Y:S02]  /*2810*/  HADD2.F32 R80, -RZ, R108.reuse.H0_H0 ;  /* 0x2000006cff507230 */ /* 0x121fe40000004100 */
[----:B------:R-:W-:Y:S02]  /*2820*/  HADD2.F32 R82, -RZ, R108.H1_H1 ;  /* 0x3000006cff527230 */ /* 0x000fe40000004100 */
[--C-:B------:R-:W-:Y:S02]  /*2830*/  HADD2.F32 R107, -RZ, R120.reuse.H1_H1 ;  /* 0x30000078ff6b7230 */ /* 0x100fe40000004100 */
[----:B------:R-:W-:Y:S02]  /*2840*/  HADD2.F32 R83, -RZ, R109.H0_H0 ;  /* 0x2000006dff537230 */ /* 0x000fe40000004100 */
[----:B------:R-:W-:Y:S02]  /*2850*/  HADD2.F32 R108, -RZ, R121.H0_H0 ;  /* 0x20000079ff6c7230 */ /* 0x000fe40000004100 */
[----:B------:R-:W-:Y:S01]  /*2860*/  FADD.FTZ R82, R107, R82 ;  /* 0x000000526b527221 */ /* 0x000fe20000010000 */
[----:B------:R-:W-:-:S02]  /*2870*/  HADD2.F32 R81, -RZ, R120.H0_H0 ;  /* 0x20000078ff517230 */ /* 0x000fc40000004100 */
[----:B------:R-:W-:Y:S02]  /*2880*/  HADD2.F32 R84, -RZ, R109.H1_H1 ;  /* 0x3000006dff547230 */ /* 0x000fe40000004100 */
[----:B------:R-:W-:Y:S01]  /*2890*/  FADD.FTZ R83, R108, R83 ;  /* 0x000000536c537221 */ /* 0x000fe20000010000 */
[----:B------:R-:W-:Y:S02]  /*28a0*/  HADD2.F32 R107, -RZ, R121.H1_H1 ;  /* 0x30000079ff6b7230 */ /* 0x000fe40000004100 */
[----:B------:R-:W-:Y:S01]  /*28b0*/  FADD.FTZ R81, R81, R80 ;  /* 0x0000005051517221 */ /* 0x000fe20000010000 */
[--C-:B------:R-:W-:Y:S02]  /*28c0*/  HADD2.F32 R85, -RZ, R110.reuse.H0_H0 ;  /* 0x2000006eff557230 */ /* 0x100fe40000004100 */
[----:B------:R-:W-:Y:S02]  /*28d0*/  HADD2.F32 R86, -RZ, R110.H1_H1 ;  /* 0x3000006eff567230 */ /* 0x000fe40000004100 */
[----:B------:R-:W-:Y:S01]  /*28e0*/  FADD.FTZ R80, R107, R84 ;  /* 0x000000546b507221 */ /* 0x000fe20000010000 */
[----:B------:R-:W-:-:S02]  /*28f0*/  HADD2.F32 R108, -RZ, R122.H0_H0 ;  /* 0x2000007aff6c7230 */ /* 0x000fc40000004100 */
[----:B------:R-:W-:Y:S01]  /*2900*/  FADD.FTZ R84, R64, R81 ;  /* 0x0000005140547221 */ /* 0x000fe20000010000 */
[--C-:B------:R-:W-:Y:S02]  /*2910*/  HADD2.F32 R87, -RZ, R111.reuse.H0_H0 ;  /* 0x2000006fff577230 */ /* 0x100fe40000004100 */
[----:B------:R-:W-:Y:S02]  /*2920*/  HADD2.F32 R110, -RZ, R111.H1_H1 ;  /* 0x3000006fff6e7230 */ /* 0x000fe40000004100 */
[----:B------:R-:W-:Y:S01]  /*2930*/  FADD.FTZ R107, R108, R85 ;  /* 0x000000556c6b7221 */ /* 0x000fe20000010000 */
[----:B------:R-:W-:Y:S02]  /*2940*/  HADD2.F32 R109, -RZ, R122.H1_H1 ;  /* 0x3000007aff6d7230 */ /* 0x000fe40000004100 */
[----:B------:R-:W-:Y:S01]  /*2950*/  FADD.FTZ R85, R65, R82 ;  /* 0x0000005241557221 */ /* 0x000fe20000010000 */
[--C-:B------:R-:W-:Y:S02]  /*2960*/  HADD2.F32 R116, -RZ, R123.reuse.H0_H0 ;  /* 0x2000007bff747230 */ /* 0x100fe40000004100 */
        /* <DEDUP_REMOVED lines=11> */
.L_x_10682:
[----:B0----5:R-:W-:Y:S02]  /*2a20*/  HADD2.F32 R85, -RZ, R108.H1_H1 ;  /* 0x3000006cff557230 */ /* 0x021fe40000004100 */
[----:B------:R-:W-:Y:S02]  /*2a30*/  HADD2.F32 R80, -RZ, R120.H1_H1 ;  /* 0x30000078ff507230 */ /* 0x000fe40000004100 */
[----:B------:R-:W-:Y:S02]  /*2a40*/  HADD2.F32 R84, -RZ, R108.H0_H0 ;  /* 0x2000006cff547230 */ /* 0x000fe40000004100 */
[----:B------:R-:W-:Y:S02]  /*2a50*/  HADD2.F32 R81, -RZ, R120.H0_H0 ;  /* 0x20000078ff517230 */ /* 0x000fe40000004100 */
[----:B------:R-:W-:Y:S01]  /*2a60*/  FADD.FTZ R85, R80, R85 ;  /* 0x0000005550557221 */ /* 0x000fe20000010000 */
[----:B------:R-:W-:Y:S02]  /*2a70*/  HADD2.F32 R86, -RZ, R109.H0_H0 ;  /* 0x2000006dff567230 */ /* 0x000fe40000004100 */
[----:B------:R-:W-:-:S02]  /*2a80*/  HADD2.F32 R83, -RZ, R121.H0_H0 ;  /* 0x20000079ff537230 */ /* 0x000fc40000004100 */
        /* <DEDUP_REMOVED lines=18> */
.L_x_10681:
[----:B------:R-:W-:Y:S05]  /*2bb0*/  @!P1 BRA `(.L_x_10684) ;  /* 0x0000000000449947 */ /* 0x000fea0003800000 */
[----:B0----5:R-:W-:Y:S02]  /*2bc0*/  HADD2.F32 R81, -RZ, R108.H0_H0 ;  /* 0x2000006cff517230 */ /* 0x021fe40000004100 */
        /* <DEDUP_REMOVED lines=16> */
.L_x_10684:
        /* <DEDUP_REMOVED lines=8> */
.L_x_10683:
[----:B------:R-:W0:Y:S02]  /*2d50*/  LDC.64 R108, c[0x0][0x3a8] ;  /* 0x0000ea00ff6c7b82 */ /* 0x000e240000000a00 */
[----:B0-----:R-:W-:-:S05]  /*2d60*/  IMAD.WIDE.U32 R108, R0, 0x20, R108 ;  /* 0x00000020006c7825 */ /* 0x001fca00078e006c */
[----:B------:R3:W-:Y:S04]  /*2d70*/  STG.E.128 desc[UR6][R108.64], R84 ;  /* 0x000000546c007986 */ /* 0x0007e8000c101d06 */
[----:B------:R3:W-:Y:S02]  /*2d80*/  STG.E.128 desc[UR6][R108.64+0x10], R80 ;  /* 0x000010506c007986 */ /* 0x0007e4000c101d06 */
.L_x_10680:
[----:B------:R-:W-:Y:S05]  /*2d90*/  BSYNC.RECONVERGENT B0 ;  /* 0x0000000000007941 */ /* 0x000fea0003800200 */
.L_x_10679:
        /* <DEDUP_REMOVED lines=137> */
.L_x_10686:
[----:B------:R-:W-:Y:S05]  /*3630*/  BSYNC.RECONVERGENT B0 ;  /* 0x0000000000007941 */ /* 0x000fea0003800200 */
.L_x_10685:
        /* <DEDUP_REMOVED lines=12> */
.L_x_10688:
[----:B------:R-:W-:Y:S05]  /*3700*/  BSYNC.RECONVERGENT B0 ;  /* 0x0000000000007941 */ /* 0x000fea0003800200 */
.L_x_10687:
        /* <DEDUP_REMOVED lines=21> */
[-C--:B0-----:R-:W-:Y:S01]  /*3860*/  IADD3 R116, PT, PT, R116, R125.reuse, RZ ;  /* 0x0000007d74747210 */ /* 0x081fe20007ffe0ff */
        /* <DEDUP_REMOVED lines=30> */
[----:B------:R-:W1:Y:S02]  /*3a50*/  SHFL.IDX PT, R125, R108, RZ, 0x1f ;  /* 0x00001fff6c7d7589 */ /* 0x000e6400000e0000 */
[----:B------:R-:W-:-:S05]  /*3a60*/  FFMA.FTZ R109, R116, R109, R107 ;  /* 0x0000006d746d7223 */ /* 0x000fca000001006b */
[----:B------:R-:W2:Y:S01]  /*3a70*/  LDC R119, c[0x0][0x448] ;  /* 0x00011200ff777b82 */ /* 0x000ea20000000800 */
[----:B------:R-:W2:Y:S07]  /*3a80*/  SHFL.IDX PT, R124, R109, RZ, 0x1f ;  /* 0x00001fff6d7c7589 */ /* 0x000eae00000e0000 */
[----:B------:R-:W3:Y:S01]  /*3a90*/  @!P1 LDC.64 R116, c[0x0][0x3c8] ;  /* 0x0000f200ff749b82 */ /* 0x000ee20000000a00 */
[----:B0-----:R-:W-:-:S04]  /*3aa0*/  @!P1 IMAD.WIDE R110, R105, 0x4, R110 ;  /* 0x00000004696e9825 */ /* 0x001fc800078e026e */
[C---:B-1----:R-:W-:Y:S01]  /*3ab0*/  FMUL.FTZ R107, R125.reuse, R125 ;  /* 0x0000007d7d6b7220 */ /* 0x042fe20000410000 */
[----:B------:R-:W-:Y:S01]  /*3ac0*/  FSEL R108, R125, RZ, !P5 ;  /* 0x000000ff7d6c7208 */ /* 0x000fe20006800000 */
[----:B------:R0:W-:Y:S03]  /*3ad0*/  @!P1 STG.E desc[UR6][R110.64], R125 ;  /* 0x0000007d6e009986 */ /* 0x0001e6000c101906 */
[----:B------:R-:W-:Y:S01]  /*3ae0*/  FSEL R118, R107, RZ, P5 ;  /* 0x000000ff6b767208 */ /* 0x000fe20002800000 */
[----:B--2---:R-:W-:-:S04]  /*3af0*/  FFMA.FTZ R107, R124, UR13, R119 ;  /* 0x0000000d7c6b7c23 */ /* 0x004fc80008010077 */
[----:B------:R-:W-:Y:S01]  /*3b00*/  FADD.FTZ R107, R107, R118 ;  /* 0x000000766b6b7221 */ /* 0x000fe20000010000 */
[----:B---3--:R-:W-:-:S05]  /*3b10*/  @!P1 IMAD.WIDE R116, R105, 0x4, R116 ;  /* 0x0000000469749825 */ /* 0x008fca00078e0274 */
[----:B------:R-:W1:Y:S02]  /*3b20*/  MUFU.RSQ R107, R107 ;  /* 0x0000006b006b7308 */ /* 0x000e640000001400 */
[----:B-1----:R0:W-:Y:S01]  /*3b30*/  @!P1 STG.E desc[UR6][R116.64], R107 ;  /* 0x0000006b74009986 */ /* 0x0021e2000c101906 */
[----:B------:R-:W-:Y:S05]  /*3b40*/  @!P0 BRA `(.L_x_10690) ;  /* 0x00000004003c8947 */ /* 0x000fea0003800000 */
        /* <DEDUP_REMOVED lines=8> */
[C---:B------:R-:W-:Y:S01]  /*3bd0*/  FFMA.FTZ R141, R110.reuse, R109, R111 ;  /* 0x0000006d6e8d7223 */ /* 0x040fe2000001006f */
[----:B------:R-:W-:Y:S02]  /*3be0*/  HADD2.F32 R109, -RZ, R114.H0_H0 ;  /* 0x20000072ff6d7230 */ /* 0x000fe40000004100 */
[----:B------:R-:W-:Y:S01]  /*3bf0*/  FADD.FTZ R118, R93, -R108 ;  /* 0x8000006c5d767221 */ /* 0x000fe20000010000 */
[----:B------:R-:W-:Y:S02]  /*3c00*/  HADD2.F32 R111, -RZ, R26.H0_H0 ;  /* 0x2000001aff6f7230 */ /* 0x000fe40000004100 */
[----:B------:R-:W-:Y:S01]  /*3c10*/  FFMA.FTZ R142, R110, R117, R116 ;  /* 0x000000756e8e7223 */ /* 0x000fe20000010074 */
[----:B------:R-:W-:Y:S01]  /*3c20*/  FADD.FTZ R110, R92, -R108 ;  /* 0x8000006c5c6e7221 */ /* 0x000fe20000010000 */
[----:B------:R-:W-:Y:S02]  /*3c30*/  HADD2.F32 R117, -RZ, R6.H0_H0 ;  /* 0x20000006ff757230 */ /* 0x000fe40000004100 */
[----:B------:R-:W-:Y:S01]  /*3c40*/  FMUL.FTZ R119, R107, R118 ;  /* 0x000000766b777220 */ /* 0x000fe20000410000 */
[----:B------:R-:W-:-:S02]  /*3c50*/  HADD2.F32 R116, -RZ, R46.H0_H0 ;  /* 0x2000002eff747230 */ /* 0x000fc40000004100 */
[----:B------:R-:W-:Y:S01]  /*3c60*/  FMUL.FTZ R110, R107, R110 ;  /* 0x0000006e6b6e7220 */ /* 0x000fe20000410000 */
[----:B------:R-:W-:Y:S02]  /*3c70*/  HADD2.F32 R128, -RZ, R7.H1_H1 ;  /* 0x30000007ff807230 */ /* 0x000fe40000004100 */
[----:B------:R-:W-:Y:S01]  /*3c80*/  FADD.FTZ R118, R91, -R108 ;  /* 0x8000006c5b767221 */ /* 0x000fe20000010000 */
[----:B------:R-:W-:Y:S02]  /*3c90*/  HADD2.F32 R130, -RZ, R47.H1_H1 ;  /* 0x3000002fff827230 */ /* 0x000fe40000004100 */
[C---:B------:R-:W-:Y:S01]  /*3ca0*/  FFMA.FTZ R137, R110.reuse, R109, R111 ;  /* 0x0000006d6e897223 */ /* 0x040fe2000001006f */
[----:B------:R-:W-:Y:S01]  /*3cb0*/  FFMA.FTZ R138, R110, R117, R116 ;  /* 0x000000756e8a7223 */ /* 0x000fe20000010074 */
[----:B------:R-:W-:Y:S01]  /*3cc0*/  FADD.FTZ R110, R90, -R108 ;  /* 0x8000006c5a6e7221 */ /* 0x000fe20000010000 */
[----:B------:R-:W-:Y:S02]  /*3cd0*/  HADD2.F32 R124, -RZ, R115.H1_H1 ;  /* 0x30000073ff7c7230 */ /* 0x000fe40000004100 */
[----:B------:R-:W-:Y:S01]  /*3ce0*/  FFMA.FTZ R143, R125, R128, R130 ;  /* 0x000000807d8f7223 */ /* 0x000fe20000010082 */
[----:B------:R-:W-:-:S02]  /*3cf0*/  HADD2.F32 R126, -RZ, R27.H1_H1 ;  /* 0x3000001bff7e7230 */ /* 0x000fc40000004100 */
[C---:B------:R-:W-:Y:S01]  /*3d00*/  FMUL.FTZ R110, R107.reuse, R110 ;  /* 0x0000006e6b6e7220 */ /* 0x040fe20000410000 */
[----:B------:R-:W-:Y:S02]  /*3d10*/  HADD2.F32 R128, -RZ, R6.H1_H1 ;  /* 0x30000006ff807230 */ /* 0x000fe40000004100 */
[----:B------:R-:W-:Y:S01]  /*3d20*/  FMUL.FTZ R133, R107, R118 ;  /* 0x000000766b857220 */ /* 0x000fe20000410000 */
[----:B------:R-:W-:Y:S02]  /*3d30*/  HADD2.F32 R130, -RZ, R46.H1_H1 ;  /* 0x3000002eff827230 */ /* 0x000fe40000004100 */
[----:B------:R-:W-:Y:S01]  /*3d40*/  FFMA.FTZ R144, R125, R124, R126 ;  /* 0x0000007c7d907223 */ /* 0x000fe2000001007e */
[----:B------:R-:W-:Y:S02]  /*3d50*/  HADD2.F32 R109, -RZ, R113.H0_H0 ;  /* 0x20000071ff6d7230 */ /* 0x000fe40000004100 */
[----:B------:R-:W-:Y:S01]  /*3d60*/  FADD.FTZ R118, R88, -R108 ;  /* 0x8000006c58767221 */ /* 0x000fe20000010000 */
[----:B------:R-:W-:-:S02]  /*3d70*/  HADD2.F32 R111, -RZ, R25.H0_H0 ;  /* 0x20000019ff6f7230 */ /* 0x000fc40000004100 */
[----:B------:R-:W-:Y:S01]  /*3d80*/  FFMA.FTZ R139, R119, R128, R130 ;  /* 0x00000080778b7223 */ /* 0x000fe20000010082 */
[----:B------:R-:W-:Y:S02]  /*3d90*/  HADD2.F32 R117, -RZ, R5.H0_H0 ;  /* 0x20000005ff757230 */ /* 0x000fe40000004100 */
[----:B------:R-:W-:Y:S01]  /*3da0*/  FMUL.FTZ R118, R107, R118 ;  /* 0x000000766b767220 */ /* 0x000fe20000410000 */
[----:B------:R-:W-:Y:S02]  /*3db0*/  HADD2.F32 R116, -RZ, R45.H0_H0 ;  /* 0x2000002dff747230 */ /* 0x000fe40000004100 */
[----:B------:R-:W-:Y:S01]  /*3dc0*/  FFMA.FTZ R130, R110, R109, R111 ;  /* 0x0000006d6e827223 */ /* 0x000fe2000001006f */
[----:B------:R-:W-:Y:S01]  /*3dd0*/  HADD2.F32 R124, -RZ, R114.H1_H1 ;  /* 0x30000072ff7c7230 */ /* 0x000fe20000004100 */
[----:B------:R-:W-:Y:S01]  /*3de0*/  F2FP.F16.F32.PACK_AB R147, R144, R141 ;  /* 0x0000008d9093723e */ /* 0x000fe200000000ff */
[----:B------:R-:W-:Y:S02]  /*3df0*/  HADD2.F32 R126, -RZ, R26.H1_H1 ;  /* 0x3000001aff7e7230 */ /* 0x000fe40000004100 */
[----:B------:R-:W-:Y:S01]  /*3e00*/  FFMA.FTZ R132, R110, R117, R116 ;  /* 0x000000756e847223 */ /* 0x000fe20000010074 */
[----:B------:R-:W-:Y:S01]  /*3e10*/  HADD2.F32 R109, -RZ, R112.H0_H0 ;  /* 0x20000070ff6d7230 */ /* 0x000fe20000004100 */
[----:B------:R-:W0:Y:S01]  /*3e20*/  LDC.64 R110, c[0x0][0x428] ;  /* 0x00010a00ff6e7b82 */ /* 0x000e220000000a00 */
[----:B------:R-:W-:-:S02]  /*3e30*/  HADD2.F32 R125, -RZ, R4.H0_H0 ;  /* 0x20000004ff7d7230 */ /* 0x000fc40000004100 */
[----:B------:R-:W-:Y:S01]  /*3e40*/  FFMA.FTZ R140, R119, R124, R126 ;  /* 0x0000007c778c7223 */ /* 0x000fe2000001007e */
[----:B------:R-:W-:Y:S02]  /*3e50*/  HADD2.F32 R124, -RZ, R113.H1_H1 ;  /* 0x30000071ff7c7230 */ /* 0x000fe40000004100 */
[----:B------:R-:W-:Y:S02]  /*3e60*/  HADD2.F32 R126, -RZ, R25.H1_H1 ;  /* 0x30000019ff7e7230 */ /* 0x000fe40000004100 */
[----:B------:R-:W-:Y:S01]  /*3e70*/  HADD2.F32 R119, -RZ, R24.H0_H0 ;  /* 0x20000018ff777230 */ /* 0x000fe20000004100 */
[----:B------:R-:W1:Y:S01]  /*3e80*/  LDC.64 R116, c[0x0][0x430] ;  /* 0x00010c00ff747b82 */ /* 0x000e620000000a00 */
[----:B------:R-:W-:Y:S02]  /*3e90*/  HADD2.F32 R127, -RZ, R112.H1_H1 ;  /* 0x30000070ff7f7230 */ /* 0x000fe40000004100 */
[----:B------:R-:W-:Y:S01]  /*3ea0*/  FFMA.FTZ R135, R133, R124, R126 ;  /* 0x0000007c85877223 */ /* 0x000fe2000001007e */
[----:B------:R-:W-:Y:S01]  /*3eb0*/  FADD.FTZ R126, R89, -R108 ;  /* 0x8000006c597e7221 */ /* 0x000fe20000010000 */
[----:B------:R-:W-:-:S02]  /*3ec0*/  HADD2.F32 R124, -RZ, R44.H0_H0 ;  /* 0x2000002cff7c7230 */ /* 0x000fc40000004100 */
[C---:B------:R-:W-:Y:S01]  /*3ed0*/  FFMA.FTZ R109, R118.reuse, R109, R119 ;  /* 0x0000006d766d7223 */ /* 0x040fe20000010077 */
[----:B------:R-:W-:Y:S02]  /*3ee0*/  HADD2.F32 R129, -RZ, R24.H1_H1 ;  /* 0x30000018ff817230 */ /* 0x000fe40000004100 */
[----:B------:R-:W-:Y:S01]  /*3ef0*/  FMUL.FTZ R126, R107, R126 ;  /* 0x0000007e6b7e7220 */ /* 0x000fe20000410000 */
[----:B------:R-:W-:Y:S02]  /*3f00*/  HADD2.F32 R134, -RZ, R5.H1_H1 ;  /* 0x30000005ff867230 */ /* 0x000fe40000004100 */
[----:B------:R-:W-:Y:S01]  /*3f10*/  FFMA.FTZ R124, R118, R125, R124 ;  /* 0x0000007d767c7223 */ /* 0x000fe2000001007c */
[----:B------:R-:W-:Y:S02]  /*3f20*/  HADD2.F32 R136, -RZ, R45.H1_H1 ;  /* 0x3000002dff887230 */ /* 0x000fe40000004100 */
[----:B------:R-:W-:Y:S01]  /*3f30*/  FFMA.FTZ R118, R126, R127, R129 ;  /* 0x0000007f7e767223 */ /* 0x000fe20000010081 */
[----:B------:R-:W-:Y:S01]  /*3f40*/  HADD2.F32 R131, -RZ, R4.H1_H1 ;  /* 0x30000004ff837230 */ /* 0x000fe20000004100 */
[----:B------:R-:W-:Y:S01]  /*3f50*/  F2FP.F16.F32.PACK_AB R146, R140, R137 ;  /* 0x000000898c92723e */ /* 0x000fe200000000ff */
[----:B------:R-:W-:-:S02]  /*3f60*/  HADD2.F32 R128, -RZ, R44.H1_H1 ;  /* 0x3000002cff807230 */ /* 0x000fc40000004100 */
[----:B------:R-:W-:Y:S01]  /*3f70*/  FFMA.FTZ R133, R133, R134, R136 ;  /* 0x0000008685857223 */ /* 0x000fe20000010088 */
[----:B------:R-:W-:Y:S01]  /*3f80*/  F2FP.F16.F32.PACK_AB R145, R135, R130 ;  /* 0x000000828791723e */ /* 0x000fe200000000ff */
[----:B0-----:R-:W-:Y:S01]  /*3f90*/  IMAD.WIDE.U32 R110, R106, 0x10, R110 ;  /* 0x000000106a6e7825 */ /* 0x001fe200078e006e */
[----:B------:R-:W-:-:S03]  /*3fa0*/  F2FP.F16.F32.PACK_AB R144, R118, R109 ;  /* 0x0000006d7690723e */ /* 0x000fc600000000ff */
[----:B------:R-:W-:Y:S01]  /*3fb0*/  FFMA.FTZ R131, R126, R131, R128 ;  /* 0x000000837e837223 */ /* 0x000fe20000010080 */
[----:B------:R-:W-:Y:S02]  /*3fc0*/  F2FP.F16.F32.PACK_AB R127, R143, R142 ;  /* 0x0000008e8f7f723e */ /* 0x000fe400000000ff */
[----:B------:R-:W-:Y:S01]  /*3fd0*/  F2FP.F16.F32.PACK_AB R126, R139, R138 ;  /* 0x0000008a8b7e723e */ /* 0x000fe200000000ff */
[----:B------:R2:W-:Y:S01]  /*3fe0*/  STG.E.128 desc[UR6][R110.64], R144 ;  /* 0x000000906e007986 */ /* 0x0005e2000c101d06 */
[----:B------:R-:W-:Y:S01]  /*3ff0*/  F2FP.F16.F32.PACK_AB R125, R133, R132 ;  /* 0x00000084857d723e */ /* 0x000fe200000000ff */
[C---:B-1----:R-:W-:Y:S01]  /*4000*/  IMAD.WIDE.U32 R116, R106.reuse, 0x10, R116 ;  /* 0x000000106a747825 */ /* 0x042fe200078e0074 */
[----:B------:R-:W-:Y:S02]  /*4010*/  F2FP.F16.F32.PACK_AB R124, R131, R124 ;  /* 0x0000007c837c723e */ /* 0x000fe400000000ff */
[----:B------:R-:W-:-:S03]  /*4020*/  IADD3 R106, PT, PT, R106, 0x100, RZ ;  /* 0x000001006a6a7810 */ /* 0x000fc60007ffe0ff */
[----:B------:R2:W-:Y:S04]  /*4030*/  STG.E.128 desc[UR6][R116.64], R124 ;  /* 0x0000007c74007986 */ /* 0x0005e8000c101d06 */
.L_x_10690:
[----:B------:R-:W-:Y:S05]  /*4040*/  BSYNC.RECONVERGENT B0 ;  /* 0x0000000000007941 */ /* 0x000fea0003800200 */
.L_x_10689:
[----:B------:R-:W-:Y:S04]  /*4050*/  BSSY.RECONVERGENT B0, `(.L_x_10691) ;  /* 0x0000051000007945 */ /* 0x000fe80003800200 */
[----:B------:R-:W-:Y:S05]  /*4060*/  @!P2 BRA `(.L_x_10692) ;  /* 0x00000004003ca947 */ /* 0x000fea0003800000 */
[--C-:B0-2---:R-:W-:Y:S01]  /*4070*/  FADD.FTZ R110, R102, -R108.reuse ;  /* 0x8000006c666e7221 */ /* 0x105fe20000010000 */
        /* <DEDUP_REMOVED lines=78> */
.L_x_10692:
[----:B------:R-:W-:Y:S05]  /*4560*/  BSYNC.RECONVERGENT B0 ;  /* 0x0000000000007941 */ /* 0x000fea0003800200 */
.L_x_10691:
[----:B------:R-:W-:Y:S04]  /*4570*/  BSSY.RECONVERGENT B0, `(.L_x_10693) ;  /* 0x0000051000007945 */ /* 0x000fe80003800200 */
[----:B------:R-:W-:Y:S05]  /*4580*/  @!P3 BRA `(.L_x_10694) ;  /* 0x00000004003cb947 */ /* 0x000fea0003800000 */
[--C-:B0-23--:R-:W-:Y:S01]  /*4590*/  FADD.FTZ R110, R78, -R108.reuse ;  /* 0x8000006c4e6e7221 */ /* 0x10dfe20000010000 */
        /* <DEDUP_REMOVED lines=78> */
.L_x_10694:
[----:B------:R-:W-:Y:S05]  /*4a80*/  BSYNC.RECONVERGENT B0 ;  /* 0x0000000000007941 */ /* 0x000fea0003800200 */
.L_x_10693:
[----:B------:R-:W-:Y:S04]  /*4a90*/  BSSY.RECONVERGENT B0, `(.L_x_10695) ;  /* 0x0000050000007945 */ /* 0x000fe80003800200 */
[----:B------:R-:W-:Y:S05]  /*4aa0*/  @!P4 BRA `(.L_x_10696) ;  /* 0x000000040038c947 */ /* 0x000fea0003800000 */
[--C-:B0-234-:R-:W-:Y:S01]  /*4ab0*/  FADD.FTZ R110, R84, -R108.reuse ;  /* 0x8000006c546e7221 */ /* 0x11dfe20000010000 */
[--C-:B------:R-:W-:Y:S01]  /*4ac0*/  FADD.FTZ R116, R85, -R108.reuse ;  /* 0x8000006c55747221 */ /* 0x100fe20000010000 */
[----:B-----5:R-:W-:Y:S02]  /*4ad0*/  HADD2.F32 R109, -RZ, R48.H0_H0 ;  /* 0x20000030ff6d7230 */ /* 0x020fe40000004100 */
[--C-:B------:R-:W-:Y:S01]  /*4ae0*/  FADD.FTZ R118, R86, -R108.reuse ;  /* 0x8000006c56767221 */ /* 0x100fe20000010000 */
[----:B------:R-:W-:Y:S02]  /*4af0*/  HADD2.F32 R111, -RZ, R56.H0_H0 ;  /* 0x20000038ff6f7230 */ /* 0x000fe40000004100 */
        /* <DEDUP_REMOVED lines=22> */
[----:B------:R-:W-:Y:S01]  /*4c60*/  HADD2.F32 R127, -RZ, R49.H0_H0 ;  /* 0x20000031ff7f7230 */ /* 0x000fe20000004100 */
[----:B------:R-:W0:Y:S01]  /*4c70*/  LDC.64 R110, c[0x0][0x430] ;  /* 0x00010c00ff6e7b82 */ /* 0x000e220000000a00 */
[----:B------:R-:W-:-:S02]  /*4c80*/  HADD2.F32 R129, -RZ, R57.H0_H0 ;  /* 0x20000039ff817230 */ /* 0x000fc40000004100 */
[----:B------:R-:W-:Y:S01]  /*4c90*/  FFMA.FTZ R118, R108, R125, R118 ;  /* 0x0000007d6c767223 */ /* 0x000fe20000010076 */
[----:B------:R-:W-:Y:S02]  /*4ca0*/  HADD2.F32 R131, -RZ, R53.H0_H0 ;  /* 0x20000035ff837230 */ /* 0x000fe40000004100 */
[----:B------:R-:W-:Y:S02]  /*4cb0*/  HADD2.F32 R126, -RZ, R61.H0_H0 ;  /* 0x2000003dff7e7230 */ /* 0x000fe40000004100 */
[C---:B------:R-:W-:Y:S01]  /*4cc0*/  FFMA.FTZ R127, R124.reuse, R127, R129 ;  /* 0x0000007f7c7f7223 */ /* 0x040fe20000010081 */
[----:B------:R-:W-:Y:S01]  /*4cd0*/  HADD2.F32 R107, -RZ, R49.H1_H1 ;  /* 0x30000031ff6b7230 */ /* 0x000fe20000004100 */
[----:B------:R-:W1:Y:S01]  /*4ce0*/  LDC.64 R108, c[0x0][0x428] ;  /* 0x00010a00ff6c7b82 */ /* 0x000e620000000a00 */
[----:B------:R-:W-:Y:S02]  /*4cf0*/  HADD2.F32 R125, -RZ, R57.H1_H1 ;  /* 0x30000039ff7d7230 */ /* 0x000fe40000004100 */
[----:B------:R-:W-:Y:S01]  /*4d00*/  FFMA.FTZ R126, R124, R131, R126 ;  /* 0x000000837c7e7223 */ /* 0x000fe2000001007e */
[----:B------:R-:W-:-:S02]  /*4d10*/  HADD2.F32 R129, -RZ, R53.H1_H1 ;  /* 0x30000035ff817230 */ /* 0x000fc40000004100 */
[----:B------:R-:W-:Y:S02]  /*4d20*/  HADD2.F32 R130, -RZ, R61.H1_H1 ;  /* 0x3000003dff827230 */ /* 0x000fe40000004100 */
[C---:B------:R-:W-:Y:S01]  /*4d30*/  FFMA.FTZ R124, R128.reuse, R107, R125 ;  /* 0x0000006b807c7223 */ /* 0x040fe2000001007d */
[----:B------:R-:W-:Y:S02]  /*4d40*/  HADD2.F32 R131, -RZ, R50.H0_H0 ;  /* 0x20000032ff837230 */ /* 0x000fe40000004100 */
[----:B------:R-:W-:Y:S02]  /*4d50*/  HADD2.F32 R133, -RZ, R58.H0_H0 ;  /* 0x2000003aff857230 */ /* 0x000fe40000004100 */
[----:B------:R-:W-:Y:S01]  /*4d60*/  FFMA.FTZ R129, R128, R129, R130 ;  /* 0x0000008180817223 */ /* 0x000fe20000010082 */
[----:B------:R-:W-:Y:S02]  /*4d70*/  HADD2.F32 R135, -RZ, R54.H0_H0 ;  /* 0x20000036ff877230 */ /* 0x000fe40000004100 */
[----:B------:R-:W-:-:S02]  /*4d80*/  HADD2.F32 R134, -RZ, R62.H0_H0 ;  /* 0x2000003eff867230 */ /* 0x000fc40000004100 */
[C---:B------:R-:W-:Y:S01]  /*4d90*/  FFMA.FTZ R131, R132.reuse, R131, R133 ;  /* 0x0000008384837223 */ /* 0x040fe20000010085 */
[----:B------:R-:W-:Y:S01]  /*4da0*/  HADD2.F32 R137, -RZ, R50.H1_H1 ;  /* 0x30000032ff897230 */ /* 0x000fe20000004100 */
[----:B------:R-:W-:Y:S01]  /*4db0*/  F2FP.F16.F32.PACK_AB R129, R129, R126 ;  /* 0x0000007e8181723e */ /* 0x000fe200000000ff */
[----:B------:R-:W-:Y:S02]  /*4dc0*/  HADD2.F32 R139, -RZ, R58.H1_H1 ;  /* 0x3000003aff8b7230 */ /* 0x000fe40000004100 */
[----:B------:R-:W-:Y:S01]  /*4dd0*/  FFMA.FTZ R134, R132, R135, R134 ;  /* 0x0000008784867223 */ /* 0x000fe20000010086 */
[----:B------:R-:W-:Y:S02]  /*4de0*/  HADD2.F32 R133, -RZ, R51.H0_H0 ;  /* 0x20000033ff857230 */ /* 0x000fe40000004100 */
        /* <DEDUP_REMOVED lines=8> */
[----:B------:R-:W-:Y:S01]  /*4e70*/  HADD2.F32 R143, -RZ, R55.H1_H1 ;  /* 0x30000037ff8f7230 */ /* 0x000fe20000004100 */
[----:B------:R-:W-:Y:S01]  /*4e80*/  F2FP.F16.F32.PACK_AB R138, R128, R131 ;  /* 0x00000083808a723e */ /* 0x000fe200000000ff */
[----:B------:R-:W-:-:S02]  /*4e90*/  HADD2.F32 R142, -RZ, R63.H1_H1 ;  /* 0x3000003fff8e7230 */ /* 0x000fc40000004100 */
[----:B------:R-:W-:Y:S01]  /*4ea0*/  FFMA.FTZ R132, R140, R139, R141 ;  /* 0x0000008b8c847223 */ /* 0x000fe2000001008d */
[----:B------:R-:W-:Y:S01]  /*4eb0*/  HADD2.F32 R107, -RZ, R54.H1_H1 ;  /* 0x30000036ff6b7230 */ /* 0x000fe20000004100 */
[----:B------:R-:W-:Y:S01]  /*4ec0*/  F2FP.F16.F32.PACK_AB R137, R124, R127 ;  /* 0x0000007f7c89723e */ /* 0x000fe200000000ff */
[----:B------:R-:W-:Y:S02]  /*4ed0*/  HADD2.F32 R125, -RZ, R62.H1_H1 ;  /* 0x3000003eff7d7230 */ /* 0x000fe40000004100 */
[----:B------:R-:W-:Y:S01]  /*4ee0*/  FFMA.FTZ R143, R140, R143, R142 ;  /* 0x0000008f8c8f7223 */ /* 0x000fe2000001008e */
[----:B-1----:R-:W-:Y:S01]  /*4ef0*/  IMAD.WIDE.U32 R108, R106, 0x10, R108 ;  /* 0x000000106a6c7825 */ /* 0x002fe200078e006c */
[----:B------:R-:W-:-:S03]  /*4f00*/  F2FP.F16.F32.PACK_AB R139, R132, R133 ;  /* 0x00000085848b723e */ /* 0x000fc600000000ff */
[----:B------:R-:W-:Y:S01]  /*4f10*/  FFMA.FTZ R125, R136, R107, R125 ;  /* 0x0000006b887d7223 */ /* 0x000fe2000001007d */
[----:B------:R-:W-:Y:S01]  /*4f20*/  F2FP.F16.F32.PACK_AB R136, R119, R116 ;  /* 0x000000747788723e */ /* 0x000fe200000000ff */
[----:B0-----:R-:W-:Y:S01]  /*4f30*/  IMAD.WIDE.U32 R106, R106, 0x10, R110 ;  /* 0x000000106a6a7825 */ /* 0x001fe200078e006e */
[----:B------:R-:W-:Y:S02]  /*4f40*/  F2FP.F16.F32.PACK_AB R131, R143, R130 ;  /* 0x000000828f83723e */ /* 0x000fe400000000ff */
[----:B------:R-:W-:Y:S01]  /*4f50*/  F2FP.F16.F32.PACK_AB R130, R125, R134 ;  /* 0x000000867d82723e */ /* 0x000fe200000000ff */
[----:B------:R1:W-:Y:S01]  /*4f60*/  STG.E.128 desc[UR6][R108.64], R136 ;  /* 0x000000886c007986 */ /* 0x0003e2000c101d06 */
[----:B------:R-:W-:-:S05]  /*4f70*/  F2FP.F16.F32.PACK_AB R128, R118, R117 ;  /* 0x000000757680723e */ /* 0x000fca00000000ff */
[----:B------:R1:W-:Y:S02]  /*4f80*/  STG.E.128 desc[UR6][R106.64], R128 ;  /* 0x000000806a007986 */ /* 0x0003e4000c101d06 */
.L_x_10696:
[----:B------:R-:W-:Y:S05]  /*4f90*/  BSYNC.RECONVERGENT B0 ;  /* 0x0000000000007941 */ /* 0x000fea0003800200 */
.L_x_10695:
[----:B01----:R-:W0:Y:S01]  /*4fa0*/  LDC.64 R106, c[0x0][0x380] ;  /* 0x0000e000ff6a7b82 */ /* 0x003e220000000a00 */
[----:B------:R-:W-:Y:S01]  /*4fb0*/  UPLOP3.LUT UP1, UPT, UPT, UPT, UP1, 0x40, 0x4 ;  /* 0x000000000004789c */ /* 0x000fe20003f2e810 */
[----:B0-----:R-:W-:-:S04]  /*4fc0*/  IADD3 R105, PT, PT, R105, R106, RZ ;  /* 0x0000006a69697210 */ /* 0x001fc80007ffe0ff */
[----:B------:R-:W-:-:S13]  /*4fd0*/  ISETP.GE.AND P1, PT, R105, R107, PT ;  /* 0x0000006b6900720c */ /* 0x000fda0003f26270 */
[----:B------:R-:W-:Y:S05]  /*4fe0*/  @!P1 BRA `(.L_x_10697) ;  /* 0xffffffc000789947 */ /* 0x000fea000383ffff */
[----:B------:R-:W-:Y:S05]  /*4ff0*/  EXIT ;  /* 0x000000000000794d */ /* 0x000fea0003800000 */
.L_x_10698:
        /* <DEDUP_REMOVED lines=16> */
.L_x_18052:


//--------------------- .text._ZN10layer_norm31ln_parallel_residual_fwd_kernelINS_13Kernel_traitsI6__halfS2_fS2_fjLj8192ELj1ELj1ELj8ELj16ENS_18Kernel_traits_baseILj8192ES2_S2_fS2_fjLj256EEEEELb0ELb0ELb1EEEvNS_9FwdParamsE --------------------------
	.section	.text._ZN10layer_norm31ln_parallel_residual_fwd_kernelINS_13Kernel_traitsI6__halfS2_fS2_fjLj8192ELj1ELj1ELj8ELj16ENS_18Kernel_traits_baseILj8192ES2_S2_fS2_fjLj256EEEEELb0ELb0ELb1EEEvNS_9FwdParamsE,"ax",@progbits
	.align	128
        .global         _ZN10layer_norm31ln_parallel_residual_fwd_kernelINS_13Kernel_traitsI6__halfS2_fS2_fjLj8192ELj1ELj1ELj8ELj16ENS_18Kernel_traits_baseILj8192ES2_S2_fS2_fjLj256EEEEELb0ELb0ELb1EEEvNS_9FwdParamsE
        .type           _ZN10layer_norm31ln_parallel_residual_fwd_kernelINS_13Kernel_traitsI6__halfS2_fS2_fjLj8192ELj1ELj1ELj8ELj16ENS_18Kernel_traits_baseILj8192ES2_S2_fS2_fjLj256EEEEELb0ELb0ELb1EEEvNS_9FwdParamsE,@function
        .size           _ZN10layer_norm31ln_parallel_residual_fwd_kernelINS_13Kernel_traitsI6__halfS2_fS2_fjLj8192ELj1ELj1ELj8ELj16ENS_18Kernel_traits_baseILj8192ES2_S2_fS2_fjLj256EEEEELb0ELb0ELb1EEEvNS_9FwdParamsE,(.L_x_18053 - _ZN10layer_norm31ln_parallel_residual_fwd_kernelINS_13Kernel_traitsI6__halfS2_fS2_fjLj8192ELj1ELj1ELj8ELj16ENS_18Kernel_traits_baseILj8192ES2_S2_fS2_fjLj256EEEEELb0ELb0ELb1EEEvNS_9FwdParamsE)
        .other          _ZN10layer_norm31ln_parallel_residual_fwd_kernelINS_13Kernel_traitsI6__halfS2_fS2_fjLj8192ELj1ELj1ELj8ELj16ENS_18Kernel_traits_baseILj8192ES2_S2_fS2_fjLj256EEEEELb0ELb0ELb1EEEvNS_9FwdParamsE,@"STO_CUDA_ENTRY STV_DEFAULT"
_ZN10layer_norm31ln_parallel_residual_fwd_kernelINS_13Kernel_traitsI6__halfS2_fS2_fjLj8192ELj1ELj1ELj8ELj16ENS_18Kernel_traits_baseILj8192ES2_S2_fS2_fjLj256EEEEELb0ELb0ELb1EEEvNS_9FwdParamsE:
.text._ZN10layer_norm31ln_parallel_residual_fwd_kernelINS_13Kernel_traitsI6__halfS2_fS2_fjLj8192ELj1ELj1ELj8ELj16ENS_18Kernel_traits_baseILj8192ES2_S2_fS2_fjLj256EEEEELb0ELb0ELb1EEEvNS_9FwdParamsE:
        /* <DEDUP_REMOVED lines=39> */
[----:B-1----:R-:W-:Y:S06]  /*0270*/  BRA `(.L_x_10701) ;  /* 0x0000000400487947 */ /* 0x002fec0003800000 */
.L_x_10700:
        /* <DEDUP_REMOVED lines=26> */
[----:B-1----:R-:W-:Y:S06]  /*0420*/  BRA `(.L_x_10701) ;  /* 0x0000000000dc7947 */ /* 0x002fec0003800000 */
.L_x_10699:
        /* <DEDUP_REMOVED lines=29> */
.L_x_10702:
        /* <DEDUP_REMOVED lines=25> */
[----:B-1----:R-:W-:-:S07]  /*0790*/  CS2R R68, SRZ ;  /* 0x0000000000447805 */ /* 0x002fce000001ff00 */
.L_x_10701:
[----:B------:R-:W0:Y:S08]  /*07a0*/  S2UR UR4, SR_CTAID.X ;  /* 0x00000000000479c3 */ /* 0x000e300000002500 */
[----:B-1----:R-:W0:Y:S02]  /*07b0*/  LDC R2, c[0x0][0x384] ;  /* 0x0000e100ff027b82 */ /* 0x002e240000000800 */
[----:B0-----:R-:W-:-:S13]  /*07c0*/  ISETP.LE.AND P0, PT, R2, UR4, PT ;  /* 0x0000000402007c0c */ /* 0x001fda000bf03270 */
[----:B------:R-:W-:Y:S05]  /*07d0*/  @P0 EXIT ;  /* 0x000000000000094d */ /* 0x000fea0003800000 */
[----:B------:R-:W0:Y:S01]  /*07e0*/  LDCU.64 UR6, c[0x0][0x398] ;  /* 0x00007300ff0677ac */ /* 0x000e220008000a00 */
[----:B------:R-:W1:Y:S01]  /*07f0*/  LDCU UR10, c[0x0][0x388] ;  /* 0x00007100ff0a77ac */ /* 0x000e620008000800 */
[----:B------:R-:W2:Y:S01]  /*0800*/  LDCU.U8 UR11, c[0x0][0x410] ;  /* 0x00008200ff0b77ac */ /* 0x000ea20008000000 */
[----:B------:R-:W3:Y:S01]  /*0810*/  LDCU UR16, c[0x0][0x400] ;  /* 0x00008000ff1077ac */ /* 0x000ee20008000800 */
[----:B------:R-:W4:Y:S01]  /*0820*/  LDCU.64 UR20, c[0x0][0x398] ;  /* 0x00007300ff1477ac */ /* 0x000f220008000a00 */
[----:B0-----:R-:W-:Y:S01]  /*0830*/  UISETP.NE.U32.AND UP0, UPT, UR6, URZ, UPT ;  /* 0x000000ff0600728c */ /* 0x001fe2000bf05070 */
[----:B------:R-:W0:Y:S01]  /*0840*/  LDCU.64 UR14, c[0x0][0x3a0] ;  /* 0x00007400ff0e77ac */ /* 0x000e220008000a00 */
[----:B------:R-:W0:Y:S02]  /*0850*/  LDCU.64 UR18, c[0x0][0x380] ;  /* 0x00007000ff1277ac */ /* 0x000e240008000a00 */
[----:B------:R-:W-:Y:S02]  /*0860*/  UISETP.NE.AND.EX UP0, UPT, UR7, URZ, UPT, UP0 ;  /* 0x000000ff0700728c */ /* 0x000fe4000bf05300 */
[----:B-1234-:R-:W-:-:S11]  /*0870*/  UPLOP3.LUT UP1, UPT, UPT, UPT, UPT, 0x40, 0x4 ;  /* 0x000000000004789c */ /* 0x01efd60003f2e870 */
.L_x_10723:
[----:B0-----:R-:W-:Y:S01]  /*0880*/  ISETP.NE.U32.AND P0, PT, RZ, UR14, PT ;  /* 0x0000000eff007c0c */ /* 0x001fe2000bf05070 */
[----:B-1----:R-:W0:Y:S01]  /*0890*/  LDC.64 R84, c[0x0][0x390] ;  /* 0x0000e400ff547b82 */ /* 0x002e220000000a00 */
[----:B------:R-:W-:Y:S01]  /*08a0*/  UIMAD UR5, UR4, UR10, URZ ;  /* 0x0000000a040572a4 */ /* 0x000fe2000f8e02ff */
[----:B------:R-:W-:Y:S01]  /*08b0*/  PLOP3.LUT P1, PT, PT, PT, UP0, 0x80, 0x8 ;  /* 0x000000000008781c */ /* 0x000fe20003f2f008 */
[----:B------:R-:W1:Y:S01]  /*08c0*/  @UP0 LDCU.64 UR12, c[0x0][0x398] ;  /* 0x00007300ff0c07ac */ /* 0x000e620008000a00 */
[----:B------:R-:W-:Y:S01]  /*08d0*/  ISETP.NE.AND.EX P0, PT, RZ, UR15, PT, P0 ;  /* 0x0000000fff007c0c */ /* 0x000fe2000bf05300 */
[----:B------:R-:W-:-:S04]  /*08e0*/  USHF.R.S32.HI UR6, URZ, 0x1f, UR5 ;  /* 0x0000001fff067899 */ /* 0x000fc80008011405 */
[----:B------:R-:W-:-:S08]  /*08f0*/  ULEA.HI UR6, UR6, UR5, URZ, 0x3 ;  /* 0x0000000506067291 */ /* 0x000fd0000f8f18ff */
[----:B------:R-:W2:Y:S01]  /*0900*/  @P0 LDC.64 R6, c[0x0][0x3a0] ;  /* 0x0000e800ff060b82 */ /* 0x000ea20000000a00 */
[----:B------:R-:W-:Y:S02]  /*0910*/  MOV R3, UR6 ;  /* 0x0000000600037c02 */ /* 0x000fe40008000f00 */
[----:B-1----:R-:W-:Y:S02]  /*0920*/  MOV R4, UR12 ;  /* 0x0000000c00047c02 */ /* 0x002fe40008000f00 */
[----:B------:R-:W-:Y:S02]  /*0930*/  LEA.HI.SX32 R2, R3, R0, 0x1d ;  /* 0x0000000003027211 */ /* 0x000fe400078feaff */
[----:B------:R-:W-:-:S03]  /*0940*/  MOV R5, UR13 ;  /* 0x0000000d00057c02 */ /* 0x000fc60008000f00 */
[----:B0-----:R-:W-:-:S04]  /*0950*/  IMAD.WIDE.U32 R108, R2, 0x10, R84 ;  /* 0x00000010026c7825 */ /* 0x001fc800078e0054 */
[C---:B------:R-:W-:Y:S02]  /*0960*/  @P1 IMAD.WIDE.U32 R4, R2.reuse, 0x10, R4 ;  /* 0x0000001002041825 */ /* 0x040fe400078e0004 */
[----:B-----5:R-:W5:Y:S04]  /*0970*/  LDG.E.128 R108, desc[UR8][R108.64] ;  /* 0x000000086c6c7981 */ /* 0x020f68000c1e1d00 */
        /* <DEDUP_REMOVED lines=19> */
.L_x_10704:
[----:B-----5:R-:W-:Y:S02]  /*0ab0*/  HADD2.F32 R3, -RZ, R108.H0_H0 ;  /* 0x2000006cff037230 */ /* 0x020fe40000004100 */
[----:B------:R-:W-:Y:S02]  /*0ac0*/  HADD2.F32 R7, -RZ, R110.H0_H0 ;  /* 0x2000006eff077230 */ /* 0x000fe40000004100 */
[----:B------:R-:W-:Y:S02]  /*0ad0*/  HADD2.F32 R108, -RZ, R108.H1_H1 ;  /* 0x3000006cff6c7230 */ /* 0x000fe40000004100 */
[----:B------:R-:W-:Y:S01]  /*0ae0*/  FADD.FTZ R104, R76, R3 ;  /* 0x000000034c687221 */ /* 0x000fe20000010000 */
[----:B------:R-:W-:Y:S02]  /*0af0*/  HADD2.F32 R110, -RZ, R110.H1_H1 ;  /* 0x3000006eff6e7230 */ /* 0x000fe40000004100 */
[--C-:B------:R-:W-:Y:S02]  /*0b00*/  HADD2.F32 R5, -RZ, R109.reuse.H0_H0 ;  /* 0x2000006dff057230 */ /* 0x100fe40000004100 */
[----:B------:R-:W-:Y:S01]  /*0b10*/  FADD.FTZ R105, R77, R108 ;  /* 0x0000006c4d697221 */ /* 0x000fe20000010000 */
[----:B------:R-:W-:-:S02]  /*0b20*/  HADD2.F32 R0, -RZ, R109.H1_H1 ;  /* 0x3000006dff007230 */ /* 0x000fc40000004100 */
[----:B------:R-:W-:Y:S01]  /*0b30*/  FADD.FTZ R109, R81, R110 ;  /* 0x0000006e516d7221 */ /* 0x000fe20000010000 */
[--C-:B------:R-:W-:Y:S02]  /*0b40*/  HADD2.F32 R87, -RZ, R111.reuse.H0_H0 ;  /* 0x2000006fff577230 */ /* 0x100fe40000004100 */
[----:B------:R-:W-:Y:S01]  /*0b50*/  FADD.FTZ R106, R78, R5 ;  /* 0x000000054e6a7221 */ /* 0x000fe20000010000 */
[----:B------:R-:W-:Y:S02]  /*0b60*/  HADD2.F32 R4, -RZ, R111.H1_H1 ;  /* 0x3000006fff047230 */ /* 0x000fe40000004100 */
[----:B------:R-:W-:Y:S01]  /*0b70*/  FADD.FTZ R107, R79, R0 ;  /* 0x000000004f6b7221 */ /* 0x000fe20000010000 */
[----:B------:R-:W-:Y:S01]  /*0b80*/  FADD.FTZ R108, R80, R7 ;  /* 0x00000007506c7221 */ /* 0x000fe20000010000 */
[----:B------:R-:W-:Y:S01]  /*0b90*/  FADD.FTZ R110, R82, R87 ;  /* 0x00000057526e7221 */ /* 0x000fe20000010000 */
[----:B------:R-:W-:Y:S01]  /*0ba0*/  FADD.FTZ R111, R83, R4 ;  /* 0x00000004536f7221 */ /* 0x000fe20000010000 */
[----:B------:R-:W-:Y:S06]  /*0bb0*/  BRA `(.L_x_10705) ;  /* 0x0000000000f07947 */ /* 0x000fec0003800000 */
.L_x_10703:
[----:B------:R-:W-:-:S04]  /*0bc0*/  UISETP.NE.U32.AND UP0, UPT, UR14, URZ, UPT ;  /* 0x000000ff0e00728c */ /* 0x000fc8000bf05070 */
[----:B------:R-:W-:-:S09]  /*0bd0*/  UISETP.NE.AND.EX UP0, UPT, UR15, URZ, UPT, UP0 ;  /* 0x000000ff0f00728c */ /* 0x000fd2000bf05300 */
[----:B------:R-:W-:Y:S05]  /*0be0*/  BRA.U UP0, `(.L_x_10706) ;  /* 0x0000000100647547 */ /* 0x000fea000b800000 */
[--C-:B-----5:R-:W-:Y:S02]  /*0bf0*/  HADD2.F32 R3, -RZ, R108.reuse.H0_H0 ;  /* 0x2000006cff037230 */ /* 0x120fe40000004100 */
[----:B------:R-:W-:Y:S02]  /*0c00*/  HADD2.F32 R108, -RZ, R108.H1_H1 ;  /* 0x3000006cff6c7230 */ /* 0x000fe40000004100 */
[----:B------:R-:W-:Y:S02]  /*0c10*/  HADD2.F32 R105, -RZ, R72.H1_H1 ;  /* 0x30000048ff697230 */ /* 0x000fe40000004100 */
[--C-:B------:R-:W-:Y:S02]  /*0c20*/  HADD2.F32 R5, -RZ, R109.reuse.H0_H0 ;  /* 0x2000006dff057230 */ /* 0x100fe40000004100 */
[----:B------:R-:W-:Y:S02]  /*0c30*/  HADD2.F32 R0, -RZ, R109.H1_H1 ;  /* 0x3000006dff007230 */ /* 0x000fe40000004100 */
[----:B------:R-:W-:Y:S01]  /*0c40*/  FADD.FTZ R105, R108, R105 ;  /* 0x000000696c697221 */ /* 0x000fe20000010000 */
[----:B------:R-:W-:-:S02]  /*0c50*/  HADD2.F32 R7, -RZ, R110.H0_H0 ;  /* 0x2000006eff077230 */ /* 0x000fc40000004100 */
[----:B------:R-:W-:Y:S02]  /*0c60*/  HADD2.F32 R4, -RZ, R110.H1_H1 ;  /* 0x3000006eff047230 */ /* 0x000fe40000004100 */
[--C-:B------:R-:W-:Y:S02]  /*0c70*/  HADD2.F32 R87, -RZ, R111.reuse.H0_H0 ;  /* 0x2000006fff577230 */ /* 0x100fe40000004100 */
[----:B------:R-:W-:Y:S02]  /*0c80*/  HADD2.F32 R6, -RZ, R111.H1_H1 ;  /* 0x3000006fff067230 */ /* 0x000fe40000004100 */
[----:B------:R-:W-:Y:S02]  /*0c90*/  HADD2.F32 R104, -RZ, R72.H0_H0 ;  /* 0x20000048ff687230 */ /* 0x000fe40000004100 */
[--C-:B------:R-:W-:Y:S02]  /*0ca0*/  HADD2.F32 R106, -RZ, R73.reuse.H0_H0 ;  /* 0x20000049ff6a7230 */ /* 0x100fe40000004100 */
[----:B------:R-:W-:-:S02]  /*0cb0*/  HADD2.F32 R107, -RZ, R73.H1_H1 ;  /* 0x30000049ff6b7230 */ /* 0x000fc40000004100 */
[----:B------:R-:W-:Y:S01]  /*0cc0*/  FADD.FTZ R104, R3, R104 ;  /* 0x0000006803687221 */ /* 0x000fe20000010000 */
[--C-:B------:R-:W-:Y:S02]  /*0cd0*/  HADD2.F32 R108, -RZ, R74.reuse.H0_H0 ;  /* 0x2000004aff6c7230 */ /* 0x100fe40000004100 */
[----:B------:R-:W-:Y:S01]  /*0ce0*/  FADD.FTZ R106, R5, R106 ;  /* 0x0000006a056a7221 */ /* 0x000fe20000010000 */
[----:B------:R-:W-:Y:S02]  /*0cf0*/  HADD2.F32 R109, -RZ, R74.H1_H1 ;  /* 0x3000004aff6d7230 */ /* 0x000fe40000004100 */
[----:B------:R-:W-:Y:S01]  /*0d00*/  FADD.FTZ R107, R0, R107 ;  /* 0x0000006b006b7221 */ /* 0x000fe20000010000 */
[--C-:B------:R-:W-:Y:S02]  /*0d10*/  HADD2.F32 R110, -RZ, R75.reuse.H0_H0 ;  /* 0x2000004bff6e7230 */ /* 0x100fe40000004100 */
[----:B------:R-:W-:Y:S01]  /*0d20*/  FADD.FTZ R108, R7, R108 ;  /* 0x0000006c076c7221 */ /* 0x000fe20000010000 */
[----:B------:R-:W-:-:S02]  /*0d30*/  HADD2.F32 R111, -RZ, R75.H1_H1 ;  /* 0x3000004bff6f7230 */ /* 0x000fc40000004100 */
[----:B------:R-:W-:Y:S01]  /*0d40*/  FADD.FTZ R109, R4, R109 ;  /* 0x0000006d046d7221 */ /* 0x000fe20000010000 */
[----:B------:R-:W-:Y:S02]  /*0d50*/  FADD.FTZ R110, R87, R110 ;  /* 0x0000006e576e7221 */ /* 0x000fe40000010000 */
[----:B------:R-:W-:Y:S01]  /*0d60*/  FADD.FTZ R111, R6, R111 ;  /* 0x0000006f066f7221 */ /* 0x000fe20000010000 */
[----:B------:R-:W-:Y:S06]  /*0d70*/  BRA `(.L_x_10705) ;  /* 0x0000000000807947 */ /* 0x000fec0003800000 */
.L_x_10706:
[--C-:B-----5:R-:W-:Y:S02]  /*0d80*/  HADD2.F32 R0, -RZ, R108.reuse.H0_H0 ;  /* 0x2000006cff007230 */ /* 0x120fe40000004100 */
[----:B------:R-:W-:Y:S02]  /*0d90*/  HADD2.F32 R108, -RZ, R108.H1_H1 ;  /* 0x3000006cff6c7230 */ /* 0x000fe40000004100 */
[----:B------:R-:W-:Y:S02]  /*0da0*/  HADD2.F32 R4, -RZ, R109.H0_H0 ;  /* 0x2000006dff047230 */ /* 0x000fe40000004100 */
[--C-:B------:R-:W-:Y:S02]  /*0db0*/  HADD2.F32 R3, -RZ, R72.reuse.H0_H0 ;  /* 0x20000048ff037230 */ /* 0x100fe40000004100 */
[----:B------:R-:W-:Y:S02]  /*0dc0*/  HADD2.F32 R5, -RZ, R72.H1_H1 ;  /* 0x30000048ff057230 */ /* 0x000fe40000004100 */
[----:B------:R-:W-:-:S02]  /*0dd0*/  HADD2.F32 R7, -RZ, R73.H0_H0 ;  /* 0x20000049ff077230 */ /* 0x000fc40000004100 */
[----:B------:R-:W-:Y:S01]  /*0de0*/  FADD.FTZ R3, R0, R3 ;  /* 0x0000000300037221 */ /* 0x000fe20000010000 */
[--C-:B------:R-:W-:Y:S02]  /*0df0*/  HADD2.F32 R6, -RZ, R110.reuse.H0_H0 ;  /* 0x2000006eff067230 */ /* 0x100fe40000004100 */
[----:B------:R-:W-:Y:S01]  /*0e00*/  FADD.FTZ R108, R108, R5 ;  /* 0x000000056c6c7221 */ /* 0x000fe20000010000 */
        /* <DEDUP_REMOVED lines=11> */
[----:B------:R-:W-:Y:S02]  /*0ec0*/  HADD2.F32 R5, -RZ, R74.H0_H0 ;  /* 0x2000004aff057230 */ /* 0x000fe40000004100 */
        /* <DEDUP_REMOVED lines=10> */
[----:B------:R-:W-:-:S07]  /*0f70*/  FADD.FTZ R111, R83, R4 ;  /* 0x00000004536f7221 */ /* 0x000fce0000010000 */
.L_x_10705:
[----:B------:R-:W-:Y:S01]  /*0f80*/  UISETP.NE.U32.AND UP0, UPT, UR20, URZ, UPT ;  /* 0x000000ff1400728c */ /* 0x000fe2000bf05070 */
[----:B------:R-:W0:Y:S01]  /*0f90*/  LDC.64 R112, c[0x0][0x3a8] ;  /* 0x0000ea00ff707b82 */ /* 0x000e220000000a00 */
[----:B------:R-:W-:Y:S01]  /*0fa0*/  HFMA2 R6, -RZ, RZ, 0, 9.5367431640625e-07 ;  /* 0x00000010ff067431 */ /* 0x000fe200000001ff */
[----:B------:R-:W-:Y:S01]  /*0fb0*/  IADD3 R3, PT, PT, R2, 0x100, RZ ;  /* 0x0000010002037810 */ /* 0x000fe20007ffe0ff */
[----:B------:R-:W-:-:S04]  /*0fc0*/  UISETP.NE.AND.EX UP0, UPT, UR21, URZ, UPT, UP0 ;  /* 0x000000ff1500728c */ /* 0x000fc8000bf05300 */
[----:B------:R-:W-:Y:S01]  /*0fd0*/  IMAD.WIDE.U32 R100, R3, 0x10, R84 ;  /* 0x0000001003647825 */ /* 0x000fe200078e0054 */
[----:B------:R-:W1:Y:S01]  /*0fe0*/  @P0 LDC.64 R86, c[0x0][0x3a0] ;  /* 0x0000e800ff560b82 */ /* 0x000e620000000a00 */
[----:B------:R-:W-:-:S05]  /*0ff0*/  PLOP3.LUT P1, PT, PT, PT, UP0, 0x80, 0x8 ;  /* 0x000000000008781c */ /* 0x000fca0003f2f008 */
[----:B------:R-:W2:Y:S01]  /*1000*/  @UP0 LDCU.64 UR6, c[0x0][0x398] ;  /* 0x00007300ff0607ac */ /* 0x000ea20008000a00 */
[----:B0-----:R-:W-:-:S05]  /*1010*/  IMAD.WIDE.U32 R4, R2, 0x20, R112 ;  /* 0x0000002002047825 */ /* 0x001fca00078e0070 */
[----:B------:R0:W-:Y:S01]  /*1020*/  STG.E.128 desc[UR8][R4.64], R104 ;  /* 0x0000006804007986 */ /* 0x0001e2000c101d08 */
[----:B-1----:R-:W-:-:S03]  /*1030*/  @P0 IMAD.WIDE.U32 R86, R3, 0x20, R86 ;  /* 0x0000002003560825 */ /* 0x002fc600078e0056 */
[----:B------:R0:W-:Y:S01]  /*1040*/  STG.E.128 desc[UR8][R4.64+0x10], R108 ;  /* 0x0000106c04007986 */ /* 0x0001e2000c101d08 */
[----:B--2---:R-:W-:-:S03]  /*1050*/  @P1 IMAD.WIDE.U32 R6, R3, R6, UR6 ;  /* 0x0000000603061e25 */ /* 0x004fc6000f8e0006 */
[----:B------:R0:W5:Y:S04]  /*1060*/  @P0 LDG.E.128 R76, desc[UR8][R86.64] ;  /* 0x00000008564c0981 */ /* 0x000168000c1e1d00 */
[----:B------:R0:W5:Y:S04]  /*1070*/  @P1 LDG.E.128 R72, desc[UR8][R6.64] ;  /* 0x0000000806481981 */ /* 0x000168000c1e1d00 */
[----:B------:R0:W5:Y:S04]  /*1080*/  @P0 LDG.E.128 R80, desc[UR8][R86.64+0x10] ;  /* 0x0000100856500981 */ /* 0x000168000c1e1d00 */
[----:B------:R-:W5:Y:S01]  /*1090*/  LDG.E.128 R100, desc[UR8][R100.64] ;  /* 0x0000000864647981 */ /* 0x000f62000c1e1d00 */
[----:B------:R-:W-:Y:S05]  /*10a0*/  BRA.U !UP0, `(.L_x_10707) ;  /* 0x0000000108ec7547 */ /* 0x000fea000b800000 */
[----:B------:R-:W-:Y:S05]  /*10b0*/  @!P0 BRA `(.L_x_10708) ;  /* 0x0000000000848947 */ /* 0x000fea0003800000 */
[--C-:B-----5:R-:W-:Y:S02]  /*10c0*/  HADD2.F32 R0, -RZ, R100.reuse.H0_H0 ;  /* 0x20000064ff007230 */ /* 0x120fe40000004100 */
[----:B------:R-:W-:Y:S02]  /*10d0*/  HADD2.F32 R100, -RZ, R100.H1_H1 ;  /* 0x30000064ff647230 */ /* 0x000fe40000004100 */
[--C-:B0-----:R-:W-:Y:S02]  /*10e0*/  HADD2.F32 R7, -RZ, R72.reuse.H1_H1 ;  /* 0x30000048ff077230 */ /* 0x101fe40000004100 */
[----:B------:R-:W-:Y:S02]  /*10f0*/  HADD2.F32 R4, -RZ, R101.H0_H0 ;  /* 0x20000065ff047230 */ /* 0x000fe40000004100 */
[----:B------:R-:W-:Y:S02]  /*1100*/  HADD2.F32 R5, -RZ, R72.H0_H0 ;  /* 0x20000048ff057230 */ /* 0x000fe40000004100 */
[----:B------:R-:W-:Y:S01]  /*1110*/  FADD.FTZ R100, R7, R100 ;  /* 0x0000006407647221 */ /* 0x000fe20000010000 */
[----:B------:R-:W-:-:S02]  /*1120*/  HADD2.F32 R87, -RZ, R73.H0_H0 ;  /* 0x20000049ff577230 */ /* 0x000fc40000004100 */
[--C-:B------:R-:W-:Y:S02]  /*1130*/  HADD2.F32 R6, -RZ, R102.reuse.H0_H0 ;  /* 0x20000066ff067230 */ /* 0x100fe40000004100 */
        /* <DEDUP_REMOVED lines=8> */
[----:B------:R-:W-:Y:S02]  /*11c0*/  HADD2.F32 R103, -RZ, R103.H1_H1 ;  /* 0x30000067ff677230 */ /* 0x000fe40000004100 */
[----:B------:R-:W-:Y:S01]  /*11d0*/  FADD.FTZ R89, R91, R86 ;  /* 0x000000565b597221 */ /* 0x000fe20000010000 */
[----:B------:R-:W-:Y:S02]  /*11e0*/  HADD2.F32 R0, -RZ, R73.H1_H1 ;  /* 0x30000049ff007230 */ /* 0x000fe40000004100 */
[----:B------:R-:W-:Y:S02]  /*11f0*/  HADD2.F32 R87, -RZ, R74.H0_H0 ;  /* 0x2000004aff577230 */ /* 0x000fe40000004100 */
        /* <DEDUP_REMOVED lines=13> */
.L_x_10708:
        /* <DEDUP_REMOVED lines=9> */
[--C-:B------:R-:W-:Y:S02]  /*1360*/  HADD2.F32 R86, -RZ, R102.reuse.H0_H0 ;  /* 0x20000066ff567230 */ /* 0x100fe40000004100 */
[----:B------:R-:W-:Y:S01]  /*1370*/  FADD.FTZ R5, R7, R100 ;  /* 0x0000006407057221 */ /* 0x000fe20000010000 */
[----:B------:R-:W-:Y:S02]  /*1380*/  HADD2.F32 R0, -RZ, R73.H1_H1 ;  /* 0x30000049ff007230 */ /* 0x000fe40000004100 */
[----:B------:R-:W-:Y:S02]  /*1390*/  HADD2.F32 R102, -RZ, R102.H1_H1 ;  /* 0x30000066ff667230 */ /* 0x000fe40000004100 */
[----:B------:R-:W-:-:S02]  /*13a0*/  HADD2.F32 R88, -RZ, R103.H0_H0 ;  /* 0x20000067ff587230 */ /* 0x000fc40000004100 */
[----:B------:R-:W-:Y:S01]  /*13b0*/  FADD.FTZ R7, R0, R101 ;  /* 0x0000006500077221 */ /* 0x000fe20000010000 */
[--C-:B------:R-:W-:Y:S02]  /*13c0*/  HADD2.F32 R89, -RZ, R74.reuse.H1_H1 ;  /* 0x3000004aff597230 */ /* 0x100fe40000004100 */
[----:B------:R-:W-:Y:S02]  /*13d0*/  HADD2.F32 R103, -RZ, R103.H1_H1 ;  /* 0x30000067ff677230 */ /* 0x000fe40000004100 */
[----:B------:R-:W-:Y:S02]  /*13e0*/  HADD2.F32 R87, -RZ, R74.H0_H0 ;  /* 0x2000004aff577230 */ /* 0x000fe40000004100 */
[----:B------:R-:W-:Y:S01]  /*13f0*/  FADD.FTZ R101, R89, R102 ;  /* 0x0000006659657221 */ /* 0x000fe20000010000 */
[--C-:B------:R-:W-:Y:S02]  /*1400*/  HADD2.F32 R91, -RZ, R75.reuse.H0_H0 ;  /* 0x2000004bff5b7230 */ /* 0x100fe40000004100 */
[----:B------:R-:W-:-:S02]  /*1410*/  HADD2.F32 R90, -RZ, R75.H1_H1 ;  /* 0x3000004bff5a7230 */ /* 0x000fc40000004100 */
[----:B------:R-:W-:Y:S01]  /*1420*/  FADD.FTZ R100, R87, R86 ;  /* 0x0000005657647221 */ /* 0x000fe20000010000 */
[----:B------:R-:W-:Y:S02]  /*1430*/  FADD.FTZ R102, R91, R88 ;  /* 0x000000585b667221 */ /* 0x000fe40000010000 */
[----:B------:R-:W-:Y:S01]  /*1440*/  FADD.FTZ R103, R90, R103 ;  /* 0x000000675a677221 */ /* 0x000fe20000010000 */
[----:B------:R-:W-:Y:S06]  /*1450*/  BRA `(.L_x_10709) ;  /* 0x0000000000687947 */ /* 0x000fec0003800000 */
.L_x_10707:
[----:B------:R-:W-:Y:S05]  /*1460*/  @!P0 BRA `(.L_x_10710) ;  /* 0x0000000000448947 */ /* 0x000fea0003800000 */
[----:B0----5:R-:W-:Y:S02]  /*1470*/  HADD2.F32 R5, -RZ, R100.H0_H0 ;  /* 0x20000064ff057230 */ /* 0x021fe40000004100 */
[----:B------:R-:W-:Y:S02]  /*1480*/  HADD2.F32 R87, -RZ, R102.H0_H0 ;  /* 0x20000066ff577230 */ /* 0x000fe40000004100 */
[----:B------:R-:W-:Y:S02]  /*1490*/  HADD2.F32 R100, -RZ, R100.H1_H1 ;  /* 0x30000064ff647230 */ /* 0x000fe40000004100 */
[----:B------:R-:W-:Y:S01]  /*14a0*/  FADD.FTZ R4, R76, R5 ;  /* 0x000000054c047221 */ /* 0x000fe20000010000 */
[--C-:B------:R-:W-:Y:S02]  /*14b0*/  HADD2.F32 R7, -RZ, R101.reuse.H0_H0 ;  /* 0x20000065ff077230 */ /* 0x100fe40000004100 */
[----:B------:R-:W-:Y:S02]  /*14c0*/  HADD2.F32 R102, -RZ, R102.H1_H1 ;  /* 0x30000066ff667230 */ /* 0x000fe40000004100 */
        /* <DEDUP_REMOVED lines=11> */
.L_x_10710:
        /* <DEDUP_REMOVED lines=8> */
.L_x_10709:
[----:B------:R-:W0:Y:S01]  /*1600*/  @P0 LDC.64 R96, c[0x0][0x3a0] ;  /* 0x0000e800ff600b82 */ /* 0x000e220000000a00 */
[----:B------:R-:W1:Y:S01]  /*1610*/  @UP0 LDCU.64 UR6, c[0x0][0x398] ;  /* 0x00007300ff0607ac */ /* 0x000e620008000a00 */
[----:B------:R-:W-:Y:S01]  /*1620*/  PLOP3.LUT P1, PT, PT, PT, UP0, 0x80, 0x8 ;  /* 0x000000000008781c */ /* 0x000fe20003f2f008 */
[----:B------:R-:W-:Y:S01]  /*1630*/  IMAD.WIDE.U32 R88, R3, 0x20, R112 ;  /* 0x0000002003587825 */ /* 0x000fe200078e0070 */
[----:B------:R-:W-:Y:S02]  /*1640*/  IADD3 R87, PT, PT, R2, 0x200, RZ ;  /* 0x0000020002577810 */ /* 0x000fe40007ffe0ff */
[----:B------:R-:W-:Y:S02]  /*1650*/  MOV R90, 0x10 ;  /* 0x00000010005a7802 */ /* 0x000fe40000000f00 */
[----:B------:R2:W-:Y:S01]  /*1660*/  STG.E.128 desc[UR8][R88.64], R4 ;  /* 0x0000000458007986 */ /* 0x0005e2000c101d08 */
[----:B------:R-:W-:-:S03]  /*1670*/  IMAD.WIDE.U32 R92, R87, 0x10, R84 ;  /* 0x00000010575c7825 */ /* 0x000fc600078e0054 */
[----:B------:R2:W-:Y:S04]  /*1680*/  STG.E.128 desc[UR8][R88.64+0x10], R100 ;  /* 0x0000106458007986 */ /* 0x0005e8000c101d08 */
[----:B------:R-:W5:Y:S01]  /*1690*/  LDG.E.128 R92, desc[UR8][R92.64] ;  /* 0x000000085c5c7981 */ /* 0x000f62000c1e1d00 */
[----:B-1----:R-:W-:-:S04]  /*16a0*/  @P1 IMAD.WIDE.U32 R90, R87, R90, UR6 ;  /* 0x00000006575a1e25 */ /* 0x002fc8000f8e005a */
[----:B0-----:R-:W-:Y:S01]  /*16b0*/  @P0 IMAD.WIDE.U32 R96, R87, 0x20, R96 ;  /* 0x0000002057600825 */ /* 0x001fe200078e0060 */
[----:B------:R2:W5:Y:S04]  /*16c0*/  @P1 LDG.E.128 R72, desc[UR8][R90.64] ;  /* 0x000000085a481981 */ /* 0x000568000c1e1d00 */
[----:B------:R2:W5:Y:S04]  /*16d0*/  @P0 LDG.E.128 R76, desc[UR8][R96.64] ;  /* 0x00000008604c0981 */ /* 0x000568000c1e1d00 */
[----:B------:R2:W5:Y:S01]  /*16e0*/  @P0 LDG.E.128 R80, desc[UR8][R96.64+0x10] ;  /* 0x0000100860500981 */ /* 0x000562000c1e1d00 */
[----:B------:R-:W-:Y:S05]  /*16f0*/  BRA.U !UP0, `(.L_x_10711) ;  /* 0x0000000108ec7547 */ /* 0x000fea000b800000 */
[----:B------:R-:W-:Y:S05]  /*1700*/  @!P0 BRA `(.L_x_10712) ;  /* 0x0000000000848947 */ /* 0x000fea0003800000 */
[----:B-----5:R-:W-:Y:S02]  /*1710*/  HADD2.F32 R0, -RZ, R92.H0_H0 ;  /* 0x2000005cff007230 */ /* 0x020fe40000004100 */
[----:B------:R-:W-:Y:S02]  /*1720*/  HADD2.F32 R3, -RZ, R72.H0_H0 ;  /* 0x20000048ff037230 */ /* 0x000fe40000004100 */
[----:B------:R-:W-:Y:S02]  /*1730*/  HADD2.F32 R92, -RZ, R92.H1_H1 ;  /* 0x3000005cff5c7230 */ /* 0x000fe40000004100 */
[----:B--2---:R-:W-:Y:S02]  /*1740*/  HADD2.F32 R91, -RZ, R72.H1_H1 ;  /* 0x30000048ff5b7230 */ /* 0x004fe40000004100 */
[----:B------:R-:W-:Y:S01]  /*1750*/  FADD.FTZ R3, R3, R0 ;  /* 0x0000000003037221 */ /* 0x000fe20000010000 */
[----:B------:R-:W-:Y:S02]  /*1760*/  HADD2.F32 R86, -RZ, R93.H0_H0 ;  /* 0x2000005dff567230 */ /* 0x000fe40000004100 */
        /* <DEDUP_REMOVED lines=8> */
[----:B------:R-:W-:Y:S02]  /*17f0*/  HADD2.F32 R95, -RZ, R74.H0_H0 ;  /* 0x2000004aff5f7230 */ /* 0x000fe40000004100 */
[----:B------:R-:W-:Y:S01]  /*1800*/  FADD.FTZ R0, R0, R93 ;  /* 0x0000005d00007221 */ /* 0x000fe20000010000 */
[----:B------:R-:W-:Y:S02]  /*1810*/  HADD2.F32 R94, -RZ, R94.H1_H1 ;  /* 0x3000005eff5e7230 */ /* 0x000fe40000004100 */
[----:B------:R-:W-:Y:S02]  /*1820*/  HADD2.F32 R97, -RZ, R74.H1_H1 ;  /* 0x3000004aff617230 */ /* 0x000fe40000004100 */
[----:B------:R-:W-:Y:S01]  /*1830*/  FADD.FTZ R93, R95, R88 ;  /* 0x000000585f5d7221 */ /* 0x000fe20000010000 */
        /* <DEDUP_REMOVED lines=14> */
.L_x_10712:
[----:B--2--5:R-:W-:Y:S02]  /*1920*/  HADD2.F32 R89, -RZ, R92.H1_H1 ;  /* 0x3000005cff597230 */ /* 0x024fe40000004100 */
        /* <DEDUP_REMOVED lines=8> */
[----:B------:R-:W-:Y:S02]  /*19b0*/  HADD2.F32 R92, -RZ, R94.H0_H0 ;  /* 0x2000005eff5c7230 */ /* 0x000fe40000004100 */
[----:B------:R-:W-:Y:S01]  /*19c0*/  FADD.FTZ R90, R91, R90 ;  /* 0x0000005a5b5a7221 */ /* 0x000fe20000010000 */
[--C-:B------:R-:W-:Y:S02]  /*19d0*/  HADD2.F32 R86, -RZ, R95.reuse.H0_H0 ;  /* 0x2000005fff567230 */ /* 0x100fe40000004100 */
[----:B------:R-:W-:Y:S02]  /*19e0*/  HADD2.F32 R96, -RZ, R95.H1_H1 ;  /* 0x3000005fff607230 */ /* 0x000fe40000004100 */
[----:B------:R-:W-:-:S02]  /*19f0*/  HADD2.F32 R0, -RZ, R73.H1_H1 ;  /* 0x30000049ff007230 */ /* 0x000fc40000004100 */
[----:B------:R-:W-:Y:S02]  /*1a00*/  HADD2.F32 R94, -RZ, R94.H1_H1 ;  /* 0x3000005eff5e7230 */ /* 0x000fe40000004100 */
[--C-:B------:R-:W-:Y:S02]  /*1a10*/  HADD2.F32 R95, -RZ, R74.reuse.H1_H1 ;  /* 0x3000004aff5f7230 */ /* 0x100fe40000004100 */
[----:B------:R-:W-:Y:S01]  /*1a20*/  FADD.FTZ R91, R0, R93 ;  /* 0x0000005d005b7221 */ /* 0x000fe20000010000 */
[----:B------:R-:W-:Y:S02]  /*1a30*/  HADD2.F32 R3, -RZ, R74.H0_H0 ;  /* 0x2000004aff037230 */ /* 0x000fe40000004100 */
[--C-:B------:R-:W-:Y:S02]  /*1a40*/  HADD2.F32 R97, -RZ, R75.reuse.H0_H0 ;  /* 0x2000004bff617230 */ /* 0x100fe40000004100 */
[----:B------:R-:W-:Y:S01]  /*1a50*/  FADD.FTZ R93, R95, R94 ;  /* 0x0000005e5f5d7221 */ /* 0x000fe20000010000 */
[----:B------:R-:W-:-:S02]  /*1a60*/  HADD2.F32 R99, -RZ, R75.H1_H1 ;  /* 0x3000004bff637230 */ /* 0x000fc40000004100 */
[----:B------:R-:W-:Y:S01]  /*1a70*/  FADD.FTZ R92, R3, R92 ;  /* 0x0000005c035c7221 */ /* 0x000fe20000010000 */
[----:B------:R-:W-:Y:S02]  /*1a80*/  FADD.FTZ R94, R97, R86 ;  /* 0x00000056615e7221 */ /* 0x000fe40000010000 */
[----:B------:R-:W-:Y:S01]  /*1a90*/  FADD.FTZ R95, R99, R96 ;  /* 0x00000060635f7221 */ /* 0x000fe20000010000 */
[----:B------:R-:W-:Y:S06]  /*1aa0*/  BRA `(.L_x_10713) ;  /* 0x0000000000687947 */ /* 0x000fec0003800000 */
.L_x_10711:
[----:B------:R-:W-:Y:S05]  /*1ab0*/  @!P0 BRA `(.L_x_10714) ;  /* 0x0000000000448947 */ /* 0x000fea0003800000 */
[--C-:B-----5:R-:W-:Y:S02]  /*1ac0*/  HADD2.F32 R3, -RZ, R92.reuse.H0_H0 ;  /* 0x2000005cff037230 */ /* 0x120fe40000004100 */
[----:B------:R-:W-:Y:S02]  /*1ad0*/  HADD2.F32 R92, -RZ, R92.H1_H1 ;  /* 0x3000005cff5c7230 */ /* 0x000fe40000004100 */
[--C-:B--2---:R-:W-:Y:S02]  /*1ae0*/  HADD2.F32 R91, -RZ, R93.reuse.H0_H0 ;  /* 0x2000005dff5b7230 */ /* 0x104fe40000004100 */
[----:B------:R-:W-:Y:S01]  /*1af0*/  FADD.FTZ R88, R76, R3 ;  /* 0x000000034c587221 */ /* 0x000fe20000010000 */
[----:B------:R-:W-:Y:S02]  /*1b00*/  HADD2.F32 R0, -RZ, R93.H1_H1 ;  /* 0x3000005dff007230 */ /* 0x000fe40000004100 */
[----:B------:R-:W-:Y:S01]  /*1b10*/  FADD.FTZ R89, R77, R92 ;  /* 0x0000005c4d597221 */ /* 0x000fe20000010000 */
[----:B------:R-:W-:-:S02]  /*1b20*/  HADD2.F32 R93, -RZ, R94.H0_H0 ;  /* 0x2000005eff5d7230 */ /* 0x000fc40000004100 */
        /* <DEDUP_REMOVED lines=10> */
.L_x_10714:
[--C-:B--2--5:R-:W-:Y:S02]  /*1bd0*/  HADD2.F32 R88, -RZ, R92.reuse.H0_H0 ;  /* 0x2000005cff587230 */ /* 0x124fe40000004100 */
[----:B------:R-:W-:Y:S02]  /*1be0*/  HADD2.F32 R89, -RZ, R92.H1_H1 ;  /* 0x3000005cff597230 */ /* 0x000fe40000004100 */
[--C-:B------:R-:W-:Y:S02]  /*1bf0*/  HADD2.F32 R90, -RZ, R93.reuse.H0_H0 ;  /* 0x2000005dff5a7230 */ /* 0x100fe40000004100 */
[----:B------:R-:W-:Y:S02]  /*1c00*/  HADD2.F32 R91, -RZ, R93.H1_H1 ;  /* 0x3000005dff5b7230 */ /* 0x000fe40000004100 */
[--C-:B------:R-:W-:Y:S02]  /*1c10*/  HADD2.F32 R92, -RZ, R94.reuse.H0_H0 ;  /* 0x2000005eff5c7230 */ /* 0x100fe40000004100 */
[----:B------:R-:W-:-:S02]  /*1c20*/  HADD2.F32 R93, -RZ, R94.H1_H1 ;  /* 0x3000005eff5d7230 */ /* 0x000fc40000004100 */
[--C-:B------:R-:W-:Y:S02]  /*1c30*/  HADD2.F32 R94, -RZ, R95.reuse.H0_H0 ;  /* 0x2000005fff5e7230 */ /* 0x100fe40000004100 */
[----:B------:R-:W-:-:S07]  /*1c40*/  HADD2.F32 R95, -RZ, R95.H1_H1 ;  /* 0x3000005fff5f7230 */ /* 0x000fce0000004100 */
.L_x_10713:
[----:B------:R-:W0:Y:S01]  /*1c50*/  @P0 LDC.64 R114, c[0x0][0x3a0] ;  /* 0x0000e800ff720b82 */ /* 0x000e220000000a00 */
[----:B------:R-:W1:Y:S01]  /*1c60*/  @UP0 LDCU.64 UR6, c[0x0][0x398] ;  /* 0x00007300ff0607ac */ /* 0x000e620008000a00 */
[----:B------:R-:W-:Y:S01]  /*1c70*/  PLOP3.LUT P1, PT, PT, PT, UP0, 0x80, 0x8 ;  /* 0x000000000008781c */ /* 0x000fe20003f2f008 */
[----:B------:R-:W-:Y:S01]  /*1c80*/  HFMA2 R98, -RZ, RZ, 0, 9.5367431640625e-07 ;  /* 0x00000010ff627431 */ /* 0x000fe200000001ff */
[----:B------:R-:W-:Y:S01]  /*1c90*/  IADD3 R3, PT, PT, R2, 0x300, RZ ;  /* 0x0000030002037810 */ /* 0x000fe20007ffe0ff */
[----:B------:R-:W-:-:S04]  /*1ca0*/  IMAD.WIDE.U32 R96, R87, 0x20, R112 ;  /* 0x0000002057607825 */ /* 0x000fc800078e0070 */
[C---:B------:R-:W-:Y:S01]  /*1cb0*/  IMAD.WIDE.U32 R84, R3.reuse, 0x10, R84 ;  /* 0x0000001003547825 */ /* 0x040fe200078e0054 */
[----:B------:R2:W-:Y:S04]  /*1cc0*/  STG.E.128 desc[UR8][R96.64], R88 ;  /* 0x0000005860007986 */ /* 0x0005e8000c101d08 */
        /* <DEDUP_REMOVED lines=9> */
[----:B--2--5:R-:W-:Y:S02]  /*1d60*/  HADD2.F32 R97, -RZ, R84.H0_H0 ;  /* 0x20000054ff617230 */ /* 0x024fe40000004100 */
[----:B------:R-:W-:Y:S02]  /*1d70*/  HADD2.F32 R96, -RZ, R72.H0_H0 ;  /* 0x20000048ff607230 */ /* 0x000fe40000004100 */
[----:B------:R-:W-:Y:S02]  /*1d80*/  HADD2.F32 R0, -RZ, R84.H1_H1 ;  /* 0x30000054ff007230 */ /* 0x000fe40000004100 */
[----:B------:R-:W-:Y:S02]  /*1d90*/  HADD2.F32 R84, -RZ, R85.H0_H0 ;  /* 0x20000055ff547230 */ /* 0x000fe40000004100 */
[----:B------:R-:W-:Y:S01]  /*1da0*/  FADD.FTZ R97, R96, R97 ;  /* 0x0000006160617221 */ /* 0x000fe20000010000 */
[----:B------:R-:W-:Y:S02]  /*1db0*/  HADD2.F32 R115, -RZ, R73.H0_H0 ;  /* 0x20000049ff737230 */ /* 0x000fe40000004100 */
[----:B------:R-:W-:-:S02]  /*1dc0*/  HADD2.F32 R99, -RZ, R72.H1_H1 ;  /* 0x30000048ff637230 */ /* 0x000fc40000004100 */
[----:B------:R-:W-:Y:S02]  /*1dd0*/  HADD2.F32 R96, -RZ, R85.H1_H1 ;  /* 0x30000055ff607230 */ /* 0x000fe40000004100 */
[----:B------:R-:W-:Y:S01]  /*1de0*/  FADD.FTZ R85, R115, R84 ;  /* 0x0000005473557221 */ /* 0x000fe20000010000 */
[----:B------:R-:W-:Y:S02]  /*1df0*/  HADD2.F32 R117, -RZ, R73.H1_H1 ;  /* 0x30000049ff757230 */ /* 0x000fe40000004100 */
        /* <DEDUP_REMOVED lines=9> */
[----:B------:R-:W-:Y:S02]  /*1e90*/  HADD2.F32 R115, -RZ, R74.H1_H1 ;  /* 0x3000004aff737230 */ /* 0x000fe40000004100 */
        /* <DEDUP_REMOVED lines=13> */
.L_x_10716:
[----:B--2--5:R-:W-:Y:S02]  /*1f70*/  HADD2.F32 R96, -RZ, R84.H0_H0 ;  /* 0x20000054ff607230 */ /* 0x024fe40000004100 */
[----:B------:R-:W-:Y:S02]  /*1f80*/  HADD2.F32 R97, -RZ, R72.H0_H0 ;  /* 0x20000048ff617230 */ /* 0x000fe40000004100 */
[----:B------:R-:W-:Y:S02]  /*1f90*/  HADD2.F32 R84, -RZ, R84.H1_H1 ;  /* 0x30000054ff547230 */ /* 0x000fe40000004100 */
[----:B------:R-:W-:Y:S02]  /*1fa0*/  HADD2.F32 R99, -RZ, R72.H1_H1 ;  /* 0x30000048ff637230 */ /* 0x000fe40000004100 */
        /* <DEDUP_REMOVED lines=14> */
[--C-:B------:R-:W-:Y:S02]  /*2090*/  HADD2.F32 R87, -RZ, R75.reuse.H0_H0 ;  /* 0x2000004bff577230 */ /* 0x100fe40000004100 */
[----:B------:R-:W-:Y:S02]  /*20a0*/  HADD2.F32 R0, -RZ, R74.H1_H1 ;  /* 0x3000004aff007230 */ /* 0x000fe40000004100 */
[----:B------:R-:W-:Y:S02]  /*20b0*/  HADD2.F32 R115, -RZ, R75.H1_H1 ;  /* 0x3000004bff737230 */ /* 0x000fe40000004100 */
[----:B------:R-:W-:Y:S01]  /*20c0*/  FADD.FTZ R86, R87, R86 ;  /* 0x0000005657567221 */ /* 0x000fe20000010000 */
[----:B------:R-:W-:-:S02]  /*20d0*/  FADD.FTZ R85, R0, R85 ;  /* 0x0000005500557221 */ /* 0x000fc40000010000 */
[----:B------:R-:W-:Y:S01]  /*20e0*/  FADD.FTZ R87, R115, R114 ;  /* 0x0000007273577221 */ /* 0x000fe20000010000 */
[----:B------:R-:W-:Y:S06]  /*20f0*/  BRA `(.L_x_10717) ;  /* 0x0000000000687947 */ /* 0x000fec0003800000 */
.L_x_10715:
[----:B------:R-:W-:Y:S05]  /*2100*/  @!P0 BRA `(.L_x_10718) ;  /* 0x0000000000448947 */ /* 0x000fea0003800000 */
[--C-:B--2--5:R-:W-:Y:S02]  /*2110*/  HADD2.F32 R97, -RZ, R84.reuse.H0_H0 ;  /* 0x20000054ff617230 */ /* 0x124fe40000004100 */
[----:B------:R-:W-:Y:S02]  /*2120*/  HADD2.F32 R84, -RZ, R84.H1_H1 ;  /* 0x30000054ff547230 */ /* 0x000fe40000004100 */
[--C-:B------:R-:W-:Y:S02]  /*2130*/  HADD2.F32 R99, -RZ, R85.reuse.H0_H0 ;  /* 0x20000055ff637230 */ /* 0x100fe40000004100 */
        /* <DEDUP_REMOVED lines=14> */
.L_x_10718:
        /* <DEDUP_REMOVED lines=8> */
.L_x_10717:
        /* <DEDUP_REMOVED lines=131> */
.L_x_10720:
[----:B------:R-:W-:Y:S05]  /*2ad0*/  BSYNC.RECONVERGENT B0 ;  /* 0x0000000000007941 */ /* 0x000fea0003800200 */
.L_x_10719:
[----:B0-----:R-:W-:Y:S01]  /*2ae0*/  LOP3.LUT R3, R0, 0x1f, RZ, 0xc0, !PT ;  /* 0x0000001f00037812 */ /* 0x001fe200078ec0ff */
[----:B------:R-:W-:Y:S01]  /*2af0*/  BAR.SYNC.DEFER_BLOCKING 0x0 ;  /* 0x0000000000007b1d */ /* 0x000fe20000010000 */
[----:B------:R-:W-:Y:S02]  /*2b00*/  MOV R115, RZ ;  /* 0x000000ff00737202 */ /* 0x000fe40000000f00 */
[----:B------:R-:W-:Y:S02]  /*2b10*/  CS2R R112, SRZ ;  /* 0x0000000000707805 */ /* 0x000fe4000001ff00 */
[----:B------:R-:W-:Y:S01]  /*2b20*/  ISETP.GT.U32.AND P0, PT, R3, 0x7, PT ;  /* 0x000000070300780c */ /* 0x000fe20003f04070 */
[----:B------:R-:W-:-:S12]  /*2b30*/  BSSY.RECONVERGENT B0, `(.L_x_10721) ;  /* 0x000000a000007945 */ /* 0x000fd80003800200 */
        /* <DEDUP_REMOVED lines=8> */
[----:B------:R0:W1:Y:S03]  /*2bc0*/  LDS.64 R112, [R3+UR5] ;  /* 0x0000000503707984 */ /* 0x0000660008000a00 */
.L_x_10722:
[----:B------:R-:W-:Y:S05]  /*2bd0*/  BSYNC.RECONVERGENT B0 ;  /* 0x0000000000007941 */ /* 0x000fea0003800200 */
.L_x_10721:
[----:B------:R-:W0:Y:S01]  /*2be0*/  SHFL.DOWN PT, R116, R115, 0x4, 0x1f ;  /* 0x08801f0073747f89 */ /* 0x000e2200000e0000 */
[----:B------:R-:W-:Y:S01]  /*2bf0*/  I2FP.F32.U32 R121, R115 ;  /* 0x0000007300797245 */ /* 0x000fe20000201000 */
[----:B------:R-:W2:Y:S01]  /*2c00*/  LDC.64 R128, c[0x0][0x428] ;  /* 0x00010a00ff807b82 */ /* 0x000ea20000000a00 */
[----:B------:R-:W-:Y:S01]  /*2c10*/  ISETP.NE.AND P0, PT, R0, RZ, PT ;  /* 0x000000ff0000720c */ /* 0x000fe20003f05270 */
[----:B-1----:R-:W1:Y:S01]  /*2c20*/  SHFL.DOWN PT, R114, R112, 0x4, 0x1f ;  /* 0x08801f0070727f89 */ /* 0x002e6200000e0000 */
[----:B------:R-:W-:Y:S01]  /*2c30*/  ISETP.NE.AND P1, PT, RZ, UR11, PT ;  /* 0x0000000bff007c0c */ /* 0x000fe2000bf25270 */
[----:B------:R-:W-:Y:S01]  /*2c40*/  HADD2.F32 R124, -RZ, R23.H1_H1 ;  /* 0x30000017ff7c7230 */ /* 0x000fe20000004100 */
[----:B------:R-:W-:Y:S01]  /*2c50*/  UPLOP3.LUT UP1, UPT, UPT, UPT, UP1, 0x40, 0x4 ;  /* 0x000000000004789c */ /* 0x000fe20003f2e810 */
[----:B------:R-:W3:Y:S02]  /*2c60*/  SHFL.DOWN PT, R120, R113, 0x4, 0x1f ;  /* 0x08801f0071787f89 */ /* 0x000ee400000e0000 */
[----:B------:R-:W4:Y:S01]  /*2c70*/  LDC.64 R126, c[0x0][0x430] ;  /* 0x00010c00ff7e7b82 */ /* 0x000f220000000a00 */
[----:B0-----:R-:W-:-:S02]  /*2c80*/  I2FP.F32.S32 R3, R116 ;  /* 0x0000007400037245 */ /* 0x001fc40000201400 */
[----:B------:R-:W-:Y:S01]  /*2c90*/  IADD3 R116, PT, PT, R116, R115, RZ ;  /* 0x0000007374747210 */ /* 0x000fe20007ffe0ff */
[C---:B-1----:R-:W-:Y:S02]  /*2ca0*/  FADD.FTZ R119, -R114.reuse, R112 ;  /* 0x0000007072777221 */ /* 0x042fe40000010100 */
[----:B------:R-:W-:Y:S01]  /*2cb0*/  FMUL.FTZ R118, R114, R3 ;  /* 0x0000000372767220 */ /* 0x000fe20000410000 */
[----:B------:R-:W-:Y:S01]  /*2cc0*/  I2FP.F32.S32 R114, R116 ;  /* 0x0000007400727245 */ /* 0x000fe20000201400 */
[----:B------:R-:W0:Y:S01]  /*2cd0*/  SHFL.DOWN PT, R117, R116, 0x2, 0x1f ;  /* 0x08401f0074757f89 */ /* 0x000e2200000e0000 */
[----:B------:R-:W-:Y:S01]  /*2ce0*/  FMUL.FTZ R119, R119, R119 ;  /* 0x0000007777777220 */ /* 0x000fe20000410000 */
[----:B------:R-:W-:Y:S02]  /*2cf0*/  FFMA.FTZ R123, R121, R112, R118 ;  /* 0x00000070797b7223 */ /* 0x000fe40000010076 */
[----:B------:R-:W1:Y:S01]  /*2d00*/  MUFU.RCP R118, R114 ;  /* 0x0000007200767308 */ /* 0x000e620000001000 */
[----:B------:R-:W-:Y:S01]  /*2d10*/  FMUL.FTZ R122, R119, R121 ;  /* 0x00000079777a7220 */ /* 0x000fe20000410000 */
[----:B---3--:R-:W-:-:S03]  /*2d20*/  FADD.FTZ R119, R120, R113 ;  /* 0x0000007178777221 */ /* 0x008fc60000010000 */
[----:B------:R-:W-:Y:S01]  /*2d30*/  FMUL.FTZ R122, R122, R3 ;  /* 0x000000037a7a7220 */ /* 0x000fe20000410000 */
[----:B-1----:R-:W-:-:S03]  /*2d40*/  FMUL.FTZ R115, R118, R123 ;  /* 0x0000007b76737220 */ /* 0x002fc60000410000 */
[----:B------:R-:W-:Y:S01]  /*2d50*/  FFMA.FTZ R119, R118, R122, R119 ;  /* 0x0000007a76777223 */ /* 0x000fe20000010077 */
[----:B------:R-:W-:Y:S01]  /*2d60*/  HADD2.F32 R122, -RZ, R19.H1_H1 ;  /* 0x30000013ff7a7230 */ /* 0x000fe20000004100 */
[-C--:B0-----:R-:W-:Y:S01]  /*2d70*/  IADD3 R118, PT, PT, R116, R117.reuse, RZ ;  /* 0x0000007574767210 */ /* 0x081fe20007ffe0ff */
[----:B------:R-:W-:Y:S01]  /*2d80*/  HADD2.F32 R123, -RZ, R23.H0_H0 ;  /* 0x20000017ff7b7230 */ /* 0x000fe20000004100 */
[----:B------:R-:W0:Y:S01]  /*2d90*/  SHFL.DOWN PT, R112, R115, 0x2, 0x1f ;  /* 0x08401f0073707f89 */ /* 0x000e2200000e0000 */
[----:B------:R-:W-:Y:S02]  /*2da0*/  I2FP.F32.S32 R117, R117 ;  /* 0x0000007500757245 */ /* 0x000fe40000201400 */
[----:B------:R-:W-:Y:S01]  /*2db0*/  I2FP.F32.S32 R3, R118 ;  /* 0x0000007600037245 */ /* 0x000fe20000201400 */
[----:B------:R-:W1:Y:S03]  /*2dc0*/  SHFL.DOWN PT, R120, R119, 0x2, 0x1f ;  /* 0x08401f0077787f89 */ /* 0x000e6600000e0000 */
[----:B------:R-:W3:Y:S01]  /*2dd0*/  MUFU.RCP R116, R3 ;  /* 0x0000000300747308 */ /* 0x000ee20000001000 */
[----:B0-----:R-:W-:Y:S01]  /*2de0*/  FMUL.FTZ R113, R112, R117 ;  /* 0x0000007570717220 */ /* 0x001fe20000410000 */
[----:B------:R-:W-:-:S03]  /*2df0*/  FADD.FTZ R112, R115, -R112 ;  /* 0x8000007073707221 */ /* 0x000fc60000010000 */
[----:B------:R-:W-:Y:S01]  /*2e00*/  FFMA.FTZ R121, R114, R115, R113 ;  /* 0x0000007372797223 */ /* 0x000fe20000010071 */
[----:B------:R-:W-:Y:S01]  /*2e10*/  FMUL.FTZ R115, R112, R112 ;  /* 0x0000007070737220 */ /* 0x000fe20000410000 */
[----:B------:R-:W0:Y:S02]  /*2e20*/  SHFL.DOWN PT, R113, R118, 0x1, 0x1f ;  /* 0x08201f0076717f89 */ /* 0x000e2400000e0000 */
[----:B---3--:R-:W-:Y:S01]  /*2e30*/  FMUL.FTZ R112, R116, R121 ;  /* 0x0000007974707220 */ /* 0x008fe20000410000 */
[----:B------:R-:W-:-:S04]  /*2e40*/  FMUL.FTZ R114, R114, R115 ;  /* 0x0000007372727220 */ /* 0x000fc80000410000 */
[----:B------:R-:W3:Y:S01]  /*2e50*/  SHFL.DOWN PT, R115, R112, 0x1, 0x1f ;  /* 0x08201f0070737f89 */ /* 0x000ee200000e0000 */
[----:B------:R-:W-:Y:S01]  /*2e60*/  FMUL.FTZ R114, R114, R117 ;  /* 0x0000007572727220 */ /* 0x000fe20000410000 */
[----:B-1----:R-:W-:-:S04]  /*2e70*/  FADD.FTZ R117, R119, R120 ;  /* 0x0000007877757221 */ /* 0x002fc80000010000 */
[----:B------:R-:W-:-:S05]  /*2e80*/  FFMA.FTZ R116, R116, R114, R117 ;  /* 0x0000007274747223 */ /* 0x000fca0000010075 */
[----:B------:R-:W1:Y:S01]  /*2e90*/  SHFL.DOWN PT, R117, R116, 0x1, 0x1f ;  /* 0x08201f0074757f89 */ /* 0x000e6200000e0000 */
        /* <DEDUP_REMOVED lines=9> */
[----:B------:R-:W-:Y:S02]  /*2f30*/  HADD2.F32 R120, -RZ, R55.H0_H0 ;  /* 0x20000037ff787230 */ /* 0x000fe40000004100 */
[----:B-1----:R-:W-:Y:S01]  /*2f40*/  FADD.FTZ R117, R116, R117 ;  /* 0x0000007574757221 */ /* 0x002fe20000010000 */
[----:B------:R-:W-:Y:S01]  /*2f50*/  FMUL.FTZ R118, R118, R119 ;  /* 0x0000007776767220 */ /* 0x000fe20000410000 */
[----:B------:R-:W1:Y:S01]  /*2f60*/  @!P0 LDC.64 R112, c[0x0][0x3c0] ;  /* 0x0000f000ff708b82 */ /* 0x000e620000000a00 */
[----:B------:R-:W-:Y:S02]  /*2f70*/  HADD2.F32 R119, -RZ, R52.H0_H0 ;  /* 0x20000034ff777230 */ /* 0x000fe40000004100 */
[C---:B0-----:R-:W-:Y:S01]  /*2f80*/  FMUL.FTZ R3, R114.reuse, R3 ;  /* 0x0000000372037220 */ /* 0x041fe20000410000 */
[----:B------:R-:W-:Y:S01]  /*2f90*/  FFMA.FTZ R117, R114, R118, R117 ;  /* 0x0000007672757223 */ /* 0x000fe20000010075 */
[----:B------:R-:W-:-:S03]  /*2fa0*/  HADD2.F32 R118, -RZ, R54.H1_H1 ;  /* 0x30000036ff767230 */ /* 0x000fc60000004100 */
[----:B------:R-:W0:Y:S01]  /*2fb0*/  LDC R114, c[0x0][0x448] ;  /* 0x00011200ff727b82 */ /* 0x000e220000000800 */
[----:B------:R-:W3:Y:S04]  /*2fc0*/  SHFL.IDX PT, R3, R3, RZ, 0x1f ;  /* 0x00001fff03037589 */ /* 0x000ee800000e0000 */
[----:B------:R-:W0:Y:S01]  /*2fd0*/  SHFL.IDX PT, R117, R117, RZ, 0x1f ;  /* 0x00001fff75757589 */ /* 0x000e2200000e0000 */
[----:B---3--:R-:W-:Y:S01]  /*2fe0*/  FMUL.FTZ R115, R3, R3 ;  /* 0x0000000303737220 */ /* 0x008fe20000410000 */
[----:B0-----:R-:W-:-:S04]  /*2ff0*/  FFMA.FTZ R114, R117, UR16, R114 ;  /* 0x0000001075727c23 */ /* 0x001fc80008010072 */
[----:B------:R-:W-:Y:S02]  /*3000*/  FSEL R115, R115, RZ, P1 ;  /* 0x000000ff73737208 */ /* 0x000fe40000800000 */
[----:B------:R-:W-:-:S03]  /*3010*/  FSEL R117, R3, RZ, !P1 ;  /* 0x000000ff03757208 */ /* 0x000fc60004800000 */
[----:B------:R-:W-:Y:S01]  /*3020*/  FADD.FTZ R116, R114, R115 ;  /* 0x0000007372747221 */ /* 0x000fe20000010000 */
[----:B------:R-:W-:Y:S02]  /*3030*/  MOV R115, UR4 ;  /* 0x0000000400737c02 */ /* 0x000fe40008000f00 */
[----:B------:R-:W-:Y:S02]  /*3040*/  R2UR UR5, R117 ;  /* 0x00000000750572ca */ /* 0x000fe400000e0000 */
[----:B------:R-:W-:Y:S01]  /*3050*/  MOV R117, UR4 ;  /* 0x0000000400757c02 */ /* 0x000fe20008000f00 */
[----:B------:R-:W0:Y:S01]  /*3060*/  MUFU.RSQ R116, R116 ;  /* 0x0000007400747308 */ /* 0x000e220000001400 */
[----:B-1----:R-:W-:Y:S01]  /*3070*/  @!P0 IMAD.WIDE R112, R115, 0x4, R112 ;  /* 0x0000000473708825 */ /* 0x002fe200078e0270 */
[----:B------:R-:W-:Y:S01]  /*3080*/  UIADD3 UR4, UPT, UPT, UR4, UR18, URZ ;  /* 0x0000001204047290 */ /* 0x000fe2000fffe0ff */
[----:B------:R-:W1:Y:S03]  /*3090*/  @!P0 LDC.64 R114, c[0x0][0x3c8] ;  /* 0x0000f200ff728b82 */ /* 0x000e660000000a00 */
[----:B------:R3:W-:Y:S01]  /*30a0*/  @!P0 STG.E desc[UR8][R112.64], R3 ;  /* 0x0000000370008986 */ /* 0x0007e2000c101908 */
[----:B------:R-:W-:-:S03]  /*30b0*/  UISETP.GE.AND UP2, UPT, UR4, UR19, UPT ;  /* 0x000000130400728c */ /* 0x000fc6000bf46270 */
[----:B------:R-:W-:Y:S01]  /*30c0*/  FADD.FTZ R104, R104, -UR5 ;  /* 0x8000000568687e21 */ /* 0x000fe20008010000 */
[----:B------:R-:W-:Y:S01]  /*30d0*/  FADD.FTZ R107, R107, -UR5 ;  /* 0x800000056b6b7e21 */ /* 0x000fe20008010000 */
[----:B------:R-:W-:Y:S01]  /*30e0*/  FADD.FTZ R110, R110, -UR5 ;  /* 0x800000056e6e7e21 */ /* 0x000fe20008010000 */
[----:B------:R-:W-:Y:S01]  /*30f0*/  FADD.FTZ R4, R4, -UR5 ;  /* 0x8000000504047e21 */ /* 0x000fe20008010000 */
[----:B------:R-:W-:Y:S01]  /*3100*/  FADD.FTZ R5, R5, -UR5 ;  /* 0x8000000505057e21 */ /* 0x000fe20008010000 */
[----:B------:R-:W-:Y:S01]  /*3110*/  FADD.FTZ R6, R6, -UR5 ;  /* 0x8000000506067e21 */ /* 0x000fe20008010000 */
[----:B------:R-:W-:Y:S01]  /*3120*/  FADD.FTZ R100, R100, -UR5 ;  /* 0x8000000564647e21 */ /* 0x000fe20008010000 */
[----:B0-----:R-:W-:Y:S01]  /*3130*/  R2UR UR6, R116 ;  /* 0x00000000740672ca */ /* 0x001fe200000e0000 */
[----:B---3--:R-:W-:Y:S01]  /*3140*/  FADD.FTZ R3, R106, -UR5 ;  /* 0x800000056a037e21 */ /* 0x008fe20008010000 */
[----:B------:R-:W-:Y:S02]  /*3150*/  HADD2.F32 R106, -RZ, R9.H0_H0 ;  /* 0x20000009ff6a7230 */ /* 0x000fe40000004100 */
[----:B------:R-:W-:Y:S01]  /*3160*/  FADD.FTZ R113, R108, -UR5 ;  /* 0x800000056c717e21 */ /* 0x000fe20008010000 */
[----:B------:R-:W-:-:S02]  /*3170*/  HADD2.F32 R116, -RZ, R53.H0_H0 ;  /* 0x20000035ff747230 */ /* 0x000fc40000004100 */
[----:B------:R-:W-:Y:S01]  /*3180*/  FADD.FTZ R88, R88, -UR5 ;  /* 0x8000000558587e21 */ /* 0x000fe20008010000 */
[----:B------:R-:W-:Y:S01]  /*3190*/  FADD.FTZ R89, R89, -UR5 ;  /* 0x8000000559597e21 */ /* 0x000fe20008010000 */
[----:B------:R-:W-:Y:S01]  /*31a0*/  FADD.FTZ R90, R90, -UR5 ;  /* 0x800000055a5a7e21 */ /* 0x000fe20008010000 */
[----:B------:R-:W-:Y:S01]  /*31b0*/  FADD.FTZ R91, R91, -UR5 ;  /* 0x800000055b5b7e21 */ /* 0x000fe20008010000 */
[----:B------:R-:W-:Y:S01]  /*31c0*/  FADD.FTZ R93, R93, -UR5 ;  /* 0x800000055d5d7e21 */ /* 0x000fe20008010000 */
[----:B-1----:R-:W-:-:S04]  /*31d0*/  @!P0 IMAD.WIDE R114, R117, 0x4, R114 ;  /* 0x0000000475728825 */ /* 0x002fc800078e0272 */
[----:B------:R-:W-:Y:S01]  /*31e0*/  FADD.FTZ R94, R94, -UR5 ;  /* 0x800000055e5e7e21 */ /* 0x000fe20008010000 */
[----:B------:R-:W-:Y:S01]  /*31f0*/  FADD.FTZ R95, R95, -UR5 ;  /* 0x800000055f5f7e21 */ /* 0x000fe20008010000 */
[----:B------:R-:W-:Y:S01]  /*3200*/  MOV R121, UR6 ;  /* 0x0000000600797c02 */ /* 0x000fe20008000f00 */
[----:B------:R-:W-:Y:S01]  /*3210*/  FMUL.FTZ R3, R3, UR6 ;  /* 0x0000000603037c20 */ /* 0x000fe20008410000 */
[----:B------:R-:W-:Y:S02]  /*3220*/  HADD2.F32 R117, -RZ, R8.H0_H0 ;  /* 0x20000008ff757230 */ /* 0x000fe40000004100 */
[----:B------:R-:W-:Y:S01]  /*3230*/  FMUL.FTZ R112, R104, UR6 ;  /* 0x0000000668707c20 */ /* 0x000fe20008410000 */
[----:B------:R-:W-:Y:S01]  /*3240*/  FMUL.FTZ R113, R113, UR6 ;  /* 0x0000000671717c20 */ /* 0x000fe20008410000 */
[----:B------:R0:W-:Y:S01]  /*3250*/  @!P0 STG.E desc[UR8][R114.64], R121 ;  /* 0x0000007972008986 */ /* 0x0001e2000c101908 */
[----:B------:R-:W-:Y:S01]  /*3260*/  FFMA.FTZ R108, R3, R106, R116 ;  /* 0x0000006a036c7223 */ /* 0x000fe20000010074 */
[----:B------:R-:W-:-:S02]  /*3270*/  HADD2.F32 R106, -RZ, R10.H0_H0 ;  /* 0x2000000aff6a7230 */ /* 0x000fc40000004100 */
[----:B------:R-:W-:Y:S01]  /*3280*/  FFMA.FTZ R104, R112, R117, R119 ;  /* 0x0000007570687223 */ /* 0x000fe20000010077 */
[----:B------:R-:W-:Y:S02]  /*3290*/  HADD2.F32 R116, -RZ, R54.H0_H0 ;  /* 0x20000036ff747230 */ /* 0x000fe40000004100 */
[----:B------:R-:W-:Y:S01]  /*32a0*/  FADD.FTZ R117, R109, -UR5 ;  /* 0x800000056d757e21 */ /* 0x000fe20008010000 */
[----:B------:R-:W-:Y:S02]  /*32b0*/  HADD2.F32 R119, -RZ, R55.H1_H1 ;  /* 0x30000037ff777230 */ /* 0x000fe40000004100 */
[----:B------:R-:W-:Y:S01]  /*32c0*/  FMUL.FTZ R4, R4, UR6 ;  /* 0x0000000604047c20 */ /* 0x000fe20008410000 */
[----:B------:R-:W-:Y:S01]  /*32d0*/  FMUL.FTZ R5, R5, UR6 ;  /* 0x0000000605057c20 */ /* 0x000fe20008410000 */
[----:B------:R-:W-:Y:S01]  /*32e0*/  FFMA.FTZ R106, R113, R106, R116 ;  /* 0x0000006a716a7223 */ /* 0x000fe20000010074 */
[----:B------:R-:W-:Y:S02]  /*32f0*/  HADD2.F32 R116, -RZ, R10.H1_H1 ;  /* 0x3000000aff747230 */ /* 0x000fe40000004100 */
[----:B------:R-:W-:Y:S01]  /*3300*/  FMUL.FTZ R6, R6, UR6 ;  /* 0x0000000606067c20 */ /* 0x000fe20008410000 */
[----:B0-----:R-:W-:Y:S01]  /*3310*/  FMUL.FTZ R114, R107, UR6 ;  /* 0x000000066b727c20 */ /* 0x001fe20008410000 */
[----:B------:R-:W-:-:S02]  /*3320*/  HADD2.F32 R115, -RZ, R9.H1_H1 ;  /* 0x30000009ff737230 */ /* 0x000fc40000004100 */
[----:B------:R-:W-:Y:S01]  /*3330*/  FMUL.FTZ R89, R89, UR6 ;  /* 0x0000000659597c20 */ /* 0x000fe20008410000 */
[----:B------:R-:W-:Y:S02]  /*3340*/  HADD2.F32 R107, -RZ, R53.H1_H1 ;  /* 0x30000035ff6b7230 */ /* 0x000fe40000004100 */
[----:B------:R-:W-:Y:S01]  /*3350*/  FMUL.FTZ R90, R90, UR6 ;  /* 0x000000065a5a7c20 */ /* 0x000fe20008410000 */
[----:B------:R-:W-:Y:S01]  /*3360*/  FMUL.FTZ R91, R91, UR6 ;  /* 0x000000065b5b7c20 */ /* 0x000fe20008410000 */
[----:B------:R-:W-:Y:S01]  /*3370*/  FMUL.FTZ R93, R93, UR6 ;  /* 0x000000065d5d7c20 */ /* 0x000fe20008410000 */
[----:B------:R-:W-:Y:S01]  /*3380*/  FMUL.FTZ R94, R94, UR6 ;  /* 0x000000065e5e7c20 */ /* 0x000fe20008410000 */
[----:B------:R-:W-:Y:S01]  /*3390*/  FFMA.FTZ R109, R114, R115, R107 ;  /* 0x00000073726d7223 */ /* 0x000fe2000001006b */
[----:B------:R-:W-:Y:S01]  /*33a0*/  FADD.FTZ R107, R111, -UR5 ;  /* 0x800000056f6b7e21 */ /* 0x000fe20008010000 */
[----:B------:R-:W-:Y:S01]  /*33b0*/  FMUL.FTZ R115, R117, UR6 ;  /* 0x0000000675737c20 */ /* 0x000fe20008410000 */
[----:B------:R-:W-:Y:S01]  /*33c0*/  FMUL.FTZ R111, R110, UR6 ;  /* 0x000000066e6f7c20 */ /* 0x000fe20008410000 */
[----:B------:R-:W-:Y:S01]  /*33d0*/  FMUL.FTZ R95, R95, UR6 ;  /* 0x000000065f5f7c20 */ /* 0x000fe20008410000 */
[----:B------:R-:W-:Y:S01]  /*33e0*/  FMUL.FTZ R110, R107, UR6 ;  /* 0x000000066b6e7c20 */ /* 0x000fe20008410000 */
[----:B------:R-:W-:-:S02]  /*33f0*/  HADD2.F32 R107, -RZ, R11.H1_H1 ;  /* 0x3000000bff6b7230 */ /* 0x000fc40000004100 */
[----:B------:R-:W-:Y:S01]  /*3400*/  FFMA.FTZ R117, R115, R116, R118 ;  /* 0x0000007473757223 */ /* 0x000fe20000010076 */
[----:B------:R-:W-:Y:S01]  /*3410*/  FADD.FTZ R116, R105, -UR5 ;  /* 0x8000000569747e21 */ /* 0x000fe20008010000 */
[----:B------:R-:W-:Y:S02]  /*3420*/  HADD2.F32 R105, -RZ, R8.H1_H1 ;  /* 0x30000008ff697230 */ /* 0x000fe40000004100 */
[----:B------:R-:W-:Y:S01]  /*3430*/  FADD.FTZ R96, R96, -UR5 ;  /* 0x8000000560607e21 */ /* 0x000fe20008010000 */
[----:B------:R-:W-:Y:S01]  /*3440*/  FFMA.FTZ R121, R110, R107, R119 ;  /* 0x0000006b6e797223 */ /* 0x000fe20000010077 */
[----:B------:R-:W-:Y:S02]  /*3450*/  HADD2.F32 R107, -RZ, R52.H1_H1 ;  /* 0x30000034ff6b7230 */ /* 0x000fe40000004100 */
[----:B------:R-:W-:Y:S01]  /*3460*/  FMUL.FTZ R116, R116, UR6 ;  /* 0x0000000674747c20 */ /* 0x000fe20008410000 */
[----:B------:R-:W-:Y:S01]  /*3470*/  HADD2.F32 R118, -RZ, R11.H0_H0 ;  /* 0x2000000bff767230 */ /* 0x000fe20000004100 */
[----:B------:R-:W-:Y:S01]  /*3480*/  F2FP.F16.F32.PACK_AB R106, R117, R106 ;  /* 0x0000006a756a723e */ /* 0x000fe200000000ff */
[----:B------:R-:W-:-:S02]  /*3490*/  HADD2.F32 R117, -RZ, R24.H0_H0 ;  /* 0x20000018ff757230 */ /* 0x000fc40000004100 */
[----:B------:R-:W-:Y:S01]  /*34a0*/  FFMA.FTZ R119, R116, R105, R107 ;  /* 0x0000006974777223 */ /* 0x000fe2000001006b */
[----:B------:R-:W-:Y:S01]  /*34b0*/  F2FP.F16.F32.PACK_AB R105, R109, R108 ;  /* 0x0000006c6d69723e */ /* 0x000fe200000000ff */
[----:B------:R-:W-:Y:S01]  /*34c0*/  FFMA.FTZ R118, R111, R118, R120 ;  /* 0x000000766f767223 */ /* 0x000fe20000010078 */
[----:B--2---:R-:W-:-:S04]  /*34d0*/  IMAD.WIDE.U32 R108, R2, 0x10, R128 ;  /* 0x00000010026c7825 */ /* 0x004fc800078e0080 */
[----:B------:R-:W-:Y:S01]  /*34e0*/  FMUL.FTZ R96, R96, UR6 ;  /* 0x0000000660607c20 */ /* 0x000fe20008410000 */
[----:B------:R-:W-:Y:S01]  /*34f0*/  F2FP.F16.F32.PACK_AB R104, R119, R104 ;  /* 0x000000687768723e */ /* 0x000fe200000000ff */
[----:B------:R-:W-:Y:S01]  /*3500*/  FADD.FTZ R97, R97, -UR5 ;  /* 0x8000000561617e21 */ /* 0x000fe20008010000 */
[----:B------:R-:W-:Y:S01]  /*3510*/  HADD2.F32 R119, -RZ, R68.H0_H0 ;  /* 0x20000044ff777230 */ /* 0x000fe20000004100 */
[----:B------:R-:W-:Y:S01]  /*3520*/  F2FP.F16.F32.PACK_AB R107, R121, R118 ;  /* 0x00000076796b723e */ /* 0x000fe200000000ff */
[----:B------:R-:W-:Y:S02]  /*3530*/  HADD2.F32 R118, -RZ, R69.H0_H0 ;  /* 0x20000045ff767230 */ /* 0x000fe40000004100 */
[----:B------:R-:W-:Y:S01]  /*3540*/  FMUL.FTZ R97, R97, UR6 ;  /* 0x0000000661617c20 */ /* 0x000fe20008410000 */
[----:B------:R-:W-:Y:S02]  /*3550*/  HADD2.F32 R120, -RZ, R18.H1_H1 ;  /* 0x30000012ff787230 */ /* 0x000fe40000004100 */
[----:B------:R-:W-:Y:S01]  /*3560*/  FFMA.FTZ R112, R112, R117, R119 ;  /* 0x0000007570707223 */ /* 0x000fe20000010077 */
[----:B------:R-:W-:Y:S01]  /*3570*/  HADD2.F32 R117, -RZ, R24.H1_H1 ;  /* 0x30000018ff757230 */ /* 0x000fe20000004100 */
[----:B------:R0:W-:Y:S01]  /*3580*/  STG.E.128 desc[UR8][R108.64], R104 ;  /* 0x000000686c007986 */ /* 0x0001e2000c101d08 */
[----:B------:R-:W-:-:S02]  /*3590*/  HADD2.F32 R119, -RZ, R68.H1_H1 ;  /* 0x30000044ff777230 */ /* 0x000fc40000004100 */
[----:B------:R-:W-:Y:S01]  /*35a0*/  FADD.FTZ R98, R98, -UR5 ;  /* 0x8000000562627e21 */ /* 0x000fe20008010000 */
[----:B------:R-:W-:Y:S02]  /*35b0*/  HADD2.F32 R121, -RZ, R19.H0_H0 ;  /* 0x20000013ff797230 */ /* 0x000fe40000004100 */
[----:B------:R-:W-:Y:S01]  /*35c0*/  FADD.FTZ R99, R99, -UR5 ;  /* 0x8000000563637e21 */ /* 0x000fe20008010000 */
[----:B------:R-:W-:Y:S01]  /*35d0*/  FADD.FTZ R84, R84, -UR5 ;  /* 0x8000000554547e21 */ /* 0x000fe20008010000 */
[----:B------:R-:W-:Y:S01]  /*35e0*/  FFMA.FTZ R117, R116, R117, R119 ;  /* 0x0000007574757223 */ /* 0x000fe20000010077 */
[--C-:B------:R-:W-:Y:S02]  /*35f0*/  HADD2.F32 R119, -RZ, R25.reuse.H1_H1 ;  /* 0x30000019ff777230 */ /* 0x100fe40000004100 */
[----:B------:R-:W-:Y:S01]  /*3600*/  FMUL.FTZ R98, R98, UR6 ;  /* 0x0000000662627c20 */ /* 0x000fe20008410000 */
[----:B------:R-:W-:Y:S02]  /*3610*/  HADD2.F32 R116, -RZ, R25.H0_H0 ;  /* 0x20000019ff747230 */ /* 0x000fe40000004100 */
[----:B------:R-:W-:Y:S01]  /*3620*/  FMUL.FTZ R99, R99, UR6 ;  /* 0x0000000663637c20 */ /* 0x000fe20008410000 */
[----:B------:R-:W-:Y:S01]  /*3630*/  FMUL.FTZ R84, R84, UR6 ;  /* 0x0000000654547c20 */ /* 0x000fe20008410000 */
[----:B------:R-:W-:Y:S01]  /*3640*/  FADD.FTZ R85, R85, -UR5 ;  /* 0x8000000555557e21 */ /* 0x000fe20008010000 */
[----:B------:R-:W-:Y:S01]  /*3650*/  FADD.FTZ R86, R86, -UR5 ;  /* 0x8000000556567e21 */ /* 0x000fe20008010000 */
[----:B------:R-:W-:Y:S01]  /*3660*/  FFMA.FTZ R3, R3, R116, R118 ;  /* 0x0000007403037223 */ /* 0x000fe20000010076 */
[----:B------:R-:W-:-:S02]  /*3670*/  HADD2.F32 R116, -RZ, R28.H1_H1 ;  /* 0x3000001cff747230 */ /* 0x000fc40000004100 */
[----:B------:R-:W-:Y:S01]  /*3680*/  FMUL.FTZ R85, R85, UR6 ;  /* 0x0000000655557c20 */ /* 0x000fe20008410000 */
[----:B------:R-:W-:Y:S02]  /*3690*/  HADD2.F32 R118, -RZ, R32.H0_H0 ;  /* 0x20000020ff767230 */ /* 0x000fe40000004100 */
[----:B------:R-:W-:Y:S01]  /*36a0*/  FMUL.FTZ R86, R86, UR6 ;  /* 0x0000000656567c20 */ /* 0x000fe20008410000 */
[----:B0-----:R-:W-:Y:S02]  /*36b0*/  HADD2.F32 R106, -RZ, R26.H0_H0 ;  /* 0x2000001aff6a7230 */ /* 0x001fe40000004100 */
[----:B------:R-:W-:Y:S01]  /*36c0*/  FADD.FTZ R87, R87, -UR5 ;  /* 0x8000000557577e21 */ /* 0x000fe20008010000 */
[--C-:B------:R-:W-:Y:S02]  /*36d0*/  HADD2.F32 R104, -RZ, R70.reuse.H0_H0 ;  /* 0x20000046ff687230 */ /* 0x100fe40000004100 */
[----:B------:R-:W-:Y:S02]  /*36e0*/  HADD2.F32 R105, -RZ, R69.H1_H1 ;  /* 0x30000045ff697230 */ /* 0x000fe40000004100 */
[----:B------:R-:W-:Y:S01]  /*36f0*/  FMUL.FTZ R87, R87, UR6 ;  /* 0x0000000657577c20 */ /* 0x000fe20008410000 */
[----:B------:R-:W-:-:S02]  /*3700*/  HADD2.F32 R108, -RZ, R70.H1_H1 ;  /* 0x30000046ff6c7230 */ /* 0x000fc40000004100 */
[----:B------:R-:W-:Y:S01]  /*3710*/  FFMA.FTZ R106, R113, R106, R104 ;  /* 0x0000006a716a7223 */ /* 0x000fe20000010068 */
[----:B------:R-:W-:Y:S02]  /*3720*/  HADD2.F32 R104, -RZ, R26.H1_H1 ;  /* 0x3000001aff687230 */ /* 0x000fe40000004100 */
[----:B------:R-:W-:Y:S01]  /*3730*/  FFMA.FTZ R114, R114, R119, R105 ;  /* 0x0000007772727223 */ /* 0x000fe20000010069 */
[----:B------:R-:W-:Y:S02]  /*3740*/  HADD2.F32 R105, -RZ, R27.H1_H1 ;  /* 0x3000001bff697230 */ /* 0x000fe40000004100 */
[----:B------:R-:W-:Y:S02]  /*3750*/  HADD2.F32 R107, -RZ, R71.H1_H1 ;  /* 0x30000047ff6b7230 */ /* 0x000fe40000004100 */
[----:B------:R-:W-:Y:S01]  /*3760*/  FFMA.FTZ R115, R115, R104, R108 ;  /* 0x0000006873737223 */ /* 0x000fe2000001006c */
[----:B------:R-:W-:Y:S02]  /*3770*/  HADD2.F32 R104, -RZ, R27.H0_H0 ;  /* 0x2000001bff687230 */ /* 0x000fe40000004100 */
[----:B------:R-:W-:-:S02]  /*3780*/  HADD2.F32 R108, -RZ, R71.H0_H0 ;  /* 0x20000047ff6c7230 */ /* 0x000fc40000004100 */
[----:B------:R-:W-:Y:S01]  /*3790*/  FFMA.FTZ R107, R110, R105, R107 ;  /* 0x000000696e6b7223 */ /* 0x000fe2000001006b */
[----:B------:R-:W-:Y:S01]  /*37a0*/  HADD2.F32 R105, -RZ, R12.H0_H0 ;  /* 0x2000000cff697230 */ /* 0x000fe20000004100 */
[----:B------:R-:W-:Y:S01]  /*37b0*/  F2FP.F16.F32.PACK_AB R106, R115, R106 ;  /* 0x0000006a736a723e */ /* 0x000fe200000000ff */
[----:B------:R-:W-:Y:S02]  /*37c0*/  HADD2.F32 R109, -RZ, R48.H0_H0 ;  /* 0x20000030ff6d7230 */ /* 0x000fe40000004100 */
[----:B------:R-:W-:Y:S01]  /*37d0*/  FFMA.FTZ R104, R111, R104, R108 ;  /* 0x000000686f687223 */ /* 0x000fe2000001006c */
[----:B----4-:R-:W-:-:S04]  /*37e0*/  IMAD.WIDE.U32 R110, R2, 0x10, R126 ;  /* 0x00000010026e7825 */ /* 0x010fc800078e007e */
[----:B------:R-:W-:Y:S01]  /*37f0*/  FFMA.FTZ R108, R4, R105, R109 ;  /* 0x00000069046c7223 */ /* 0x000fe2000001006d */
[----:B------:R-:W-:Y:S01]  /*3800*/  F2FP.F16.F32.PACK_AB R105, R114, R3 ;  /* 0x000000037269723e */ /* 0x000fe200000000ff */
[----:B------:R-:W-:Y:S01]  /*3810*/  HADD2.F32 R3, -RZ, R28.H0_H0 ;  /* 0x2000001cff037230 */ /* 0x000fe20000004100 */
[----:B------:R-:W-:Y:S01]  /*3820*/  F2FP.F16.F32.PACK_AB R107, R107, R104 ;  /* 0x000000686b6b723e */ /* 0x000fe200000000ff */
[----:B------:R-:W-:Y:S01]  /*3830*/  HADD2.F32 R109, -RZ, R64.H0_H0 ;  /* 0x20000040ff6d7230 */ /* 0x000fe20000004100 */
[----:B------:R-:W-:Y:S01]  /*3840*/  F2FP.F16.F32.PACK_AB R104, R117, R112 ;  /* 0x000000707568723e */ /* 0x000fe200000000ff */
[----:B------:R-:W-:Y:S02]  /*3850*/  HADD2.F32 R112, -RZ, R12.H1_H1 ;  /* 0x3000000cff707230 */ /* 0x000fe40000004100 */
[----:B------:R-:W-:Y:S02]  /*3860*/  HADD2.F32 R114, -RZ, R48.H1_H1 ;  /* 0x30000030ff727230 */ /* 0x000fe40000004100 */
[----:B------:R-:W-:Y:S01]  /*3870*/  FFMA.FTZ R4, R4, R3, R109 ;  /* 0x0000000304047223 */ /* 0x000fe2000001006d */
[----:B------:R-:W-:Y:S01]  /*3880*/  HADD2.F32 R3, -RZ, R64.H1_H1 ;  /* 0x30000040ff037230 */ /* 0x000fe20000004100 */
[----:B------:R0:W-:Y:S01]  /*3890*/  STG.E.128 desc[UR8][R110.64], R104 ;  /* 0x000000686e007986 */ /* 0x0001e2000c101d08 */
[----:B------:R-:W-:-:S02]  /*38a0*/  HADD2.F32 R109, -RZ, R13.H0_H0 ;  /* 0x2000000dff6d7230 */ /* 0x000fc40000004100 */
[----:B------:R-:W-:Y:S02]  /*38b0*/  HADD2.F32 R113, -RZ, R49.H0_H0 ;  /* 0x20000031ff717230 */ /* 0x000fe40000004100 */
[----:B------:R-:W-:Y:S01]  /*38c0*/  FFMA.FTZ R3, R5, R116, R3 ;  /* 0x0000007405037223 */ /* 0x000fe20000010003 */
[----:B------:R-:W-:Y:S02]  /*38d0*/  HADD2.F32 R116, -RZ, R44.H0_H0 ;  /* 0x2000002cff747230 */ /* 0x000fe40000004100 */
[----:B------:R-:W-:Y:S02]  /*38e0*/  HADD2.F32 R115, -RZ, R60.H0_H0 ;  /* 0x2000003cff737230 */ /* 0x000fe40000004100 */
[----:B0-----:R-:W-:Y:S01]  /*38f0*/  FADD.FTZ R104, R7, -UR5 ;  /* 0x8000000507687e21 */ /* 0x001fe20008010000 */
[----:B------:R-:W-:Y:S01]  /*3900*/  FFMA.FTZ R105, R5, R112, R114 ;  /* 0x0000007005697223 */ /* 0x000fe20000010072 */
[----:B------:R-:W-:Y:S01]  /*3910*/  FFMA.FTZ R107, R6, R109, R113 ;  /* 0x0000006d066b7223 */ /* 0x000fe20000010071 */
[----:B------:R-:W-:-:S02]  /*3920*/  HADD2.F32 R5, -RZ, R29.H0_H0 ;  /* 0x2000001dff057230 */ /* 0x000fc40000004100 */
[----:B------:R-:W-:Y:S01]  /*3930*/  FMUL.FTZ R104, R104, UR6 ;  /* 0x0000000668687c20 */ /* 0x000fe20008410000 */
[----:B------:R-:W-:Y:S02]  /*3940*/  HADD2.F32 R7, -RZ, R65.H0_H0 ;  /* 0x20000041ff077230 */ /* 0x000fe40000004100 */
[----:B------:R-:W-:Y:S02]  /*3950*/  HADD2.F32 R109, -RZ, R13.H1_H1 ;  /* 0x3000000dff6d7230 */ /* 0x000fe40000004100 */
[----:B------:R-:W-:Y:S02]  /*3960*/  HADD2.F32 R111, -RZ, R49.H1_H1 ;  /* 0x30000031ff6f7230 */ /* 0x000fe40000004100 */
[----:B------:R-:W-:Y:S01]  /*3970*/  FFMA.FTZ R6, R6, R5, R7 ;  /* 0x0000000506067223 */ /* 0x000fe20000010007 */
[----:B------:R-:W-:Y:S02]  /*3980*/  HADD2.F32 R113, -RZ, R29.H1_H1 ;  /* 0x3000001dff717230 */ /* 0x000fe40000004100 */
[----:B------:R-:W-:Y:S01]  /*3990*/  FMUL.FTZ R7, R100, UR6 ;  /* 0x0000000664077c20 */ /* 0x000fe20008410000 */
[----:B------:R-:W-:-:S02]  /*39a0*/  HADD2.F32 R106, -RZ, R65.H1_H1 ;  /* 0x30000041ff6a7230 */ /* 0x000fc40000004100 */
[C---:B------:R-:W-:Y:S01]  /*39b0*/  FFMA.FTZ R110, R104.reuse, R109, R111 ;  /* 0x0000006d686e7223 */ /* 0x040fe2000001006f */
[----:B------:R-:W-:Y:S02]  /*39c0*/  HADD2.F32 R112, -RZ, R30.H0_H0 ;  /* 0x2000001eff707230 */ /* 0x000fe40000004100 */
[----:B------:R-:W-:Y:S01]  /*39d0*/  FADD.FTZ R111, R103, -UR5 ;  /* 0x80000005676f7e21 */ /* 0x000fe20008010000 */
[----:B------:R-:W-:Y:S02]  /*39e0*/  HADD2.F32 R109, -RZ, R66.H0_H0 ;  /* 0x20000042ff6d7230 */ /* 0x000fe40000004100 */
[----:B------:R-:W-:Y:S01]  /*39f0*/  FFMA.FTZ R5, R104, R113, R106 ;  /* 0x0000007168057223 */ /* 0x000fe2000001006a */
[----:B------:R-:W-:Y:S02]  /*3a00*/  HADD2.F32 R104, -RZ, R14.H0_H0 ;  /* 0x2000000eff687230 */ /* 0x000fe40000004100 */
[----:B------:R-:W-:Y:S01]  /*3a10*/  FMUL.FTZ R111, R111, UR6 ;  /* 0x000000066f6f7c20 */ /* 0x000fe20008410000 */
[----:B------:R-:W-:-:S02]  /*3a20*/  HADD2.F32 R106, -RZ, R50.H0_H0 ;  /* 0x20000032ff6a7230 */ /* 0x000fc40000004100 */
[----:B------:R-:W-:Y:S02]  /*3a30*/  HADD2.F32 R103, -RZ, R15.H0_H0 ;  /* 0x2000000fff677230 */ /* 0x000fe40000004100 */
[----:B------:R-:W-:Y:S02]  /*3a40*/  HADD2.F32 R114, -RZ, R51.H1_H1 ;  /* 0x30000033ff727230 */ /* 0x000fe40000004100 */
[----:B------:R-:W-:Y:S01]  /*3a50*/  FFMA.FTZ R100, R7, R104, R106 ;  /* 0x0000006807647223 */ /* 0x000fe2000001006a */
[----:B------:R-:W-:Y:S01]  /*3a60*/  FADD.FTZ R106, R101, -UR5 ;  /* 0x80000005656a7e21 */ /* 0x000fe20008010000 */
[----:B------:R-:W-:Y:S01]  /*3a70*/  FFMA.FTZ R7, R7, R112, R109 ;  /* 0x0000007007077223 */ /* 0x000fe2000001006d */
[----:B------:R-:W-:Y:S02]  /*3a80*/  HADD2.F32 R101, -RZ, R14.H1_H1 ;  /* 0x3000000eff657230 */ /* 0x000fe40000004100 */
[----:B------:R-:W-:Y:S01]  /*3a90*/  FADD.FTZ R112, R102, -UR5 ;  /* 0x8000000566707e21 */ /* 0x000fe20008010000 */
[----:B------:R-:W-:-:S02]  /*3aa0*/  HADD2.F32 R109, -RZ, R50.H1_H1 ;  /* 0x30000032ff6d7230 */ /* 0x000fc40000004100 */
[----:B------:R-:W-:Y:S01]  /*3ab0*/  FMUL.FTZ R106, R106, UR6 ;  /* 0x000000066a6a7c20 */ /* 0x000fe20008410000 */
[----:B------:R-:W-:Y:S02]  /*3ac0*/  HADD2.F32 R104, -RZ, R15.H1_H1 ;  /* 0x3000000fff687230 */ /* 0x000fe40000004100 */
[----:B------:R-:W-:Y:S01]  /*3ad0*/  FMUL.FTZ R112, R112, UR6 ;  /* 0x0000000670707c20 */ /* 0x000fe20008410000 */
[----:B------:R-:W-:Y:S01]  /*3ae0*/  FFMA.FTZ R101, R106, R101, R109 ;  /* 0x000000656a657223 */ /* 0x000fe2000001006d */
[----:B------:R-:W-:Y:S02]  /*3af0*/  HADD2.F32 R109, -RZ, R51.H0_H0 ;  /* 0x20000033ff6d7230 */ /* 0x000fe40000004100 */
[----:B------:R-:W-:Y:S01]  /*3b00*/  FFMA.FTZ R113, R111, R104, R114 ;  /* 0x000000686f717223 */ /* 0x000fe20000010072 */
[----:B------:R-:W-:Y:S01]  /*3b10*/  IADD3 R104, PT, PT, R2, 0x100, RZ ;  /* 0x0000010002687810 */ /* 0x000fe20007ffe0ff */
[----:B------:R-:W-:Y:S02]  /*3b20*/  HADD2.F32 R114, -RZ, R16.H0_H0 ;  /* 0x20000010ff727230 */ /* 0x000fe40000004100 */
[----:B------:R-:W-:Y:S01]  /*3b30*/  FFMA.FTZ R102, R112, R103, R109 ;  /* 0x0000006770667223 */ /* 0x000fe2000001006d */
[----:B------:R-:W-:-:S02]  /*3b40*/  HADD2.F32 R103, -RZ, R30.H1_H1 ;  /* 0x3000001eff677230 */ /* 0x000fc40000004100 */
[----:B------:R-:W-:-:S05]  /*3b50*/  HADD2.F32 R109, -RZ, R66.H1_H1 ;  /* 0x30000042ff6d7230 */ /* 0x000fca0000004100 */
[----:B------:R-:W-:Y:S01]  /*3b60*/  FFMA.FTZ R106, R106, R103, R109 ;  /* 0x000000676a6a7223 */ /* 0x000fe2000001006d */
[----:B------:R-:W-:Y:S01]  /*3b70*/  F2FP.F16.F32.PACK_AB R103, R113, R102 ;  /* 0x000000667167723e */ /* 0x000fe200000000ff */
[----:B------:R-:W-:Y:S01]  /*3b80*/  FMUL.FTZ R113, R88, UR6 ;  /* 0x0000000658717c20 */ /* 0x000fe20008410000 */
[----:B------:R-:W-:Y:S02]  /*3b90*/  F2FP.F16.F32.PACK_AB R102, R101, R100 ;  /* 0x000000646566723e */ /* 0x000fe400000000ff */
[----:B------:R-:W-:Y:S01]  /*3ba0*/  F2FP.F16.F32.PACK_AB R101, R110, R107 ;  /* 0x0000006b6e65723e */ /* 0x000fe200000000ff */
[----:B------:R-:W-:Y:S01]  /*3bb0*/  HADD2.F32 R107, -RZ, R67.H0_H0 ;  /* 0x20000043ff6b7230 */ /* 0x000fe20000004100 */
[----:B------:R-:W-:Y:S01]  /*3bc0*/  F2FP.F16.F32.PACK_AB R100, R105, R108 ;  /* 0x0000006c6964723e */ /* 0x000fe200000000ff */
[----:B------:R-:W-:Y:S02]  /*3bd0*/  HADD2.F32 R105, -RZ, R31.H0_H0 ;  /* 0x2000001fff697230 */ /* 0x000fe40000004100 */
[----:B------:R-:W-:-:S04]  /*3be0*/  IMAD.WIDE.U32 R108, R104, 0x10, R128 ;  /* 0x00000010686c7825 */ /* 0x000fc800078e0080 */
[----:B------:R-:W-:Y:S01]  /*3bf0*/  FFMA.FTZ R105, R112, R105, R107 ;  /* 0x0000006970697223 */ /* 0x000fe2000001006b */
[----:B------:R-:W-:Y:S01]  /*3c00*/  HADD2.F32 R110, -RZ, R31.H1_H1 ;  /* 0x3000001fff6e7230 */ /* 0x000fe20000004100 */
[----:B------:R0:W-:Y:S01]  /*3c10*/  STG.E.128 desc[UR8][R108.64], R100 ;  /* 0x000000646c007986 */ /* 0x0001e2000c101d08 */
[----:B------:R-:W-:Y:S02]  /*3c20*/  HADD2.F32 R112, -RZ, R67.H1_H1 ;  /* 0x30000043ff707230 */ /* 0x000fe40000004100 */
[----:B------:R-:W-:Y:S01]  /*3c30*/  FFMA.FTZ R107, R113, R114, R116 ;  /* 0x00000072716b7223 */ /* 0x000fe20000010074 */
[----:B------:R-:W-:Y:S02]  /*3c40*/  HADD2.F32 R114, -RZ, R17.H1_H1 ;  /* 0x30000011ff727230 */ /* 0x000fe40000004100 */
[----:B------:R-:W-:Y:S01]  /*3c50*/  FFMA.FTZ R88, R111, R110, R112 ;  /* 0x0000006e6f587223 */ /* 0x000fe20000010070 */
[----:B------:R-:W-:Y:S02]  /*3c60*/  HADD2.F32 R110, -RZ, R32.H1_H1 ;  /* 0x30000020ff6e7230 */ /* 0x000fe40000004100 */
[----:B------:R-:W-:-:S02]  /*3c70*/  HADD2.F32 R111, -RZ, R62.H1_H1 ;  /* 0x3000003eff6f7230 */ /* 0x000fc40000004100 */
[----:B------:R-:W-:Y:S02]  /*3c80*/  HADD2.F32 R112, -RZ, R21.H1_H1 ;  /* 0x30000015ff707230 */ /* 0x000fe40000004100 */
[----:B0-----:R-:W-:Y:S01]  /*3c90*/  FFMA.FTZ R100, R113, R118, R115 ;  /* 0x0000007671647223 */ /* 0x001fe20000010073 */
[----:B------:R-:W-:Y:S02]  /*3ca0*/  HADD2.F32 R102, -RZ, R16.H1_H1 ;  /* 0x30000010ff667230 */ /* 0x000fe40000004100 */
[----:B------:R-:W-:Y:S02]  /*3cb0*/  HADD2.F32 R108, -RZ, R44.H1_H1 ;  /* 0x3000002cff6c7230 */ /* 0x000fe40000004100 */
[----:B------:R-:W-:Y:S02]  /*3cc0*/  HADD2.F32 R101, -RZ, R60.H1_H1 ;  /* 0x3000003cff657230 */ /* 0x000fe40000004100 */
[----:B------:R-:W-:Y:S02]  /*3cd0*/  HADD2.F32 R113, -RZ, R17.H0_H0 ;  /* 0x20000011ff717230 */ /* 0x000fe40000004100 */
[----:B------:R-:W-:Y:S01]  /*3ce0*/  FFMA.FTZ R102, R89, R102, R108 ;  /* 0x0000006659667223 */ /* 0x000fe2000001006c */
[----:B------:R-:W-:-:S02]  /*3cf0*/  HADD2.F32 R103, -RZ, R45.H0_H0 ;  /* 0x2000002dff677230 */ /* 0x000fc40000004100 */
[----:B------:R-:W-:Y:S01]  /*3d00*/  FFMA.FTZ R101, R89, R110, R101 ;  /* 0x0000006e59657223 */ /* 0x000fe20000010065 */
[----:B------:R-:W-:Y:S02]  /*3d10*/  HADD2.F32 R89, -RZ, R61.H0_H0 ;  /* 0x2000003dff597230 */ /* 0x000fe40000004100 */
[----:B------:R-:W-:Y:S02]  /*3d20*/  HADD2.F32 R108, -RZ, R45.H1_H1 ;  /* 0x3000002dff6c7230 */ /* 0x000fe40000004100 */
[----:B------:R-:W-:Y:S01]  /*3d30*/  FFMA.FTZ R113, R90, R113, R103 ;  /* 0x000000715a717223 */ /* 0x000fe20000010067 */
[----:B------:R-:W-:Y:S02]  /*3d40*/  HADD2.F32 R103, -RZ, R33.H0_H0 ;  /* 0x20000021ff677230 */ /* 0x000fe40000004100 */
[----:B------:R-:W-:Y:S02]  /*3d50*/  HADD2.F32 R110, -RZ, R46.H0_H0 ;  /* 0x2000002eff6e7230 */ /* 0x000fe40000004100 */
[----:B------:R-:W-:Y:S01]  /*3d60*/  FFMA.FTZ R114, R91, R114, R108 ;  /* 0x000000725b727223 */ /* 0x000fe2000001006c */
[----:B------:R-:W-:-:S02]  /*3d70*/  HADD2.F32 R108, -RZ, R18.H0_H0 ;  /* 0x20000012ff6c7230 */ /* 0x000fc40000004100 */
[----:B------:R-:W-:Y:S01]  /*3d80*/  FFMA.FTZ R103, R90, R103, R89 ;  /* 0x000000675a677223 */ /* 0x000fe20000010059 */
[----:B------:R-:W-:Y:S01]  /*3d90*/  FADD.FTZ R89, R92, -UR5 ;  /* 0x800000055c597e21 */ /* 0x000fe20008010000 */
[----:B------:R-:W-:Y:S02]  /*3da0*/  HADD2.F32 R92, -RZ, R33.H1_H1 ;  /* 0x30000021ff5c7230 */ /* 0x000fe40000004100 */
[----:B------:R-:W-:Y:S02]  /*3db0*/  HADD2.F32 R90, -RZ, R61.H1_H1 ;  /* 0x3000003dff5a7230 */ /* 0x000fe40000004100 */
[----:B------:R-:W-:Y:S01]  /*3dc0*/  FMUL.FTZ R89, R89, UR6 ;  /* 0x0000000659597c20 */ /* 0x000fe20008410000 */
[--C-:B------:R-:W-:Y:S02]  /*3dd0*/  HADD2.F32 R115, -RZ, R35.reuse.H0_H0 ;  /* 0x20000023ff737230 */ /* 0x100fe40000004100 */
[----:B------:R-:W-:Y:S02]  /*3de0*/  HADD2.F32 R118, -RZ, R35.H1_H1 ;  /* 0x30000023ff767230 */ /* 0x000fe40000004100 */
[----:B------:R-:W-:Y:S01]  /*3df0*/  FFMA.FTZ R92, R91, R92, R90 ;  /* 0x0000005c5b5c7223 */ /* 0x000fe2000001005a */
[----:B------:R-:W-:Y:S01]  /*3e00*/  FFMA.FTZ R117, R89, R108, R110 ;  /* 0x0000006c59757223 */ /* 0x000fe2000001006e */
[----:B------:R-:W-:-:S02]  /*3e10*/  HADD2.F32 R108, -RZ, R34.H0_H0 ;  /* 0x20000022ff6c7230 */ /* 0x000fc40000004100 */
[----:B------:R-:W-:Y:S02]  /*3e20*/  HADD2.F32 R90, -RZ, R62.H0_H0 ;  /* 0x2000003eff5a7230 */ /* 0x000fe40000004100 */
[----:B------:R-:W-:Y:S02]  /*3e30*/  HADD2.F32 R110, -RZ, R34.H1_H1 ;  /* 0x30000022ff6e7230 */ /* 0x000fe40000004100 */
[----:B------:R-:W-:Y:S02]  /*3e40*/  HADD2.F32 R91, -RZ, R40.H0_H0 ;  /* 0x20000028ff5b7230 */ /* 0x000fe40000004100 */
[----:B------:R-:W-:Y:S01]  /*3e50*/  FFMA.FTZ R108, R89, R108, R90 ;  /* 0x0000006c596c7223 */ /* 0x000fe2000001005a */
[----:B------:R-:W-:Y:S02]  /*3e60*/  HADD2.F32 R90, -RZ, R46.H1_H1 ;  /* 0x3000002eff5a7230 */ /* 0x000fe40000004100 */
[----:B------:R-:W-:Y:S01]  /*3e70*/  FFMA.FTZ R111, R93, R110, R111 ;  /* 0x0000006e5d6f7223 */ /* 0x000fe2000001006f */
[----:B------:R-:W-:-:S02]  /*3e80*/  HADD2.F32 R89, -RZ, R47.H0_H0 ;  /* 0x2000002fff597230 */ /* 0x000fc40000004100 */
[--C-:B------:R-:W-:Y:S02]  /*3e90*/  HADD2.F32 R110, -RZ, R36.reuse.H1_H1 ;  /* 0x30000024ff6e7230 */ /* 0x100fe40000004100 */
[----:B------:R-:W-:Y:S01]  /*3ea0*/  FFMA.FTZ R120, R93, R120, R90 ;  /* 0x000000785d787223 */ /* 0x000fe2000001005a */
[--C-:B------:R-:W-:Y:S02]  /*3eb0*/  HADD2.F32 R90, -RZ, R63.reuse.H0_H0 ;  /* 0x2000003fff5a7230 */ /* 0x100fe40000004100 */
[C---:B------:R-:W-:Y:S01]  /*3ec0*/  FFMA.FTZ R121, R94.reuse, R121, R89 ;  /* 0x000000795e797223 */ /* 0x040fe20000010059 */
[----:B------:R-:W-:Y:S02]  /*3ed0*/  HADD2.F32 R89, -RZ, R63.H1_H1 ;  /* 0x3000003fff597230 */ /* 0x000fe40000004100 */
[----:B------:R-:W-:Y:S02]  /*3ee0*/  HADD2.F32 R93, -RZ, R36.H0_H0 ;  /* 0x20000024ff5d7230 */ /* 0x000fe40000004100 */
[----:B------:R-:W-:Y:S01]  /*3ef0*/  FFMA.FTZ R115, R94, R115, R90 ;  /* 0x000000735e737223 */ /* 0x000fe2000001005a */
[----:B------:R-:W-:-:S02]  /*3f00*/  HADD2.F32 R90, -RZ, R47.H1_H1 ;  /* 0x3000002fff5a7230 */ /* 0x000fc40000004100 */
[C---:B------:R-:W-:Y:S01]  /*3f10*/  FFMA.FTZ R118, R95.reuse, R118, R89 ;  /* 0x000000765f767223 */ /* 0x040fe20000010059 */
[----:B------:R-:W-:Y:S02]  /*3f20*/  HADD2.F32 R89, -RZ, R20.H0_H0 ;  /* 0x20000014ff597230 */ /* 0x000fe40000004100 */
[----:B------:R-:W-:Y:S02]  /*3f30*/  HADD2.F32 R109, -RZ, R21.H0_H0 ;  /* 0x20000015ff6d7230 */ /* 0x000fe40000004100 */
[----:B------:R-:W-:Y:S01]  /*3f40*/  FFMA.FTZ R122, R95, R122, R90 ;  /* 0x0000007a5f7a7223 */ /* 0x000fe2000001005a */
[--C-:B------:R-:W-:Y:S02]  /*3f50*/  HADD2.F32 R90, -RZ, R56.reuse.H0_H0 ;  /* 0x20000038ff5a7230 */ /* 0x100fe40000004100 */
[----:B------:R-:W-:Y:S01]  /*3f60*/  FFMA.FTZ R94, R96, R89, R91 ;  /* 0x00000059605e7223 */ /* 0x000fe2000001005b */
[----:B------:R-:W-:Y:S02]  /*3f70*/  HADD2.F32 R89, -RZ, R56.H1_H1 ;  /* 0x30000038ff597230 */ /* 0x000fe40000004100 */
[----:B------:R-:W-:-:S02]  /*3f80*/  HADD2.F32 R91, -RZ, R42.H0_H0 ;  /* 0x2000002aff5b7230 */ /* 0x000fc40000004100 */
[----:B------:R-:W-:Y:S01]  /*3f90*/  FFMA.FTZ R93, R96, R93, R90 ;  /* 0x0000005d605d7223 */ /* 0x000fe2000001005a */
[----:B------:R-:W-:Y:S02]  /*3fa0*/  HADD2.F32 R90, -RZ, R20.H1_H1 ;  /* 0x30000014ff5a7230 */ /* 0x000fe40000004100 */
[----:B------:R-:W-:-:S05]  /*3fb0*/  HADD2.F32 R96, -RZ, R40.H1_H1 ;  /* 0x30000028ff607230 */ /* 0x000fca0000004100 */
[C---:B------:R-:W-:Y:S01]  /*3fc0*/  FFMA.FTZ R95, R97.reuse, R90, R96 ;  /* 0x0000005a615f7223 */ /* 0x040fe20000010060 */
[----:B------:R-:W-:Y:S01]  /*3fd0*/  FFMA.FTZ R96, R97, R110, R89 ;  /* 0x0000006e61607223 */ /* 0x000fe20000010059 */
[----:B------:R-:W-:Y:S02]  /*3fe0*/  HADD2.F32 R89, -RZ, R41.H0_H0 ;  /* 0x20000029ff597230 */ /* 0x000fe40000004100 */
[----:B------:R-:W-:Y:S02]  /*3ff0*/  HADD2.F32 R97, -RZ, R37.H0_H0 ;  /* 0x20000025ff617230 */ /* 0x000fe40000004100 */
[--C-:B------:R-:W-:Y:S02]  /*4000*/  HADD2.F32 R90, -RZ, R57.reuse.H0_H0 ;  /* 0x20000039ff5a7230 */ /* 0x100fe40000004100 */
[----:B------:R-:W-:Y:S01]  /*4010*/  FFMA.FTZ R109, R98, R109, R89 ;  /* 0x0000006d626d7223 */ /* 0x000fe20000010059 */
[----:B------:R-:W-:Y:S02]  /*4020*/  HADD2.F32 R89, -RZ, R57.H1_H1 ;  /* 0x30000039ff597230 */ /* 0x000fe40000004100 */
[----:B------:R-:W-:-:S02]  /*4030*/  HADD2.F32 R110, -RZ, R38.H1_H1 ;  /* 0x30000026ff6e7230 */ /* 0x000fc40000004100 */
[----:B------:R-:W-:Y:S01]  /*4040*/  FFMA.FTZ R97, R98, R97, R90 ;  /* 0x0000006162617223 */ /* 0x000fe2000001005a */
[----:B------:R-:W-:Y:S02]  /*4050*/  HADD2.F32 R90, -RZ, R41.H1_H1 ;  /* 0x30000029ff5a7230 */ /* 0x000fe40000004100 */
[----:B------:R-:W-:-:S03]  /*4060*/  HADD2.F32 R98, -RZ, R37.H1_H1 ;  /* 0x30000025ff627230 */ /* 0x000fc60000004100 */
[C---:B------:R-:W-:Y:S01]  /*4070*/  FFMA.FTZ R112, R99.reuse, R112, R90 ;  /* 0x0000007063707223 */ /* 0x040fe2000001005a */
[----:B------:R-:W-:Y:S02]  /*4080*/  HADD2.F32 R90, -RZ, R58.H0_H0 ;  /* 0x2000003aff5a7230 */ /* 0x000fe40000004100 */
[----:B------:R-:W-:Y:S01]  /*4090*/  FFMA.FTZ R98, R99, R98, R89 ;  /* 0x0000006263627223 */ /* 0x000fe20000010059 */
[----:B------:R-:W-:Y:S02]  /*40a0*/  HADD2.F32 R89, -RZ, R22.H0_H0 ;  /* 0x20000016ff597230 */ /* 0x000fe40000004100 */
[----:B------:R-:W-:-:S03]  /*40b0*/  HADD2.F32 R99, -RZ, R38.H0_H0 ;  /* 0x20000026ff637230 */ /* 0x000fc60000004100 */
[C---:B------:R-:W-:Y:S01]  /*40c0*/  FFMA.FTZ R116, R84.reuse, R89, R91 ;  /* 0x0000005954747223 */ /* 0x040fe2000001005b */
[----:B------:R-:W-:Y:S02]  /*40d0*/  HADD2.F32 R89, -RZ, R58.H1_H1 ;  /* 0x3000003aff597230 */ /* 0x000fe40000004100 */
[----:B------:R-:W-:Y:S01]  /*40e0*/  FFMA.FTZ R99, R84, R99, R90 ;  /* 0x0000006354637223 */ /* 0x000fe2000001005a */
[----:B------:R-:W-:Y:S01]  /*40f0*/  HADD2.F32 R84, -RZ, R22.H1_H1 ;  /* 0x30000016ff547230 */ /* 0x000fe20000004100 */
[----:B------:R-:W-:Y:S01]  /*4100*/  F2FP.F16.F32.PACK_AB R91, R88, R105 ;  /* 0x00000069585b723e */ /* 0x000fe200000000ff */
[----:B------:R-:W-:Y:S02]  /*4110*/  HADD2.F32 R90, -RZ, R42.H1_H1 ;  /* 0x3000002aff5a7230 */ /* 0x000fe40000004100 */
[----:B------:R-:W-:Y:S01]  /*4120*/  FFMA.FTZ R110, R85, R110, R89 ;  /* 0x0000006e556e7223 */ /* 0x000fe20000010059 */
[----:B------:R-:W-:Y:S01]  /*4130*/  HADD2.F32 R105, -RZ, R39.H0_H0 ;  /* 0x20000027ff697230 */ /* 0x000fe20000004100 */
[----:B------:R-:W-:Y:S01]  /*4140*/  F2FP.F16.F32.PACK_AB R89, R5, R6 ;  /* 0x000000060559723e */ /* 0x000fe200000000ff */
[----:B------:R-:W-:Y:S01]  /*4150*/  FFMA.FTZ R119, R85, R84, R90 ;  /* 0x0000005455777223 */ /* 0x000fe2000001005a */
[----:B------:R-:W-:Y:S01]  /*4160*/  HADD2.F32 R84, -RZ, R59.H0_H0 ;  /* 0x2000003bff547230 */ /* 0x000fe20000004100 */
[----:B------:R-:W-:Y:S01]  /*4170*/  F2FP.F16.F32.PACK_AB R90, R106, R7 ;  /* 0x000000076a5a723e */ /* 0x000fe200000000ff */
[----:B------:R-:W-:Y:S01]  /*4180*/  HADD2.F32 R85, -RZ, R43.H0_H0 ;  /* 0x2000002bff557230 */ /* 0x000fe20000004100 */
[----:B------:R-:W-:Y:S01]  /*4190*/  IADD3 R5, PT, PT, R2, 0x200, RZ ;  /* 0x0000020002057810 */ /* 0x000fe20007ffe0ff */
[----:B------:R-:W-:-:S02]  /*41a0*/  HADD2.F32 R106, -RZ, R39.H1_H1 ;  /* 0x30000027ff6a7230 */ /* 0x000fc40000004100 */
[C---:B------:R-:W-:Y:S01]  /*41b0*/  FFMA.FTZ R105, R86.reuse, R105, R84 ;  /* 0x0000006956697223 */ /* 0x040fe20000010054 */
[----:B------:R-:W-:Y:S02]  /*41c0*/  HADD2.F32 R84, -RZ, R43.H1_H1 ;  /* 0x3000002bff547230 */ /* 0x000fe40000004100 */
[----:B------:R-:W-:Y:S01]  /*41d0*/  FFMA.FTZ R123, R86, R123, R85 ;  /* 0x0000007b567b7223 */ /* 0x000fe20000010055 */
[----:B------:R-:W-:Y:S01]  /*41e0*/  HADD2.F32 R7, -RZ, R59.H1_H1 ;  /* 0x3000003bff077230 */ /* 0x000fe20000004100 */
[----:B------:R-:W-:Y:S01]  /*41f0*/  IADD3 R85, PT, PT, R2, 0x300, RZ ;  /* 0x0000030002557810 */ /* 0x000fe20007ffe0ff */
[----:B------:R-:W-:-:S04]  /*4200*/  IMAD.WIDE.U32 R130, R5, 0x10, R126 ;  /* 0x0000001005827825 */ /* 0x000fc800078e007e */
[----:B------:R-:W-:Y:S01]  /*4210*/  FFMA.FTZ R124, R87, R124, R84 ;  /* 0x0000007c577c7223 */ /* 0x000fe20000010054 */
[----:B------:R-:W-:Y:S01]  /*4220*/  F2FP.F16.F32.PACK_AB R88, R3, R4 ;  /* 0x000000040358723e */ /* 0x000fe200000000ff */
[----:B------:R-:W-:Y:S01]  /*4230*/  FFMA.FTZ R106, R87, R106, R7 ;  /* 0x0000006a576a7223 */ /* 0x000fe20000010007 */
[----:B------:R-:W-:Y:S01]  /*4240*/  F2FP.F16.F32.PACK_AB R7, R122, R121 ;  /* 0x000000797a07723e */ /* 0x000fe200000000ff */
[----:B------:R-:W-:Y:S01]  /*4250*/  IMAD.WIDE.U32 R2, R5, 0x10, R128 ;  /* 0x0000001005027825 */ /* 0x000fe200078e0080 */
[----:B------:R-:W-:Y:S02]  /*4260*/  F2FP.F16.F32.PACK_AB R6, R120, R117 ;  /* 0x000000757806723e */ /* 0x000fe400000000ff */
[----:B------:R-:W-:Y:S01]  /*4270*/  F2FP.F16.F32.PACK_AB R5, R114, R113 ;  /* 0x000000717205723e */ /* 0x000fe200000000ff */
[----:B------:R-:W-:Y:S01]  /*4280*/  IMAD.WIDE.U32 R120, R104, 0x10, R126 ;  /* 0x0000001068787825 */ /* 0x000fe200078e007e */
[----:B------:R-:W-:Y:S02]  /*4290*/  F2FP.F16.F32.PACK_AB R4, R102, R107 ;  /* 0x0000006b6604723e */ /* 0x000fe400000000ff */
[----:B------:R-:W-:Y:S01]  /*42a0*/  F2FP.F16.F32.PACK_AB R87, R118, R115 ;  /* 0x000000737657723e */ /* 0x000fe200000000ff */
[----:B------:R-:W-:Y:S01]  /*42b0*/  IMAD.WIDE.U32 R128, R85, 0x10, R128 ;  /* 0x0000001055807825 */ /* 0x000fe200078e0080 */
[----:B------:R-:W-:Y:S01]  /*42c0*/  F2FP.F16.F32.PACK_AB R86, R111, R108 ;  /* 0x0000006c6f56723e */ /* 0x000fe200000000ff */
[----:B------:R1:W-:Y:S01]  /*42d0*/  STG.E.128 desc[UR8][R120.64], R88 ;  /* 0x0000005878007986 */ /* 0x0003e2000c101d08 */
[----:B------:R-:W-:Y:S01]  /*42e0*/  F2FP.F16.F32.PACK_AB R84, R101, R100 ;  /* 0x000000646554723e */ /* 0x000fe200000000ff */
[----:B------:R-:W-:Y:S01]  /*42f0*/  IMAD.WIDE.U32 R126, R85, 0x10, R126 ;  /* 0x00000010557e7825 */ /* 0x000fe200078e007e */
[----:B------:R-:W-:Y:S01]  /*4300*/  F2FP.F16.F32.PACK_AB R85, R92, R103 ;  /* 0x000000675c55723e */ /* 0x000fe200000000ff */
[----:B------:R1:W-:Y:S01]  /*4310*/  STG.E.128 desc[UR8][R2.64], R4 ;  /* 0x0000000402007986 */ /* 0x0003e2000c101d08 */
[----:B------:R-:W-:-:S02]  /*4320*/  F2FP.F16.F32.PACK_AB R103, R124, R123 ;  /* 0x0000007b7c67723e */ /* 0x000fc400000000ff */
[----:B------:R-:W-:Y:S01]  /*4330*/  F2FP.F16.F32.PACK_AB R102, R119, R116 ;  /* 0x000000747766723e */ /* 0x000fe200000000ff */
[----:B------:R1:W-:Y:S01]  /*4340*/  STG.E.128 desc[UR8][R130.64], R84 ;  /* 0x0000005482007986 */ /* 0x0003e2000c101d08 */
[----:B------:R-:W-:Y:S02]  /*4350*/  F2FP.F16.F32.PACK_AB R101, R112, R109 ;  /* 0x0000006d7065723e */ /* 0x000fe400000000ff */
[----:B------:R-:W-:Y:S02]  /*4360*/  F2FP.F16.F32.PACK_AB R100, R95, R94 ;  /* 0x0000005e5f64723e */ /* 0x000fe400000000ff */
[----:B------:R-:W-:Y:S02]  /*4370*/  F2FP.F16.F32.PACK_AB R107, R106, R105 ;  /* 0x000000696a6b723e */ /* 0x000fe400000000ff */
[----:B------:R-:W-:Y:S01]  /*4380*/  F2FP.F16.F32.PACK_AB R106, R110, R99 ;  /* 0x000000636e6a723e */ /* 0x000fe200000000ff */
[----:B------:R1:W-:Y:S01]  /*4390*/  STG.E.128 desc[UR8][R128.64], R100 ;  /* 0x0000006480007986 */ /* 0x0003e2000c101d08 */
[----:B------:R-:W-:-:S02]  /*43a0*/  F2FP.F16.F32.PACK_AB R105, R98, R97 ;  /* 0x000000616269723e */ /* 0x000fc400000000ff */
[----:B------:R-:W-:-:S05]  /*43b0*/  F2FP.F16.F32.PACK_AB R104, R96, R93 ;  /* 0x0000005d6068723e */ /* 0x000fca00000000ff */
[----:B------:R1:W-:Y:S01]  /*43c0*/  STG.E.128 desc[UR8][R126.64], R104 ;  /* 0x000000687e007986 */ /* 0x0003e2000c101d08 */
[----:B------:R-:W-:Y:S05]  /*43d0*/  BRA.U !UP2, `(.L_x_10723) ;  /* 0xffffffc50a287547 */ /* 0x000fea000b83ffff */
[----:B------:R-:W-:Y:S05]  /*43e0*/  EXIT ;  /* 0x000000000000794d */ /* 0x000fea0003800000 */
.L_x_10724:
        /* <DEDUP_REMOVED lines=9> */
.L_x_18053:


//--------------------- .text._ZN10layer_norm31ln_parallel_residual_fwd_kernelINS_13Kernel_traitsI6__halfS2_fS2_fjLj8192ELj1ELj1ELj8ELj16ENS_18Kernel_traits_baseILj8192ES2_S2_fS2_fjLj256EEEEELb0ELb1ELb0EEEvNS_9FwdParamsE --------------------------
	.section	.text._ZN10layer_norm31ln_parallel_residual_fwd_kernelINS_13Kernel_traitsI6__halfS2_fS2_fjLj8192ELj1ELj1ELj8ELj16ENS_18Kernel_traits_baseILj8192ES2_S2_fS2_fjLj256EEEEELb0ELb1ELb0EEEvNS_9FwdParamsE,"ax",@progbits
	.align	128
        .global         _ZN10layer_norm31ln_parallel_residual_fwd_kernelINS_13Kernel_traitsI6__halfS2_fS2_fjLj8192ELj1ELj1ELj8ELj16ENS_18Kernel_traits_baseILj8192ES2_S2_fS2_fjLj256EEEEELb0ELb1ELb0EEEvNS_9FwdParamsE
        .type           _ZN10layer_norm31ln_parallel_residual_fwd_kernelINS_13Kernel_traitsI6__halfS2_fS2_fjLj8192ELj1ELj1ELj8ELj16ENS_18Kernel_traits_baseILj8192ES2_S2_fS2_fjLj256EEEEELb0ELb1ELb0EEEvNS_9FwdParamsE,@function
        .size           _ZN10layer_norm31ln_parallel_residual_fwd_kernelINS_13Kernel_traitsI6__halfS2_fS2_fjLj8192ELj1ELj1ELj8ELj16ENS_18Kernel_traits_baseILj8192ES2_S2_fS2_fjLj256EEEEELb0ELb1ELb0EEEvNS_9FwdParamsE,(.L_x_18054 - _ZN10layer_norm31ln_parallel_residual_fwd_kernelINS_13Kernel_traitsI6__halfS2_fS2_fjLj8192ELj1ELj1ELj8ELj16ENS_18Kernel_traits_baseILj8192ES2_S2_fS2_fjLj256EEEEELb0ELb1ELb0EEEvNS_9FwdParamsE)
        .other          _ZN10layer_norm31ln_parallel_residual_fwd_kernelINS_13Kernel_traitsI6__halfS2_fS2_fjLj8192ELj1ELj1ELj8ELj16ENS_18Kernel_traits_baseILj8192ES2_S2_fS2_fjLj256EEEEELb0ELb1ELb0EEEvNS_9FwdParamsE,@"STO_CUDA_ENTRY STV_DEFAULT"
_ZN10layer_norm31ln_parallel_residual_fwd_kernelINS_13Kernel_traitsI6__halfS2_fS2_fjLj8192ELj1ELj1ELj8ELj16ENS_18Kernel_traits_baseILj8192ES2_S2_fS2_fjLj256EEEEELb0ELb1ELb0EEEvNS_9FwdParamsE:
.text._ZN10layer_norm31ln_parallel_residual_fwd_kernelINS_13Kernel_traitsI6__halfS2_fS2_fjLj8192ELj1ELj1ELj8ELj16ENS_18Kernel_traits_baseILj8192ES2_S2_fS2_fjLj256EEEEELb0ELb1ELb0EEEvNS_9FwdParamsE:
        /* <DEDUP_REMOVED lines=51> */
.L_x_10726:
        /* <DEDUP_REMOVED lines=30> */
.L_x_10727:
[----:B------:R-:W-:Y:S05]  /*0510*/  BSYNC.RECONVERGENT B0 ;  /* 0x0000000000007941 */ /* 0x000fea0003800200 */
.L_x_10725:
        /* <DEDUP_REMOVED lines=21> */
.L_x_10764:
[----:B0-----:R-:W-:Y:S01]  /*0670*/  IMAD R74, R73, UR14, RZ ;  /* 0x0000000e494a7c24 */ /* 0x001fe2000f8e02ff */
[----:B------:R-:W-:Y:S04]  /*0680*/  BSSY.RECONVERGENT B0, `(.L_x_10728) ;  /* 0x0000075000007945 */ /* 0x000fe80003800200 */
[----:B------:R-:W-:-:S04]  /*0690*/  SHF.R.S32.HI R75, RZ, 0x1f, R74 ;  /* 0x0000001fff4b7819 */ /* 0x000fc8000001144a */
[----:B------:R-:W-:-:S04]  /*06a0*/  LEA.HI R75, R75, R74, RZ, 0x3 ;  /* 0x0000004a4b4b7211 */ /* 0x000fc800078f18ff */
[----:B------:R-:W-:-:S04]  /*06b0*/  LEA.HI.SX32 R74, R75, R0, 0x1d ;  /* 0x000000004b4a7211 */ /* 0x000fc800078feaff */
[----:B------:R-:W-:Y:S01]  /*06c0*/  MOV R0, R74 ;  /* 0x0000004a00007202 */ /* 0x000fe20000000f00 */
[----:B--23--:R-:W-:Y:S06]  /*06d0*/  @!P0 BRA `(.L_x_10729) ;  /* 0x0000000400bc8947 */ /* 0x00cfec0003800000 */
        /* <DEDUP_REMOVED lines=29> */
.L_x_10731:
[--C-:B-----5:R-:W-:Y:S02]  /*08b0*/  HADD2.F32 R21, -RZ, R16.reuse.H0_H0 ;  /* 0x20000010ff157230 */ /* 0x120fe40000004100 */
        /* <DEDUP_REMOVED lines=16> */
.L_x_10730:
        /* <DEDUP_REMOVED lines=8> */
[----:B------:R-:W-:Y:S01]  /*0a40*/  FADD.FTZ R20, R23, R20 ;  /* 0x0000001417147221 */ /* 0x000fe20000010000 */
[----:B------:R-:W-:-:S02]  /*0a50*/  HADD2.F32 R0, -RZ, R17.H1_H1 ;  /* 0x30000011ff007230 */ /* 0x000fc40000004100 */
[----:B------:R-:W-:Y:S01]  /*0a60*/  FADD.FTZ R21, R16, R21 ;  /* 0x0000001510157221 */ /* 0x000fe20000010000 */
[--C-:B------:R-:W-:Y:S02]  /*0a70*/  HADD2.F32 R85, -RZ, R18.reuse.H0_H0 ;  /* 0x20000012ff557230 */ /* 0x100fe40000004100 */
[----:B------:R-:W-:Y:S02]  /*0a80*/  HADD2.F32 R84, -RZ, R18.H1_H1 ;  /* 0x30000012ff547230 */ /* 0x000fe40000004100 */
[--C-:B------:R-:W-:Y:S02]  /*0a90*/  HADD2.F32 R87, -RZ, R19.reuse.H0_H0 ;  /* 0x20000013ff577230 */ /* 0x100fe40000004100 */
[----:B------:R-:W-:Y:S02]  /*0aa0*/  HADD2.F32 R86, -RZ, R19.H1_H1 ;  /* 0x30000013ff567230 */ /* 0x000fe40000004100 */
[--C-:B------:R-:W-:Y:S02]  /*0ab0*/  HADD2.F32 R22, -RZ, R77.reuse.H0_H0 ;  /* 0x2000004dff167230 */ /* 0x100fe40000004100 */
[----:B------:R-:W-:-:S02]  /*0ac0*/  HADD2.F32 R23, -RZ, R77.H1_H1 ;  /* 0x3000004dff177230 */ /* 0x000fc40000004100 */
[--C-:B------:R-:W-:Y:S02]  /*0ad0*/  HADD2.F32 R16, -RZ, R78.reuse.H0_H0 ;  /* 0x2000004eff107230 */ /* 0x100fe40000004100 */
        /* <DEDUP_REMOVED lines=10> */
.L_x_10733:
[--C-:B-----5:R-:W-:Y:S02]  /*0b80*/  HADD2.F32 R0, -RZ, R16.reuse.H0_H0 ;  /* 0x20000010ff007230 */ /* 0x120fe40000004100 */
[----:B------:R-:W-:Y:S02]  /*0b90*/  HADD2.F32 R16, -RZ, R16.H1_H1 ;  /* 0x30000010ff107230 */ /* 0x000fe40000004100 */
[----:B------:R-:W-:Y:S02]  /*0ba0*/  HADD2.F32 R20, -RZ, R17.H0_H0 ;  /* 0x20000011ff147230 */ /* 0x000fe40000004100 */
[----:B------:R-:W-:Y:S02]  /*0bb0*/  HADD2.F32 R21, -RZ, R76.H1_H1 ;  /* 0x3000004cff157230 */ /* 0x000fe40000004100 */
[----:B------:R-:W-:Y:S02]  /*0bc0*/  HADD2.F32 R23, -RZ, R77.H0_H0 ;  /* 0x2000004dff177230 */ /* 0x000fe40000004100 */
[----:B------:R-:W-:-:S02]  /*0bd0*/  HADD2.F32 R22, -RZ, R17.H1_H1 ;  /* 0x30000011ff167230 */ /* 0x000fc40000004100 */
[----:B------:R-:W-:Y:S01]  /*0be0*/  FADD.FTZ R16, R16, R21 ;  /* 0x0000001510107221 */ /* 0x000fe20000010000 */
[--C-:B------:R-:W-:Y:S02]  /*0bf0*/  HADD2.F32 R75, -RZ, R18.reuse.H0_H0 ;  /* 0x20000012ff4b7230 */ /* 0x100fe40000004100 */
[----:B------:R-:W-:Y:S01]  /*0c00*/  FADD.FTZ R23, R20, R23 ;  /* 0x0000001714177221 */ /* 0x000fe20000010000 */
[----:B------:R-:W-:Y:S02]  /*0c10*/  HADD2.F32 R84, -RZ, R18.H1_H1 ;  /* 0x30000012ff547230 */ /* 0x000fe40000004100 */
[----:B------:R-:W-:Y:S02]  /*0c20*/  HADD2.F32 R17, -RZ, R76.H0_H0 ;  /* 0x2000004cff117230 */ /* 0x000fe40000004100 */
[--C-:B------:R-:W-:Y:S02]  /*0c30*/  HADD2.F32 R85, -RZ, R19.reuse.H0_H0 ;  /* 0x20000013ff557230 */ /* 0x100fe40000004100 */
[----:B------:R-:W-:-:S02]  /*0c40*/  HADD2.F32 R86, -RZ, R19.H1_H1 ;  /* 0x30000013ff567230 */ /* 0x000fc40000004100 */
[----:B------:R-:W-:Y:S01]  /*0c50*/  FADD.FTZ R17, R0, R17 ;  /* 0x0000001100117221 */ /* 0x000fe20000010000 */
[----:B------:R-:W-:Y:S02]  /*0c60*/  HADD2.F32 R19, -RZ, R77.H1_H1 ;  /* 0x3000004dff137230 */ /* 0x000fe40000004100 */
[--C-:B------:R-:W-:Y:S02]  /*0c70*/  HADD2.F32 R18, -RZ, R78.reuse.H0_H0 ;  /* 0x2000004eff127230 */ /* 0x100fe40000004100 */
        /* <DEDUP_REMOVED lines=16> */
.L_x_10732:
[----:B------:R-:W0:Y:S01]  /*0d80*/  LDC.64 R84, c[0x0][0x3a8] ;  /* 0x0000ea00ff547b82 */ /* 0x000e220000000a00 */
[C---:B------:R-:W-:Y:S01]  /*0d90*/  IADD3 R0, PT, PT, R74.reuse, 0x100, RZ ;  /* 0x000001004a007810 */ /* 0x040fe20007ffe0ff */
[----:B0-----:R-:W-:-:S05]  /*0da0*/  IMAD.WIDE.U32 R84, R74, 0x20, R84 ;  /* 0x000000204a547825 */ /* 0x001fca00078e0054 */
[----:B------:R0:W-:Y:S04]  /*0db0*/  STG.E.128 desc[UR6][R84.64], R20 ;  /* 0x0000001454007986 */ /* 0x0001e8000c101d06 */
[----:B------:R0:W-:Y:S02]  /*0dc0*/  STG.E.128 desc[UR6][R84.64+0x10], R16 ;  /* 0x0000101054007986 */ /* 0x0001e4000c101d06 */
.L_x_10729:
[----:B--234-:R-:W-:Y:S05]  /*0dd0*/  BSYNC.RECONVERGENT B0 ;  /* 0x0000000000007941 */ /* 0x01cfea0003800200 */
.L_x_10728:
        /* <DEDUP_REMOVED lines=19> */
[--C-:B-1---5:R-:W-:Y:S02]  /*0f10*/  HADD2.F32 R12, -RZ, R68.reuse.H0_H0 ;  /* 0x20000044ff0c7230 */ /* 0x122fe40000004100 */
[----:B------:R-:W-:Y:S02]  /*0f20*/  HADD2.F32 R68, -RZ, R68.H1_H1 ;  /* 0x30000044ff447230 */ /* 0x000fe40000004100 */
[--C-:B------:R-:W-:Y:S02]  /*0f30*/  HADD2.F32 R15, -RZ, R76.reuse.H1_H1 ;  /* 0x3000004cff0f7230 */ /* 0x100fe40000004100 */
[----:B------:R-:W-:Y:S02]  /*0f40*/  HADD2.F32 R14, -RZ, R69.H0_H0 ;  /* 0x20000045ff0e7230 */ /* 0x000fe40000004100 */
[----:B------:R-:W-:Y:S02]  /*0f50*/  HADD2.F32 R13, -RZ, R76.H0_H0 ;  /* 0x2000004cff0d7230 */ /* 0x000fe40000004100 */
[----:B------:R-:W-:Y:S01]  /*0f60*/  FADD.FTZ R68, R15, R68 ;  /* 0x000000440f447221 */ /* 0x000fe20000010000 */
[----:B------:R-:W-:-:S02]  /*0f70*/  HADD2.F32 R87, -RZ, R77.H0_H0 ;  /* 0x2000004dff577230 */ /* 0x000fc40000004100 */
[--C-:B------:R-:W-:Y:S02]  /*0f80*/  HADD2.F32 R75, -RZ, R70.reuse.H0_H0 ;  /* 0x20000046ff4b7230 */ /* 0x100fe40000004100 */
[----:B------:R-:W-:Y:S01]  /*0f90*/  FADD.FTZ R13, R13, R12 ;  /* 0x0000000c0d0d7221 */ /* 0x000fe20000010000 */
[----:B0-----:R-:W-:Y:S02]  /*0fa0*/  HADD2.F32 R84, -RZ, R70.H1_H1 ;  /* 0x30000046ff547230 */ /* 0x001fe40000004100 */
[----:B------:R-:W-:Y:S01]  /*0fb0*/  FADD.FTZ R15, R87, R14 ;  /* 0x0000000e570f7221 */ /* 0x000fe20000010000 */
[----:B------:R-:W-:Y:S02]  /*0fc0*/  HADD2.F32 R69, -RZ, R69.H1_H1 ;  /* 0x30000045ff457230 */ /* 0x000fe40000004100 */
[----:B------:R-:W-:Y:S02]  /*0fd0*/  HADD2.F32 R85, -RZ, R71.H0_H0 ;  /* 0x20000047ff557230 */ /* 0x000fe40000004100 */
[----:B------:R-:W-:-:S02]  /*0fe0*/  HADD2.F32 R70, -RZ, R77.H1_H1 ;  /* 0x3000004dff467230 */ /* 0x000fc40000004100 */
[----:B------:R-:W-:Y:S02]  /*0ff0*/  HADD2.F32 R71, -RZ, R71.H1_H1 ;  /* 0x30000047ff477230 */ /* 0x000fe40000004100 */
[--C-:B------:R-:W-:Y:S02]  /*1000*/  HADD2.F32 R12, -RZ, R78.reuse.H0_H0 ;  /* 0x2000004eff0c7230 */ /* 0x100fe40000004100 */
        /* <DEDUP_REMOVED lines=17> */
.L_x_10737:
[----:B-1---5:R-:W-:Y:S02]  /*1120*/  HADD2.F32 R12, -RZ, R68.H0_H0 ;  /* 0x20000044ff0c7230 */ /* 0x022fe40000004100 */
[----:B------:R-:W-:Y:S02]  /*1130*/  HADD2.F32 R13, -RZ, R76.H0_H0 ;  /* 0x2000004cff0d7230 */ /* 0x000fe40000004100 */
[----:B------:R-:W-:Y:S02]  /*1140*/  HADD2.F32 R68, -RZ, R68.H1_H1 ;  /* 0x30000044ff447230 */ /* 0x000fe40000004100 */
[--C-:B------:R-:W-:Y:S02]  /*1150*/  HADD2.F32 R14, -RZ, R69.reuse.H0_H0 ;  /* 0x20000045ff0e7230 */ /* 0x100fe40000004100 */
[----:B------:R-:W-:Y:S01]  /*1160*/  FADD.FTZ R12, R13, R12 ;  /* 0x0000000c0d0c7221 */ /* 0x000fe20000010000 */
[----:B------:R-:W-:Y:S02]  /*1170*/  HADD2.F32 R75, -RZ, R69.H1_H1 ;  /* 0x30000045ff4b7230 */ /* 0x000fe40000004100 */
[----:B------:R-:W-:-:S02]  /*1180*/  HADD2.F32 R15, -RZ, R76.H1_H1 ;  /* 0x3000004cff0f7230 */ /* 0x000fc40000004100 */
[--C-:B------:R-:W-:Y:S02]  /*1190*/  HADD2.F32 R69, -RZ, R77.reuse.H0_H0 ;  /* 0x2000004dff457230 */ /* 0x100fe40000004100 */
[----:B0-----:R-:W-:Y:S02]  /*11a0*/  HADD2.F32 R84, -RZ, R70.H0_H0 ;  /* 0x20000046ff547230 */ /* 0x001fe40000004100 */
[----:B------:R-:W-:Y:S01]  /*11b0*/  FADD.FTZ R13, R15, R68 ;  /* 0x000000440f0d7221 */ /* 0x000fe20000010000 */
[----:B------:R-:W-:Y:S02]  /*11c0*/  HADD2.F32 R68, -RZ, R77.H1_H1 ;  /* 0x3000004dff447230 */ /* 0x000fe40000004100 */
[----:B------:R-:W-:Y:S01]  /*11d0*/  FADD.FTZ R14, R69, R14 ;  /* 0x0000000e450e7221 */ /* 0x000fe20000010000 */
[--C-:B------:R-:W-:Y:S02]  /*11e0*/  HADD2.F32 R85, -RZ, R71.reuse.H0_H0 ;  /* 0x20000047ff557230 */ /* 0x100fe40000004100 */
[----:B------:R-:W-:-:S02]  /*11f0*/  HADD2.F32 R87, -RZ, R71.H1_H1 ;  /* 0x30000047ff577230 */ /* 0x000fc40000004100 */
[----:B------:R-:W-:Y:S01]  /*1200*/  FADD.FTZ R15, R68, R75 ;  /* 0x0000004b440f7221 */ /* 0x000fe20000010000 */
[----:B------:R-:W-:Y:S02]  /*1210*/  HADD2.F32 R69, -RZ, R78.H0_H0 ;  /* 0x2000004eff457230 */ /* 0x000fe40000004100 */
[----:B------:R-:W-:Y:S02]  /*1220*/  HADD2.F32 R70, -RZ, R70.H1_H1 ;  /* 0x30000046ff467230 */ /* 0x000fe40000004100 */
[----:B------:R-:W-:Y:S02]  /*1230*/  HADD2.F32 R71, -RZ, R78.H1_H1 ;  /* 0x3000004eff477230 */ /* 0x000fe40000004100 */
[----:B------:R-:W-:Y:S01]  /*1240*/  FADD.FTZ R68, R69, R84 ;  /* 0x0000005445447221 */ /* 0x000fe20000010000 */
[--C-:B------:R-:W-:Y:S02]  /*1250*/  HADD2.F32 R86, -RZ, R79.reuse.H0_H0 ;  /* 0x2000004fff567230 */ /* 0x100fe40000004100 */
[----:B------:R-:W-:-:S02]  /*1260*/  HADD2.F32 R88, -RZ, R79.H1_H1 ;  /* 0x3000004fff587230 */ /* 0x000fc40000004100 */
[----:B------:R-:W-:Y:S01]  /*1270*/  FADD.FTZ R69, R71, R70 ;  /* 0x0000004647457221 */ /* 0x000fe20000010000 */
[----:B------:R-:W-:Y:S02]  /*1280*/  FADD.FTZ R70, R86, R85 ;  /* 0x0000005556467221 */ /* 0x000fe40000010000 */
[----:B------:R-:W-:Y:S01]  /*1290*/  FADD.FTZ R71, R88, R87 ;  /* 0x0000005758477221 */ /* 0x000fe20000010000 */
[----:B------:R-:W-:Y:S06]  /*12a0*/  BRA `(.L_x_10738) ;  /* 0x0000000000687947 */ /* 0x000fec0003800000 */
.L_x_10736:
[----:B------:R-:W-:Y:S05]  /*12b0*/  @!P1 BRA `(.L_x_10739) ;  /* 0x0000000000449947 */ /* 0x000fea0003800000 */
[--C-:B-1---5:R-:W-:Y:S02]  /*12c0*/  HADD2.F32 R13, -RZ, R68.reuse.H0_H0 ;  /* 0x20000044ff0d7230 */ /* 0x122fe40000004100 */
[----:B------:R-:W-:Y:S02]  /*12d0*/  HADD2.F32 R68, -RZ, R68.H1_H1 ;  /* 0x30000044ff447230 */ /* 0x000fe40000004100 */
[--C-:B------:R-:W-:Y:S02]  /*12e0*/  HADD2.F32 R15, -RZ, R69.reuse.H0_H0 ;  /* 0x20000045ff0f7230 */ /* 0x100fe40000004100 */
[----:B------:R-:W-:Y:S01]  /*12f0*/  FADD.FTZ R12, R28, R13 ;  /* 0x0000000d1c0c7221 */ /* 0x000fe20000010000 */
[----:B0-----:R-:W-:Y:S02]  /*1300*/  HADD2.F32 R84, -RZ, R69.H1_H1 ;  /* 0x30000045ff547230 */ /* 0x001fe40000004100 */
        /* <DEDUP_REMOVED lines=12> */
.L_x_10739:
[--C-:B-1---5:R-:W-:Y:S02]  /*13d0*/  HADD2.F32 R12, -RZ, R68.reuse.H0_H0 ;  /* 0x20000044ff0c7230 */ /* 0x122fe40000004100 */
[----:B------:R-:W-:Y:S02]  /*13e0*/  HADD2.F32 R13, -RZ, R68.H1_H1 ;  /* 0x30000044ff0d7230 */ /* 0x000fe40000004100 */
[--C-:B------:R-:W-:Y:S02]  /*13f0*/  HADD2.F32 R14, -RZ, R69.reuse.H0_H0 ;  /* 0x20000045ff0e7230 */ /* 0x100fe40000004100 */
[----:B------:R-:W-:Y:S02]  /*1400*/  HADD2.F32 R15, -RZ, R69.H1_H1 ;  /* 0x30000045ff0f7230 */ /* 0x000fe40000004100 */
[--C-:B------:R-:W-:Y:S02]  /*1410*/  HADD2.F32 R68, -RZ, R70.reuse.H0_H0 ;  /* 0x20000046ff447230 */ /* 0x100fe40000004100 */
[----:B------:R-:W-:-:S02]  /*1420*/  HADD2.F32 R69, -RZ, R70.H1_H1 ;  /* 0x30000046ff457230 */ /* 0x000fc40000004100 */
[--C-:B------:R-:W-:Y:S02]  /*1430*/  HADD2.F32 R70, -RZ, R71.reuse.H0_H0 ;  /* 0x20000047ff467230 */ /* 0x100fe40000004100 */
[----:B------:R-:W-:-:S07]  /*1440*/  HADD2.F32 R71, -RZ, R71.H1_H1 ;  /* 0x30000047ff477230 */ /* 0x000fce0000004100 */
.L_x_10738:
[----:B0-----:R-:W0:Y:S02]  /*1450*/  LDC.64 R84, c[0x0][0x3a8] ;  /* 0x0000ea00ff547b82 */ /* 0x001e240000000a00 */
[C---:B0-----:R-:W-:Y:S01]  /*1460*/  IMAD.WIDE.U32 R84, R0.reuse, 0x20, R84 ;  /* 0x0000002000547825 */ /* 0x041fe200078e0054 */
[----:B------:R-:W-:-:S04]  /*1470*/  IADD3 R0, PT, PT, R0, 0x100, RZ ;  /* 0x0000010000007810 */ /* 0x000fc80007ffe0ff */
[----:B------:R1:W-:Y:S04]  /*1480*/  STG.E.128 desc[UR6][R84.64], R12 ;  /* 0x0000000c54007986 */ /* 0x0003e8000c101d06 */
[----:B------:R1:W-:Y:S02]  /*1490*/  STG.E.128 desc[UR6][R84.64+0x10], R68 ;  /* 0x0000104454007986 */ /* 0x0003e4000c101d06 */
.L_x_10735:
[----:B------:R-:W-:Y:S05]  /*14a0*/  BSYNC.RECONVERGENT B0 ;  /* 0x0000000000007941 */ /* 0x000fea0003800200 */
.L_x_10734:
        /* <DEDUP_REMOVED lines=19> */
[--C-:B--2--5:R-:W-:Y:S02]  /*15e0*/  HADD2.F32 R8, -RZ, R64.reuse.H0_H0 ;  /* 0x20000040ff087230 */ /* 0x124fe40000004100 */
        /* <DEDUP_REMOVED lines=32> */
.L_x_10743:
[----:B--2--5:R-:W-:Y:S02]  /*17f0*/  HADD2.F32 R8, -RZ, R64.H0_H0 ;  /* 0x20000040ff087230 */ /* 0x024fe40000004100 */
[----:B------:R-:W-:Y:S02]  /*1800*/  HADD2.F32 R9, -RZ, R76.H0_H0 ;  /* 0x2000004cff097230 */ /* 0x000fe40000004100 */
[----:B------:R-:W-:Y:S02]  /*1810*/  HADD2.F32 R64, -RZ, R64.H1_H1 ;  /* 0x30000040ff407230 */ /* 0x000fe40000004100 */
[--C-:B------:R-:W-:Y:S02]  /*1820*/  HADD2.F32 R10, -RZ, R65.reuse.H0_H0 ;  /* 0x20000041ff0a7230 */ /* 0x100fe40000004100 */
[----:B------:R-:W-:Y:S01]  /*1830*/  FADD.FTZ R8, R9, R8 ;  /* 0x0000000809087221 */ /* 0x000fe20000010000 */
[----:B------:R-:W-:Y:S02]  /*1840*/  HADD2.F32 R75, -RZ, R65.H1_H1 ;  /* 0x30000041ff4b7230 */ /* 0x000fe40000004100 */
[----:B------:R-:W-:-:S02]  /*1850*/  HADD2.F32 R11, -RZ, R76.H1_H1 ;  /* 0x3000004cff0b7230 */ /* 0x000fc40000004100 */
[--C-:B------:R-:W-:Y:S02]  /*1860*/  HADD2.F32 R65, -RZ, R77.reuse.H0_H0 ;  /* 0x2000004dff417230 */ /* 0x100fe40000004100 */
[----:B------:R-:W-:Y:S02]  /*1870*/  HADD2.F32 R84, -RZ, R66.H0_H0 ;  /* 0x20000042ff547230 */ /* 0x000fe40000004100 */
        /* <DEDUP_REMOVED lines=16> */
.L_x_10742:
        /* <DEDUP_REMOVED lines=18> */
.L_x_10745:
        /* <DEDUP_REMOVED lines=8> */
.L_x_10744:
[----:B------:R-:W0:Y:S02]  /*1b20*/  LDC.64 R84, c[0x0][0x3a8] ;  /* 0x0000ea00ff547b82 */ /* 0x000e240000000a00 */
[C---:B0-----:R-:W-:Y:S01]  /*1b30*/  IMAD.WIDE.U32 R84, R0.reuse, 0x20, R84 ;  /* 0x0000002000547825 */ /* 0x041fe200078e0054 */
[----:B------:R-:W-:-:S04]  /*1b40*/  IADD3 R0, PT, PT, R0, 0x100, RZ ;  /* 0x0000010000007810 */ /* 0x000fc80007ffe0ff */
[----:B------:R2:W-:Y:S04]  /*1b50*/  STG.E.128 desc[UR6][R84.64], R8 ;  /* 0x0000000854007986 */ /* 0x0005e8000c101d06 */
[----:B------:R2:W-:Y:S02]  /*1b60*/  STG.E.128 desc[UR6][R84.64+0x10], R64 ;  /* 0x0000104054007986 */ /* 0x0005e4000c101d06 */
.L_x_10741:
[----:B------:R-:W-:Y:S05]  /*1b70*/  BSYNC.RECONVERGENT B0 ;  /* 0x0000000000007941 */ /* 0x000fea0003800200 */
.L_x_10740:
        /* <DEDUP_REMOVED lines=19> */
[--C-:B---3-5:R-:W-:Y:S02]  /*1cb0*/  HADD2.F32 R4, -RZ, R60.reuse.H0_H0 ;  /* 0x2000003cff047230 */ /* 0x128fe40000004100 */
        /* <DEDUP_REMOVED lines=8> */
[----:B-12---:R-:W-:Y:S02]  /*1d40*/  HADD2.F32 R84, -RZ, R62.H1_H1 ;  /* 0x3000003eff547230 */ /* 0x006fe40000004100 */
        /* <DEDUP_REMOVED lines=23> */
.L_x_10749:
[----:B---3-5:R-:W-:Y:S02]  /*1ec0*/  HADD2.F32 R4, -RZ, R60.H0_H0 ;  /* 0x2000003cff047230 */ /* 0x028fe40000004100 */
[----:B------:R-:W-:Y:S02]  /*1ed0*/  HADD2.F32 R5, -RZ, R76.H0_H0 ;  /* 0x2000004cff057230 */ /* 0x000fe40000004100 */
[----:B------:R-:W-:Y:S02]  /*1ee0*/  HADD2.F32 R60, -RZ, R60.H1_H1 ;  /* 0x3000003cff3c7230 */ /* 0x000fe40000004100 */
[--C-:B------:R-:W-:Y:S02]  /*1ef0*/  HADD2.F32 R6, -RZ, R61.reuse.H0_H0 ;  /* 0x2000003dff067230 */ /* 0x100fe40000004100 */
[----:B------:R-:W-:Y:S01]  /*1f00*/  FADD.FTZ R4, R5, R4 ;  /* 0x0000000405047221 */ /* 0x000fe20000010000 */
[----:B------:R-:W-:Y:S02]  /*1f10*/  HADD2.F32 R75, -RZ, R61.H1_H1 ;  /* 0x3000003dff4b7230 */ /* 0x000fe40000004100 */
[----:B------:R-:W-:-:S02]  /*1f20*/  HADD2.F32 R7, -RZ, R76.H1_H1 ;  /* 0x3000004cff077230 */ /* 0x000fc40000004100 */
[--C-:B------:R-:W-:Y:S02]  /*1f30*/  HADD2.F32 R61, -RZ, R77.reuse.H0_H0 ;  /* 0x2000004dff3d7230 */ /* 0x100fe40000004100 */
[----:B-12---:R-:W-:Y:S02]  /*1f40*/  HADD2.F32 R84, -RZ, R62.H0_H0 ;  /* 0x2000003eff547230 */ /* 0x006fe40000004100 */
        /* <DEDUP_REMOVED lines=16> */
.L_x_10748:
[----:B------:R-:W-:Y:S05]  /*2050*/  @!P1 BRA `(.L_x_10751) ;  /* 0x0000000000449947 */ /* 0x000fea0003800000 */
[--C-:B---3-5:R-:W-:Y:S02]  /*2060*/  HADD2.F32 R5, -RZ, R60.reuse.H0_H0 ;  /* 0x2000003cff057230 */ /* 0x128fe40000004100 */
[----:B------:R-:W-:Y:S02]  /*2070*/  HADD2.F32 R60, -RZ, R60.H1_H1 ;  /* 0x3000003cff3c7230 */ /* 0x000fe40000004100 */
[--C-:B------:R-:W-:Y:S02]  /*2080*/  HADD2.F32 R7, -RZ, R61.reuse.H0_H0 ;  /* 0x2000003dff077230 */ /* 0x100fe40000004100 */
[----:B------:R-:W-:Y:S01]  /*2090*/  FADD.FTZ R4, R28, R5 ;  /* 0x000000051c047221 */ /* 0x000fe20000010000 */
[----:B-12---:R-:W-:Y:S02]  /*20a0*/  HADD2.F32 R84, -RZ, R61.H1_H1 ;  /* 0x3000003dff547230 */ /* 0x006fe40000004100 */
        /* <DEDUP_REMOVED lines=12> */
.L_x_10751:
[--C-:B---3-5:R-:W-:Y:S02]  /*2170*/  HADD2.F32 R4, -RZ, R60.reuse.H0_H0 ;  /* 0x2000003cff047230 */ /* 0x128fe40000004100 */
[----:B------:R-:W-:Y:S02]  /*2180*/  HADD2.F32 R5, -RZ, R60.H1_H1 ;  /* 0x3000003cff057230 */ /* 0x000fe40000004100 */
[--C-:B------:R-:W-:Y:S02]  /*2190*/  HADD2.F32 R6, -RZ, R61.reuse.H0_H0 ;  /* 0x2000003dff067230 */ /* 0x100fe40000004100 */
[----:B------:R-:W-:Y:S02]  /*21a0*/  HADD2.F32 R7, -RZ, R61.H1_H1 ;  /* 0x3000003dff077230 */ /* 0x000fe40000004100 */
[--C-:B------:R-:W-:Y:S02]  /*21b0*/  HADD2.F32 R60, -RZ, R62.reuse.H0_H0 ;  /* 0x2000003eff3c7230 */ /* 0x100fe40000004100 */
[----:B------:R-:W-:-:S02]  /*21c0*/  HADD2.F32 R61, -RZ, R62.H1_H1 ;  /* 0x3000003eff3d7230 */ /* 0x000fc40000004100 */
[--C-:B------:R-:W-:Y:S02]  /*21d0*/  HADD2.F32 R62, -RZ, R63.reuse.H0_H0 ;  /* 0x2000003fff3e7230 */ /* 0x100fe40000004100 */
[----:B------:R-:W-:-:S07]  /*21e0*/  HADD2.F32 R63, -RZ, R63.H1_H1 ;  /* 0x3000003fff3f7230 */ /* 0x000fce0000004100 */
.L_x_10750:
[----:B-12---:R-:W0:Y:S02]  /*21f0*/  LDC.64 R84, c[0x0][0x3a8] ;  /* 0x0000ea00ff547b82 */ /* 0x006e240000000a00 */
[----:B0-----:R-:W-:-:S05]  /*2200*/  IMAD.WIDE.U32 R84, R0, 0x20, R84 ;  /* 0x0000002000547825 */ /* 0x001fca00078e0054 */
[----:B------:R3:W-:Y:S04]  /*2210*/  STG.E.128 desc[UR6][R84.64], R4 ;  /* 0x0000000454007986 */ /* 0x0007e8000c101d06 */
[----:B------:R3:W-:Y:S02]  /*2220*/  STG.E.128 desc[UR6][R84.64+0x10], R60 ;  /* 0x0000103c54007986 */ /* 0x0007e4000c101d06 */
.L_x_10747:
[----:B------:R-:W-:Y:S05]  /*2230*/  BSYNC.RECONVERGENT B0 ;  /* 0x0000000000007941 */ /* 0x000fea0003800200 */
.L_x_10746:
        /* <DEDUP_REMOVED lines=137> */
.L_x_10753:
[----:B------:R-:W-:Y:S05]  /*2ad0*/  BSYNC.RECONVERGENT B0 ;  /* 0x0000000000007941 */ /* 0x000fea0003800200 */
.L_x_10752:
        /* <DEDUP_REMOVED lines=12> */
.L_x_10755:
[----:B------:R-:W-:Y:S05]  /*2ba0*/  BSYNC.RECONVERGENT B0 ;  /* 0x0000000000007941 */ /* 0x000fea0003800200 */
.L_x_10754:
        /* <DEDUP_REMOVED lines=68> */
[--C-:B------:R-:W-:Y:S01]  /*2ff0*/  FADD.FTZ R90, R16, -R88.reuse ;  /* 0x80000058105a7221 */ /* 0x100fe20000010000 */
[--C-:B-1----:R-:W-:Y:S01]  /*3000*/  FADD.FTZ R86, R22, -R88.reuse ;  /* 0x8000005816567221 */ /* 0x102fe20000010000 */
        /* <DEDUP_REMOVED lines=17> */
[----:B------:R-:W-:Y:S01]  /*3120*/  FMUL.FTZ R84, R75, R84 ;  /* 0x000000544b547220 */ /* 0x000fe20000410000 */
        /* <DEDUP_REMOVED lines=28> */
.L_x_10757:
[----:B------:R-:W-:Y:S05]  /*32f0*/  BSYNC.RECONVERGENT B0 ;  /* 0x0000000000007941 */ /* 0x000fea0003800200 */
.L_x_10756:
[----:B------:R-:W-:Y:S04]  /*3300*/  BSSY.RECONVERGENT B0, `(.L_x_10758) ;  /* 0x0000032000007945 */ /* 0x000fe80003800200 */
[----:B------:R-:W-:Y:S05]  /*3310*/  @!P2 BRA `(.L_x_10759) ;  /* 0x0000000000c0a947 */ /* 0x000fea0003800000 */
[--C-:B0-----:R-:W-:Y:S01]  /*3320*/  FADD.FTZ R90, R68, -R88.reuse ;  /* 0x80000058445a7221 */ /* 0x101fe20000010000 */
        /* <DEDUP_REMOVED lines=47> */
.L_x_10759:
[----:B------:R-:W-:Y:S05]  /*3620*/  BSYNC.RECONVERGENT B0 ;  /* 0x0000000000007941 */ /* 0x000fea0003800200 */
.L_x_10758:
[----:B------:R-:W-:Y:S04]  /*3630*/  BSSY.RECONVERGENT B0, `(.L_x_10760) ;  /* 0x0000032000007945 */ /* 0x000fe80003800200 */
[----:B------:R-:W-:Y:S05]  /*3640*/  @!P3 BRA `(.L_x_10761) ;  /* 0x0000000000c0b947 */ /* 0x000fea0003800000 */
[--C-:B0-2---:R-:W-:Y:S01]  /*3650*/  FADD.FTZ R90, R64, -R88.reuse ;  /* 0x80000058405a7221 */ /* 0x105fe20000010000 */
        /* <DEDUP_REMOVED lines=47> */
.L_x_10761:
[----:B------:R-:W-:Y:S05]  /*3950*/  BSYNC.RECONVERGENT B0 ;  /* 0x0000000000007941 */ /* 0x000fea0003800200 */
.L_x_10760:
        /* <DEDUP_REMOVED lines=13> */
[----:B------:R-:W-:Y:S01]  /*3a30*/  FMUL.FTZ R86, R75, R86 ;  /* 0x000000564b567220 */ /* 0x000fe20000410000 */
        /* <DEDUP_REMOVED lines=35> */
.L_x_10763:
[----:B------:R-:W-:Y:S05]  /*3c70*/  BSYNC.RECONVERGENT B0 ;  /* 0x0000000000007941 */ /* 0x000fea0003800200 */
.L_x_10762:
[----:B-1--4-:R-:W1:Y:S01]  /*3c80*/  LDC.64 R74, c[0x0][0x380] ;  /* 0x0000e000ff4a7b82 */ /* 0x012e620000000a00 */
[----:B------:R-:W-:Y:S01]  /*3c90*/  UPLOP3.LUT UP1, UPT, UPT, UPT, UP1, 0x40, 0x4 ;  /* 0x000000000004789c */ /* 0x000fe20003f2e810 */
[----:B-1----:R-:W-:-:S04]  /*3ca0*/  IADD3 R73, PT, PT, R73, R74, RZ ;  /* 0x0000004a49497210 */ /* 0x002fc80007ffe0ff */
[----:B------:R-:W-:-:S13]  /*3cb0*/  ISETP.GE.AND P1, PT, R73, R75, PT ;  /* 0x0000004b4900720c */ /* 0x000fda0003f26270 */
[----:B------:R-:W-:Y:S05]  /*3cc0*/  @!P1 BRA `(.L_x_10764) ;  /* 0xffffffc800689947 */ /* 0x000fea000383ffff */
[----:B------:R-:W-:Y:S05]  /*3cd0*/  EXIT ;  /* 0x000000000000794d */ /* 0x000fea0003800000 */
.L_x_10765:
        /* <DEDUP_REMOVED lines=10> */
.L_x_18054:


//--------------------- .text._ZN10layer_norm31ln_parallel_residual_fwd_kernelINS_13Kernel_traitsI6__halfS2_fS2_fjLj8192ELj1ELj1ELj8ELj16ENS_18Kernel_traits_baseILj8192ES2_S2_fS2_fjLj256EEEEELb0ELb1ELb1EEEvNS_9FwdParamsE --------------------------
	.section	.text._ZN10layer_norm31ln_parallel_residual_fwd_kernelINS_13Kernel_traitsI6__halfS2_fS2_fjLj8192ELj1ELj1ELj8ELj16ENS_18Kernel_traits_baseILj8192ES2_S2_fS2_fjLj256EEEEELb0ELb1ELb1EEEvNS_9FwdParamsE,"ax",@progbits
	.align	128
        .global         _ZN10layer_norm31ln_parallel_residual_fwd_kernelINS_13Kernel_traitsI6__halfS2_fS2_fjLj8192ELj1ELj1ELj8ELj16ENS_18Kernel_traits_baseILj8192ES2_S2_fS2_fjLj256EEEEELb0ELb1ELb1EEEvNS_9FwdParamsE
        .type           _ZN10layer_norm31ln_parallel_residual_fwd_kernelINS_13Kernel_traitsI6__halfS2_fS2_fjLj8192ELj1ELj1ELj8ELj16ENS_18Kernel_traits_baseILj8192ES2_S2_fS2_fjLj256EEEEELb0ELb1ELb1EEEvNS_9FwdParamsE,@function
        .size           _ZN10layer_norm31ln_parallel_residual_fwd_kernelINS_13Kernel_traitsI6__halfS2_fS2_fjLj8192ELj1ELj1ELj8ELj16ENS_18Kernel_traits_baseILj8192ES2_S2_fS2_fjLj256EEEEELb0ELb1ELb1EEEvNS_9FwdParamsE,(.L_x_18055 - _ZN10layer_norm31ln_parallel_residual_fwd_kernelINS_13Kernel_traitsI6__halfS2_fS2_fjLj8192ELj1ELj1ELj8ELj16ENS_18Kernel_traits_baseILj8192ES2_S2_fS2_fjLj256EEEEELb0ELb1ELb1EEEvNS_9FwdParamsE)
        .other          _ZN10layer_norm31ln_parallel_residual_fwd_kernelINS_13Kernel_traitsI6__halfS2_fS2_fjLj8192ELj1ELj1ELj8ELj16ENS_18Kernel_traits_baseILj8192ES2_S2_fS2_fjLj256EEEEELb0ELb1ELb1EEEvNS_9FwdParamsE,@"STO_CUDA_ENTRY STV_DEFAULT"
_ZN10layer_norm31ln_parallel_residual_fwd_kernelINS_13Kernel_traitsI6__halfS2_fS2_fjLj8192ELj1ELj1ELj8ELj16ENS_18Kernel_traits_baseILj8192ES2_S2_fS2_fjLj256EEEEELb0ELb1ELb1EEEvNS_9FwdParamsE:
.text._ZN10layer_norm31ln_parallel_residual_fwd_kernelINS_13Kernel_traitsI6__halfS2_fS2_fjLj8192ELj1ELj1ELj8ELj16ENS_18Kernel_traits_baseILj8192ES2_S2_fS2_fjLj256EEEEELb0ELb1ELb1EEEvNS_9FwdParamsE:
        /* <DEDUP_REMOVED lines=23> */
[----:B------:R-:W-:Y:S02]  /*0170*/  @P1 MOV R64, R25 ;  /* 0x0000001900401202 */ /* 0x000fe40000000f00 */
[----:B------:R-:W-:Y:S02]  /*0180*/  @P1 MOV R65, R26 ;  /* 0x0000001a00411202 */ /* 0x000fe40000000f00 */
[----:B------:R-:W-:Y:S02]  /*0190*/  @P1 MOV R66, R27 ;  /* 0x0000001b00421202 */ /* 0x000fe40000000f00 */
[----:B----4-:R-:W-:-:S02]  /*01a0*/  @P1 MOV R67, R28 ;  /* 0x0000001c00431202 */ /* 0x010fc40000000f00 */
[----:B------:R-:W-:Y:S02]  /*01b0*/  @P1 MOV R68, R29 ;  /* 0x0000001d00441202 */ /* 0x000fe40000000f00 */
[----:B------:R-:W-:Y:S02]  /*01c0*/  @P1 MOV R69, R30 ;  /* 0x0000001e00451202 */ /* 0x000fe40000000f00 */
[----:B------:R-:W-:Y:S02]  /*01d0*/  @P1 MOV R70, R31 ;  /* 0x0000001f00461202 */ /* 0x000fe40000000f00 */
        /* <DEDUP_REMOVED lines=8> */
[----:B------:R-:W-:Y:S01]  /*0260*/  @P1 MOV R71, R32 ;  /* 0x0000002000471202 */ /* 0x000fe20000000f00 */
[----:B---3--:R-:W-:Y:S06]  /*0270*/  @P0 EXIT ;  /* 0x000000000000094d */ /* 0x008fec0003800000 */
[----:B------:R-:W0:Y:S01]  /*0280*/  LDCU.64 UR4, c[0x0][0x398] ;  /* 0x00007300ff0477ac */ /* 0x000e220008000a00 */
[----:B------:R-:W-:Y:S02]  /*0290*/  @P1 MOV R72, R33 ;  /* 0x0000002100481202 */ /* 0x000fe40000000f00 */
[----:B-----5:R-:W-:Y:S02]  /*02a0*/  @!P1 CS2R R18, SRZ ;  /* 0x0000000000129805 */ /* 0x020fe4000001ff00 */
[----:B------:R-:W-:Y:S02]  /*02b0*/  @P1 MOV R73, R34 ;  /* 0x0000002200491202 */ /* 0x000fe40000000f00 */
        /* <DEDUP_REMOVED lines=9> */
[----:B------:R-:W-:Y:S02]  /*0350*/  @P1 MOV R78, R39 ;  /* 0x00000027004e1202 */ /* 0x000fe40000000f00 */
[----:B------:R-:W-:Y:S02]  /*0360*/  @!P1 CS2R R6, SRZ ;  /* 0x0000000000069805 */ /* 0x000fe4000001ff00 */
[----:B------:R-:W-:Y:S02]  /*0370*/  @!P1 MOV R71, R32 ;  /* 0x0000002000479202 */ /* 0x000fe40000000f00 */
[----:B------:R-:W-:Y:S02]  /*0380*/  @!P1 CS2R R4, SRZ ;  /* 0x0000000000049805 */ /* 0x000fe4000001ff00 */
[----:B------:R-:W-:Y:S01]  /*0390*/  @!P1 MOV R72, R33 ;  /* 0x0000002100489202 */ /* 0x000fe20000000f00 */
[----:B------:R-:W-:Y:S01]  /*03a0*/  UPLOP3.LUT UP1, UPT, UPT, UPT, UPT, 0x40, 0x4 ;  /* 0x000000000004789c */ /* 0x000fe20003f2e870 */
[----:B0-----:R-:W-:Y:S01]  /*03b0*/  ISETP.NE.U32.AND P0, PT, RZ, UR4, PT ;  /* 0x00000004ff007c0c */ /* 0x001fe2000bf05070 */
[----:B------:R-:W0:Y:S01]  /*03c0*/  LDCU UR8, c[0x0][0x388] ;  /* 0x00007100ff0877ac */ /* 0x000e220008000800 */
[----:B------:R-:W-:-:S02]  /*03d0*/  @!P1 MOV R73, R34 ;  /* 0x0000002200499202 */ /* 0x000fc40000000f00 */
[----:B------:R-:W-:Y:S01]  /*03e0*/  @!P1 MOV R74, R35 ;  /* 0x00000023004a9202 */ /* 0x000fe20000000f00 */
[----:B------:R-:W1:Y:S01]  /*03f0*/  LDCU.U8 UR9, c[0x0][0x410] ;  /* 0x00008200ff0977ac */ /* 0x000e620008000000 */
[----:B------:R-:W-:Y:S02]  /*0400*/  @!P1 MOV R75, R36 ;  /* 0x00000024004b9202 */ /* 0x000fe40000000f00 */
[----:B------:R-:W-:Y:S01]  /*0410*/  @!P1 MOV R76, R37 ;  /* 0x00000025004c9202 */ /* 0x000fe20000000f00 */
[----:B------:R-:W2:Y:S01]  /*0420*/  LDCU UR12, c[0x0][0x400] ;  /* 0x00008000ff0c77ac */ /* 0x000ea20008000800 */
[----:B------:R-:W-:Y:S02]  /*0430*/  @!P1 MOV R77, R38 ;  /* 0x00000026004d9202 */ /* 0x000fe40000000f00 */
[----:B------:R-:W-:Y:S01]  /*0440*/  @!P1 MOV R78, R39 ;  /* 0x00000027004e9202 */ /* 0x000fe20000000f00 */
[----:B------:R-:W3:Y:S01]  /*0450*/  LDCU.64 UR14, c[0x0][0x398] ;  /* 0x00007300ff0e77ac */ /* 0x000ee20008000a00 */
[----:B------:R-:W-:Y:S01]  /*0460*/  ISETP.NE.AND.EX P0, PT, RZ, UR5, PT, P0 ;  /* 0x00000005ff007c0c */ /* 0x000fe2000bf05300 */
[----:B------:R-:W4:-:S12]  /*0470*/  LDCU.64 UR10, c[0x0][0x3a0] ;  /* 0x00007400ff0a77ac */ /* 0x000f180008000a00 */
.L_x_10786:
[----:B----4-:R-:W-:Y:S01]  /*0480*/  ISETP.NE.U32.AND P1, PT, RZ, UR10, PT ;  /* 0x0000000aff007c0c */ /* 0x010fe2000bf25070 */
[----:B------:R-:W4:Y:S01]  /*0490*/  LDC.64 R56, c[0x0][0x390] ;  /* 0x0000e400ff387b82 */ /* 0x000f220000000a00 */
[----:B0-----:R-:W-:Y:S02]  /*04a0*/  IMAD R0, R79, UR8, RZ ;  /* 0x000000084f007c24 */ /* 0x001fe4000f8e02ff */
[----:B------:R-:W-:-:S03]  /*04b0*/  ISETP.NE.AND.EX P1, PT, RZ, UR11, PT, P1 ;  /* 0x0000000bff007c0c */ /* 0x000fc6000bf25310 */
[----:B------:R-:W-:Y:S02]  /*04c0*/  SHF.R.S32.HI R37, RZ, 0x1f, R0 ;  /* 0x0000001fff257819 */ /* 0x000fe40000011400 */
[----:B------:R-:W0:Y:S02]  /*04d0*/  @P0 LDC.64 R32, c[0x0][0x398] ;  /* 0x0000e600ff200b82 */ /* 0x000e240000000a00 */
[----:B------:R-:W-:-:S04]  /*04e0*/  LEA.HI R37, R37, R0, RZ, 0x3 ;  /* 0x0000000025257211 */ /* 0x000fc800078f18ff */
[----:B------:R-:W-:Y:S02]  /*04f0*/  LEA.HI.SX32 R80, R37, R2, 0x1d ;  /* 0x0000000225507211 */ /* 0x000fe400078feaff */
[----:B------:R-:W1:Y:S03]  /*0500*/  @P1 LDC.64 R34, c[0x0][0x3a0] ;  /* 0x0000e800ff221b82 */ /* 0x000e660000000a00 */
[----:B----4-:R-:W-:-:S06]  /*0510*/  IMAD.WIDE.U32 R36, R80, 0x10, R56 ;  /* 0x0000001050247825 */ /* 0x010fcc00078e0038 */
[----:B------:R-:W5:Y:S01]  /*0520*/  LDG.E.128 R36, desc[UR6][R36.64] ;  /* 0x0000000624247981 */ /* 0x000f62000c1e1d00 */
[----:B0-----:R-:W-:-:S05]  /*0530*/  @P0 IMAD.WIDE.U32 R32, R80, 0x10, R32 ;  /* 0x0000001050200825 */ /* 0x001fca00078e0020 */
[----:B------:R0:W5:Y:S01]  /*0540*/  @P0 LDG.E.128 R20, desc[UR6][R32.64] ;  /* 0x0000000620140981 */ /* 0x000162000c1e1d00 */
[----:B-1----:R-:W-:-:S05]  /*0550*/  @P1 IMAD.WIDE.U32 R34, R80, 0x20, R34 ;  /* 0x0000002050221825 */ /* 0x002fca00078e0022 */
[----:B------:R0:W5:Y:S04]  /*0560*/  @P1 LDG.E.128 R24, desc[UR6][R34.64] ;  /* 0x0000000622181981 */ /* 0x000168000c1e1d00 */
[----:B------:R0:W5:Y:S01]  /*0570*/  @P1 LDG.E.128 R28, desc[UR6][R34.64+0x10] ;  /* 0x00001006221c1981 */ /* 0x000162000c1e1d00 */
[----:B---3--:R-:W-:-:S04]  /*0580*/  UISETP.NE.U32.AND UP0, UPT, UR14, URZ, UPT ;  /* 0x000000ff0e00728c */ /* 0x008fc8000bf05070 */
        /* <DEDUP_REMOVED lines=14> */
.L_x_10767:
        /* <DEDUP_REMOVED lines=17> */
.L_x_10766:
        /* <DEDUP_REMOVED lines=28> */
.L_x_10769:
[--C-:B-----5:R-:W-:Y:S02]  /*0940*/  HADD2.F32 R0, -RZ, R36.reuse.H0_H0 ;  /* 0x20000024ff007230 */ /* 0x120fe40000004100 */
[----:B------:R-:W-:Y:S02]  /*0950*/  HADD2.F32 R36, -RZ, R36.H1_H1 ;  /* 0x30000024ff247230 */ /* 0x000fe40000004100 */
[--C-:B------:R-:W-:Y:S02]  /*0960*/  HADD2.F32 R35, -RZ, R20.reuse.H1_H1 ;  /* 0x30000014ff237230 */ /* 0x100fe40000004100 */
[--C-:B------:R-:W-:Y:S02]  /*0970*/  HADD2.F32 R32, -RZ, R37.reuse.H0_H0 ;  /* 0x20000025ff207230 */ /* 0x100fe40000004100 */
[----:B------:R-:W-:Y:S02]  /*0980*/  HADD2.F32 R34, -RZ, R37.H1_H1 ;  /* 0x30000025ff227230 */ /* 0x000fe40000004100 */
[----:B------:R-:W-:Y:S01]  /*0990*/  FADD.FTZ R36, R36, R35 ;  /* 0x0000002324247221 */ /* 0x000fe20000010000 */
[----:B------:R-:W-:-:S02]  /*09a0*/  HADD2.F32 R33, -RZ, R20.H0_H0 ;  /* 0x20000014ff217230 */ /* 0x000fc40000004100 */
[--C-:B------:R-:W-:Y:S02]  /*09b0*/  HADD2.F32 R40, -RZ, R38.reuse.H0_H0 ;  /* 0x20000026ff287230 */ /* 0x100fe40000004100 */
[----:B------:R-:W-:Y:S02]  /*09c0*/  HADD2.F32 R37, -RZ, R21.H0_H0 ;  /* 0x20000015ff257230 */ /* 0x000fe40000004100 */
        /* <DEDUP_REMOVED lines=23> */
.L_x_10768:
[----:B------:R-:W0:Y:S01]  /*0b40*/  LDC.64 R84, c[0x0][0x3a8] ;  /* 0x0000ea00ff547b82 */ /* 0x000e220000000a00 */
[----:B------:R-:W-:-:S05]  /*0b50*/  IADD3 R81, PT, PT, R80, 0x100, RZ ;  /* 0x0000010050517810 */ /* 0x000fca0007ffe0ff */
[----:B------:R-:W-:Y:S02]  /*0b60*/  IMAD.WIDE.U32 R44, R81, 0x10, R56 ;  /* 0x00000010512c7825 */ /* 0x000fe400078e0038 */
[----:B------:R-:W1:Y:S08]  /*0b70*/  @P0 LDC.64 R42, c[0x0][0x398] ;  /* 0x0000e600ff2a0b82 */ /* 0x000e700000000a00 */
[----:B------:R-:W3:Y:S01]  /*0b80*/  @P1 LDC.64 R48, c[0x0][0x3a0] ;  /* 0x0000e800ff301b82 */ /* 0x000ee20000000a00 */
[----:B0-----:R-:W-:-:S05]  /*0b90*/  IMAD.WIDE.U32 R40, R80, 0x20, R84 ;  /* 0x0000002050287825 */ /* 0x001fca00078e0054 */
[----:B------:R0:W-:Y:S01]  /*0ba0*/  STG.E.128 desc[UR6][R40.64], R32 ;  /* 0x0000002028007986 */ /* 0x0001e2000c101d06 */
[----:B-1----:R-:W-:-:S03]  /*0bb0*/  @P0 IMAD.WIDE.U32 R42, R81, 0x10, R42 ;  /* 0x00000010512a0825 */ /* 0x002fc600078e002a */
[----:B------:R0:W-:Y:S04]  /*0bc0*/  STG.E.128 desc[UR6][R40.64+0x10], R36 ;  /* 0x0000102428007986 */ /* 0x0001e8000c101d06 */
[----:B------:R0:W5:Y:S01]  /*0bd0*/  @P0 LDG.E.128 R20, desc[UR6][R42.64] ;  /* 0x000000062a140981 */ /* 0x000162000c1e1d00 */
[----:B---3--:R-:W-:-:S03]  /*0be0*/  @P1 IMAD.WIDE.U32 R48, R81, 0x20, R48 ;  /* 0x0000002051301825 */ /* 0x008fc600078e0030 */
[----:B------:R-:W5:Y:S04]  /*0bf0*/  LDG.E.128 R44, desc[UR6][R44.64] ;  /* 0x000000062c2c7981 */ /* 0x000f68000c1e1d00 */
[----:B------:R0:W5:Y:S04]  /*0c00*/  @P1 LDG.E.128 R24, desc[UR6][R48.64] ;  /* 0x0000000630181981 */ /* 0x000168000c1e1d00 */
[----:B------:R0:W5:Y:S01]  /*0c10*/  @P1 LDG.E.128 R28, desc[UR6][R48.64+0x10] ;  /* 0x00001006301c1981 */ /* 0x000162000c1e1d00 */
[----:B------:R-:W-:Y:S05]  /*0c20*/  @!P0 BRA `(.L_x_10770) ;  /* 0x0000000000ec8947 */ /* 0x000fea0003800000 */
[----:B------:R-:W-:Y:S05]  /*0c30*/  @!P1 BRA `(.L_x_10771) ;  /* 0x0000000000849947 */ /* 0x000fea0003800000 */
[----:B-----5:R-:W-:Y:S02]  /*0c40*/  HADD2.F32 R0, -RZ, R44.H0_H0 ;  /* 0x2000002cff007230 */ /* 0x020fe40000004100 */
[----:B0-----:R-:W-:Y:S02]  /*0c50*/  HADD2.F32 R41, -RZ, R20.H0_H0 ;  /* 0x20000014ff297230 */ /* 0x001fe40000004100 */
[----:B------:R-:W-:Y:S02]  /*0c60*/  HADD2.F32 R44, -RZ, R44.H1_H1 ;  /* 0x3000002cff2c7230 */ /* 0x000fe40000004100 */
[----:B------:R-:W-:Y:S02]  /*0c70*/  HADD2.F32 R43, -RZ, R20.H1_H1 ;  /* 0x30000014ff2b7230 */ /* 0x000fe40000004100 */
        /* <DEDUP_REMOVED lines=12> */
[--C-:B------:R-:W-:Y:S02]  /*0d40*/  HADD2.F32 R53, -RZ, R23.reuse.H0_H0 ;  /* 0x20000017ff357230 */ /* 0x100fe40000004100 */
[----:B------:R-:W-:Y:S02]  /*0d50*/  HADD2.F32 R46, -RZ, R46.H1_H1 ;  /* 0x3000002eff2e7230 */ /* 0x000fe40000004100 */
[----:B------:R-:W-:Y:S01]  /*0d60*/  FADD.FTZ R45, R47, R42 ;  /* 0x0000002a2f2d7221 */ /* 0x000fe20000010000 */
[----:B------:R-:W-:Y:S02]  /*0d70*/  HADD2.F32 R51, -RZ, R22.H1_H1 ;  /* 0x30000016ff337230 */ /* 0x000fe40000004100 */
        /* <DEDUP_REMOVED lines=13> */
.L_x_10771:
[--C-:B0----5:R-:W-:Y:S02]  /*0e50*/  HADD2.F32 R42, -RZ, R45.reuse.H0_H0 ;  /* 0x2000002dff2a7230 */ /* 0x121fe40000004100 */
[----:B------:R-:W-:Y:S02]  /*0e60*/  HADD2.F32 R0, -RZ, R45.H1_H1 ;  /* 0x3000002dff007230 */ /* 0x000fe40000004100 */
[----:B------:R-:W-:Y:S02]  /*0e70*/  HADD2.F32 R45, -RZ, R21.H0_H0 ;  /* 0x20000015ff2d7230 */ /* 0x000fe40000004100 */
[----:B------:R-:W-:Y:S02]  /*0e80*/  HADD2.F32 R40, -RZ, R44.H0_H0 ;  /* 0x2000002cff287230 */ /* 0x000fe40000004100 */
[----:B------:R-:W-:Y:S02]  /*0e90*/  HADD2.F32 R41, -RZ, R20.H0_H0 ;  /* 0x20000014ff297230 */ /* 0x000fe40000004100 */
[----:B------:R-:W-:Y:S01]  /*0ea0*/  FADD.FTZ R42, R45, R42 ;  /* 0x0000002a2d2a7221 */ /* 0x000fe20000010000 */
[----:B------:R-:W-:-:S02]  /*0eb0*/  HADD2.F32 R44, -RZ, R44.H1_H1 ;  /* 0x3000002cff2c7230 */ /* 0x000fc40000004100 */
[----:B------:R-:W-:Y:S02]  /*0ec0*/  HADD2.F32 R43, -RZ, R20.H1_H1 ;  /* 0x30000014ff2b7230 */ /* 0x000fe40000004100 */
[----:B------:R-:W-:Y:S01]  /*0ed0*/  FADD.FTZ R40, R41, R40 ;  /* 0x0000002829287221 */ /* 0x000fe20000010000 */
[----:B------:R-:W-:Y:S02]  /*0ee0*/  HADD2.F32 R48, -RZ, R46.H0_H0 ;  /* 0x2000002eff307230 */ /* 0x000fe40000004100 */
[--C-:B------:R-:W-:Y:S02]  /*0ef0*/  HADD2.F32 R49, -RZ, R47.reuse.H0_H0 ;  /* 0x2000002fff317230 */ /* 0x100fe40000004100 */
[----:B------:R-:W-:Y:S01]  /*0f00*/  FADD.FTZ R41, R43, R44 ;  /* 0x0000002c2b297221 */ /* 0x000fe20000010000 */
[----:B------:R-:W-:Y:S02]  /*0f10*/  HADD2.F32 R51, -RZ, R47.H1_H1 ;  /* 0x3000002fff337230 */ /* 0x000fe40000004100 */
[----:B------:R-:W-:-:S02]  /*0f20*/  HADD2.F32 R45, -RZ, R22.H0_H0 ;  /* 0x20000016ff2d7230 */ /* 0x000fc40000004100 */
[----:B------:R-:W-:Y:S02]  /*0f30*/  HADD2.F32 R46, -RZ, R46.H1_H1 ;  /* 0x3000002eff2e7230 */ /* 0x000fe40000004100 */
[----:B------:R-:W-:Y:S02]  /*0f40*/  HADD2.F32 R47, -RZ, R22.H1_H1 ;  /* 0x30000016ff2f7230 */ /* 0x000fe40000004100 */
[----:B------:R-:W-:Y:S01]  /*0f50*/  FADD.FTZ R44, R45, R48 ;  /* 0x000000302d2c7221 */ /* 0x000fe20000010000 */
[----:B------:R-:W-:Y:S02]  /*0f60*/  HADD2.F32 R43, -RZ, R21.H1_H1 ;  /* 0x30000015ff2b7230 */ /* 0x000fe40000004100 */
[--C-:B------:R-:W-:Y:S02]  /*0f70*/  HADD2.F32 R50, -RZ, R23.reuse.H0_H0 ;  /* 0x20000017ff327230 */ /* 0x100fe40000004100 */
[----:B------:R-:W-:Y:S01]  /*0f80*/  FADD.FTZ R45, R47, R46 ;  /* 0x0000002e2f2d7221 */ /* 0x000fe20000010000 */
[----:B------:R-:W-:-:S02]  /*0f90*/  HADD2.F32 R52, -RZ, R23.H1_H1 ;  /* 0x30000017ff347230 */ /* 0x000fc40000004100 */
[----:B------:R-:W-:Y:S01]  /*0fa0*/  FADD.FTZ R43, R43, R0 ;  /* 0x000000002b2b7221 */ /* 0x000fe20000010000 */
[----:B------:R-:W-:Y:S02]  /*0fb0*/  FADD.FTZ R46, R50, R49 ;  /* 0x00000031322e7221 */ /* 0x000fe40000010000 */
[----:B------:R-:W-:Y:S01]  /*0fc0*/  FADD.FTZ R47, R52, R51 ;  /* 0x00000033342f7221 */ /* 0x000fe20000010000 */
[----:B------:R-:W-:Y:S06]  /*0fd0*/  BRA `(.L_x_10772) ;  /* 0x0000000000687947 */ /* 0x000fec0003800000 */
.L_x_10770:
[----:B------:R-:W-:Y:S05]  /*0fe0*/  @!P1 BRA `(.L_x_10773) ;  /* 0x0000000000449947 */ /* 0x000fea0003800000 */
[--C-:B0----5:R-:W-:Y:S02]  /*0ff0*/  HADD2.F32 R41, -RZ, R44.reuse.H0_H0 ;  /* 0x2000002cff297230 */ /* 0x121fe40000004100 */
        /* <DEDUP_REMOVED lines=16> */
.L_x_10773:
        /* <DEDUP_REMOVED lines=8> */
.L_x_10772:
[----:B------:R-:W0:Y:S01]  /*1180*/  @P0 LDC.64 R50, c[0x0][0x398] ;  /* 0x0000e600ff320b82 */ /* 0x000e220000000a00 */
[----:B------:R-:W-:Y:S01]  /*1190*/  IADD3 R82, PT, PT, R80, 0x200, RZ ;  /* 0x0000020050527810 */ /* 0x000fe20007ffe0ff */
[----:B------:R-:W-:-:S04]  /*11a0*/  IMAD.WIDE.U32 R48, R81, 0x20, R84 ;  /* 0x0000002051307825 */ /* 0x000fc800078e0054 */
[C---:B------:R-:W-:Y:S01]  /*11b0*/  IMAD.WIDE.U32 R52, R82.reuse, 0x10, R56 ;  /* 0x0000001052347825 */ /* 0x040fe200078e0038 */
[----:B------:R1:W-:Y:S01]  /*11c0*/  STG.E.128 desc[UR6][R48.64], R40 ;  /* 0x0000002830007986 */ /* 0x0003e2000c101d06 */
[----:B------:R-:W3:Y:S03]  /*11d0*/  @P1 LDC.64 R58, c[0x0][0x3a0] ;  /* 0x0000e800ff3a1b82 */ /* 0x000ee60000000a00 */
[----:B------:R1:W-:Y:S04]  /*11e0*/  STG.E.128 desc[UR6][R48.64+0x10], R44 ;  /* 0x0000102c30007986 */ /* 0x0003e8000c101d06 */
[----:B------:R-:W5:Y:S01]  /*11f0*/  LDG.E.128 R52, desc[UR6][R52.64] ;  /* 0x0000000634347981 */ /* 0x000f62000c1e1d00 */
[----:B0-----:R-:W-:-:S05]  /*1200*/  @P0 IMAD.WIDE.U32 R50, R82, 0x10, R50 ;  /* 0x0000001052320825 */ /* 0x001fca00078e0032 */
[----:B------:R1:W5:Y:S01]  /*1210*/  @P0 LDG.E.128 R20, desc[UR6][R50.64] ;  /* 0x0000000632140981 */ /* 0x000362000c1e1d00 */
[----:B---3--:R-:W-:-:S05]  /*1220*/  @P1 IMAD.WIDE.U32 R58, R82, 0x20, R58 ;  /* 0x00000020523a1825 */ /* 0x008fca00078e003a */
[----:B------:R1:W5:Y:S04]  /*1230*/  @P1 LDG.E.128 R24, desc[UR6][R58.64] ;  /* 0x000000063a181981 */ /* 0x000368000c1e1d00 */
[----:B------:R1:W5:Y:S01]  /*1240*/  @P1 LDG.E.128 R28, desc[UR6][R58.64+0x10] ;  /* 0x000010063a1c1981 */ /* 0x000362000c1e1d00 */
[----:B------:R-:W-:Y:S05]  /*1250*/  @!P0 BRA `(.L_x_10774) ;  /* 0x0000000000ec8947 */ /* 0x000fea0003800000 */
[----:B------:R-:W-:Y:S05]  /*1260*/  @!P1 BRA `(.L_x_10775) ;  /* 0x0000000000849947 */ /* 0x000fea0003800000 */
[----:B-----5:R-:W-:Y:S02]  /*1270*/  HADD2.F32 R0, -RZ, R52.H0_H0 ;  /* 0x20000034ff007230 */ /* 0x020fe40000004100 */
[----:B-1----:R-:W-:Y:S02]  /*1280*/  HADD2.F32 R49, -RZ, R20.H0_H0 ;  /* 0x20000014ff317230 */ /* 0x002fe40000004100 */
        /* <DEDUP_REMOVED lines=31> */
.L_x_10775:
[--C-:B-1---5:R-:W-:Y:S02]  /*1480*/  HADD2.F32 R50, -RZ, R53.reuse.H0_H0 ;  /* 0x20000035ff327230 */ /* 0x122fe40000004100 */
        /* <DEDUP_REMOVED lines=24> */
.L_x_10774:
[----:B------:R-:W-:Y:S05]  /*1610*/  @!P1 BRA `(.L_x_10777) ;  /* 0x0000000000449947 */ /* 0x000fea0003800000 */
[--C-:B-1---5:R-:W-:Y:S02]  /*1620*/  HADD2.F32 R49, -RZ, R52.reuse.H0_H0 ;  /* 0x20000034ff317230 */ /* 0x122fe40000004100 */
        /* <DEDUP_REMOVED lines=16> */
.L_x_10777:
        /* <DEDUP_REMOVED lines=8> */
.L_x_10776:
        /* <DEDUP_REMOVED lines=16> */
[----:B------:R-:W-:Y:S02]  /*18b0*/  HADD2.F32 R57, -RZ, R20.H0_H0 ;  /* 0x20000014ff397230 */ /* 0x000fe40000004100 */
[----:B------:R-:W-:Y:S02]  /*18c0*/  HADD2.F32 R60, -RZ, R60.H1_H1 ;  /* 0x3000003cff3c7230 */ /* 0x000fe40000004100 */
[--C-:B------:R-:W-:Y:S02]  /*18d0*/  HADD2.F32 R56, -RZ, R61.reuse.H0_H0 ;  /* 0x2000003dff387230 */ /* 0x100fe40000004100 */
[----:B------:R-:W-:Y:S01]  /*18e0*/  FADD.FTZ R57, R57, R0 ;  /* 0x0000000039397221 */ /* 0x000fe20000010000 */
[----:B-1----:R-:W-:Y:S02]  /*18f0*/  HADD2.F32 R59, -RZ, R20.H1_H1 ;  /* 0x30000014ff3b7230 */ /* 0x002fe40000004100 */
[----:B------:R-:W-:-:S02]  /*1900*/  HADD2.F32 R61, -RZ, R61.H1_H1 ;  /* 0x3000003dff3d7230 */ /* 0x000fc40000004100 */
[--C-:B------:R-:W-:Y:S02]  /*1910*/  HADD2.F32 R87, -RZ, R21.reuse.H0_H0 ;  /* 0x20000015ff577230 */ /* 0x100fe40000004100 */
[----:B------:R-:W-:Y:S01]  /*1920*/  FADD.FTZ R60, R59, R60 ;  /* 0x0000003c3b3c7221 */ /* 0x000fe20000010000 */
[----:B------:R-:W-:Y:S02]  /*1930*/  HADD2.F32 R0, -RZ, R21.H1_H1 ;  /* 0x30000015ff007230 */ /* 0x000fe40000004100 */
[----:B------:R-:W-:Y:S02]  /*1940*/  HADD2.F32 R58, -RZ, R63.H1_H1 ;  /* 0x3000003fff3a7230 */ /* 0x000fe40000004100 */
[----:B------:R-:W-:Y:S01]  /*1950*/  FADD.FTZ R59, R87, R56 ;  /* 0x00000038573b7221 */ /* 0x000fe20000010000 */
[----:B------:R-:W-:Y:S02]  /*1960*/  HADD2.F32 R56, -RZ, R62.H0_H0 ;  /* 0x2000003eff387230 */ /* 0x000fe40000004100 */
[----:B------:R-:W-:Y:S01]  /*1970*/  FADD.FTZ R0, R0, R61 ;  /* 0x0000003d00007221 */ /* 0x000fe20000010000 */
[----:B------:R-:W-:-:S02]  /*1980*/  HADD2.F32 R61, -RZ, R22.H0_H0 ;  /* 0x20000016ff3d7230 */ /* 0x000fc40000004100 */
[----:B------:R-:W-:Y:S02]  /*1990*/  HADD2.F32 R62, -RZ, R62.H1_H1 ;  /* 0x3000003eff3e7230 */ /* 0x000fe40000004100 */
[----:B------:R-:W-:Y:S02]  /*19a0*/  HADD2.F32 R87, -RZ, R22.H1_H1 ;  /* 0x30000016ff577230 */ /* 0x000fe40000004100 */
        /* <DEDUP_REMOVED lines=16> */
.L_x_10779:
[----:B-----5:R-:W-:Y:S02]  /*1ab0*/  HADD2.F32 R56, -RZ, R60.H0_H0 ;  /* 0x2000003cff387230 */ /* 0x020fe40000004100 */
[----:B------:R-:W-:Y:S02]  /*1ac0*/  HADD2.F32 R57, -RZ, R20.H0_H0 ;  /* 0x20000014ff397230 */ /* 0x000fe40000004100 */
[----:B-1----:R-:W-:Y:S02]  /*1ad0*/  HADD2.F32 R58, -RZ, R61.H0_H0 ;  /* 0x2000003dff3a7230 */ /* 0x002fe40000004100 */
[----:B------:R-:W-:Y:S02]  /*1ae0*/  HADD2.F32 R59, -RZ, R21.H0_H0 ;  /* 0x20000015ff3b7230 */ /* 0x000fe40000004100 */
[----:B------:R-:W-:Y:S01]  /*1af0*/  FADD.FTZ R56, R57, R56 ;  /* 0x0000003839387221 */ /* 0x000fe20000010000 */
[----:B------:R-:W-:Y:S02]  /*1b00*/  HADD2.F32 R60, -RZ, R60.H1_H1 ;  /* 0x3000003cff3c7230 */ /* 0x000fe40000004100 */
[----:B------:R-:W-:-:S02]  /*1b10*/  HADD2.F32 R61, -RZ, R61.H1_H1 ;  /* 0x3000003dff3d7230 */ /* 0x000fc40000004100 */
[----:B------:R-:W-:Y:S01]  /*1b20*/  FADD.FTZ R58, R59, R58 ;  /* 0x0000003a3b3a7221 */ /* 0x000fe20000010000 */
[----:B------:R-:W-:Y:S02]  /*1b30*/  HADD2.F32 R57, -RZ, R20.H1_H1 ;  /* 0x30000014ff397230 */ /* 0x000fe40000004100 */
[----:B------:R-:W-:Y:S02]  /*1b40*/  HADD2.F32 R0, -RZ, R21.H1_H1 ;  /* 0x30000015ff007230 */ /* 0x000fe40000004100 */
[----:B------:R-:W-:Y:S02]  /*1b50*/  HADD2.F32 R87, -RZ, R22.H1_H1 ;  /* 0x30000016ff577230 */ /* 0x000fe40000004100 */
[----:B------:R-:W-:Y:S01]  /*1b60*/  FADD.FTZ R57, R57, R60 ;  /* 0x0000003c39397221 */ /* 0x000fe20000010000 */
[----:B------:R-:W-:Y:S02]  /*1b70*/  HADD2.F32 R60, -RZ, R62.H0_H0 ;  /* 0x2000003eff3c7230 */ /* 0x000fe40000004100 */
[----:B------:R-:W-:Y:S01]  /*1b80*/  FADD.FTZ R59, R0, R61 ;  /* 0x0000003d003b7221 */ /* 0x000fe20000010000 */
[----:B------:R-:W-:-:S02]  /*1b90*/  HADD2.F32 R61, -RZ, R22.H0_H0 ;  /* 0x20000016ff3d7230 */ /* 0x000fc40000004100 */
[----:B------:R-:W-:Y:S02]  /*1ba0*/  HADD2.F32 R62, -RZ, R62.H1_H1 ;  /* 0x3000003eff3e7230 */ /* 0x000fe40000004100 */
[--C-:B------:R-:W-:Y:S02]  /*1bb0*/  HADD2.F32 R0, -RZ, R63.reuse.H1_H1 ;  /* 0x3000003fff007230 */ /* 0x100fe40000004100 */
[----:B------:R-:W-:Y:S01]  /*1bc0*/  FADD.FTZ R60, R61, R60 ;  /* 0x0000003c3d3c7221 */ /* 0x000fe20000010000 */
[----:B------:R-:W-:Y:S01]  /*1bd0*/  FADD.FTZ R61, R87, R62 ;  /* 0x0000003e573d7221 */ /* 0x000fe20000010000 */
[----:B------:R-:W-:Y:S02]  /*1be0*/  HADD2.F32 R62, -RZ, R63.H0_H0 ;  /* 0x2000003fff3e7230 */ /* 0x000fe40000004100 */
[--C-:B------:R-:W-:Y:S02]  /*1bf0*/  HADD2.F32 R63, -RZ, R23.reuse.H0_H0 ;  /* 0x20000017ff3f7230 */ /* 0x100fe40000004100 */
[----:B------:R-:W-:-:S03]  /*1c00*/  HADD2.F32 R87, -RZ, R23.H1_H1 ;  /* 0x30000017ff577230 */ /* 0x000fc60000004100 */
[----:B------:R-:W-:Y:S02]  /*1c10*/  FADD.FTZ R62, R63, R62 ;  /* 0x0000003e3f3e7221 */ /* 0x000fe40000010000 */
[----:B------:R-:W-:Y:S01]  /*1c20*/  FADD.FTZ R63, R87, R0 ;  /* 0x00000000573f7221 */ /* 0x000fe20000010000 */
[----:B------:R-:W-:Y:S06]  /*1c30*/  BRA `(.L_x_10780) ;  /* 0x0000000000687947 */ /* 0x000fec0003800000 */
.L_x_10778:
[----:B------:R-:W-:Y:S05]  /*1c40*/  @!P1 BRA `(.L_x_10781) ;  /* 0x0000000000449947 */ /* 0x000fea0003800000 */
[--C-:B-----5:R-:W-:Y:S02]  /*1c50*/  HADD2.F32 R57, -RZ, R60.reuse.H0_H0 ;  /* 0x2000003cff397230 */ /* 0x120fe40000004100 */
[----:B------:R-:W-:Y:S02]  /*1c60*/  HADD2.F32 R60, -RZ, R60.H1_H1 ;  /* 0x3000003cff3c7230 */ /* 0x000fe40000004100 */
[--C-:B-1----:R-:W-:Y:S02]  /*1c70*/  HADD2.F32 R59, -RZ, R61.reuse.H0_H0 ;  /* 0x2000003dff3b7230 */ /* 0x102fe40000004100 */
        /* <DEDUP_REMOVED lines=14> */
.L_x_10781:
[--C-:B-----5:R-:W-:Y:S02]  /*1d60*/  HADD2.F32 R56, -RZ, R60.reuse.H0_H0 ;  /* 0x2000003cff387230 */ /* 0x120fe40000004100 */
[----:B------:R-:W-:Y:S02]  /*1d70*/  HADD2.F32 R57, -RZ, R60.H1_H1 ;  /* 0x3000003cff397230 */ /* 0x000fe40000004100 */
[--C-:B-1----:R-:W-:Y:S02]  /*1d80*/  HADD2.F32 R58, -RZ, R61.reuse.H0_H0 ;  /* 0x2000003dff3a7230 */ /* 0x102fe40000004100 */
[----:B------:R-:W-:Y:S02]  /*1d90*/  HADD2.F32 R59, -RZ, R61.H1_H1 ;  /* 0x3000003dff3b7230 */ /* 0x000fe40000004100 */
[--C-:B------:R-:W-:Y:S02]  /*1da0*/  HADD2.F32 R60, -RZ, R62.reuse.H0_H0 ;  /* 0x2000003eff3c7230 */ /* 0x100fe40000004100 */
[----:B------:R-:W-:-:S02]  /*1db0*/  HADD2.F32 R61, -RZ, R62.H1_H1 ;  /* 0x3000003eff3d7230 */ /* 0x000fc40000004100 */
[--C-:B------:R-:W-:Y:S02]  /*1dc0*/  HADD2.F32 R62, -RZ, R63.reuse.H0_H0 ;  /* 0x2000003fff3e7230 */ /* 0x100fe40000004100 */
[----:B------:R-:W-:-:S07]  /*1dd0*/  HADD2.F32 R63, -RZ, R63.H1_H1 ;  /* 0x3000003fff3f7230 */ /* 0x000fce0000004100 */
.L_x_10780:
        /* <DEDUP_REMOVED lines=130> */
.L_x_10783:
[----:B--2---:R-:W-:Y:S05]  /*2600*/  BSYNC.RECONVERGENT B0 ;  /* 0x0000000000007941 */ /* 0x004fea0003800200 */
.L_x_10782:
        /* <DEDUP_REMOVED lines=15> */
.L_x_10785:
[----:B------:R-:W-:Y:S05]  /*2700*/  BSYNC.RECONVERGENT B0 ;  /* 0x0000000000007941 */ /* 0x000fea0003800200 */
.L_x_10784:
[----:B------:R-:W1:Y:S01]  /*2710*/  SHFL.DOWN PT, R87, R0, 0x4, 0x1f ;  /* 0x08801f0000577f89 */ /* 0x000e6200000e0000 */
[-C--:B------:R-:W-:Y:S01]  /*2720*/  I2FP.F32.U32 R91, R0.reuse ;  /* 0x00000000005b7245 */ /* 0x080fe20000201000 */
[----:B------:R-:W-:Y:S01]  /*2730*/  HADD2.F32 R92, -RZ, R73.H1_H1 ;  /* 0x30000049ff5c7230 */ /* 0x000fe20000004100 */
[----:B------:R-:W-:Y:S01]  /*2740*/  ISETP.NE.AND P2, PT, R2, RZ, PT ;  /* 0x000000ff0200720c */ /* 0x000fe20003f45270 */
[----:B0-----:R-:W0:Y:S01]  /*2750*/  SHFL.DOWN PT, R89, R84, 0x4, 0x1f ;  /* 0x08801f0054597f89 */ /* 0x001e2200000e0000 */
[----:B------:R-:W-:Y:S01]  /*2760*/  ISETP.NE.AND P1, PT, RZ, UR9, PT ;  /* 0x00000009ff007c0c */ /* 0x000fe2000bf25270 */
[----:B------:R-:W-:Y:S01]  /*2770*/  HADD2.F32 R96, -RZ, R74.H1_H1 ;  /* 0x3000004aff607230 */ /* 0x000fe20000004100 */
[----:B------:R-:W-:Y:S01]  /*2780*/  UPLOP3.LUT UP1, UPT, UPT, UPT, UP1, 0x40, 0x4 ;  /* 0x000000000004789c */ /* 0x000fe20003f2e810 */
[----:B------:R-:W-:Y:S01]  /*2790*/  HADD2.F32 R94, -RZ, R75.H0_H0 ;  /* 0x2000004bff5e7230 */ /* 0x000fe20000004100 */
        /* <DEDUP_REMOVED lines=33> */
[----:B------:R-:W-:-:S03]  /*29b0*/  HADD2.F32 R88, -RZ, R3.H1_H1 ;  /* 0x30000003ff587230 */ /* 0x000fc60000004100 */
        /* <DEDUP_REMOVED lines=9> */
[----:B------:R-:W-:-:S04]  /*2a50*/  FMUL.FTZ R89, R84, R89 ;  /* 0x0000005954597220 */ /* 0x000fc80000410000 */
[----:B------:R-:W-:Y:S01]  /*2a60*/  FMUL.FTZ R89, R89, R91 ;  /* 0x0000005b59597220 */ /* 0x000fe20000410000 */
[----:B------:R-:W1:Y:S01]  /*2a70*/  SHFL.IDX PT, R93, R93, RZ, 0x1f ;  /* 0x00001fff5d5d7589 */ /* 0x000e6200000e0000 */
[----:B0-----:R-:W-:Y:S02]  /*2a80*/  FADD.FTZ R87, R0, R87 ;  /* 0x0000005700577221 */ /* 0x001fe40000010000 */
[----:B------:R-:W0:Y:S02]  /*2a90*/  LDC R0, c[0x0][0x448] ;  /* 0x00011200ff007b82 */ /* 0x000e240000000800 */
[----:B------:R-:W-:Y:S01]  /*2aa0*/  FFMA.FTZ R89, R90, R89, R87 ;  /* 0x000000595a597223 */ /* 0x000fe20000010057 */
[----:B------:R-:W-:Y:S02]  /*2ab0*/  HADD2.F32 R90, -RZ, R16.H1_H1 ;  /* 0x30000010ff5a7230 */ /* 0x000fe40000004100 */
[----:B-1----:R-:W-:-:S03]  /*2ac0*/  FMUL.FTZ R84, R93, R93 ;  /* 0x0000005d5d547220 */ /* 0x002fc60000410000 */
[----:B------:R-:W0:Y:S01]  /*2ad0*/  SHFL.IDX PT, R89, R89, RZ, 0x1f ;  /* 0x00001fff59597589 */ /* 0x000e2200000e0000 */
[----:B------:R-:W1:Y:S01]  /*2ae0*/  @!P2 LDC.64 R86, c[0x0][0x3c0] ;  /* 0x0000f000ff56ab82 */ /* 0x000e620000000a00 */
[----:B------:R-:W-:Y:S02]  /*2af0*/  FSEL R85, R84, RZ, P1 ;  /* 0x000000ff54557208 */ /* 0x000fe40000800000 */
[----:B------:R-:W-:-:S05]  /*2b00*/  FSEL R84, R93, RZ, !P1 ;  /* 0x000000ff5d547208 */ /* 0x000fca0004800000 */
        /* <DEDUP_REMOVED lines=14> */
[----:B0-----:R-:W-:Y:S01]  /*2bf0*/  FFMA.FTZ R0, R89, UR12, R0 ;  /* 0x0000000c59007c23 */ /* 0x001fe20008010000 */
[----:B------:R-:W-:-:S02]  /*2c00*/  HADD2.F32 R89, -RZ, R16.H0_H0 ;  /* 0x20000010ff597230 */ /* 0x000fc40000004100 */
[----:B------:R-:W-:Y:S01]  /*2c10*/  FADD.FTZ R61, -R84, R61 ;  /* 0x0000003d543d7221 */ /* 0x000fe20000010100 */
[----:B-1----:R-:W-:-:S04]  /*2c20*/  @!P2 IMAD.WIDE R86, R79, 0x4, R86 ;  /* 0x000000044f56a825 */ /* 0x002fc800078e0256 */
[----:B------:R-:W-:Y:S01]  /*2c30*/  FADD.FTZ R0, R0, R85 ;  /* 0x0000005500007221 */ /* 0x000fe20000010000 */
[C---:B------:R-:W-:Y:S01]  /*2c40*/  FADD.FTZ R85, -R84.reuse, R32 ;  /* 0x0000002054557221 */ /* 0x040fe20000010100 */
[----:B------:R-:W-:Y:S01]  /*2c50*/  FADD.FTZ R63, -R84, R63 ;  /* 0x0000003f543f7221 */ /* 0x000fe20000010100 */
[----:B------:R0:W-:Y:S03]  /*2c60*/  @!P2 STG.E desc[UR6][R86.64], R93 ;  /* 0x0000005d5600a986 */ /* 0x0001e6000c101906 */
[----:B------:R-:W1:Y:S01]  /*2c70*/  MUFU.RSQ R0, R0 ;  /* 0x0000000000007308 */ /* 0x000e620000001400 */
[----:B0-----:R-:W-:Y:S02]  /*2c80*/  HADD2.F32 R86, -RZ, R17.H0_H0 ;  /* 0x20000011ff567230 */ /* 0x001fe40000004100 */
[----:B------:R-:W-:Y:S02]  /*2c90*/  HADD2.F32 R87, -RZ, R18.H0_H0 ;  /* 0x20000012ff577230 */ /* 0x000fe40000004100 */
[----:B-1----:R-:W-:Y:S01]  /*2ca0*/  FMUL.FTZ R32, R0, R85 ;  /* 0x0000005500207220 */ /* 0x002fe20000410000 */
[----:B------:R-:W-:-:S02]  /*2cb0*/  HADD2.F32 R85, -RZ, R3.H0_H0 ;  /* 0x20000003ff557230 */ /* 0x000fc40000004100 */
[C---:B------:R-:W-:Y:S01]  /*2cc0*/  FMUL.FTZ R33, R0.reuse, R33 ;  /* 0x0000002100217220 */ /* 0x040fe20000410000 */
[C---:B------:R-:W-:Y:S01]  /*2cd0*/  FMUL.FTZ R35, R0.reuse, R35 ;  /* 0x0000002300237220 */ /* 0x040fe20000410000 */
[C---:B------:R-:W-:Y:S01]  /*2ce0*/  FMUL.FTZ R37, R0.reuse, R37 ;  /* 0x0000002500257220 */ /* 0x040fe20000410000 */
[----:B------:R-:W-:Y:S01]  /*2cf0*/  FMUL.FTZ R41, R0, R41 ;  /* 0x0000002900297220 */ /* 0x000fe20000410000 */
[----:B------:R-:W-:Y:S01]  /*2d00*/  FFMA.FTZ R32, R32, R85, R89 ;  /* 0x0000005520207223 */ /* 0x000fe20000010059 */
[----:B------:R-:W-:Y:S01]  /*2d10*/  FFMA.FTZ R85, R33, R88, R90 ;  /* 0x0000005821557223 */ /* 0x000fe2000001005a */
[----:B------:R-:W-:Y:S01]  /*2d20*/  FADD.FTZ R33, -R84, R34 ;  /* 0x0000002254217221 */ /* 0x000fe20000010100 */
[----:B------:R-:W-:Y:S02]  /*2d30*/  HADD2.F32 R34, -RZ, R64.H0_H0 ;  /* 0x20000040ff227230 */ /* 0x000fe40000004100 */
[----:B------:R-:W-:Y:S01]  /*2d40*/  FMUL.FTZ R43, R0, R43 ;  /* 0x0000002b002b7220 */ /* 0x000fe20000410000 */
[----:B------:R-:W-:-:S02]  /*2d50*/  HADD2.F32 R88, -RZ, R18.H1_H1 ;  /* 0x30000012ff587230 */ /* 0x000fc40000004100 */
[C---:B------:R-:W-:Y:S01]  /*2d60*/  FMUL.FTZ R33, R0.reuse, R33 ;  /* 0x0000002100217220 */ /* 0x040fe20000410000 */
[C---:B------:R-:W-:Y:S01]  /*2d70*/  FMUL.FTZ R45, R0.reuse, R45 ;  /* 0x0000002d002d7220 */ /* 0x040fe20000410000 */
[C---:B------:R-:W-:Y:S01]  /*2d80*/  FMUL.FTZ R47, R0.reuse, R47 ;  /* 0x0000002f002f7220 */ /* 0x040fe20000410000 */
[----:B------:R-:W-:Y:S02]  /*2d90*/  HADD2.F32 R90, -RZ, R72.H1_H1 ;  /* 0x30000048ff5a7230 */ /* 0x000fe40000004100 */
[----:B------:R-:W-:Y:S01]  /*2da0*/  FFMA.FTZ R33, R33, R34, R86 ;  /* 0x0000002221217223 */ /* 0x000fe20000010056 */
[----:B------:R-:W-:Y:S02]  /*2db0*/  HADD2.F32 R86, -RZ, R64.H1_H1 ;  /* 0x30000040ff567230 */ /* 0x000fe40000004100 */
[C---:B------:R-:W-:Y:S01]  /*2dc0*/  FMUL.FTZ R51, R0.reuse, R51 ;  /* 0x0000003300337220 */ /* 0x040fe20000410000 */
[----:B------:R-:W-:Y:S02]  /*2dd0*/  HADD2.F32 R34, -RZ, R17.H1_H1 ;  /* 0x30000011ff227230 */ /* 0x000fe40000004100 */
[C---:B------:R-:W-:Y:S01]  /*2de0*/  FMUL.FTZ R53, R0.reuse, R53 ;  /* 0x0000003500357220 */ /* 0x040fe20000410000 */
[C---:B------:R-:W-:Y:S01]  /*2df0*/  FMUL.FTZ R55, R0.reuse, R55 ;  /* 0x0000003700377220 */ /* 0x040fe20000410000 */
[C---:B------:R-:W-:Y:S01]  /*2e00*/  FMUL.FTZ R57, R0.reuse, R57 ;  /* 0x0000003900397220 */ /* 0x040fe20000410000 */
[----:B------:R-:W-:Y:S01]  /*2e10*/  FMUL.FTZ R59, R0, R59 ;  /* 0x0000003b003b7220 */ /* 0x000fe20000410000 */
[----:B------:R-:W-:Y:S01]  /*2e20*/  FFMA.FTZ R86, R35, R86, R34 ;  /* 0x0000005623567223 */ /* 0x000fe20000010022 */
[----:B------:R-:W-:Y:S01]  /*2e30*/  FADD.FTZ R35, -R84, R36 ;  /* 0x0000002454237221 */ /* 0x000fe20000010100 */
[----:B------:R-:W-:-:S02]  /*2e40*/  HADD2.F32 R36, -RZ, R65.H1_H1 ;  /* 0x30000041ff247230 */ /* 0x000fc40000004100 */
[C---:B------:R-:W-:Y:S01]  /*2e50*/  FMUL.FTZ R61, R0.reuse, R61 ;  /* 0x0000003d003d7220 */ /* 0x040fe20000410000 */
[C---:B------:R-:W-:Y:S01]  /*2e60*/  FMUL.FTZ R63, R0.reuse, R63 ;  /* 0x0000003f003f7220 */ /* 0x040fe20000410000 */
[----:B------:R-:W-:Y:S01]  /*2e70*/  FMUL.FTZ R34, R0, R35 ;  /* 0x0000002300227220 */ /* 0x000fe20000410000 */
[----:B------:R-:W-:Y:S02]  /*2e80*/  HADD2.F32 R35, -RZ, R65.H0_H0 ;  /* 0x20000041ff237230 */ /* 0x000fe40000004100 */
[----:B------:R-:W-:Y:S01]  /*2e90*/  FFMA.FTZ R37, R37, R36, R88 ;  /* 0x0000002425257223 */ /* 0x000fe20000010058 */
[----:B------:R-:W-:Y:S01]  /*2ea0*/  HADD2.F32 R36, -RZ, R66.H0_H0 ;  /* 0x20000042ff247230 */ /* 0x000fe20000004100 */
[----:B------:R-:W-:Y:S01]  /*2eb0*/  F2FP.F16.F32.PACK_AB R33, R86, R33 ;  /* 0x000000215621723e */ /* 0x000fe200000000ff */
[----:B------:R-:W-:Y:S02]  /*2ec0*/  HADD2.F32 R88, -RZ, R12.H1_H1 ;  /* 0x3000000cff587230 */ /* 0x000fe40000004100 */
[----:B------:R-:W-:Y:S01]  /*2ed0*/  FFMA.FTZ R34, R34, R35, R87 ;  /* 0x0000002322227223 */ /* 0x000fe20000010057 */
[----:B------:R-:W-:Y:S01]  /*2ee0*/  FADD.FTZ R35, -R84, R38 ;  /* 0x0000002654237221 */ /* 0x000fe20000010100 */
[--C-:B------:R-:W-:Y:S01]  /*2ef0*/  HADD2.F32 R38, -RZ, R19.reuse.H0_H0 ;  /* 0x20000013ff267230 */ /* 0x100fe20000004100 */
[----:B------:R-:W-:Y:S01]  /*2f00*/  F2FP.F16.F32.PACK_AB R32, R85, R32 ;  /* 0x000000205520723e */ /* 0x000fe200000000ff */
[----:B------:R-:W-:-:S02]  /*2f10*/  HADD2.F32 R87, -RZ, R19.H1_H1 ;  /* 0x30000013ff577230 */ /* 0x000fc40000004100 */
[----:B------:R-:W-:Y:S01]  /*2f20*/  FMUL.FTZ R35, R0, R35 ;  /* 0x0000002300237220 */ /* 0x000fe20000410000 */
[----:B------:R-:W-:-:S03]  /*2f30*/  F2FP.F16.F32.PACK_AB R34, R37, R34 ;  /* 0x000000222522723e */ /* 0x000fc600000000ff */
[----:B------:R-:W-:Y:S01]  /*2f40*/  FFMA.FTZ R35, R35, R36, R38 ;  /* 0x0000002423237223 */ /* 0x000fe20000010026 */
[----:B------:R-:W-:Y:S01]  /*2f50*/  FMUL.FTZ R38, R0, R39 ;  /* 0x0000002700267220 */ /* 0x000fe20000410000 */
[----:B------:R-:W-:-:S05]  /*2f60*/  HADD2.F32 R39, -RZ, R66.H1_H1 ;  /* 0x30000042ff277230 */ /* 0x000fca0000004100 */
[----:B------:R-:W-:Y:S01]  /*2f70*/  FFMA.FTZ R38, R38, R39, R87 ;  /* 0x0000002726267223 */ /* 0x000fe20000010057 */
[----:B------:R-:W-:Y:S01]  /*2f80*/  FADD.FTZ R39, -R84, R40 ;  /* 0x0000002854277221 */ /* 0x000fe20000010100 */
[----:B------:R-:W-:Y:S02]  /*2f90*/  HADD2.F32 R87, -RZ, R12.H0_H0 ;  /* 0x2000000cff577230 */ /* 0x000fe40000004100 */
[--C-:B------:R-:W-:Y:S02]  /*2fa0*/  HADD2.F32 R40, -RZ, R67.reuse.H1_H1 ;  /* 0x30000043ff287230 */ /* 0x100fe40000004100 */
[----:B------:R-:W-:Y:S01]  /*2fb0*/  FMUL.FTZ R36, R0, R39 ;  /* 0x0000002700247220 */ /* 0x000fe20000410000 */
[----:B------:R-:W-:Y:S01]  /*2fc0*/  HADD2.F32 R39, -RZ, R67.H0_H0 ;  /* 0x20000043ff277230 */ /* 0x000fe20000004100 */
[----:B------:R-:W-:Y:S01]  /*2fd0*/  F2FP.F16.F32.PACK_AB R35, R38, R35 ;  /* 0x000000232623723e */ /* 0x000fe200000000ff */
[----:B------:R-:W-:Y:S01]  /*2fe0*/  FFMA.FTZ R41, R41, R40, R88 ;  /* 0x0000002829297223 */ /* 0x000fe20000010058 */
[----:B------:R-:W-:-:S02]  /*2ff0*/  HADD2.F32 R40, -RZ, R68.H0_H0 ;  /* 0x20000044ff287230 */ /* 0x000fc40000004100 */
[----:B------:R-:W-:Y:S01]  /*3000*/  FFMA.FTZ R36, R36, R39, R87 ;  /* 0x0000002724247223 */ /* 0x000fe20000010057 */
[----:B------:R-:W-:Y:S01]  /*3010*/  FADD.FTZ R39, -R84, R42 ;  /* 0x0000002a54277221 */ /* 0x000fe20000010100 */
[--C-:B------:R-:W-:Y:S02]  /*3020*/  HADD2.F32 R42, -RZ, R13.reuse.H0_H0 ;  /* 0x2000000dff2a7230 */ /* 0x100fe40000004100 */
[----:B------:R-:W-:Y:S02]  /*3030*/  HADD2.F32 R88, -RZ, R13.H1_H1 ;  /* 0x3000000dff587230 */ /* 0x000fe40000004100 */
[----:B------:R-:W-:Y:S01]  /*3040*/  FMUL.FTZ R39, R0, R39 ;  /* 0x0000002700277220 */ /* 0x000fe20000410000 */
[----:B------:R-:W-:-:S03]  /*3050*/  F2FP.F16.F32.PACK_AB R36, R41, R36 ;  /* 0x000000242924723e */ /* 0x000fc600000000ff */
[----:B------:R-:W-:Y:S01]  /*3060*/  FFMA.FTZ R40, R39, R40, R42 ;  /* 0x0000002827287223 */ /* 0x000fe2000001002a */
[----:B------:R-:W-:Y:S02]  /*3070*/  HADD2.F32 R42, -RZ, R68.H1_H1 ;  /* 0x30000044ff2a7230 */ /* 0x000fe40000004100 */
[----:B------:R-:W-:Y:S01]  /*3080*/  FADD.FTZ R39, -R84, R44 ;  /* 0x0000002c54277221 */ /* 0x000fe20000010100 */
[--C-:B------:R-:W-:Y:S02]  /*3090*/  HADD2.F32 R44, -RZ, R14.reuse.H0_H0 ;  /* 0x2000000eff2c7230 */ /* 0x100fe40000004100 */
[----:B------:R-:W-:Y:S01]  /*30a0*/  FFMA.FTZ R43, R43, R42, R88 ;  /* 0x0000002a2b2b7223 */ /* 0x000fe20000010058 */
[----:B------:R-:W-:Y:S02]  /*30b0*/  HADD2.F32 R42, -RZ, R69.H0_H0 ;  /* 0x20000045ff2a7230 */ /* 0x000fe40000004100 */
[----:B------:R-:W-:Y:S01]  /*30c0*/  FMUL.FTZ R39, R0, R39 ;  /* 0x0000002700277220 */ /* 0x000fe20000410000 */
[----:B------:R-:W-:Y:S01]  /*30d0*/  HADD2.F32 R88, -RZ, R14.H1_H1 ;  /* 0x3000000eff587230 */ /* 0x000fe20000004100 */
[----:B------:R-:W-:-:S02]  /*30e0*/  F2FP.F16.F32.PACK_AB R37, R43, R40 ;  /* 0x000000282b25723e */ /* 0x000fc400000000ff */
[----:B------:R-:W-:Y:S01]  /*30f0*/  FFMA.FTZ R42, R39, R42, R44 ;  /* 0x0000002a272a7223 */ /* 0x000fe2000001002c */
[----:B------:R-:W-:Y:S02]  /*3100*/  HADD2.F32 R44, -RZ, R69.H1_H1 ;  /* 0x30000045ff2c7230 */ /* 0x000fe40000004100 */
[----:B------:R-:W-:Y:S01]  /*3110*/  FADD.FTZ R39, -R84, R46 ;  /* 0x0000002e54277221 */ /* 0x000fe20000010100 */
[----:B------:R-:W-:Y:S02]  /*3120*/  HADD2.F32 R46, -RZ, R15.H0_H0 ;  /* 0x2000000fff2e7230 */ /* 0x000fe40000004100 */
[----:B------:R-:W-:Y:S01]  /*3130*/  FFMA.FTZ R87, R45, R44, R88 ;  /* 0x0000002c2d577223 */ /* 0x000fe20000010058 */
[--C-:B------:R-:W-:Y:S02]  /*3140*/  HADD2.F32 R44, -RZ, R70.reuse.H0_H0 ;  /* 0x20000046ff2c7230 */ /* 0x100fe40000004100 */
[----:B------:R-:W-:Y:S01]  /*3150*/  FMUL.FTZ R39, R0, R39 ;  /* 0x0000002700277220 */ /* 0x000fe20000410000 */
[----:B------:R-:W-:-:S02]  /*3160*/  HADD2.F32 R88, -RZ, R70.H1_H1 ;  /* 0x30000046ff587230 */ /* 0x000fc40000004100 */
[----:B------:R-:W-:Y:S01]  /*3170*/  FADD.FTZ R45, -R84, R48 ;  /* 0x00000030542d7221 */ /* 0x000fe20000010100 */
[--C-:B------:R-:W-:Y:S02]  /*3180*/  HADD2.F32 R48, -RZ, R8.reuse.H1_H1 ;  /* 0x30000008ff307230 */ /* 0x100fe40000004100 */
[----:B------:R-:W-:Y:S01]  /*3190*/  FFMA.FTZ R39, R39, R44, R46 ;  /* 0x0000002c27277223 */ /* 0x000fe2000001002e */
[----:B------:R-:W-:Y:S02]  /*31a0*/  HADD2.F32 R44, -RZ, R15.H1_H1 ;  /* 0x3000000fff2c7230 */ /* 0x000fe40000004100 */
[----:B------:R-:W-:Y:S01]  /*31b0*/  FMUL.FTZ R45, R0, R45 ;  /* 0x0000002d002d7220 */ /* 0x000fe20000410000 */
[----:B------:R-:W-:Y:S01]  /*31c0*/  HADD2.F32 R46, -RZ, R71.H0_H0 ;  /* 0x20000047ff2e7230 */ /* 0x000fe20000004100 */
[----:B------:R-:W-:Y:S01]  /*31d0*/  F2FP.F16.F32.PACK_AB R38, R87, R42 ;  /* 0x0000002a5726723e */ /* 0x000fe200000000ff */
[----:B------:R-:W-:Y:S01]  /*31e0*/  FFMA.FTZ R88, R47, R88, R44 ;  /* 0x000000582f587223 */ /* 0x000fe2000001002c */
[----:B------:R-:W-:-:S02]  /*31f0*/  HADD2.F32 R44, -RZ, R8.H0_H0 ;  /* 0x20000008ff2c7230 */ /* 0x000fc40000004100 */
[----:B------:R-:W-:Y:S02]  /*3200*/  FMUL.FTZ R47, R0, R49 ;  /* 0x00000031002f7220 */ /* 0x000fe40000410000 */
[----:B------:R-:W-:Y:S01]  /*3210*/  F2FP.F16.F32.PACK_AB R39, R88, R39 ;  /* 0x000000275827723e */ /* 0x000fe200000000ff */
[----:B------:R-:W-:Y:S01]  /*3220*/  FFMA.FTZ R46, R45, R46, R44 ;  /* 0x0000002e2d2e7223 */ /* 0x000fe2000001002c */
[----:B------:R-:W-:Y:S02]  /*3230*/  HADD2.F32 R44, -RZ, R71.H1_H1 ;  /* 0x30000047ff2c7230 */ /* 0x000fe40000004100 */
[----:B------:R-:W-:-:S03]  /*3240*/  FADD.FTZ R45, -R84, R50 ;  /* 0x00000032542d7221 */ /* 0x000fc60000010100 */
[----:B------:R-:W-:Y:S01]  /*3250*/  FFMA.FTZ R47, R47, R44, R48 ;  /* 0x0000002c2f2f7223 */ /* 0x000fe20000010030 */
[----:B------:R-:W-:Y:S02]  /*3260*/  HADD2.F32 R44, -RZ, R72.H0_H0 ;  /* 0x20000048ff2c7230 */ /* 0x000fe40000004100 */
[----:B------:R-:W-:Y:S01]  /*3270*/  FMUL.FTZ R45, R0, R45 ;  /* 0x0000002d002d7220 */ /* 0x000fe20000410000 */
[----:B------:R-:W-:Y:S01]  /*3280*/  HADD2.F32 R48, -RZ, R9.H0_H0 ;  /* 0x20000009ff307230 */ /* 0x000fe20000004100 */
[----:B------:R-:W-:-:S04]  /*3290*/  F2FP.F16.F32.PACK_AB R40, R47, R46 ;  /* 0x0000002e2f28723e */ /* 0x000fc800000000ff */
[----:B------:R-:W-:Y:S01]  /*32a0*/  FFMA.FTZ R89, R45, R44, R48 ;  /* 0x0000002c2d597223 */ /* 0x000fe20000010030 */
[----:B------:R-:W-:Y:S02]  /*32b0*/  HADD2.F32 R44, -RZ, R9.H1_H1 ;  /* 0x30000009ff2c7230 */ /* 0x000fe40000004100 */
[----:B------:R-:W-:Y:S01]  /*32c0*/  FADD.FTZ R45, -R84, R52 ;  /* 0x00000034542d7221 */ /* 0x000fe20000010100 */
[----:B------:R-:W-:Y:S02]  /*32d0*/  HADD2.F32 R48, -RZ, R10.H0_H0 ;  /* 0x2000000aff307230 */ /* 0x000fe40000004100 */
[----:B------:R-:W-:Y:S01]  /*32e0*/  FFMA.FTZ R90, R51, R90, R44 ;  /* 0x0000005a335a7223 */ /* 0x000fe2000001002c */
[----:B------:R-:W-:Y:S02]  /*32f0*/  HADD2.F32 R44, -RZ, R73.H0_H0 ;  /* 0x20000049ff2c7230 */ /* 0x000fe40000004100 */
[----:B------:R-:W-:Y:S02]  /*3300*/  FMUL.FTZ R45, R0, R45 ;  /* 0x0000002d002d7220 */ /* 0x000fe40000410000 */
[----:B------:R-:W-:-:S02]  /*3310*/  F2FP.F16.F32.PACK_AB R41, R90, R89 ;  /* 0x000000595a29723e */ /* 0x000fc400000000ff */
        /* <DEDUP_REMOVED lines=11> */
[--C-:B------:R-:W-:Y:S02]  /*33d0*/  HADD2.F32 R48, -RZ, R4.reuse.H1_H1 ;  /* 0x30000004ff307230 */ /* 0x100fe40000004100 */
[----:B------:R-:W-:Y:S01]  /*33e0*/  FFMA.FTZ R96, R55, R96, R44 ;  /* 0x0000006037607223 */ /* 0x000fe2000001002c */
[----:B------:R-:W-:Y:S02]  /*33f0*/  HADD2.F32 R44, -RZ, R4.H0_H0 ;  /* 0x20000004ff2c7230 */ /* 0x000fe40000004100 */
[----:B------:R-:W-:Y:S01]  /*3400*/  FMUL.FTZ R45, R0, R45 ;  /* 0x0000002d002d7220 */ /* 0x000fe20000410000 */
[----:B------:R-:W0:Y:S01]  /*3410*/  LDC.64 R54, c[0x0][0x428] ;  /* 0x00010a00ff367b82 */ /* 0x000e220000000a00 */
[----:B------:R-:W-:-:S02]  /*3420*/  F2FP.F16.F32.PACK_AB R43, R96, R93 ;  /* 0x0000005d602b723e */ /* 0x000fc400000000ff */
[----:B------:R-:W-:Y:S01]  /*3430*/  FFMA.FTZ R94, R45, R94, R44 ;  /* 0x0000005e2d5e7223 */ /* 0x000fe2000001002c */
[----:B------:R-:W-:Y:S02]  /*3440*/  HADD2.F32 R44, -RZ, R75.H1_H1 ;  /* 0x3000004bff2c7230 */ /* 0x000fe40000004100 */
[----:B------:R-:W-:Y:S01]  /*3450*/  FADD.FTZ R45, -R84, R58 ;  /* 0x0000003a542d7221 */ /* 0x000fe20000010100 */
[--C-:B------:R-:W-:Y:S02]  /*3460*/  HADD2.F32 R58, -RZ, R76.reuse.H0_H0 ;  /* 0x2000004cff3a7230 */ /* 0x100fe40000004100 */
[----:B------:R-:W-:Y:S01]  /*3470*/  FFMA.FTZ R95, R57, R44, R48 ;  /* 0x0000002c395f7223 */ /* 0x000fe20000010030 */
[--C-:B------:R-:W-:Y:S02]  /*3480*/  HADD2.F32 R44, -RZ, R5.reuse.H0_H0 ;  /* 0x20000005ff2c7230 */ /* 0x100fe40000004100 */
[----:B------:R-:W-:Y:S01]  /*3490*/  FMUL.FTZ R45, R0, R45 ;  /* 0x0000002d002d7220 */ /* 0x000fe20000410000 */
[----:B------:R-:W-:Y:S01]  /*34a0*/  HADD2.F32 R48, -RZ, R5.H1_H1 ;  /* 0x30000005ff307230 */ /* 0x000fe20000004100 */
[----:B------:R-:W1:Y:S02]  /*34b0*/  LDC.64 R56, c[0x0][0x380] ;  /* 0x0000e000ff387b82 */ /* 0x000e640000000a00 */
[----:B------:R-:W-:Y:S01]  /*34c0*/  FFMA.FTZ R58, R45, R58, R44 ;  /* 0x0000003a2d3a7223 */ /* 0x000fe2000001002c */
[----:B------:R-:W-:-:S02]  /*34d0*/  HADD2.F32 R44, -RZ, R76.H1_H1 ;  /* 0x3000004cff2c7230 */ /* 0x000fc40000004100 */
[----:B------:R-:W-:Y:S01]  /*34e0*/  FADD.FTZ R45, -R84, R60 ;  /* 0x0000003c542d7221 */ /* 0x000fe20000010100 */
[----:B------:R-:W-:Y:S02]  /*34f0*/  HADD2.F32 R60, -RZ, R77.H0_H0 ;  /* 0x2000004dff3c7230 */ /* 0x000fe40000004100 */
[----:B------:R-:W-:Y:S01]  /*3500*/  FFMA.FTZ R59, R59, R44, R48 ;  /* 0x0000002c3b3b7223 */ /* 0x000fe20000010030 */
[--C-:B------:R-:W-:Y:S02]  /*3510*/  HADD2.F32 R44, -RZ, R6.reuse.H0_H0 ;  /* 0x20000006ff2c7230 */ /* 0x100fe40000004100 */
[----:B------:R-:W-:Y:S01]  /*3520*/  FMUL.FTZ R45, R0, R45 ;  /* 0x0000002d002d7220 */ /* 0x000fe20000410000 */
[----:B------:R-:W-:Y:S02]  /*3530*/  HADD2.F32 R48, -RZ, R6.H1_H1 ;  /* 0x30000006ff307230 */ /* 0x000fe40000004100 */
[----:B0-----:R-:W-:-:S04]  /*3540*/  IMAD.WIDE.U32 R50, R81, 0x10, R54 ;  /* 0x0000001051327825 */ /* 0x001fc800078e0036 */
[----:B------:R-:W-:Y:S01]  /*3550*/  FFMA.FTZ R60, R45, R60, R44 ;  /* 0x0000003c2d3c7223 */ /* 0x000fe2000001002c */
[----:B------:R-:W-:Y:S01]  /*3560*/  FADD.FTZ R45, -R84, R62 ;  /* 0x0000003e542d7221 */ /* 0x000fe20000010100 */
[----:B------:R-:W-:-:S03]  /*3570*/  HADD2.F32 R44, -RZ, R77.H1_H1 ;  /* 0x3000004dff2c7230 */ /* 0x000fc60000004100 */
[----:B------:R-:W-:Y:S01]  /*3580*/  FMUL.FTZ R45, R0, R45 ;  /* 0x0000002d002d7220 */ /* 0x000fe20000410000 */
[----:B------:R-:W-:-:S04]  /*3590*/  IMAD.WIDE.U32 R52, R82, 0x10, R54 ;  /* 0x0000001052347825 */ /* 0x000fc800078e0036 */
[----:B------:R-:W-:Y:S01]  /*35a0*/  FFMA.FTZ R61, R61, R44, R48 ;  /* 0x0000002c3d3d7223 */ /* 0x000fe20000010030 */
[----:B------:R-:W-:Y:S02]  /*35b0*/  HADD2.F32 R44, -RZ, R78.H0_H0 ;  /* 0x2000004eff2c7230 */ /* 0x000fe40000004100 */
[----:B------:R-:W-:Y:S02]  /*35c0*/  HADD2.F32 R48, -RZ, R7.H0_H0 ;  /* 0x20000007ff307230 */ /* 0x000fe40000004100 */
[----:B------:R-:W-:-:S03]  /*35d0*/  F2FP.F16.F32.PACK_AB R46, R61, R60 ;  /* 0x0000003c3d2e723e */ /* 0x000fc600000000ff */
[----:B------:R-:W-:Y:S01]  /*35e0*/  FFMA.FTZ R84, R45, R44, R48 ;  /* 0x0000002c2d547223 */ /* 0x000fe20000010030 */
[----:B------:R-:W-:Y:S02]  /*35f0*/  HADD2.F32 R44, -RZ, R78.H1_H1 ;  /* 0x3000004eff2c7230 */ /* 0x000fe40000004100 */
[----:B------:R-:W-:-:S05]  /*3600*/  HADD2.F32 R48, -RZ, R7.H1_H1 ;  /* 0x30000007ff307230 */ /* 0x000fca0000004100 */
[----:B------:R-:W-:Y:S01]  /*3610*/  FFMA.FTZ R97, R63, R44, R48 ;  /* 0x0000002c3f617223 */ /* 0x000fe20000010030 */
[--C-:B------:R-:W-:Y:S01]  /*3620*/  IMAD.WIDE.U32 R48, R80, 0x10, R54.reuse ;  /* 0x0000001050307825 */ /* 0x100fe200078e0036 */
[----:B------:R-:W0:Y:S03]  /*3630*/  @!P2 LDC.64 R44, c[0x0][0x3c8] ;  /* 0x0000f200ff2cab82 */ /* 0x000e260000000a00 */
[----:B------:R-:W-:Y:S01]  /*3640*/  IMAD.WIDE.U32 R54, R83, 0x10, R54 ;  /* 0x0000001053367825 */ /* 0x000fe200078e0036 */
[----:B------:R-:W-:-:S03]  /*3650*/  F2FP.F16.F32.PACK_AB R47, R97, R84 ;  /* 0x00000054612f723e */ /* 0x000fc600000000ff */
[----:B0-----:R-:W-:Y:S01]  /*3660*/  @!P2 IMAD.WIDE R62, R79, 0x4, R44 ;  /* 0x000000044f3ea825 */ /* 0x001fe200078e022c */
[----:B------:R-:W-:Y:S02]  /*3670*/  F2FP.F16.F32.PACK_AB R45, R59, R58 ;  /* 0x0000003a3b2d723e */ /* 0x000fe400000000ff */
[----:B------:R-:W-:Y:S02]  /*3680*/  F2FP.F16.F32.PACK_AB R44, R95, R94 ;  /* 0x0000005e5f2c723e */ /* 0x000fe400000000ff */
[----:B------:R0:W-:Y:S01]  /*3690*/  @!P2 STG.E desc[UR6][R62.64], R0 ;  /* 0x000000003e00a986 */ /* 0x0001e2000c101906 */
[----:B-1----:R-:W-:-:S03]  /*36a0*/  IADD3 R79, PT, PT, R79, R56, RZ ;  /* 0x000000384f4f7210 */ /* 0x002fc60007ffe0ff */
[----:B------:R0:W-:Y:S01]  /*36b0*/  STG.E.128 desc[UR6][R48.64], R32 ;  /* 0x0000002030007986 */ /* 0x0001e2000c101d06 */
[----:B------:R-:W-:-:S03]  /*36c0*/  ISETP.GE.AND P1, PT, R79, R57, PT ;  /* 0x000000394f00720c */ /* 0x000fc60003f26270 */
[----:B------:R0:W-:Y:S04]  /*36d0*/  STG.E.128 desc[UR6][R50.64], R36 ;  /* 0x0000002432007986 */ /* 0x0001e8000c101d06 */
[----:B------:R0:W-:Y:S04]  /*36e0*/  STG.E.128 desc[UR6][R52.64], R40 ;  /* 0x0000002834007986 */ /* 0x0001e8000c101d06 */
[----:B------:R0:W-:Y:S02]  /*36f0*/  STG.E.128 desc[UR6][R54.64], R44 ;  /* 0x0000002c36007986 */ /* 0x0001e4000c101d06 */
[----:B------:R-:W-:Y:S05]  /*3700*/  @!P1 BRA `(.L_x_10786) ;  /* 0xffffffcc005c9947 */ /* 0x000fea000383ffff */
[----:B------:R-:W-:Y:S05]  /*3710*/  EXIT ;  /* 0x000000000000794d */ /* 0x000fea0003800000 */
.L_x_10787:
        /* <DEDUP_REMOVED lines=14> */
.L_x_18055:


//--------------------- .text._ZN10layer_norm31ln_parallel_residual_fwd_kernelINS_13Kernel_traitsI6__halfS2_fS2_fjLj8192ELj1ELj1ELj8ELj16ENS_18Kernel_traits_baseILj8192ES2_S2_fS2_fjLj256EEEEELb1ELb0ELb0EEEvNS_9FwdParamsE --------------------------
	.section	.text._ZN10layer_norm31ln_parallel_residual_fwd_kernelINS_13Kernel_traitsI6__halfS2_fS2_fjLj8192ELj1ELj1ELj8ELj16ENS_18Kernel_traits_baseILj8192ES2_S2_fS2_fjLj256EEEEELb1ELb0ELb0EEEvNS_9FwdParamsE,"ax",@progbits
	.align	128
        .global         _ZN10layer_norm31ln_parallel_residual_fwd_kernelINS_13Kernel_traitsI6__halfS2_fS2_fjLj8192ELj1ELj1ELj8ELj16ENS_18Kernel_traits_baseILj8192ES2_S2_fS2_fjLj256EEEEELb1ELb0ELb0EEEvNS_9FwdParamsE
        .type           _ZN10layer_norm31ln_parallel_residual_fwd_kernelINS_13Kernel_traitsI6__halfS2_fS2_fjLj8192ELj1ELj1ELj8ELj16ENS_18Kernel_traits_baseILj8192ES2_S2_fS2_fjLj256EEEEELb1ELb0ELb0EEEvNS_9FwdParamsE,@function
        .size           _ZN10layer_norm31ln_parallel_residual_fwd_kernelINS_13Kernel_traitsI6__halfS2_fS2_fjLj8192ELj1ELj1ELj8ELj16ENS_18Kernel_traits_baseILj8192ES2_S2_fS2_fjLj256EEEEELb1ELb0ELb0EEEvNS_9FwdParamsE,(.L_x_18056 - _ZN10layer_norm31ln_parallel_residual_fwd_kernelINS_13Kernel_traitsI6__halfS2_fS2_fjLj8192ELj1ELj1ELj8ELj16ENS_18Kernel_traits_baseILj8192ES2_S2_fS2_fjLj256EEEEELb1ELb0ELb0EEEvNS_9FwdParamsE)
        .other          _ZN10layer_norm31ln_parallel_residual_fwd_kernelINS_13Kernel_traitsI6__halfS2_fS2_fjLj8192ELj1ELj1ELj8ELj16ENS_18Kernel_traits_baseILj8192ES2_S2_fS2_fjLj256EEEEELb1ELb0ELb0EEEvNS_9FwdParamsE,@"STO_CUDA_ENTRY STV_DEFAULT"
_ZN10layer_norm31ln_parallel_residual_fwd_kernelINS_13Kernel_traitsI6__halfS2_fS2_fjLj8192ELj1ELj1ELj8ELj16ENS_18Kernel_traits_baseILj8192ES2_S2_fS2_fjLj256EEEEELb1ELb0ELb0EEEvNS_9FwdParamsE:
.text._ZN10layer_norm31ln_parallel_residual_fwd_kernelINS_13Kernel_traitsI6__halfS2_fS2_fjLj8192ELj1ELj1ELj8ELj16ENS_18Kernel_traits_baseILj8192ES2_S2_fS2_fjLj256EEEEELb1ELb0ELb0EEEvNS_9FwdParamsE:
        /* <DEDUP_REMOVED lines=19> */
[C---:B----4-:R-:W-:Y:S01]  /*0130*/  LOP3.LUT R0, R139.reuse, 0xe0, RZ, 0xc0, !PT ;  /* 0x000000e08b007812 */ /* 0x050fe200078ec0ff */
        /* <DEDUP_REMOVED lines=103> */
.L_x_10790:
        /* <DEDUP_REMOVED lines=63> */
.L_x_10789:
        /* <DEDUP_REMOVED lines=62> */
.L_x_10792:
        /* <DEDUP_REMOVED lines=55> */
.L_x_10791:
[----:B------:R-:W-:Y:S05]  /*12f0*/  BSYNC.RECONVERGENT B0 ;  /* 0x0000000000007941 */ /* 0x000fea0003800200 */
.L_x_10788:
        /* <DEDUP_REMOVED lines=8> */
[----:B------:R-:W-:-:S03]  /*1380*/  LOP3.LUT R71, R71, R3, RZ, 0x3c, !PT ;  /* 0x0000000347477212 */ /* 0x000fc600078e3cff */
[----:B------:R-:W-:Y:S01]  /*1390*/  HFMA2 R149, -RZ, RZ, 0, 0 ;  /* 0x00000000ff957431 */ /* 0x000fe200000001ff */
[----:B------:R-:W-:Y:S01]  /*13a0*/  LOP3.LUT R77, R76, 0xff, RZ, 0xc0, !PT ;  /* 0x000000ff4c4d7812 */ /* 0x000fe200078ec0ff */
[----:B------:R-:W-:Y:S01]  /*13b0*/  IMAD R72, R162, -0x326172a9, RZ ;  /* 0xcd9e8d57a2487824 */ /* 0x000fe200078e02ff */
[----:B------:R-:W-:Y:S01]  /*13c0*/  LOP3.LUT R69, R117, R69, R2, 0x96, !PT ;  /* 0x0000004575457212 */ /* 0x000fe200078e9602 */
[----:B------:R-:W-:Y:S01]  /*13d0*/  IMAD.HI.U32 R70, R71, -0x326172a9, RZ ;  /* 0xcd9e8d5747467827 */ /* 0x000fe200078e00ff */
[----:B------:R-:W-:Y:S01]  /*13e0*/  VIADDMNMX R0, R77, -R0, RZ, !PT ;  /* 0x800000004d007246 */ /* 0x000fe200078001ff */
[----:B------:R-:W1:Y:S01]  /*13f0*/  LDCU UR12, c[0x0][0x408] ;  /* 0x00008100ff0c77ac */ /* 0x000e620008000800 */
[----:B------:R-:W-:Y:S01]  /*1400*/  LOP3.LUT R76, R76, 0xffffff00, RZ, 0xc0, !PT ;  /* 0xffffff004c4c7812 */ /* 0x000fe200078ec0ff */
[----:B------:R-:W-:Y:S01]  /*1410*/  IMAD R74, R161, -0x2daee0ad, RZ ;  /* 0xd2511f53a14a7824 */ /* 0x000fe200078e02ff */
[----:B------:R-:W-:Y:S01]  /*1420*/  LOP3.LUT R70, R135, R72, R70, 0x96, !PT ;  /* 0x0000004887467212 */ /* 0x000fe200078e9646 */
[----:B------:R-:W-:Y:S01]  /*1430*/  IMAD.HI.U32 R73, R69, -0x2daee0ad, RZ ;  /* 0xd2511f5345497827 */ /* 0x000fe200078e00ff */
[----:B------:R-:W-:Y:S01]  /*1440*/  LOP3.LUT R148, R148, 0x3, RZ, 0xc0, !PT ;  /* 0x0000000394947812 */ /* 0x000fe200078ec0ff */
[----:B------:R-:W2:Y:S02]  /*1450*/  LDCU UR14, c[0x0][0x388] ;  /* 0x00007100ff0e77ac */ /* 0x000ea40008000800 */
[----:B------:R-:W-:Y:S01]  /*1460*/  IMAD R71, R71, -0x326172a9, RZ ;  /* 0xcd9e8d5747477824 */ /* 0x000fe200078e02ff */
[----:B------:R-:W-:Y:S01]  /*1470*/  LOP3.LUT R73, R134, R74, R73, 0x96, !PT ;  /* 0x0000004a86497212 */ /* 0x000fe200078e9649 */
[----:B------:R-:W-:Y:S01]  /*1480*/  IMAD R74, R69, -0x2daee0ad, RZ ;  /* 0xd2511f53454a7824 */ /* 0x000fe200078e02ff */
[----:B0-----:R-:W-:Y:S01]  /*1490*/  ISETP.NE.AND P1, PT, RZ, UR4, PT ;  /* 0x00000004ff007c0c */ /* 0x001fe2000bf25270 */
[----:B------:R-:W-:Y:S01]  /*14a0*/  IMAD.HI.U32 R69, R70, -0x2daee0ad, RZ ;  /* 0xd2511f5346457827 */ /* 0x000fe200078e00ff */
[----:B------:R-:W0:Y:S03]  /*14b0*/  LDCU UR13, c[0x0][0x400] ;  /* 0x00008000ff0d77ac */ /* 0x000e260008000800 */
[C---:B------:R-:W-:Y:S01]  /*14c0*/  IMAD.HI.U32 R72, R73.reuse, -0x326172a9, RZ ;  /* 0xcd9e8d5749487827 */ /* 0x040fe200078e00ff */
[----:B------:R-:W-:Y:S01]  /*14d0*/  LOP3.LUT R69, R132, R74, R69, 0x96, !PT ;  /* 0x0000004a84457212 */ /* 0x000fe200078e9645 */
[----:B------:R-:W3:Y:S02]  /*14e0*/  LDCU.64 UR8, c[0x0][0x398] ;  /* 0x00007300ff0877ac */ /* 0x000ee40008000a00 */
[----:B------:R-:W-:Y:S01]  /*14f0*/  IMAD R73, R73, -0x326172a9, RZ ;  /* 0xcd9e8d5749497824 */ /* 0x000fe200078e02ff */
[----:B------:R-:W-:Y:S01]  /*1500*/  LOP3.LUT R71, R133, R71, R72, 0x96, !PT ;  /* 0x0000004785477212 */ /* 0x000fe200078e9648 */
[----:B------:R-:W-:Y:S01]  /*1510*/  IMAD R72, R70, -0x2daee0ad, RZ ;  /* 0xd2511f5346487824 */ /* 0x000fe200078e02ff */
[----:B------:R-:W0:Y:S01]  /*1520*/  LDCU.64 UR10, c[0x0][0x3a0] ;  /* 0x00007400ff0a77ac */ /* 0x000e220008000a00 */
[----:B------:R-:W-:Y:S01]  /*1530*/  IMAD.HI.U32 R70, R69, -0x326172a9, RZ ;  /* 0xcd9e8d5745467827 */ /* 0x000fe200078e00ff */
[----:B------:R-:W-:Y:S01]  /*1540*/  @P1 LOP3.LUT R163, R163, 0x100, RZ, 0xfc, !PT ;  /* 0x00000100a3a31812 */ /* 0x000fe200078efcff */
[----:B------:R-:W-:-:S02]  /*1550*/  UPLOP3.LUT UP1, UPT, UPT, UPT, UPT, 0x40, 0x4 ;  /* 0x000000000004789c */ /* 0x000fc40003f2e870 */
        /* <DEDUP_REMOVED lines=26> */
[----:B------:R-:W-:-:S03]  /*1700*/  VIMNMX R73, PT, PT, R0, 0x20, PT ;  /* 0x0000002000497848 */ /* 0x000fc60003fe0100 */
[----:B------:R-:W-:Y:S01]  /*1710*/  IMAD R72, R71, -0x2daee0ad, RZ ;  /* 0xd2511f5347487824 */ /* 0x000fe200078e02ff */
[----:B------:R-:W-:Y:S01]  /*1720*/  LOP3.LUT R70, R122, R70, R75, 0x96, !PT ;  /* 0x000000467a467212 */ /* 0x000fe200078e964b */
[----:B------:R-:W-:Y:S02]  /*1730*/  IMAD R73, R73, 0x8, R76 ;  /* 0x0000000849497824 */ /* 0x000fe400078e024c */
[----:B------:R-:W-:Y:S02]  /*1740*/  IMAD R69, R69, -0x326172a9, RZ ;  /* 0xcd9e8d5745457824 */ /* 0x000fe400078e02ff */
[----:B------:R-:W-:Y:S01]  /*1750*/  IMAD.HI.U32 R0, R70, -0x326172a9, RZ ;  /* 0xcd9e8d5746007827 */ /* 0x000fe200078e00ff */
[----:B------:R-:W-:-:S03]  /*1760*/  I2FP.F32.U32 R73, R73 ;  /* 0x0000004900497245 */ /* 0x000fc60000201000 */
[----:B------:R-:W-:Y:S01]  /*1770*/  IMAD.HI.U32 R71, R68, -0x2daee0ad, RZ ;  /* 0xd2511f5344477827 */ /* 0x000fe200078e00ff */
[----:B------:R0:W0:Y:S01]  /*1780*/  MUFU.RCP R144, R73 ;  /* 0x0000004900907308 */ /* 0x0000220000001000 */
[----:B------:R-:W-:Y:S02]  /*1790*/  LOP3.LUT R0, R121, R69, R0, 0x96, !PT ;  /* 0x0000004579007212 */ /* 0x000fe400078e9600 */
[----:B------:R-:W-:Y:S01]  /*17a0*/  IMAD R77, R136, -0x20, R77 ;  /* 0xffffffe0884d7824 */ /* 0x000fe200078e024d */
[----:B------:R-:W-:Y:S01]  /*17b0*/  LOP3.LUT R71, R120, R72, R71, 0x96, !PT ;  /* 0x0000004878477212 */ /* 0x000fe200078e9647 */
[----:B------:R-:W-:Y:S02]  /*17c0*/  IMAD R147, R70, -0x326172a9, RZ ;  /* 0xcd9e8d5746937824 */ /* 0x000fe400078e02ff */
[----:B------:R-:W-:Y:S01]  /*17d0*/  IMAD R68, R68, -0x2daee0ad, RZ ;  /* 0xd2511f5344447824 */ /* 0x000fe200078e02ff */
[----:B------:R-:W-:Y:S01]  /*17e0*/  VIMNMX R77, PT, PT, RZ, R77, !PT ;  /* 0x0000004dff4d7248 */ /* 0x000fe20007fe0100 */
[----:B------:R-:W-:-:S03]  /*17f0*/  IMAD.HI.U32 R69, R0, -0x2daee0ad, RZ ;  /* 0xd2511f5300457827 */ /* 0x000fc600078e00ff */
[----:B------:R-:W-:Y:S01]  /*1800*/  VIMNMX R77, PT, PT, R77, 0x20, PT ;  /* 0x000000204d4d7848 */ /* 0x000fe20003fe0100 */
[----:B------:R-:W-:Y:S01]  /*1810*/  IMAD.HI.U32 R70, R71, -0x326172a9, RZ ;  /* 0xcd9e8d5747467827 */ /* 0x000fe200078e00ff */
[----:B------:R-:W-:-:S03]  /*1820*/  LOP3.LUT R146, R118, R68, R69, 0x96, !PT ;  /* 0x0000004476927212 */ /* 0x000fc600078e9645 */
[----:B------:R-:W-:Y:S01]  /*1830*/  IMAD R145, R77, 0x8, R76 ;  /* 0x000000084d917824 */ /* 0x000fe200078e024c */
[----:B------:R-:W-:Y:S01]  /*1840*/  LOP3.LUT R147, R119, R147, R70, 0x96, !PT ;  /* 0x0000009377937212 */ /* 0x000fe200078e9646 */
[----:B------:R-:W-:Y:S02]  /*1850*/  IMAD R160, R0, -0x2daee0ad, RZ ;  /* 0xd2511f5300a07824 */ /* 0x000fe400078e02ff */
[----:B0123--:R-:W-:-:S07]  /*1860*/  IMAD R150, R71, -0x326172a9, RZ ;  /* 0xcd9e8d5747967824 */ /* 0x00ffce00078e02ff */
.L_x_11300:
        /* <DEDUP_REMOVED lines=13> */
[----:B----4-:R-:W2:Y:S01]  /*1940*/  @P1 LDC.64 R78, c[0x0][0x3a0] ;  /* 0x0000e800ff4e1b82 */ /* 0x010ea20000000a00 */
        /* <DEDUP_REMOVED lines=26> */
.L_x_10798:
        /* <DEDUP_REMOVED lines=13> */
.L_x_10800:
[----:B------:R-:W-:Y:S05]  /*1bc0*/  BSYNC.RECONVERGENT B2 ;  /* 0x0000000000027941 */ /* 0x000fea0003800200 */
.L_x_10799:
        /* <DEDUP_REMOVED lines=43> */
.L_x_10797:
[----:B------:R-:W-:Y:S05]  /*1e80*/  BSYNC.RECONVERGENT B1 ;  /* 0x0000000000017941 */ /* 0x000fea0003800200 */
.L_x_10796:
        /* <DEDUP_REMOVED lines=8> */
[----:B------:R-:W-:-:S03]  /*1f10*/  MOV R78, R150 ;  /* 0x00000096004e7202 */ /* 0x000fc60000000f00 */
[----:B0-----:R-:W-:Y:S01]  /*1f20*/  FSETP.LE.FTZ.AND P3, PT, R77, R108, PT ;  /* 0x0000006c4d00720b */ /* 0x001fe20003f73000 */
[----:B-----5:R-:W-:-:S12]  /*1f30*/  HADD2.F32 R77, -RZ, R92.H0_H0 ;  /* 0x2000005cff4d7230 */ /* 0x020fd80000004100 */
        /* <DEDUP_REMOVED lines=10> */
.L_x_10803:
        /* <DEDUP_REMOVED lines=13> */
.L_x_10805:
[----:B------:R-:W-:Y:S05]  /*20b0*/  BSYNC.RECONVERGENT B2 ;  /* 0x0000000000027941 */ /* 0x000fea0003800200 */
.L_x_10804:
        /* <DEDUP_REMOVED lines=43> */
.L_x_10802:
[----:B------:R-:W-:Y:S05]  /*2370*/  BSYNC.RECONVERGENT B1 ;  /* 0x0000000000017941 */ /* 0x000fea0003800200 */
.L_x_10801:
[----:B------:R-:W-:Y:S01]  /*2380*/  I2FP.F32.U32 R79, R78 ;  /* 0x0000004e004f7245 */ /* 0x000fe20000201000 */
[----:B------:R-:W-:Y:S01]  /*2390*/  BSSY.RECONVERGENT B1, `(.L_x_10806) ;  /* 0x000004b000017945 */ /* 0x000fe20003800200 */
[----:B------:R-:W-:Y:S01]  /*23a0*/  ISETP.NE.AND P2, PT, R109, 0x1, PT ;  /* 0x000000016d00780c */ /* 0x000fe20003f45270 */
[----:B------:R-:W-:Y:S01]  /*23b0*/  HADD2.F32 R92, -RZ, R92.H1_H1 ;  /* 0x3000005cff5c7230 */ /* 0x000fe20000004100 */
[----:B------:R-:W-:Y:S01]  /*23c0*/  LOP3.LUT R163, R163, 0xfffffff7, RZ, 0xc0, !PT ;  /* 0xfffffff7a3a37812 */ /* 0x000fe200078ec0ff */
[----:B------:R-:W-:Y:S01]  /*23d0*/  FFMA.FTZ R79, R79, R76, 1.1641532182693481445e-10 ;  /* 0x2f0000004f4f7423 */ /* 0x000fe2000001004c */
[----:B------:R-:W-:Y:S02]  /*23e0*/  IMAD.MOV.U32 R110, RZ, RZ, 0x2 ;  /* 0x00000002ff6e7424 */ /* 0x000fe400078e00ff */
[----:B------:R-:W-:Y:S02]  /*23f0*/  IMAD.MOV.U32 R78, RZ, RZ, R150 ;  /* 0x000000ffff4e7224 */ /* 0x000fe400078e0096 */
        /* <DEDUP_REMOVED lines=11> */
.L_x_10808:
        /* <DEDUP_REMOVED lines=13> */
.L_x_10810:
[----:B------:R-:W-:Y:S05]  /*2580*/  BSYNC.RECONVERGENT B2 ;  /* 0x0000000000027941 */ /* 0x000fea0003800200 */
.L_x_10809:
        /* <DEDUP_REMOVED lines=43> */
.L_x_10807:
[----:B------:R-:W-:Y:S05]  /*2840*/  BSYNC.RECONVERGENT B1 ;  /* 0x0000000000017941 */ /* 0x000fea0003800200 */
.L_x_10806:
[----:B------:R-:W-:Y:S01]  /*2850*/  I2FP.F32.U32 R79, R78 ;  /* 0x0000004e004f7245 */ /* 0x000fe20000201000 */
[----:B------:R-:W-:Y:S01]  /*2860*/  BSSY.RECONVERGENT B1, `(.L_x_10811) ;  /* 0x000004b000017945 */ /* 0x000fe20003800200 */
[----:B------:R-:W-:Y:S01]  /*2870*/  ISETP.NE.AND P2, PT, R110, 0x1, PT ;  /* 0x000000016e00780c */ /* 0x000fe20003f45270 */
[----:B------:R-:W-:Y:S01]  /*2880*/  HFMA2 R109, -RZ, RZ, 0, 1.1920928955078125e-07 ;  /* 0x00000002ff6d7431 */ /* 0x000fe200000001ff */
[----:B------:R-:W-:Y:S01]  /*2890*/  LOP3.LUT R163, R163, 0xfffffffb, RZ, 0xc0, !PT ;  /* 0xfffffffba3a37812 */ /* 0x000fe200078ec0ff */
[----:B------:R-:W-:Y:S01]  /*28a0*/  FFMA.FTZ R79, R79, R76, 1.1641532182693481445e-10 ;  /* 0x2f0000004f4f7423 */ /* 0x000fe2000001004c */
[----:B------:R-:W-:-:S04]  /*28b0*/  HADD2.F32 R78, -RZ, R93.H0_H0 ;  /* 0x2000005dff4e7230 */ /* 0x000fc80000004100 */
        /* <DEDUP_REMOVED lines=12> */
.L_x_10813:
        /* <DEDUP_REMOVED lines=13> */
.L_x_10815:
[----:B------:R-:W-:Y:S05]  /*2a50*/  BSYNC.RECONVERGENT B2 ;  /* 0x0000000000027941 */ /* 0x000fea0003800200 */
.L_x_10814:
        /* <DEDUP_REMOVED lines=43> */
.L_x_10812:
[----:B------:R-:W-:Y:S05]  /*2d10*/  BSYNC.RECONVERGENT B1 ;  /* 0x0000000000017941 */ /* 0x000fea0003800200 */
.L_x_10811:
[----:B------:R-:W-:Y:S01]  /*2d20*/  I2FP.F32.U32 R79, R79 ;  /* 0x0000004f004f7245 */ /* 0x000fe20000201000 */
[----:B------:R-:W-:Y:S01]  /*2d30*/  BSSY.RECONVERGENT B1, `(.L_x_10816) ;  /* 0x000004b000017945 */ /* 0x000fe20003800200 */
[----:B------:R-:W-:Y:S01]  /*2d40*/  ISETP.NE.AND P2, PT, R109, 0x1, PT ;  /* 0x000000016d00780c */ /* 0x000fe20003f45270 */
[----:B------:R-:W-:Y:S01]  /*2d50*/  HADD2.F32 R93, -RZ, R93.H1_H1 ;  /* 0x3000005dff5d7230 */ /* 0x000fe20000004100 */
        /* <DEDUP_REMOVED lines=15> */
.L_x_10818:
        /* <DEDUP_REMOVED lines=13> */
.L_x_10820:
[----:B------:R-:W-:Y:S05]  /*2f20*/  BSYNC.RECONVERGENT B2 ;  /* 0x0000000000027941 */ /* 0x000fea0003800200 */
.L_x_10819:
        /* <DEDUP_REMOVED lines=39> */
[----:B------:R-:W-:Y:S02]  /*31a0*/  MOV R150, R146 ;  /* 0x0000009200967202 */ /* 0x000fe40000000f00 */
[----:B------:R-:W-:Y:S01]  /*31b0*/  LOP3.LUT R147, R119, R112, R147, 0x96, !PT ;  /* 0x0000007077937212 */ /* 0x000fe200078e9693 */
[----:B------:R-:W-:Y:S01]  /*31c0*/  IMAD.MOV.U32 R0, RZ, RZ, R114 ;  /* 0x000000ffff007224 */ /* 0x000fe200078e0072 */
[----:B------:R-:W-:-:S07]  /*31d0*/  LOP3.LUT R146, R118, R110, R115, 0x96, !PT ;  /* 0x0000006e76927212 */ /* 0x000fce00078e9673 */
.L_x_10817:
[----:B------:R-:W-:Y:S05]  /*31e0*/  BSYNC.RECONVERGENT B1 ;  /* 0x0000000000017941 */ /* 0x000fea0003800200 */
.L_x_10816:
[----:B------:R-:W-:Y:S01]  /*31f0*/  ISETP.NE.AND P3, PT, R111, 0x1, PT ;  /* 0x000000016f00780c */ /* 0x000fe20003f65270 */
[----:B------:R-:W-:Y:S01]  /*3200*/  BSSY.RECONVERGENT B1, `(.L_x_10821) ;  /* 0x0000049000017945 */ /* 0x000fe20003800200 */
[----:B------:R-:W-:Y:S01]  /*3210*/  I2FP.F32.U32 R79, R79 ;  /* 0x0000004f004f7245 */ /* 0x000fe20000201000 */
[----:B------:R-:W-:Y:S02]  /*3220*/  IMAD.MOV.U32 R112, RZ, RZ, 0x2 ;  /* 0x00000002ff707424 */ /* 0x000fe400078e00ff */
[----:B------:R-:W-:Y:S02]  /*3230*/  IMAD.MOV.U32 R110, RZ, RZ, R150 ;  /* 0x000000ffff6e7224 */ /* 0x000fe400078e0096 */
[----:B------:R-:W-:Y:S01]  /*3240*/  FFMA.FTZ R109, R79, R76, 1.1641532182693481445e-10 ;  /* 0x2f0000004f6d7423 */ /* 0x000fe2000001004c */
[----:B------:R-:W-:-:S04]  /*3250*/  HADD2.F32 R79, -RZ, R94.H0_H0 ;  /* 0x2000005eff4f7230 */ /* 0x000fc80000004100 */
        /* <DEDUP_REMOVED lines=10> */
.L_x_10823:
        /* <DEDUP_REMOVED lines=13> */
.L_x_10825:
[----:B------:R-:W-:Y:S05]  /*33d0*/  BSYNC.RECONVERGENT B2 ;  /* 0x0000000000027941 */ /* 0x000fea0003800200 */
.L_x_10824:
        /* <DEDUP_REMOVED lines=43> */
.L_x_10822:
[----:B------:R-:W-:Y:S05]  /*3690*/  BSYNC.RECONVERGENT B1 ;  /* 0x0000000000017941 */ /* 0x000fea0003800200 */
.L_x_10821:
[----:B------:R-:W-:Y:S01]  /*36a0*/  ISETP.NE.AND P4, PT, R112, 0x1, PT ;  /* 0x000000017000780c */ /* 0x000fe20003f85270 */
[----:B------:R-:W-:Y:S01]  /*36b0*/  BSSY.RECONVERGENT B1, `(.L_x_10826) ;  /* 0x0000049000017945 */ /* 0x000fe20003800200 */
[----:B------:R-:W-:Y:S01]  /*36c0*/  I2FP.F32.U32 R109, R110 ;  /* 0x0000006e006d7245 */ /* 0x000fe20000201000 */
[----:B------:R-:W-:Y:S02]  /*36d0*/  HFMA2 R111, -RZ, RZ, 0, 1.1920928955078125e-07 ;  /* 0x00000002ff6f7431 */ /* 0x000fe400000001ff */
[----:B------:R-:W-:Y:S02]  /*36e0*/  HADD2.F32 R94, -RZ, R94.H1_H1 ;  /* 0x3000005eff5e7230 */ /* 0x000fe40000004100 */
        /* <DEDUP_REMOVED lines=12> */
.L_x_10828:
        /* <DEDUP_REMOVED lines=13> */
.L_x_10830:
[----:B------:R-:W-:Y:S05]  /*3880*/  BSYNC.RECONVERGENT B2 ;  /* 0x0000000000027941 */ /* 0x000fea0003800200 */
.L_x_10829:
        /* <DEDUP_REMOVED lines=43> */
.L_x_10827:
[----:B------:R-:W-:Y:S05]  /*3b40*/  BSYNC.RECONVERGENT B1 ;  /* 0x0000000000017941 */ /* 0x000fea0003800200 */
.L_x_10826:
[----:B------:R-:W-:Y:S01]  /*3b50*/  ISETP.NE.AND P5, PT, R111, 0x1, PT ;  /* 0x000000016f00780c */ /* 0x000fe20003fa5270 */
[----:B------:R-:W-:Y:S01]  /*3b60*/  BSSY.RECONVERGENT B1, `(.L_x_10831) ;  /* 0x0000049000017945 */ /* 0x000fe20003800200 */
[----:B------:R-:W-:Y:S01]  /*3b70*/  I2FP.F32.U32 R109, R110 ;  /* 0x0000006e006d7245 */ /* 0x000fe20000201000 */
[----:B------:R-:W-:Y:S01]  /*3b80*/  HADD2.F32 R160, -RZ, R95.H0_H0 ;  /* 0x2000005fffa07230 */ /* 0x000fe20000004100 */
        /* <DEDUP_REMOVED lines=13> */
.L_x_10833:
        /* <DEDUP_REMOVED lines=13> */
.L_x_10835:
[----:B------:R-:W-:Y:S05]  /*3d30*/  BSYNC.RECONVERGENT B2 ;  /* 0x0000000000027941 */ /* 0x000fea0003800200 */
.L_x_10834:
        /* <DEDUP_REMOVED lines=39> */
[----:B------:R-:W-:Y:S02]  /*3fb0*/  LOP3.LUT R147, R119, R112, R147, 0x96, !PT ;  /* 0x0000007077937212 */ /* 0x000fe400078e9693 */
[----:B------:R-:W-:Y:S01]  /*3fc0*/  LOP3.LUT R146, R118, R110, R115, 0x96, !PT ;  /* 0x0000006e76927212 */ /* 0x000fe200078e9673 */
[----:B------:R-:W-:Y:S02]  /*3fd0*/  IMAD.MOV.U32 R110, RZ, RZ, R0 ;  /* 0x000000ffff6e7224 */ /* 0x000fe400078e0000 */
[----:B------:R-:W-:-:S07]  /*3fe0*/  IMAD.MOV.U32 R0, RZ, RZ, R114 ;  /* 0x000000ffff007224 */ /* 0x000fce00078e0072 */
.L_x_10832:
[----:B------:R-:W-:Y:S05]  /*3ff0*/  BSYNC.RECONVERGENT B1 ;  /* 0x0000000000017941 */ /* 0x000fea0003800200 */
.L_x_10831:
[----:B------:R-:W-:Y:S01]  /*4000*/  I2FP.F32.U32 R109, R110 ;  /* 0x0000006e006d7245 */ /* 0x000fe20000201000 */
[----:B------:R-:W-:Y:S01]  /*4010*/  FMUL.FTZ R77, R77, UR12 ;  /* 0x0000000c4d4d7c20 */ /* 0x000fe20008410000 */
[----:B------:R-:W-:Y:S01]  /*4020*/  P2R R112, PR, RZ, 0x2 ;  /* 0x00000002ff707803 */ /* 0x000fe20000000000 */
[----:B------:R-:W-:Y:S01]  /*4030*/  FMUL.FTZ R92, R92, UR12 ;  /* 0x0000000c5c5c7c20 */ /* 0x000fe20008410000 */
[----:B------:R-:W-:Y:S01]  /*4040*/  LOP3.LUT P1, RZ, R163, 0x10, RZ, 0xc0, !PT ;  /* 0x00000010a3ff7812 */ /* 0x000fe2000782c0ff */
[----:B------:R-:W-:Y:S01]  /*4050*/  FFMA.FTZ R111, R109, R76, 1.1641532182693481445e-10 ;  /* 0x2f0000006d6f7423 */ /* 0x000fe2000001004c */
[----:B------:R-:W-:Y:S01]  /*4060*/  FMUL.FTZ R76, R94, UR12 ;  /* 0x0000000c5e4c7c20 */ /* 0x000fe20008410000 */
[----:B------:R-:W-:Y:S01]  /*4070*/  P2R R113, PR, RZ, 0x1 ;  /* 0x00000001ff717803 */ /* 0x000fe20000000000 */
[----:B------:R-:W-:Y:S01]  /*4080*/  FMUL.FTZ R79, R79, UR12 ;  /* 0x0000000c4f4f7c20 */ /* 0x000fe20008410000 */
[----:B------:R-:W-:Y:S01]  /*4090*/  LOP3.LUT P0, RZ, R163, 0x8, RZ, 0xc0, !PT ;  /* 0x00000008a3ff7812 */ /* 0x000fe2000780c0ff */
[----:B------:R-:W-:Y:S01]  /*40a0*/  FMUL.FTZ R109, R93, UR12 ;  /* 0x0000000c5d6d7c20 */ /* 0x000fe20008410000 */
[----:B------:R-:W-:Y:S01]  /*40b0*/  HADD2.F32 R110, -RZ, R95.H1_H1 ;  /* 0x3000005fff6e7230 */ /* 0x000fe20000004100 */
[----:B------:R-:W-:Y:S01]  /*40c0*/  FSEL R93, R76, RZ, P3 ;  /* 0x000000ff4c5d7208 */ /* 0x000fe20001800000 */
        /* <DEDUP_REMOVED lines=9> */
[----:B------:R-:W-:Y:S02]  /*4160*/  LOP3.LUT P6, RZ, R163, 0x4, RZ, 0xc0, !PT ;  /* 0x00000004a3ff7812 */ /* 0x000fe400078cc0ff */
[----:B------:R-:W-:Y:S02]  /*4170*/  FSETP.GTU.FTZ.AND P5, PT, R111, R108, PT ;  /* 0x0000006c6f00720b */ /* 0x000fe40003fbc000 */
        /* <DEDUP_REMOVED lines=14> */
.L_x_10795:
        /* <DEDUP_REMOVED lines=16> */
.L_x_10839:
        /* <DEDUP_REMOVED lines=13> */
.L_x_10841:
[----:B------:R-:W-:Y:S05]  /*4430*/  BSYNC.RECONVERGENT B2 ;  /* 0x0000000000027941 */ /* 0x000fea0003800200 */
.L_x_10840:
        /* <DEDUP_REMOVED lines=42> */
.L_x_10838:
[----:B------:R-:W-:Y:S05]  /*46e0*/  BSYNC.RECONVERGENT B1 ;  /* 0x0000000000017941 */ /* 0x000fea0003800200 */
.L_x_10837:
        /* <DEDUP_REMOVED lines=23> */
.L_x_10844:
        /* <DEDUP_REMOVED lines=13> */
.L_x_10846:
[----:B------:R-:W-:Y:S05]  /*4930*/  BSYNC.RECONVERGENT B2 ;  /* 0x0000000000027941 */ /* 0x000fea0003800200 */
.L_x_10845:
        /* <DEDUP_REMOVED lines=42> */
.L_x_10843:
[----:B------:R-:W-:Y:S05]  /*4be0*/  BSYNC.RECONVERGENT B1 ;  /* 0x0000000000017941 */ /* 0x000fea0003800200 */
.L_x_10842:
[----:B------:R-:W-:Y:S01]  /*4bf0*/  I2FP.F32.U32 R77, R76 ;  /* 0x0000004c004d7245 */ /* 0x000fe20000201000 */
[----:B------:R-:W-:Y:S01]  /*4c00*/  HADD2.F32 R76, -RZ, R140.H0_H0 ;  /* 0x2000008cff4c7230 */ /* 0x000fe20000004100 */
        /* <DEDUP_REMOVED lines=21> */
.L_x_10849:
        /* <DEDUP_REMOVED lines=13> */
.L_x_10851:
[----:B------:R-:W-:Y:S05]  /*4e30*/  BSYNC.RECONVERGENT B2 ;  /* 0x0000000000027941 */ /* 0x000fea0003800200 */
.L_x_10850:
        /* <DEDUP_REMOVED lines=43> */
.L_x_10848:
[----:B------:R-:W-:Y:S05]  /*50f0*/  BSYNC.RECONVERGENT B1 ;  /* 0x0000000000017941 */ /* 0x000fea0003800200 */
.L_x_10847:
[----:B------:R-:W-:Y:S01]  /*5100*/  I2FP.F32.U32 R77, R77 ;  /* 0x0000004d004d7245 */ /* 0x000fe20000201000 */
[----:B------:R-:W-:Y:S01]  /*5110*/  HADD2.F32 R92, -RZ, R92.H1_H1 ;  /* 0x3000005cff5c7230 */ /* 0x000fe20000004100 */
        /* <DEDUP_REMOVED lines=18> */
.L_x_10854:
        /* <DEDUP_REMOVED lines=13> */
.L_x_10856:
[----:B------:R-:W-:Y:S05]  /*5310*/  BSYNC.RECONVERGENT B2 ;  /* 0x0000000000027941 */ /* 0x000fea0003800200 */
.L_x_10855:
        /* <DEDUP_REMOVED lines=43> */
.L_x_10853:
[----:B------:R-:W-:Y:S05]  /*55d0*/  BSYNC.RECONVERGENT B1 ;  /* 0x0000000000017941 */ /* 0x000fea0003800200 */
.L_x_10852:
[----:B------:R-:W-:Y:S01]  /*55e0*/  I2FP.F32.U32 R77, R77 ;  /* 0x0000004d004d7245 */ /* 0x000fe20000201000 */
[----:B------:R-:W-:Y:S01]  /*55f0*/  HADD2.F32 R78, -RZ, R140.H1_H1 ;  /* 0x3000008cff4e7230 */ /* 0x000fe20000004100 */
        /* <DEDUP_REMOVED lines=21> */
.L_x_10859:
        /* <DEDUP_REMOVED lines=13> */
.L_x_10861:
[----:B------:R-:W-:Y:S05]  /*5820*/  BSYNC.RECONVERGENT B2 ;  /* 0x0000000000027941 */ /* 0x000fea0003800200 */
.L_x_10860:
        /* <DEDUP_REMOVED lines=43> */
.L_x_10858:
[----:B------:R-:W-:Y:S05]  /*5ae0*/  BSYNC.RECONVERGENT B1 ;  /* 0x0000000000017941 */ /* 0x000fea0003800200 */
.L_x_10857:
[----:B------:R-:W-:Y:S01]  /*5af0*/  I2FP.F32.U32 R79, R78 ;  /* 0x0000004e004f7245 */ /* 0x000fe20000201000 */
[----:B------:R-:W-:Y:S01]  /*5b00*/  HADD2.F32 R92, -RZ, R93.H0_H0 ;  /* 0x2000005dff5c7230 */ /* 0x000fe20000004100 */
[----:B------:R-:W-:Y:S01]  /*5b10*/  ISETP.NE.AND P2, PT, R111, 0x1, PT ;  /* 0x000000016f00780c */ /* 0x000fe20003f45270 */
[----:B------:R-:W-:Y:S01]  /*5b20*/  BSSY.RECONVERGENT B1, `(.L_x_10862) ;  /* 0x000004a000017945 */ /* 0x000fe20003800200 */
[----:B------:R-:W-:Y:S01]  /*5b30*/  LOP3.LUT R163, R163, 0xfffffffb, RZ, 0xc0, !PT ;  /* 0xfffffffba3a37812 */ /* 0x000fe200078ec0ff */
[----:B------:R-:W-:Y:S01]  /*5b40*/  FFMA.FTZ R79, R79, R110, 1.1641532182693481445e-10 ;  /* 0x2f0000004f4f7423 */ /* 0x000fe2000001006e */
[----:B------:R-:W-:Y:S02]  /*5b50*/  IMAD.MOV.U32 R112, RZ, RZ, 0x2 ;  /* 0x00000002ff707424 */ /* 0x000fe400078e00ff */
[----:B------:R-:W-:Y:S01]  /*5b60*/  FMUL.FTZ R92, R109, R92 ;  /* 0x0000005c6d5c7220 */ /* 0x000fe20000410000 */
        /* <DEDUP_REMOVED lines=12> */
.L_x_10864:
        /* <DEDUP_REMOVED lines=13> */
.L_x_10866:
[----:B------:R-:W-:Y:S05]  /*5d00*/  BSYNC.RECONVERGENT B2 ;  /* 0x0000000000027941 */ /* 0x000fea0003800200 */
.L_x_10865:
        /* <DEDUP_REMOVED lines=43> */
.L_x_10863:
[----:B------:R-:W-:Y:S05]  /*5fc0*/  BSYNC.RECONVERGENT B1 ;  /* 0x0000000000017941 */ /* 0x000fea0003800200 */
.L_x_10862:
[----:B------:R-:W-:Y:S01]  /*5fd0*/  I2FP.F32.U32 R79, R78 ;  /* 0x0000004e004f7245 */ /* 0x000fe20000201000 */
[----:B------:R-:W-:Y:S01]  /*5fe0*/  HADD2.F32 R78, -RZ, R141.H0_H0 ;  /* 0x2000008dff4e7230 */ /* 0x000fe20000004100 */
        /* <DEDUP_REMOVED lines=21> */
.L_x_10869:
        /* <DEDUP_REMOVED lines=13> */
.L_x_10871:
[----:B------:R-:W-:Y:S05]  /*6210*/  BSYNC.RECONVERGENT B2 ;  /* 0x0000000000027941 */ /* 0x000fea0003800200 */
.L_x_10870:
        /* <DEDUP_REMOVED lines=43> */
.L_x_10868:
[----:B------:R-:W-:Y:S05]  /*64d0*/  BSYNC.RECONVERGENT B1 ;  /* 0x0000000000017941 */ /* 0x000fea0003800200 */
.L_x_10867:
[----:B------:R-:W-:Y:S01]  /*64e0*/  I2FP.F32.U32 R79, R79 ;  /* 0x0000004f004f7245 */ /* 0x000fe20000201000 */
[----:B------:R-:W-:Y:S01]  /*64f0*/  HADD2.F32 R92, -RZ, R93.H1_H1 ;  /* 0x3000005dff5c7230 */ /* 0x000fe20000004100 */
        /* <DEDUP_REMOVED lines=18> */
.L_x_10874:
        /* <DEDUP_REMOVED lines=13> */
.L_x_10876:
[----:B------:R-:W-:Y:S05]  /*66f0*/  BSYNC.RECONVERGENT B2 ;  /* 0x0000000000027941 */ /* 0x000fea0003800200 */
.L_x_10875:
        /* <DEDUP_REMOVED lines=43> */
.L_x_10873:
[----:B------:R-:W-:Y:S05]  /*69b0*/  BSYNC.RECONVERGENT B1 ;  /* 0x0000000000017941 */ /* 0x000fea0003800200 */
.L_x_10872:
[----:B------:R-:W-:Y:S01]  /*69c0*/  I2FP.F32.U32 R79, R79 ;  /* 0x0000004f004f7245 */ /* 0x000fe20000201000 */
[----:B------:R-:W-:Y:S01]  /*69d0*/  HADD2.F32 R92, -RZ, R141.H1_H1 ;  /* 0x3000008dff5c7230 */ /* 0x000fe20000004100 */
        /* <DEDUP_REMOVED lines=21> */
.L_x_10879:
        /* <DEDUP_REMOVED lines=13> */
.L_x_10881:
[----:B------:R-:W-:Y:S05]  /*6c00*/  BSYNC.RECONVERGENT B2 ;  /* 0x0000000000027941 */ /* 0x000fea0003800200 */
.L_x_10880:
        /* <DEDUP_REMOVED lines=43> */
.L_x_10878:
[----:B------:R-:W-:Y:S05]  /*6ec0*/  BSYNC.RECONVERGENT B1 ;  /* 0x0000000000017941 */ /* 0x000fea0003800200 */
.L_x_10877:
[----:B------:R-:W-:Y:S01]  /*6ed0*/  ISETP.NE.AND P3, PT, R113, 0x1, PT ;  /* 0x000000017100780c */ /* 0x000fe20003f65270 */
[----:B------:R-:W-:Y:S01]  /*6ee0*/  HADD2.F32 R112, -RZ, R94.H0_H0 ;  /* 0x2000005eff707230 */ /* 0x000fe20000004100 */
        /* <DEDUP_REMOVED lines=16> */
.L_x_10884:
        /* <DEDUP_REMOVED lines=13> */
.L_x_10886:
[----:B------:R-:W-:Y:S05]  /*70c0*/  BSYNC.RECONVERGENT B2 ;  /* 0x0000000000027941 */ /* 0x000fea0003800200 */
.L_x_10885:
        /* <DEDUP_REMOVED lines=43> */
.L_x_10883:
[----:B------:R-:W-:Y:S05]  /*7380*/  BSYNC.RECONVERGENT B1 ;  /* 0x0000000000017941 */ /* 0x000fea0003800200 */
.L_x_10882:
[----:B------:R-:W-:Y:S01]  /*7390*/  I2FP.F32.U32 R93, R92 ;  /* 0x0000005c005d7245 */ /* 0x000fe20000201000 */
[----:B------:R-:W-:Y:S01]  /*73a0*/  HADD2.F32 R92, -RZ, R142.H0_H0 ;  /* 0x2000008eff5c7230 */ /* 0x000fe20000004100 */
        /* <DEDUP_REMOVED lines=21> */
.L_x_10889:
        /* <DEDUP_REMOVED lines=13> */
.L_x_10891:
[----:B------:R-:W-:Y:S05]  /*75d0*/  BSYNC.RECONVERGENT B2 ;  /* 0x0000000000027941 */ /* 0x000fea0003800200 */
.L_x_10890:
        /* <DEDUP_REMOVED lines=43> */
.L_x_10888:
[----:B------:R-:W-:Y:S05]  /*7890*/  BSYNC.RECONVERGENT B1 ;  /* 0x0000000000017941 */ /* 0x000fea0003800200 */
.L_x_10887:
[----:B------:R-:W-:Y:S01]  /*78a0*/  ISETP.NE.AND P4, PT, R113, 0x1, PT ;  /* 0x000000017100780c */ /* 0x000fe20003f85270 */
[----:B------:R-:W-:Y:S01]  /*78b0*/  HADD2.F32 R112, -RZ, R94.H1_H1 ;  /* 0x3000005eff707230 */ /* 0x000fe20000004100 */
[----:B------:R-:W-:Y:S01]  /*78c0*/  I2FP.F32.U32 R93, R93 ;  /* 0x0000005d005d7245 */ /* 0x000fe20000201000 */
[----:B------:R-:W-:Y:S01]  /*78d0*/  BSSY.RECONVERGENT B1, `(.L_x_10892) ;  /* 0x0000048000017945 */ /* 0x000fe20003800200 */
[----:B------:R-:W-:Y:S02]  /*78e0*/  IMAD.MOV.U32 R114, RZ, RZ, 0x2 ;  /* 0x00000002ff727424 */ /* 0x000fe400078e00ff */
        /* <DEDUP_REMOVED lines=13> */
.L_x_10894:
        /* <DEDUP_REMOVED lines=13> */
.L_x_10896:
[----:B------:R-:W-:Y:S05]  /*7a90*/  BSYNC.RECONVERGENT B2 ;  /* 0x0000000000027941 */ /* 0x000fea0003800200 */
.L_x_10895:
        /* <DEDUP_REMOVED lines=43> */
.L_x_10893:
[----:B------:R-:W-:Y:S05]  /*7d50*/  BSYNC.RECONVERGENT B1 ;  /* 0x0000000000017941 */ /* 0x000fea0003800200 */
.L_x_10892:
[----:B------:R-:W-:Y:S01]  /*7d60*/  I2FP.F32.U32 R93, R94 ;  /* 0x0000005e005d7245 */ /* 0x000fe20000201000 */
[----:B------:R-:W-:Y:S01]  /*7d70*/  HADD2.F32 R94, -RZ, R142.H1_H1 ;  /* 0x3000008eff5e7230 */ /* 0x000fe20000004100 */
        /* <DEDUP_REMOVED lines=21> */
.L_x_10899:
        /* <DEDUP_REMOVED lines=13> */
.L_x_10901:
[----:B------:R-:W-:Y:S05]  /*7fa0*/  BSYNC.RECONVERGENT B2 ;  /* 0x0000000000027941 */ /* 0x000fea0003800200 */
.L_x_10900:
        /* <DEDUP_REMOVED lines=43> */
.L_x_10898:
[----:B------:R-:W-:Y:S05]  /*8260*/  BSYNC.RECONVERGENT B1 ;  /* 0x0000000000017941 */ /* 0x000fea0003800200 */
.L_x_10897:
[----:B------:R-:W-:Y:S01]  /*8270*/  ISETP.NE.AND P5, PT, R112, 0x1, PT ;  /* 0x000000017000780c */ /* 0x000fe20003fa5270 */
[----:B------:R-:W-:Y:S01]  /*8280*/  HADD2.F32 R148, -RZ, R95.H0_H0 ;  /* 0x2000005fff947230 */ /* 0x000fe20000004100 */
        /* <DEDUP_REMOVED lines=16> */
.L_x_10904:
        /* <DEDUP_REMOVED lines=13> */
.L_x_10906:
[----:B------:R-:W-:Y:S05]  /*8460*/  BSYNC.RECONVERGENT B2 ;  /* 0x0000000000027941 */ /* 0x000fea0003800200 */
.L_x_10905:
        /* <DEDUP_REMOVED lines=43> */
.L_x_10903:
[----:B------:R-:W-:Y:S05]  /*8720*/  BSYNC.RECONVERGENT B1 ;  /* 0x0000000000017941 */ /* 0x000fea0003800200 */
.L_x_10902:
        /* <DEDUP_REMOVED lines=23> */
.L_x_10909:
        /* <DEDUP_REMOVED lines=13> */
.L_x_10911:
[----:B------:R-:W-:Y:S05]  /*8970*/  BSYNC.RECONVERGENT B2 ;  /* 0x0000000000027941 */ /* 0x000fea0003800200 */
.L_x_10910:
        /* <DEDUP_REMOVED lines=43> */
.L_x_10908:
[----:B------:R-:W-:Y:S05]  /*8c30*/  BSYNC.RECONVERGENT B1 ;  /* 0x0000000000017941 */ /* 0x000fea0003800200 */
.L_x_10907:
[----:B------:R-:W-:Y:S01]  /*8c40*/  ISETP.NE.AND P6, PT, R114, 0x1, PT ;  /* 0x000000017200780c */ /* 0x000fe20003fc5270 */
[----:B------:R-:W-:Y:S01]  /*8c50*/  HADD2.F32 R112, -RZ, R95.H1_H1 ;  /* 0x3000005fff707230 */ /* 0x000fe20000004100 */
        /* <DEDUP_REMOVED lines=16> */
.L_x_10914:
        /* <DEDUP_REMOVED lines=15> */
.L_x_10916:
[----:B------:R-:W-:Y:S05]  /*8e50*/  BSYNC.RECONVERGENT B2 ;  /* 0x0000000000027941 */ /* 0x000fea0003800200 */
.L_x_10915:
        /* <DEDUP_REMOVED lines=43> */
.L_x_10913:
[----:B------:R-:W-:Y:S05]  /*9110*/  BSYNC.RECONVERGENT B1 ;  /* 0x0000000000017941 */ /* 0x000fea0003800200 */
.L_x_10912:
[----:B------:R-:W-:Y:S01]  /*9120*/  I2FP.F32.U32 R95, R95 ;  /* 0x0000005f005f7245 */ /* 0x000fe20000201000 */
[----:B------:R-:W-:-:S04]  /*9130*/  HADD2.F32 R112, -RZ, R143.H1_H1 ;  /* 0x3000008fff707230 */ /* 0x000fc80000004100 */
[----:B------:R-:W-:Y:S01]  /*9140*/  FFMA.FTZ R95, R95, R110, 1.1641532182693481445e-10 ;  /* 0x2f0000005f5f7423 */ /* 0x000fe2000001006e */
[----:B------:R-:W-:-:S04]  /*9150*/  FMUL.FTZ R112, R112, R109 ;  /* 0x0000006d70707220 */ /* 0x000fc80000410000 */
[----:B------:R-:W-:Y:S02]  /*9160*/  FSETP.GTU.FTZ.AND P6, PT, R95, R108, PT ;  /* 0x0000006c5f00720b */ /* 0x000fe40003fdc000 */
[----:B------:R-:W-:Y:S02]  /*9170*/  FSEL R95, R160, RZ, P5 ;  /* 0x000000ffa05f7208 */ /* 0x000fe40002800000 */
[----:B------:R-:W-:Y:S02]  /*9180*/  FSEL R112, R112, RZ, !P6 ;  /* 0x000000ff70707208 */ /* 0x000fe40007000000 */
[----:B------:R-:W-:-:S03]  /*9190*/  SEL R159, RZ, 0x1, P6 ;  /* 0x00000001ff9f7807 */ /* 0x000fc60003000000 */
[----:B------:R-:W-:-:S04]  /*91a0*/  FADD.FTZ R95, R112, R95 ;  /* 0x0000005f705f7221 */ /* 0x000fc80000010000 */
[----:B------:R-:W-:-:S07]  /*91b0*/  @P1 FADD.FTZ R95, R75, R95 ;  /* 0x0000005f4b5f1221 */ /* 0x000fce0000010000 */
.L_x_10836:
        /* <DEDUP_REMOVED lines=44> */
.L_x_10917:
[----:B------:R-:W-:Y:S01]  /*9480*/  MOV R160, R0 ;  /* 0x0000000000a07202 */ /* 0x000fe20000000f00 */
[----:B------:R-:W-:-:S07]  /*9490*/  VIADD R0, R158, 0x100 ;  /* 0x000001009e007836 */ /* 0x000fce0000000000 */
.L_x_10794:
[----:B------:R-:W-:Y:S05]  /*94a0*/  BSYNC.RECONVERGENT B0 ;  /* 0x0000000000007941 */ /* 0x000fea0003800200 */
.L_x_10793:
        /* <DEDUP_REMOVED lines=10> */
[----:B----4-:R-:W3:Y:S08]  /*9550*/  @P0 LDC.64 R80, c[0x0][0x398] ;  /* 0x0000e600ff500b82 */ /* 0x010ef00000000a00 */
        /* <DEDUP_REMOVED lines=25> */
.L_x_10923:
        /* <DEDUP_REMOVED lines=13> */
.L_x_10925:
[----:B------:R-:W-:Y:S05]  /*97c0*/  BSYNC.RECONVERGENT B2 ;  /* 0x0000000000027941 */ /* 0x000fea0003800200 */
.L_x_10924:
        /* <DEDUP_REMOVED lines=40> */
[----:B------:R-:W-:-:S07]  /*9a50*/  LOP3.LUT R146, R118, R146, R109, 0x96, !PT ;  /* 0x0000009276927212 */ /* 0x000fce00078e966d */
.L_x_10922:
[----:B------:R-:W-:Y:S05]  /*9a60*/  BSYNC.RECONVERGENT B1 ;  /* 0x0000000000017941 */ /* 0x000fea0003800200 */
.L_x_10921:
        /* <DEDUP_REMOVED lines=23> */
.L_x_10928:
        /* <DEDUP_REMOVED lines=13> */
.L_x_10930:
[----:B------:R-:W-:Y:S05]  /*9cb0*/  BSYNC.RECONVERGENT B2 ;  /* 0x0000000000027941 */ /* 0x000fea0003800200 */
.L_x_10929:
        /* <DEDUP_REMOVED lines=42> */
.L_x_10927:
[----:B------:R-:W-:Y:S05]  /*9f60*/  BSYNC.RECONVERGENT B1 ;  /* 0x0000000000017941 */ /* 0x000fea0003800200 */
.L_x_10926:
[----:B------:R-:W-:Y:S01]  /*9f70*/  I2FP.F32.U32 R80, R80 ;  /* 0x0000005000507245 */ /* 0x000fe20000201000 */
[----:B------:R-:W-:Y:S01]  /*9f80*/  HADD2.F32 R81, -RZ, R140.H0_H0 ;  /* 0x2000008cff517230 */ /* 0x000fe20000004100 */
        /* <DEDUP_REMOVED lines=21> */
.L_x_10933:
        /* <DEDUP_REMOVED lines=13> */
.L_x_10935:
[----:B------:R-:W-:Y:S05]  /*a1b0*/  BSYNC.RECONVERGENT B2 ;  /* 0x0000000000027941 */ /* 0x000fea0003800200 */
.L_x_10934:
        /* <DEDUP_REMOVED lines=43> */
.L_x_10932:
[----:B------:R-:W-:Y:S05]  /*a470*/  BSYNC.RECONVERGENT B1 ;  /* 0x0000000000017941 */ /* 0x000fea0003800200 */
.L_x_10931:
        /* <DEDUP_REMOVED lines=20> */
.L_x_10938:
        /* <DEDUP_REMOVED lines=13> */
.L_x_10940:
[----:B------:R-:W-:Y:S05]  /*a690*/  BSYNC.RECONVERGENT B2 ;  /* 0x0000000000027941 */ /* 0x000fea0003800200 */
.L_x_10939:
        /* <DEDUP_REMOVED lines=43> */
.L_x_10937:
[----:B------:R-:W-:Y:S05]  /*a950*/  BSYNC.RECONVERGENT B1 ;  /* 0x0000000000017941 */ /* 0x000fea0003800200 */
.L_x_10936:
        /* <DEDUP_REMOVED lines=23> */
.L_x_10943:
        /* <DEDUP_REMOVED lines=13> */
.L_x_10945:
[----:B------:R-:W-:Y:S05]  /*aba0*/  BSYNC.RECONVERGENT B2 ;  /* 0x0000000000027941 */ /* 0x000fea0003800200 */
.L_x_10944:
        /* <DEDUP_REMOVED lines=43> */
.L_x_10942:
[----:B------:R-:W-:Y:S05]  /*ae60*/  BSYNC.RECONVERGENT B1 ;  /* 0x0000000000017941 */ /* 0x000fea0003800200 */
.L_x_10941:
[----:B------:R-:W-:Y:S01]  /*ae70*/  I2FP.F32.U32 R82, R82 ;  /* 0x0000005200527245 */ /* 0x000fe20000201000 */
[----:B------:R-:W-:Y:S01]  /*ae80*/  HADD2.F32 R83, -RZ, R97.H0_H0 ;  /* 0x20000061ff537230 */ /* 0x000fe20000004100 */
[----:B------:R-:W-:Y:S01]  /*ae90*/  ISETP.NE.AND P2, PT, R112, 0x1, PT ;  /* 0x000000017000780c */ /* 0x000fe20003f45270 */
[----:B------:R-:W-:Y:S01]  /*aea0*/  BSSY.RECONVERGENT B1, `(.L_x_10946) ;  /* 0x000004a000017945 */ /* 0x000fe20003800200 */
[----:B------:R-:W-:Y:S01]  /*aeb0*/  LOP3.LUT R163, R163, 0xfffffffb, RZ, 0xc0, !PT ;  /* 0xfffffffba3a37812 */ /* 0x000fe200078ec0ff */
[----:B------:R-:W-:Y:S01]  /*aec0*/  FFMA.FTZ R82, R82, R111, 1.1641532182693481445e-10 ;  /* 0x2f00000052527423 */ /* 0x000fe2000001006f */
[----:B------:R-:W-:Y:S02]  /*aed0*/  IMAD.MOV.U32 R113, RZ, RZ, 0x2 ;  /* 0x00000002ff717424 */ /* 0x000fe400078e00ff */
        /* <DEDUP_REMOVED lines=13> */
.L_x_10948:
        /* <DEDUP_REMOVED lines=13> */
.L_x_10950:
[----:B------:R-:W-:Y:S05]  /*b080*/  BSYNC.RECONVERGENT B2 ;  /* 0x0000000000027941 */ /* 0x000fea0003800200 */
.L_x_10949:
        /* <DEDUP_REMOVED lines=43> */
.L_x_10947:
[----:B------:R-:W-:Y:S05]  /*b340*/  BSYNC.RECONVERGENT B1 ;  /* 0x0000000000017941 */ /* 0x000fea0003800200 */
.L_x_10946:
[----:B------:R-:W-:Y:S01]  /*b350*/  I2FP.F32.U32 R82, R82 ;  /* 0x0000005200527245 */ /* 0x000fe20000201000 */
[----:B------:R-:W-:Y:S01]  /*b360*/  HADD2.F32 R83, -RZ, R141.H0_H0 ;  /* 0x2000008dff537230 */ /* 0x000fe20000004100 */
        /* <DEDUP_REMOVED lines=21> */
.L_x_10953:
        /* <DEDUP_REMOVED lines=13> */
.L_x_10955:
[----:B------:R-:W-:Y:S05]  /*b590*/  BSYNC.RECONVERGENT B2 ;  /* 0x0000000000027941 */ /* 0x000fea0003800200 */
.L_x_10954:
        /* <DEDUP_REMOVED lines=43> */
.L_x_10952:
[----:B------:R-:W-:Y:S05]  /*b850*/  BSYNC.RECONVERGENT B1 ;  /* 0x0000000000017941 */ /* 0x000fea0003800200 */
.L_x_10951:
[----:B------:R-:W-:Y:S01]  /*b860*/  I2FP.F32.U32 R96, R83 ;  /* 0x0000005300607245 */ /* 0x000fe20000201000 */
[----:B------:R-:W-:Y:S01]  /*b870*/  HADD2.F32 R97, -RZ, R97.H1_H1 ;  /* 0x30000061ff617230 */ /* 0x000fe20000004100 */
        /* <DEDUP_REMOVED lines=18> */
.L_x_10958:
        /* <DEDUP_REMOVED lines=13> */
.L_x_10960:
[----:B------:R-:W-:Y:S05]  /*ba70*/  BSYNC.RECONVERGENT B2 ;  /* 0x0000000000027941 */ /* 0x000fea0003800200 */
.L_x_10959:
        /* <DEDUP_REMOVED lines=39> */
[----:B------:R-:W-:Y:S02]  /*bcf0*/  MOV R150, R146 ;  /* 0x0000009200967202 */ /* 0x000fe40000000f00 */
[----:B------:R-:W-:Y:S01]  /*bd00*/  LOP3.LUT R147, R119, R112, R147, 0x96, !PT ;  /* 0x0000007077937212 */ /* 0x000fe200078e9693 */
[----:B------:R-:W-:Y:S01]  /*bd10*/  IMAD.MOV.U32 R108, RZ, RZ, R114 ;  /* 0x000000ffff6c7224 */ /* 0x000fe200078e0072 */
[----:B------:R-:W-:-:S07]  /*bd20*/  LOP3.LUT R146, R118, R96, R115, 0x96, !PT ;  /* 0x0000006076927212 */ /* 0x000fce00078e9673 */
.L_x_10957:
[----:B------:R-:W-:Y:S05]  /*bd30*/  BSYNC.RECONVERGENT B1 ;  /* 0x0000000000017941 */ /* 0x000fea0003800200 */
.L_x_10956:
        /* <DEDUP_REMOVED lines=23> */
.L_x_10963:
        /* <DEDUP_REMOVED lines=13> */
.L_x_10965:
[----:B------:R-:W-:Y:S05]  /*bf80*/  BSYNC.RECONVERGENT B2 ;  /* 0x0000000000027941 */ /* 0x000fea0003800200 */
.L_x_10964:
        /* <DEDUP_REMOVED lines=43> */
.L_x_10962:
[----:B------:R-:W-:Y:S05]  /*c240*/  BSYNC.RECONVERGENT B1 ;  /* 0x0000000000017941 */ /* 0x000fea0003800200 */
.L_x_10961:
        /* <DEDUP_REMOVED lines=18> */
.L_x_10968:
        /* <DEDUP_REMOVED lines=13> */
.L_x_10970:
[----:B------:R-:W-:Y:S05]  /*c440*/  BSYNC.RECONVERGENT B2 ;  /* 0x0000000000027941 */ /* 0x000fea0003800200 */
.L_x_10969:
        /* <DEDUP_REMOVED lines=43> */
.L_x_10967:
[----:B------:R-:W-:Y:S05]  /*c700*/  BSYNC.RECONVERGENT B1 ;  /* 0x0000000000017941 */ /* 0x000fea0003800200 */
.L_x_10966:
[----:B------:R-:W-:Y:S01]  /*c710*/  I2FP.F32.U32 R96, R112 ;  /* 0x0000007000607245 */ /* 0x000fe20000201000 */
[----:B------:R-:W-:Y:S01]  /*c720*/  HADD2.F32 R97, -RZ, R142.H0_H0 ;  /* 0x2000008eff617230 */ /* 0x000fe20000004100 */
        /* <DEDUP_REMOVED lines=21> */
.L_x_10973:
        /* <DEDUP_REMOVED lines=13> */
.L_x_10975:
[----:B------:R-:W-:Y:S05]  /*c950*/  BSYNC.RECONVERGENT B2 ;  /* 0x0000000000027941 */ /* 0x000fea0003800200 */
.L_x_10974:
        /* <DEDUP_REMOVED lines=43> */
.L_x_10972:
[----:B------:R-:W-:Y:S05]  /*cc10*/  BSYNC.RECONVERGENT B1 ;  /* 0x0000000000017941 */ /* 0x000fea0003800200 */
.L_x_10971:
[----:B------:R-:W-:Y:S01]  /*cc20*/  ISETP.NE.AND P4, PT, R114, 0x1, PT ;  /* 0x000000017200780c */ /* 0x000fe20003f85270 */
[----:B------:R-:W-:Y:S01]  /*cc30*/  BSSY.RECONVERGENT B1, `(.L_x_10976) ;  /* 0x000004a000017945 */ /* 0x000fe20003800200 */
[----:B------:R-:W-:Y:S01]  /*cc40*/  I2FP.F32.U32 R112, R97 ;  /* 0x0000006100707245 */ /* 0x000fe20000201000 */
[----:B------:R-:W-:Y:S02]  /*cc50*/  HADD2.F32 R97, -RZ, R98.H1_H1 ;  /* 0x30000062ff617230 */ /* 0x000fe40000004100 */
        /* <DEDUP_REMOVED lines=14> */
.L_x_10978:
        /* <DEDUP_REMOVED lines=13> */
.L_x_10980:
[----:B------:R-:W-:Y:S05]  /*ce10*/  BSYNC.RECONVERGENT B2 ;  /* 0x0000000000027941 */ /* 0x000fea0003800200 */
.L_x_10979:
        /* <DEDUP_REMOVED lines=43> */
.L_x_10977:
[----:B------:R-:W-:Y:S05]  /*d0d0*/  BSYNC.RECONVERGENT B1 ;  /* 0x0000000000017941 */ /* 0x000fea0003800200 */
.L_x_10976:
        /* <DEDUP_REMOVED lines=23> */
.L_x_10983:
        /* <DEDUP_REMOVED lines=13> */
.L_x_10985:
[----:B------:R-:W-:Y:S05]  /*d320*/  BSYNC.RECONVERGENT B2 ;  /* 0x0000000000027941 */ /* 0x000fea0003800200 */
.L_x_10984:
        /* <DEDUP_REMOVED lines=43> */
.L_x_10982:
[----:B------:R-:W-:Y:S05]  /*d5e0*/  BSYNC.RECONVERGENT B1 ;  /* 0x0000000000017941 */ /* 0x000fea0003800200 */
.L_x_10981:
        /* <DEDUP_REMOVED lines=18> */
.L_x_10988:
        /* <DEDUP_REMOVED lines=13> */
.L_x_10990:
[----:B------:R-:W-:Y:S05]  /*d7e0*/  BSYNC.RECONVERGENT B2 ;  /* 0x0000000000027941 */ /* 0x000fea0003800200 */
.L_x_10989:
        /* <DEDUP_REMOVED lines=39> */
[----:B------:R-:W-:Y:S02]  /*da60*/  LOP3.LUT R147, R119, R114, R147, 0x96, !PT ;  /* 0x0000007277937212 */ /* 0x000fe400078e9693 */
[----:B------:R-:W-:Y:S01]  /*da70*/  LOP3.LUT R146, R118, R112, R165, 0x96, !PT ;  /* 0x0000007076927212 */ /* 0x000fe200078e96a5 */
[----:B------:R-:W-:Y:S02]  /*da80*/  IMAD.MOV.U32 R112, RZ, RZ, R108 ;  /* 0x000000ffff707224 */ /* 0x000fe400078e006c */
[----:B------:R-:W-:-:S07]  /*da90*/  IMAD.MOV.U32 R108, RZ, RZ, R164 ;  /* 0x000000ffff6c7224 */ /* 0x000fce00078e00a4 */
.L_x_10987:
[----:B------:R-:W-:Y:S05]  /*daa0*/  BSYNC.RECONVERGENT B1 ;  /* 0x0000000000017941 */ /* 0x000fea0003800200 */
.L_x_10986:
        /* <DEDUP_REMOVED lines=9> */
[----:B------:R-:W-:Y:S02]  /*db40*/  SEL R157, RZ, 0x1, P5 ;  /* 0x00000001ff9d7807 */ /* 0x000fe40002800000 */
[----:B------:R-:W-:Y:S02]  /*db50*/  ISETP.NE.AND P5, PT, R115, 0x1, PT ;  /* 0x000000017300780c */ /* 0x000fe40003fa5270 */
[----:B------:R-:W-:-:S05]  /*db60*/  FSEL R113, R148, RZ, P4 ;  /* 0x000000ff94717208 */ /* 0x000fca0002000000 */
[----:B------:R-:W-:-:S04]  /*db70*/  FADD.FTZ R98, R98, R113 ;  /* 0x0000007162627221 */ /* 0x000fc80000010000 */
        /* <DEDUP_REMOVED lines=10> */
.L_x_10993:
        /* <DEDUP_REMOVED lines=13> */
.L_x_10995:
[----:B------:R-:W-:Y:S05]  /*dcf0*/  BSYNC.RECONVERGENT B2 ;  /* 0x0000000000027941 */ /* 0x000fea0003800200 */
.L_x_10994:
        /* <DEDUP_REMOVED lines=43> */
.L_x_10992:
[----:B------:R-:W-:Y:S05]  /*dfb0*/  BSYNC.RECONVERGENT B1 ;  /* 0x0000000000017941 */ /* 0x000fea0003800200 */
.L_x_10991:
        /* <DEDUP_REMOVED lines=18> */
.L_x_10998:
        /* <DEDUP_REMOVED lines=15> */
.L_x_11000:
[----:B------:R-:W-:Y:S05]  /*e1d0*/  BSYNC.RECONVERGENT B2 ;  /* 0x0000000000027941 */ /* 0x000fea0003800200 */
.L_x_10999:
        /* <DEDUP_REMOVED lines=41> */
[----:B------:R-:W-:Y:S02]  /*e470*/  LOP3.LUT R146, R118, R112, R165, 0x96, !PT ;  /* 0x0000007076927212 */ /* 0x000fe400078e96a5 */
[----:B------:R-:W-:-:S07]  /*e480*/  MOV R108, R164 ;  /* 0x000000a4006c7202 */ /* 0x000fce0000000f00 */
.L_x_10997:
[----:B------:R-:W-:Y:S05]  /*e490*/  BSYNC.RECONVERGENT B1 ;  /* 0x0000000000017941 */ /* 0x000fea0003800200 */
.L_x_10996:
[----:B------:R-:W-:Y:S01]  /*e4a0*/  I2FP.F32.U32 R112, R113 ;  /* 0x0000007100707245 */ /* 0x000fe20000201000 */
[----:B------:R-:W-:-:S04]  /*e4b0*/  HADD2.F32 R99, -RZ, R143.H1_H1 ;  /* 0x3000008fff637230 */ /* 0x000fc80000004100 */
        /* <DEDUP_REMOVED lines=9> */
.L_x_10920:
        /* <DEDUP_REMOVED lines=16> */
.L_x_11004:
        /* <DEDUP_REMOVED lines=13> */
.L_x_11006:
[----:B------:R-:W-:Y:S05]  /*e720*/  BSYNC.RECONVERGENT B2 ;  /* 0x0000000000027941 */ /* 0x000fea0003800200 */
.L_x_11005:
        /* <DEDUP_REMOVED lines=42> */
.L_x_11003:
[----:B------:R-:W-:Y:S05]  /*e9d0*/  BSYNC.RECONVERGENT B1 ;  /* 0x0000000000017941 */ /* 0x000fea0003800200 */
.L_x_11002:
        /* <DEDUP_REMOVED lines=8> */
[----:B-----5:R-:W-:-:S04]  /*ea60*/  HADD2.F32 R81, -RZ, R96.H0_H0 ;  /* 0x20000060ff517230 */ /* 0x020fc80000004100 */
        /* <DEDUP_REMOVED lines=12> */
.L_x_11009:
        /* <DEDUP_REMOVED lines=13> */
.L_x_11011:
[----:B------:R-:W-:Y:S05]  /*ec00*/  BSYNC.RECONVERGENT B2 ;  /* 0x0000000000027941 */ /* 0x000fea0003800200 */
.L_x_11010:
        /* <DEDUP_REMOVED lines=43> */
.L_x_11008:
[----:B------:R-:W-:Y:S05]  /*eec0*/  BSYNC.RECONVERGENT B1 ;  /* 0x0000000000017941 */ /* 0x000fea0003800200 */
.L_x_11007:
[----:B------:R-:W-:Y:S01]  /*eed0*/  I2FP.F32.U32 R83, R82 ;  /* 0x0000005200537245 */ /* 0x000fe20000201000 */
[----:B------:R-:W-:Y:S01]  /*eee0*/  BSSY.RECONVERGENT B1, `(.L_x_11012) ;  /* 0x000004b000017945 */ /* 0x000fe20003800200 */
[----:B------:R-:W-:Y:S01]  /*eef0*/  ISETP.NE.AND P2, PT, R110, 0x1, PT ;  /* 0x000000016e00780c */ /* 0x000fe20003f45270 */
[----:B------:R-:W-:Y:S01]  /*ef00*/  HFMA2 R111, -RZ, RZ, 0, 1.1920928955078125e-07 ;  /* 0x00000002ff6f7431 */ /* 0x000fe200000001ff */
[----:B------:R-:W-:Y:S01]  /*ef10*/  LOP3.LUT R163, R163, 0xfffffff7, RZ, 0xc0, !PT ;  /* 0xfffffff7a3a37812 */ /* 0x000fe200078ec0ff */
[----:B------:R-:W-:Y:S01]  /*ef20*/  FFMA.FTZ R82, R83, R80, 1.1641532182693481445e-10 ;  /* 0x2f00000053527423 */ /* 0x000fe20000010050 */
[----:B------:R-:W-:-:S04]  /*ef30*/  HADD2.F32 R96, -RZ, R96.H1_H1 ;  /* 0x30000060ff607230 */ /* 0x000fc80000004100 */
        /* <DEDUP_REMOVED lines=12> */
.L_x_11014:
        /* <DEDUP_REMOVED lines=13> */
.L_x_11016:
[----:B------:R-:W-:Y:S05]  /*f0d0*/  BSYNC.RECONVERGENT B2 ;  /* 0x0000000000027941 */ /* 0x000fea0003800200 */
.L_x_11015:
        /* <DEDUP_REMOVED lines=43> */
.L_x_11013:
[----:B------:R-:W-:Y:S05]  /*f390*/  BSYNC.RECONVERGENT B1 ;  /* 0x0000000000017941 */ /* 0x000fea0003800200 */
.L_x_11012:
[----:B------:R-:W-:Y:S01]  /*f3a0*/  I2FP.F32.U32 R83, R82 ;  /* 0x0000005200537245 */ /* 0x000fe20000201000 */
[----:B------:R-:W-:Y:S01]  /*f3b0*/  BSSY.RECONVERGENT B1, `(.L_x_11017) ;  /* 0x000004b000017945 */ /* 0x000fe20003800200 */
[----:B------:R-:W-:Y:S01]  /*f3c0*/  ISETP.NE.AND P2, PT, R111, 0x1, PT ;  /* 0x000000016f00780c */ /* 0x000fe20003f45270 */
[----:B------:R-:W-:Y:S01]  /*f3d0*/  HADD2.F32 R82, -RZ, R97.H0_H0 ;  /* 0x20000061ff527230 */ /* 0x000fe20000004100 */
        /* <DEDUP_REMOVED lines=15> */
.L_x_11019:
        /* <DEDUP_REMOVED lines=13> */
.L_x_11021:
[----:B------:R-:W-:Y:S05]  /*f5a0*/  BSYNC.RECONVERGENT B2 ;  /* 0x0000000000027941 */ /* 0x000fea0003800200 */
.L_x_11020:
        /* <DEDUP_REMOVED lines=43> */
.L_x_11018:
[----:B------:R-:W-:Y:S05]  /*f860*/  BSYNC.RECONVERGENT B1 ;  /* 0x0000000000017941 */ /* 0x000fea0003800200 */
.L_x_11017:
        /* <DEDUP_REMOVED lines=19> */
.L_x_11024:
        /* <DEDUP_REMOVED lines=13> */
.L_x_11026:
[----:B------:R-:W-:Y:S05]  /*fa70*/  BSYNC.RECONVERGENT B2 ;  /* 0x0000000000027941 */ /* 0x000fea0003800200 */
.L_x_11025:
        /* <DEDUP_REMOVED lines=43> */
.L_x_11023:
[----:B------:R-:W-:Y:S05]  /*fd30*/  BSYNC.RECONVERGENT B1 ;  /* 0x0000000000017941 */ /* 0x000fea0003800200 */
.L_x_11022:
[----:B------:R-:W-:Y:S01]  /*fd40*/  ISETP.NE.AND P3, PT, R113, 0x1, PT ;  /* 0x000000017100780c */ /* 0x000fe20003f65270 */
[----:B------:R-:W-:Y:S01]  /*fd50*/  BSSY.RECONVERGENT B1, `(.L_x_11027) ;  /* 0x0000049000017945 */ /* 0x000fe20003800200 */
[----:B------:R-:W-:Y:S01]  /*fd60*/  I2FP.F32.U32 R83, R83 ;  /* 0x0000005300537245 */ /* 0x000fe20000201000 */
[----:B------:R-:W-:Y:S02]  /*fd70*/  HFMA2 R112, -RZ, RZ, 0, 1.1920928955078125e-07 ;  /* 0x00000002ff707431 */ /* 0x000fe400000001ff */
        /* <DEDUP_REMOVED lines=13> */
.L_x_11029:
        /* <DEDUP_REMOVED lines=13> */
.L_x_11031:
[----:B------:R-:W-:Y:S05]  /*ff20*/  BSYNC.RECONVERGENT B2 ;  /* 0x0000000000027941 */ /* 0x000fea0003800200 */
.L_x_11030:
        /* <DEDUP_REMOVED lines=43> */
.L_x_11028:
[----:B------:R-:W-:Y:S05]  /*101e0*/  BSYNC.RECONVERGENT B1 ;  /* 0x0000000000017941 */ /* 0x000fea0003800200 */
.L_x_11027:
[----:B------:R-:W-:Y:S01]  /*101f0*/  ISETP.NE.AND P4, PT, R112, 0x1, PT ;  /* 0x000000017000780c */ /* 0x000fe20003f85270 */
[----:B------:R-:W-:Y:S01]  /*10200*/  BSSY.RECONVERGENT B1, `(.L_x_11032) ;  /* 0x0000049000017945 */ /* 0x000fe20003800200 */
[----:B------:R-:W-:Y:S01]  /*10210*/  I2FP.F32.U32 R111, R111 ;  /* 0x0000006f006f7245 */ /* 0x000fe20000201000 */
[----:B------:R-:W-:Y:S02]  /*10220*/  HADD2.F32 R98, -RZ, R98.H1_H1 ;  /* 0x30000062ff627230 */ /* 0x000fe40000004100 */
        /* <DEDUP_REMOVED lines=13> */
.L_x_11034:
        /* <DEDUP_REMOVED lines=13> */
.L_x_11036:
[----:B------:R-:W-:Y:S05]  /*103d0*/  BSYNC.RECONVERGENT B2 ;  /* 0x0000000000027941 */ /* 0x000fea0003800200 */
.L_x_11035:
        /* <DEDUP_REMOVED lines=43> */
.L_x_11033:
[----:B------:R-:W-:Y:S05]  /*10690*/  BSYNC.RECONVERGENT B1 ;  /* 0x0000000000017941 */ /* 0x000fea0003800200 */
.L_x_11032:
[----:B------:R-:W-:Y:S01]  /*106a0*/  ISETP.NE.AND P5, PT, R113, 0x1, PT ;  /* 0x000000017100780c */ /* 0x000fe20003fa5270 */
[----:B------:R-:W-:Y:S01]  /*106b0*/  BSSY.RECONVERGENT B1, `(.L_x_11037) ;  /* 0x0000049000017945 */ /* 0x000fe20003800200 */
[----:B------:R-:W-:Y:S01]  /*106c0*/  I2FP.F32.U32 R111, R111 ;  /* 0x0000006f006f7245 */ /* 0x000fe20000201000 */
[----:B------:R-:W-:Y:S02]  /*106d0*/  HADD2.F32 R160, -RZ, R99.H0_H0 ;  /* 0x20000063ffa07230 */ /* 0x000fe40000004100 */
        /* <DEDUP_REMOVED lines=13> */
.L_x_11039:
        /* <DEDUP_REMOVED lines=13> */
.L_x_11041:
[----:B------:R-:W-:Y:S05]  /*10880*/  BSYNC.RECONVERGENT B2 ;  /* 0x0000000000027941 */ /* 0x000fea0003800200 */
.L_x_11040:
        /* <DEDUP_REMOVED lines=43> */
.L_x_11038:
[----:B------:R-:W-:Y:S05]  /*10b40*/  BSYNC.RECONVERGENT B1 ;  /* 0x0000000000017941 */ /* 0x000fea0003800200 */
.L_x_11037:
        /* <DEDUP_REMOVED lines=37> */
.L_x_11001:
        /* <DEDUP_REMOVED lines=38> */
[----:B------:R-:W-:Y:S02]  /*11000*/  LOP3.LUT R109, R113, R109, R111, 0xfe, !PT ;  /* 0x0000006d716d7212 */ /* 0x000fe400078efe6f */
[----:B------:R-:W-:Y:S01]  /*11010*/  LOP3.LUT R112, R114, R110, R112, 0xfe, !PT ;  /* 0x0000006e72707212 */ /* 0x000fe200078efe70 */
[----:B0-----:R-:W-:Y:S01]  /*11020*/  IMAD.WIDE.U32 R110, R0, 0x8, R164 ;  /* 0x00000008006e7825 */ /* 0x001fe200078e00a4 */
[----:B------:R-:W-:Y:S02]  /*11030*/  LOP3.LUT R113, R109, R115, RZ, 0xfc, !PT ;  /* 0x000000736d717212 */ /* 0x000fe400078efcff */
[----:B------:R-:W-:-:S05]  /*11040*/  LOP3.LUT R112, R112, 0xff, R151, 0xf8, !PT ;  /* 0x000000ff70707812 */ /* 0x000fca00078ef897 */
[----:B------:R1:W-:Y:S02]  /*11050*/  STG.E.64 desc[UR6][R110.64], R112 ;  /* 0x000000706e007986 */ /* 0x0003e4000c101b06 */
.L_x_11042:
[----:B------:R-:W-:Y:S02]  /*11060*/  IMAD.MOV.U32 R160, RZ, RZ, R108 ;  /* 0x000000ffffa07224 */ /* 0x000fe400078e006c */
[----:B------:R-:W-:-:S07]  /*11070*/  VIADD R0, R0, 0x100 ;  /* 0x0000010000007836 */ /* 0x000fce0000000000 */
.L_x_10919:
[----:B------:R-:W-:Y:S05]  /*11080*/  BSYNC.RECONVERGENT B0 ;  /* 0x0000000000007941 */ /* 0x000fea0003800200 */
.L_x_10918:
        /* <DEDUP_REMOVED lines=36> */
.L_x_11048:
        /* <DEDUP_REMOVED lines=13> */
.L_x_11050:
[----:B------:R-:W-:Y:S05]  /*113a0*/  BSYNC.RECONVERGENT B2 ;  /* 0x0000000000027941 */ /* 0x000fea0003800200 */
.L_x_11049:
        /* <DEDUP_REMOVED lines=41> */
.L_x_11047:
[----:B------:R-:W-:Y:S05]  /*11640*/  BSYNC.RECONVERGENT B1 ;  /* 0x0000000000017941 */ /* 0x000fea0003800200 */
.L_x_11046:
        /* <DEDUP_REMOVED lines=9> */
[----:B------:R-:W-:-:S05]  /*116e0*/  FFMA.FTZ R84, R84, R111, 1.1641532182693481445e-10 ;  /* 0x2f00000054547423 */ /* 0x000fca000001006f */
        /* <DEDUP_REMOVED lines=13> */
.L_x_11053:
        /* <DEDUP_REMOVED lines=13> */
.L_x_11055:
[----:B------:R-:W-:Y:S05]  /*11890*/  BSYNC.RECONVERGENT B2 ;  /* 0x0000000000027941 */ /* 0x000fea0003800200 */
.L_x_11054:
        /* <DEDUP_REMOVED lines=42> */
.L_x_11052:
[----:B------:R-:W-:Y:S05]  /*11b40*/  BSYNC.RECONVERGENT B1 ;  /* 0x0000000000017941 */ /* 0x000fea0003800200 */
.L_x_11051:
[----:B------:R-:W-:Y:S01]  /*11b50*/  I2FP.F32.U32 R84, R84 ;  /* 0x0000005400547245 */ /* 0x000fe20000201000 */
[----:B------:R-:W-:Y:S01]  /*11b60*/  HADD2.F32 R85, -RZ, R140.H0_H0 ;  /* 0x2000008cff557230 */ /* 0x000fe20000004100 */
        /* <DEDUP_REMOVED lines=21> */
.L_x_11058:
        /* <DEDUP_REMOVED lines=13> */
.L_x_11060:
[----:B------:R-:W-:Y:S05]  /*11d90*/  BSYNC.RECONVERGENT B2 ;  /* 0x0000000000027941 */ /* 0x000fea0003800200 */
.L_x_11059:
        /* <DEDUP_REMOVED lines=43> */
.L_x_11057:
[----:B------:R-:W-:Y:S05]  /*12050*/  BSYNC.RECONVERGENT B1 ;  /* 0x0000000000017941 */ /* 0x000fea0003800200 */
.L_x_11056:
        /* <DEDUP_REMOVED lines=20> */
.L_x_11063:
        /* <DEDUP_REMOVED lines=13> */
.L_x_11065:
[----:B------:R-:W-:Y:S05]  /*12270*/  BSYNC.RECONVERGENT B2 ;  /* 0x0000000000027941 */ /* 0x000fea0003800200 */
.L_x_11064:
        /* <DEDUP_REMOVED lines=43> */
.L_x_11062:
[----:B------:R-:W-:Y:S05]  /*12530*/  BSYNC.RECONVERGENT B1 ;  /* 0x0000000000017941 */ /* 0x000fea0003800200 */
.L_x_11061:
        /* <DEDUP_REMOVED lines=23> */
.L_x_11068:
        /* <DEDUP_REMOVED lines=13> */
.L_x_11070:
[----:B------:R-:W-:Y:S05]  /*12780*/  BSYNC.RECONVERGENT B2 ;  /* 0x0000000000027941 */ /* 0x000fea0003800200 */
.L_x_11069:
        /* <DEDUP_REMOVED lines=43> */
.L_x_11067:
[----:B------:R-:W-:Y:S05]  /*12a40*/  BSYNC.RECONVERGENT B1 ;  /* 0x0000000000017941 */ /* 0x000fea0003800200 */
.L_x_11066:
[----:B------:R-:W-:Y:S01]  /*12a50*/  I2FP.F32.U32 R86, R86 ;  /* 0x0000005600567245 */ /* 0x000fe20000201000 */
[----:B------:R-:W-:Y:S01]  /*12a60*/  HADD2.F32 R87, -RZ, R101.H0_H0 ;  /* 0x20000065ff577230 */ /* 0x000fe20000004100 */
        /* <DEDUP_REMOVED lines=18> */
.L_x_11073:
        /* <DEDUP_REMOVED lines=13> */
.L_x_11075:
[----:B------:R-:W-:Y:S05]  /*12c60*/  BSYNC.RECONVERGENT B2 ;  /* 0x0000000000027941 */ /* 0x000fea0003800200 */
.L_x_11074:
        /* <DEDUP_REMOVED lines=43> */
.L_x_11072:
[----:B------:R-:W-:Y:S05]  /*12f20*/  BSYNC.RECONVERGENT B1 ;  /* 0x0000000000017941 */ /* 0x000fea0003800200 */
.L_x_11071:
        /* <DEDUP_REMOVED lines=23> */
.L_x_11078:
        /* <DEDUP_REMOVED lines=13> */
.L_x_11080:
[----:B------:R-:W-:Y:S05]  /*13170*/  BSYNC.RECONVERGENT B2 ;  /* 0x0000000000027941 */ /* 0x000fea0003800200 */
.L_x_11079:
        /* <DEDUP_REMOVED lines=43> */
.L_x_11077:
[----:B------:R-:W-:Y:S05]  /*13430*/  BSYNC.RECONVERGENT B1 ;  /* 0x0000000000017941 */ /* 0x000fea0003800200 */
.L_x_11076:
[----:B------:R-:W-:Y:S01]  /*13440*/  I2FP.F32.U32 R100, R87 ;  /* 0x0000005700647245 */ /* 0x000fe20000201000 */
[----:B------:R-:W-:Y:S01]  /*13450*/  HADD2.F32 R101, -RZ, R101.H1_H1 ;  /* 0x30000065ff657230 */ /* 0x000fe20000004100 */
        /* <DEDUP_REMOVED lines=18> */
.L_x_11083:
        /* <DEDUP_REMOVED lines=13> */
.L_x_11085:
[----:B------:R-:W-:Y:S05]  /*13650*/  BSYNC.RECONVERGENT B2 ;  /* 0x0000000000027941 */ /* 0x000fea0003800200 */
.L_x_11084:
        /* <DEDUP_REMOVED lines=43> */
.L_x_11082:
[----:B------:R-:W-:Y:S05]  /*13910*/  BSYNC.RECONVERGENT B1 ;  /* 0x0000000000017941 */ /* 0x000fea0003800200 */
.L_x_11081:
        /* <DEDUP_REMOVED lines=23> */
.L_x_11088:
        /* <DEDUP_REMOVED lines=13> */
.L_x_11090:
[----:B------:R-:W-:Y:S05]  /*13b60*/  BSYNC.RECONVERGENT B2 ;  /* 0x0000000000027941 */ /* 0x000fea0003800200 */
.L_x_11089:
        /* <DEDUP_REMOVED lines=41> */
[----:B------:R-:W-:Y:S02]  /*13e00*/  IMAD.MOV.U32 R108, RZ, RZ, R114 ;  /* 0x000000ffff6c7224 */ /* 0x000fe400078e0072 */
[----:B------:R-:W-:-:S07]  /*13e10*/  HFMA2 R114, -RZ, RZ, 0, 0 ;  /* 0x00000000ff727431 */ /* 0x000fce00000001ff */
.L_x_11087:
[----:B------:R-:W-:Y:S05]  /*13e20*/  BSYNC.RECONVERGENT B1 ;  /* 0x0000000000017941 */ /* 0x000fea0003800200 */
.L_x_11086:
[----:B------:R-:W-:Y:S01]  /*13e30*/  ISETP.NE.AND P3, PT, R114, 0x1, PT ;  /* 0x000000017200780c */ /* 0x000fe20003f65270 */
[----:B------:R-:W-:Y:S01]  /*13e40*/  HADD2.F32 R101, -RZ, R102.H0_H0 ;  /* 0x20000066ff657230 */ /* 0x000fe20000004100 */
        /* <DEDUP_REMOVED lines=16> */
.L_x_11093:
        /* <DEDUP_REMOVED lines=13> */
.L_x_11095:
[----:B------:R-:W-:Y:S05]  /*14020*/  BSYNC.RECONVERGENT B2 ;  /* 0x0000000000027941 */ /* 0x000fea0003800200 */
.L_x_11094:
        /* <DEDUP_REMOVED lines=43> */
.L_x_11092:
[----:B------:R-:W-:Y:S05]  /*142e0*/  BSYNC.RECONVERGENT B1 ;  /* 0x0000000000017941 */ /* 0x000fea0003800200 */
.L_x_11091:
        /* <DEDUP_REMOVED lines=23> */
.L_x_11098:
        /* <DEDUP_REMOVED lines=13> */
.L_x_11100:
[----:B------:R-:W-:Y:S05]  /*14530*/  BSYNC.RECONVERGENT B2 ;  /* 0x0000000000027941 */ /* 0x000fea0003800200 */
.L_x_11099:
        /* <DEDUP_REMOVED lines=43> */
.L_x_11097:
[----:B------:R-:W-:Y:S05]  /*147f0*/  BSYNC.RECONVERGENT B1 ;  /* 0x0000000000017941 */ /* 0x000fea0003800200 */
.L_x_11096:
[----:B------:R-:W-:Y:S01]  /*14800*/  ISETP.NE.AND P4, PT, R114, 0x1, PT ;  /* 0x000000017200780c */ /* 0x000fe20003f85270 */
[----:B------:R-:W-:Y:S01]  /*14810*/  BSSY.RECONVERGENT B1, `(.L_x_11101) ;  /* 0x000004a000017945 */ /* 0x000fe20003800200 */
[----:B------:R-:W-:Y:S01]  /*14820*/  I2FP.F32.U32 R112, R101 ;  /* 0x0000006500707245 */ /* 0x000fe20000201000 */
[----:B------:R-:W-:Y:S01]  /*14830*/  HADD2.F32 R101, -RZ, R102.H1_H1 ;  /* 0x30000066ff657230 */ /* 0x000fe20000004100 */
        /* <DEDUP_REMOVED lines=14> */
.L_x_11103:
        /* <DEDUP_REMOVED lines=13> */
.L_x_11105:
[----:B------:R-:W-:Y:S05]  /*149f0*/  BSYNC.RECONVERGENT B2 ;  /* 0x0000000000027941 */ /* 0x000fea0003800200 */
.L_x_11104:
        /* <DEDUP_REMOVED lines=43> */
.L_x_11102:
[----:B------:R-:W-:Y:S05]  /*14cb0*/  BSYNC.RECONVERGENT B1 ;  /* 0x0000000000017941 */ /* 0x000fea0003800200 */
.L_x_11101:
        /* <DEDUP_REMOVED lines=23> */
.L_x_11108:
        /* <DEDUP_REMOVED lines=13> */
.L_x_11110:
[----:B------:R-:W-:Y:S05]  /*14f00*/  BSYNC.RECONVERGENT B2 ;  /* 0x0000000000027941 */ /* 0x000fea0003800200 */
.L_x_11109:
        /* <DEDUP_REMOVED lines=43> */
.L_x_11107:
[----:B------:R-:W-:Y:S05]  /*151c0*/  BSYNC.RECONVERGENT B1 ;  /* 0x0000000000017941 */ /* 0x000fea0003800200 */
.L_x_11106:
        /* <DEDUP_REMOVED lines=18> */
.L_x_11113:
        /* <DEDUP_REMOVED lines=13> */
.L_x_11115:
[----:B------:R-:W-:Y:S05]  /*153c0*/  BSYNC.RECONVERGENT B2 ;  /* 0x0000000000027941 */ /* 0x000fea0003800200 */
.L_x_11114:
        /* <DEDUP_REMOVED lines=43> */
.L_x_11112:
[----:B------:R-:W-:Y:S05]  /*15680*/  BSYNC.RECONVERGENT B1 ;  /* 0x0000000000017941 */ /* 0x000fea0003800200 */
.L_x_11111:
        /* <DEDUP_REMOVED lines=23> */
.L_x_11118:
        /* <DEDUP_REMOVED lines=13> */
.L_x_11120:
[----:B------:R-:W-:Y:S05]  /*158d0*/  BSYNC.RECONVERGENT B2 ;  /* 0x0000000000027941 */ /* 0x000fea0003800200 */
.L_x_11119:
        /* <DEDUP_REMOVED lines=43> */
.L_x_11117:
[----:B------:R-:W-:Y:S05]  /*15b90*/  BSYNC.RECONVERGENT B1 ;  /* 0x0000000000017941 */ /* 0x000fea0003800200 */
.L_x_11116:
        /* <DEDUP_REMOVED lines=18> */
.L_x_11123:
        /* <DEDUP_REMOVED lines=15> */
.L_x_11125:
[----:B------:R-:W-:Y:S05]  /*15db0*/  BSYNC.RECONVERGENT B2 ;  /* 0x0000000000027941 */ /* 0x000fea0003800200 */
.L_x_11124:
        /* <DEDUP_REMOVED lines=43> */
.L_x_11122:
[----:B------:R-:W-:Y:S05]  /*16070*/  BSYNC.RECONVERGENT B1 ;  /* 0x0000000000017941 */ /* 0x000fea0003800200 */
.L_x_11121:
        /* <DEDUP_REMOVED lines=11> */
.L_x_11045:
[----:B------:R-:W-:Y:S01]  /*16130*/  ISETP.NE.AND P2, PT, R148, 0x1, PT ;  /* 0x000000019400780c */ /* 0x000fe20003f45270 */
[----:B------:R-:W-:Y:S01]  /*16140*/  BSSY.RECONVERGENT B1, `(.L_x_11127) ;  /* 0x0000047000017945 */ /* 0x000fe20003800200 */
[----:B--2---:R-:W-:Y:S02]  /*16150*/  HFMA2 R87, -RZ, RZ, 0, 1.1920928955078125e-07 ;  /* 0x00000002ff577431 */ /* 0x004fe400000001ff */
        /* <DEDUP_REMOVED lines=13> */
.L_x_11129:
        /* <DEDUP_REMOVED lines=13> */
.L_x_11131:
[----:B------:R-:W-:Y:S05]  /*16300*/  BSYNC.RECONVERGENT B2 ;  /* 0x0000000000027941 */ /* 0x000fea0003800200 */
.L_x_11130:
        /* <DEDUP_REMOVED lines=42> */
.L_x_11128:
[----:B------:R-:W-:Y:S05]  /*165b0*/  BSYNC.RECONVERGENT B1 ;  /* 0x0000000000017941 */ /* 0x000fea0003800200 */
.L_x_11127:
[----:B------:R-:W0:Y:S01]  /*165c0*/  LDC R109, c[0x0][0x404] ;  /* 0x00010100ff6d7b82 */ /* 0x000e220000000800 */
[----:B------:R-:W-:Y:S01]  /*165d0*/  I2FP.F32.U32 R85, R84 ;  /* 0x0000005400557245 */ /* 0x000fe20000201000 */
[----:B------:R-:W-:Y:S01]  /*165e0*/  IMAD.MOV.U32 R84, RZ, RZ, 0x2f800000 ;  /* 0x2f800000ff547424 */ /* 0x000fe200078e00ff */
[----:B------:R-:W-:Y:S01]  /*165f0*/  ISETP.NE.AND P2, PT, R87, 0x1, PT ;  /* 0x000000015700780c */ /* 0x000fe20003f45270 */
[----:B------:R-:W-:Y:S01]  /*16600*/  BSSY.RECONVERGENT B1, `(.L_x_11132) ;  /* 0x000004a000017945 */ /* 0x000fe20003800200 */
[----:B------:R-:W-:Y:S01]  /*16610*/  LOP3.LUT R163, R163, 0xffffffef, RZ, 0xc0, !PT ;  /* 0xffffffefa3a37812 */ /* 0x000fe200078ec0ff */
[----:B------:R-:W-:Y:S01]  /*16620*/  FFMA.FTZ R86, R85, R84, 1.1641532182693481445e-10 ;  /* 0x2f00000055567423 */ /* 0x000fe20000010054 */
[----:B-----5:R-:W-:Y:S01]  /*16630*/  HADD2.F32 R85, -RZ, R100.H0_H0 ;  /* 0x20000064ff557230 */ /* 0x020fe20000004100 */
[----:B------:R-:W-:-:S03]  /*16640*/  MOV R110, 0x2 ;  /* 0x00000002006e7802 */ /* 0x000fc60000000f00 */
        /* <DEDUP_REMOVED lines=12> */
.L_x_11134:
        /* <DEDUP_REMOVED lines=13> */
.L_x_11136:
[----:B------:R-:W-:Y:S05]  /*167e0*/  BSYNC.RECONVERGENT B2 ;  /* 0x0000000000027941 */ /* 0x000fea0003800200 */
.L_x_11135:
        /* <DEDUP_REMOVED lines=40> */
[----:B------:R-:W-:Y:S02]  /*16a70*/  HFMA2 R110, -RZ, RZ, 0, 0 ;  /* 0x00000000ff6e7431 */ /* 0x000fe400000001ff */
[----:B------:R-:W-:Y:S01]  /*16a80*/  IMAD.MOV.U32 R150, RZ, RZ, R112 ;  /* 0x000000ffff967224 */ /* 0x000fe200078e0070 */
[----:B------:R-:W-:-:S07]  /*16a90*/  LOP3.LUT R146, R118, R146, R111, 0x96, !PT ;  /* 0x0000009276927212 */ /* 0x000fce00078e966f */
.L_x_11133:
[----:B------:R-:W-:Y:S05]  /*16aa0*/  BSYNC.RECONVERGENT B1 ;  /* 0x0000000000017941 */ /* 0x000fea0003800200 */
.L_x_11132:
        /* <DEDUP_REMOVED lines=19> */
.L_x_11139:
        /* <DEDUP_REMOVED lines=13> */
.L_x_11141:
[----:B------:R-:W-:Y:S05]  /*16cb0*/  BSYNC.RECONVERGENT B2 ;  /* 0x0000000000027941 */ /* 0x000fea0003800200 */
.L_x_11140:
        /* <DEDUP_REMOVED lines=43> */
.L_x_11138:
[----:B------:R-:W-:Y:S05]  /*16f70*/  BSYNC.RECONVERGENT B1 ;  /* 0x0000000000017941 */ /* 0x000fea0003800200 */
.L_x_11137:
[----:B------:R-:W-:Y:S01]  /*16f80*/  I2FP.F32.U32 R87, R86 ;  /* 0x0000005600577245 */ /* 0x000fe20000201000 */
[----:B------:R-:W-:Y:S01]  /*16f90*/  BSSY.RECONVERGENT B1, `(.L_x_11142) ;  /* 0x000004b000017945 */ /* 0x000fe20003800200 */
[----:B------:R-:W-:Y:S01]  /*16fa0*/  ISETP.NE.AND P2, PT, R111, 0x1, PT ;  /* 0x000000016f00780c */ /* 0x000fe20003f45270 */
[----:B------:R-:W-:Y:S01]  /*16fb0*/  HFMA2 R112, -RZ, RZ, 0, 1.1920928955078125e-07 ;  /* 0x00000002ff707431 */ /* 0x000fe200000001ff */
[----:B------:R-:W-:Y:S01]  /*16fc0*/  LOP3.LUT R163, R163, 0xfffffffb, RZ, 0xc0, !PT ;  /* 0xfffffffba3a37812 */ /* 0x000fe200078ec0ff */
[----:B------:R-:W-:Y:S01]  /*16fd0*/  FFMA.FTZ R110, R87, R84, 1.1641532182693481445e-10 ;  /* 0x2f000000576e7423 */ /* 0x000fe20000010054 */
[----:B------:R-:W-:Y:S02]  /*16fe0*/  HADD2.F32 R86, -RZ, R101.H0_H0 ;  /* 0x20000065ff567230 */ /* 0x000fe40000004100 */
        /* <DEDUP_REMOVED lines=12> */
.L_x_11144:
        /* <DEDUP_REMOVED lines=13> */
.L_x_11146:
[----:B------:R-:W-:Y:S05]  /*17180*/  BSYNC.RECONVERGENT B2 ;  /* 0x0000000000027941 */ /* 0x000fea0003800200 */
.L_x_11145:
        /* <DEDUP_REMOVED lines=43> */
.L_x_11143:
[----:B------:R-:W-:Y:S05]  /*17440*/  BSYNC.RECONVERGENT B1 ;  /* 0x0000000000017941 */ /* 0x000fea0003800200 */
.L_x_11142:
[----:B------:R-:W-:Y:S01]  /*17450*/  I2FP.F32.U32 R87, R87 ;  /* 0x0000005700577245 */ /* 0x000fe20000201000 */
[----:B------:R-:W-:Y:S01]  /*17460*/  BSSY.RECONVERGENT B1, `(.L_x_11147) ;  /* 0x000004b000017945 */ /* 0x000fe20003800200 */
[----:B------:R-:W-:Y:S01]  /*17470*/  ISETP.NE.AND P2, PT, R112, 0x1, PT ;  /* 0x000000017000780c */ /* 0x000fe20003f45270 */
[----:B------:R-:W-:Y:S01]  /*17480*/  HADD2.F32 R101, -RZ, R101.H1_H1 ;  /* 0x30000065ff657230 */ /* 0x000fe20000004100 */
        /* <DEDUP_REMOVED lines=15> */
.L_x_11149:
        /* <DEDUP_REMOVED lines=13> */
.L_x_11151:
[----:B------:R-:W-:Y:S05]  /*17650*/  BSYNC.RECONVERGENT B2 ;  /* 0x0000000000027941 */ /* 0x000fea0003800200 */
.L_x_11150:
        /* <DEDUP_REMOVED lines=41> */
[----:B------:R-:W-:Y:S02]  /*178f0*/  LOP3.LUT R146, R118, R110, R115, 0x96, !PT ;  /* 0x0000006e76927212 */ /* 0x000fe400078e9673 */
[----:B------:R-:W-:-:S07]  /*17900*/  MOV R108, R114 ;  /* 0x00000072006c7202 */ /* 0x000fce0000000f00 */
.L_x_11148:
[----:B------:R-:W-:Y:S05]  /*17910*/  BSYNC.RECONVERGENT B1 ;  /* 0x0000000000017941 */ /* 0x000fea0003800200 */
.L_x_11147:
        /* <DEDUP_REMOVED lines=17> */
.L_x_11154:
        /* <DEDUP_REMOVED lines=13> */
.L_x_11156:
[----:B------:R-:W-:Y:S05]  /*17b00*/  BSYNC.RECONVERGENT B2 ;  /* 0x0000000000027941 */ /* 0x000fea0003800200 */
.L_x_11155:
        /* <DEDUP_REMOVED lines=43> */
.L_x_11153:
[----:B------:R-:W-:Y:S05]  /*17dc0*/  BSYNC.RECONVERGENT B1 ;  /* 0x0000000000017941 */ /* 0x000fea0003800200 */
.L_x_11152:
        /* <DEDUP_REMOVED lines=17> */
.L_x_11159:
        /* <DEDUP_REMOVED lines=13> */
.L_x_11161:
[----:B------:R-:W-:Y:S05]  /*17fb0*/  BSYNC.RECONVERGENT B2 ;  /* 0x0000000000027941 */ /* 0x000fea0003800200 */
.L_x_11160:
        /* <DEDUP_REMOVED lines=43> */
.L_x_11158:
[----:B------:R-:W-:Y:S05]  /*18270*/  BSYNC.RECONVERGENT B1 ;  /* 0x0000000000017941 */ /* 0x000fea0003800200 */
.L_x_11157:
[----:B------:R-:W-:Y:S01]  /*18280*/  ISETP.NE.AND P5, PT, R113, 0x1, PT ;  /* 0x000000017100780c */ /* 0x000fe20003fa5270 */
[----:B------:R-:W-:Y:S01]  /*18290*/  BSSY.RECONVERGENT B1, `(.L_x_11162) ;  /* 0x0000049000017945 */ /* 0x000fe20003800200 */
[----:B------:R-:W-:Y:S01]  /*182a0*/  I2FP.F32.U32 R111, R111 ;  /* 0x0000006f006f7245 */ /* 0x000fe20000201000 */
[----:B------:R-:W-:Y:S02]  /*182b0*/  HFMA2 R148, -RZ, RZ, 0, 1.1920928955078125e-07 ;  /* 0x00000002ff947431 */ /* 0x000fe400000001ff */
[----:B------:R-:W-:Y:S02]  /*182c0*/  HADD2.F32 R160, -RZ, R103.H0_H0 ;  /* 0x20000067ffa07230 */ /* 0x000fe40000004100 */
        /* <DEDUP_REMOVED lines=12> */
.L_x_11164:
        /* <DEDUP_REMOVED lines=13> */
.L_x_11166:
[----:B------:R-:W-:Y:S05]  /*18460*/  BSYNC.RECONVERGENT B2 ;  /* 0x0000000000027941 */ /* 0x000fea0003800200 */
.L_x_11165:
        /* <DEDUP_REMOVED lines=43> */
.L_x_11163:
[----:B------:R-:W-:Y:S05]  /*18720*/  BSYNC.RECONVERGENT B1 ;  /* 0x0000000000017941 */ /* 0x000fea0003800200 */
.L_x_11162:
        /* <DEDUP_REMOVED lines=37> */
.L_x_11126:
        /* <DEDUP_REMOVED lines=44> */
.L_x_11167:
[----:B------:R-:W-:Y:S01]  /*18c40*/  MOV R160, R108 ;  /* 0x0000006c00a07202 */ /* 0x000fe20000000f00 */
[----:B------:R-:W-:-:S07]  /*18c50*/  VIADD R0, R0, 0x100 ;  /* 0x0000010000007836 */ /* 0x000fce0000000000 */
.L_x_11044:
[----:B------:R-:W-:Y:S05]  /*18c60*/  BSYNC.RECONVERGENT B0 ;  /* 0x0000000000007941 */ /* 0x000fea0003800200 */
.L_x_11043:
        /* <DEDUP_REMOVED lines=12> */
[----:B--2---:R-:W-:-:S06]  /*18d30*/  IMAD.WIDE.U32 R104, R0, 0x10, R104 ;  /* 0x0000001000687825 */ /* 0x004fcc00078e0068 */
[----:B------:R-:W5:Y:S01]  /*18d40*/  LDG.E.128 R104, desc[UR6][R104.64] ;  /* 0x0000000668687981 */ /* 0x000f62000c1e1d00 */
[----:B---3--:R-:W-:-:S05]  /*18d50*/  @P0 IMAD.WIDE.U32 R88, R0, 0x10, R88 ;  /* 0x0000001000580825 */ /* 0x008fca00078e0058 */
[----:B------:R2:W5:Y:S01]  /*18d60*/  @P0 LDG.E.128 R140, desc[UR6][R88.64] ;  /* 0x00000006588c0981 */ /* 0x000562000c1e1d00 */
[----:B0-----:R-:W-:-:S05]  /*18d70*/  @P1 IMAD.WIDE.U32 R90, R0, 0x20, R90 ;  /* 0x00000020005a1825 */ /* 0x001fca00078e005a */
[----:B------:R2:W5:Y:S04]  /*18d80*/  @P1 LDG.E.128 R68, desc[UR6][R90.64] ;  /* 0x000000065a441981 */ /* 0x000568000c1e1d00 */
[----:B------:R2:W5:Y:S01]  /*18d90*/  @P1 LDG.E.128 R72, desc[UR6][R90.64+0x10] ;  /* 0x000010065a481981 */ /* 0x000562000c1e1d00 */
[----:B------:R-:W-:Y:S05]  /*18da0*/  @!P0 BRA `(.L_x_11170) ;  /* 0x0000004c00d88947 */ /* 0x000fea0003800000 */
[----:B------:R-:W-:Y:S01]  /*18db0*/  ISETP.NE.AND P2, PT, R148, 0x1, PT ;  /* 0x000000019400780c */ /* 0x000fe20003f45270 */
[----:B------:R-:W-:Y:S01]  /*18dc0*/  BSSY.RECONVERGENT B1, `(.L_x_11171) ;  /* 0x0000046000017945 */ /* 0x000fe20003800200 */
[----:B--2---:R-:W-:Y:S02]  /*18dd0*/  HFMA2 R90, -RZ, RZ, 0, 1.1920928955078125e-07 ;  /* 0x00000002ff5a7431 */ /* 0x004fe400000001ff */
[----:B------:R-:W-:Y:S01]  /*18de0*/  IMAD.MOV.U32 R88, RZ, RZ, R150 ;  /* 0x000000ffff587224 */ /* 0x000fe200078e0096 */
[----:B-1----:R-:W-:-:S08]  /*18df0*/  MOV R108, R160 ;  /* 0x000000a0006c7202 */ /* 0x002fd00000000f00 */
        /* <DEDUP_REMOVED lines=11> */
.L_x_11173:
        /* <DEDUP_REMOVED lines=13> */
.L_x_11175:
[----:B------:R-:W-:Y:S05]  /*18f80*/  BSYNC.RECONVERGENT B2 ;  /* 0x0000000000027941 */ /* 0x000fea0003800200 */
.L_x_11174:
        /* <DEDUP_REMOVED lines=41> */
.L_x_11172:
[----:B------:R-:W-:Y:S05]  /*19220*/  BSYNC.RECONVERGENT B1 ;  /* 0x0000000000017941 */ /* 0x000fea0003800200 */
.L_x_11171:
        /* <DEDUP_REMOVED lines=23> */
.L_x_11178:
        /* <DEDUP_REMOVED lines=13> */
.L_x_11180:
[----:B------:R-:W-:Y:S05]  /*19470*/  BSYNC.RECONVERGENT B2 ;  /* 0x0000000000027941 */ /* 0x000fea0003800200 */
.L_x_11179:
        /* <DEDUP_REMOVED lines=42> */
.L_x_11177:
[----:B------:R-:W-:Y:S05]  /*19720*/  BSYNC.RECONVERGENT B1 ;  /* 0x0000000000017941 */ /* 0x000fea0003800200 */
.L_x_11176:
        /* <DEDUP_REMOVED lines=23> */
.L_x_11183:
        /* <DEDUP_REMOVED lines=13> */
.L_x_11185:
[----:B------:R-:W-:Y:S05]  /*19970*/  BSYNC.RECONVERGENT B2 ;  /* 0x0000000000027941 */ /* 0x000fea0003800200 */
.L_x_11184:
        /* <DEDUP_REMOVED lines=41> */
[----:B------:R-:W-:Y:S02]  /*19c10*/  LOP3.LUT R146, R118, R90, R115, 0x96, !PT ;  /* 0x0000005a76927212 */ /* 0x000fe400078e9673 */
[----:B------:R-:W-:-:S07]  /*19c20*/  MOV R108, R114 ;  /* 0x00000072006c7202 */ /* 0x000fce0000000f00 */
.L_x_11182:
[----:B------:R-:W-:Y:S05]  /*19c30*/  BSYNC.RECONVERGENT B1 ;  /* 0x0000000000017941 */ /* 0x000fea0003800200 */
.L_x_11181:
        /* <DEDUP_REMOVED lines=20> */
.L_x_11188:
        /* <DEDUP_REMOVED lines=13> */
.L_x_11190:
[----:B------:R-:W-:Y:S05]  /*19e50*/  BSYNC.RECONVERGENT B2 ;  /* 0x0000000000027941 */ /* 0x000fea0003800200 */
.L_x_11189:
        /* <DEDUP_REMOVED lines=43> */
.L_x_11187:
[----:B------:R-:W-:Y:S05]  /*1a110*/  BSYNC.RECONVERGENT B1 ;  /* 0x0000000000017941 */ /* 0x000fea0003800200 */
.L_x_11186:
        /* <DEDUP_REMOVED lines=23> */
.L_x_11193:
        /* <DEDUP_REMOVED lines=13> */
.L_x_11195:
[----:B------:R-:W-:Y:S05]  /*1a360*/  BSYNC.RECONVERGENT B2 ;  /* 0x0000000000027941 */ /* 0x000fea0003800200 */
.L_x_11194:
        /* <DEDUP_REMOVED lines=43> */
.L_x_11192:
[----:B------:R-:W-:Y:S05]  /*1a620*/  BSYNC.RECONVERGENT B1 ;  /* 0x0000000000017941 */ /* 0x000fea0003800200 */
.L_x_11191:
[----:B------:R-:W-:Y:S01]  /*1a630*/  I2FP.F32.U32 R90, R90 ;  /* 0x0000005a005a7245 */ /* 0x000fe20000201000 */
[----:B------:R-:W-:Y:S01]  /*1a640*/  HADD2.F32 R91, -RZ, R105.H0_H0 ;  /* 0x20000069ff5b7230 */ /* 0x000fe20000004100 */
        /* <DEDUP_REMOVED lines=18> */
.L_x_11198:
        /* <DEDUP_REMOVED lines=13> */
.L_x_11200:
[----:B------:R-:W-:Y:S05]  /*1a840*/  BSYNC.RECONVERGENT B2 ;  /* 0x0000000000027941 */ /* 0x000fea0003800200 */
.L_x_11199:
        /* <DEDUP_REMOVED lines=43> */
.L_x_11197:
[----:B------:R-:W-:Y:S05]  /*1ab00*/  BSYNC.RECONVERGENT B1 ;  /* 0x0000000000017941 */ /* 0x000fea0003800200 */
.L_x_11196:
        /* <DEDUP_REMOVED lines=23> */
.L_x_11203:
        /* <DEDUP_REMOVED lines=13> */
.L_x_11205:
[----:B------:R-:W-:Y:S05]  /*1ad50*/  BSYNC.RECONVERGENT B2 ;  /* 0x0000000000027941 */ /* 0x000fea0003800200 */
.L_x_11204:
        /* <DEDUP_REMOVED lines=41> */
[----:B------:R-:W-:Y:S01]  /*1aff0*/  IMAD.MOV.U32 R112, RZ, RZ, RZ ;  /* 0x000000ffff707224 */ /* 0x000fe200078e00ff */
[----:B------:R-:W-:-:S07]  /*1b000*/  MOV R108, R154 ;  /* 0x0000009a006c7202 */ /* 0x000fce0000000f00 */
.L_x_11202:
[----:B------:R-:W-:Y:S05]  /*1b010*/  BSYNC.RECONVERGENT B1 ;  /* 0x0000000000017941 */ /* 0x000fea0003800200 */
.L_x_11201:
        /* <DEDUP_REMOVED lines=20> */
.L_x_11208:
        /* <DEDUP_REMOVED lines=13> */
.L_x_11210:
[----:B------:R-:W-:Y:S05]  /*1b230*/  BSYNC.RECONVERGENT B2 ;  /* 0x0000000000027941 */ /* 0x000fea0003800200 */
.L_x_11209:
        /* <DEDUP_REMOVED lines=43> */
.L_x_11207:
[----:B------:R-:W-:Y:S05]  /*1b4f0*/  BSYNC.RECONVERGENT B1 ;  /* 0x0000000000017941 */ /* 0x000fea0003800200 */
.L_x_11206:
        /* <DEDUP_REMOVED lines=23> */
.L_x_11213:
        /* <DEDUP_REMOVED lines=13> */
.L_x_11215:
[----:B------:R-:W-:Y:S05]  /*1b740*/  BSYNC.RECONVERGENT B2 ;  /* 0x0000000000027941 */ /* 0x000fea0003800200 */
.L_x_11214:
        /* <DEDUP_REMOVED lines=40> */
[----:B------:R-:W-:Y:S01]  /*1b9d0*/  IMAD.MOV.U32 R104, RZ, RZ, R108 ;  /* 0x000000ffff687224 */ /* 0x000fe200078e006c */
[----:B------:R-:W-:Y:S01]  /*1b9e0*/  MOV R108, R114 ;  /* 0x00000072006c7202 */ /* 0x000fe20000000f00 */
[----:B------:R-:W-:-:S07]  /*1b9f0*/  IMAD.MOV.U32 R114, RZ, RZ, RZ ;  /* 0x000000ffff727224 */ /* 0x000fce00078e00ff */
.L_x_11212:
[----:B------:R-:W-:Y:S05]  /*1ba00*/  BSYNC.RECONVERGENT B1 ;  /* 0x0000000000017941 */ /* 0x000fea0003800200 */
.L_x_11211:
        /* <DEDUP_REMOVED lines=18> */
.L_x_11218:
        /* <DEDUP_REMOVED lines=13> */
.L_x_11220:
[----:B------:R-:W-:Y:S05]  /*1bc00*/  BSYNC.RECONVERGENT B2 ;  /* 0x0000000000027941 */ /* 0x000fea0003800200 */
.L_x_11219:
        /* <DEDUP_REMOVED lines=43> */
.L_x_11217:
[----:B------:R-:W-:Y:S05]  /*1bec0*/  BSYNC.RECONVERGENT B1 ;  /* 0x0000000000017941 */ /* 0x000fea0003800200 */
.L_x_11216:
        /* <DEDUP_REMOVED lines=23> */
.L_x_11223:
        /* <DEDUP_REMOVED lines=13> */
.L_x_11225:
[----:B------:R-:W-:Y:S05]  /*1c110*/  BSYNC.RECONVERGENT B2 ;  /* 0x0000000000027941 */ /* 0x000fea0003800200 */
.L_x_11224:
        /* <DEDUP_REMOVED lines=43> */
.L_x_11222:
[----:B------:R-:W-:Y:S05]  /*1c3d0*/  BSYNC.RECONVERGENT B1 ;  /* 0x0000000000017941 */ /* 0x000fea0003800200 */
.L_x_11221:
[----:B------:R-:W-:Y:S01]  /*1c3e0*/  ISETP.NE.AND P4, PT, R114, 0x1, PT ;  /* 0x000000017200780c */ /* 0x000fe20003f85270 */
[----:B------:R-:W-:Y:S01]  /*1c3f0*/  BSSY.RECONVERGENT B1, `(.L_x_11226) ;  /* 0x000004a000017945 */ /* 0x000fe20003800200 */
[----:B------:R-:W-:Y:S01]  /*1c400*/  I2FP.F32.U32 R112, R105 ;  /* 0x0000006900707245 */ /* 0x000fe20000201000 */
[----:B------:R-:W-:Y:S02]  /*1c410*/  HADD2.F32 R105, -RZ, R106.H1_H1 ;  /* 0x3000006aff697230 */ /* 0x000fe40000004100 */
[----:B------:R-:W-:Y:S02]  /*1c420*/  HFMA2 R113, -RZ, RZ, 0, 1.1920928955078125e-07 ;  /* 0x00000002ff717431 */ /* 0x000fe400000001ff */
        /* <DEDUP_REMOVED lines=13> */
.L_x_11228:
        /* <DEDUP_REMOVED lines=13> */
.L_x_11230:
[----:B------:R-:W-:Y:S05]  /*1c5d0*/  BSYNC.RECONVERGENT B2 ;  /* 0x0000000000027941 */ /* 0x000fea0003800200 */
.L_x_11229:
        /* <DEDUP_REMOVED lines=43> */
.L_x_11227:
[----:B------:R-:W-:Y:S05]  /*1c890*/  BSYNC.RECONVERGENT B1 ;  /* 0x0000000000017941 */ /* 0x000fea0003800200 */
.L_x_11226:
        /* <DEDUP_REMOVED lines=23> */
.L_x_11233:
        /* <DEDUP_REMOVED lines=13> */
.L_x_11235:
[----:B------:R-:W-:Y:S05]  /*1cae0*/  BSYNC.RECONVERGENT B2 ;  /* 0x0000000000027941 */ /* 0x000fea0003800200 */
.L_x_11234:
        /* <DEDUP_REMOVED lines=43> */
.L_x_11232:
[----:B------:R-:W-:Y:S05]  /*1cda0*/  BSYNC.RECONVERGENT B1 ;  /* 0x0000000000017941 */ /* 0x000fea0003800200 */
.L_x_11231:
        /* <DEDUP_REMOVED lines=18> */
.L_x_11238:
        /* <DEDUP_REMOVED lines=13> */
.L_x_11240:
[----:B------:R-:W-:Y:S05]  /*1cfa0*/  BSYNC.RECONVERGENT B2 ;  /* 0x0000000000027941 */ /* 0x000fea0003800200 */
.L_x_11239:
        /* <DEDUP_REMOVED lines=43> */
.L_x_11237:
[----:B------:R-:W-:Y:S05]  /*1d260*/  BSYNC.RECONVERGENT B1 ;  /* 0x0000000000017941 */ /* 0x000fea0003800200 */
.L_x_11236:
        /* <DEDUP_REMOVED lines=23> */
.L_x_11243:
        /* <DEDUP_REMOVED lines=13> */
.L_x_11245:
[----:B------:R-:W-:Y:S05]  /*1d4b0*/  BSYNC.RECONVERGENT B2 ;  /* 0x0000000000027941 */ /* 0x000fea0003800200 */
.L_x_11244:
        /* <DEDUP_REMOVED lines=43> */
.L_x_11242:
[----:B------:R-:W-:Y:S05]  /*1d770*/  BSYNC.RECONVERGENT B1 ;  /* 0x0000000000017941 */ /* 0x000fea0003800200 */
.L_x_11241:
        /* <DEDUP_REMOVED lines=18> */
.L_x_11248:
        /* <DEDUP_REMOVED lines=15> */
.L_x_11250:
[----:B------:R-:W-:Y:S05]  /*1d990*/  BSYNC.RECONVERGENT B2 ;  /* 0x0000000000027941 */ /* 0x000fea0003800200 */
.L_x_11249:
        /* <DEDUP_REMOVED lines=43> */
.L_x_11247:
[----:B------:R-:W-:Y:S05]  /*1dc50*/  BSYNC.RECONVERGENT B1 ;  /* 0x0000000000017941 */ /* 0x000fea0003800200 */
.L_x_11246:
        /* <DEDUP_REMOVED lines=11> */
.L_x_11170:
[----:B------:R-:W-:Y:S01]  /*1dd10*/  ISETP.NE.AND P2, PT, R148, 0x1, PT ;  /* 0x000000019400780c */ /* 0x000fe20003f45270 */
[----:B------:R-:W-:Y:S01]  /*1dd20*/  BSSY.RECONVERGENT B1, `(.L_x_11252) ;  /* 0x0000047000017945 */ /* 0x000fe20003800200 */
[----:B--2---:R-:W-:Y:S01]  /*1dd30*/  IMAD.MOV.U32 R91, RZ, RZ, 0x2 ;  /* 0x00000002ff5b7424 */ /* 0x004fe200078e00ff */
        /* <DEDUP_REMOVED lines=13> */
.L_x_11254:
        /* <DEDUP_REMOVED lines=13> */
.L_x_11256:
[----:B------:R-:W-:Y:S05]  /*1dee0*/  BSYNC.RECONVERGENT B2 ;  /* 0x0000000000027941 */ /* 0x000fea0003800200 */
.L_x_11255:
        /* <DEDUP_REMOVED lines=42> */
.L_x_11253:
[----:B------:R-:W-:Y:S05]  /*1e190*/  BSYNC.RECONVERGENT B1 ;  /* 0x0000000000017941 */ /* 0x000fea0003800200 */
.L_x_11252:
        /* <DEDUP_REMOVED lines=21> */
.L_x_11259:
        /* <DEDUP_REMOVED lines=13> */
.L_x_11261:
[----:B------:R-:W-:Y:S05]  /*1e3c0*/  BSYNC.RECONVERGENT B2 ;  /* 0x0000000000027941 */ /* 0x000fea0003800200 */
.L_x_11260:
        /* <DEDUP_REMOVED lines=40> */
[----:B------:R-:W-:Y:S01]  /*1e650*/  MOV R108, R110 ;  /* 0x0000006e006c7202 */ /* 0x000fe20000000f00 */
[----:B------:R-:W-:Y:S01]  /*1e660*/  IMAD.MOV.U32 R110, RZ, RZ, RZ ;  /* 0x000000ffff6e7224 */ /* 0x000fe200078e00ff */
[----:B------:R-:W-:-:S07]  /*1e670*/  LOP3.LUT R146, R118, R146, R111, 0x96, !PT ;  /* 0x0000009276927212 */ /* 0x000fce00078e966f */
.L_x_11258:
[----:B------:R-:W-:Y:S05]  /*1e680*/  BSYNC.RECONVERGENT B1 ;  /* 0x0000000000017941 */ /* 0x000fea0003800200 */
.L_x_11257:
[----:B------:R-:W-:Y:S01]  /*1e690*/  I2FP.F32.U32 R91, R90 ;  /* 0x0000005a005b7245 */ /* 0x000fe20000201000 */
[----:B------:R-:W-:Y:S01]  /*1e6a0*/  BSSY.RECONVERGENT B1, `(.L_x_11262) ;  /* 0x000004b000017945 */ /* 0x000fe20003800200 */
[----:B------:R-:W-:Y:S01]  /*1e6b0*/  ISETP.NE.AND P2, PT, R110, 0x1, PT ;  /* 0x000000016e00780c */ /* 0x000fe20003f45270 */
[----:B------:R-:W-:Y:S01]  /*1e6c0*/  HFMA2 R111, -RZ, RZ, 0, 1.1920928955078125e-07 ;  /* 0x00000002ff6f7431 */ /* 0x000fe200000001ff */
[----:B------:R-:W-:Y:S01]  /*1e6d0*/  LOP3.LUT R163, R163, 0xfffffff7, RZ, 0xc0, !PT ;  /* 0xfffffff7a3a37812 */ /* 0x000fe200078ec0ff */
[----:B------:R-:W-:Y:S01]  /*1e6e0*/  FFMA.FTZ R90, R91, R88, 1.1641532182693481445e-10 ;  /* 0x2f0000005b5a7423 */ /* 0x000fe20000010058 */
[----:B------:R-:W-:Y:S02]  /*1e6f0*/  HADD2.F32 R104, -RZ, R104.H1_H1 ;  /* 0x30000068ff687230 */ /* 0x000fe40000004100 */
        /* <DEDUP_REMOVED lines=12> */
.L_x_11264:
        /* <DEDUP_REMOVED lines=13> */
.L_x_11266:
[----:B------:R-:W-:Y:S05]  /*1e890*/  BSYNC.RECONVERGENT B2 ;  /* 0x0000000000027941 */ /* 0x000fea0003800200 */
.L_x_11265:
        /* <DEDUP_REMOVED lines=41> */
[----:B------:R-:W-:Y:S02]  /*1eb30*/  HFMA2 R111, -RZ, RZ, 0, 0 ;  /* 0x00000000ff6f7431 */ /* 0x000fe400000001ff */
[----:B------:R-:W-:-:S07]  /*1eb40*/  IMAD.MOV.U32 R108, RZ, RZ, R110 ;  /* 0x000000ffff6c7224 */ /* 0x000fce00078e006e */
.L_x_11263:
[----:B------:R-:W-:Y:S05]  /*1eb50*/  BSYNC.RECONVERGENT B1 ;  /* 0x0000000000017941 */ /* 0x000fea0003800200 */
.L_x_11262:
        /* <DEDUP_REMOVED lines=19> */
.L_x_11269:
        /* <DEDUP_REMOVED lines=13> */
.L_x_11271:
[----:B------:R-:W-:Y:S05]  /*1ed60*/  BSYNC.RECONVERGENT B2 ;  /* 0x0000000000027941 */ /* 0x000fea0003800200 */
.L_x_11270:
        /* <DEDUP_REMOVED lines=43> */
.L_x_11268:
[----:B------:R-:W-:Y:S05]  /*1f020*/  BSYNC.RECONVERGENT B1 ;  /* 0x0000000000017941 */ /* 0x000fea0003800200 */
.L_x_11267:
        /* <DEDUP_REMOVED lines=19> */
.L_x_11274:
        /* <DEDUP_REMOVED lines=13> */
.L_x_11276:
[----:B------:R-:W-:Y:S05]  /*1f230*/  BSYNC.RECONVERGENT B2 ;  /* 0x0000000000027941 */ /* 0x000fea0003800200 */
.L_x_11275:
        /* <DEDUP_REMOVED lines=43> */
.L_x_11273:
[----:B------:R-:W-:Y:S05]  /*1f4f0*/  BSYNC.RECONVERGENT B1 ;  /* 0x0000000000017941 */ /* 0x000fea0003800200 */
.L_x_11272:
[----:B------:R-:W-:Y:S01]  /*1f500*/  ISETP.NE.AND P3, PT, R113, 0x1, PT ;  /* 0x000000017100780c */ /* 0x000fe20003f65270 */
[----:B------:R-:W-:Y:S01]  /*1f510*/  BSSY.RECONVERGENT B1, `(.L_x_11277) ;  /* 0x0000049000017945 */ /* 0x000fe20003800200 */
[----:B------:R-:W-:Y:S01]  /*1f520*/  I2FP.F32.U32 R91, R91 ;  /* 0x0000005b005b7245 */ /* 0x000fe20000201000 */
[----:B------:R-:W-:Y:S01]  /*1f530*/  IMAD.MOV.U32 R112, RZ, RZ, 0x2 ;  /* 0x00000002ff707424 */ /* 0x000fe200078e00ff */
[----:B------:R-:W-:-:S03]  /*1f540*/  MOV R111, R150 ;  /* 0x00000096006f7202 */ /* 0x000fc60000000f00 */
        /* <DEDUP_REMOVED lines=12> */
.L_x_11279:
        /* <DEDUP_REMOVED lines=13> */
.L_x_11281:
[----:B------:R-:W-:Y:S05]  /*1f6e0*/  BSYNC.RECONVERGENT B2 ;  /* 0x0000000000027941 */ /* 0x000fea0003800200 */
.L_x_11280:
        /* <DEDUP_REMOVED lines=43> */
.L_x_11278:
[----:B------:R-:W-:Y:S05]  /*1f9a0*/  BSYNC.RECONVERGENT B1 ;  /* 0x0000000000017941 */ /* 0x000fea0003800200 */
.L_x_11277:
[----:B------:R-:W-:Y:S01]  /*1f9b0*/  ISETP.NE.AND P4, PT, R112, 0x1, PT ;  /* 0x000000017000780c */ /* 0x000fe20003f85270 */
[----:B------:R-:W-:Y:S01]  /*1f9c0*/  BSSY.RECONVERGENT B1, `(.L_x_11282) ;  /* 0x0000049000017945 */ /* 0x000fe20003800200 */
[----:B------:R-:W-:Y:S01]  /*1f9d0*/  I2FP.F32.U32 R111, R111 ;  /* 0x0000006f006f7245 */ /* 0x000fe20000201000 */
[----:B------:R-:W-:Y:S02]  /*1f9e0*/  HFMA2 R113, -RZ, RZ, 0, 1.1920928955078125e-07 ;  /* 0x00000002ff717431 */ /* 0x000fe400000001ff */
[----:B------:R-:W-:Y:S02]  /*1f9f0*/  HADD2.F32 R106, -RZ, R106.H1_H1 ;  /* 0x3000006aff6a7230 */ /* 0x000fe40000004100 */
        /* <DEDUP_REMOVED lines=12> */
.L_x_11284:
        /* <DEDUP_REMOVED lines=13> */
.L_x_11286:
[----:B------:R-:W-:Y:S05]  /*1fb90*/  BSYNC.RECONVERGENT B2 ;  /* 0x0000000000027941 */ /* 0x000fea0003800200 */
.L_x_11285:
        /* <DEDUP_REMOVED lines=43> */
.L_x_11283:
[----:B------:R-:W-:Y:S05]  /*1fe50*/  BSYNC.RECONVERGENT B1 ;  /* 0x0000000000017941 */ /* 0x000fea0003800200 */
.L_x_11282:
[----:B------:R-:W-:Y:S01]  /*1fe60*/  ISETP.NE.AND P5, PT, R113, 0x1, PT ;  /* 0x000000017100780c */ /* 0x000fe20003fa5270 */
[----:B------:R-:W-:Y:S01]  /*1fe70*/  BSSY.RECONVERGENT B1, `(.L_x_11287) ;  /* 0x0000049000017945 */ /* 0x000fe20003800200 */
[----:B------:R-:W-:Y:S01]  /*1fe80*/  I2FP.F32.U32 R111, R111 ;  /* 0x0000006f006f7245 */ /* 0x000fe20000201000 */
[----:B------:R-:W-:Y:S02]  /*1fe90*/  HADD2.F32 R160, -RZ, R107.H0_H0 ;  /* 0x2000006bffa07230 */ /* 0x000fe40000004100 */
        /* <DEDUP_REMOVED lines=13> */
.L_x_11289:
        /* <DEDUP_REMOVED lines=13> */
.L_x_11291:
[----:B------:R-:W-:Y:S05]  /*20040*/  BSYNC.RECONVERGENT B2 ;  /* 0x0000000000027941 */ /* 0x000fea0003800200 */
.L_x_11290:
        /* <DEDUP_REMOVED lines=40> */
[----:B------:R-:W-:Y:S02]  /*202d0*/  LOP3.LUT R147, R119, R112, R147, 0x96, !PT ;  /* 0x0000007077937212 */ /* 0x000fe400078e9693 */
[----:B------:R-:W-:Y:S02]  /*202e0*/  LOP3.LUT R146, R118, R110, R115, 0x96, !PT ;  /* 0x0000006e76927212 */ /* 0x000fe400078e9673 */
[----:B------:R-:W-:-:S07]  /*202f0*/  MOV R108, R114 ;  /* 0x00000072006c7202 */ /* 0x000fce0000000f00 */
.L_x_11288:
[----:B------:R-:W-:Y:S05]  /*20300*/  BSYNC.RECONVERGENT B1 ;  /* 0x0000000000017941 */ /* 0x000fea0003800200 */
.L_x_11287:
        /* <DEDUP_REMOVED lines=37> */
.L_x_11251:
        /* <DEDUP_REMOVED lines=25> */
[----:B------:R-:W-:Y:S01]  /*206f0*/  IMAD.U32 R109, R157, 0x10000, RZ ;  /* 0x000100009d6d7824 */ /* 0x000fe200078e00ff */
[----:B--2---:R-:W0:Y:S01]  /*20700*/  LDC.64 R114, c[0x0][0x3b8] ;  /* 0x0000ee00ff727b82 */ /* 0x004e220000000a00 */
        /* <DEDUP_REMOVED lines=18> */
.L_x_11169:
[----:B------:R-:W-:Y:S05]  /*20830*/  BSYNC.RECONVERGENT B0 ;  /* 0x0000000000007941 */ /* 0x000fea0003800200 */
.L_x_11168:
[----:B------:R-:W-:Y:S01]  /*20840*/  FADD.FTZ R0, RZ, R76 ;  /* 0x0000004cff007221 */ /* 0x000fe20000010000 */
[C---:B------:R-:W-:Y:S01]  /*20850*/  ISETP.GE.U32.AND P0, PT, R116.reuse, 0x100, PT ;  /* 0x000001007400780c */ /* 0x040fe20003f06070 */
[----:B------:R-:W4:Y:S01]  /*20860*/  S2UR UR5, SR_CgaCtaId ;  /* 0x00000000000579c3 */ /* 0x000f220000008800 */
[C---:B------:R-:W-:Y:S01]  /*20870*/  ISETP.GT.U32.AND P1, PT, R116.reuse, 0x1ff, PT ;  /* 0x000001ff7400780c */ /* 0x040fe20003f24070 */
[----:B01-3--:R-:W-:Y:S01]  /*20880*/  FADD.FTZ R109, R77, R0 ;  /* 0x000000004d6d7221 */ /* 0x00bfe20000010000 */
        /* <DEDUP_REMOVED lines=59> */
[----:B------:R-:W-:-:S03]  /*20c40*/  CS2R R114, SRZ ;  /* 0x0000000000727805 */ /* 0x000fc6000001ff00 */
        /* <DEDUP_REMOVED lines=64> */
[----:B0-----:R-:W-:Y:S01]  /*21050*/  FADD.FTZ R111, R110, R111 ;  /* 0x0000006f6e6f7221 */ /* 0x001fe20000010000 */
[----:B------:R-:W-:-:S04]  /*21060*/  HFMA2 R110, -RZ, RZ, 0, 0 ;  /* 0x00000000ff6e7431 */ /* 0x000fc800000001ff */
[----:B------:R-:W0:Y:S01]  /*21070*/  SHFL.BFLY PT, R112, R111, 0x8, 0x1f ;  /* 0x0d001f006f707f89 */ /* 0x000e2200000e0000 */
[----:B------:R-:W-:Y:S02]  /*21080*/  @!P2 IMAD.MOV.U32 R110, RZ, RZ, R145 ;  /* 0x000000ffff6ea224 */ /* 0x000fe400078e0091 */
[----:B0-----:R-:W-:Y:S01]  /*21090*/  FADD.FTZ R112, R111, R112 ;  /* 0x000000706f707221 */ /* 0x001fe20000010000 */
[----:B------:R-:W-:-:S04]  /*210a0*/  @!P2 LEA R111, R136, UR4, 0x3 ;  /* 0x00000004886fac11 */ /* 0x000fc8000f8e18ff */
[----:B------:R-:W0:Y:S02]  /*210b0*/  SHFL.BFLY PT, R113, R112, 0x10, 0x1f ;  /* 0x0e001f0070717f89 */ /* 0x000e2400000e0000 */
[----:B0-----:R-:W-:Y:S02]  /*210c0*/  FADD.FTZ R109, R112, R113 ;  /* 0x00000071706d7221 */ /* 0x001fe40000010000 */
[----:B------:R-:W0:Y:S04]  /*210d0*/  SHFL.DOWN PT, R113, R110, 0x4, 0x1f ;  /* 0x08801f006e717f89 */ /* 0x000e2800000e0000 */
[----:B------:R1:W-:Y:S01]  /*210e0*/  @!P1 STS.64 [R0+UR4], R108 ;  /* 0x0000006c00009988 */ /* 0x0003e20008000a04 */
[----:B------:R-:W-:Y:S01]  /*210f0*/  BAR.SYNC.DEFER_BLOCKING 0x0 ;  /* 0x0000000000007b1d */ /* 0x000fe20000010000 */
[----:B------:R-:W-:-:S02]  /*21100*/  ISETP.NE.AND P1, PT, R139, RZ, PT ;  /* 0x000000ff8b00720c */ /* 0x000fc40003f25270 */
[-C--:B-1----:R-:W-:Y:S02]  /*21110*/  I2FP.F32.S32 R0, R110.reuse ;  /* 0x0000006e00007245 */ /* 0x082fe40000201400 */
[----:B0-----:R-:W-:Y:S02]  /*21120*/  IADD3 R164, PT, PT, R113, R110, RZ ;  /* 0x0000006e71a47210 */ /* 0x001fe40007ffe0ff */
[----:B------:R-:W-:Y:S02]  /*21130*/  I2FP.F32.S32 R108, R113 ;  /* 0x00000071006c7245 */ /* 0x000fe40000201400 */
[----:B------:R-:W-:Y:S01]  /*21140*/  I2FP.F32.S32 R166, R164 ;  /* 0x000000a400a67245 */ /* 0x000fe20000201400 */
[----:B------:R-:W0:Y:S03]  /*21150*/  SHFL.DOWN PT, R113, R164, 0x2, 0x1f ;  /* 0x08401f00a4717f89 */ /* 0x000e2600000e0000 */
[----:B------:R-:W1:Y:S01]  /*21160*/  MUFU.RCP R167, R166 ;  /* 0x000000a600a77308 */ /* 0x000e620000001000 */
[----:B------:R-:W2:Y:S01]  /*21170*/  @!P2 LDS.64 R114, [R111] ;  /* 0x000000006f72a984 */ /* 0x000ea20000000a00 */
[----:B0-----:R-:W-:Y:S01]  /*21180*/  IMAD.IADD R164, R164, 0x1, R113 ;  /* 0x00000001a4a47824 */ /* 0x001fe200078e0271 */
[----:B------:R-:W-:-:S02]  /*21190*/  I2FP.F32.S32 R113, R113 ;  /* 0x0000007100717245 */ /* 0x000fc40000201400 */
[----:B--2---:R-:W0:Y:S04]  /*211a0*/  SHFL.DOWN PT, R165, R114, 0x4, 0x1f ;  /* 0x08801f0072a57f89 */ /* 0x004e2800000e0000 */
[----:B------:R-:W2:Y:S01]  /*211b0*/  SHFL.DOWN PT, R112, R115, 0x4, 0x1f ;  /* 0x08801f0073707f89 */ /* 0x000ea200000e0000 */
[C---:B0-----:R-:W-:Y:S01]  /*211c0*/  FMUL.FTZ R109, R165.reuse, R108 ;  /* 0x0000006ca56d7220 */ /* 0x041fe20000410000 */
[----:B------:R-:W-:-:S03]  /*211d0*/  FADD.FTZ R165, -R165, R114 ;  /* 0x00000072a5a57221 */ /* 0x000fc60000010100 */
[----:B------:R-:W-:Y:S01]  /*211e0*/  FFMA.FTZ R168, R0, R114, R109 ;  /* 0x0000007200a87223 */ /* 0x000fe2000001006d */
[----:B------:R-:W-:Y:S01]  /*211f0*/  FMUL.FTZ R165, R165, R165 ;  /* 0x000000a5a5a57220 */ /* 0x000fe20000410000 */
[----:B--2---:R-:W-:Y:S02]  /*21200*/  FADD.FTZ R112, R112, R115 ;  /* 0x0000007370707221 */ /* 0x004fe40000010000 */
[----:B-1----:R-:W-:Y:S01]  /*21210*/  FMUL.FTZ R109, R167, R168 ;  /* 0x000000a8a76d7220 */ /* 0x002fe20000410000 */
[----:B------:R-:W-:Y:S01]  /*21220*/  FMUL.FTZ R165, R165, R0 ;  /* 0x00000000a5a57220 */ /* 0x000fe20000410000 */
[----:B------:R-:W-:-:S03]  /*21230*/  I2FP.F32.S32 R0, R164 ;  /* 0x000000a400007245 */ /* 0x000fc60000201400 */
[----:B------:R-:W0:Y:S01]  /*21240*/  SHFL.DOWN PT, R110, R109, 0x2, 0x1f ;  /* 0x08401f006d6e7f89 */ /* 0x000e2200000e0000 */
[----:B------:R-:W-:Y:S02]  /*21250*/  FMUL.FTZ R165, R165, R108 ;  /* 0x0000006ca5a57220 */ /* 0x000fe40000410000 */
[----:B------:R-:W1:Y:S02]  /*21260*/  MUFU.RCP R108, R0 ;  /* 0x00000000006c7308 */ /* 0x000e640000001000 */
[----:B------:R-:W-:Y:S02]  /*21270*/  FFMA.FTZ R112, R167, R165, R112 ;  /* 0x000000a5a7707223 */ /* 0x000fe40000010070 */
        /* <DEDUP_REMOVED lines=13> */
[----:B------:R-:W-:Y:S01]  /*21350*/  FMUL.FTZ R109, R109, R113 ;  /* 0x000000716d6d7220 */ /* 0x000fe20000410000 */
[----:B------:R-:W1:Y:S03]  /*21360*/  LDC R112, c[0x0][0x448] ;  /* 0x00011200ff707b82 */ /* 0x000e660000000800 */
[----:B------:R-:W-:Y:S01]  /*21370*/  FFMA.FTZ R109, R108, R109, R111 ;  /* 0x0000006d6c6d7223 */ /* 0x000fe2000001006f */
[----:B------:R-:W2:Y:S04]  /*21380*/  MUFU.RCP R164, R164 ;  /* 0x000000a400a47308 */ /* 0x000ea80000001000 */
        /* <DEDUP_REMOVED lines=9> */
[----:B------:R-:W0:Y:S02]  /*21420*/  @!P1 LDC.64 R108, c[0x0][0x3c0] ;  /* 0x0000f000ff6c9b82 */ /* 0x000e240000000a00 */
[----:B------:R-:W2:Y:S01]  /*21430*/  SHFL.IDX PT, R113, R113, RZ, 0x1f ;  /* 0x00001fff71717589 */ /* 0x000ea200000e0000 */
[----:B------:R-:W-:-:S05]  /*21440*/  FFMA.FTZ R164, R164, R0, R111 ;  /* 0x00000000a4a47223 */ /* 0x000fca000001006f */
[----:B------:R-:W1:Y:S01]  /*21450*/  SHFL.IDX PT, R165, R164, RZ, 0x1f ;  /* 0x00001fffa4a57589 */ /* 0x000e6200000e0000 */
[----:B------:R-:W3:Y:S01]  /*21460*/  @!P1 LDC.64 R110, c[0x0][0x3c8] ;  /* 0x0000f200ff6e9b82 */ /* 0x000ee20000000a00 */
[----:B0-----:R-:W-:-:S04]  /*21470*/  @!P1 IMAD.WIDE R108, R138, 0x4, R108 ;  /* 0x000000048a6c9825 */ /* 0x001fc800078e026c */
[C---:B--2---:R-:W-:Y:S01]  /*21480*/  FMUL.FTZ R0, R113.reuse, R113 ;  /* 0x0000007171007220 */ /* 0x044fe20000410000 */
[----:B------:R-:W-:Y:S01]  /*21490*/  FSEL R168, R113, RZ, !P4 ;  /* 0x000000ff71a87208 */ /* 0x000fe20006000000 */
[----:B------:R0:W-:Y:S03]  /*214a0*/  @!P1 STG.E desc[UR6][R108.64], R113 ;  /* 0x000000716c009986 */ /* 0x0001e6000c101906 */
[----:B------:R-:W-:Y:S01]  /*214b0*/  FSEL R115, R0, RZ, P4 ;  /* 0x000000ff00737208 */ /* 0x000fe20002000000 */
[----:B-1----:R-:W-:Y:S01]  /*214c0*/  FFMA.FTZ R0, R165, UR13, R112 ;  /* 0x0000000da5007c23 */ /* 0x002fe20008010070 */
[----:B---3--:R-:W-:-:S04]  /*214d0*/  @!P1 IMAD.WIDE R110, R138, 0x4, R110 ;  /* 0x000000048a6e9825 */ /* 0x008fc800078e026e */
[----:B------:R-:W-:-:S06]  /*214e0*/  FADD.FTZ R0, R0, R115 ;  /* 0x0000007300007221 */ /* 0x000fcc0000010000 */
[----:B------:R-:W1:Y:S02]  /*214f0*/  MUFU.RSQ R0, R0 ;  /* 0x0000000000007308 */ /* 0x000e640000001400 */
[----:B-1----:R0:W-:Y:S01]  /*21500*/  @!P1 STG.E desc[UR6][R110.64], R0 ;  /* 0x000000006e009986 */ /* 0x0021e2000c101906 */
[----:B------:R-:W-:Y:S05]  /*21510*/  @!P0 BRA `(.L_x_11293) ;  /* 0x00000004003c8947 */ /* 0x000fea0003800000 */
[--C-:B0-----:R-:W-:Y:S01]  /*21520*/  FADD.FTZ R113, R95, -R168.reuse ;  /* 0x800000a85f717221 */ /* 0x101fe20000010000 */
[----:B-----5:R-:W-:Y:S02]  /*21530*/  HADD2.F32 R114, -RZ, R7.H1_H1 ;  /* 0x30000007ff727230 */ /* 0x020fe40000004100 */
        /* <DEDUP_REMOVED lines=22> */
[----:B------:R-:W-:-:S02]  /*216a0*/  HADD2.F32 R170, -RZ, R38.H1_H1 ;  /* 0x30000026ffaa7230 */ /* 0x000fc40000004100 */
[C---:B------:R-:W-:Y:S01]  /*216b0*/  FFMA.FTZ R180, R165.reuse, R114, R164 ;  /* 0x00000072a5b47223 */ /* 0x040fe200000100a4 */
[----:B------:R-:W-:Y:S02]  /*216c0*/  HADD2.F32 R114, -RZ, R5.H1_H1 ;  /* 0x30000005ff727230 */ /* 0x000fe40000004100 */
[----:B------:R-:W-:Y:S01]  /*216d0*/  FMUL.FTZ R109, R0, R109 ;  /* 0x0000006d006d7220 */ /* 0x000fe20000410000 */
[----:B------:R-:W-:Y:S02]  /*216e0*/  HADD2.F32 R164, -RZ, R41.H1_H1 ;  /* 0x30000029ffa47230 */ /* 0x000fe40000004100 */
[----:B------:R-:W-:Y:S01]  /*216f0*/  FFMA.FTZ R182, R165, R166, R170 ;  /* 0x000000a6a5b67223 */ /* 0x000fe200000100aa */
[----:B------:R-:W-:Y:S01]  /*21700*/  HADD2.F32 R108, -RZ, R6.H0_H0 ;  /* 0x20000006ff6c7230 */ /* 0x000fe20000004100 */
[----:B------:R-:W0:Y:S01]  /*21710*/  LDC.64 R166, c[0x0][0x428] ;  /* 0x00010a00ffa67b82 */ /* 0x000e220000000a00 */
[----:B------:R-:W-:Y:S02]  /*21720*/  HADD2.F32 R110, -RZ, R42.H0_H0 ;  /* 0x2000002aff6e7230 */ /* 0x000fe40000004100 */
[----:B------:R-:W-:Y:S01]  /*21730*/  FFMA.FTZ R174, R115, R114, R164 ;  /* 0x0000007273ae7223 */ /* 0x000fe200000100a4 */
[----:B------:R-:W-:-:S02]  /*21740*/  HADD2.F32 R112, -RZ, R10.H0_H0 ;  /* 0x2000000aff707230 */ /* 0x000fc40000004100 */
[----:B------:R-:W-:Y:S01]  /*21750*/  FADD.FTZ R113, R77, -R168 ;  /* 0x800000a84d717221 */ /* 0x000fe20000010000 */
[----:B------:R-:W-:Y:S02]  /*21760*/  HADD2.F32 R111, -RZ, R38.H0_H0 ;  /* 0x20000026ff6f7230 */ /* 0x000fe40000004100 */
[C---:B------:R-:W-:Y:S01]  /*21770*/  FFMA.FTZ R175, R109.reuse, R108, R110 ;  /* 0x0000006c6daf7223 */ /* 0x040fe2000001006e */
[----:B------:R-:W-:Y:S01]  /*21780*/  HADD2.F32 R108, -RZ, R5.H0_H0 ;  /* 0x20000005ff6c7230 */ /* 0x000fe20000004100 */
[----:B------:R-:W1:Y:S01]  /*21790*/  LDC.64 R164, c[0x0][0x430] ;  /* 0x00010c00ffa47b82 */ /* 0x000e620000000a00 */
[----:B------:R-:W-:Y:S02]  /*217a0*/  HADD2.F32 R110, -RZ, R41.H0_H0 ;  /* 0x20000029ff6e7230 */ /* 0x000fe40000004100 */
[----:B------:R-:W-:Y:S01]  /*217b0*/  FFMA.FTZ R177, R109, R112, R111 ;  /* 0x000000706db17223 */ /* 0x000fe2000001006f */
[----:B------:R-:W-:Y:S01]  /*217c0*/  FADD.FTZ R109, R78, -R168 ;  /* 0x800000a84e6d7221 */ /* 0x000fe20000010000 */
[----:B------:R-:W-:-:S02]  /*217d0*/  HADD2.F32 R112, -RZ, R9.H0_H0 ;  /* 0x20000009ff707230 */ /* 0x000fc40000004100 */
[C---:B------:R-:W-:Y:S01]  /*217e0*/  FMUL.FTZ R113, R0.reuse, R113 ;  /* 0x0000007100717220 */ /* 0x040fe20000410000 */
[----:B------:R-:W-:Y:S02]  /*217f0*/  HADD2.F32 R111, -RZ, R37.H0_H0 ;  /* 0x20000025ff6f7230 */ /* 0x000fe40000004100 */
[----:B------:R-:W-:Y:S01]  /*21800*/  FMUL.FTZ R109, R0, R109 ;  /* 0x0000006d006d7220 */ /* 0x000fe20000410000 */
[----:B------:R-:W-:Y:S02]  /*21810*/  HADD2.F32 R176, -RZ, R9.H1_H1 ;  /* 0x30000009ffb07230 */ /* 0x000fe40000004100 */
[----:B------:R-:W-:Y:S02]  /*21820*/  HADD2.F32 R178, -RZ, R37.H1_H1 ;  /* 0x30000025ffb27230 */ /* 0x000fe40000004100 */
[C---:B------:R-:W-:Y:S01]  /*21830*/  FFMA.FTZ R171, R109.reuse, R108, R110 ;  /* 0x0000006c6dab7223 */ /* 0x040fe2000001006e */
[----:B------:R-:W-:Y:S01]  /*21840*/  FFMA.FTZ R173, R109, R112, R111 ;  /* 0x000000706dad7223 */ /* 0x000fe2000001006f */
[----:B------:R-:W-:Y:S01]  /*21850*/  FADD.FTZ R109, R76, -R168 ;  /* 0x800000a84c6d7221 */ /* 0x000fe20000010000 */
[----:B------:R-:W-:-:S02]  /*21860*/  HADD2.F32 R108, -RZ, R4.H0_H0 ;  /* 0x20000004ff6c7230 */ /* 0x000fc40000004100 */
[----:B------:R-:W-:Y:S01]  /*21870*/  FFMA.FTZ R176, R115, R176, R178 ;  /* 0x000000b073b07223 */ /* 0x000fe200000100b2 */
[----:B------:R-:W-:Y:S02]  /*21880*/  HADD2.F32 R110, -RZ, R40.H0_H0 ;  /* 0x20000028ff6e7230 */ /* 0x000fe40000004100 */
[----:B------:R-:W-:Y:S01]  /*21890*/  FMUL.FTZ R109, R0, R109 ;  /* 0x0000006d006d7220 */ /* 0x000fe20000410000 */
        /* <DEDUP_REMOVED lines=16> */
[----:B-1----:R-:W-:Y:S01]  /*219a0*/  IMAD.WIDE.U32 R164, R158, 0x10, R164 ;  /* 0x000000109ea47825 */ /* 0x002fe200078e00a4 */
[----:B------:R-:W-:Y:S02]  /*219b0*/  F2FP.F16.F32.PACK_AB R115, R186, R181 ;  /* 0x000000b5ba73723e */ /* 0x000fe400000000ff */
[----:B------:R-:W-:Y:S01]  /*219c0*/  F2FP.F16.F32.PACK_AB R113, R176, R173 ;  /* 0x000000adb071723e */ /* 0x000fe200000000ff */
[----:B------:R1:W-:Y:S01]  /*219d0*/  STG.E.128 desc[UR6][R166.64], R108 ;  /* 0x0000006ca6007986 */ /* 0x0003e2000c101d06 */
[----:B------:R-:W-:Y:S01]  /*219e0*/  F2FP.F16.F32.PACK_AB R112, R169, R112 ;  /* 0x00000070a970723e */ /* 0x000fe200000000ff */
[----:B------:R-:W-:-:S04]  /*219f0*/  VIADD R158, R158, 0x100 ;  /* 0x000001009e9e7836 */ /* 0x000fc80000000000 */
[----:B------:R1:W-:Y:S03]  /*21a00*/  STG.E.128 desc[UR6][R164.64], R112 ;  /* 0x00000070a4007986 */ /* 0x0003e6000c101d06 */
.L_x_11293:
[----:B------:R-:W-:Y:S05]  /*21a10*/  BSYNC.RECONVERGENT B0 ;  /* 0x0000000000007941 */ /* 0x000fea0003800200 */
.L_x_11292:
[----:B------:R-:W-:Y:S01]  /*21a20*/  ISETP.GE.U32.AND P1, PT, R116, 0x200, PT ;  /* 0x000002007400780c */ /* 0x000fe20003f26070 */
[----:B------:R-:W-:-:S12]  /*21a30*/  BSSY.RECONVERGENT B0, `(.L_x_11294) ;  /* 0x0000051000007945 */ /* 0x000fd80003800200 */
[----:B------:R-:W-:Y:S05]  /*21a40*/  @!P1 BRA `(.L_x_11295) ;  /* 0x00000004003c9947 */ /* 0x000fea0003800000 */
[--C-:B01----:R-:W-:Y:S01]  /*21a50*/  FADD.FTZ R113, R99, -R168.reuse ;  /* 0x800000a863717221 */ /* 0x103fe20000010000 */
        /* <DEDUP_REMOVED lines=75> */
[----:B------:R-:W-:Y:S02]  /*21f10*/  F2FP.F16.F32.PACK_AB R112, R169, R112 ;  /* 0x00000070a970723e */ /* 0x000fe400000000ff */
[----:B------:R-:W-:-:S03]  /*21f20*/  IADD3 R158, PT, PT, R158, 0x100, RZ ;  /* 0x000001009e9e7810 */ /* 0x000fc60007ffe0ff */
[----:B------:R2:W-:Y:S04]  /*21f30*/  STG.E.128 desc[UR6][R164.64], R112 ;  /* 0x00000070a4007986 */ /* 0x0005e8000c101d06 */
.L_x_11295:
[----:B------:R-:W-:Y:S05]  /*21f40*/  BSYNC.RECONVERGENT B0 ;  /* 0x0000000000007941 */ /* 0x000fea0003800200 */
.L_x_11294:
[----:B------:R-:W-:Y:S01]  /*21f50*/  ISETP.GE.U32.AND P1, PT, R116, 0x300, PT ;  /* 0x000003007400780c */ /* 0x000fe20003f26070 */
[----:B------:R-:W-:-:S12]  /*21f60*/  BSSY.RECONVERGENT B0, `(.L_x_11296) ;  /* 0x0000051000007945 */ /* 0x000fd80003800200 */
[----:B------:R-:W-:Y:S05]  /*21f70*/  @!P1 BRA `(.L_x_11297) ;  /* 0x00000004003c9947 */ /* 0x000fea0003800000 */
[--C-:B012---:R-:W-:Y:S01]  /*21f80*/  FADD.FTZ R113, R103, -R168.reuse ;  /* 0x800000a867717221 */ /* 0x107fe20000010000 */
        /* <DEDUP_REMOVED lines=78> */
.L_x_11297:
[----:B------:R-:W-:Y:S05]  /*22470*/  BSYNC.RECONVERGENT B0 ;  /* 0x0000000000007941 */ /* 0x000fea0003800200 */
.L_x_11296:
[----:B------:R-:W-:Y:S01]  /*22480*/  ISETP.GE.U32.AND P1, PT, R116, 0x400, PT ;  /* 0x000004007400780c */ /* 0x000fe20003f26070 */
[----:B------:R-:W-:-:S12]  /*22490*/  BSSY.RECONVERGENT B0, `(.L_x_11298) ;  /* 0x0000050000007945 */ /* 0x000fd80003800200 */
        /* <DEDUP_REMOVED lines=32> */
[----:B------:R-:W-:Y:S01]  /*226a0*/  HADD2.F32 R172, -RZ, R57.H0_H0 ;  /* 0x20000039ffac7230 */ /* 0x000fe20000004100 */
[----:B------:R-:W1:Y:S01]  /*226b0*/  LDC.64 R110, c[0x0][0x428] ;  /* 0x00010a00ff6e7b82 */ /* 0x000e620000000a00 */
[----:B------:R-:W-:Y:S02]  /*226c0*/  HADD2.F32 R167, -RZ, R65.H0_H0 ;  /* 0x20000041ffa77230 */ /* 0x000fe40000004100 */
[----:B------:R-:W-:Y:S01]  /*226d0*/  FFMA.FTZ R168, R165, R168, R170 ;  /* 0x000000a8a5a87223 */ /* 0x000fe200000100aa */
[----:B------:R-:W-:Y:S01]  /*226e0*/  HADD2.F32 R114, -RZ, R53.H1_H1 ;  /* 0x30000035ff727230 */ /* 0x000fe20000004100 */
[----:B------:R-:W-:Y:S01]  /*226f0*/  F2FP.F16.F32.PACK_AB R112, R169, R112 ;  /* 0x00000070a970723e */ /* 0x000fe200000000ff */
[----:B------:R-:W-:-:S02]  /*22700*/  HADD2.F32 R164, -RZ, R61.H1_H1 ;  /* 0x3000003dffa47230 */ /* 0x000fc40000004100 */
[----:B------:R-:W-:Y:S01]  /*22710*/  FFMA.FTZ R172, R165, R172, R167 ;  /* 0x000000aca5ac7223 */ /* 0x000fe200000100a7 */
[----:B------:R-:W-:Y:S02]  /*22720*/  HADD2.F32 R170, -RZ, R54.H0_H0 ;  /* 0x20000036ffaa7230 */ /* 0x000fe40000004100 */
        /* <DEDUP_REMOVED lines=14> */
[----:B------:R-:W-:Y:S02]  /*22810*/  HADD2.F32 R178, -RZ, R59.H0_H0 ;  /* 0x2000003bffb27230 */ /* 0x000fe40000004100 */
[----:B------:R-:W-:Y:S02]  /*22820*/  HADD2.F32 R165, -RZ, R67.H0_H0 ;  /* 0x20000043ffa57230 */ /* 0x000fe40000004100 */
[C---:B------:R-:W-:Y:S01]  /*22830*/  FFMA.FTZ R174, R177.reuse, R174, R176 ;  /* 0x000000aeb1ae7223 */ /* 0x040fe200000100b0 */
[----:B------:R-:W-:Y:S02]  /*22840*/  HADD2.F32 R180, -RZ, R55.H1_H1 ;  /* 0x30000037ffb47230 */ /* 0x000fe40000004100 */
[----:B------:R-:W-:Y:S02]  /*22850*/  HADD2.F32 R182, -RZ, R63.H1_H1 ;  /* 0x3000003fffb67230 */ /* 0x000fe40000004100 */
[----:B------:R-:W-:Y:S01]  /*22860*/  FFMA.FTZ R178, R177, R178, R165 ;  /* 0x000000b2b1b27223 */ /* 0x000fe200000100a5 */
[----:B------:R-:W-:-:S02]  /*22870*/  HADD2.F32 R164, -RZ, R58.H1_H1 ;  /* 0x3000003affa47230 */ /* 0x000fc40000004100 */
[----:B------:R-:W-:Y:S02]  /*22880*/  HADD2.F32 R166, -RZ, R66.H1_H1 ;  /* 0x30000042ffa67230 */ /* 0x000fe40000004100 */
[----:B------:R-:W-:Y:S01]  /*22890*/  FFMA.FTZ R177, R179, R180, R182 ;  /* 0x000000b4b3b17223 */ /* 0x000fe200000100b6 */
[----:B------:R-:W-:Y:S02]  /*228a0*/  HADD2.F32 R184, -RZ, R59.H1_H1 ;  /* 0x3000003bffb87230 */ /* 0x000fe40000004100 */
[----:B------:R-:W-:Y:S02]  /*228b0*/  HADD2.F32 R167, -RZ, R67.H1_H1 ;  /* 0x30000043ffa77230 */ /* 0x000fe40000004100 */
[----:B------:R-:W-:Y:S01]  /*228c0*/  FFMA.FTZ R175, R175, R164, R166 ;  /* 0x000000a4afaf7223 */ /* 0x000fe200000100a6 */
[----:B-1----:R-:W-:Y:S01]  /*228d0*/  IMAD.WIDE.U32 R164, R158, 0x10, R110 ;  /* 0x000000109ea47825 */ /* 0x002fe200078e006e */
[----:B------:R-:W-:-:S03]  /*228e0*/  F2FP.F16.F32.PACK_AB R110, R173, R170 ;  /* 0x000000aaad6e723e */ /* 0x000fc600000000ff */
[----:B------:R-:W-:Y:S01]  /*228f0*/  FFMA.FTZ R179, R179, R184, R167 ;  /* 0x000000b8b3b37223 */ /* 0x000fe200000100a7 */
[----:B0-----:R-:W-:Y:S01]  /*22900*/  IMAD.WIDE.U32 R166, R158, 0x10, R108 ;  /* 0x000000109ea67825 */ /* 0x001fe200078e006c */
[----:B------:R-:W-:Y:S02]  /*22910*/  F2FP.F16.F32.PACK_AB R109, R115, R168 ;  /* 0x000000a8736d723e */ /* 0x000fe400000000ff */
[----:B------:R-:W-:Y:S02]  /*22920*/  F2FP.F16.F32.PACK_AB R108, R113, R0 ;  /* 0x00000000716c723e */ /* 0x000fe400000000ff */
[----:B------:R-:W-:Y:S02]  /*22930*/  F2FP.F16.F32.PACK_AB R111, R177, R174 ;  /* 0x000000aeb16f723e */ /* 0x000fe400000000ff */
[----:B------:R-:W-:Y:S02]  /*22940*/  F2FP.F16.F32.PACK_AB R115, R179, R178 ;  /* 0x000000b2b373723e */ /* 0x000fe400000000ff */
[----:B------:R-:W-:Y:S01]  /*22950*/  F2FP.F16.F32.PACK_AB R114, R175, R114 ;  /* 0x00000072af72723e */ /* 0x000fe200000000ff */
[----:B------:R4:W-:Y:S01]  /*22960*/  STG.E.128 desc[UR6][R164.64], R108 ;  /* 0x0000006ca4007986 */ /* 0x0009e2000c101d06 */
[----:B------:R-:W-:-:S05]  /*22970*/  F2FP.F16.F32.PACK_AB R113, R171, R172 ;  /* 0x000000acab71723e */ /* 0x000fca00000000ff */
[----:B------:R4:W-:Y:S02]  /*22980*/  STG.E.128 desc[UR6][R166.64], R112 ;  /* 0x00000070a6007986 */ /* 0x0009e4000c101d06 */
.L_x_11299:
[----:B------:R-:W-:Y:S05]  /*22990*/  BSYNC.RECONVERGENT B0 ;  /* 0x0000000000007941 */ /* 0x000fea0003800200 */
.L_x_11298:
[----:B01234-:R-:W0:Y:S01]  /*229a0*/  LDC.64 R108, c[0x0][0x380] ;  /* 0x0000e000ff6c7b82 */ /* 0x01fe220000000a00 */
[----:B------:R-:W-:Y:S01]  /*229b0*/  UPLOP3.LUT UP1, UPT, UPT, UPT, UP1, 0x40, 0x4 ;  /* 0x000000000004789c */ /* 0x000fe20003f2e810 */
[----:B0-----:R-:W-:-:S04]  /*229c0*/  IADD3 R138, PT, PT, R138, R108, RZ ;  /* 0x0000006c8a8a7210 */ /* 0x001fc80007ffe0ff */
[----:B------:R-:W-:-:S13]  /*229d0*/  ISETP.GE.AND P1, PT, R138, R109, PT ;  /* 0x0000006d8a00720c */ /* 0x000fda0003f26270 */
[----:B------:R-:W-:Y:S05]  /*229e0*/  @!P1 BRA `(.L_x_11300) ;  /* 0xfffffdec00a09947 */ /* 0x000fea000383ffff */
[----:B------:R-:W-:Y:S05]  /*229f0*/  EXIT ;  /* 0x000000000000794d */ /* 0x000fea0003800000 */
.L_x_11301:
        /* <DEDUP_REMOVED lines=16> */
.L_x_18056:


//--------------------- .text._ZN10layer_norm31ln_parallel_residual_fwd_kernelINS_13Kernel_traitsI6__halfS2_fS2_fjLj8192ELj1ELj1ELj8ELj16ENS_18Kernel_traits_baseILj8192ES2_S2_fS2_fjLj256EEEEELb1ELb0ELb1EEEvNS_9FwdParamsE --------------------------
	.section	.text._ZN10layer_norm31ln_parallel_residual_fwd_kernelINS_13Kernel_traitsI6__halfS2_fS2_fjLj8192ELj1ELj1ELj8ELj16ENS_18Kernel_traits_baseILj8192ES2_S2_fS2_fjLj256EEEEELb1ELb0ELb1EEEvNS_9FwdParamsE,"ax",@progbits
	.align	128
        .global         _ZN10layer_norm31ln_parallel_residual_fwd_kernelINS_13Kernel_traitsI6__halfS2_fS2_fjLj8192ELj1ELj1ELj8ELj16ENS_18Kernel_traits_baseILj8192ES2_S2_fS2_fjLj256EEEEELb1ELb0ELb1EEEvNS_9FwdParamsE
        .type           _ZN10layer_norm31ln_parallel_residual_fwd_kernelINS_13Kernel_traitsI6__halfS2_fS2_fjLj8192ELj1ELj1ELj8ELj16ENS_18Kernel_traits_baseILj8192ES2_S2_fS2_fjLj256EEEEELb1ELb0ELb1EEEvNS_9FwdParamsE,@function
        .size           _ZN10layer_norm31ln_parallel_residual_fwd_kernelINS_13Kernel_traitsI6__halfS2_fS2_fjLj8192ELj1ELj1ELj8ELj16ENS_18Kernel_traits_baseILj8192ES2_S2_fS2_fjLj256EEEEELb1ELb0ELb1EEEvNS_9FwdParamsE,(.L_x_18057 - _ZN10layer_norm31ln_parallel_residual_fwd_kernelINS_13Kernel_traitsI6__halfS2_fS2_fjLj8192ELj1ELj1ELj8ELj16ENS_18Kernel_traits_baseILj8192ES2_S2_fS2_fjLj256EEEEELb1ELb0ELb1EEEvNS_9FwdParamsE)
        .other          _ZN10layer_norm31ln_parallel_residual_fwd_kernelINS_13Kernel_traitsI6__halfS2_fS2_fjLj8192ELj1ELj1ELj8ELj16ENS_18Kernel_traits_baseILj8192ES2_S2_fS2_fjLj256EEEEELb1ELb0ELb1EEEvNS_9FwdParamsE,@"STO_CUDA_ENTRY STV_DEFAULT"
_ZN10layer_norm31ln_parallel_residual_fwd_kernelINS_13Kernel_traitsI6__halfS2_fS2_fjLj8192ELj1ELj1ELj8ELj16ENS_18Kernel_traits_baseILj8192ES2_S2_fS2_fjLj256EEEEELb1ELb0ELb1EEEvNS_9FwdParamsE:
.text._ZN10layer_norm31ln_parallel_residual_fwd_kernelINS_13Kernel_traitsI6__halfS2_fS2_fjLj8192ELj1ELj1ELj8ELj16ENS_18Kernel_traits_baseILj8192ES2_S2_fS2_fjLj256EEEEELb1ELb0ELb1EEEvNS_9FwdParamsE:
        /* <DEDUP_REMOVED lines=79> */
.L_x_11303:
        /* <DEDUP_REMOVED lines=27> */
.L_x_11302:
        /* <DEDUP_REMOVED lines=29> */
.L_x_11305:
        /* <DEDUP_REMOVED lines=26> */
.L_x_11304:
        /* <DEDUP_REMOVED lines=79> */
.L_x_11606:
        /* <DEDUP_REMOVED lines=18> */
[----:B------:R-:W-:-:S03]  /*1020*/  IMAD.MOV.U32 R0, RZ, RZ, 0x2f800000 ;  /* 0x2f800000ff007424 */ /* 0x000fc600078e00ff */
[----:B------:R0:W5:Y:S01]  /*1030*/  @P1 LDG.E.128 R68, desc[UR8][R80.64+0x10] ;  /* 0x0000100850441981 */ /* 0x000162000c1e1d00 */
[----:B------:R-:W-:Y:S05]  /*1040*/  @P0 BRA `(.L_x_11306) ;  /* 0x0000002400840947 */ /* 0x000fea0003800000 */
        /* <DEDUP_REMOVED lines=15> */
.L_x_11308:
        /* <DEDUP_REMOVED lines=12> */
.L_x_11309:
        /* <DEDUP_REMOVED lines=38> */
[----:B------:R-:W-:Y:S02]  /*1460*/  IMAD.MOV.U32 R138, RZ, RZ, R80 ;  /* 0x000000ffff8a7224 */ /* 0x000fe400078e0050 */
[----:B------:R-:W-:Y:S01]  /*1470*/  HFMA2 R80, -RZ, RZ, 0, 0 ;  /* 0x00000000ff507431 */ /* 0x000fe200000001ff */
[----:B------:R-:W-:Y:S01]  /*1480*/  LOP3.LUT R136, R126, R136, R85, 0x96, !PT ;  /* 0x000000887e887212 */ /* 0x000fe200078e9655 */
[----:B------:R-:W-:-:S07]  /*1490*/  IMAD.MOV.U32 R78, RZ, RZ, R148 ;  /* 0x000000ffff4e7224 */ /* 0x000fce00078e0094 */
.L_x_11307:
[----:B------:R-:W-:Y:S01]  /*14a0*/  I2FP.F32.U32 R79, R78 ;  /* 0x0000004e004f7245 */ /* 0x000fe20000201000 */
[----:B------:R-:W-:Y:S01]  /*14b0*/  UMOV UR4, UR6 ;  /* 0x0000000600047c82 */ /* 0x000fe20008000000 */
[----:B------:R-:W-:Y:S01]  /*14c0*/  ISETP.NE.AND P0, PT, R80, 0x1, PT ;  /* 0x000000015000780c */ /* 0x000fe20003f05270 */
[----:B-----5:R-:W-:Y:S01]  /*14d0*/  HADD2.F32 R78, -RZ, R72.H0_H0 ;  /* 0x20000048ff4e7230 */ /* 0x020fe20000004100 */
[----:B------:R-:W-:Y:S01]  /*14e0*/  LOP3.LUT R159, R159, 0xfffffff7, RZ, 0xc0, !PT ;  /* 0xfffffff79f9f7812 */ /* 0x000fe200078ec0ff */
[----:B------:R-:W-:Y:S01]  /*14f0*/  FFMA.FTZ R79, R79, R0, 1.1641532182693481445e-10 ;  /* 0x2f0000004f4f7423 */ /* 0x000fe20000010000 */
[----:B------:R-:W-:-:S04]  /*1500*/  IMAD.MOV.U32 R81, RZ, RZ, 0x2 ;  /* 0x00000002ff517424 */ /* 0x000fc800078e00ff */
        /* <DEDUP_REMOVED lines=12> */
.L_x_11311:
        /* <DEDUP_REMOVED lines=12> */
.L_x_11312:
        /* <DEDUP_REMOVED lines=43> */
.L_x_11310:
[----:B------:R-:W-:Y:S01]  /*1940*/  I2FP.F32.U32 R79, R79 ;  /* 0x0000004f004f7245 */ /* 0x000fe20000201000 */
[----:B------:R-:W-:Y:S01]  /*1950*/  HFMA2 R82, -RZ, RZ, 0, 1.1920928955078125e-07 ;  /* 0x00000002ff527431 */ /* 0x000fe200000001ff */
[----:B------:R-:W-:Y:S01]  /*1960*/  ISETP.NE.AND P0, PT, R81, 0x1, PT ;  /* 0x000000015100780c */ /* 0x000fe20003f05270 */
[----:B------:R-:W-:Y:S01]  /*1970*/  HADD2.F32 R72, -RZ, R72.H1_H1 ;  /* 0x30000048ff487230 */ /* 0x000fe20000004100 */
[----:B------:R-:W-:Y:S01]  /*1980*/  LOP3.LUT R159, R159, 0xfffffffb, RZ, 0xc0, !PT ;  /* 0xfffffffb9f9f7812 */ /* 0x000fe200078ec0ff */
[----:B------:R-:W-:-:S05]  /*1990*/  FFMA.FTZ R79, R79, R0, 1.1641532182693481445e-10 ;  /* 0x2f0000004f4f7423 */ /* 0x000fca0000010000 */
[----:B------:R-:W-:Y:S01]  /*19a0*/  FSETP.LE.FTZ.AND P2, PT, R79, UR4, PT ;  /* 0x000000044f007c0b */ /* 0x000fe2000bf53000 */
        /* <DEDUP_REMOVED lines=11> */
.L_x_11314:
        /* <DEDUP_REMOVED lines=12> */
.L_x_11315:
        /* <DEDUP_REMOVED lines=43> */
.L_x_11313:
[----:B------:R-:W-:Y:S01]  /*1dd0*/  I2FP.F32.U32 R79, R79 ;  /* 0x0000004f004f7245 */ /* 0x000fe20000201000 */
[----:B------:R-:W-:Y:S01]  /*1de0*/  IMAD.MOV.U32 R83, RZ, RZ, 0x2 ;  /* 0x00000002ff537424 */ /* 0x000fe200078e00ff */
[----:B------:R-:W-:Y:S02]  /*1df0*/  ISETP.NE.AND P0, PT, R82, 0x1, PT ;  /* 0x000000015200780c */ /* 0x000fe40003f05270 */
[----:B------:R-:W-:Y:S01]  /*1e00*/  LOP3.LUT R159, R159, 0xfffffffd, RZ, 0xc0, !PT ;  /* 0xfffffffd9f9f7812 */ /* 0x000fe200078ec0ff */
[----:B------:R-:W-:Y:S01]  /*1e10*/  FFMA.FTZ R79, R79, R0, 1.1641532182693481445e-10 ;  /* 0x2f0000004f4f7423 */ /* 0x000fe20000010000 */
[----:B------:R-:W-:-:S04]  /*1e20*/  MOV R80, R138 ;  /* 0x0000008a00507202 */ /* 0x000fc80000000f00 */
[----:B------:R-:W-:Y:S01]  /*1e30*/  FSETP.LE.FTZ.AND P2, PT, R79, UR4, PT ;  /* 0x000000044f007c0b */ /* 0x000fe2000bf53000 */
[----:B------:R-:W-:-:S12]  /*1e40*/  HADD2.F32 R79, -RZ, R73.H0_H0 ;  /* 0x20000049ff4f7230 */ /* 0x000fd80000004100 */
        /* <DEDUP_REMOVED lines=10> */
.L_x_11317:
        /* <DEDUP_REMOVED lines=12> */
.L_x_11318:
        /* <DEDUP_REMOVED lines=43> */
.L_x_11316:
[----:B------:R-:W-:Y:S01]  /*2260*/  ISETP.NE.AND P2, PT, R83, 0x1, PT ;  /* 0x000000015300780c */ /* 0x000fe20003f45270 */
[----:B------:R-:W-:Y:S01]  /*2270*/  HADD2.F32 R73, -RZ, R73.H1_H1 ;  /* 0x30000049ff497230 */ /* 0x000fe20000004100 */
[----:B------:R-:W-:Y:S01]  /*2280*/  I2FP.F32.U32 R81, R80 ;  /* 0x0000005000517245 */ /* 0x000fe20000201000 */
[----:B------:R-:W-:Y:S02]  /*2290*/  IMAD.MOV.U32 R82, RZ, RZ, 0x2 ;  /* 0x00000002ff527424 */ /* 0x000fe400078e00ff */
        /* <DEDUP_REMOVED lines=12> */
.L_x_11320:
        /* <DEDUP_REMOVED lines=12> */
.L_x_11321:
        /* <DEDUP_REMOVED lines=43> */
.L_x_11319:
[----:B------:R-:W-:Y:S01]  /*26d0*/  ISETP.NE.AND P3, PT, R82, 0x1, PT ;  /* 0x000000015200780c */ /* 0x000fe20003f65270 */
[----:B------:R-:W-:Y:S01]  /*26e0*/  HFMA2 R83, -RZ, RZ, 0, 1.1920928955078125e-07 ;  /* 0x00000002ff537431 */ /* 0x000fe200000001ff */
[----:B------:R-:W-:Y:S01]  /*26f0*/  I2FP.F32.U32 R81, R80 ;  /* 0x0000005000517245 */ /* 0x000fe20000201000 */
[----:B------:R-:W-:-:S04]  /*2700*/  HADD2.F32 R80, -RZ, R74.H0_H0 ;  /* 0x2000004aff507230 */ /* 0x000fc80000004100 */
        /* <DEDUP_REMOVED lines=12> */
.L_x_11323:
        /* <DEDUP_REMOVED lines=12> */
.L_x_11324:
        /* <DEDUP_REMOVED lines=43> */
.L_x_11322:
[----:B------:R-:W-:Y:S01]  /*2b40*/  ISETP.NE.AND P4, PT, R83, 0x1, PT ;  /* 0x000000015300780c */ /* 0x000fe20003f85270 */
[----:B------:R-:W-:Y:S01]  /*2b50*/  HADD2.F32 R74, -RZ, R74.H1_H1 ;  /* 0x3000004aff4a7230 */ /* 0x000fe20000004100 */
        /* <DEDUP_REMOVED lines=14> */
.L_x_11326:
        /* <DEDUP_REMOVED lines=12> */
.L_x_11327:
        /* <DEDUP_REMOVED lines=43> */
.L_x_11325:
[----:B------:R-:W-:Y:S01]  /*2fb0*/  ISETP.NE.AND P5, PT, R85, 0x1, PT ;  /* 0x000000015500780c */ /* 0x000fe20003fa5270 */
[----:B------:R-:W-:Y:S01]  /*2fc0*/  HADD2.F32 R102, -RZ, R75.H0_H0 ;  /* 0x2000004bff667230 */ /* 0x000fe20000004100 */
        /* <DEDUP_REMOVED lines=14> */
.L_x_11329:
        /* <DEDUP_REMOVED lines=12> */
.L_x_11330:
        /* <DEDUP_REMOVED lines=43> */
.L_x_11328:
[----:B------:R-:W-:Y:S01]  /*3420*/  UMOV UR5, UR7 ;  /* 0x0000000700057c82 */ /* 0x000fe20008000000 */
[----:B------:R-:W-:Y:S01]  /*3430*/  HADD2.F32 R81, -RZ, R75.H1_H1 ;  /* 0x3000004bff517230 */ /* 0x000fe20000004100 */
[----:B------:R-:W-:Y:S01]  /*3440*/  P2R R85, PR, RZ, 0x2 ;  /* 0x00000002ff557803 */ /* 0x000fe20000000000 */
[----:B------:R-:W-:Y:S01]  /*3450*/  FMUL.FTZ R79, R79, UR5 ;  /* 0x000000054f4f7c20 */ /* 0x000fe20008410000 */
[----:B------:R-:W-:Y:S01]  /*3460*/  I2FP.F32.U32 R75, R82 ;  /* 0x00000052004b7245 */ /* 0x000fe20000201000 */
[----:B------:R-:W-:Y:S01]  /*3470*/  FMUL.FTZ R80, R80, UR5 ;  /* 0x0000000550507c20 */ /* 0x000fe20008410000 */
[C---:B------:R-:W-:Y:S01]  /*3480*/  LOP3.LUT P1, RZ, R159.reuse, 0x2, RZ, 0xc0, !PT ;  /* 0x000000029fff7812 */ /* 0x040fe2000782c0ff */
[----:B------:R-:W-:Y:S01]  /*3490*/  FMUL.FTZ R78, R78, UR5 ;  /* 0x000000054e4e7c20 */ /* 0x000fe20008410000 */
[----:B------:R-:W-:Y:S01]  /*34a0*/  LOP3.LUT P5, RZ, R159, 0x8, RZ, 0xc0, !PT ;  /* 0x000000089fff7812 */ /* 0x000fe200078ac0ff */
[----:B------:R-:W-:Y:S01]  /*34b0*/  FFMA.FTZ R75, R75, R0, 1.1641532182693481445e-10 ;  /* 0x2f0000004b4b7423 */ /* 0x000fe20000010000 */
[----:B------:R-:W-:Y:S01]  /*34c0*/  FSEL R82, R79, RZ, P1 ;  /* 0x000000ff4f527208 */ /* 0x000fe20000800000 */
[----:B------:R-:W-:Y:S01]  /*34d0*/  FMUL.FTZ R102, R102, UR5 ;  /* 0x0000000566667c20 */ /* 0x000fe20008410000 */
[----:B------:R-:W-:Y:S01]  /*34e0*/  ISETP.NE.AND P1, PT, R85, RZ, PT ;  /* 0x000000ff5500720c */ /* 0x000fe20003f25270 */
[----:B------:R-:W-:Y:S01]  /*34f0*/  FMUL.FTZ R74, R74, UR5 ;  /* 0x000000054a4a7c20 */ /* 0x000fe20008410000 */
[----:B------:R-:W-:Y:S01]  /*3500*/  FSEL R100, R80, RZ, P2 ;  /* 0x000000ff50647208 */ /* 0x000fe20001000000 */
        /* <DEDUP_REMOVED lines=21> */
.L_x_11306:
        /* <DEDUP_REMOVED lines=15> */
.L_x_11333:
        /* <DEDUP_REMOVED lines=12> */
.L_x_11334:
        /* <DEDUP_REMOVED lines=42> */
.L_x_11332:
        /* <DEDUP_REMOVED lines=21> */
.L_x_11336:
        /* <DEDUP_REMOVED lines=12> */
.L_x_11337:
        /* <DEDUP_REMOVED lines=43> */
.L_x_11335:
[----:B------:R-:W-:Y:S01]  /*3f70*/  I2FP.F32.U32 R79, R78 ;  /* 0x0000004e004f7245 */ /* 0x000fe20000201000 */
[----:B------:R-:W-:Y:S01]  /*3f80*/  HADD2.F32 R78, -RZ, R132.H0_H0 ;  /* 0x20000084ff4e7230 */ /* 0x000fe20000004100 */
[----:B------:R-:W-:Y:S01]  /*3f90*/  ISETP.NE.AND P2, PT, R81, 0x1, PT ;  /* 0x000000015100780c */ /* 0x000fe20003f45270 */
[----:B------:R-:W-:Y:S02]  /*3fa0*/  HFMA2 R82, -RZ, RZ, 0, 1.1920928955078125e-07 ;  /* 0x00000002ff527431 */ /* 0x000fe400000001ff */
        /* <DEDUP_REMOVED lines=18> */
.L_x_11339:
        /* <DEDUP_REMOVED lines=12> */
.L_x_11340:
        /* <DEDUP_REMOVED lines=43> */
.L_x_11338:
        /* <DEDUP_REMOVED lines=19> */
.L_x_11342:
        /* <DEDUP_REMOVED lines=12> */
.L_x_11343:
        /* <DEDUP_REMOVED lines=43> */
.L_x_11341:
[----:B------:R-:W-:Y:S01]  /*48e0*/  I2FP.F32.U32 R79, R72 ;  /* 0x00000048004f7245 */ /* 0x000fe20000201000 */
[----:B------:R-:W-:Y:S01]  /*48f0*/  HADD2.F32 R72, -RZ, R132.H1_H1 ;  /* 0x30000084ff487230 */ /* 0x000fe20000004100 */
        /* <DEDUP_REMOVED lines=20> */
.L_x_11345:
        /* <DEDUP_REMOVED lines=12> */
.L_x_11346:
        /* <DEDUP_REMOVED lines=43> */
.L_x_11344:
        /* <DEDUP_REMOVED lines=19> */
.L_x_11348:
        /* <DEDUP_REMOVED lines=12> */
.L_x_11349:
        /* <DEDUP_REMOVED lines=43> */
.L_x_11347:
[----:B------:R-:W-:Y:S01]  /*5250*/  I2FP.F32.U32 R79, R72 ;  /* 0x00000048004f7245 */ /* 0x000fe20000201000 */
[----:B------:R-:W-:Y:S01]  /*5260*/  HADD2.F32 R72, -RZ, R133.H0_H0 ;  /* 0x20000085ff487230 */ /* 0x000fe20000004100 */
        /* <DEDUP_REMOVED lines=20> */
.L_x_11351:
        /* <DEDUP_REMOVED lines=12> */
.L_x_11352:
        /* <DEDUP_REMOVED lines=43> */
.L_x_11350:
[----:B------:R-:W-:Y:S01]  /*5720*/  ISETP.NE.AND P2, PT, R85, 0x1, PT ;  /* 0x000000015500780c */ /* 0x000fe20003f45270 */
[----:B------:R-:W-:Y:S01]  /*5730*/  HADD2.F32 R83, -RZ, R73.H1_H1 ;  /* 0x30000049ff537230 */ /* 0x000fe20000004100 */
[----:B------:R-:W-:Y:S01]  /*5740*/  I2FP.F32.U32 R79, R72 ;  /* 0x00000048004f7245 */ /* 0x000fe20000201000 */
[----:B------:R-:W-:Y:S02]  /*5750*/  IMAD.MOV.U32 R78, RZ, RZ, 0x2 ;  /* 0x00000002ff4e7424 */ /* 0x000fe400078e00ff */
        /* <DEDUP_REMOVED lines=13> */
.L_x_11354:
        /* <DEDUP_REMOVED lines=12> */
.L_x_11355:
        /* <DEDUP_REMOVED lines=43> */
.L_x_11353:
[----:B------:R-:W-:Y:S01]  /*5ba0*/  I2FP.F32.U32 R73, R72 ;  /* 0x0000004800497245 */ /* 0x000fe20000201000 */
[----:B------:R-:W-:Y:S01]  /*5bb0*/  HADD2.F32 R72, -RZ, R133.H1_H1 ;  /* 0x30000085ff487230 */ /* 0x000fe20000004100 */
        /* <DEDUP_REMOVED lines=20> */
.L_x_11357:
        /* <DEDUP_REMOVED lines=12> */
.L_x_11358:
        /* <DEDUP_REMOVED lines=43> */
.L_x_11356:
[----:B------:R-:W-:Y:S01]  /*6070*/  ISETP.NE.AND P3, PT, R79, 0x1, PT ;  /* 0x000000014f00780c */ /* 0x000fe20003f65270 */
[----:B------:R-:W-:Y:S01]  /*6080*/  HADD2.F32 R85, -RZ, R74.H0_H0 ;  /* 0x2000004aff557230 */ /* 0x000fe20000004100 */
[----:B------:R-:W-:Y:S01]  /*6090*/  I2FP.F32.U32 R73, R72 ;  /* 0x0000004800497245 */ /* 0x000fe20000201000 */
[----:B------:R-:W-:Y:S01]  /*60a0*/  IMAD.MOV.U32 R78, RZ, RZ, 0x2 ;  /* 0x00000002ff4e7424 */ /* 0x000fe200078e00ff */
[----:B------:R-:W-:Y:S02]  /*60b0*/  MOV R72, R138 ;  /* 0x0000008a00487202 */ /* 0x000fe40000000f00 */
        /* <DEDUP_REMOVED lines=12> */
.L_x_11360:
        /* <DEDUP_REMOVED lines=12> */
.L_x_11361:
        /* <DEDUP_REMOVED lines=43> */
.L_x_11359:
[----:B------:R-:W-:Y:S01]  /*64f0*/  I2FP.F32.U32 R73, R72 ;  /* 0x0000004800497245 */ /* 0x000fe20000201000 */
[----:B------:R-:W-:Y:S02]  /*6500*/  HADD2.F32 R72, -RZ, R134.H0_H0 ;  /* 0x20000086ff487230 */ /* 0x000fe40000004100 */
        /* <DEDUP_REMOVED lines=20> */
.L_x_11363:
        /* <DEDUP_REMOVED lines=12> */
.L_x_11364:
        /* <DEDUP_REMOVED lines=43> */
.L_x_11362:
[----:B------:R-:W-:Y:S01]  /*69c0*/  ISETP.NE.AND P4, PT, R79, 0x1, PT ;  /* 0x000000014f00780c */ /* 0x000fe20003f85270 */
[----:B------:R-:W-:Y:S01]  /*69d0*/  HADD2.F32 R101, -RZ, R74.H1_H1 ;  /* 0x3000004aff657230 */ /* 0x000fe20000004100 */
        /* <DEDUP_REMOVED lines=15> */
.L_x_11366:
        /* <DEDUP_REMOVED lines=12> */
.L_x_11367:
        /* <DEDUP_REMOVED lines=43> */
.L_x_11365:
[----:B------:R-:W-:Y:S01]  /*6e40*/  I2FP.F32.U32 R73, R72 ;  /* 0x0000004800497245 */ /* 0x000fe20000201000 */
[----:B------:R-:W-:Y:S01]  /*6e50*/  HADD2.F32 R72, -RZ, R134.H1_H1 ;  /* 0x30000086ff487230 */ /* 0x000fe20000004100 */
[----:B------:R-:W-:Y:S01]  /*6e60*/  FSEL R101, R101, RZ, P3 ;  /* 0x000000ff65657208 */ /* 0x000fe20001800000 */
        /* <DEDUP_REMOVED lines=19> */
.L_x_11369:
        /* <DEDUP_REMOVED lines=12> */
.L_x_11370:
        /* <DEDUP_REMOVED lines=43> */
.L_x_11368:
[----:B------:R-:W-:Y:S01]  /*7310*/  ISETP.NE.AND P5, PT, R78, 0x1, PT ;  /* 0x000000014e00780c */ /* 0x000fe20003fa5270 */
[----:B------:R-:W-:Y:S01]  /*7320*/  HADD2.F32 R74, -RZ, R75.H0_H0 ;  /* 0x2000004bff4a7230 */ /* 0x000fe20000004100 */
        /* <DEDUP_REMOVED lines=15> */
.L_x_11372:
        /* <DEDUP_REMOVED lines=12> */
.L_x_11373:
        /* <DEDUP_REMOVED lines=43> */
.L_x_11371:
[----:B------:R-:W-:Y:S01]  /*7790*/  I2FP.F32.U32 R73, R72 ;  /* 0x0000004800497245 */ /* 0x000fe20000201000 */
[----:B------:R-:W-:-:S04]  /*77a0*/  HADD2.F32 R72, -RZ, R135.H0_H0 ;  /* 0x20000087ff487230 */ /* 0x000fc80000004100 */
        /* <DEDUP_REMOVED lines=20> */
.L_x_11375:
        /* <DEDUP_REMOVED lines=12> */
.L_x_11376:
        /* <DEDUP_REMOVED lines=43> */
.L_x_11374:
[----:B------:R-:W-:Y:S01]  /*7c60*/  ISETP.NE.AND P6, PT, R74, 0x1, PT ;  /* 0x000000014a00780c */ /* 0x000fe20003fc5270 */
[----:B------:R-:W-:Y:S01]  /*7c70*/  HADD2.F32 R75, -RZ, R75.H1_H1 ;  /* 0x3000004bff4b7230 */ /* 0x000fe20000004100 */
        /* <DEDUP_REMOVED lines=15> */
.L_x_11378:
        /* <DEDUP_REMOVED lines=14> */
.L_x_11379:
        /* <DEDUP_REMOVED lines=43> */
.L_x_11377:
[----:B------:R-:W-:Y:S01]  /*8100*/  I2FP.F32.U32 R73, R72 ;  /* 0x0000004800497245 */ /* 0x000fe20000201000 */
[----:B------:R-:W-:Y:S01]  /*8110*/  HADD2.F32 R72, -RZ, R135.H1_H1 ;  /* 0x30000087ff487230 */ /* 0x000fe20000004100 */
        /* <DEDUP_REMOVED lines=8> */
.L_x_11331:
[----:B------:R-:W-:Y:S01]  /*81a0*/  SEL R72, RZ, 0x1000000, !P0 ;  /* 0x01000000ff487807 */ /* 0x000fe20004000000 */
[----:B------:R-:W0:Y:S01]  /*81b0*/  LDC.64 R104, c[0x0][0x3a8] ;  /* 0x0000ea00ff687b82 */ /* 0x000e220000000a00 */
[----:B------:R-:W-:Y:S01]  /*81c0*/  ISETP.NE.U32.AND P0, PT, R76, RZ, PT ;  /* 0x000000ff4c00720c */ /* 0x000fe20003f05070 */
[----:B------:R-:W-:Y:S01]  /*81d0*/  VIADD R151, R153, 0x100 ;  /* 0x0000010099977836 */ /* 0x000fe20000000000 */
        /* <DEDUP_REMOVED lines=11> */
[----:B------:R-:W-:Y:S01]  /*8290*/  LOP3.LUT R77, R75, R79, R78, 0xfe, !PT ;  /* 0x0000004f4b4d7212 */ /* 0x000fe200078efe4e */
[----:B------:R-:W-:Y:S01]  /*82a0*/  IMAD.WIDE.U32 R78, R151, 0x10, R92 ;  /* 0x00000010974e7825 */ /* 0x000fe200078e005c */
[----:B------:R-:W-:Y:S01]  /*82b0*/  SEL R76, RZ, 0x1, !P2 ;  /* 0x00000001ff4c7807 */ /* 0x000fe20005000000 */
[----:B------:R-:W3:Y:S01]  /*82c0*/  @P0 LDC.64 R86, c[0x0][0x398] ;  /* 0x0000e600ff560b82 */ /* 0x000ee20000000a00 */
[----:B------:R-:W-:Y:S01]  /*82d0*/  LOP3.LUT R74, R74, R72, R73, 0xfe, !PT ;  /* 0x000000484a4a7212 */ /* 0x000fe200078efe49 */
[----:B0-----:R-:W-:Y:S01]  /*82e0*/  IMAD.WIDE.U32 R72, R153, 0x20, R104 ;  /* 0x0000002099487825 */ /* 0x001fe200078e0068 */
[----:B------:R-:W-:-:S02]  /*82f0*/  SEL R75, RZ, 0x1, !P6 ;  /* 0x00000001ff4b7807 */ /* 0x000fc40007000000 */
[----:B------:R-:W-:Y:S02]  /*8300*/  LOP3.LUT R77, R77, R76, RZ, 0xfc, !PT ;  /* 0x0000004c4d4d7212 */ /* 0x000fe400078efcff */
[----:B------:R-:W-:Y:S01]  /*8310*/  LOP3.LUT R76, R74, R75, RZ, 0xfc, !PT ;  /* 0x0000004b4a4c7212 */ /* 0x000fe200078efcff */
[----:B-1----:R-:W-:Y:S01]  /*8320*/  IMAD.WIDE.U32 R74, R153, 0x8, R106 ;  /* 0x00000008994a7825 */ /* 0x002fe200078e006a */
[----:B------:R0:W-:Y:S04]  /*8330*/  STG.E.128 desc[UR8][R72.64], R80 ;  /* 0x0000005048007986 */ /* 0x0001e8000c101d08 */
[----:B------:R0:W-:Y:S01]  /*8340*/  STG.E.128 desc[UR8][R72.64+0x10], R100 ;  /* 0x0000106448007986 */ /* 0x0001e2000c101d08 */
[----:B--2---:R-:W-:-:S03]  /*8350*/  @P1 IMAD.WIDE.U32 R88, R151, 0x20, R88 ;  /* 0x0000002097581825 */ /* 0x004fc600078e0058 */
[----:B------:R0:W-:Y:S01]  /*8360*/  STG.E.64 desc[UR8][R74.64], R76 ;  /* 0x0000004c4a007986 */ /* 0x0001e2000c101b08 */
        /* <DEDUP_REMOVED lines=22> */
.L_x_11380:
[----:B------:R2:W5:Y:S04]  /*84d0*/  @P0 LDG.E.128 R132, desc[UR8][R86.64] ;  /* 0x0000000856840981 */ /* 0x000568000c1e1d00 */
[----:B------:R2:W5:Y:S04]  /*84e0*/  @P1 LDG.E.128 R64, desc[UR8][R88.64] ;  /* 0x0000000858401981 */ /* 0x000568000c1e1d00 */
[----:B------:R2:W5:Y:S04]  /*84f0*/  @P1 LDG.E.128 R68, desc[UR8][R88.64+0x10] ;  /* 0x0000100858441981 */ /* 0x000568000c1e1d00 */
[----:B0-----:R-:W5:Y:S01]  /*8500*/  LDG.E.128 R76, desc[UR8][R78.64] ;  /* 0x000000084e4c7981 */ /* 0x001f62000c1e1d00 */
[----:B------:R-:W-:Y:S05]  /*8510*/  @!P0 BRA `(.L_x_11381) ;  /* 0x0000004800d48947 */ /* 0x000fea0003800000 */
[----:B------:R-:W-:Y:S01]  /*8520*/  ISETP.NE.AND P2, PT, R96, 0x1, PT ;  /* 0x000000016000780c */ /* 0x000fe20003f45270 */
[----:B-1----:R-:W-:Y:S01]  /*8530*/  IMAD.MOV.U32 R72, RZ, RZ, R138 ;  /* 0x000000ffff487224 */ /* 0x002fe200078e008a */
        /* <DEDUP_REMOVED lines=13> */
.L_x_11383:
        /* <DEDUP_REMOVED lines=12> */
.L_x_11384:
[----:B------:R-:W-:Y:S01]  /*86d0*/  IMAD.WIDE.U32 R74, R156, -0x326172a9, RZ ;  /* 0xcd9e8d579c4a7825 */ /* 0x000fe200078e00ff */
[----:B--2---:R-:W-:-:S04]  /*86e0*/  LOP3.LUT R88, R139, R73, R3, 0x96, !PT ;  /* 0x000000498b587212 */ /* 0x004fc800078e9603 */
        /* <DEDUP_REMOVED lines=40> */
.L_x_11382:
[----:B------:R-:W-:Y:S01]  /*8970*/  I2FP.F32.U32 R73, R72 ;  /* 0x0000004800497245 */ /* 0x000fe20000201000 */
[----:B-----5:R-:W-:Y:S01]  /*8980*/  HADD2.F32 R72, -RZ, R76.H0_H0 ;  /* 0x2000004cff487230 */ /* 0x020fe20000004100 */
[----:B------:R-:W-:Y:S01]  /*8990*/  ISETP.NE.AND P2, PT, R74, 0x1, PT ;  /* 0x000000014a00780c */ /* 0x000fe20003f45270 */
[----:B------:R-:W-:Y:S01]  /*89a0*/  IMAD.MOV.U32 R75, RZ, RZ, 0x2 ;  /* 0x00000002ff4b7424 */ /* 0x000fe200078e00ff */
[----:B------:R-:W-:Y:S01]  /*89b0*/  LOP3.LUT R159, R159, 0xffffffef, RZ, 0xc0, !PT ;  /* 0xffffffef9f9f7812 */ /* 0x000fe200078ec0ff */
[----:B------:R-:W-:Y:S01]  /*89c0*/  FFMA.FTZ R73, R73, R0, 1.1641532182693481445e-10 ;  /* 0x2f00000049497423 */ /* 0x000fe20000010000 */
[----:B--2---:R-:W-:-:S04]  /*89d0*/  FMUL.FTZ R88, R72, UR5 ;  /* 0x0000000548587c20 */ /* 0x004fc80008410000 */
        /* <DEDUP_REMOVED lines=12> */
.L_x_11386:
        /* <DEDUP_REMOVED lines=12> */
.L_x_11387:
        /* <DEDUP_REMOVED lines=43> */
.L_x_11385:
        /* <DEDUP_REMOVED lines=22> */
.L_x_11389:
        /* <DEDUP_REMOVED lines=12> */
.L_x_11390:
        /* <DEDUP_REMOVED lines=43> */
.L_x_11388:
[----:B------:R-:W-:Y:S01]  /*92e0*/  I2FP.F32.U32 R73, R73 ;  /* 0x0000004900497245 */ /* 0x000fe20000201000 */
[----:B------:R-:W-:Y:S01]  /*92f0*/  HADD2.F32 R76, -RZ, R76.H1_H1 ;  /* 0x3000004cff4c7230 */ /* 0x000fe20000004100 */
[----:B------:R-:W-:Y:S01]  /*9300*/  ISETP.NE.AND P2, PT, R74, 0x1, PT ;  /* 0x000000014a00780c */ /* 0x000fe20003f45270 */
[----:B------:R-:W-:Y:S01]  /*9310*/  IMAD.MOV.U32 R84, RZ, RZ, 0x2 ;  /* 0x00000002ff547424 */ /* 0x000fe200078e00ff */
[----:B------:R-:W-:Y:S01]  /*9320*/  LOP3.LUT R159, R159, 0xfffffff7, RZ, 0xc0, !PT ;  /* 0xfffffff79f9f7812 */ /* 0x000fe200078ec0ff */
[----:B------:R-:W-:Y:S01]  /*9330*/  FFMA.FTZ R73, R73, R0, 1.1641532182693481445e-10 ;  /* 0x2f00000049497423 */ /* 0x000fe20000010000 */
[----:B------:R-:W-:-:S04]  /*9340*/  FMUL.FTZ R76, R76, UR5 ;  /* 0x000000054c4c7c20 */ /* 0x000fc80008410000 */
[----:B------:R-:W-:Y:S02]  /*9350*/  FSETP.LE.FTZ.AND P4, PT, R73, UR4, PT ;  /* 0x0000000449007c0b */ /* 0x000fe4000bf93000 */
        /* <DEDUP_REMOVED lines=11> */
.L_x_11392:
        /* <DEDUP_REMOVED lines=12> */
.L_x_11393:
        /* <DEDUP_REMOVED lines=43> */
.L_x_11391:
[----:B------:R-:W-:Y:S01]  /*9780*/  I2FP.F32.U32 R73, R73 ;  /* 0x0000004900497245 */ /* 0x000fe20000201000 */
[----:B------:R-:W-:Y:S01]  /*9790*/  HADD2.F32 R74, -RZ, R132.H1_H1 ;  /* 0x30000084ff4a7230 */ /* 0x000fe20000004100 */
[----:B------:R-:W-:Y:S01]  /*97a0*/  ISETP.NE.AND P3, PT, R84, 0x1, PT ;  /* 0x000000015400780c */ /* 0x000fe20003f65270 */
[----:B------:R-:W-:Y:S02]  /*97b0*/  IMAD.MOV.U32 R85, RZ, RZ, 0x2 ;  /* 0x00000002ff557424 */ /* 0x000fe400078e00ff */
[----:B------:R-:W-:Y:S01]  /*97c0*/  FFMA.FTZ R73, R73, R0, 1.1641532182693481445e-10 ;  /* 0x2f00000049497423 */ /* 0x000fe20000010000 */
[----:B------:R-:W-:Y:S01]  /*97d0*/  FMUL.FTZ R75, R74, UR5 ;  /* 0x000000054a4b7c20 */ /* 0x000fe20008410000 */
[----:B------:R-:W-:-:S03]  /*97e0*/  FSEL R74, R76, RZ, P4 ;  /* 0x000000ff4c4a7208 */ /* 0x000fc60002000000 */
        /* <DEDUP_REMOVED lines=15> */
.L_x_11395:
        /* <DEDUP_REMOVED lines=12> */
.L_x_11396:
        /* <DEDUP_REMOVED lines=43> */
.L_x_11394:
[----:B------:R-:W-:Y:S01]  /*9c50*/  I2FP.F32.U32 R75, R74 ;  /* 0x0000004a004b7245 */ /* 0x000fe20000201000 */
[----:B------:R-:W-:Y:S01]  /*9c60*/  HADD2.F32 R74, -RZ, R77.H0_H0 ;  /* 0x2000004dff4a7230 */ /* 0x000fe20000004100 */
[----:B------:R-:W-:Y:S01]  /*9c70*/  ISETP.NE.AND P2, PT, R85, 0x1, PT ;  /* 0x000000015500780c */ /* 0x000fe20003f45270 */
[----:B------:R-:W-:Y:S01]  /*9c80*/  HFMA2 R84, -RZ, RZ, 0, 1.1920928955078125e-07 ;  /* 0x00000002ff547431 */ /* 0x000fe200000001ff */
[----:B------:R-:W-:Y:S01]  /*9c90*/  LOP3.LUT R159, R159, 0xfffffffb, RZ, 0xc0, !PT ;  /* 0xfffffffb9f9f7812 */ /* 0x000fe200078ec0ff */
[----:B------:R-:W-:Y:S01]  /*9ca0*/  FFMA.FTZ R75, R75, R0, 1.1641532182693481445e-10 ;  /* 0x2f0000004b4b7423 */ /* 0x000fe20000010000 */
[----:B------:R-:W-:-:S04]  /*9cb0*/  FMUL.FTZ R76, R74, UR5 ;  /* 0x000000054a4c7c20 */ /* 0x000fc80008410000 */
        /* <DEDUP_REMOVED lines=12> */
.L_x_11398:
        /* <DEDUP_REMOVED lines=12> */
.L_x_11399:
        /* <DEDUP_REMOVED lines=43> */
.L_x_11397:
[----:B------:R-:W-:Y:S01]  /*a0f0*/  I2FP.F32.U32 R75, R75 ;  /* 0x0000004b004b7245 */ /* 0x000fe20000201000 */
[----:B------:R-:W-:-:S04]  /*a100*/  HADD2.F32 R74, -RZ, R133.H0_H0 ;  /* 0x20000085ff4a7230 */ /* 0x000fc80000004100 */
[----:B------:R-:W-:Y:S01]  /*a110*/  FFMA.FTZ R75, R75, R0, 1.1641532182693481445e-10 ;  /* 0x2f0000004b4b7423 */ /* 0x000fe20000010000 */
[----:B------:R-:W-:-:S04]  /*a120*/  FMUL.FTZ R74, R74, UR5 ;  /* 0x000000054a4a7c20 */ /* 0x000fc80008410000 */
[----:B------:R-:W-:Y:S02]  /*a130*/  FSETP.GTU.FTZ.AND P2, PT, R75, UR4, PT ;  /* 0x000000044b007c0b */ /* 0x000fe4000bf5c000 */
[----:B------:R-:W-:Y:S01]  /*a140*/  FSEL R75, R76, RZ, P4 ;  /* 0x000000ff4c4b7208 */ /* 0x000fe20002000000 */
[----:B------:R-:W-:Y:S01]  /*a150*/  IMAD.MOV.U32 R76, RZ, RZ, 0x2 ;  /* 0x00000002ff4c7424 */ /* 0x000fe200078e00ff */
        /* <DEDUP_REMOVED lines=15> */
.L_x_11401:
        /* <DEDUP_REMOVED lines=12> */
.L_x_11402:
        /* <DEDUP_REMOVED lines=43> */
.L_x_11400:
[----:B------:R-:W-:Y:S01]  /*a5c0*/  I2FP.F32.U32 R75, R75 ;  /* 0x0000004b004b7245 */ /* 0x000fe20000201000 */
[----:B------:R-:W-:Y:S01]  /*a5d0*/  HADD2.F32 R77, -RZ, R77.H1_H1 ;  /* 0x3000004dff4d7230 */ /* 0x000fe20000004100 */
[----:B------:R-:W-:Y:S01]  /*a5e0*/  ISETP.NE.AND P2, PT, R76, 0x1, PT ;  /* 0x000000014c00780c */ /* 0x000fe20003f45270 */
[----:B------:R-:W-:Y:S01]  /*a5f0*/  IMAD.MOV.U32 R84, RZ, RZ, 0x2 ;  /* 0x00000002ff547424 */ /* 0x000fe200078e00ff */
        /* <DEDUP_REMOVED lines=15> */
.L_x_11404:
        /* <DEDUP_REMOVED lines=12> */
.L_x_11405:
        /* <DEDUP_REMOVED lines=43> */
.L_x_11403:
[----:B------:R-:W-:Y:S01]  /*aa60*/  I2FP.F32.U32 R75, R75 ;  /* 0x0000004b004b7245 */ /* 0x000fe20000201000 */
[----:B------:R-:W-:Y:S02]  /*aa70*/  HADD2.F32 R76, -RZ, R133.H1_H1 ;  /* 0x30000085ff4c7230 */ /* 0x000fe40000004100 */
[----:B------:R-:W-:Y:S02]  /*aa80*/  HFMA2 R86, -RZ, RZ, 0, 1.1920928955078125e-07 ;  /* 0x00000002ff567431 */ /* 0x000fe400000001ff */
[----:B------:R-:W-:Y:S01]  /*aa90*/  FFMA.FTZ R75, R75, R0, 1.1641532182693481445e-10 ;  /* 0x2f0000004b4b7423 */ /* 0x000fe20000010000 */
[----:B------:R-:W-:-:S04]  /*aaa0*/  FMUL.FTZ R76, R76, UR5 ;  /* 0x000000054c4c7c20 */ /* 0x000fc80008410000 */
[----:B------:R-:W-:-:S04]  /*aab0*/  FSETP.GTU.FTZ.AND P2, PT, R75, UR4, PT ;  /* 0x000000044b007c0b */ /* 0x000fc8000bf5c000 */
        /* <DEDUP_REMOVED lines=16> */
.L_x_11407:
        /* <DEDUP_REMOVED lines=12> */
.L_x_11408:
        /* <DEDUP_REMOVED lines=43> */
.L_x_11406:
[----:B------:R-:W-:Y:S01]  /*af30*/  ISETP.NE.AND P3, PT, R86, 0x1, PT ;  /* 0x000000015600780c */ /* 0x000fe20003f65270 */
[----:B------:R-:W-:Y:S01]  /*af40*/  IMAD.MOV.U32 R87, RZ, RZ, 0x2 ;  /* 0x00000002ff577424 */ /* 0x000fe200078e00ff */
[----:B------:R-:W-:Y:S01]  /*af50*/  I2FP.F32.U32 R77, R76 ;  /* 0x0000004c004d7245 */ /* 0x000fe20000201000 */
[----:B------:R-:W-:Y:S01]  /*af60*/  HADD2.F32 R76, -RZ, R78.H0_H0 ;  /* 0x2000004eff4c7230 */ /* 0x000fe20000004100 */
[----:B------:R-:W-:-:S03]  /*af70*/  MOV R85, R138 ;  /* 0x0000008a00557202 */ /* 0x000fc60000000f00 */
        /* <DEDUP_REMOVED lines=12> */
.L_x_11410:
        /* <DEDUP_REMOVED lines=12> */
.L_x_11411:
        /* <DEDUP_REMOVED lines=43> */
.L_x_11409:
[----:B------:R-:W-:Y:S01]  /*b3b0*/  I2FP.F32.U32 R77, R85 ;  /* 0x00000055004d7245 */ /* 0x000fe20000201000 */
[----:B------:R-:W-:Y:S02]  /*b3c0*/  HADD2.F32 R76, -RZ, R134.H0_H0 ;  /* 0x20000086ff4c7230 */ /* 0x000fe40000004100 */
[----:B------:R-:W-:Y:S02]  /*b3d0*/  IMAD.MOV.U32 R85, RZ, RZ, 0x2 ;  /* 0x00000002ff557424 */ /* 0x000fe400078e00ff */
[----:B------:R-:W-:Y:S01]  /*b3e0*/  FFMA.FTZ R77, R77, R0, 1.1641532182693481445e-10 ;  /* 0x2f0000004d4d7423 */ /* 0x000fe20000010000 */
[----:B------:R-:W-:-:S04]  /*b3f0*/  FMUL.FTZ R76, R76, UR5 ;  /* 0x000000054c4c7c20 */ /* 0x000fc80008410000 */
[----:B------:R-:W-:Y:S02]  /*b400*/  FSETP.GTU.FTZ.AND P3, PT, R77, UR4, PT ;  /* 0x000000044d007c0b */ /* 0x000fe4000bf7c000 */
[----:B------:R-:W-:Y:S02]  /*b410*/  FSEL R77, R90, RZ, P2 ;  /* 0x000000ff5a4d7208 */ /* 0x000fe40001000000 */
[----:B------:R-:W-:Y:S01]  /*b420*/  FSEL R84, R76, RZ, !P3 ;  /* 0x000000ff4c547208 */ /* 0x000fe20005800000 */
[----:B------:R-:W-:Y:S01]  /*b430*/  IMAD.MOV.U32 R76, RZ, RZ, R138 ;  /* 0x000000ffff4c7224 */ /* 0x000fe200078e008a */
        /* <DEDUP_REMOVED lines=13> */
.L_x_11413:
        /* <DEDUP_REMOVED lines=12> */
.L_x_11414:
        /* <DEDUP_REMOVED lines=43> */
.L_x_11412:
        /* <DEDUP_REMOVED lines=17> */
.L_x_11416:
        /* <DEDUP_REMOVED lines=12> */
.L_x_11417:
        /* <DEDUP_REMOVED lines=43> */
.L_x_11415:
        /* <DEDUP_REMOVED lines=22> */
.L_x_11419:
        /* <DEDUP_REMOVED lines=12> */
.L_x_11420:
        /* <DEDUP_REMOVED lines=43> */
.L_x_11418:
[----:B------:R-:W-:Y:S01]  /*c1d0*/  ISETP.NE.AND P5, PT, R87, 0x1, PT ;  /* 0x000000015700780c */ /* 0x000fe20003fa5270 */
[----:B------:R-:W-:Y:S01]  /*c1e0*/  IMAD.MOV.U32 R88, RZ, RZ, 0x2 ;  /* 0x00000002ff587424 */ /* 0x000fe200078e00ff */
[----:B------:R-:W-:Y:S01]  /*c1f0*/  I2FP.F32.U32 R77, R76 ;  /* 0x0000004c004d7245 */ /* 0x000fe20000201000 */
[----:B------:R-:W-:Y:S02]  /*c200*/  HADD2.F32 R76, -RZ, R79.H0_H0 ;  /* 0x2000004fff4c7230 */ /* 0x000fe40000004100 */
        /* <DEDUP_REMOVED lines=13> */
.L_x_11422:
        /* <DEDUP_REMOVED lines=12> */
.L_x_11423:
        /* <DEDUP_REMOVED lines=43> */
.L_x_11421:
[----:B------:R-:W-:Y:S01]  /*c650*/  I2FP.F32.U32 R77, R78 ;  /* 0x0000004e004d7245 */ /* 0x000fe20000201000 */
[----:B------:R-:W-:Y:S02]  /*c660*/  HADD2.F32 R76, -RZ, R135.H0_H0 ;  /* 0x20000087ff4c7230 */ /* 0x000fe40000004100 */
[----:B------:R-:W-:Y:S02]  /*c670*/  HFMA2 R78, -RZ, RZ, 0, 1.1920928955078125e-07 ;  /* 0x00000002ff4e7431 */ /* 0x000fe400000001ff */
        /* <DEDUP_REMOVED lines=19> */
.L_x_11425:
        /* <DEDUP_REMOVED lines=12> */
.L_x_11426:
        /* <DEDUP_REMOVED lines=43> */
.L_x_11424:
        /* <DEDUP_REMOVED lines=17> */
.L_x_11428:
        /* <DEDUP_REMOVED lines=14> */
.L_x_11429:
        /* <DEDUP_REMOVED lines=43> */
.L_x_11427:
[----:B------:R-:W-:Y:S01]  /*cfc0*/  I2FP.F32.U32 R77, R76 ;  /* 0x0000004c004d7245 */ /* 0x000fe20000201000 */
[----:B------:R-:W-:-:S04]  /*cfd0*/  HADD2.F32 R76, -RZ, R135.H1_H1 ;  /* 0x30000087ff4c7230 */ /* 0x000fc80000004100 */
[----:B------:R-:W-:Y:S01]  /*cfe0*/  FFMA.FTZ R77, R77, R0, 1.1641532182693481445e-10 ;  /* 0x2f0000004d4d7423 */ /* 0x000fe20000010000 */
[----:B------:R-:W-:-:S04]  /*cff0*/  FMUL.FTZ R76, R76, UR5 ;  /* 0x000000054c4c7c20 */ /* 0x000fc80008410000 */
[----:B------:R-:W-:-:S04]  /*d000*/  FSETP.GTU.FTZ.AND P6, PT, R77, UR4, PT ;  /* 0x000000044d007c0b */ /* 0x000fc8000bfdc000 */
[----:B------:R-:W-:Y:S02]  /*d010*/  FSEL R87, R76, RZ, !P6 ;  /* 0x000000ff4c577208 */ /* 0x000fe40007000000 */
[----:B------:R-:W-:Y:S02]  /*d020*/  FSEL R76, R95, RZ, P5 ;  /* 0x000000ff5f4c7208 */ /* 0x000fe40002800000 */
[----:B------:R-:W-:-:S03]  /*d030*/  SEL R147, RZ, 0x1, P6 ;  /* 0x00000001ff937807 */ /* 0x000fc60003000000 */
[----:B------:R-:W-:-:S04]  /*d040*/  FADD.FTZ R87, R87, R76 ;  /* 0x0000004c57577221 */ /* 0x000fc80000010000 */
[----:B------:R-:W-:Y:S01]  /*d050*/  @P1 FADD.FTZ R87, R71, R87 ;  /* 0x0000005747571221 */ /* 0x000fe20000010000 */
[----:B------:R-:W-:Y:S06]  /*d060*/  BRA `(.L_x_11430) ;  /* 0x00000024008c7947 */ /* 0x000fec0003800000 */
.L_x_11381:
        /* <DEDUP_REMOVED lines=15> */
.L_x_11432:
        /* <DEDUP_REMOVED lines=12> */
.L_x_11433:
        /* <DEDUP_REMOVED lines=42> */
.L_x_11431:
[----:B------:R-:W-:Y:S01]  /*d4c0*/  I2FP.F32.U32 R73, R72 ;  /* 0x0000004800497245 */ /* 0x000fe20000201000 */
[----:B-----5:R-:W-:Y:S01]  /*d4d0*/  HADD2.F32 R72, -RZ, R76.H0_H0 ;  /* 0x2000004cff487230 */ /* 0x020fe20000004100 */
[----:B------:R-:W-:Y:S01]  /*d4e0*/  ISETP.NE.AND P2, PT, R74, 0x1, PT ;  /* 0x000000014a00780c */ /* 0x000fe20003f45270 */
[----:B------:R-:W-:Y:S01]  /*d4f0*/  IMAD.MOV.U32 R75, RZ, RZ, 0x2 ;  /* 0x00000002ff4b7424 */ /* 0x000fe200078e00ff */
[----:B------:R-:W-:Y:S01]  /*d500*/  LOP3.LUT R159, R159, 0xffffffef, RZ, 0xc0, !PT ;  /* 0xffffffef9f9f7812 */ /* 0x000fe200078ec0ff */
[----:B------:R-:W-:-:S05]  /*d510*/  FFMA.FTZ R73, R73, R0, 1.1641532182693481445e-10 ;  /* 0x2f00000049497423 */ /* 0x000fca0000010000 */
        /* <DEDUP_REMOVED lines=12> */
.L_x_11435:
        /* <DEDUP_REMOVED lines=12> */
.L_x_11436:
        /* <DEDUP_REMOVED lines=43> */
.L_x_11434:
[----:B------:R-:W-:Y:S01]  /*d950*/  I2FP.F32.U32 R73, R73 ;  /* 0x0000004900497245 */ /* 0x000fe20000201000 */
[----:B------:R-:W-:Y:S01]  /*d960*/  HADD2.F32 R76, -RZ, R76.H1_H1 ;  /* 0x3000004cff4c7230 */ /* 0x000fe20000004100 */
[----:B------:R-:W-:Y:S01]  /*d970*/  ISETP.NE.AND P2, PT, R75, 0x1, PT ;  /* 0x000000014b00780c */ /* 0x000fe20003f45270 */
[----:B------:R-:W-:Y:S01]  /*d980*/  IMAD.MOV.U32 R84, RZ, RZ, 0x2 ;  /* 0x00000002ff547424 */ /* 0x000fe200078e00ff */
        /* <DEDUP_REMOVED lines=14> */
.L_x_11438:
        /* <DEDUP_REMOVED lines=12> */
.L_x_11439:
        /* <DEDUP_REMOVED lines=43> */
.L_x_11437:
[----:B------:R-:W-:Y:S01]  /*dde0*/  I2FP.F32.U32 R73, R73 ;  /* 0x0000004900497245 */ /* 0x000fe20000201000 */
[----:B------:R-:W-:Y:S01]  /*ddf0*/  HFMA2 R85, -RZ, RZ, 0, 1.1920928955078125e-07 ;  /* 0x00000002ff557431 */ /* 0x000fe200000001ff */
[----:B------:R-:W-:Y:S01]  /*de00*/  ISETP.NE.AND P2, PT, R84, 0x1, PT ;  /* 0x000000015400780c */ /* 0x000fe20003f45270 */
[----:B------:R-:W-:Y:S01]  /*de10*/  IMAD.MOV.U32 R74, RZ, RZ, R138 ;  /* 0x000000ffff4a7224 */ /* 0x000fe200078e008a */
[----:B------:R-:W-:Y:S01]  /*de20*/  LOP3.LUT R159, R159, 0xfffffffb, RZ, 0xc0, !PT ;  /* 0xfffffffb9f9f7812 */ /* 0x000fe200078ec0ff */
[----:B------:R-:W-:-:S05]  /*de30*/  FFMA.FTZ R73, R73, R0, 1.1641532182693481445e-10 ;  /* 0x2f00000049497423 */ /* 0x000fca0000010000 */
        /* <DEDUP_REMOVED lines=12> */
.L_x_11441:
        /* <DEDUP_REMOVED lines=12> */
.L_x_11442:
        /* <DEDUP_REMOVED lines=43> */
.L_x_11440:
[----:B------:R-:W-:Y:S01]  /*e270*/  I2FP.F32.U32 R75, R74 ;  /* 0x0000004a004b7245 */ /* 0x000fe20000201000 */
[----:B------:R-:W-:Y:S01]  /*e280*/  HADD2.F32 R77, -RZ, R77.H1_H1 ;  /* 0x3000004dff4d7230 */ /* 0x000fe20000004100 */
[----:B------:R-:W-:Y:S01]  /*e290*/  ISETP.NE.AND P2, PT, R85, 0x1, PT ;  /* 0x000000015500780c */ /* 0x000fe20003f45270 */
[----:B--2---:R-:W-:Y:S01]  /*e2a0*/  IMAD.MOV.U32 R86, RZ, RZ, 0x2 ;  /* 0x00000002ff567424 */ /* 0x004fe200078e00ff */
[----:B------:R-:W-:Y:S01]  /*e2b0*/  LOP3.LUT R159, R159, 0xfffffffd, RZ, 0xc0, !PT ;  /* 0xfffffffd9f9f7812 */ /* 0x000fe200078ec0ff */
[----:B------:R-:W-:Y:S01]  /*e2c0*/  FFMA.FTZ R75, R75, R0, 1.1641532182693481445e-10 ;  /* 0x2f0000004b4b7423 */ /* 0x000fe20000010000 */
[----:B------:R-:W-:-:S04]  /*e2d0*/  MOV R74, R138 ;  /* 0x0000008a004a7202 */ /* 0x000fc80000000f00 */
        /* <DEDUP_REMOVED lines=11> */
.L_x_11444:
        /* <DEDUP_REMOVED lines=12> */
.L_x_11445:
        /* <DEDUP_REMOVED lines=43> */
.L_x_11443:
[----:B------:R-:W-:Y:S01]  /*e700*/  ISETP.NE.AND P3, PT, R86, 0x1, PT ;  /* 0x000000015600780c */ /* 0x000fe20003f65270 */
[----:B------:R-:W-:Y:S01]  /*e710*/  IMAD.MOV.U32 R85, RZ, RZ, 0x2 ;  /* 0x00000002ff557424 */ /* 0x000fe200078e00ff */
[----:B------:R-:W-:Y:S01]  /*e720*/  I2FP.F32.U32 R75, R74 ;  /* 0x0000004a004b7245 */ /* 0x000fe20000201000 */
[----:B------:R-:W-:Y:S02]  /*e730*/  HADD2.F32 R74, -RZ, R78.H0_H0 ;  /* 0x2000004eff4a7230 */ /* 0x000fe40000004100 */
        /* <DEDUP_REMOVED lines=12> */
.L_x_11447:
        /* <DEDUP_REMOVED lines=12> */
.L_x_11448:
        /* <DEDUP_REMOVED lines=43> */
.L_x_11446:
[----:B------:R-:W-:Y:S01]  /*eb70*/  ISETP.NE.AND P4, PT, R85, 0x1, PT ;  /* 0x000000015500780c */ /* 0x000fe20003f85270 */
[----:B------:R-:W-:Y:S01]  /*eb80*/  HFMA2 R86, -RZ, RZ, 0, 1.1920928955078125e-07 ;  /* 0x00000002ff567431 */ /* 0x000fe200000001ff */
[----:B------:R-:W-:Y:S01]  /*eb90*/  I2FP.F32.U32 R75, R84 ;  /* 0x00000054004b7245 */ /* 0x000fe20000201000 */
[----:B------:R-:W-:Y:S02]  /*eba0*/  HADD2.F32 R78, -RZ, R78.H1_H1 ;  /* 0x3000004eff4e7230 */ /* 0x000fe40000004100 */
        /* <DEDUP_REMOVED lines=12> */
.L_x_11450:
        /* <DEDUP_REMOVED lines=12> */
.L_x_11451:
        /* <DEDUP_REMOVED lines=43> */
.L_x_11449:
[----:B------:R-:W-:Y:S01]  /*efe0*/  ISETP.NE.AND P5, PT, R86, 0x1, PT ;  /* 0x000000015600780c */ /* 0x000fe20003fa5270 */
[----:B------:R-:W-:Y:S01]  /*eff0*/  HADD2.F32 R95, -RZ, R79.H0_H0 ;  /* 0x2000004fff5f7230 */ /* 0x000fe20000004100 */
        /* <DEDUP_REMOVED lines=14> */
.L_x_11453:
        /* <DEDUP_REMOVED lines=12> */
.L_x_11454:
        /* <DEDUP_REMOVED lines=43> */
.L_x_11452:
[----:B------:R-:W-:Y:S01]  /*f450*/  P2R R89, PR, RZ, 0x2 ;  /* 0x00000002ff597803 */ /* 0x000fe20000000000 */
[----:B------:R-:W-:Y:S01]  /*f460*/  FMUL.FTZ R72, R72, UR5 ;  /* 0x0000000548487c20 */ /* 0x000fe20008410000 */
[----:B------:R-:W-:Y:S01]  /*f470*/  I2FP.F32.U32 R75, R84 ;  /* 0x00000054004b7245 */ /* 0x000fe20000201000 */
[----:B------:R-:W-:Y:S01]  /*f480*/  HADD2.F32 R85, -RZ, R79.H1_H1 ;  /* 0x3000004fff557230 */ /* 0x000fe20000004100 */
[----:B------:R-:W-:Y:S01]  /*f490*/  LOP3.LUT P1, RZ, R159, 0x10, RZ, 0xc0, !PT ;  /* 0x000000109fff7812 */ /* 0x000fe2000782c0ff */
[----:B------:R-:W-:Y:S01]  /*f4a0*/  FMUL.FTZ R74, R74, UR5 ;  /* 0x000000054a4a7c20 */ /* 0x000fe20008410000 */
        /* <DEDUP_REMOVED lines=9> */
[----:B------:R-:W-:Y:S01]  /*f540*/  P2R R90, PR, RZ, 0x1 ;  /* 0x00000001ff5a7803 */ /* 0x000fe20000000000 */
[----:B------:R-:W-:Y:S01]  /*f550*/  FMUL.FTZ R76, R76, UR5 ;  /* 0x000000054c4c7c20 */ /* 0x000fe20008410000 */
[----:B------:R-:W-:Y:S01]  /*f560*/  FMUL.FTZ R88, R85, UR5 ;  /* 0x0000000555587c20 */ /* 0x000fe20008410000 */
[----:B------:R-:W-:-:S02]  /*f570*/  FSEL R74, R79, RZ, P5 ;  /* 0x000000ff4f4a7208 */ /* 0x000fc40002800000 */
[C---:B------:R-:W-:Y:S02]  /*f580*/  LOP3.LUT P0, RZ, R159.reuse, 0x8, RZ, 0xc0, !PT ;  /* 0x000000089fff7812 */ /* 0x040fe4000780c0ff */
[----:B------:R-:W-:Y:S02]  /*f590*/  LOP3.LUT P6, RZ, R159, 0x2, RZ, 0xc0, !PT ;  /* 0x000000029fff7812 */ /* 0x000fe400078cc0ff */
        /* <DEDUP_REMOVED lines=16> */
.L_x_11430:
[----:B------:R-:W0:Y:S01]  /*f6a0*/  @P0 LDC.64 R78, c[0x0][0x398] ;  /* 0x0000e600ff4e0b82 */ /* 0x000e220000000a00 */
[----:B------:R-:W-:Y:S01]  /*f6b0*/  SEL R95, RZ, 0x1000000, !P5 ;  /* 0x01000000ff5f7807 */ /* 0x000fe20006800000 */
[----:B------:R-:W-:Y:S01]  /*f6c0*/  IMAD.WIDE.U32 R76, R151, 0x20, R104 ;  /* 0x00000020974c7825 */ /* 0x000fe200078e0068 */
[----:B------:R-:W-:Y:S02]  /*f6d0*/  SEL R98, RZ, 0x10000, !P4 ;  /* 0x00010000ff627807 */ /* 0x000fe40006000000 */
[----:B------:R-:W-:Y:S01]  /*f6e0*/  SEL R91, RZ, 0x100, !P3 ;  /* 0x00000100ff5b7807 */ /* 0x000fe20005800000 */
[----:B------:R-:W-:Y:S01]  /*f6f0*/  VIADD R155, R153, 0x200 ;  /* 0x00000200999b7836 */ /* 0x000fe20000000000 */
[C---:B------:R-:W-:Y:S01]  /*f700*/  LOP3.LUT P5, RZ, R159.reuse, 0x8, RZ, 0xc0, !PT ;  /* 0x000000089fff7812 */ /* 0x040fe200078ac0ff */
[----:B------:R-:W1:Y:S01]  /*f710*/  @P1 LDC.64 R96, c[0x0][0x3a0] ;  /* 0x0000e800ff601b82 */ /* 0x000e620000000a00 */
[C---:B------:R-:W-:Y:S01]  /*f720*/  LOP3.LUT P4, RZ, R159.reuse, 0x4, RZ, 0xc0, !PT ;  /* 0x000000049fff7812 */ /* 0x040fe2000788c0ff */
[----:B------:R-:W-:Y:S01]  /*f730*/  STG.E.128 desc[UR8][R76.64], R72 ;  /* 0x000000484c007986 */ /* 0x000fe2000c101d08 */
[----:B------:R-:W-:-:S02]  /*f740*/  LOP3.LUT P3, RZ, R159, 0x2, RZ, 0xc0, !PT ;  /* 0x000000029fff7812 */ /* 0x000fc4000786c0ff */
[----:B------:R-:W-:Y:S01]  /*f750*/  SEL R89, RZ, 0x10000, !P4 ;  /* 0x00010000ff597807 */ /* 0x000fe20006000000 */
[----:B------:R2:W-:Y:S01]  /*f760*/  STG.E.128 desc[UR8][R76.64+0x10], R84 ;  /* 0x000010544c007986 */ /* 0x0005e2000c101d08 */
[----:B------:R-:W-:Y:S02]  /*f770*/  SEL R90, RZ, 0x1000000, !P3 ;  /* 0x01000000ff5a7807 */ /* 0x000fe40005800000 */
[----:B------:R-:W-:Y:S02]  /*f780*/  SEL R88, RZ, 0x100, !P5 ;  /* 0x00000100ff587807 */ /* 0x000fe40006800000 */
[----:B------:R-:W-:Y:S02]  /*f790*/  LOP3.LUT P6, RZ, R159, 0x10, RZ, 0xc0, !PT ;  /* 0x000000109fff7812 */ /* 0x000fe400078cc0ff */
[----:B------:R-:W-:Y:S02]  /*f7a0*/  LOP3.LUT R88, R88, R90, R89, 0xfe, !PT ;  /* 0x0000005a58587212 */ /* 0x000fe400078efe59 */
[----:B------:R-:W-:Y:S01]  /*f7b0*/  LOP3.LUT R91, R91, R95, R98, 0xfe, !PT ;  /* 0x0000005f5b5b7212 */ /* 0x000fe200078efe62 */
[----:B0-----:R-:W-:Y:S01]  /*f7c0*/  @P0 IMAD.WIDE.U32 R78, R155, 0x10, R78 ;  /* 0x000000109b4e0825 */ /* 0x001fe200078e004e */
[----:B------:R-:W-:-:S02]  /*f7d0*/  SEL R90, RZ, 0x1, !P2 ;  /* 0x00000001ff5a7807 */ /* 0x000fc40005000000 */
[----:B------:R-:W-:Y:S02]  /*f7e0*/  SEL R89, RZ, 0x1, !P6 ;  /* 0x00000001ff597807 */ /* 0x000fe40007000000 */
[----:B------:R-:W-:Y:S02]  /*f7f0*/  LOP3.LUT R91, R91, R90, RZ, 0xfc, !PT ;  /* 0x0000005a5b5b7212 */ /* 0x000fe400078efcff */
[----:B------:R-:W-:Y:S01]  /*f800*/  LOP3.LUT R90, R88, R89, RZ, 0xfc, !PT ;  /* 0x00000059585a7212 */ /* 0x000fe200078efcff */
[----:B--2---:R-:W-:-:S04]  /*f810*/  IMAD.WIDE.U32 R76, R151, 0x8, R106 ;  /* 0x00000008974c7825 */ /* 0x004fc800078e006a */
[C---:B------:R-:W-:Y:S01]  /*f820*/  IMAD.WIDE.U32 R88, R155.reuse, 0x10, R92 ;  /* 0x000000109b587825 */ /* 0x040fe200078e005c */
[----:B------:R0:W-:Y:S03]  /*f830*/  STG.E.64 desc[UR8][R76.64], R90 ;  /* 0x0000005a4c007986 */ /* 0x0001e6000c101b08 */
[----:B-1----:R-:W-:Y:S01]  /*f840*/  @P1 IMAD.WIDE.U32 R96, R155, 0x20, R96 ;  /* 0x000000209b601825 */ /* 0x002fe200078e0060 */
[----:B------:R-:W-:Y:S06]  /*f850*/  @!P0 BRA `(.L_x_11455) ;  /* 0x0000000000508947 */ /* 0x000fec0003800000 */
[----:B0-----:R-:W-:Y:S01]  /*f860*/  IMAD.U32 R76, R146, 0x10000, RZ ;  /* 0x00010000924c7824 */ /* 0x001fe200078e00ff */
        /* <DEDUP_REMOVED lines=19> */
.L_x_11455:
[----:B------:R2:W5:Y:S04]  /*f9a0*/  @P0 LDG.E.128 R132, desc[UR8][R78.64] ;  /* 0x000000084e840981 */ /* 0x000568000c1e1d00 */
[----:B------:R2:W5:Y:S04]  /*f9b0*/  @P1 LDG.E.128 R64, desc[UR8][R96.64] ;  /* 0x0000000860401981 */ /* 0x000568000c1e1d00 */
[----:B------:R2:W5:Y:S04]  /*f9c0*/  @P1 LDG.E.128 R68, desc[UR8][R96.64+0x10] ;  /* 0x0000100860441981 */ /* 0x000568000c1e1d00 */
[----:B0-----:R-:W5:Y:S01]  /*f9d0*/  LDG.E.128 R88, desc[UR8][R88.64] ;  /* 0x0000000858587981 */ /* 0x001f62000c1e1d00 */
[----:B------:R-:W-:Y:S05]  /*f9e0*/  @!P0 BRA `(.L_x_11456) ;  /* 0x0000004800d88947 */ /* 0x000fea0003800000 */
[----:B------:R-:W-:Y:S01]  /*f9f0*/  ISETP.NE.AND P2, PT, R148, 0x1, PT ;  /* 0x000000019400780c */ /* 0x000fe20003f45270 */
[----:B-1----:R-:W-:Y:S01]  /*fa00*/  IMAD.MOV.U32 R76, RZ, RZ, R138 ;  /* 0x000000ffff4c7224 */ /* 0x002fe200078e008a */
[----:B--2---:R-:W-:Y:S01]  /*fa10*/  MOV R78, 0x2 ;  /* 0x00000002004e7802 */ /* 0x004fe20000000f00 */
        /* <DEDUP_REMOVED lines=12> */
.L_x_11458:
        /* <DEDUP_REMOVED lines=12> */
.L_x_11459:
        /* <DEDUP_REMOVED lines=43> */
.L_x_11457:
[----:B------:R-:W-:Y:S01]  /*fe50*/  I2FP.F32.U32 R77, R76 ;  /* 0x0000004c004d7245 */ /* 0x000fe20000201000 */
[----:B-----5:R-:W-:Y:S01]  /*fe60*/  HADD2.F32 R76, -RZ, R88.H0_H0 ;  /* 0x20000058ff4c7230 */ /* 0x020fe20000004100 */
        /* <DEDUP_REMOVED lines=17> */
.L_x_11461:
        /* <DEDUP_REMOVED lines=12> */
.L_x_11462:
        /* <DEDUP_REMOVED lines=43> */
.L_x_11460:
[----:B------:R-:W-:Y:S01]  /*102f0*/  I2FP.F32.U32 R77, R77 ;  /* 0x0000004d004d7245 */ /* 0x000fe20000201000 */
[----:B------:R-:W-:Y:S01]  /*10300*/  HADD2.F32 R76, -RZ, R132.H0_H0 ;  /* 0x20000084ff4c7230 */ /* 0x000fe20000004100 */
        /* <DEDUP_REMOVED lines=20> */
.L_x_11464:
        /* <DEDUP_REMOVED lines=12> */
.L_x_11465:
        /* <DEDUP_REMOVED lines=43> */
.L_x_11463:
[----:B------:R-:W-:Y:S01]  /*107c0*/  I2FP.F32.U32 R77, R77 ;  /* 0x0000004d004d7245 */ /* 0x000fe20000201000 */
[----:B------:R-:W-:Y:S01]  /*107d0*/  HADD2.F32 R88, -RZ, R88.H1_H1 ;  /* 0x30000058ff587230 */ /* 0x000fe20000004100 */
        /* <DEDUP_REMOVED lines=17> */
.L_x_11467:
        /* <DEDUP_REMOVED lines=12> */
.L_x_11468:
        /* <DEDUP_REMOVED lines=43> */
.L_x_11466:
        /* <DEDUP_REMOVED lines=22> */
.L_x_11470:
        /* <DEDUP_REMOVED lines=12> */
.L_x_11471:
        /* <DEDUP_REMOVED lines=43> */
.L_x_11469:
[----:B------:R-:W-:Y:S01]  /*11130*/  I2FP.F32.U32 R79, R78 ;  /* 0x0000004e004f7245 */ /* 0x000fe20000201000 */
[----:B------:R-:W-:Y:S01]  /*11140*/  HADD2.F32 R78, -RZ, R89.H0_H0 ;  /* 0x20000059ff4e7230 */ /* 0x000fe20000004100 */
        /* <DEDUP_REMOVED lines=17> */
.L_x_11473:
        /* <DEDUP_REMOVED lines=12> */
.L_x_11474:
        /* <DEDUP_REMOVED lines=43> */
.L_x_11472:
        /* <DEDUP_REMOVED lines=22> */
.L_x_11476:
        /* <DEDUP_REMOVED lines=12> */
.L_x_11477:
        /* <DEDUP_REMOVED lines=43> */
.L_x_11475:
        /* <DEDUP_REMOVED lines=19> */
.L_x_11479:
        /* <DEDUP_REMOVED lines=12> */
.L_x_11480:
        /* <DEDUP_REMOVED lines=43> */
.L_x_11478:
        /* <DEDUP_REMOVED lines=22> */
.L_x_11482:
        /* <DEDUP_REMOVED lines=12> */
.L_x_11483:
        /* <DEDUP_REMOVED lines=43> */
.L_x_11481:
[----:B------:R-:W-:Y:S01]  /*12410*/  ISETP.NE.AND P3, PT, R96, 0x1, PT ;  /* 0x000000016000780c */ /* 0x000fe20003f65270 */
[----:B------:R-:W-:Y:S01]  /*12420*/  HFMA2 R94, -RZ, RZ, 0, 1.1920928955078125e-07 ;  /* 0x00000002ff5e7431 */ /* 0x000fe200000001ff */
        /* <DEDUP_REMOVED lines=15> */
.L_x_11485:
        /* <DEDUP_REMOVED lines=12> */
.L_x_11486:
        /* <DEDUP_REMOVED lines=43> */
.L_x_11484:
        /* <DEDUP_REMOVED lines=22> */
.L_x_11488:
        /* <DEDUP_REMOVED lines=12> */
.L_x_11489:
        /* <DEDUP_REMOVED lines=43> */
.L_x_11487:
        /* <DEDUP_REMOVED lines=17> */
.L_x_11491:
        /* <DEDUP_REMOVED lines=12> */
.L_x_11492:
        /* <DEDUP_REMOVED lines=43> */
.L_x_11490:
[----:B------:R-:W-:Y:S01]  /*131e0*/  I2FP.F32.U32 R89, R94 ;  /* 0x0000005e00597245 */ /* 0x000fe20000201000 */
[----:B------:R-:W-:Y:S01]  /*131f0*/  HADD2.F32 R94, -RZ, R134.H1_H1 ;  /* 0x30000086ff5e7230 */ /* 0x000fe20000004100 */
[----:B------:R-:W-:-:S03]  /*13200*/  FSEL R90, R90, RZ, P3 ;  /* 0x000000ff5a5a7208 */ /* 0x000fc60001800000 */
[----:B------:R-:W-:Y:S01]  /*13210*/  FFMA.FTZ R89, R89, R0, 1.1641532182693481445e-10 ;  /* 0x2f00000059597423 */ /* 0x000fe20000010000 */
[----:B------:R-:W-:-:S04]  /*13220*/  FMUL.FTZ R94, R94, UR5 ;  /* 0x000000055e5e7c20 */ /* 0x000fc80008410000 */
[----:B------:R-:W-:-:S04]  /*13230*/  FSETP.GTU.FTZ.AND P4, PT, R89, UR4, PT ;  /* 0x0000000459007c0b */ /* 0x000fc8000bf9c000 */
[----:B------:R-:W-:Y:S01]  /*13240*/  FSEL R89, R94, RZ, !P4 ;  /* 0x000000ff5e597208 */ /* 0x000fe20006000000 */
[----:B------:R-:W-:Y:S01]  /*13250*/  HFMA2 R94, -RZ, RZ, 0, 1.1920928955078125e-07 ;  /* 0x00000002ff5e7431 */ /* 0x000fe200000001ff */
        /* <DEDUP_REMOVED lines=14> */
.L_x_11494:
        /* <DEDUP_REMOVED lines=12> */
.L_x_11495:
        /* <DEDUP_REMOVED lines=43> */
.L_x_11493:
[----:B------:R-:W-:Y:S02]  /*136b0*/  ISETP.NE.AND P5, PT, R94, 0x1, PT ;  /* 0x000000015e00780c */ /* 0x000fe40003fa5270 */
[----:B------:R-:W-:Y:S01]  /*136c0*/  I2FP.F32.U32 R95, R90 ;  /* 0x0000005a005f7245 */ /* 0x000fe20000201000 */
[----:B------:R-:W-:Y:S01]  /*136d0*/  HADD2.F32 R90, -RZ, R91.H0_H0 ;  /* 0x2000005bff5a7230 */ /* 0x000fe20000004100 */
[----:B------:R-:W-:-:S03]  /*136e0*/  MOV R96, 0x2 ;  /* 0x0000000200607802 */ /* 0x000fc60000000f00 */
[----:B------:R-:W-:Y:S01]  /*136f0*/  FFMA.FTZ R95, R95, R0, 1.1641532182693481445e-10 ;  /* 0x2f0000005f5f7423 */ /* 0x000fe20000010000 */
[----:B------:R-:W-:Y:S01]  /*13700*/  FMUL.FTZ R147, R90, UR5 ;  /* 0x000000055a937c20 */ /* 0x000fe20008410000 */
[----:B------:R-:W-:-:S03]  /*13710*/  IMAD.MOV.U32 R90, RZ, RZ, R138 ;  /* 0x000000ffff5a7224 */ /* 0x000fc600078e008a */
        /* <DEDUP_REMOVED lines=10> */
.L_x_11497:
        /* <DEDUP_REMOVED lines=12> */
.L_x_11498:
[----:B------:R-:W-:Y:S01]  /*13880*/  LOP3.LUT R98, R139, R95, R3, 0x96, !PT ;  /* 0x0000005f8b627212 */ /* 0x000fe200078e9603 */
[----:B------:R-:W-:Y:S01]  /*13890*/  IMAD.WIDE.U32 R96, R156, -0x326172a9, RZ ;  /* 0xcd9e8d579c607825 */ /* 0x000fe200078e00ff */
[----:B------:R-:W-:-:S03]  /*138a0*/  MOV R90, R150 ;  /* 0x00000096005a7202 */ /* 0x000fc60000000f00 */
        /* <DEDUP_REMOVED lines=38> */
[----:B------:R-:W-:Y:S01]  /*13b10*/  IMAD.MOV.U32 R150, RZ, RZ, R94 ;  /* 0x000000ffff967224 */ /* 0x000fe200078e005e */
[----:B------:R-:W-:-:S07]  /*13b20*/  LOP3.LUT R136, R126, R136, R95, 0x96, !PT ;  /* 0x000000887e887212 */ /* 0x000fce00078e965f */
.L_x_11496:
        /* <DEDUP_REMOVED lines=22> */
.L_x_11500:
        /* <DEDUP_REMOVED lines=12> */
.L_x_11501:
[----:B------:R-:W-:Y:S01]  /*13d50*/  LOP3.LUT R98, R139, R95, R3, 0x96, !PT ;  /* 0x0000005f8b627212 */ /* 0x000fe200078e9603 */
[----:B------:R-:W-:-:S04]  /*13d60*/  IMAD.WIDE.U32 R96, R156, -0x326172a9, RZ ;  /* 0xcd9e8d579c607825 */ /* 0x000fc800078e00ff */
        /* <DEDUP_REMOVED lines=36> */
[----:B------:R-:W-:-:S04]  /*13fb0*/  MOV R138, R96 ;  /* 0x00000060008a7202 */ /* 0x000fc80000000f00 */
[----:B------:R-:W-:Y:S01]  /*13fc0*/  LOP3.LUT R136, R126, R136, R95, 0x96, !PT ;  /* 0x000000887e887212 */ /* 0x000fe200078e965f */
[----:B------:R-:W-:Y:S01]  /*13fd0*/  IMAD.MOV.U32 R95, RZ, RZ, R150 ;  /* 0x000000ffff5f7224 */ /* 0x000fe200078e0096 */
[----:B------:R-:W-:Y:S01]  /*13fe0*/  MOV R150, R94 ;  /* 0x0000005e00967202 */ /* 0x000fe20000000f00 */
[----:B------:R-:W-:-:S07]  /*13ff0*/  IMAD.MOV.U32 R94, RZ, RZ, RZ ;  /* 0x000000ffff5e7224 */ /* 0x000fce00078e00ff */
.L_x_11499:
[----:B------:R-:W-:Y:S01]  /*14000*/  ISETP.NE.AND P6, PT, R94, 0x1, PT ;  /* 0x000000015e00780c */ /* 0x000fe20003fc5270 */
[----:B------:R-:W-:Y:S01]  /*14010*/  HADD2.F32 R91, -RZ, R91.H1_H1 ;  /* 0x3000005bff5b7230 */ /* 0x000fe20000004100 */
[----:B------:R-:W-:Y:S01]  /*14020*/  I2FP.F32.U32 R95, R95 ;  /* 0x0000005f005f7245 */ /* 0x000fe20000201000 */
[----:B------:R-:W-:-:S03]  /*14030*/  HFMA2 R152, -RZ, RZ, 0, 1.1920928955078125e-07 ;  /* 0x00000002ff987431 */ /* 0x000fc600000001ff */
[----:B------:R-:W-:Y:S01]  /*14040*/  FMUL.FTZ R148, R91, UR5 ;  /* 0x000000055b947c20 */ /* 0x000fe20008410000 */
[----:B------:R-:W-:Y:S01]  /*14050*/  FFMA.FTZ R95, R95, R0, 1.1641532182693481445e-10 ;  /* 0x2f0000005f5f7423 */ /* 0x000fe20000010000 */
[----:B------:R-:W-:-:S04]  /*14060*/  IMAD.MOV.U32 R91, RZ, RZ, R138 ;  /* 0x000000ffff5b7224 */ /* 0x000fc800078e008a */
[----:B------:R-:W-:Y:S01]  /*14070*/  FSETP.LE.FTZ.AND P5, PT, R95, UR4, PT ;  /* 0x000000045f007c0b */ /* 0x000fe2000bfb3000 */
        /* <DEDUP_REMOVED lines=9> */
.L_x_11503:
        /* <DEDUP_REMOVED lines=14> */
.L_x_11504:
        /* <DEDUP_REMOVED lines=41> */
[----:B------:R-:W-:Y:S01]  /*14480*/  IMAD.MOV.U32 R150, RZ, RZ, R94 ;  /* 0x000000ffff967224 */ /* 0x000fe200078e005e */
[----:B------:R-:W-:-:S07]  /*14490*/  LOP3.LUT R136, R126, R136, R95, 0x96, !PT ;  /* 0x000000887e887212 */ /* 0x000fce00078e965f */
.L_x_11502:
        /* <DEDUP_REMOVED lines=11> */
.L_x_11456:
[----:B------:R-:W-:Y:S01]  /*14550*/  ISETP.NE.AND P2, PT, R148, 0x1, PT ;  /* 0x000000019400780c */ /* 0x000fe20003f45270 */
[----:B--2---:R-:W-:Y:S01]  /*14560*/  IMAD.MOV.U32 R78, RZ, RZ, 0x2 ;  /* 0x00000002ff4e7424 */ /* 0x004fe200078e00ff */
        /* <DEDUP_REMOVED lines=13> */
.L_x_11507:
        /* <DEDUP_REMOVED lines=12> */
.L_x_11508:
        /* <DEDUP_REMOVED lines=43> */
.L_x_11506:
        /* <DEDUP_REMOVED lines=18> */
.L_x_11510:
        /* <DEDUP_REMOVED lines=12> */
.L_x_11511:
        /* <DEDUP_REMOVED lines=43> */
.L_x_11509:
        /* <DEDUP_REMOVED lines=18> */
.L_x_11513:
        /* <DEDUP_REMOVED lines=12> */
.L_x_11514:
        /* <DEDUP_REMOVED lines=43> */
.L_x_11512:
        /* <DEDUP_REMOVED lines=18> */
.L_x_11516:
        /* <DEDUP_REMOVED lines=12> */
.L_x_11517:
        /* <DEDUP_REMOVED lines=39> */
[----:B------:R-:W-:Y:S01]  /*15720*/  IMAD.MOV.U32 R94, RZ, RZ, RZ ;  /* 0x000000ffff5e7224 */ /* 0x000fe200078e00ff */
[----:B------:R-:W-:Y:S01]  /*15730*/  LOP3.LUT R136, R126, R136, R79, 0x96, !PT ;  /* 0x000000887e887212 */ /* 0x000fe200078e964f */
[----:B------:R-:W-:Y:S01]  /*15740*/  IMAD.MOV.U32 R79, RZ, RZ, R150 ;  /* 0x000000ffff4f7224 */ /* 0x000fe200078e0096 */
[----:B------:R-:W-:-:S07]  /*15750*/  MOV R150, R78 ;  /* 0x0000004e00967202 */ /* 0x000fce0000000f00 */
.L_x_11515:
[----:B------:R-:W-:Y:S01]  /*15760*/  I2FP.F32.U32 R79, R79 ;  /* 0x0000004f004f7245 */ /* 0x000fe20000201000 */
[----:B------:R-:W-:Y:S01]  /*15770*/  HFMA2 R96, -RZ, RZ, 0, 1.1920928955078125e-07 ;  /* 0x00000002ff607431 */ /* 0x000fe200000001ff */
[----:B------:R-:W-:Y:S01]  /*15780*/  LOP3.LUT R159, R159, 0xfffffffd, RZ, 0xc0, !PT ;  /* 0xfffffffd9f9f7812 */ /* 0x000fe200078ec0ff */
[----:B------:R-:W-:Y:S02]  /*15790*/  HADD2.F32 R89, -RZ, R89.H1_H1 ;  /* 0x30000059ff597230 */ /* 0x000fe40000004100 */
[----:B------:R-:W-:-:S05]  /*157a0*/  FFMA.FTZ R79, R79, R0, 1.1641532182693481445e-10 ;  /* 0x2f0000004f4f7423 */ /* 0x000fca0000010000 */
[----:B------:R-:W-:Y:S01]  /*157b0*/  FSETP.LE.FTZ.AND P2, PT, R79, UR4, PT ;  /* 0x000000044f007c0b */ /* 0x000fe2000bf53000 */
        /* <DEDUP_REMOVED lines=12> */
.L_x_11519:
        /* <DEDUP_REMOVED lines=12> */
.L_x_11520:
        /* <DEDUP_REMOVED lines=39> */
[----:B------:R-:W-:-:S05]  /*15bb0*/  IMAD.WIDE.U32 R78, R79, -0x2daee0ad, RZ ;  /* 0xd2511f534f4e7825 */ /* 0x000fca00078e00ff */
[----:B------:R-:W-:Y:S02]  /*15bc0*/  LOP3.LUT R136, R126, R136, R79, 0x96, !PT ;  /* 0x000000887e887212 */ /* 0x000fe400078e964f */
[----:B------:R-:W-:Y:S01]  /*15bd0*/  MOV R79, R150 ;  /* 0x00000096004f7202 */ /* 0x000fe20000000f00 */
[----:B------:R-:W-:-:S07]  /*15be0*/  IMAD.MOV.U32 R150, RZ, RZ, R78 ;  /* 0x000000ffff967224 */ /* 0x000fce00078e004e */
.L_x_11518:
        /* <DEDUP_REMOVED lines=16> */
.L_x_11522:
        /* <DEDUP_REMOVED lines=12> */
.L_x_11523:
        /* <DEDUP_REMOVED lines=43> */
.L_x_11521:
        /* <DEDUP_REMOVED lines=16> */
.L_x_11525:
        /* <DEDUP_REMOVED lines=12> */
.L_x_11526:
        /* <DEDUP_REMOVED lines=39> */
[----:B------:R-:W-:Y:S01]  /*16490*/  HFMA2 R96, -RZ, RZ, 0, 0 ;  /* 0x00000000ff607431 */ /* 0x000fe200000001ff */
[----:B------:R-:W-:Y:S02]  /*164a0*/  LOP3.LUT R136, R126, R136, R95, 0x96, !PT ;  /* 0x000000887e887212 */ /* 0x000fe400078e965f */
[----:B------:R-:W-:Y:S01]  /*164b0*/  MOV R95, R150 ;  /* 0x00000096005f7202 */ /* 0x000fe20000000f00 */
[----:B------:R-:W-:-:S07]  /*164c0*/  IMAD.MOV.U32 R150, RZ, RZ, R94 ;  /* 0x000000ffff967224 */ /* 0x000fce00078e005e */
.L_x_11524:
        /* <DEDUP_REMOVED lines=16> */
.L_x_11528:
        /* <DEDUP_REMOVED lines=12> */
.L_x_11529:
        /* <DEDUP_REMOVED lines=42> */
[----:B------:R-:W-:-:S07]  /*16930*/  MOV R150, R94 ;  /* 0x0000005e00967202 */ /* 0x000fce0000000f00 */
.L_x_11527:
[----:B------:R-:W-:Y:S01]  /*16940*/  P2R R98, PR, RZ, 0x2 ;  /* 0x00000002ff627803 */ /* 0x000fe20000000000 */
[----:B------:R-:W-:Y:S01]  /*16950*/  FMUL.FTZ R76, R76, UR5 ;  /* 0x000000054c4c7c20 */ /* 0x000fe20008410000 */
[----:B------:R-:W-:Y:S01]  /*16960*/  I2FP.F32.U32 R97, R95 ;  /* 0x0000005f00617245 */ /* 0x000fe20000201000 */
[----:B------:R-:W-:Y:S01]  /*16970*/  FMUL.FTZ R88, R88, UR5 ;  /* 0x0000000558587c20 */ /* 0x000fe20008410000 */
[C---:B------:R-:W-:Y:S01]  /*16980*/  LOP3.LUT P1, RZ, R159.reuse, 0x10, RZ, 0xc0, !PT ;  /* 0x000000109fff7812 */ /* 0x040fe2000782c0ff */
[----:B------:R-:W-:Y:S01]  /*16990*/  FMUL.FTZ R78, R78, UR5 ;  /* 0x000000054e4e7c20 */ /* 0x000fe20008410000 */
[----:B------:R-:W-:Y:S01]  /*169a0*/  P2R R99, PR, RZ, 0x1 ;  /* 0x00000001ff637803 */ /* 0x000fe20000000000 */
[----:B------:R-:W-:Y:S01]  /*169b0*/  HADD2.F32 R96, -RZ, R91.H1_H1 ;  /* 0x3000005bff607230 */ /* 0x000fe20000004100 */
[----:B------:R-:W-:Y:S01]  /*169c0*/  LOP3.LUT P0, RZ, R159, 0x8, RZ, 0xc0, !PT ;  /* 0x000000089fff7812 */ /* 0x000fe2000780c0ff */
        /* <DEDUP_REMOVED lines=9> */
[----:B------:R-:W-:Y:S01]  /*16a60*/  FSEL R88, R78, RZ, P2 ;  /* 0x000000ff4e587208 */ /* 0x000fe20001000000 */
        /* <DEDUP_REMOVED lines=15> */
[----:B------:R-:W-:Y:S01]  /*16b60*/  @P1 FADD.FTZ R89, R69, R89 ;  /* 0x0000005945591221 */ /* 0x000fe20000010000 */
[----:B------:R-:W-:Y:S01]  /*16b70*/  @P1 FADD.FTZ R90, R70, R90 ;  /* 0x0000005a465a1221 */ /* 0x000fe20000010000 */
[----:B------:R-:W-:-:S10]  /*16b80*/  @P1 FADD.FTZ R91, R71, R91 ;  /* 0x0000005b475b1221 */ /* 0x000fd40000010000 */
.L_x_11505:
[----:B------:R-:W-:Y:S01]  /*16b90*/  SEL R97, RZ, 0x1000000, !P5 ;  /* 0x01000000ff617807 */ /* 0x000fe20006800000 */
[----:B------:R-:W-:Y:S01]  /*16ba0*/  IMAD.WIDE.U32 R94, R155, 0x20, R104 ;  /* 0x000000209b5e7825 */ /* 0x000fe200078e0068 */
[----:B------:R-:W-:Y:S02]  /*16bb0*/  SEL R96, RZ, 0x10000, !P4 ;  /* 0x00010000ff607807 */ /* 0x000fe40006000000 */
[----:B------:R-:W-:Y:S02]  /*16bc0*/  SEL R99, RZ, 0x100, !P3 ;  /* 0x00000100ff637807 */ /* 0x000fe40005800000 */
[C---:B------:R-:W-:Y:S01]  /*16bd0*/  LOP3.LUT P5, RZ, R159.reuse, 0x8, RZ, 0xc0, !PT ;  /* 0x000000089fff7812 */ /* 0x040fe200078ac0ff */
[----:B------:R0:W-:Y:S01]  /*16be0*/  STG.E.128 desc[UR8][R94.64], R76 ;  /* 0x0000004c5e007986 */ /* 0x0001e2000c101d08 */
[C---:B------:R-:W-:Y:S02]  /*16bf0*/  LOP3.LUT P4, RZ, R159.reuse, 0x4, RZ, 0xc0, !PT ;  /* 0x000000049fff7812 */ /* 0x040fe4000788c0ff */
[----:B------:R-:W-:Y:S01]  /*16c00*/  LOP3.LUT P3, RZ, R159, 0x2, RZ, 0xc0, !PT ;  /* 0x000000029fff7812 */ /* 0x000fe2000786c0ff */
[----:B------:R0:W-:Y:S01]  /*16c10*/  STG.E.128 desc[UR8][R94.64+0x10], R88 ;  /* 0x000010585e007986 */ /* 0x0001e2000c101d08 */
[----:B------:R-:W-:-:S02]  /*16c20*/  LOP3.LUT R99, R99, R97, R96, 0xfe, !PT ;  /* 0x0000006163637212 */ /* 0x000fc400078efe60 */
[----:B------:R-:W-:Y:S02]  /*16c30*/  SEL R98, RZ, 0x1000000, !P3 ;  /* 0x01000000ff627807 */ /* 0x000fe40005800000 */
[----:B------:R-:W-:Y:S02]  /*16c40*/  SEL R97, RZ, 0x10000, !P4 ;  /* 0x00010000ff617807 */ /* 0x000fe40006000000 */
[----:B------:R-:W-:Y:S02]  /*16c50*/  SEL R96, RZ, 0x100, !P5 ;  /* 0x00000100ff607807 */ /* 0x000fe40006800000 */
[----:B------:R-:W-:Y:S02]  /*16c60*/  LOP3.LUT P6, RZ, R159, 0x10, RZ, 0xc0, !PT ;  /* 0x000000109fff7812 */ /* 0x000fe400078cc0ff */
[----:B------:R-:W-:Y:S02]  /*16c70*/  LOP3.LUT R96, R96, R98, R97, 0xfe, !PT ;  /* 0x0000006260607212 */ /* 0x000fe400078efe61 */
[----:B------:R-:W-:-:S02]  /*16c80*/  SEL R98, RZ, 0x1, !P2 ;  /* 0x00000001ff627807 */ /* 0x000fc40005000000 */
[----:B------:R-:W-:Y:S02]  /*16c90*/  SEL R97, RZ, 0x1, !P6 ;  /* 0x00000001ff617807 */ /* 0x000fe40007000000 */
[----:B------:R-:W-:Y:S02]  /*16ca0*/  LOP3.LUT R99, R99, R98, RZ, 0xfc, !PT ;  /* 0x0000006263637212 */ /* 0x000fe400078efcff */
[----:B------:R-:W-:Y:S01]  /*16cb0*/  LOP3.LUT R98, R96, R97, RZ, 0xfc, !PT ;  /* 0x0000006160627212 */ /* 0x000fe200078efcff */
[----:B------:R-:W-:-:S05]  /*16cc0*/  IMAD.WIDE.U32 R96, R155, 0x8, R106 ;  /* 0x000000089b607825 */ /* 0x000fca00078e006a */
[----:B------:R0:W-:Y:S01]  /*16cd0*/  STG.E.64 desc[UR8][R96.64], R98 ;  /* 0x0000006260007986 */ /* 0x0001e2000c101b08 */
[----:B------:R-:W-:Y:S05]  /*16ce0*/  @!P0 BRA `(.L_x_11530) ;  /* 0x0000000000508947 */ /* 0x000fea0003800000 */
[----:B0-----:R-:W-:Y:S01]  /*16cf0*/  SHF.L.U32 R94, R146, 0x10, RZ ;  /* 0x00000010925e7819 */ /* 0x001fe200000006ff */
[----:B------:R-:W0:Y:S01]  /*16d00*/  LDC.64 R160, c[0x0][0x3b8] ;  /* 0x0000ee00ffa07b82 */ /* 0x000e220000000a00 */
[----:B------:R-:W-:Y:S02]  /*16d10*/  LOP3.LUT R96, R142, 0xff, RZ, 0xc0, !PT ;  /* 0x000000ff8e607812 */ /* 0x000fe400078ec0ff */
[----:B------:R-:W-:Y:S02]  /*16d20*/  LOP3.LUT R95, R94, 0xff0000, RZ, 0xc0, !PT ;  /* 0x00ff00005e5f7812 */ /* 0x000fe400078ec0ff */
[----:B------:R-:W-:Y:S01]  /*16d30*/  LOP3.LUT R94, R147, 0xffff, RZ, 0xc0, !PT ;  /* 0x0000ffff935e7812 */ /* 0x000fe200078ec0ff */
[----:B------:R-:W-:Y:S01]  /*16d40*/  IMAD.WIDE.U32 R96, R96, 0x10000, RZ ;  /* 0x0001000060607825 */ /* 0x000fe200078e00ff */
[----:B------:R-:W-:Y:S02]  /*16d50*/  LOP3.LUT R98, R141, 0xff, RZ, 0xc0, !PT ;  /* 0x000000ff8d627812 */ /* 0x000fe400078ec0ff */
[----:B------:R-:W-:-:S02]  /*16d60*/  PRMT R94, R95, 0x4210, R94 ;  /* 0x000042105f5e7816 */ /* 0x000fc4000000005e */
[----:B------:R-:W-:Y:S01]  /*16d70*/  PRMT R95, R145, 0x7104, RZ ;  /* 0x00007104915f7816 */ /* 0x000fe200000000ff */
[----:B------:R-:W-:-:S03]  /*16d80*/  IMAD.WIDE.U32 R98, R98, 0x100, RZ ;  /* 0x0000010062627825 */ /* 0x000fc600078e00ff */
        /* <DEDUP_REMOVED lines=10> */
.L_x_11530:
[----:B01----:R-:W0:Y:S01]  /*16e30*/  @P0 LDC.64 R94, c[0x0][0x398] ;  /* 0x0000e600ff5e0b82 */ /* 0x003e220000000a00 */
[----:B------:R-:W-:-:S07]  /*16e40*/  VIADD R157, R153, 0x300 ;  /* 0x00000300999d7836 */ /* 0x000fce0000000000 */
[----:B------:R-:W1:Y:S01]  /*16e50*/  @P1 LDC.64 R160, c[0x0][0x3a0] ;  /* 0x0000e800ffa01b82 */ /* 0x000e620000000a00 */
[----:B------:R-:W-:-:S06]  /*16e60*/  IMAD.WIDE.U32 R96, R157, 0x10, R92 ;  /* 0x000000109d607825 */ /* 0x000fcc00078e005c */
[----:B------:R-:W5:Y:S01]  /*16e70*/  LDG.E.128 R96, desc[UR8][R96.64] ;  /* 0x0000000860607981 */ /* 0x000f62000c1e1d00 */
[----:B0-----:R-:W-:-:S05]  /*16e80*/  @P0 IMAD.WIDE.U32 R94, R157, 0x10, R94 ;  /* 0x000000109d5e0825 */ /* 0x001fca00078e005e */
[----:B------:R0:W5:Y:S01]  /*16e90*/  @P0 LDG.E.128 R132, desc[UR8][R94.64] ;  /* 0x000000085e840981 */ /* 0x000162000c1e1d00 */
[----:B-1----:R-:W-:-:S05]  /*16ea0*/  @P1 IMAD.WIDE.U32 R160, R157, 0x20, R160 ;  /* 0x000000209da01825 */ /* 0x002fca00078e00a0 */
[----:B------:R0:W5:Y:S04]  /*16eb0*/  @P1 LDG.E.128 R64, desc[UR8][R160.64] ;  /* 0x00000008a0401981 */ /* 0x000168000c1e1d00 */
[----:B------:R0:W5:Y:S01]  /*16ec0*/  @P1 LDG.E.128 R68, desc[UR8][R160.64+0x10] ;  /* 0x00001008a0441981 */ /* 0x000162000c1e1d00 */
[----:B------:R-:W-:Y:S05]  /*16ed0*/  @!P0 BRA `(.L_x_11531) ;  /* 0x0000004800d88947 */ /* 0x000fea0003800000 */
[----:B------:R-:W-:Y:S01]  /*16ee0*/  ISETP.NE.AND P2, PT, R152, 0x1, PT ;  /* 0x000000019800780c */ /* 0x000fe20003f45270 */
[----:B0-----:R-:W-:Y:S02]  /*16ef0*/  HFMA2 R94, -RZ, RZ, 0, 1.1920928955078125e-07 ;  /* 0x00000002ff5e7431 */ /* 0x001fe400000001ff */
        /* <DEDUP_REMOVED lines=13> */
.L_x_11533:
        /* <DEDUP_REMOVED lines=12> */
.L_x_11534:
        /* <DEDUP_REMOVED lines=41> */
[----:B------:R-:W-:Y:S01]  /*17320*/  IMAD.MOV.U32 R94, RZ, RZ, RZ ;  /* 0x000000ffff5e7224 */ /* 0x000fe200078e00ff */
[----:B------:R-:W-:-:S07]  /*17330*/  MOV R92, R150 ;  /* 0x00000096005c7202 */ /* 0x000fce0000000f00 */
.L_x_11532:
[----:B------:R-:W-:Y:S01]  /*17340*/  I2FP.F32.U32 R93, R92 ;  /* 0x0000005c005d7245 */ /* 0x000fe20000201000 */
[----:B-----5:R-:W-:Y:S01]  /*17350*/  HADD2.F32 R92, -RZ, R96.H0_H0 ;  /* 0x20000060ff5c7230 */ /* 0x020fe20000004100 */
[----:B------:R-:W-:Y:S02]  /*17360*/  ISETP.NE.AND P2, PT, R94, 0x1, PT ;  /* 0x000000015e00780c */ /* 0x000fe40003f45270 */
[----:B------:R-:W-:Y:S01]  /*17370*/  LOP3.LUT R159, R159, 0xffffffef, RZ, 0xc0, !PT ;  /* 0xffffffef9f9f7812 */ /* 0x000fe200078ec0ff */
[----:B------:R-:W-:Y:S01]  /*17380*/  FFMA.FTZ R93, R93, R0, 1.1641532182693481445e-10 ;  /* 0x2f0000005d5d7423 */ /* 0x000fe20000010000 */
[----:B------:R-:W-:Y:S01]  /*17390*/  FMUL.FTZ R142, R92, UR5 ;  /* 0x000000055c8e7c20 */ /* 0x000fe20008410000 */
[----:B------:R-:W-:-:S03]  /*173a0*/  MOV R95, 0x2 ;  /* 0x00000002005f7802 */ /* 0x000fc60000000f00 */
        /* <DEDUP_REMOVED lines=12> */
.L_x_11536:
        /* <DEDUP_REMOVED lines=12> */
.L_x_11537:
        /* <DEDUP_REMOVED lines=43> */
.L_x_11535:
        /* <DEDUP_REMOVED lines=22> */
.L_x_11539:
        /* <DEDUP_REMOVED lines=12> */
.L_x_11540:
        /* <DEDUP_REMOVED lines=43> */
.L_x_11538:
        /* <DEDUP_REMOVED lines=19> */
.L_x_11542:
        /* <DEDUP_REMOVED lines=12> */
.L_x_11543:
        /* <DEDUP_REMOVED lines=40> */
[----:B------:R-:W-:Y:S02]  /*18120*/  HFMA2 R142, -RZ, RZ, 0, 0 ;  /* 0x00000000ff8e7431 */ /* 0x000fe400000001ff */
[----:B------:R-:W-:Y:S01]  /*18130*/  IMAD.MOV.U32 R138, RZ, RZ, R144 ;  /* 0x000000ffff8a7224 */ /* 0x000fe200078e0090 */
[----:B------:R-:W-:-:S07]  /*18140*/  LOP3.LUT R136, R126, R136, R143, 0x96, !PT ;  /* 0x000000887e887212 */ /* 0x000fce00078e968f */
.L_x_11541:
        /* <DEDUP_REMOVED lines=22> */
.L_x_11545:
        /* <DEDUP_REMOVED lines=12> */
.L_x_11546:
        /* <DEDUP_REMOVED lines=43> */
.L_x_11544:
        /* <DEDUP_REMOVED lines=19> */
.L_x_11548:
        /* <DEDUP_REMOVED lines=12> */
.L_x_11549:
        /* <DEDUP_REMOVED lines=37> */
[----:B------:R-:W-:Y:S01]  /*18a60*/  IMAD.MOV.U32 R138, RZ, RZ, R142 ;  /* 0x000000ffff8a7224 */ /* 0x000fe200078e008e */
[----:B------:R-:W-:Y:S01]  /*18a70*/  LOP3.LUT R137, R125, R136, R143, 0x96, !PT ;  /* 0x000000887d897212 */ /* 0x000fe200078e968f */
[----:B------:R-:W-:-:S05]  /*18a80*/  IMAD.WIDE.U32 R142, R95, -0x2daee0ad, RZ ;  /* 0xd2511f535f8e7825 */ /* 0x000fca00078e00ff */
[----:B------:R-:W-:Y:S02]  /*18a90*/  LOP3.LUT R136, R126, R94, R143, 0x96, !PT ;  /* 0x0000005e7e887212 */ /* 0x000fe400078e968f */
[----:B------:R-:W-:Y:S01]  /*18aa0*/  MOV R94, R148 ;  /* 0x00000094005e7202 */ /* 0x000fe20000000f00 */
[----:B------:R-:W-:-:S07]  /*18ab0*/  IMAD.MOV.U32 R148, RZ, RZ, R142 ;  /* 0x000000ffff947224 */ /* 0x000fce00078e008e */
.L_x_11547:
        /* <DEDUP_REMOVED lines=22> */
.L_x_11551:
        /* <DEDUP_REMOVED lines=12> */
.L_x_11552:
        /* <DEDUP_REMOVED lines=40> */
[----:B------:R-:W-:-:S04]  /*18f60*/  MOV R138, R146 ;  /* 0x00000092008a7202 */ /* 0x000fc80000000f00 */
[----:B------:R-:W-:Y:S02]  /*18f70*/  LOP3.LUT R136, R126, R136, R145, 0x96, !PT ;  /* 0x000000887e887212 */ /* 0x000fe400078e9691 */
[----:B------:R-:W-:-:S07]  /*18f80*/  MOV R148, R144 ;  /* 0x0000009000947202 */ /* 0x000fce0000000f00 */
.L_x_11550:
[----:B------:R-:W-:Y:S01]  /*18f90*/  I2FP.F32.U32 R95, R95 ;  /* 0x0000005f005f7245 */ /* 0x000fe20000201000 */
[----:B------:R-:W-:Y:S01]  /*18fa0*/  HADD2.F32 R97, -RZ, R97.H1_H1 ;  /* 0x30000061ff617230 */ /* 0x000fe20000004100 */
[----:B------:R-:W-:Y:S02]  /*18fb0*/  ISETP.NE.AND P2, PT, R96, 0x1, PT ;  /* 0x000000016000780c */ /* 0x000fe40003f45270 */
[----:B------:R-:W-:Y:S01]  /*18fc0*/  LOP3.LUT R159, R159, 0xfffffffd, RZ, 0xc0, !PT ;  /* 0xfffffffd9f9f7812 */ /* 0x000fe200078ec0ff */
[----:B------:R-:W-:Y:S01]  /*18fd0*/  FFMA.FTZ R95, R95, R0, 1.1641532182693481445e-10 ;  /* 0x2f0000005f5f7423 */ /* 0x000fe20000010000 */
[----:B------:R-:W-:Y:S01]  /*18fe0*/  FMUL.FTZ R146, R97, UR5 ;  /* 0x0000000561927c20 */ /* 0x000fe20008410000 */
[----:B------:R-:W-:-:S03]  /*18ff0*/  HFMA2 R97, -RZ, RZ, 0, 1.1920928955078125e-07 ;  /* 0x00000002ff617431 */ /* 0x000fc600000001ff */
        /* <DEDUP_REMOVED lines=12> */
.L_x_11554:
        /* <DEDUP_REMOVED lines=12> */
.L_x_11555:
        /* <DEDUP_REMOVED lines=34> */
[----:B------:R-:W-:Y:S01]  /*193a0*/  HFMA2 R97, -RZ, RZ, 0, 0 ;  /* 0x00000000ff617431 */ /* 0x000fe200000001ff */
[----:B------:R-:W-:Y:S01]  /*193b0*/  LOP3.LUT R95, R123, R144, R137, 0x96, !PT ;  /* 0x000000907b5f7212 */ /* 0x000fe200078e9689 */
[----:B------:R-:W-:-:S04]  /*193c0*/  IMAD.WIDE.U32 R144, R145, -0x326172a9, RZ ;  /* 0xcd9e8d5791907825 */ /* 0x000fc800078e00ff */
[----:B------:R-:W-:Y:S01]  /*193d0*/  IMAD.MOV.U32 R138, RZ, RZ, R144 ;  /* 0x000000ffff8a7224 */ /* 0x000fe200078e0090 */
[----:B------:R-:W-:Y:S01]  /*193e0*/  LOP3.LUT R137, R125, R136, R145, 0x96, !PT ;  /* 0x000000887d897212 */ /* 0x000fe200078e9691 */
[----:B------:R-:W-:Y:S01]  /*193f0*/  IMAD.WIDE.U32 R144, R95, -0x2daee0ad, RZ ;  /* 0xd2511f535f907825 */ /* 0x000fe200078e00ff */
[----:B------:R-:W-:-:S03]  /*19400*/  MOV R95, R148 ;  /* 0x00000094005f7202 */ /* 0x000fc60000000f00 */
[----:B------:R-:W-:Y:S01]  /*19410*/  IMAD.MOV.U32 R148, RZ, RZ, R144 ;  /* 0x000000ffff947224 */ /* 0x000fe200078e0090 */
[----:B------:R-:W-:-:S07]  /*19420*/  LOP3.LUT R136, R126, R96, R145, 0x96, !PT ;  /* 0x000000607e887212 */ /* 0x000fce00078e9691 */
.L_x_11553:
        /* <DEDUP_REMOVED lines=22> */
.L_x_11557:
        /* <DEDUP_REMOVED lines=12> */
.L_x_11558:
        /* <DEDUP_REMOVED lines=38> */
[----:B------:R-:W-:-:S05]  /*198b0*/  IMAD.WIDE.U32 R144, R97, -0x2daee0ad, RZ ;  /* 0xd2511f5361907825 */ /* 0x000fca00078e00ff */
[----:B------:R-:W-:Y:S01]  /*198c0*/  LOP3.LUT R136, R126, R96, R145, 0x96, !PT ;  /* 0x000000607e887212 */ /* 0x000fe200078e9691 */
[----:B------:R-:W-:Y:S01]  /*198d0*/  IMAD.MOV.U32 R96, RZ, RZ, R148 ;  /* 0x000000ffff607224 */ /* 0x000fe200078e0094 */
[----:B------:R-:W-:Y:S01]  /*198e0*/  MOV R148, R144 ;  /* 0x0000009000947202 */ /* 0x000fe20000000f00 */
[----:B------:R-:W-:-:S07]  /*198f0*/  IMAD.MOV.U32 R144, RZ, RZ, RZ ;  /* 0x000000ffff907224 */ /* 0x000fce00078e00ff */
.L_x_11556:
[----:B------:R-:W-:Y:S01]  /*19900*/  ISETP.NE.AND P3, PT, R144, 0x1, PT ;  /* 0x000000019000780c */ /* 0x000fe20003f65270 */
[----:B------:R-:W-:Y:S01]  /*19910*/  HFMA2 R145, -RZ, RZ, 0, 1.1920928955078125e-07 ;  /* 0x00000002ff917431 */ /* 0x000fe200000001ff */
[----:B------:R-:W-:Y:S01]  /*19920*/  I2FP.F32.U32 R97, R96 ;  /* 0x0000006000617245 */ /* 0x000fe20000201000 */
[----:B------:R-:W-:-:S04]  /*19930*/  HADD2.F32 R96, -RZ, R98.H0_H0 ;  /* 0x20000062ff607230 */ /* 0x000fc80000004100 */
        /* <DEDUP_REMOVED lines=13> */
.L_x_11560:
        /* <DEDUP_REMOVED lines=12> */
.L_x_11561:
        /* <DEDUP_REMOVED lines=39> */
[----:B------:R-:W-:Y:S01]  /*19d40*/  LOP3.LUT R136, R126, R96, R145, 0x96, !PT ;  /* 0x000000607e887212 */ /* 0x000fe200078e9691 */
[----:B------:R-:W-:Y:S01]  /*19d50*/  HFMA2 R145, -RZ, RZ, 0, 0 ;  /* 0x00000000ff917431 */ /* 0x000fe200000001ff */
[----:B------:R-:W-:Y:S01]  /*19d60*/  MOV R96, R148 ;  /* 0x0000009400607202 */ /* 0x000fe20000000f00 */
[----:B------:R-:W-:-:S07]  /*19d70*/  IMAD.MOV.U32 R148, RZ, RZ, R144 ;  /* 0x000000ffff947224 */ /* 0x000fce00078e0090 */
.L_x_11559:
        /* <DEDUP_REMOVED lines=22> */
.L_x_11563:
        /* <DEDUP_REMOVED lines=12> */
.L_x_11564:
[----:B------:R-:W-:Y:S01]  /*19fa0*/  LOP3.LUT R160, R139, R137, R3, 0x96, !PT ;  /* 0x000000898ba07212 */ /* 0x000fe200078e9603 */
[----:B------:R-:W-:-:S04]  /*19fb0*/  IMAD.WIDE.U32 R146, R156, -0x326172a9, RZ ;  /* 0xcd9e8d579c927825 */ /* 0x000fc800078e00ff */
        /* <DEDUP_REMOVED lines=37> */
[----:B------:R-:W-:Y:S02]  /*1a210*/  MOV R138, R160 ;  /* 0x000000a0008a7202 */ /* 0x000fe40000000f00 */
[----:B------:R-:W-:Y:S01]  /*1a220*/  MOV R148, R146 ;  /* 0x0000009200947202 */ /* 0x000fe20000000f00 */
[----:B------:R-:W-:Y:S01]  /*1a230*/  IMAD.MOV.U32 R146, RZ, RZ, RZ ;  /* 0x000000ffff927224 */ /* 0x000fe200078e00ff */
[----:B------:R-:W-:-:S07]  /*1a240*/  LOP3.LUT R136, R126, R136, R147, 0x96, !PT ;  /* 0x000000887e887212 */ /* 0x000fce00078e9693 */
.L_x_11562:
        /* <DEDUP_REMOVED lines=17> */
.L_x_11566:
        /* <DEDUP_REMOVED lines=12> */
.L_x_11567:
        /* <DEDUP_REMOVED lines=39> */
[----:B------:R-:W-:-:S04]  /*1a690*/  IMAD.WIDE.U32 R146, R147, -0x2daee0ad, RZ ;  /* 0xd2511f5393927825 */ /* 0x000fc800078e00ff */
[----:B------:R-:W-:Y:S01]  /*1a6a0*/  IMAD.MOV.U32 R148, RZ, RZ, R146 ;  /* 0x000000ffff947224 */ /* 0x000fe200078e0092 */
[----:B------:R-:W-:Y:S01]  /*1a6b0*/  LOP3.LUT R136, R126, R136, R147, 0x96, !PT ;  /* 0x000000887e887212 */ /* 0x000fe200078e9693 */
[----:B------:R-:W-:-:S07]  /*1a6c0*/  HFMA2 R147, -RZ, RZ, 0, 0 ;  /* 0x00000000ff937431 */ /* 0x000fce00000001ff */
.L_x_11565:
        /* <DEDUP_REMOVED lines=22> */
.L_x_11569:
        /* <DEDUP_REMOVED lines=12> */
.L_x_11570:
        /* <DEDUP_REMOVED lines=43> */
.L_x_11568:
        /* <DEDUP_REMOVED lines=17> */
.L_x_11572:
        /* <DEDUP_REMOVED lines=12> */
.L_x_11573:
        /* <DEDUP_REMOVED lines=42> */
[----:B------:R-:W-:-:S07]  /*1b010*/  LOP3.LUT R136, R126, R136, R147, 0x96, !PT ;  /* 0x000000887e887212 */ /* 0x000fce00078e9693 */
.L_x_11571:
        /* <DEDUP_REMOVED lines=22> */
.L_x_11575:
        /* <DEDUP_REMOVED lines=12> */
.L_x_11576:
        /* <DEDUP_REMOVED lines=43> */
.L_x_11574:
        /* <DEDUP_REMOVED lines=17> */
.L_x_11578:
        /* <DEDUP_REMOVED lines=14> */
.L_x_11579:
        /* <DEDUP_REMOVED lines=43> */
.L_x_11577:
[----:B------:R-:W-:-:S05]  /*1b990*/  I2FP.F32.U32 R99, R99 ;  /* 0x0000006300637245 */ /* 0x000fca0000201000 */
[----:B------:R-:W-:Y:S01]  /*1b9a0*/  FFMA.FTZ R99, R99, R0, 1.1641532182693481445e-10 ;  /* 0x2f00000063637423 */ /* 0x000fe20000010000 */
[----:B------:R-:W-:-:S04]  /*1b9b0*/  HADD2.F32 R0, -RZ, R135.H1_H1 ;  /* 0x30000087ff007230 */ /* 0x000fc80000004100 */
[----:B------:R-:W-:Y:S01]  /*1b9c0*/  FSETP.GTU.FTZ.AND P6, PT, R99, UR4, PT ;  /* 0x0000000463007c0b */ /* 0x000fe2000bfdc000 */
[----:B------:R-:W-:-:S03]  /*1b9d0*/  FMUL.FTZ R0, R0, UR5 ;  /* 0x0000000500007c20 */ /* 0x000fc60008410000 */
[----:B------:R-:W-:Y:S02]  /*1b9e0*/  SEL R147, RZ, 0x1, P6 ;  /* 0x00000001ff937807 */ /* 0x000fe40003000000 */
[----:B------:R-:W-:Y:S02]  /*1b9f0*/  FSEL R99, R0, RZ, !P6 ;  /* 0x000000ff00637208 */ /* 0x000fe40007000000 */
[----:B------:R-:W-:-:S05]  /*1ba00*/  FSEL R0, R152, RZ, P5 ;  /* 0x000000ff98007208 */ /* 0x000fca0002800000 */
[----:B------:R-:W-:-:S04]  /*1ba10*/  FADD.FTZ R99, R99, R0 ;  /* 0x0000000063637221 */ /* 0x000fc80000010000 */
[----:B------:R-:W-:Y:S01]  /*1ba20*/  @P1 FADD.FTZ R99, R71, R99 ;  /* 0x0000006347631221 */ /* 0x000fe20000010000 */
[----:B------:R-:W-:Y:S06]  /*1ba30*/  BRA `(.L_x_11580) ;  /* 0x0000002400907947 */ /* 0x000fec0003800000 */
.L_x_11531:
        /* <DEDUP_REMOVED lines=15> */
.L_x_11582:
        /* <DEDUP_REMOVED lines=12> */
.L_x_11583:
        /* <DEDUP_REMOVED lines=38> */
[----:B------:R-:W-:-:S03]  /*1be50*/  IMAD.WIDE.U32 R94, R95, -0x2daee0ad, RZ ;  /* 0xd2511f535f5e7825 */ /* 0x000fc600078e00ff */
[----:B------:R-:W-:Y:S01]  /*1be60*/  MOV R148, R94 ;  /* 0x0000005e00947202 */ /* 0x000fe20000000f00 */
[----:B------:R-:W-:Y:S01]  /*1be70*/  HFMA2 R94, -RZ, RZ, 0, 0 ;  /* 0x00000000ff5e7431 */ /* 0x000fe200000001ff */
[----:B------:R-:W-:Y:S01]  /*1be80*/  LOP3.LUT R136, R126, R92, R95, 0x96, !PT ;  /* 0x0000005c7e887212 */ /* 0x000fe200078e965f */
[----:B------:R-:W-:-:S07]  /*1be90*/  IMAD.MOV.U32 R92, RZ, RZ, R150 ;  /* 0x000000ffff5c7224 */ /* 0x000fce00078e0096 */
.L_x_11581:
        /* <DEDUP_REMOVED lines=18> */
.L_x_11585:
        /* <DEDUP_REMOVED lines=12> */
.L_x_11586:
        /* <DEDUP_REMOVED lines=34> */
[----:B------:R-:W-:Y:S01]  /*1c2a0*/  IMAD.MOV.U32 R95, RZ, RZ, RZ ;  /* 0x000000ffff5f7224 */ /* 0x000fe200078e00ff */
        /* <DEDUP_REMOVED lines=8> */
.L_x_11584:
        /* <DEDUP_REMOVED lines=18> */
.L_x_11588:
        /* <DEDUP_REMOVED lines=12> */
.L_x_11589:
        /* <DEDUP_REMOVED lines=43> */
.L_x_11587:
        /* <DEDUP_REMOVED lines=18> */
.L_x_11591:
        /* <DEDUP_REMOVED lines=12> */
.L_x_11592:
        /* <DEDUP_REMOVED lines=42> */
[----:B------:R-:W-:-:S07]  /*1cc40*/  MOV R148, R160 ;  /* 0x000000a000947202 */ /* 0x000fce0000000f00 */
.L_x_11590:
[----:B------:R-:W-:Y:S01]  /*1cc50*/  I2FP.F32.U32 R95, R94 ;  /* 0x0000005e005f7245 */ /* 0x000fe20000201000 */
[----:B------:R-:W-:Y:S01]  /*1cc60*/  HFMA2 R160, -RZ, RZ, 0, 1.1920928955078125e-07 ;  /* 0x00000002ffa07431 */ /* 0x000fe200000001ff */
[----:B------:R-:W-:Y:S01]  /*1cc70*/  LOP3.LUT R159, R159, 0xfffffffd, RZ, 0xc0, !PT ;  /* 0xfffffffd9f9f7812 */ /* 0x000fe200078ec0ff */
[----:B------:R-:W-:Y:S02]  /*1cc80*/  HADD2.F32 R97, -RZ, R97.H1_H1 ;  /* 0x30000061ff617230 */ /* 0x000fe40000004100 */
[----:B------:R-:W-:Y:S01]  /*1cc90*/  FFMA.FTZ R95, R95, R0, 1.1641532182693481445e-10 ;  /* 0x2f0000005f5f7423 */ /* 0x000fe20000010000 */
[----:B------:R-:W-:-:S04]  /*1cca0*/  IMAD.MOV.U32 R94, RZ, RZ, R138 ;  /* 0x000000ffff5e7224 */ /* 0x000fc800078e008a */
[----:B------:R-:W-:-:S13]  /*1ccb0*/  FSETP.LE.FTZ.AND P2, PT, R95, UR4, PT ;  /* 0x000000045f007c0b */ /* 0x000fda000bf53000 */
        /* <DEDUP_REMOVED lines=11> */
.L_x_11594:
        /* <DEDUP_REMOVED lines=12> */
.L_x_11595:
        /* <DEDUP_REMOVED lines=41> */
[----:B------:R-:W-:Y:S02]  /*1d0c0*/  IMAD.MOV.U32 R148, RZ, RZ, R160 ;  /* 0x000000ffff947224 */ /* 0x000fe400078e00a0 */
[----:B------:R-:W-:-:S07]  /*1d0d0*/  HFMA2 R160, -RZ, RZ, 0, 0 ;  /* 0x00000000ffa07431 */ /* 0x000fce00000001ff */
.L_x_11593:
[----:B------:R-:W-:Y:S01]  /*1d0e0*/  ISETP.NE.AND P3, PT, R160, 0x1, PT ;  /* 0x00000001a000780c */ /* 0x000fe20003f65270 */
[----:B------:R-:W-:Y:S01]  /*1d0f0*/  IMAD.MOV.U32 R152, RZ, RZ, 0x2 ;  /* 0x00000002ff987424 */ /* 0x000fe200078e00ff */
[----:B------:R-:W-:Y:S01]  /*1d100*/  I2FP.F32.U32 R95, R94 ;  /* 0x0000005e005f7245 */ /* 0x000fe20000201000 */
[----:B------:R-:W-:Y:S01]  /*1d110*/  HADD2.F32 R94, -RZ, R98.H0_H0 ;  /* 0x20000062ff5e7230 */ /* 0x000fe20000004100 */
        /* <DEDUP_REMOVED lines=12> */
.L_x_11597:
        /* <DEDUP_REMOVED lines=12> */
.L_x_11598:
        /* <DEDUP_REMOVED lines=43> */
.L_x_11596:
        /* <DEDUP_REMOVED lines=16> */
.L_x_11600:
        /* <DEDUP_REMOVED lines=12> */
.L_x_11601:
        /* <DEDUP_REMOVED lines=40> */
[----:B------:R-:W-:Y:S02]  /*1d990*/  IMAD.MOV.U32 R148, RZ, RZ, R160 ;  /* 0x000000ffff947224 */ /* 0x000fe400078e00a0 */
[----:B------:R-:W-:Y:S01]  /*1d9a0*/  HFMA2 R160, -RZ, RZ, 0, 0 ;  /* 0x00000000ffa07431 */ /* 0x000fe200000001ff */
[----:B------:R-:W-:-:S07]  /*1d9b0*/  LOP3.LUT R136, R126, R136, R161, 0x96, !PT ;  /* 0x000000887e887212 */ /* 0x000fce00078e96a1 */
.L_x_11599:
        /* <DEDUP_REMOVED lines=16> */
.L_x_11603:
        /* <DEDUP_REMOVED lines=12> */
.L_x_11604:
        /* <DEDUP_REMOVED lines=41> */
[----:B------:R-:W-:Y:S02]  /*1de10*/  LOP3.LUT R136, R126, R136, R163, 0x96, !PT ;  /* 0x000000887e887212 */ /* 0x000fe400078e96a3 */
[----:B------:R-:W-:-:S07]  /*1de20*/  MOV R148, R162 ;  /* 0x000000a200947202 */ /* 0x000fce0000000f00 */
.L_x_11602:
[----:B------:R-:W-:Y:S01]  /*1de30*/  I2FP.F32.U32 R95, R152 ;  /* 0x00000098005f7245 */ /* 0x000fe20000201000 */
[----:B------:R-:W-:Y:S01]  /*1de40*/  FMUL.FTZ R92, R92, UR5 ;  /* 0x000000055c5c7c20 */ /* 0x000fe20008410000 */
[----:B------:R-:W-:Y:S01]  /*1de50*/  P2R R162, PR, RZ, 0x2 ;  /* 0x00000002ffa27803 */ /* 0x000fe20000000000 */
[----:B------:R-:W-:Y:S01]  /*1de60*/  HADD2.F32 R161, -RZ, R99.H1_H1 ;  /* 0x30000063ffa17230 */ /* 0x000fe20000004100 */
[----:B------:R-:W-:Y:S01]  /*1de70*/  LOP3.LUT P1, RZ, R159, 0x10, RZ, 0xc0, !PT ;  /* 0x000000109fff7812 */ /* 0x000fe2000782c0ff */
[----:B------:R-:W-:Y:S01]  /*1de80*/  FFMA.FTZ R160, R95, R0, 1.1641532182693481445e-10 ;  /* 0x2f0000005fa07423 */ /* 0x000fe20000010000 */
[----:B------:R-:W-:Y:S01]  /*1de90*/  FMUL.FTZ R95, R98, UR5 ;  /* 0x00000005625f7c20 */ /* 0x000fe20008410000 */
[----:B------:R-:W-:Y:S01]  /*1dea0*/  FMUL.FTZ R152, R97, UR5 ;  /* 0x0000000561987c20 */ /* 0x000fe20008410000 */
        /* <DEDUP_REMOVED lines=11> */
[----:B------:R-:W-:Y:S02]  /*1df60*/  FSEL R95, R152, RZ, P5 ;  /* 0x000000ff985f7208 */ /* 0x000fe40002800000 */
        /* <DEDUP_REMOVED lines=17> */
.L_x_11580:
        /* <DEDUP_REMOVED lines=14> */
[----:B------:R-:W-:Y:S02]  /*1e160*/  SEL R160, RZ, 0x1, !P2 ;  /* 0x00000001ffa07807 */ /* 0x000fe40005000000 */
[----:B------:R-:W-:Y:S02]  /*1e170*/  LOP3.LUT P1, RZ, R159, 0x10, RZ, 0xc0, !PT ;  /* 0x000000109fff7812 */ /* 0x000fe4000782c0ff */
[----:B------:R-:W-:-:S02]  /*1e180*/  LOP3.LUT R0, R0, R152, R161, 0xfe, !PT ;  /* 0x0000009800007212 */ /* 0x000fc400078efea1 */
[----:B------:R-:W-:Y:S02]  /*1e190*/  LOP3.LUT R161, R163, R160, RZ, 0xfc, !PT ;  /* 0x000000a0a3a17212 */ /* 0x000fe400078efcff */
[----:B------:R-:W-:-:S04]  /*1e1a0*/  SEL R163, RZ, 0x1, !P1 ;  /* 0x00000001ffa37807 */ /* 0x000fc80004800000 */
[----:B------:R-:W-:-:S05]  /*1e1b0*/  LOP3.LUT R160, R0, R163, RZ, 0xfc, !PT ;  /* 0x000000a300a07212 */ /* 0x000fca00078efcff */
[----:B------:R0:W-:Y:S01]  /*1e1c0*/  STG.E.64 desc[UR8][R106.64], R160 ;  /* 0x000000a06a007986 */ /* 0x0001e2000c101b08 */
[----:B------:R-:W-:Y:S05]  /*1e1d0*/  @!P0 BRA `(.L_x_11605) ;  /* 0x0000000000508947 */ /* 0x000fea0003800000 */
[----:B------:R-:W-:Y:S02]  /*1e1e0*/  SHF.L.U32 R0, R146, 0x10, RZ ;  /* 0x0000001092007819 */ /* 0x000fe400000006ff */
[----:B0-----:R-:W-:Y:S02]  /*1e1f0*/  LOP3.LUT R104, R143, 0xff, RZ, 0xc0, !PT ;  /* 0x000000ff8f687812 */ /* 0x001fe400078ec0ff */
[----:B------:R-:W-:Y:S02]  /*1e200*/  LOP3.LUT R105, R0, 0xff0000, RZ, 0xc0, !PT ;  /* 0x00ff000000697812 */ /* 0x000fe400078ec0ff */
[----:B------:R-:W-:Y:S02]  /*1e210*/  LOP3.LUT R0, R147, 0xffff, RZ, 0xc0, !PT ;  /* 0x0000ffff93007812 */ /* 0x000fe400078ec0ff */
[----:B------:R-:W-:Y:S02]  /*1e220*/  LOP3.LUT R106, R142, 0xff, RZ, 0xc0, !PT ;  /* 0x000000ff8e6a7812 */ /* 0x000fe400078ec0ff */
[----:B------:R-:W-:-:S02]  /*1e230*/  PRMT R0, R105, 0x4210, R0 ;  /* 0x0000421069007816 */ /* 0x000fc40000000000 */
[----:B------:R-:W-:Y:S01]  /*1e240*/  PRMT R105, R145, 0x7104, RZ ;  /* 0x0000710491697816 */ /* 0x000fe200000000ff */
[----:B------:R-:W-:Y:S01]  /*1e250*/  IMAD.WIDE.U32 R106, R106, 0x10000, RZ ;  /* 0x000100006a6a7825 */ /* 0x000fe200078e00ff */
[----:B------:R-:W-:Y:S02]  /*1e260*/  LOP3.LUT R160, R141, 0xff, RZ, 0xc0, !PT ;  /* 0x000000ff8da07812 */ /* 0x000fe400078ec0ff */
[----:B------:R-:W-:-:S03]  /*1e270*/  LOP3.LUT R105, R0, 0xff00, R105, 0xf8, !PT ;  /* 0x0000ff0000697812 */ /* 0x000fc600078ef869 */
[----:B------:R-:W-:Y:S01]  /*1e280*/  IMAD.WIDE.U32 R160, R160, 0x100, RZ ;  /* 0x00000100a0a07825 */ /* 0x000fe200078e00ff */
[----:B------:R-:W-:-:S03]  /*1e290*/  LOP3.LUT R163, R105, 0xff, R144, 0xf8, !PT ;  /* 0x000000ff69a37812 */ /* 0x000fc600078ef890 */
[----:B------:R-:W-:-:S05]  /*1e2a0*/  IMAD.WIDE.U32 R104, R104, 0x1000000, RZ ;  /* 0x0100000068687825 */ /* 0x000fca00078e00ff */
[----:B------:R-:W-:Y:S02]  /*1e2b0*/  LOP3.LUT R163, R107, R163, R105, 0xfe, !PT ;  /* 0x000000a36ba37212 */ /* 0x000fe400078efe69 */
[----:B------:R-:W-:Y:S02]  /*1e2c0*/  LOP3.LUT R107, R160, R104, R106, 0xfe, !PT ;  /* 0x00000068a06b7212 */ /* 0x000fe400078efe6a */
[----:B------:R-:W0:Y:S01]  /*1e2d0*/  LDC.64 R104, c[0x0][0x3b8] ;  /* 0x0000ee00ff687b82 */ /* 0x000e220000000a00 */
[----:B------:R-:W-:Y:S02]  /*1e2e0*/  LOP3.LUT R161, R163, R161, RZ, 0xfc, !PT ;  /* 0x000000a1a3a17212 */ /* 0x000fe400078efcff */
[----:B------:R-:W-:Y:S01]  /*1e2f0*/  LOP3.LUT R160, R107, 0xff, R140, 0xf8, !PT ;  /* 0x000000ff6ba07812 */ /* 0x000fe200078ef88c */
[----:B0-----:R-:W-:-:S05]  /*1e300*/  IMAD.WIDE.U32 R104, R157, 0x8, R104 ;  /* 0x000000089d687825 */ /* 0x001fca00078e0068 */
[----:B------:R1:W-:Y:S02]  /*1e310*/  STG.E.64 desc[UR8][R104.64], R160 ;  /* 0x000000a068007986 */ /* 0x0003e4000c101b08 */
.L_x_11605:
[----:B------:R-:W-:Y:S01]  /*1e320*/  FADD.FTZ R0, RZ, R80 ;  /* 0x00000050ff007221 */ /* 0x000fe20000010000 */
[----:B------:R-:W2:Y:S01]  /*1e330*/  S2UR UR5, SR_CgaCtaId ;  /* 0x00000000000579c3 */ /* 0x000ea20000008800 */
[----:B------:R-:W-:Y:S01]  /*1e340*/  ISETP.NE.AND P1, PT, R154, RZ, PT ;  /* 0x000000ff9a00720c */ /* 0x000fe20003f25270 */
[----:B------:R-:W-:Y:S01]  /*1e350*/  UMOV UR4, 0x400 ;  /* 0x0000040000047882 */ /* 0x000fe20000000000 */
[----:B01----:R-:W-:Y:S01]  /*1e360*/  FADD.FTZ R105, R0, R81 ;  /* 0x0000005100697221 */ /* 0x003fe20000010000 */
[----:B------:R-:W-:Y:S02]  /*1e370*/  ISETP.GT.U32.AND P2, PT, R154, 0x7, PT ;  /* 0x000000079a00780c */ /* 0x000fe40003f44070 */
[----:B------:R-:W-:Y:S01]  /*1e380*/  LOP3.LUT P3, RZ, R159, 0x20, RZ, 0xc0, !PT ;  /* 0x000000209fff7812 */ /* 0x000fe2000786c0ff */
        /* <DEDUP_REMOVED lines=116> */
[----:B------:R-:W-:Y:S01]  /*1ead0*/  IMAD.MOV.U32 R106, RZ, RZ, RZ ;  /* 0x000000ffff6a7224 */ /* 0x000fe200078e00ff */
[----:B------:R-:W-:-:S03]  /*1eae0*/  @!P2 MOV R106, 0x400 ;  /* 0x00000400006aa802 */ /* 0x000fc60000000f00 */
[----:B------:R-:W0:Y:S04]  /*1eaf0*/  SHFL.BFLY PT, R152, R107, 0x8, 0x1f ;  /* 0x0d001f006b987f89 */ /* 0x000e2800000e0000 */
[----:B------:R-:W-:Y:S01]  /*1eb00*/  SHFL.DOWN PT, R163, R106, 0x4, 0x1f ;  /* 0x08801f006aa37f89 */ /* 0x000fe200000e0000 */
[----:B0-----:R-:W-:Y:S01]  /*1eb10*/  FADD.FTZ R152, R107, R152 ;  /* 0x000000986b987221 */ /* 0x001fe20000010000 */
[----:B------:R-:W-:-:S04]  /*1eb20*/  @!P2 LEA R107, R154, UR4, 0x3 ;  /* 0x000000049a6bac11 */ /* 0x000fc8000f8e18ff */
[----:B------:R-:W0:Y:S02]  /*1eb30*/  SHFL.BFLY PT, R161, R152, 0x10, 0x1f ;  /* 0x0e001f0098a17f89 */ /* 0x000e2400000e0000 */
[----:B0-----:R-:W-:Y:S01]  /*1eb40*/  FADD.FTZ R105, R152, R161 ;  /* 0x000000a198697221 */ /* 0x001fe20000010000 */
[----:B------:R-:W-:Y:S02]  /*1eb50*/  CS2R R160, SRZ ;  /* 0x0000000000a07805 */ /* 0x000fe4000001ff00 */
[----:B------:R-:W-:Y:S01]  /*1eb60*/  I2FP.F32.S32 R152, R163 ;  /* 0x000000a300987245 */ /* 0x000fe20000201400 */
[----:B------:R-:W-:Y:S01]  /*1eb70*/  IMAD.IADD R163, R163, 0x1, R106 ;  /* 0x00000001a3a37824 */ /* 0x000fe200078e026a */
[----:B------:R0:W-:Y:S01]  /*1eb80*/  @!P1 STS.64 [R0+UR4], R104 ;  /* 0x0000006800009988 */ /* 0x0001e20008000a04 */
[----:B------:R-:W-:Y:S01]  /*1eb90*/  BAR.SYNC.DEFER_BLOCKING 0x0 ;  /* 0x0000000000007b1d */ /* 0x000fe20000010000 */
[----:B------:R-:W-:Y:S02]  /*1eba0*/  ISETP.NE.AND P1, PT, R108, RZ, PT ;  /* 0x000000ff6c00720c */ /* 0x000fe40003f25270 */
[----:B0-----:R-:W-:-:S03]  /*1ebb0*/  I2FP.F32.U32 R105, R106 ;  /* 0x0000006a00697245 */ /* 0x001fc60000201000 */
[----:B------:R-:W0:Y:S04]  /*1ebc0*/  SHFL.DOWN PT, R106, R163, 0x2, 0x1f ;  /* 0x08401f00a36a7f89 */ /* 0x000e2800000e0000 */
[----:B------:R-:W1:Y:S01]  /*1ebd0*/  @!P2 LDS.64 R160, [R107] ;  /* 0x000000006ba0a984 */ /* 0x000e620000000a00 */
[----:B0-----:R-:W-:-:S03]  /*1ebe0*/  I2FP.F32.S32 R167, R106 ;  /* 0x0000006a00a77245 */ /* 0x001fc60000201400 */
[----:B-1----:R-:W0:Y:S02]  /*1ebf0*/  SHFL.DOWN PT, R165, R160, 0x4, 0x1f ;  /* 0x08801f00a0a57f89 */ /* 0x002e2400000e0000 */
[C---:B0-----:R-:W-:Y:S01]  /*1ec00*/  FADD.FTZ R0, -R165.reuse, R160 ;  /* 0x000000a0a5007221 */ /* 0x041fe20000010100 */
[----:B------:R-:W-:-:S03]  /*1ec10*/  FMUL.FTZ R104, R165, R152 ;  /* 0x00000098a5687220 */ /* 0x000fc60000410000 */
[----:B------:R-:W-:Y:S01]  /*1ec20*/  FMUL.FTZ R0, R0, R0 ;  /* 0x0000000000007220 */ /* 0x000fe20000410000 */
[----:B------:R-:W-:Y:S01]  /*1ec30*/  FFMA.FTZ R162, R105, R160, R104 ;  /* 0x000000a069a27223 */ /* 0x000fe20000010068 */
[----:B------:R-:W-:Y:S02]  /*1ec40*/  I2FP.F32.S32 R104, R163 ;  /* 0x000000a300687245 */ /* 0x000fe40000201400 */
[----:B------:R-:W-:Y:S02]  /*1ec50*/  FMUL.FTZ R107, R0, R105 ;  /* 0x00000069006b7220 */ /* 0x000fe40000410000 */
[----:B------:R-:W0:Y:S01]  /*1ec60*/  MUFU.RCP R105, R104 ;  /* 0x0000006800697308 */ /* 0x000e220000001000 */
[----:B------:R-:W1:Y:S01]  /*1ec70*/  SHFL.DOWN PT, R0, R161, 0x4, 0x1f ;  /* 0x08801f00a1007f89 */ /* 0x000e6200000e0000 */
[----:B------:R-:W-:Y:S01]  /*1ec80*/  FMUL.FTZ R107, R107, R152 ;  /* 0x000000986b6b7220 */ /* 0x000fe20000410000 */
[----:B0-----:R-:W-:-:S05]  /*1ec90*/  FMUL.FTZ R165, R105, R162 ;  /* 0x000000a269a57220 */ /* 0x001fca0000410000 */
[----:B------:R-:W0:Y:S01]  /*1eca0*/  SHFL.DOWN PT, R152, R165, 0x2, 0x1f ;  /* 0x08401f00a5987f89 */ /* 0x000e2200000e0000 */
[----:B-1----:R-:W-:-:S04]  /*1ecb0*/  FADD.FTZ R0, R0, R161 ;  /* 0x000000a100007221 */ /* 0x002fc80000010000 */
[----:B------:R-:W-:Y:S01]  /*1ecc0*/  FFMA.FTZ R0, R105, R107, R0 ;  /* 0x0000006b69007223 */ /* 0x000fe20000010000 */
[----:B------:R-:W-:-:S05]  /*1ecd0*/  IADD3 R107, PT, PT, R163, R106, RZ ;  /* 0x0000006aa36b7210 */ /* 0x000fca0007ffe0ff */
[----:B------:R-:W-:Y:S01]  /*1ece0*/  SHFL.DOWN PT, R160, R107, 0x1, 0x1f ;  /* 0x08201f006ba07f89 */ /* 0x000fe200000e0000 */
[----:B0-----:R-:W-:Y:S01]  /*1ecf0*/  FADD.FTZ R105, R165, -R152 ;  /* 0x80000098a5697221 */ /* 0x001fe20000010000 */
[----:B------:R-:W-:-:S03]  /*1ed00*/  FMUL.FTZ R161, R152, R167 ;  /* 0x000000a798a17220 */ /* 0x000fc60000410000 */
[----:B------:R-:W-:Y:S01]  /*1ed10*/  FMUL.FTZ R105, R105, R105 ;  /* 0x0000006969697220 */ /* 0x000fe20000410000 */
[----:B------:R-:W-:-:S03]  /*1ed20*/  FFMA.FTZ R161, R104, R165, R161 ;  /* 0x000000a568a17223 */ /* 0x000fc600000100a1 */
[----:B------:R-:W-:Y:S01]  /*1ed30*/  FMUL.FTZ R152, R104, R105 ;  /* 0x0000006968987220 */ /* 0x000fe20000410000 */
[----:B------:R-:W-:Y:S01]  /*1ed40*/  I2FP.F32.S32 R104, R107 ;  /* 0x0000006b00687245 */ /* 0x000fe20000201400 */
[----:B------:R-:W0:Y:S02]  /*1ed50*/  SHFL.DOWN PT, R105, R0, 0x2, 0x1f ;  /* 0x08401f0000697f89 */ /* 0x000e2400000e0000 */
[----:B------:R-:W-:Y:S01]  /*1ed60*/  FMUL.FTZ R152, R152, R167 ;  /* 0x000000a798987220 */ /* 0x000fe20000410000 */
[----:B------:R-:W1:Y:S02]  /*1ed70*/  MUFU.RCP R106, R104 ;  /* 0x00000068006a7308 */ /* 0x000e640000001000 */
[----:B-1----:R-:W-:Y:S01]  /*1ed80*/  FMUL.FTZ R161, R106, R161 ;  /* 0x000000a16aa17220 */ /* 0x002fe20000410000 */
[----:B0-----:R-:W-:-:S04]  /*1ed90*/  FADD.FTZ R105, R0, R105 ;  /* 0x0000006900697221 */ /* 0x001fc80000010000 */
[----:B------:R-:W0:Y:S01]  /*1eda0*/  SHFL.DOWN PT, R162, R161, 0x1, 0x1f ;  /* 0x08201f00a1a27f89 */ /* 0x000e2200000e0000 */
[----:B------:R-:W-:Y:S01]  /*1edb0*/  FFMA.FTZ R105, R106, R152, R105 ;  /* 0x000000986a697223 */ /* 0x000fe20000010069 */
[----:B------:R-:W-:Y:S01]  /*1edc0*/  IMAD.IADD R152, R107, 0x1, R160 ;  /* 0x000000016b987824 */ /* 0x000fe200078e02a0 */
[----:B------:R-:W-:-:S03]  /*1edd0*/  I2FP.F32.S32 R160, R160 ;  /* 0x000000a000a07245 */ /* 0x000fc60000201400 */
[----:B------:R-:W1:Y:S01]  /*1ede0*/  SHFL.DOWN PT, R106, R105, 0x1, 0x1f ;  /* 0x08201f00696a7f89 */ /* 0x000e6200000e0000 */
[----:B------:R-:W-:-:S06]  /*1edf0*/  I2FP.F32.S32 R152, R152 ;  /* 0x0000009800987245 */ /* 0x000fcc0000201400 */
[----:B------:R-:W2:Y:S01]  /*1ee00*/  MUFU.RCP R152, R152 ;  /* 0x0000009800987308 */ /* 0x000ea20000001000 */
[----:B0-----:R-:W-:Y:S01]  /*1ee10*/  FADD.FTZ R0, R161, -R162 ;  /* 0x800000a2a1007221 */ /* 0x001fe20000010000 */
[----:B------:R-:W-:-:S03]  /*1ee20*/  FMUL.FTZ R163, R162, R160 ;  /* 0x000000a0a2a37220 */ /* 0x000fc60000410000 */
[----:B------:R-:W-:Y:S01]  /*1ee30*/  FMUL.FTZ R107, R0, R0 ;  /* 0x00000000006b7220 */ /* 0x000fe20000410000 */
[C---:B------:R-:W-:Y:S01]  /*1ee40*/  FFMA.FTZ R163, R104.reuse, R161, R163 ;  /* 0x000000a168a37223 */ /* 0x040fe200000100a3 */
[----:B------:R-:W0:Y:S02]  /*1ee50*/  LDC R0, c[0x0][0x448] ;  /* 0x00011200ff007b82 */ /* 0x000e240000000800 */
[----:B------:R-:W-:Y:S01]  /*1ee60*/  FMUL.FTZ R107, R104, R107 ;  /* 0x0000006b686b7220 */ /* 0x000fe20000410000 */
[----:B--2---:R-:W-:-:S03]  /*1ee70*/  FMUL.FTZ R163, R152, R163 ;  /* 0x000000a398a37220 */ /* 0x004fc60000410000 */
[----:B------:R-:W-:Y:S01]  /*1ee80*/  FMUL.FTZ R160, R107, R160 ;  /* 0x000000a06ba07220 */ /* 0x000fe20000410000 */
[----:B-1----:R-:W-:Y:S02]  /*1ee90*/  FADD.FTZ R107, R105, R106 ;  /* 0x0000006a696b7221 */ /* 0x002fe40000010000 */
[----:B------:R-:W1:Y:S01]  /*1eea0*/  SHFL.IDX PT, R163, R163, RZ, 0x1f ;  /* 0x00001fffa3a37589 */ /* 0x000e6200000e0000 */
[----:B------:R-:W2:Y:S01]  /*1eeb0*/  @!P1 LDC.64 R104, c[0x0][0x3c0] ;  /* 0x0000f000ff689b82 */ /* 0x000ea20000000a00 */
[----:B------:R-:W-:Y:S01]  /*1eec0*/  FFMA.FTZ R107, R152, R160, R107 ;  /* 0x000000a0986b7223 */ /* 0x000fe2000001006b */
[----:B------:R-:W-:-:S05]  /*1eed0*/  HADD2.F32 R160, -RZ, R16.H0_H0 ;  /* 0x20000010ffa07230 */ /* 0x000fca0000004100 */
[----:B------:R-:W0:Y:S01]  /*1eee0*/  SHFL.IDX PT, R107, R107, RZ, 0x1f ;  /* 0x00001fff6b6b7589 */ /* 0x000e2200000e0000 */
[C---:B-1----:R-:W-:Y:S01]  /*1eef0*/  FMUL.FTZ R106, R163.reuse, R163 ;  /* 0x000000a3a36a7220 */ /* 0x042fe20000410000 */
[----:B------:R-:W-:Y:S01]  /*1ef00*/  FSEL R152, R163, RZ, !P3 ;  /* 0x000000ffa3987208 */ /* 0x000fe20005800000 */
[----:B--2---:R-:W-:-:S03]  /*1ef10*/  @!P1 IMAD.WIDE R104, R149, 0x4, R104 ;  /* 0x0000000495689825 */ /* 0x004fc600078e0268 */
[----:B------:R-:W-:Y:S01]  /*1ef20*/  FSEL R161, R106, RZ, P3 ;  /* 0x000000ff6aa17208 */ /* 0x000fe20001800000 */
[----:B------:R-:W-:Y:S02]  /*1ef30*/  HADD2.F32 R106, -RZ, R44.H0_H0 ;  /* 0x2000002cff6a7230 */ /* 0x000fe40000004100 */
[C---:B------:R-:W-:Y:S01]  /*1ef40*/  FADD.FTZ R81, -R152.reuse, R81 ;  /* 0x0000005198517221 */ /* 0x040fe20000010100 */
[----:B0-----:R-:W-:Y:S01]  /*1ef50*/  FFMA.FTZ R0, R107, UR11, R0 ;  /* 0x0000000b6b007c23 */ /* 0x001fe20008010000 */
[----:B------:R-:W-:Y:S01]  /*1ef60*/  FADD.FTZ R107, -R152, R80 ;  /* 0x00000050986b7221 */ /* 0x000fe20000010100 */
[----:B------:R-:W-:Y:S01]  /*1ef70*/  HADD2.F32 R80, -RZ, R128.H0_H0 ;  /* 0x20000080ff507230 */ /* 0x000fe20000004100 */
[----:B------:R0:W-:Y:S01]  /*1ef80*/  @!P1 STG.E desc[UR8][R104.64], R163 ;  /* 0x000000a368009986 */ /* 0x0001e2000c101908 */
[----:B------:R-:W-:Y:S01]  /*1ef90*/  FADD.FTZ R0, R0, R161 ;  /* 0x000000a100007221 */ /* 0x000fe20000010000 */
[----:B------:R-:W-:Y:S02]  /*1efa0*/  HADD2.F32 R161, -RZ, R60.H0_H0 ;  /* 0x2000003cffa17230 */ /* 0x000fe40000004100 */
[C---:B------:R-:W-:Y:S01]  /*1efb0*/  FADD.FTZ R83, -R152.reuse, R83 ;  /* 0x0000005398537221 */ /* 0x040fe20000010100 */
[C---:B------:R-:W-:Y:S01]  /*1efc0*/  FADD.FTZ R101, -R152.reuse, R101 ;  /* 0x0000006598657221 */ /* 0x040fe20000010100 */
[C---:B------:R-:W-:Y:S01]  /*1efd0*/  FADD.FTZ R103, -R152.reuse, R103 ;  /* 0x0000006798677221 */ /* 0x040fe20000010100 */
[C---:B------:R-:W-:Y:S01]  /*1efe0*/  FADD.FTZ R87, -R152.reuse, R87 ;  /* 0x0000005798577221 */ /* 0x040fe20000010100 */
[----:B------:R-:W1:Y:S01]  /*1eff0*/  MUFU.RSQ R0, R0 ;  /* 0x0000000000007308 */ /* 0x000e620000001400 */
[C---:B------:R-:W-:Y:S01]  /*1f000*/  FADD.FTZ R75, -R152.reuse, R75 ;  /* 0x0000004b984b7221 */ /* 0x040fe20000010100 */
[C---:B------:R-:W-:Y:S01]  /*1f010*/  FADD.FTZ R73, -R152.reuse, R73 ;  /* 0x0000004998497221 */ /* 0x040fe20000010100 */
[C---:B------:R-:W-:Y:S01]  /*1f020*/  FADD.FTZ R77, -R152.reuse, R77 ;  /* 0x0000004d984d7221 */ /* 0x040fe20000010100 */
[----:B------:R-:W-:Y:S01]  /*1f030*/  FADD.FTZ R79, -R152, R79 ;  /* 0x0000004f984f7221 */ /* 0x000fe20000010100 */
[----:B0-----:R-:W-:-:S02]  /*1f040*/  HADD2.F32 R104, -RZ, R128.H1_H1 ;  /* 0x30000080ff687230 */ /* 0x001fc40000004100 */
        /* <DEDUP_REMOVED lines=12> */
[----:B------:R-:W-:-:S02]  /*1f110*/  HADD2.F32 R106, -RZ, R44.H1_H1 ;  /* 0x3000002cff6a7230 */ /* 0x000fc40000004100 */
[C---:B------:R-:W-:Y:S01]  /*1f120*/  FMUL.FTZ R103, R0.reuse, R103 ;  /* 0x0000006700677220 */ /* 0x040fe20000410000 */
[----:B------:R-:W-:Y:S02]  /*1f130*/  HADD2.F32 R160, -RZ, R16.H1_H1 ;  /* 0x30000010ffa07230 */ /* 0x000fe40000004100 */
[C---:B------:R-:W-:Y:S01]  /*1f140*/  FMUL.FTZ R77, R0.reuse, R77 ;  /* 0x0000004d004d7220 */ /* 0x040fe20000410000 */
[----:B------:R-:W-:Y:S02]  /*1f150*/  HADD2.F32 R107, -RZ, R60.H1_H1 ;  /* 0x3000003cff6b7230 */ /* 0x000fe40000004100 */
[----:B------:R-:W-:Y:S01]  /*1f160*/  FFMA.FTZ R105, R81, R104, R106 ;  /* 0x0000006851697223 */ /* 0x000fe2000001006a */
[----:B------:R-:W-:Y:S02]  /*1f170*/  HADD2.F32 R104, -RZ, R45.H0_H0 ;  /* 0x2000002dff687230 */ /* 0x000fe40000004100 */
[----:B------:R-:W-:Y:S01]  /*1f180*/  FMUL.FTZ R79, R0, R79 ;  /* 0x0000004f004f7220 */ /* 0x000fe20000410000 */
[----:B------:R-:W-:-:S02]  /*1f190*/  HADD2.F32 R106, -RZ, R17.H0_H0 ;  /* 0x20000011ff6a7230 */ /* 0x000fc40000004100 */
[----:B------:R-:W-:Y:S01]  /*1f1a0*/  FFMA.FTZ R165, R81, R160, R107 ;  /* 0x000000a051a57223 */ /* 0x000fe2000001006b */
[----:B------:R-:W-:Y:S01]  /*1f1b0*/  FADD.FTZ R81, -R152, R82 ;  /* 0x0000005298517221 */ /* 0x000fe20000010100 */
[----:B------:R-:W-:Y:S01]  /*1f1c0*/  HADD2.F32 R82, -RZ, R129.H0_H0 ;  /* 0x20000081ff527230 */ /* 0x000fe20000004100 */
[----:B------:R-:W-:Y:S01]  /*1f1d0*/  F2FP.F16.F32.PACK_AB R80, R105, R80 ;  /* 0x000000506950723e */ /* 0x000fe200000000ff */
[----:B------:R-:W-:Y:S02]  /*1f1e0*/  HADD2.F32 R107, -RZ, R61.H0_H0 ;  /* 0x2000003dff6b7230 */ /* 0x000fe40000004100 */
[C---:B------:R-:W-:Y:S01]  /*1f1f0*/  FMUL.FTZ R81, R0.reuse, R81 ;  /* 0x0000005100517220 */ /* 0x040fe20000410000 */
[----:B------:R-:W-:Y:S02]  /*1f200*/  HADD2.F32 R160, -RZ, R46.H1_H1 ;  /* 0x3000002effa07230 */ /* 0x000fe40000004100 */
[----:B------:R-:W-:Y:S01]  /*1f210*/  FMUL.FTZ R89, R0, R89 ;  /* 0x0000005900597220 */ /* 0x000fe20000410000 */
[----:B------:R-:W-:-:S02]  /*1f220*/  HADD2.F32 R161, -RZ, R63.H0_H0 ;  /* 0x2000003fffa17230 */ /* 0x000fc40000004100 */
[C---:B------:R-:W-:Y:S01]  /*1f230*/  FFMA.FTZ R104, R81.reuse, R82, R104 ;  /* 0x0000005251687223 */ /* 0x040fe20000010068 */
[----:B------:R-:W-:Y:S01]  /*1f240*/  FFMA.FTZ R166, R81, R106, R107 ;  /* 0x0000006a51a67223 */ /* 0x000fe2000001006b */
[----:B------:R-:W-:Y:S02]  /*1f250*/  HADD2.F32 R82, -RZ, R129.H1_H1 ;  /* 0x30000081ff527230 */ /* 0x000fe40000004100 */
[C---:B------:R-:W-:Y:S01]  /*1f260*/  FMUL.FTZ R91, R0.reuse, R91 ;  /* 0x0000005b005b7220 */ /* 0x040fe20000410000 */
[----:B------:R-:W-:Y:S02]  /*1f270*/  HADD2.F32 R106, -RZ, R45.H1_H1 ;  /* 0x3000002dff6a7230 */ /* 0x000fe40000004100 */
[C---:B------:R-:W-:Y:S01]  /*1f280*/  FMUL.FTZ R93, R0.reuse, R93 ;  /* 0x0000005d005d7220 */ /* 0x040fe20000410000 */
[----:B------:R-:W-:Y:S02]  /*1f290*/  HADD2.F32 R107, -RZ, R61.H1_H1 ;  /* 0x3000003dff6b7230 */ /* 0x000fe40000004100 */
[C---:B------:R-:W-:Y:S01]  /*1f2a0*/  FMUL.FTZ R95, R0.reuse, R95 ;  /* 0x0000005f005f7220 */ /* 0x040fe20000410000 */
[----:B------:R-:W-:Y:S01]  /*1f2b0*/  FMUL.FTZ R97, R0, R97 ;  /* 0x0000006100617220 */ /* 0x000fe20000410000 */
[----:B------:R-:W-:Y:S01]  /*1f2c0*/  FFMA.FTZ R81, R83, R82, R106 ;  /* 0x0000005253517223 */ /* 0x000fe2000001006a */
[----:B------:R-:W-:-:S02]  /*1f2d0*/  HADD2.F32 R82, -RZ, R17.H1_H1 ;  /* 0x30000011ff527230 */ /* 0x000fc40000004100 */
[----:B------:R-:W-:Y:S01]  /*1f2e0*/  FMUL.FTZ R99, R0, R99 ;  /* 0x0000006300637220 */ /* 0x000fe20000410000 */
[--C-:B------:R-:W-:Y:S01]  /*1f2f0*/  HADD2.F32 R106, -RZ, R130.reuse.H1_H1 ;  /* 0x30000082ff6a7230 */ /* 0x100fe20000004100 */
[----:B------:R-:W-:Y:S01]  /*1f300*/  F2FP.F16.F32.PACK_AB R81, R81, R104 ;  /* 0x000000685151723e */ /* 0x000fe200000000ff */
[----:B------:R-:W-:Y:S01]  /*1f310*/  FFMA.FTZ R167, R83, R82, R107 ;  /* 0x0000005253a77223 */ /* 0x000fe2000001006b */
[----:B------:R-:W-:Y:S01]  /*1f320*/  FADD.FTZ R83, -R152, R100 ;  /* 0x0000006498537221 */ /* 0x000fe20000010100 */
[----:B------:R-:W-:Y:S01]  /*1f330*/  HADD2.F32 R82, -RZ, R130.H0_H0 ;  /* 0x20000082ff527230 */ /* 0x000fe20000004100 */
[----:B------:R-:W0:Y:S01]  /*1f340*/  LDC.64 R104, c[0x0][0x428] ;  /* 0x00010a00ff687b82 */ /* 0x000e220000000a00 */
[----:B------:R-:W-:Y:S02]  /*1f350*/  HADD2.F32 R100, -RZ, R46.H0_H0 ;  /* 0x2000002eff647230 */ /* 0x000fe40000004100 */
[----:B------:R-:W-:Y:S01]  /*1f360*/  FMUL.FTZ R83, R0, R83 ;  /* 0x0000005300537220 */ /* 0x000fe20000410000 */
[----:B------:R-:W-:-:S03]  /*1f370*/  HADD2.F32 R107, -RZ, R62.H0_H0 ;  /* 0x2000003eff6b7230 */ /* 0x000fc60000004100 */
[----:B------:R-:W-:Y:S01]  /*1f380*/  FFMA.FTZ R82, R83, R82, R100 ;  /* 0x0000005253527223 */ /* 0x000fe20000010064 */
[----:B------:R-:W-:-:S05]  /*1f390*/  HADD2.F32 R100, -RZ, R18.H0_H0 ;  /* 0x20000012ff647230 */ /* 0x000fca0000004100 */
[----:B------:R-:W-:Y:S01]  /*1f3a0*/  FFMA.FTZ R100, R83, R100, R107 ;  /* 0x0000006453647223 */ /* 0x000fe2000001006b */
[----:B------:R-:W-:Y:S01]  /*1f3b0*/  FFMA.FTZ R107, R101, R106, R160 ;  /* 0x0000006a656b7223 */ /* 0x000fe200000100a0 */
[----:B------:R-:W-:Y:S02]  /*1f3c0*/  HADD2.F32 R106, -RZ, R18.H1_H1 ;  /* 0x30000012ff6a7230 */ /* 0x000fe40000004100 */
[----:B------:R-:W-:Y:S02]  /*1f3d0*/  HADD2.F32 R83, -RZ, R62.H1_H1 ;  /* 0x3000003eff537230 */ /* 0x000fe40000004100 */
[----:B------:R-:W-:Y:S01]  /*1f3e0*/  HADD2.F32 R160, -RZ, R47.H1_H1 ;  /* 0x3000002fffa07230 */ /* 0x000fe20000004100 */
[----:B------:R-:W-:Y:S02]  /*1f3f0*/  F2FP.F16.F32.PACK_AB R82, R107, R82 ;  /* 0x000000526b52723e */ /* 0x000fe400000000ff */
[----:B------:R-:W-:Y:S01]  /*1f400*/  FFMA.FTZ R101, R101, R106, R83 ;  /* 0x0000006a65657223 */ /* 0x000fe20000010053 */
[----:B------:R-:W-:Y:S01]  /*1f410*/  FADD.FTZ R83, -R152, R102 ;  /* 0x0000006698537221 */ /* 0x000fe20000010100 */
[----:B------:R-:W-:-:S02]  /*1f420*/  HADD2.F32 R102, -RZ, R131.H0_H0 ;  /* 0x20000083ff667230 */ /* 0x000fc40000004100 */
[----:B------:R-:W-:Y:S02]  /*1f430*/  HADD2.F32 R106, -RZ, R47.H0_H0 ;  /* 0x2000002fff6a7230 */ /* 0x000fe40000004100 */
[----:B------:R-:W-:Y:S01]  /*1f440*/  FMUL.FTZ R83, R0, R83 ;  /* 0x0000005300537220 */ /* 0x000fe20000410000 */
[----:B0-----:R-:W-:-:S04]  /*1f450*/  IMAD.WIDE.U32 R162, R153, 0x10, R104 ;  /* 0x0000001099a27825 */ /* 0x001fc800078e0068 */
[----:B------:R-:W-:Y:S01]  /*1f460*/  FFMA.FTZ R102, R83, R102, R106 ;  /* 0x0000006653667223 */ /* 0x000fe2000001006a */
[----:B------:R-:W-:-:S05]  /*1f470*/  HADD2.F32 R106, -RZ, R19.H0_H0 ;  /* 0x20000013ff6a7230 */ /* 0x000fca0000004100 */
[----:B------:R-:W-:Y:S01]  /*1f480*/  FFMA.FTZ R168, R83, R106, R161 ;  /* 0x0000006a53a87223 */ /* 0x000fe200000100a1 */
[----:B------:R-:W-:Y:S02]  /*1f490*/  HADD2.F32 R106, -RZ, R131.H1_H1 ;  /* 0x30000083ff6a7230 */ /* 0x000fe40000004100 */
[----:B------:R-:W-:-:S03]  /*1f4a0*/  HADD2.F32 R161, -RZ, R63.H1_H1 ;  /* 0x3000003fffa17230 */ /* 0x000fc60000004100 */
[----:B------:R-:W-:Y:S01]  /*1f4b0*/  FFMA.FTZ R83, R103, R106, R160 ;  /* 0x0000006a67537223 */ /* 0x000fe200000100a0 */
[----:B------:R-:W-:-:S04]  /*1f4c0*/  HADD2.F32 R106, -RZ, R19.H1_H1 ;  /* 0x30000013ff6a7230 */ /* 0x000fc80000004100 */
[----:B------:R-:W-:Y:S01]  /*1f4d0*/  F2FP.F16.F32.PACK_AB R83, R83, R102 ;  /* 0x000000665353723e */ /* 0x000fe200000000ff */
[----:B------:R-:W-:Y:S01]  /*1f4e0*/  FFMA.FTZ R103, R103, R106, R161 ;  /* 0x0000006a67677223 */ /* 0x000fe200000100a1 */
[----:B------:R-:W-:Y:S01]  /*1f4f0*/  F2FP.F16.F32.PACK_AB R102, R101, R100 ;  /* 0x000000646566723e */ /* 0x000fe200000000ff */
[----:B------:R-:W0:Y:S01]  /*1f500*/  @!P1 LDC.64 R160, c[0x0][0x3c8] ;  /* 0x0000f200ffa09b82 */ /* 0x000e220000000a00 */
[----:B------:R-:W-:Y:S01]  /*1f510*/  F2FP.F16.F32.PACK_AB R100, R165, R164 ;  /* 0x000000a4a564723e */ /* 0x000fe200000000ff */
[----:B------:R-:W-:Y:S01]  /*1f520*/  FADD.FTZ R165, -R152, R74 ;  /* 0x0000004a98a57221 */ /* 0x000fe20000010100 */
[----:B------:R-:W-:Y:S01]  /*1f530*/  F2FP.F16.F32.PACK_AB R103, R103, R168 ;  /* 0x000000a86767723e */ /* 0x000fe200000000ff */
[----:B------:R-:W-:Y:S01]  /*1f540*/  HADD2.F32 R74, -RZ, R40.H0_H0 ;  /* 0x20000028ff4a7230 */ /* 0x000fe20000004100 */
[----:B------:R-:W-:Y:S01]  /*1f550*/  F2FP.F16.F32.PACK_AB R101, R167, R166 ;  /* 0x000000a6a765723e */ /* 0x000fe200000000ff */
[----:B------:R-:W-:Y:S02]  /*1f560*/  FMUL.FTZ R165, R0, R165 ;  /* 0x000000a500a57220 */ /* 0x000fe40000410000 */
[----:B------:R-:W1:Y:S01]  /*1f570*/  LDC.64 R106, c[0x0][0x430] ;  /* 0x00010c00ff6a7b82 */ /* 0x000e620000000a00 */
[----:B0-----:R-:W-:-:S05]  /*1f580*/  @!P1 IMAD.WIDE R160, R149, 0x4, R160 ;  /* 0x0000000495a09825 */ /* 0x001fca00078e02a0 */
[----:B------:R1:W-:Y:S04]  /*1f590*/  @!P1 STG.E desc[UR8][R160.64], R0 ;  /* 0x00000000a0009986 */ /* 0x0003e8000c101908 */
[----:B------:R0:W-:Y:S01]  /*1f5a0*/  STG.E.128 desc[UR8][R162.64], R80 ;  /* 0x00000050a2007986 */ /* 0x0001e2000c101d08 */
[----:B-1----:R-:W-:-:S04]  /*1f5b0*/  IMAD.WIDE.U32 R160, R153, 0x10, R106 ;  /* 0x0000001099a07825 */ /* 0x002fc800078e006a */
[----:B------:R-:W-:Y:S01]  /*1f5c0*/  FADD.FTZ R153, -R152, R72 ;  /* 0x0000004898997221 */ /* 0x000fe20000010100 */
[----:B------:R-:W-:-:S03]  /*1f5d0*/  HADD2.F32 R72, -RZ, R4.H0_H0 ;  /* 0x20000004ff487230 */ /* 0x000fc60000004100 */
[----:B------:R-:W-:Y:S01]  /*1f5e0*/  FMUL.FTZ R153, R0, R153 ;  /* 0x0000009900997220 */ /* 0x000fe20000410000 */
[----:B------:R1:W-:Y:S03]  /*1f5f0*/  STG.E.128 desc[UR8][R160.64], R100 ;  /* 0x00000064a0007986 */ /* 0x0003e6000c101d08 */
[----:B------:R-:W-:Y:S01]  /*1f600*/  FFMA.FTZ R72, R153, R72, R74 ;  /* 0x0000004899487223 */ /* 0x000fe2000001004a */
[----:B0-----:R-:W-:Y:S02]  /*1f610*/  HADD2.F32 R80, -RZ, R5.H0_H0 ;  /* 0x20000005ff507230 */ /* 0x001fe40000004100 */
[----:B------:R-:W-:Y:S01]  /*1f620*/  FADD.FTZ R81, -R152, R84 ;  /* 0x0000005498517221 */ /* 0x000fe20000010100 */
[----:B------:R-:W-:Y:S02]  /*1f630*/  HADD2.F32 R82, -RZ, R41.H0_H0 ;  /* 0x20000029ff527230 */ /* 0x000fe40000004100 */
[----:B------:R-:W-:-:S02]  /*1f640*/  HADD2.F32 R74, -RZ, R6.H1_H1 ;  /* 0x30000006ff4a7230 */ /* 0x000fc40000004100 */
[----:B------:R-:W-:Y:S02]  /*1f650*/  HADD2.F32 R84, -RZ, R7.H0_H0 ;  /* 0x20000007ff547230 */ /* 0x000fe40000004100 */
[----:B------:R-:W-:Y:S01]  /*1f660*/  FFMA.FTZ R82, R165, R80, R82 ;  /* 0x00000050a5527223 */ /* 0x000fe20000010052 */
[--C-:B------:R-:W-:Y:S02]  /*1f670*/  HADD2.F32 R80, -RZ, R42.reuse.H1_H1 ;  /* 0x3000002aff507230 */ /* 0x100fe40000004100 */
[----:B------:R-:W-:Y:S02]  /*1f680*/  HADD2.F32 R83, -RZ, R42.H0_H0 ;  /* 0x2000002aff537230 */ /* 0x000fe40000004100 */
[----:B------:R-:W-:Y:S02]  /*1f690*/  HADD2.F32 R162, -RZ, R26.H1_H1 ;  /* 0x3000001affa27230 */ /* 0x000fe40000004100 */
[C---:B-1----:R-:W-:Y:S01]  /*1f6a0*/  FADD.FTZ R101, -R152.reuse, R85 ;  /* 0x0000005598657221 */ /* 0x042fe20000010100 */
[----:B------:R-:W-:Y:S01]  /*1f6b0*/  FADD.FTZ R103, -R152, R86 ;  /* 0x0000005698677221 */ /* 0x000fe20000010100 */
[----:B------:R-:W-:-:S02]  /*1f6c0*/  HADD2.F32 R86, -RZ, R43.H0_H0 ;  /* 0x2000002bff567230 */ /* 0x000fc40000004100 */
[C---:B------:R-:W-:Y:S01]  /*1f6d0*/  FMUL.FTZ R100, R0.reuse, R81 ;  /* 0x0000005100647220 */ /* 0x040fe20000410000 */
[C---:B------:R-:W-:Y:S01]  /*1f6e0*/  FMUL.FTZ R101, R0.reuse, R101 ;  /* 0x0000006500657220 */ /* 0x040fe20000410000 */
[C---:B------:R-:W-:Y:S01]  /*1f6f0*/  FMUL.FTZ R103, R0.reuse, R103 ;  /* 0x0000006700677220 */ /* 0x040fe20000410000 */
[----:B------:R-:W-:Y:S02]  /*1f700*/  HADD2.F32 R81, -RZ, R6.H0_H0 ;  /* 0x20000006ff517230 */ /* 0x000fe40000004100 */
[C---:B------:R-:W-:Y:S01]  /*1f710*/  FMUL.FTZ R161, R0.reuse, R87 ;  /* 0x0000005700a17220 */ /* 0x040fe20000410000 */
[----:B------:R-:W-:Y:S01]  /*1f720*/  FFMA.FTZ R102, R101, R74, R80 ;  /* 0x0000004a65667223 */ /* 0x000fe20000010050 */
[----:B------:R-:W-:Y:S01]  /*1f730*/  FFMA.FTZ R160, R103, R84, R86 ;  /* 0x0000005467a07223 */ /* 0x000fe20000010056 */
[----:B------:R-:W-:Y:S02]  /*1f740*/  HADD2.F32 R74, -RZ, R7.H1_H1 ;  /* 0x30000007ff4a7230 */ /* 0x000fe40000004100 */
[----:B------:R-:W-:Y:S01]  /*1f750*/  FMUL.FTZ R87, R0, R75 ;  /* 0x0000004b00577220 */ /* 0x000fe20000410000 */
[----:B------:R-:W-:-:S02]  /*1f760*/  HADD2.F32 R80, -RZ, R43.H1_H1 ;  /* 0x3000002bff507230 */ /* 0x000fc40000004100 */
[----:B------:R-:W-:Y:S01]  /*1f770*/  FFMA.FTZ R85, R100, R81, R83 ;  /* 0x0000005164557223 */ /* 0x000fe20000010053 */
[----:B------:R-:W-:Y:S02]  /*1f780*/  HADD2.F32 R84, -RZ, R5.H1_H1 ;  /* 0x30000005ff547230 */ /* 0x000fe40000004100 */
[----:B------:R-:W-:Y:S01]  /*1f790*/  FMUL.FTZ R81, R0, R73 ;  /* 0x0000004900517220 */ /* 0x000fe20000410000 */
[----:B------:R-:W-:Y:S02]  /*1f7a0*/  HADD2.F32 R86, -RZ, R41.H1_H1 ;  /* 0x30000029ff567230 */ /* 0x000fe40000004100 */
[----:B------:R-:W-:Y:S01]  /*1f7b0*/  FFMA.FTZ R163, R161, R74, R80 ;  /* 0x0000004aa1a37223 */ /* 0x000fe20000010050 */
[----:B------:R-:W-:Y:S02]  /*1f7c0*/  HADD2.F32 R74, -RZ, R4.H1_H1 ;  /* 0x30000004ff4a7230 */ /* 0x000fe40000004100 */
[----:B------:R-:W-:Y:S02]  /*1f7d0*/  HADD2.F32 R80, -RZ, R40.H1_H1 ;  /* 0x30000028ff507230 */ /* 0x000fe40000004100 */
[----:B------:R-:W-:Y:S01]  /*1f7e0*/  FFMA.FTZ R73, R87, R84, R86 ;  /* 0x0000005457497223 */ /* 0x000fe20000010056 */
[----:B------:R-:W-:Y:S01]  /*1f7f0*/  HADD2.F32 R86, -RZ, R56.H1_H1 ;  /* 0x30000038ff567230 */ /* 0x000fe20000004100 */
[----:B------:R-:W-:Y:S01]  /*1f800*/  F2FP.F16.F32.PACK_AB R75, R163, R160 ;  /* 0x000000a0a34b723e */ /* 0x000fe200000000ff */
[----:B------:R-:W-:-:S02]  /*1f810*/  HADD2.F32 R160, -RZ, R38.H1_H1 ;  /* 0x30000026ffa07230 */ /* 0x000fc40000004100 */
[----:B------:R-:W-:Y:S01]  /*1f820*/  FFMA.FTZ R83, R81, R74, R80 ;  /* 0x0000004a51537223 */ /* 0x000fe20000010050 */
[----:B------:R-:W-:Y:S01]  /*1f830*/  F2FP.F16.F32.PACK_AB R73, R73, R82 ;  /* 0x000000524949723e */ /* 0x000fe200000000ff */
[----:B------:R-:W-:Y:S01]  /*1f840*/  HADD2.F32 R80, -RZ, R20.H0_H0 ;  /* 0x20000014ff507230 */ /* 0x000fe20000004100 */
[----:B------:R-:W-:Y:S01]  /*1f850*/  F2FP.F16.F32.PACK_AB R74, R102, R85 ;  /* 0x00000055664a723e */ /* 0x000fe200000000ff */
[----:B------:R-:W-:Y:S01]  /*1f860*/  HADD2.F32 R82, -RZ, R56.H0_H0 ;  /* 0x20000038ff527230 */ /* 0x000fe20000004100 */
[----:B------:R-:W-:Y:S01]  /*1f870*/  F2FP.F16.F32.PACK_AB R72, R83, R72 ;  /* 0x000000485348723e */ /* 0x000fe200000000ff */
[----:B------:R-:W-:-:S04]  /*1f880*/  IMAD.WIDE.U32 R84, R151, 0x10, R104 ;  /* 0x0000001097547825 */ /* 0x000fc800078e0068 */
[----:B------:R-:W-:Y:S01]  /*1f890*/  FFMA.FTZ R80, R153, R80, R82 ;  /* 0x0000005099507223 */ /* 0x000fe20000010052 */
[----:B------:R-:W-:Y:S01]  /*1f8a0*/  HADD2.F32 R82, -RZ, R20.H1_H1 ;  /* 0x30000014ff527230 */ /* 0x000fe20000004100 */
[----:B------:R0:W-:Y:S01]  /*1f8b0*/  STG.E.128 desc[UR8][R84.64], R72 ;  /* 0x0000004854007986 */ /* 0x0001e2000c101d08 */
[----:B------:R-:W-:Y:S02]  /*1f8c0*/  HADD2.F32 R83, -RZ, R58.H0_H0 ;  /* 0x2000003aff537230 */ /* 0x000fe40000004100 */
[----:B------:R-:W-:Y:S02]  /*1f8d0*/  HADD2.F32 R102, -RZ, R24.H1_H1 ;  /* 0x30000018ff667230 */ /* 0x000fe40000004100 */
[----:B------:R-:W-:Y:S01]  /*1f8e0*/  FFMA.FTZ R81, R81, R82, R86 ;  /* 0x0000005251517223 */ /* 0x000fe20000010056 */
[----:B------:R-:W-:Y:S02]  /*1f8f0*/  HADD2.F32 R82, -RZ, R21.H0_H0 ;  /* 0x20000015ff527230 */ /* 0x000fe40000004100 */
[----:B------:R-:W-:-:S02]  /*1f900*/  HADD2.F32 R86, -RZ, R57.H0_H0 ;  /* 0x20000039ff567230 */ /* 0x000fc40000004100 */
[----:B------:R-:W-:Y:S02]  /*1f910*/  HADD2.F32 R153, -RZ, R55.H0_H0 ;  /* 0x20000037ff997230 */ /* 0x000fe40000004100 */
[----:B------:R-:W-:Y:S02]  /*1f920*/  HADD2.F32 R163, -RZ, R48.H1_H1 ;  /* 0x30000030ffa37230 */ /* 0x000fe40000004100 */
[----:B------:R-:W-:Y:S01]  /*1f930*/  FFMA.FTZ R82, R165, R82, R86 ;  /* 0x00000052a5527223 */ /* 0x000fe20000010056 */
[----:B------:R-:W-:Y:S02]  /*1f940*/  HADD2.F32 R86, -RZ, R21.H1_H1 ;  /* 0x30000015ff567230 */ /* 0x000fe40000004100 */
[----:B------:R-:W-:Y:S02]  /*1f950*/  HADD2.F32 R165, -RZ, R49.H0_H0 ;  /* 0x20000031ffa57230 */ /* 0x000fe40000004100 */
[----:B0-----:R-:W-:Y:S02]  /*1f960*/  HADD2.F32 R72, -RZ, R57.H1_H1 ;  /* 0x30000039ff487230 */ /* 0x001fe40000004100 */
[----:B------:R-:W-:Y:S01]  /*1f970*/  FADD.FTZ R85, -R152, R76 ;  /* 0x0000004c98557221 */ /* 0x000fe20000010100 */
[----:B------:R-:W-:-:S02]  /*1f980*/  HADD2.F32 R75, -RZ, R22.H0_H0 ;  /* 0x20000016ff4b7230 */ /* 0x000fc40000004100 */
[----:B------:R-:W-:Y:S02]  /*1f990*/  HADD2.F32 R84, -RZ, R58.H1_H1 ;  /* 0x3000003aff547230 */ /* 0x000fe40000004100 */
[----:B------:R-:W-:Y:S01]  /*1f9a0*/  FFMA.FTZ R73, R87, R86, R72 ;  /* 0x0000005657497223 */ /* 0x000fe20000010048 */
[----:B------:R-:W-:Y:S02]  /*1f9b0*/  HADD2.F32 R72, -RZ, R22.H1_H1 ;  /* 0x30000016ff487230 */ /* 0x000fe40000004100 */
[----:B------:R-:W-:Y:S01]  /*1f9c0*/  FFMA.FTZ R74, R100, R75, R83 ;  /* 0x0000004b644a7223 */ /* 0x000fe20000010053 */
[----:B------:R-:W-:Y:S02]  /*1f9d0*/  HADD2.F32 R86, -RZ, R59.H1_H1 ;  /* 0x3000003bff567230 */ /* 0x000fe40000004100 */
[----:B------:R-:W-:Y:S01]  /*1f9e0*/  FMUL.FTZ R85, R0, R85 ;  /* 0x0000005500557220 */ /* 0x000fe20000410000 */
[----:B------:R-:W-:Y:S02]  /*1f9f0*/  HADD2.F32 R76, -RZ, R8.H0_H0 ;  /* 0x20000008ff4c7230 */ /* 0x000fe40000004100 */
[----:B------:R-:W-:Y:S01]  /*1fa00*/  FFMA.FTZ R83, R101, R72, R84 ;  /* 0x0000004865537223 */ /* 0x000fe20000010054 */
[----:B------:R-:W-:Y:S01]  /*1fa10*/  HADD2.F32 R72, -RZ, R23.H0_H0 ;  /* 0x20000017ff487230 */ /* 0x000fe20000004100 */
[----:B------:R-:W-:Y:S01]  /*1fa20*/  F2FP.F16.F32.PACK_AB R73, R73, R82 ;  /* 0x000000524949723e */ /* 0x000fe200000000ff */
[----:B------:R-:W-:-:S02]  /*1fa30*/  HADD2.F32 R84, -RZ, R59.H0_H0 ;  /* 0x2000003bff547230 */ /* 0x000fc40000004100 */
[----:B------:R-:W-:Y:S01]  /*1fa40*/  HADD2.F32 R87, -RZ, R52.H0_H0 ;  /* 0x20000034ff577230 */ /* 0x000fe20000004100 */
[----:B------:R-:W-:Y:S01]  /*1fa50*/  F2FP.F16.F32.PACK_AB R74, R83, R74 ;  /* 0x0000004a534a723e */ /* 0x000fe200000000ff */
[--C-:B------:R-:W-:Y:S02]  /*1fa60*/  HADD2.F32 R100, -RZ, R36.reuse.H1_H1 ;  /* 0x30000024ff647230 */ /* 0x100fe40000004100 */
[----:B------:R-:W-:Y:S01]  /*1fa70*/  FFMA.FTZ R72, R103, R72, R84 ;  /* 0x0000004867487223 */ /* 0x000fe20000010054 */
[----:B------:R-:W-:Y:S02]  /*1fa80*/  HADD2.F32 R84, -RZ, R23.H1_H1 ;  /* 0x30000017ff547230 */ /* 0x000fe40000004100 */
[----:B------:R-:W-:Y:S02]  /*1fa90*/  HADD2.F32 R101, -RZ, R37.H0_H0 ;  /* 0x20000025ff657230 */ /* 0x000fe40000004100 */
[----:B------:R-:W-:Y:S02]  /*1faa0*/  HADD2.F32 R103, -RZ, R25.H0_H0 ;  /* 0x20000019ff677230 */ /* 0x000fe40000004100 */
[----:B------:R-:W-:Y:S01]  /*1fab0*/  FFMA.FTZ R75, R161, R84, R86 ;  /* 0x00000054a14b7223 */ /* 0x000fe20000010056 */
[----:B------:R-:W-:-:S02]  /*1fac0*/  HADD2.F32 R84, -RZ, R36.H0_H0 ;  /* 0x20000024ff547230 */ /* 0x000fc40000004100 */
[----:B------:R-:W-:Y:S02]  /*1fad0*/  HADD2.F32 R86, -RZ, R24.H0_H0 ;  /* 0x20000018ff567230 */ /* 0x000fe40000004100 */
[----:B------:R-:W-:Y:S02]  /*1fae0*/  HADD2.F32 R161, -RZ, R55.H1_H1 ;  /* 0x30000037ffa17230 */ /* 0x000fe40000004100 */
[----:B------:R-:W-:Y:S01]  /*1faf0*/  FFMA.FTZ R76, R85, R76, R84 ;  /* 0x0000004c554c7223 */ /* 0x000fe20000010054 */
[----:B------:R-:W-:Y:S01]  /*1fb00*/  F2FP.F16.F32.PACK_AB R75, R75, R72 ;  /* 0x000000484b4b723e */ /* 0x000fe200000000ff */
[----:B------:R-:W-:Y:S01]  /*1fb10*/  FFMA.FTZ R84, R85, R86, R87 ;  /* 0x0000005655547223 */ /* 0x000fe20000010057 */
[----:B------:R-:W-:Y:S02]  /*1fb20*/  HADD2.F32 R86, -RZ, R8.H1_H1 ;  /* 0x30000008ff567230 */ /* 0x000fe40000004100 */
[----:B------:R-:W-:Y:S02]  /*1fb30*/  HADD2.F32 R85, -RZ, R52.H1_H1 ;  /* 0x30000034ff557230 */ /* 0x000fe40000004100 */
[----:B------:R-:W-:-:S02]  /*1fb40*/  HADD2.F32 R72, -RZ, R13.H1_H1 ;  /* 0x3000000dff487230 */ /* 0x000fc40000004100 */
[C---:B------:R-:W-:Y:S01]  /*1fb50*/  FFMA.FTZ R87, R77.reuse, R86, R100 ;  /* 0x000000564d577223 */ /* 0x040fe20000010064 */
[----:B------:R-:W-:Y:S02]  /*1fb60*/  HADD2.F32 R100, -RZ, R9.H1_H1 ;  /* 0x30000009ff647230 */ /* 0x000fe40000004100 */
[----:B------:R-:W-:Y:S01]  /*1fb70*/  FFMA.FTZ R85, R77, R102, R85 ;  /* 0x000000664d557223 */ /* 0x000fe20000010055 */
[----:B------:R-:W-:Y:S01]  /*1fb80*/  FADD.FTZ R77, -R152, R78 ;  /* 0x0000004e984d7221 */ /* 0x000fe20000010100 */
[----:B------:R-:W-:Y:S01]  /*1fb90*/  HADD2.F32 R78, -RZ, R53.H0_H0 ;  /* 0x20000035ff4e7230 */ /* 0x000fe20000004100 */
[----:B------:R-:W-:Y:S01]  /*1fba0*/  F2FP.F16.F32.PACK_AB R76, R87, R76 ;  /* 0x0000004c574c723e */ /* 0x000fe200000000ff */
[----:B------:R-:W-:Y:S02]  /*1fbb0*/  HADD2.F32 R102, -RZ, R25.H1_H1 ;  /* 0x30000019ff667230 */ /* 0x000fe40000004100 */
[----:B------:R-:W-:Y:S01]  /*1fbc0*/  FMUL.FTZ R86, R0, R77 ;  /* 0x0000004d00567220 */ /* 0x000fe20000410000 */
[----:B------:R-:W-:-:S02]  /*1fbd0*/  HADD2.F32 R77, -RZ, R9.H0_H0 ;  /* 0x20000009ff4d7230 */ /* 0x000fc40000004100 */
[----:B------:R-:W-:-:S03]  /*1fbe0*/  HADD2.F32 R83, -RZ, R50.H0_H0 ;  /* 0x20000032ff537230 */ /* 0x000fc60000004100 */
[C---:B------:R-:W-:Y:S01]  /*1fbf0*/  FFMA.FTZ R77, R86.reuse, R77, R101 ;  /* 0x0000004d564d7223 */ /* 0x040fe20000010065 */
[----:B------:R-:W-:Y:S01]  /*1fc00*/  FFMA.FTZ R86, R86, R103, R78 ;  /* 0x0000006756567223 */ /* 0x000fe2000001004e */
[----:B------:R-:W-:Y:S02]  /*1fc10*/  HADD2.F32 R78, -RZ, R37.H1_H1 ;  /* 0x30000025ff4e7230 */ /* 0x000fe40000004100 */
[----:B------:R-:W-:Y:S02]  /*1fc20*/  HADD2.F32 R101, -RZ, R53.H1_H1 ;  /* 0x30000035ff657230 */ /* 0x000fe40000004100 */
[----:B------:R-:W-:Y:S02]  /*1fc30*/  HADD2.F32 R103, -RZ, R54.H0_H0 ;  /* 0x20000036ff677230 */ /* 0x000fe40000004100 */
[C---:B------:R-:W-:Y:S01]  /*1fc40*/  FFMA.FTZ R100, R79.reuse, R100, R78 ;  /* 0x000000644f647223 */ /* 0x040fe2000001004e */
[----:B------:R-:W-:Y:S02]  /*1fc50*/  HADD2.F32 R78, -RZ, R10.H0_H0 ;  /* 0x2000000aff4e7230 */ /* 0x000fe40000004100 */
[----:B------:R-:W-:Y:S01]  /*1fc60*/  FFMA.FTZ R101, R79, R102, R101 ;  /* 0x000000664f657223 */ /* 0x000fe20000010065 */
[----:B------:R-:W-:Y:S01]  /*1fc70*/  FADD.FTZ R79, -R152, R88 ;  /* 0x00000058984f7221 */ /* 0x000fe20000010100 */
[----:B------:R-:W-:Y:S01]  /*1fc80*/  HADD2.F32 R88, -RZ, R38.H0_H0 ;  /* 0x20000026ff587230 */ /* 0x000fe20000004100 */
[----:B------:R-:W-:Y:S01]  /*1fc90*/  F2FP.F16.F32.PACK_AB R77, R100, R77 ;  /* 0x0000004d644d723e */ /* 0x000fe200000000ff */
[----:B------:R-:W-:-:S02]  /*1fca0*/  HADD2.F32 R102, -RZ, R26.H0_H0 ;  /* 0x2000001aff667230 */ /* 0x000fc40000004100 */
[----:B------:R-:W-:-:S04]  /*1fcb0*/  FMUL.FTZ R79, R0, R79 ;  /* 0x0000004f004f7220 */ /* 0x000fc80000410000 */
[C---:B------:R-:W-:Y:S01]  /*1fcc0*/  FFMA.FTZ R78, R79.reuse, R78, R88 ;  /* 0x0000004e4f4e7223 */ /* 0x040fe20000010058 */
[----:B------:R-:W-:Y:S01]  /*1fcd0*/  FFMA.FTZ R88, R79, R102, R103 ;  /* 0x000000664f587223 */ /* 0x000fe20000010067 */
[----:B------:R-:W-:Y:S02]  /*1fce0*/  HADD2.F32 R102, -RZ, R10.H1_H1 ;  /* 0x3000000aff667230 */ /* 0x000fe40000004100 */
[----:B------:R-:W-:-:S03]  /*1fcf0*/  HADD2.F32 R79, -RZ, R54.H1_H1 ;  /* 0x30000036ff4f7230 */ /* 0x000fc60000004100 */
[C---:B------:R-:W-:Y:S01]  /*1fd00*/  FFMA.FTZ R103, R89.reuse, R102, R160 ;  /* 0x0000006659677223 */ /* 0x040fe200000100a0 */
[----:B------:R-:W-:Y:S02]  /*1fd10*/  HADD2.F32 R102, -RZ, R39.H0_H0 ;  /* 0x20000027ff667230 */ /* 0x000fe40000004100 */
[----:B------:R-:W-:Y:S01]  /*1fd20*/  FFMA.FTZ R89, R89, R162, R79 ;  /* 0x000000a259597223 */ /* 0x000fe2000001004f */
[----:B------:R-:W-:Y:S01]  /*1fd30*/  FADD.FTZ R79, -R152, R90 ;  /* 0x0000005a984f7221 */ /* 0x000fe20000010100 */
[----:B------:R-:W-:Y:S01]  /*1fd40*/  HADD2.F32 R90, -RZ, R11.H0_H0 ;  /* 0x2000000bff5a7230 */ /* 0x000fe20000004100 */
[----:B------:R-:W-:Y:S01]  /*1fd50*/  F2FP.F16.F32.PACK_AB R78, R103, R78 ;  /* 0x0000004e674e723e */ /* 0x000fe200000000ff */
[--C-:B------:R-:W-:Y:S02]  /*1fd60*/  HADD2.F32 R160, -RZ, R27.reuse.H0_H0 ;  /* 0x2000001bffa07230 */ /* 0x100fe40000004100 */
[----:B------:R-:W-:Y:S01]  /*1fd70*/  FMUL.FTZ R79, R0, R79 ;  /* 0x0000004f004f7220 */ /* 0x000fe20000410000 */
[----:B------:R-:W-:Y:S01]  /*1fd80*/  HADD2.F32 R162, -RZ, R27.H1_H1 ;  /* 0x3000001bffa27230 */ /* 0x000fe20000004100 */
[----:B------:R-:W-:-:S02]  /*1fd90*/  F2FP.F16.F32.PACK_AB R82, R89, R88 ;  /* 0x000000585952723e */ /* 0x000fc400000000ff */
[C---:B------:R-:W-:Y:S01]  /*1fda0*/  FFMA.FTZ R90, R79.reuse, R90, R102 ;  /* 0x0000005a4f5a7223 */ /* 0x040fe20000010066 */
[----:B------:R-:W-:Y:S01]  /*1fdb0*/  FFMA.FTZ R153, R79, R160, R153 ;  /* 0x000000a04f997223 */ /* 0x000fe20000010099 */
[----:B------:R-:W-:Y:S02]  /*1fdc0*/  HADD2.F32 R102, -RZ, R11.H1_H1 ;  /* 0x3000000bff667230 */ /* 0x000fe40000004100 */
[----:B------:R-:W-:Y:S01]  /*1fdd0*/  FFMA.FTZ R162, R91, R162, R161 ;  /* 0x000000a25ba27223 */ /* 0x000fe200000100a1 */
[----:B------:R-:W-:Y:S02]  /*1fde0*/  HADD2.F32 R160, -RZ, R39.H1_H1 ;  /* 0x30000027ffa07230 */ /* 0x000fe40000004100 */
[----:B------:R-:W-:-:S03]  /*1fdf0*/  HADD2.F32 R161, -RZ, R48.H0_H0 ;  /* 0x20000030ffa17230 */ /* 0x000fc60000004100 */
[----:B------:R-:W-:Y:S01]  /*1fe00*/  FFMA.FTZ R79, R91, R102, R160 ;  /* 0x000000665b4f7223 */ /* 0x000fe200000100a0 */
[----:B------:R-:W-:Y:S01]  /*1fe10*/  FADD.FTZ R91, -R152, R92 ;  /* 0x0000005c985b7221 */ /* 0x000fe20000010100 */
[----:B------:R-:W-:Y:S02]  /*1fe20*/  HADD2.F32 R92, -RZ, R12.H0_H0 ;  /* 0x2000000cff5c7230 */ /* 0x000fe40000004100 */
[--C-:B------:R-:W-:Y:S02]  /*1fe30*/  HADD2.F32 R102, -RZ, R32.reuse.H0_H0 ;  /* 0x20000020ff667230 */ /* 0x100fe40000004100 */
[----:B------:R-:W-:Y:S01]  /*1fe40*/  FMUL.FTZ R91, R0, R91 ;  /* 0x0000005b005b7220 */ /* 0x000fe20000410000 */
[----:B------:R-:W-:Y:S01]  /*1fe50*/  HADD2.F32 R160, -RZ, R32.H1_H1 ;  /* 0x30000020ffa07230 */ /* 0x000fe20000004100 */
[----:B------:R-:W-:Y:S02]  /*1fe60*/  F2FP.F16.F32.PACK_AB R79, R79, R90 ;  /* 0x0000005a4f4f723e */ /* 0x000fe400000000ff */
[----:B------:R-:W-:Y:S01]  /*1fe70*/  FFMA.FTZ R102, R91, R92, R102 ;  /* 0x0000005c5b667223 */ /* 0x000fe20000010066 */
[----:B------:R-:W-:-:S05]  /*1fe80*/  HADD2.F32 R92, -RZ, R28.H0_H0 ;  /* 0x2000001cff5c7230 */ /* 0x000fca0000004100 */
[----:B------:R-:W-:Y:S01]  /*1fe90*/  FFMA.FTZ R161, R91, R92, R161 ;  /* 0x0000005c5ba17223 */ /* 0x000fe200000100a1 */
[----:B------:R-:W-:-:S05]  /*1fea0*/  HADD2.F32 R92, -RZ, R12.H1_H1 ;  /* 0x3000000cff5c7230 */ /* 0x000fca0000004100 */
[----:B------:R-:W-:Y:S01]  /*1feb0*/  FFMA.FTZ R91, R93, R92, R160 ;  /* 0x0000005c5d5b7223 */ /* 0x000fe200000100a0 */
[----:B------:R-:W-:-:S05]  /*1fec0*/  HADD2.F32 R92, -RZ, R28.H1_H1 ;  /* 0x3000001cff5c7230 */ /* 0x000fca0000004100 */
[----:B------:R-:W-:Y:S01]  /*1fed0*/  FFMA.FTZ R160, R93, R92, R163 ;  /* 0x0000005c5da07223 */ /* 0x000fe200000100a3 */
[----:B------:R-:W-:Y:S01]  /*1fee0*/  FADD.FTZ R93, -R152, R94 ;  /* 0x0000005e985d7221 */ /* 0x000fe20000010100 */
[----:B------:R-:W-:Y:S02]  /*1fef0*/  HADD2.F32 R92, -RZ, R13.H0_H0 ;  /* 0x2000000dff5c7230 */ /* 0x000fe40000004100 */
[----:B------:R-:W-:Y:S02]  /*1ff00*/  HADD2.F32 R94, -RZ, R33.H0_H0 ;  /* 0x20000021ff5e7230 */ /* 0x000fe40000004100 */
[----:B------:R-:W-:Y:S01]  /*1ff10*/  FMUL.FTZ R93, R0, R93 ;  /* 0x0000005d005d7220 */ /* 0x000fe20000410000 */
[----:B------:R-:W-:-:S03]  /*1ff20*/  F2FP.F16.F32.PACK_AB R88, R160, R161 ;  /* 0x000000a1a058723e */ /* 0x000fc600000000ff */
[----:B------:R-:W-:Y:S01]  /*1ff30*/  FFMA.FTZ R163, R93, R92, R94 ;  /* 0x0000005c5da37223 */ /* 0x000fe2000001005e */
[----:B------:R-:W-:-:S05]  /*1ff40*/  HADD2.F32 R92, -RZ, R29.H0_H0 ;  /* 0x2000001dff5c7230 */ /* 0x000fca0000004100 */
[----:B------:R-:W-:Y:S01]  /*1ff50*/  FFMA.FTZ R165, R93, R92, R165 ;  /* 0x0000005c5da57223 */ /* 0x000fe200000100a5 */
[----:B------:R-:W-:Y:S02]  /*1ff60*/  HADD2.F32 R92, -RZ, R33.H1_H1 ;  /* 0x30000021ff5c7230 */ /* 0x000fe40000004100 */
[----:B------:R-:W-:-:S03]  /*1ff70*/  HADD2.F32 R93, -RZ, R49.H1_H1 ;  /* 0x30000031ff5d7230 */ /* 0x000fc60000004100 */
[----:B------:R-:W-:Y:S01]  /*1ff80*/  FFMA.FTZ R164, R95, R72, R92 ;  /* 0x000000485fa47223 */ /* 0x000fe2000001005c */
[----:B------:R-:W-:Y:S02]  /*1ff90*/  HADD2.F32 R72, -RZ, R29.H1_H1 ;  /* 0x3000001dff487230 */ /* 0x000fe40000004100 */
[----:B------:R-:W-:-:S03]  /*1ffa0*/  HADD2.F32 R92, -RZ, R34.H0_H0 ;  /* 0x20000022ff5c7230 */ /* 0x000fc60000004100 */
[----:B------:R-:W-:Y:S01]  /*1ffb0*/  FFMA.FTZ R166, R95, R72, R93 ;  /* 0x000000485fa67223 */ /* 0x000fe2000001005d */
[----:B------:R-:W-:Y:S01]  /*1ffc0*/  FADD.FTZ R93, -R152, R96 ;  /* 0x00000060985d7221 */ /* 0x000fe20000010100 */
[----:B------:R-:W-:Y:S02]  /*1ffd0*/  HADD2.F32 R72, -RZ, R14.H0_H0 ;  /* 0x2000000eff487230 */ /* 0x000fe40000004100 */
[----:B------:R-:W-:-:S04]  /*1ffe0*/  IMAD.WIDE.U32 R94, R151, 0x10, R106 ;  /* 0x00000010975e7825 */ /* 0x000fc800078e006a */
[----:B------:R-:W-:Y:S01]  /*1fff0*/  FMUL.FTZ R93, R0, R93 ;  /* 0x0000005d005d7220 */ /* 0x000fe20000410000 */
[----:B------:R-:W-:-:S03]  /*20000*/  F2FP.F16.F32.PACK_AB R89, R166, R165 ;  /* 0x000000a5a659723e */ /* 0x000fc600000000ff */
[----:B------:R-:W-:Y:S01]  /*20010*/  FFMA.FTZ R167, R93, R72, R92 ;  /* 0x000000485da77223 */ /* 0x000fe2000001005c */
[----:B------:R-:W-:Y:S02]  /*20020*/  HADD2.F32 R72, -RZ, R30.H0_H0 ;  /* 0x2000001eff487230 */ /* 0x000fe40000004100 */
[----:B------:R-:W-:-:S03]  /*20030*/  HADD2.F32 R92, -RZ, R34.H1_H1 ;  /* 0x30000022ff5c7230 */ /* 0x000fc60000004100 */
[----:B------:R-:W-:Y:S01]  /*20040*/  FFMA.FTZ R168, R93, R72, R83 ;  /* 0x000000485da87223 */ /* 0x000fe20000010053 */
[----:B------:R-:W-:Y:S02]  /*20050*/  HADD2.F32 R72, -RZ, R14.H1_H1 ;  /* 0x3000000eff487230 */ /* 0x000fe40000004100 */
[----:B------:R-:W-:Y:S02]  /*20060*/  HADD2.F32 R83, -RZ, R50.H1_H1 ;  /* 0x30000032ff537230 */ /* 0x000fe40000004100 */
[----:B------:R-:W-:Y:S02]  /*20070*/  HADD2.F32 R93, -RZ, R51.H0_H0 ;  /* 0x20000033ff5d7230 */ /* 0x000fe40000004100 */
        /* <DEDUP_REMOVED lines=8> */
[----:B------:R-:W-:Y:S01]  /*20100*/  F2FP.F16.F32.PACK_AB R90, R169, R168 ;  /* 0x000000a8a95a723e */ /* 0x000fe200000000ff */
[----:B------:R-:W-:Y:S02]  /*20110*/  HADD2.F32 R0, -RZ, R15.H1_H1 ;  /* 0x3000000fff007230 */ /* 0x000fe40000004100 */
[----:B------:R-:W-:Y:S01]  /*20120*/  FFMA.FTZ R98, R83, R72, R92 ;  /* 0x0000004853627223 */ /* 0x000fe2000001005c */
[----:B------:R-:W-:Y:S02]  /*20130*/  HADD2.F32 R72, -RZ, R31.H0_H0 ;  /* 0x2000001fff487230 */ /* 0x000fe40000004100 */
[----:B------:R-:W-:-:S04]  /*20140*/  IMAD.WIDE.U32 R106, R157, 0x10, R106 ;  /* 0x000000109d6a7825 */ /* 0x000fc800078e006a */
[----:B------:R-:W-:Y:S01]  /*20150*/  FFMA.FTZ R171, R83, R72, R93 ;  /* 0x0000004853ab7223 */ /* 0x000fe2000001005d */
[----:B------:R-:W-:Y:S02]  /*20160*/  HADD2.F32 R72, -RZ, R35.H1_H1 ;  /* 0x30000023ff487230 */ /* 0x000fe40000004100 */
[----:B------:R-:W-:Y:S02]  /*20170*/  HADD2.F32 R83, -RZ, R51.H1_H1 ;  /* 0x30000033ff537230 */ /* 0x000fe40000004100 */
[----:B------:R-:W-:-:S04]  /*20180*/  IMAD.WIDE.U32 R92, R155, 0x10, R104 ;  /* 0x000000109b5c7825 */ /* 0x000fc800078e0068 */
[----:B------:R-:W-:Y:S01]  /*20190*/  FFMA.FTZ R173, R99, R0, R72 ;  /* 0x0000000063ad7223 */ /* 0x000fe20000010048 */
[----:B------:R-:W-:Y:S01]  /*201a0*/  F2FP.F16.F32.PACK_AB R72, R81, R80 ;  /* 0x000000505148723e */ /* 0x000fe200000000ff */
[----:B------:R-:W-:Y:S01]  /*201b0*/  HADD2.F32 R0, -RZ, R31.H1_H1 ;  /* 0x3000001fff007230 */ /* 0x000fe20000004100 */
[----:B------:R-:W-:Y:S01]  /*201c0*/  F2FP.F16.F32.PACK_AB R81, R101, R86 ;  /* 0x000000566551723e */ /* 0x000fe200000000ff */
[----:B------:R-:W-:Y:S01]  /*201d0*/  IMAD.WIDE.U32 R104, R157, 0x10, R104 ;  /* 0x000000109d687825 */ /* 0x000fe200078e0068 */
[----:B------:R-:W-:Y:S01]  /*201e0*/  F2FP.F16.F32.PACK_AB R87, R173, R98 ;  /* 0x00000062ad57723e */ /* 0x000fe200000000ff */
[----:B------:R0:W-:Y:S02]  /*201f0*/  STG.E.128 desc[UR8][R94.64], R72 ;  /* 0x000000485e007986 */ /* 0x0001e4000c101d08 */
[----:B------:R-:W-:Y:S01]  /*20200*/  FFMA.FTZ R0, R99, R0, R83 ;  /* 0x0000000063007223 */ /* 0x000fe20000010053 */
[----:B------:R-:W-:Y:S01]  /*20210*/  F2FP.F16.F32.PACK_AB R83, R162, R153 ;  /* 0x00000099a253723e */ /* 0x000fe200000000ff */
[----:B------:R-:W1:Y:S01]  /*20220*/  LDC.64 R98, c[0x0][0x380] ;  /* 0x0000e000ff627b82 */ /* 0x000e620000000a00 */
[----:B------:R-:W-:Y:S01]  /*20230*/  F2FP.F16.F32.PACK_AB R80, R85, R84 ;  /* 0x000000545550723e */ /* 0x000fe200000000ff */
[----:B------:R0:W-:Y:S01]  /*20240*/  STG.E.128 desc[UR8][R92.64], R76 ;  /* 0x0000004c5c007986 */ /* 0x0001e2000c101d08 */
[----:B------:R-:W-:-:S02]  /*20250*/  F2FP.F16.F32.PACK_AB R86, R170, R167 ;  /* 0x000000a7aa56723e */ /* 0x000fc400000000ff */
[----:B------:R-:W-:Y:S01]  /*20260*/  F2FP.F16.F32.PACK_AB R85, R164, R163 ;  /* 0x000000a3a455723e */ /* 0x000fe200000000ff */
[----:B------:R0:W-:Y:S01]  /*20270*/  STG.E.128 desc[UR8][R96.64], R80 ;  /* 0x0000005060007986 */ /* 0x0001e2000c101d08 */
[----:B------:R-:W-:Y:S02]  /*20280*/  F2FP.F16.F32.PACK_AB R84, R91, R102 ;  /* 0x000000665b54723e */ /* 0x000fe400000000ff */
[----:B------:R-:W-:-:S03]  /*20290*/  F2FP.F16.F32.PACK_AB R91, R0, R171 ;  /* 0x000000ab005b723e */ /* 0x000fc600000000ff */
[----:B------:R0:W-:Y:S04]  /*202a0*/  STG.E.128 desc[UR8][R104.64], R84 ;  /* 0x0000005468007986 */ /* 0x0001e8000c101d08 */
[----:B------:R0:W-:Y:S01]  /*202b0*/  STG.E.128 desc[UR8][R106.64], R88 ;  /* 0x000000586a007986 */ /* 0x0001e2000c101d08 */
[----:B-1----:R-:W-:-:S04]  /*202c0*/  IADD3 R149, PT, PT, R149, R98, RZ ;  /* 0x0000006295957210 */ /* 0x002fc80007ffe0ff */
[----:B------:R-:W-:-:S13]  /*202d0*/  ISETP.GE.AND P1, PT, R149, R99, PT ;  /* 0x000000639500720c */ /* 0x000fda0003f26270 */
[----:B0-----:R-:W-:Y:S05]  /*202e0*/  @!P1 BRA `(.L_x_11606) ;  /* 0xfffffe0c00049947 */ /* 0x001fea000383ffff */
[----:B------:R-:W-:Y:S05]  /*202f0*/  EXIT ;  /* 0x000000000000794d */ /* 0x000fea0003800000 */
.L_x_11607:
        /* <DEDUP_REMOVED lines=16> */
.L_x_18057:


//--------------------- .text._ZN10layer_norm31ln_parallel_residual_fwd_kernelINS_13Kernel_traitsI6__halfS2_fS2_fjLj8192ELj1ELj1ELj8ELj16ENS_18Kernel_traits_baseILj8192ES2_S2_fS2_fjLj256EEEEELb1ELb1ELb0EEEvNS_9FwdParamsE --------------------------
	.section	.text._ZN10layer_norm31ln_parallel_residual_fwd_kernelINS_13Kernel_traitsI6__halfS2_fS2_fjLj8192ELj1ELj1ELj8ELj16ENS_18Kernel_traits_baseILj8192ES2_S2_fS2_fjLj256EEEEELb1ELb1ELb0EEEvNS_9FwdParamsE,"ax",@progbits
	.align	128
        .global         _ZN10layer_norm31ln_parallel_residual_fwd_kernelINS_13Kernel_traitsI6__halfS2_fS2_fjLj8192ELj1ELj1ELj8ELj16ENS_18Kernel_traits_baseILj8192ES2_S2_fS2_fjLj256EEEEELb1ELb1ELb0EEEvNS_9FwdParamsE
        .type           _ZN10layer_norm31ln_parallel_residual_fwd_kernelINS_13Kernel_traitsI6__halfS2_fS2_fjLj8192ELj1ELj1ELj8ELj16ENS_18Kernel_traits_baseILj8192ES2_S2_fS2_fjLj256EEEEELb1ELb1ELb0EEEvNS_9FwdParamsE,@function
        .size           _ZN10layer_norm31ln_parallel_residual_fwd_kernelINS_13Kernel_traitsI6__halfS2_fS2_fjLj8192ELj1ELj1ELj8ELj16ENS_18Kernel_traits_baseILj8192ES2_S2_fS2_fjLj256EEEEELb1ELb1ELb0EEEvNS_9FwdParamsE,(.L_x_18058 - _ZN10layer_norm31ln_parallel_residual_fwd_kernelINS_13Kernel_traitsI6__halfS2_fS2_fjLj8192ELj1ELj1ELj8ELj16ENS_18Kernel_traits_baseILj8192ES2_S2_fS2_fjLj256EEEEELb1ELb1ELb0EEEvNS_9FwdParamsE)
        .other          _ZN10layer_norm31ln_parallel_residual_fwd_kernelINS_13Kernel_traitsI6__halfS2_fS2_fjLj8192ELj1ELj1ELj8ELj16ENS_18Kernel_traits_baseILj8192ES2_S2_fS2_fjLj256EEEEELb1ELb1ELb0EEEvNS_9FwdParamsE,@"STO_CUDA_ENTRY STV_DEFAULT"
_ZN10layer_norm31ln_parallel_residual_fwd_kernelINS_13Kernel_traitsI6__halfS2_fS2_fjLj8192ELj1ELj1ELj8ELj16ENS_18Kernel_traits_baseILj8192ES2_S2_fS2_fjLj256EEEEELb1ELb1ELb0EEEvNS_9FwdParamsE:
.text._ZN10layer_norm31ln_parallel_residual_fwd_kernelINS_13Kernel_traitsI6__halfS2_fS2_fjLj8192ELj1ELj1ELj8ELj16ENS_18Kernel_traits_baseILj8192ES2_S2_fS2_fjLj256EEEEELb1ELb1ELb0EEEvNS_9FwdParamsE:
[----:B------:R-:W-:Y:S01]  /*0000*/  LDC R1, c[0x0][0x37c] ;  /* 0x0000df00ff017b82 */ /* 0x000fe20000000800 */
[----:B------:R-:W0:Y:S07]  /*0010*/  LDCU.U8 UR4, c[0x0][0x464] ;  /* 0x00008c80ff0477ac */ /* 0x000e2e0008000000 */
[----:B------:R-:W1:Y:S01]  /*0020*/  LDC R99, c[0x0][0x45c] ;  /* 0x00011700ff637b82 */ /* 0x000e620000000800 */
[----:B------:R-:W2:Y:S01]  /*0030*/  LDCU.64 UR8, c[0x0][0x450] ;  /* 0x00008a00ff0877ac */ /* 0x000ea20008000a00 */
[----:B------:R-:W3:Y:S06]  /*0040*/  LDCU.64 UR6, c[0x0][0x358] ;  /* 0x00006b00ff0677ac */ /* 0x000eec0008000a00 */
[----:B------:R-:W4:Y:S01]  /*0050*/  LDC R6, c[0x0][0x458] ;  /* 0x00011600ff067b82 */ /* 0x000f220000000800 */
[----:B------:R-:W5:Y:S01]  /*0060*/  S2R R108, SR_TID.X ;  /* 0x00000000006c7919 */ /* 0x000f620000002100 */
[----:B------:R-:W4:Y:S01]  /*0070*/  LDCU.64 UR10, c[0x0][0x438] ;  /* 0x00008700ff0a77ac */ /* 0x000f220008000a00 */
[----:B------:R-:W4:Y:S01]  /*0080*/  LDCU UR5, c[0x0][0x388] ;  /* 0x00007100ff0577ac */ /* 0x000f220008000800 */
[----:B0-----:R-:W-:Y:S01]  /*0090*/  ISETP.NE.AND P0, PT, RZ, UR4, PT ;  /* 0x00000004ff007c0c */ /* 0x001fe2000bf05270 */
[----:B--2---:R-:W-:-:S02]  /*00a0*/  IMAD.U32 R2, RZ, RZ, UR8 ;  /* 0x00000008ff027e24 */ /* 0x004fc4000f8e00ff */
[----:B------:R-:W-:-:S10]  /*00b0*/  IMAD.U32 R3, RZ, RZ, UR9 ;  /* 0x00000009ff037e24 */ /* 0x000fd4000f8e00ff */
[----:B-1----:R-:W-:Y:S01]  /*00c0*/  @P0 MOV R7, R99 ;  /* 0x0000006300070202 */ /* 0x002fe20000000f00 */
[----:B---3--:R-:W2:Y:S01]  /*00d0*/  @P0 LDG.E.64 R2, desc[UR6][R2.64] ;  /* 0x0000000602020981 */ /* 0x008ea2000c1e1b00 */
[----:B------:R-:W0:Y:S03]  /*00e0*/  @P0 LDC R9, c[0x0][0x460] ;  /* 0x00011800ff090b82 */ /* 0x000e260000000800 */
[----:B----4-:R1:W0:Y:S01]  /*00f0*/  @P0 LDG.E.64 R4, desc[UR6][R6.64] ;  /* 0x0000000606040981 */ /* 0x010222000c1e1b00 */
[----:B------:R-:W-:Y:S01]  /*0100*/  UISETP.NE.U32.AND UP0, UPT, UR10, URZ, UPT ;  /* 0x000000ff0a00728c */ /* 0x000fe2000bf05070 */
[----:B------:R-:W-:Y:S01]  /*0110*/  BSSY.RECONVERGENT B0, `(.L_x_11608) ;  /* 0x000005e000007945 */ /* 0x000fe20003800200 */
[----:B------:R-:W-:Y:S02]  /*0120*/  USHF.R.S32.HI UR4, URZ, 0x1f, UR5 ;  /* 0x0000001fff047899 */ /* 0x000fe40008011405 */
[----:B------:R-:W3:Y:S01]  /*0130*/  S2UR UR16, SR_CTAID.X ;  /* 0x00000000001079c3 */ /* 0x000ee20000002500 */
[----:B------:R-:W-:Y:S01]  /*0140*/  UISETP.NE.AND.EX UP0, UPT, UR11, URZ, UPT, UP0 ;  /* 0x000000ff0b00728c */ /* 0x000fe2000bf05300 */
[----:B-----5:R-:W-:Y:S01]  /*0150*/  LOP3.LUT R0, R108, 0xe0, RZ, 0xc0, !PT ;  /* 0x000000e06c007812 */ /* 0x020fe200078ec0ff */
[----:B------:R-:W-:Y:S01]  /*0160*/  ULEA.HI UR4, UR4, UR5, URZ, 0x3 ;  /* 0x0000000504047291 */ /* 0x000fe2000f8f18ff */
[----:B-1----:R-:W-:-:S03]  /*0170*/  IMAD.MOV.U32 R7, RZ, RZ, R108 ;  /* 0x000000ffff077224 */ /* 0x002fc600078e006c */
[----:B------:R-:W-:Y:S01]  /*0180*/  USHF.R.S32.HI UR4, URZ, 0x3, UR4 ;  /* 0x00000003ff047899 */ /* 0x000fe20008011404 */
[----:B--2---:R-:W-:Y:S02]  /*0190*/  @P0 R2UR UR8, R2 ;  /* 0x00000000020802ca */ /* 0x004fe400000e0000 */
[----:B------:R-:W-:Y:S02]  /*01a0*/  @P0 R2UR UR9, R3 ;  /* 0x00000000030902ca */ /* 0x000fe400000e0000 */
[----:B0-----:R-:W-:Y:S02]  /*01b0*/  @P0 IADD3 R6, P1, PT, R4, R9, RZ ;  /* 0x0000000904060210 */ /* 0x001fe40007f3e0ff */
[----:B------:R-:W-:-:S03]  /*01c0*/  LOP3.LUT R4, R7, 0xff, RZ, 0x3c, !PT ;  /* 0x000000ff07047812 */ /* 0x000fc600078e3cff */
[----:B------:R-:W-:Y:S01]  /*01d0*/  @P0 IMAD.X R99, RZ, RZ, R5, P1 ;  /* 0x000000ffff630224 */ /* 0x000fe200008e0605 */
[----:B------:R-:W-:-:S03]  /*01e0*/  IADD3 R4, PT, PT, R4, UR4, RZ ;  /* 0x0000000404047c10 */ /* 0x000fc6000fffe0ff */
[----:B------:R-:W-:Y:S01]  /*01f0*/  UIADD3 UR22, UPT, UPT, UR8, -0x61c88647, URZ ;  /* 0x9e3779b908167890 */ /* 0x000fe2000fffe0ff */
[--C-:B------:R-:W-:Y:S01]  /*0200*/  SHF.R.U64 R100, R6, 0x2, R99.reuse ;  /* 0x0000000206647819 */ /* 0x100fe20000001263 */
[----:B------:R-:W-:Y:S01]  /*0210*/  UIADD3 UR23, UPT, UPT, UR9, -0x4498517b, URZ ;  /* 0xbb67ae8509177890 */ /* 0x000fe2000fffe0ff */
[----:B------:R-:W-:Y:S01]  /*0220*/  SHF.R.U32.HI R99, RZ, 0x2, R99 ;  /* 0x00000002ff637819 */ /* 0x000fe20000011663 */
[----:B------:R-:W-:Y:S02]  /*0230*/  UIADD3 UR24, UPT, UPT, UR8, 0x3c6ef372, URZ ;  /* 0x3c6ef37208187890 */ /* 0x000fe4000fffe0ff */
[----:B------:R-:W-:Y:S02]  /*0240*/  UIADD3 UR25, UPT, UPT, UR8, -0x255992d5, URZ ;  /* 0xdaa66d2b08197890 */ /* 0x000fe4000fffe0ff */
[----:B------:R-:W-:Y:S02]  /*0250*/  UIADD3 UR26, UPT, UPT, UR9, 0x32370b8f, URZ ;  /* 0x32370b8f091a7890 */ /* 0x000fe4000fffe0ff */
[----:B------:R-:W-:-:S02]  /*0260*/  UIADD3 UR27, UPT, UPT, UR8, 0x78dde6e4, URZ ;  /* 0x78dde6e4081b7890 */ /* 0x000fc4000fffe0ff */
[----:B------:R-:W-:Y:S02]  /*0270*/  UIADD3 UR14, UPT, UPT, UR9, -0x126145ec, URZ ;  /* 0xed9eba14090e7890 */ /* 0x000fe4000fffe0ff */
[----:B------:R-:W-:Y:S02]  /*0280*/  UIADD3 UR12, UPT, UPT, UR8, 0x1715609d, URZ ;  /* 0x1715609d080c7890 */ /* 0x000fe4000fffe0ff */
[----:B------:R-:W-:Y:S02]  /*0290*/  UIADD3 UR13, UPT, UPT, UR9, 0x646e171e, URZ ;  /* 0x646e171e090d7890 */ /* 0x000fe4000fffe0ff */
[----:B------:R-:W-:Y:S02]  /*02a0*/  UIADD3 UR15, UPT, UPT, UR9, 0x1fd5c5a3, URZ ;  /* 0x1fd5c5a3090f7890 */ /* 0x000fe4000fffe0ff */
[----:B------:R-:W-:Y:S02]  /*02b0*/  UIADD3 UR19, UPT, UPT, UR8, -0x700cb87f, URZ ;  /* 0x8ff3478108137890 */ /* 0x000fe4000fffe0ff */
[----:B------:R-:W-:Y:S01]  /*02c0*/  UIADD3 UR18, UPT, UPT, UR9, -0x695add53, URZ ;  /* 0x96a522ad09127890 */ /* 0x000fe2000fffe0ff */
[----:B---3--:R-:W-:Y:S11]  /*02d0*/  BRA.U !UP0, `(.L_x_11609) ;  /* 0x0000000108887547 */ /* 0x008ff6000b800000 */
        /* <DEDUP_REMOVED lines=17> */
[----:B---3--:R-:W-:-:S04]  /*03f0*/  @P0 IMAD.WIDE.U32 R36, R7, 0x10, R36 ;  /* 0x0000001007240825 */ /* 0x008fc800078e0024 */
[----:B------:R-:W-:Y:S01]  /*0400*/  @P0 VIADD R7, R7, 0x100 ;  /* 0x0000010007070836 */ /* 0x000fe20000000000 */
[----:B------:R0:W5:Y:S03]  /*0410*/  @P0 LD.E.128 R24, desc[UR6][R36.64] ;  /* 0x0000000624180980 */ /* 0x000166000c101d00 */
        /* <DEDUP_REMOVED lines=14> */
.L_x_11609:
        /* <DEDUP_REMOVED lines=21> */
[----:B------:R-:W-:Y:S01]  /*0650*/  IMAD.MOV.U32 R34, RZ, RZ, RZ ;  /* 0x000000ffff227224 */ /* 0x000fe200078e00ff */
[----:B------:R-:W-:Y:S02]  /*0660*/  CS2R R32, SRZ ;  /* 0x0000000000207805 */ /* 0x000fe4000001ff00 */
[----:B------:R-:W-:Y:S01]  /*0670*/  CS2R R24, SRZ ;  /* 0x0000000000187805 */ /* 0x000fe2000001ff00 */
[----:B------:R-:W-:Y:S01]  /*0680*/  IMAD.MOV.U32 R18, RZ, RZ, RZ ;  /* 0x000000ffff127224 */ /* 0x000fe200078e00ff */
[----:B------:R-:W-:Y:S01]  /*0690*/  CS2R R16, SRZ ;  /* 0x0000000000107805 */ /* 0x000fe2000001ff00 */
[----:B------:R-:W-:Y:S01]  /*06a0*/  @P3 IMAD.MOV.U32 R19, RZ, RZ, RZ ;  /* 0x000000ffff133224 */ /* 0x000fe200078e00ff */
[----:B------:R-:W-:Y:S02]  /*06b0*/  @P2 CS2R R42, SRZ ;  /* 0x00000000002a2805 */ /* 0x000fe4000001ff00 */
[----:B------:R-:W-:-:S02]  /*06c0*/  @P2 CS2R R40, SRZ ;  /* 0x0000000000282805 */ /* 0x000fc4000001ff00 */
[----:B------:R-:W-:Y:S01]  /*06d0*/  @P0 MOV R27, RZ ;  /* 0x000000ff001b0202 */ /* 0x000fe20000000f00 */
[----:B0-----:R-:W-:-:S07]  /*06e0*/  @P1 IMAD.MOV.U32 R35, RZ, RZ, RZ ;  /* 0x000000ffff231224 */ /* 0x001fce00078e00ff */
.L_x_11610:
[----:B------:R-:W-:Y:S05]  /*06f0*/  BSYNC.RECONVERGENT B0 ;  /* 0x0000000000007941 */ /* 0x000fea0003800200 */
.L_x_11608:
[----:B------:R-:W0:Y:S02]  /*0700*/  LDCU UR5, c[0x0][0x384] ;  /* 0x00007080ff0577ac */ /* 0x000e240008000800 */
[----:B0-----:R-:W-:-:S06]  /*0710*/  UISETP.GE.AND UP0, UPT, UR16, UR5, UPT ;  /* 0x000000051000728c */ /* 0x001fcc000bf06270 */
[----:B------:R-:W-:-:S13]  /*0720*/  PLOP3.LUT P0, PT, PT, PT, UP0, 0x80, 0x8 ;  /* 0x000000000008781c */ /* 0x000fda0003f0f008 */
[----:B------:R-:W-:Y:S05]  /*0730*/  @P0 EXIT ;  /* 0x000000000000094d */ /* 0x000fea0003800000 */
[----:B------:R-:W0:Y:S01]  /*0740*/  LDC R3, c[0x0][0x360] ;  /* 0x0000d800ff037b82 */ /* 0x000e220000000800 */
[C---:B------:R-:W-:Y:S01]  /*0750*/  IMAD.HI.U32 R5, R100.reuse, -0x2daee0ad, RZ ;  /* 0xd2511f5364057827 */ /* 0x040fe200078e00ff */
[----:B------:R-:W-:Y:S02]  /*0760*/  UIADD3 UR5, UPT, UPT, UR9, 0x76cf5d0a, URZ ;  /* 0x76cf5d0a09057890 */ /* 0x000fe4000fffe0ff */
[----:B------:R-:W-:Y:S01]  /*0770*/  UIADD3 UR10, UPT, UPT, UR9, -0x24c28bd8, URZ ;  /* 0xdb3d7428090a7890 */ /* 0x000fe2000fffe0ff */
[----:B------:R-:W-:Y:S01]  /*0780*/  IMAD R10, R100, -0x2daee0ad, RZ ;  /* 0xd2511f53640a7824 */ /* 0x000fe200078e02ff */
[----:B------:R-:W-:Y:S01]  /*0790*/  LOP3.LUT R5, R5, UR9, RZ, 0x3c, !PT ;  /* 0x0000000905057c12 */ /* 0x000fe2000f8e3cff */
[----:B------:R-:W-:Y:S01]  /*07a0*/  ULOP3.LUT UR21, UR4, 0xffffff00, URZ, 0xc0, !UPT ;  /* 0xffffff0004157892 */ /* 0x000fe2000f8ec0ff */
[----:B------:R-:W1:Y:S03]  /*07b0*/  LDCU UR17, c[0x0][0x408] ;  /* 0x00008100ff1177ac */ /* 0x000e660008000800 */
[C---:B------:R-:W-:Y:S01]  /*07c0*/  IMAD.HI.U32 R7, R5.reuse, -0x326172a9, RZ ;  /* 0xcd9e8d5705077827 */ /* 0x040fe200078e00ff */
[----:B------:R-:W2:Y:S03]  /*07d0*/  LDCU UR20, c[0x0][0x400] ;  /* 0x00008000ff1477ac */ /* 0x000ea60008000800 */
[----:B------:R-:W-:Y:S01]  /*07e0*/  IMAD R5, R5, -0x326172a9, RZ ;  /* 0xcd9e8d5705057824 */ /* 0x000fe200078e02ff */
[----:B------:R-:W-:Y:S01]  /*07f0*/  UPLOP3.LUT UP1, UPT, UPT, UPT, UPT, 0x40, 0x4 ;  /* 0x000000000004789c */ /* 0x000fe20003f2e870 */
[----:B0-----:R-:W-:-:S04]  /*0800*/  IMAD R3, R3, UR16, R108 ;  /* 0x0000001003037c24 */ /* 0x001fc8000f8e026c */
[----:B------:R-:W-:-:S04]  /*0810*/  IMAD.HI.U32 R2, R3, -0x326172a9, RZ ;  /* 0xcd9e8d5703027827 */ /* 0x000fc800078e00ff */
[----:B------:R-:W-:Y:S01]  /*0820*/  IMAD R8, R3, -0x326172a9, RZ ;  /* 0xcd9e8d5703087824 */ /* 0x000fe200078e02ff */
[----:B------:R-:W-:-:S04]  /*0830*/  LOP3.LUT R2, R99, UR8, R2, 0x96, !PT ;  /* 0x0000000863027c12 */ /* 0x000fc8000f8e9602 */
[----:B------:R-:W-:Y:S01]  /*0840*/  LOP3.LUT R7, R8, UR22, R7, 0x96, !PT ;  /* 0x0000001608077c12 */ /* 0x000fe2000f8e9607 */
[----:B------:R-:W-:-:S04]  /*0850*/  IMAD.HI.U32 R9, R2, -0x2daee0ad, RZ ;  /* 0xd2511f5302097827 */ /* 0x000fc800078e00ff */
[----:B------:R-:W-:Y:S01]  /*0860*/  IMAD R11, R2, -0x2daee0ad, RZ ;  /* 0xd2511f53020b7824 */ /* 0x000fe200078e02ff */
[----:B------:R-:W-:Y:S01]  /*0870*/  LOP3.LUT R9, R10, UR23, R9, 0x96, !PT ;  /* 0x000000170a097c12 */ /* 0x000fe2000f8e9609 */
[----:B------:R-:W-:-:S04]  /*0880*/  IMAD.HI.U32 R8, R7, -0x2daee0ad, RZ ;  /* 0xd2511f5307087827 */ /* 0x000fc800078e00ff */
[----:B------:R-:W-:Y:S01]  /*0890*/  IMAD.HI.U32 R2, R9, -0x326172a9, RZ ;  /* 0xcd9e8d5709027827 */ /* 0x000fe200078e00ff */
[----:B------:R-:W-:Y:S01]  /*08a0*/  LOP3.LUT R8, R11, UR5, R8, 0x96, !PT ;  /* 0x000000050b087c12 */ /* 0x000fe2000f8e9608 */
[----:B------:R-:W-:Y:S02]  /*08b0*/  UIADD3 UR5, UPT, UPT, UR9, -0x56f99767, URZ ;  /* 0xa906689909057890 */ /* 0x000fe4000fffe0ff */
        /* <DEDUP_REMOVED lines=20> */
[----:B------:R-:W-:Y:S01]  /*0a00*/  UIADD3 UR5, UPT, UPT, UR8, -0x4ab325aa, URZ ;  /* 0xb54cda5608057890 */ /* 0x000fe2000fffe0ff */
[----:B------:R-:W-:Y:S02]  /*0a10*/  IMAD R9, R10, -0x326172a9, RZ ;  /* 0xcd9e8d570a097824 */ /* 0x000fe400078e02ff */
[----:B------:R-:W-:-:S04]  /*0a20*/  IMAD.HI.U32 R8, R7, -0x2daee0ad, RZ ;  /* 0xd2511f5307087827 */ /* 0x000fc800078e00ff */
[----:B------:R-:W-:Y:S01]  /*0a30*/  IMAD.HI.U32 R2, R5, -0x326172a9, RZ ;  /* 0xcd9e8d5705027827 */ /* 0x000fe200078e00ff */
[----:B------:R-:W-:Y:S01]  /*0a40*/  LOP3.LUT R8, R11, UR13, R8, 0x96, !PT ;  /* 0x0000000d0b087c12 */ /* 0x000fe2000f8e9608 */
[----:B------:R-:W0:Y:S02]  /*0a50*/  LDCU.64 UR12, c[0x0][0x3a0] ;  /* 0x00007400ff0c77ac */ /* 0x000e240008000a00 */
        /* <DEDUP_REMOVED lines=11> */
[----:B------:R-:W3:Y:S01]  /*0b10*/  LDCU.64 UR14, c[0x0][0x380] ;  /* 0x00007000ff0e77ac */ /* 0x000ee20008000a00 */
[----:B------:R-:W-:-:S04]  /*0b20*/  IMAD.HI.U32 R10, R5, -0x2daee0ad, RZ ;  /* 0xd2511f53050a7827 */ /* 0x000fc800078e00ff */
[----:B------:R-:W-:Y:S01]  /*0b30*/  IMAD.HI.U32 R2, R7, -0x326172a9, RZ ;  /* 0xcd9e8d5707027827 */ /* 0x000fe200078e00ff */
[----:B------:R-:W-:Y:S01]  /*0b40*/  LOP3.LUT R10, R11, UR10, R10, 0x96, !PT ;  /* 0x0000000a0b0a7c12 */ /* 0x000fe2000f8e960a */
[----:B------:R-:W4:Y:S02]  /*0b50*/  LDCU.64 UR10, c[0x0][0x398] ;  /* 0x00007300ff0a77ac */ /* 0x000f240008000a00 */
[----:B------:R-:W-:Y:S01]  /*0b60*/  IMAD R8, R5, -0x2daee0ad, RZ ;  /* 0xd2511f5305087824 */ /* 0x000fe200078e02ff */
[----:B------:R-:W-:Y:S01]  /*0b70*/  LOP3.LUT R9, R9, UR5, R2, 0x96, !PT ;  /* 0x0000000509097c12 */ /* 0x000fe2000f8e9602 */
[----:B------:R-:W-:Y:S01]  /*0b80*/  IMAD.MOV R11, RZ, RZ, -R0 ;  /* 0x000000ffff0b7224 */ /* 0x000fe200078e0a00 */
[----:B------:R-:W-:Y:S01]  /*0b90*/  ULOP3.LUT UR5, UR4, 0xff, URZ, 0xc0, !UPT ;  /* 0x000000ff04057892 */ /* 0x000fe2000f8ec0ff */
[----:B------:R-:W-:Y:S02]  /*0ba0*/  IMAD R7, R7, -0x326172a9, RZ ;  /* 0xcd9e8d5707077824 */ /* 0x000fe400078e02ff */
[----:B------:R-:W-:-:S04]  /*0bb0*/  IMAD.HI.U32 R5, R9, -0x2daee0ad, RZ ;  /* 0xd2511f5309057827 */ /* 0x000fc800078e00ff */
[----:B------:R-:W-:Y:S01]  /*0bc0*/  IMAD.HI.U32 R2, R10, -0x326172a9, RZ ;  /* 0xcd9e8d570a027827 */ /* 0x000fe200078e00ff */
[----:B------:R-:W-:Y:S01]  /*0bd0*/  LOP3.LUT R0, R8, UR18, R5, 0x96, !PT ;  /* 0x0000001208007c12 */ /* 0x000fe2000f8e9605 */
[----:B------:R-:W0:Y:S01]  /*0be0*/  LDCU UR18, c[0x0][0x388] ;  /* 0x00007100ff1277ac */ /* 0x000e220008000800 */
[----:B------:R-:W-:Y:S01]  /*0bf0*/  MOV R8, R11 ;  /* 0x0000000b00087202 */ /* 0x000fe20000000f00 */
[----:B------:R-:W-:Y:S01]  /*0c00*/  IMAD.SHL.U32 R5, R108, 0x20, RZ ;  /* 0x000000206c057824 */ /* 0x000fe200078e00ff */
[----:B------:R-:W-:Y:S01]  /*0c10*/  LOP3.LUT R2, R7, UR19, R2, 0x96, !PT ;  /* 0x0000001307027c12 */ /* 0x000fe2000f8e9602 */
[----:B------:R-:W-:Y:S01]  /*0c20*/  IMAD R9, R9, -0x2daee0ad, RZ ;  /* 0xd2511f5309097824 */ /* 0x000fe200078e02ff */
[----:B------:R-:W0:Y:S02]  /*0c30*/  LDCU.U8 UR19, c[0x0][0x410] ;  /* 0x00008200ff1377ac */ /* 0x000e240008000000 */
[----:B------:R-:W-:Y:S02]  /*0c40*/  LOP3.LUT R7, R5, 0x3e0, RZ, 0xc0, !PT ;  /* 0x000003e005077812 */ /* 0x000fe400078ec0ff */
[----:B------:R-:W-:Y:S01]  /*0c50*/  VIADDMNMX R5, R8, UR5, RZ, !PT ;  /* 0x0000000508057c46 */ /* 0x000fe2000f8001ff */
[----:B------:R-:W-:-:S02]  /*0c60*/  IMAD R8, R10, -0x326172a9, RZ ;  /* 0xcd9e8d570a087824 */ /* 0x000fc400078e02ff */
[----:B------:R-:W-:Y:S01]  /*0c70*/  IMAD.MOV R7, RZ, RZ, -R7 ;  /* 0x000000ffff077224 */ /* 0x000fe200078e0a07 */
[----:B------:R-:W-:-:S04]  /*0c80*/  VIMNMX R5, PT, PT, R5, 0x20, PT ;  /* 0x0000002005057848 */ /* 0x000fc80003fe0100 */
[----:B------:R-:W-:-:S04]  /*0c90*/  LEA R5, R5, UR21, 0x3 ;  /* 0x0000001505057c11 */ /* 0x000fc8000f8e18ff */
[----:B------:R-:W-:Y:S02]  /*0ca0*/  I2FP.F32.U32 R98, R5 ;  /* 0x0000000500627245 */ /* 0x000fe40000201000 */
[----:B------:R-:W-:-:S04]  /*0cb0*/  VIADDMNMX R5, R7, UR5, RZ, !PT ;  /* 0x0000000507057c46 */ /* 0x000fc8000f8001ff */
[----:B------:R-:W0:Y:S01]  /*0cc0*/  MUFU.RCP R98, R98 ;  /* 0x0000006200627308 */ /* 0x000e220000001000 */
[----:B------:R-:W-:Y:S02]  /*0cd0*/  VIMNMX R7, PT, PT, R5, 0x20, PT ;  /* 0x0000002005077848 */ /* 0x000fe40003fe0100 */
[----:B------:R-:W-:Y:S01]  /*0ce0*/  LOP3.LUT R5, R6, 0x3, RZ, 0xc0, !PT ;  /* 0x0000000306057812 */ /* 0x000fe200078ec0ff */
[----:B------:R-:W-:Y:S01]  /*0cf0*/  HFMA2 R6, -RZ, RZ, 0, 0 ;  /* 0x00000000ff067431 */ /* 0x000fe200000001ff */
[----:B-1234-:R-:W-:-:S07]  /*0d00*/  LEA R7, R7, UR21, 0x3 ;  /* 0x0000001507077c11 */ /* 0x01efce000f8e18ff */
.L_x_12122:
[----:B0-----:R-:W-:Y:S01]  /*0d10*/  UIMAD UR4, UR16, UR18, URZ ;  /* 0x00000012100472a4 */ /* 0x001fe2000f8e02ff */
[----:B------:R-:W-:Y:S01]  /*0d20*/  ISETP.NE.AND P0, PT, R101, RZ, PT ;  /* 0x000000ff6500720c */ /* 0x000fe20003f05270 */
[----:B------:R-:W-:Y:S02]  /*0d30*/  BSSY.RECONVERGENT B0, `(.L_x_11611) ;  /* 0x000096c000007945 */ /* 0x000fe40003800200 */
[----:B------:R-:W-:-:S04]  /*0d40*/  USHF.R.S32.HI UR5, URZ, 0x1f, UR4 ;  /* 0x0000001fff057899 */ /* 0x000fc80008011404 */
[----:B------:R-:W-:-:S06]  /*0d50*/  ULEA.HI UR5, UR5, UR4, URZ, 0x3 ;  /* 0x0000000405057291 */ /* 0x000fcc000f8f18ff */
[----:B-1234-:R-:W-:-:S05]  /*0d60*/  IMAD.U32 R89, RZ, RZ, UR5 ;  /* 0x00000005ff597e24 */ /* 0x01efca000f8e00ff */
        /* <DEDUP_REMOVED lines=22> */
[----:B------:R-:W-:Y:S01]  /*0ed0*/  MOV R57, 0x2 ;  /* 0x0000000200397802 */ /* 0x000fe20000000f00 */
        /* <DEDUP_REMOVED lines=13> */
.L_x_11616:
        /* <DEDUP_REMOVED lines=13> */
.L_x_11618:
[----:B------:R-:W-:Y:S05]  /*1080*/  BSYNC.RECONVERGENT B2 ;  /* 0x0000000000027941 */ /* 0x000fea0003800200 */
.L_x_11617:
        /* <DEDUP_REMOVED lines=10> */
[----:B------:R-:W-:Y:S01]  /*1130*/  UIADD3 UR5, UPT, UPT, UR9, 0x76cf5d0a, URZ ;  /* 0x76cf5d0a09057890 */ /* 0x000fe2000fffe0ff */
[----:B------:R-:W-:-:S04]  /*1140*/  IMAD.WIDE.U32 R58, R59, -0x2daee0ad, RZ ;  /* 0xd2511f533b3a7825 */ /* 0x000fc800078e00ff */
[----:B------:R-:W-:Y:S01]  /*1150*/  IMAD.WIDE.U32 R88, R88, -0x326172a9, RZ ;  /* 0xcd9e8d5758587825 */ /* 0x000fe200078e00ff */
[----:B------:R-:W-:Y:S01]  /*1160*/  LOP3.LUT R57, R90, UR5, R59, 0x96, !PT ;  /* 0x000000055a397c12 */ /* 0x000fe2000f8e963b */
[----:B------:R-:W-:-:S03]  /*1170*/  UIADD3 UR5, UPT, UPT, UR9, 0x32370b8f, URZ ;  /* 0x32370b8f09057890 */ /* 0x000fc6000fffe0ff */
[----:B------:R-:W-:Y:S01]  /*1180*/  LOP3.LUT R90, R56, UR4, R89, 0x96, !PT ;  /* 0x00000004385a7c12 */ /* 0x000fe2000f8e9659 */
[----:B------:R-:W-:Y:S01]  /*1190*/  UIADD3 UR4, UPT, UPT, UR8, -0x255992d5, URZ ;  /* 0xdaa66d2b08047890 */ /* 0x000fe2000fffe0ff */
        /* <DEDUP_REMOVED lines=9> */
[----:B------:R-:W-:-:S03]  /*1230*/  UIADD3 UR5, UPT, UPT, UR9, -0x56f99767, URZ ;  /* 0xa906689909057890 */ /* 0x000fc6000fffe0ff */
[----:B------:R-:W-:Y:S01]  /*1240*/  LOP3.LUT R90, R56, UR4, R89, 0x96, !PT ;  /* 0x00000004385a7c12 */ /* 0x000fe2000f8e9659 */
[----:B------:R-:W-:Y:S01]  /*1250*/  UIADD3 UR4, UPT, UPT, UR8, 0x1715609d, URZ ;  /* 0x1715609d08047890 */ /* 0x000fe2000fffe0ff */
        /* <DEDUP_REMOVED lines=15> */
[----:B------:R-:W-:-:S03]  /*1350*/  UIADD3 UR4, UPT, UPT, UR8, -0xe443238, URZ ;  /* 0xf1bbcdc808047890 */ /* 0x000fc6000fffe0ff */
[----:B------:R-:W-:Y:S01]  /*1360*/  LOP3.LUT R88, R58, UR5, R91, 0x96, !PT ;  /* 0x000000053a587c12 */ /* 0x000fe2000f8e965b */
[----:B------:R-:W-:Y:S01]  /*1370*/  UIADD3 UR5, UPT, UPT, UR9, -0x24c28bd8, URZ ;  /* 0xdb3d742809057890 */ /* 0x000fe2000fffe0ff */
        /* <DEDUP_REMOVED lines=14> */
.L_x_11615:
[----:B------:R-:W-:Y:S05]  /*1460*/  BSYNC.RECONVERGENT B1 ;  /* 0x0000000000017941 */ /* 0x000fea0003800200 */
.L_x_11614:
[----:B------:R-:W0:Y:S01]  /*1470*/  LDC R89, c[0x0][0x404] ;  /* 0x00010100ff597b82 */ /* 0x000e220000000800 */
[----:B------:R-:W-:Y:S01]  /*1480*/  ISETP.NE.AND P2, PT, R57, 0x1, PT ;  /* 0x000000013900780c */ /* 0x000fe20003f45270 */
[----:B------:R-:W-:Y:S01]  /*1490*/  IMAD.MOV.U32 R107, RZ, RZ, 0x2f800000 ;  /* 0x2f800000ff6b7424 */ /* 0x000fe200078e00ff */
[----:B------:R-:W-:Y:S01]  /*14a0*/  I2FP.F32.U32 R56, R56 ;  /* 0x0000003800387245 */ /* 0x000fe20000201000 */
[----:B------:R-:W-:Y:S01]  /*14b0*/  BSSY.RECONVERGENT B1, `(.L_x_11619) ;  /* 0x000005b000017945 */ /* 0x000fe20003800200 */
[----:B------:R-:W-:Y:S02]  /*14c0*/  HFMA2 R58, -RZ, RZ, 0, 1.1920928955078125e-07 ;  /* 0x00000002ff3a7431 */ /* 0x000fe400000001ff */
[----:B-----5:R-:W-:Y:S02]  /*14d0*/  HADD2.F32 R106, -RZ, R60.H0_H0 ;  /* 0x2000003cff6a7230 */ /* 0x020fe40000004100 */
[----:B------:R-:W-:Y:S01]  /*14e0*/  FFMA.FTZ R56, R56, R107, 1.1641532182693481445e-10 ;  /* 0x2f00000038387423 */ /* 0x000fe2000001006b */
[----:B------:R-:W-:-:S04]  /*14f0*/  IMAD.MOV.U32 R5, RZ, RZ, R8 ;  /* 0x000000ffff057224 */ /* 0x000fc800078e0008 */
[----:B0-----:R-:W-:-:S04]  /*1500*/  FSETP.LE.FTZ.AND P3, PT, R56, R89, PT ;  /* 0x000000593800720b */ /* 0x001fc80003f73000 */
        /* <DEDUP_REMOVED lines=10> */
.L_x_11621:
        /* <DEDUP_REMOVED lines=13> */
.L_x_11623:
[----:B------:R-:W-:Y:S05]  /*1680*/  BSYNC.RECONVERGENT B2 ;  /* 0x0000000000027941 */ /* 0x000fea0003800200 */
.L_x_11622:
        /* <DEDUP_REMOVED lines=59> */
[----:B------:R-:W-:Y:S01]  /*1a40*/  IMAD.MOV.U32 R58, RZ, RZ, RZ ;  /* 0x000000ffff3a7224 */ /* 0x000fe200078e00ff */
[----:B------:R-:W-:-:S07]  /*1a50*/  MOV R88, R56 ;  /* 0x0000003800587202 */ /* 0x000fce0000000f00 */
.L_x_11620:
[----:B------:R-:W-:Y:S05]  /*1a60*/  BSYNC.RECONVERGENT B1 ;  /* 0x0000000000017941 */ /* 0x000fea0003800200 */
.L_x_11619:
[----:B------:R-:W-:Y:S01]  /*1a70*/  ISETP.NE.AND P2, PT, R58, 0x1, PT ;  /* 0x000000013a00780c */ /* 0x000fe20003f45270 */
[----:B------:R-:W-:Y:S01]  /*1a80*/  BSSY.RECONVERGENT B1, `(.L_x_11624) ;  /* 0x000005c000017945 */ /* 0x000fe20003800200 */
[----:B------:R-:W-:Y:S01]  /*1a90*/  I2FP.F32.U32 R56, R5 ;  /* 0x0000000500387245 */ /* 0x000fe20000201000 */
[----:B------:R-:W-:Y:S01]  /*1aa0*/  HADD2.F32 R109, -RZ, R60.H1_H1 ;  /* 0x3000003cff6d7230 */ /* 0x000fe20000004100 */
[----:B------:R-:W-:Y:S01]  /*1ab0*/  MOV R5, R8 ;  /* 0x0000000800057202 */ /* 0x000fe20000000f00 */
[----:B------:R-:W-:Y:S02]  /*1ac0*/  IMAD.MOV.U32 R57, RZ, RZ, 0x2 ;  /* 0x00000002ff397424 */ /* 0x000fe400078e00ff */
[----:B------:R-:W-:-:S05]  /*1ad0*/  FFMA.FTZ R56, R56, R107, 1.1641532182693481445e-10 ;  /* 0x2f00000038387423 */ /* 0x000fca000001006b */
[----:B------:R-:W-:-:S04]  /*1ae0*/  FSETP.LE.FTZ.AND P3, PT, R56, R89, PT ;  /* 0x000000593800720b */ /* 0x000fc80003f73000 */
        /* <DEDUP_REMOVED lines=10> */
.L_x_11626:
        /* <DEDUP_REMOVED lines=13> */
.L_x_11628:
[----:B------:R-:W-:Y:S05]  /*1c60*/  BSYNC.RECONVERGENT B2 ;  /* 0x0000000000027941 */ /* 0x000fea0003800200 */
.L_x_11627:
        /* <DEDUP_REMOVED lines=56> */
[----:B------:R-:W-:Y:S02]  /*1ff0*/  LOP3.LUT R2, R110, UR4, R105, 0x96, !PT ;  /* 0x000000046e027c12 */ /* 0x000fe4000f8e9669 */
[----:B------:R-:W-:Y:S01]  /*2000*/  MOV R8, R104 ;  /* 0x0000006800087202 */ /* 0x000fe20000000f00 */
[----:B------:R-:W-:Y:S01]  /*2010*/  IMAD.MOV.U32 R88, RZ, RZ, R56 ;  /* 0x000000ffff587224 */ /* 0x000fe200078e0038 */
[----:B------:R-:W-:Y:S01]  /*2020*/  LOP3.LUT R0, R58, UR5, R57, 0x96, !PT ;  /* 0x000000053a007c12 */ /* 0x000fe2000f8e9639 */
[----:B------:R-:W-:-:S07]  /*2030*/  HFMA2 R57, -RZ, RZ, 0, 0 ;  /* 0x00000000ff397431 */ /* 0x000fce00000001ff */
.L_x_11625:
[----:B------:R-:W-:Y:S05]  /*2040*/  BSYNC.RECONVERGENT B1 ;  /* 0x0000000000017941 */ /* 0x000fea0003800200 */
.L_x_11624:
[----:B------:R-:W-:Y:S01]  /*2050*/  ISETP.NE.AND P2, PT, R57, 0x1, PT ;  /* 0x000000013900780c */ /* 0x000fe20003f45270 */
[----:B------:R-:W-:Y:S01]  /*2060*/  BSSY.RECONVERGENT B1, `(.L_x_11629) ;  /* 0x000005c000017945 */ /* 0x000fe20003800200 */
[----:B------:R-:W-:Y:S01]  /*2070*/  I2FP.F32.U32 R56, R5 ;  /* 0x0000000500387245 */ /* 0x000fe20000201000 */
[----:B------:R-:W-:Y:S02]  /*2080*/  HADD2.F32 R108, -RZ, R61.H0_H0 ;  /* 0x2000003dff6c7230 */ /* 0x000fe40000004100 */
[----:B------:R-:W-:Y:S02]  /*2090*/  IMAD.MOV.U32 R58, RZ, RZ, 0x2 ;  /* 0x00000002ff3a7424 */ /* 0x000fe400078e00ff */
[----:B------:R-:W-:Y:S01]  /*20a0*/  FFMA.FTZ R56, R56, R107, 1.1641532182693481445e-10 ;  /* 0x2f00000038387423 */ /* 0x000fe2000001006b */
[----:B------:R-:W-:-:S04]  /*20b0*/  IMAD.MOV.U32 R5, RZ, RZ, R8 ;  /* 0x000000ffff057224 */ /* 0x000fc800078e0008 */
[----:B------:R-:W-:-:S04]  /*20c0*/  FSETP.LE.FTZ.AND P3, PT, R56, R89, PT ;  /* 0x000000593800720b */ /* 0x000fc80003f73000 */
        /* <DEDUP_REMOVED lines=10> */
.L_x_11631:
        /* <DEDUP_REMOVED lines=13> */
.L_x_11633:
[----:B------:R-:W-:Y:S05]  /*2240*/  BSYNC.RECONVERGENT B2 ;  /* 0x0000000000027941 */ /* 0x000fea0003800200 */
.L_x_11632:
        /* <DEDUP_REMOVED lines=59> */
[----:B------:R-:W-:Y:S02]  /*2600*/  IMAD.MOV.U32 R88, RZ, RZ, R56 ;  /* 0x000000ffff587224 */ /* 0x000fe400078e0038 */
[----:B------:R-:W-:-:S07]  /*2610*/  IMAD.MOV.U32 R58, RZ, RZ, RZ ;  /* 0x000000ffff3a7224 */ /* 0x000fce00078e00ff */
.L_x_11630:
[----:B------:R-:W-:Y:S05]  /*2620*/  BSYNC.RECONVERGENT B1 ;  /* 0x0000000000017941 */ /* 0x000fea0003800200 */
.L_x_11629:
[----:B------:R-:W-:Y:S01]  /*2630*/  ISETP.NE.AND P2, PT, R58, 0x1, PT ;  /* 0x000000013a00780c */ /* 0x000fe20003f45270 */
[----:B------:R-:W-:Y:S01]  /*2640*/  BSSY.RECONVERGENT B1, `(.L_x_11634) ;  /* 0x000005c000017945 */ /* 0x000fe20003800200 */
[----:B------:R-:W-:Y:S01]  /*2650*/  I2FP.F32.U32 R56, R5 ;  /* 0x0000000500387245 */ /* 0x000fe20000201000 */
[----:B------:R-:W-:Y:S02]  /*2660*/  HFMA2 R57, -RZ, RZ, 0, 1.1920928955078125e-07 ;  /* 0x00000002ff397431 */ /* 0x000fe400000001ff */
[----:B------:R-:W-:Y:S02]  /*2670*/  HADD2.F32 R110, -RZ, R61.H1_H1 ;  /* 0x3000003dff6e7230 */ /* 0x000fe40000004100 */
[----:B------:R-:W-:Y:S02]  /*2680*/  IMAD.MOV.U32 R5, RZ, RZ, R8 ;  /* 0x000000ffff057224 */ /* 0x000fe400078e0008 */
        /* <DEDUP_REMOVED lines=12> */
.L_x_11636:
        /* <DEDUP_REMOVED lines=13> */
.L_x_11638:
[----:B------:R-:W-:Y:S05]  /*2820*/  BSYNC.RECONVERGENT B2 ;  /* 0x0000000000027941 */ /* 0x000fea0003800200 */
.L_x_11637:
        /* <DEDUP_REMOVED lines=61> */
.L_x_11635:
[----:B------:R-:W-:Y:S05]  /*2c00*/  BSYNC.RECONVERGENT B1 ;  /* 0x0000000000017941 */ /* 0x000fea0003800200 */
.L_x_11634:
        /* <DEDUP_REMOVED lines=17> */
.L_x_11641:
        /* <DEDUP_REMOVED lines=13> */
.L_x_11643:
[----:B------:R-:W-:Y:S05]  /*2df0*/  BSYNC.RECONVERGENT B2 ;  /* 0x0000000000027941 */ /* 0x000fea0003800200 */
.L_x_11642:
        /* <DEDUP_REMOVED lines=61> */
.L_x_11640:
[----:B------:R-:W-:Y:S05]  /*31d0*/  BSYNC.RECONVERGENT B1 ;  /* 0x0000000000017941 */ /* 0x000fea0003800200 */
.L_x_11639:
[----:B------:R-:W-:Y:S01]  /*31e0*/  ISETP.NE.AND P4, PT, R58, 0x1, PT ;  /* 0x000000013a00780c */ /* 0x000fe20003f85270 */
[----:B------:R-:W-:Y:S01]  /*31f0*/  BSSY.RECONVERGENT B1, `(.L_x_11644) ;  /* 0x000005b000017945 */ /* 0x000fe20003800200 */
[----:B------:R-:W-:Y:S01]  /*3200*/  I2FP.F32.U32 R56, R5 ;  /* 0x0000000500387245 */ /* 0x000fe20000201000 */
[----:B------:R-:W-:Y:S02]  /*3210*/  HADD2.F32 R62, -RZ, R62.H1_H1 ;  /* 0x3000003eff3e7230 */ /* 0x000fe40000004100 */
        /* <DEDUP_REMOVED lines=13> */
.L_x_11646:
        /* <DEDUP_REMOVED lines=13> */
.L_x_11648:
[----:B------:R-:W-:Y:S05]  /*33c0*/  BSYNC.RECONVERGENT B2 ;  /* 0x0000000000027941 */ /* 0x000fea0003800200 */
.L_x_11647:
        /* <DEDUP_REMOVED lines=51> */
[----:B------:R-:W-:Y:S02]  /*3700*/  UIADD3 UR5, UPT, UPT, UR9, -0x695add53, URZ ;  /* 0x96a522ad09057890 */ /* 0x000fe4000fffe0ff */
        /* <DEDUP_REMOVED lines=9> */
.L_x_11645:
[----:B------:R-:W-:Y:S05]  /*37a0*/  BSYNC.RECONVERGENT B1 ;  /* 0x0000000000017941 */ /* 0x000fea0003800200 */
.L_x_11644:
[----:B------:R-:W-:Y:S01]  /*37b0*/  ISETP.NE.AND P5, PT, R59, 0x1, PT ;  /* 0x000000013b00780c */ /* 0x000fe20003fa5270 */
[----:B------:R-:W-:Y:S01]  /*37c0*/  BSSY.RECONVERGENT B1, `(.L_x_11649) ;  /* 0x000005b000017945 */ /* 0x000fe20003800200 */
[----:B------:R-:W-:Y:S01]  /*37d0*/  I2FP.F32.U32 R56, R5 ;  /* 0x0000000500387245 */ /* 0x000fe20000201000 */
[----:B------:R-:W-:Y:S02]  /*37e0*/  HFMA2 R5, -RZ, RZ, 0, 1.1920928955078125e-07 ;  /* 0x00000002ff057431 */ /* 0x000fe400000001ff */
[----:B------:R-:W-:Y:S02]  /*37f0*/  HADD2.F32 R112, -RZ, R63.H0_H0 ;  /* 0x2000003fff707230 */ /* 0x000fe40000004100 */
        /* <DEDUP_REMOVED lines=12> */
.L_x_11651:
        /* <DEDUP_REMOVED lines=13> */
.L_x_11653:
[----:B------:R-:W-:Y:S05]  /*3990*/  BSYNC.RECONVERGENT B2 ;  /* 0x0000000000027941 */ /* 0x000fea0003800200 */
.L_x_11652:
        /* <DEDUP_REMOVED lines=60> */
[----:B------:R-:W-:-:S07]  /*3d60*/  MOV R88, R56 ;  /* 0x0000003800587202 */ /* 0x000fce0000000f00 */
.L_x_11650:
[----:B------:R-:W-:Y:S05]  /*3d70*/  BSYNC.RECONVERGENT B1 ;  /* 0x0000000000017941 */ /* 0x000fea0003800200 */
.L_x_11649:
[----:B------:R-:W-:Y:S01]  /*3d80*/  I2FP.F32.U32 R56, R57 ;  /* 0x0000003900387245 */ /* 0x000fe20000201000 */
[----:B------:R-:W-:Y:S01]  /*3d90*/  FMUL.FTZ R106, R106, UR17 ;  /* 0x000000116a6a7c20 */ /* 0x000fe20008410000 */
[----:B------:R-:W-:Y:S01]  /*3da0*/  P2R R58, PR, RZ, 0x2 ;  /* 0x00000002ff3a7803 */ /* 0x000fe20000000000 */
[----:B------:R-:W-:Y:S01]  /*3db0*/  FMUL.FTZ R109, R109, UR17 ;  /* 0x000000116d6d7c20 */ /* 0x000fe20008410000 */
[----:B------:R-:W-:Y:S01]  /*3dc0*/  ISETP.NE.AND P1, PT, R9, RZ, PT ;  /* 0x000000ff0900720c */ /* 0x000fe20003f25270 */
[----:B------:R-:W-:Y:S01]  /*3dd0*/  HADD2.F32 R63, -RZ, R63.H1_H1 ;  /* 0x3000003fff3f7230 */ /* 0x000fe20000004100 */
[----:B------:R-:W-:Y:S01]  /*3de0*/  P2R R59, PR, RZ, 0x1 ;  /* 0x00000001ff3b7803 */ /* 0x000fe20000000000 */
[----:B------:R-:W-:Y:S01]  /*3df0*/  FFMA.FTZ R104, R56, R107, 1.1641532182693481445e-10 ;  /* 0x2f00000038687423 */ /* 0x000fe2000001006b */
[----:B------:R-:W-:Y:S01]  /*3e00*/  ISETP.NE.AND P0, PT, R90, RZ, PT ;  /* 0x000000ff5a00720c */ /* 0x000fe20003f05270 */
[----:B------:R-:W-:Y:S01]  /*3e10*/  FMUL.FTZ R110, R110, UR17 ;  /* 0x000000116e6e7c20 */ /* 0x000fe20008410000 */
[----:B------:R-:W-:Y:S01]  /*3e20*/  ISETP.NE.AND P5, PT, R103, RZ, PT ;  /* 0x000000ff6700720c */ /* 0x000fe20003fa5270 */
        /* <DEDUP_REMOVED lines=10> */
[----:B------:R-:W-:Y:S02]  /*3ed0*/  ISETP.NE.AND P6, PT, R91, RZ, PT ;  /* 0x000000ff5b00720c */ /* 0x000fe40003fc5270 */
        /* <DEDUP_REMOVED lines=16> */
.L_x_11613:
        /* <DEDUP_REMOVED lines=16> */
.L_x_11657:
        /* <DEDUP_REMOVED lines=13> */
.L_x_11659:
[----:B------:R-:W-:Y:S05]  /*41b0*/  BSYNC.RECONVERGENT B2 ;  /* 0x0000000000027941 */ /* 0x000fea0003800200 */
.L_x_11658:
        /* <DEDUP_REMOVED lines=56> */
[----:B------:R-:W-:Y:S02]  /*4540*/  LOP3.LUT R2, R56, UR4, R59, 0x96, !PT ;  /* 0x0000000438027c12 */ /* 0x000fe4000f8e963b */
[----:B------:R-:W-:Y:S02]  /*4550*/  MOV R8, R58 ;  /* 0x0000003a00087202 */ /* 0x000fe40000000f00 */
[----:B------:R-:W-:Y:S01]  /*4560*/  LOP3.LUT R0, R10, UR5, R89, 0x96, !PT ;  /* 0x000000050a007c12 */ /* 0x000fe2000f8e9659 */
[----:B------:R-:W-:-:S07]  /*4570*/  IMAD.MOV.U32 R10, RZ, RZ, R9 ;  /* 0x000000ffff0a7224 */ /* 0x000fce00078e0009 */
.L_x_11656:
[----:B------:R-:W-:Y:S05]  /*4580*/  BSYNC.RECONVERGENT B1 ;  /* 0x0000000000017941 */ /* 0x000fea0003800200 */
.L_x_11655:
[----:B------:R-:W0:Y:S01]  /*4590*/  LDC R89, c[0x0][0x404] ;  /* 0x00010100ff597b82 */ /* 0x000e220000000800 */
[----:B------:R-:W-:Y:S01]  /*45a0*/  HFMA2 R112, -RZ, RZ, 0.1171875, 0 ;  /* 0x2f800000ff707431 */ /* 0x000fe200000001ff */
[----:B------:R-:W-:Y:S01]  /*45b0*/  ISETP.NE.AND P2, PT, R11, 0x1, PT ;  /* 0x000000010b00780c */ /* 0x000fe20003f45270 */
[----:B-----5:R-:W-:Y:S01]  /*45c0*/  HADD2.F32 R56, -RZ, R60.H0_H0 ;  /* 0x2000003cff387230 */ /* 0x020fe20000004100 */
[----:B------:R-:W-:Y:S01]  /*45d0*/  I2FP.F32.U32 R5, R10 ;  /* 0x0000000a00057245 */ /* 0x000fe20000201000 */
[----:B------:R-:W-:Y:S01]  /*45e0*/  BSSY.RECONVERGENT B1, `(.L_x_11660) ;  /* 0x000005c000017945 */ /* 0x000fe20003800200 */
[----:B------:R-:W-:Y:S02]  /*45f0*/  IMAD.MOV.U32 R57, RZ, RZ, 0x2 ;  /* 0x00000002ff397424 */ /* 0x000fe400078e00ff */
[----:B------:R-:W1:Y:S01]  /*4600*/  LDC R97, c[0x0][0x408] ;  /* 0x00010200ff617b82 */ /* 0x000e620000000800 */
[----:B------:R-:W-:-:S05]  /*4610*/  FFMA.FTZ R10, R5, R112, 1.1641532182693481445e-10 ;  /* 0x2f000000050a7423 */ /* 0x000fca0000010070 */
[----:B0-----:R-:W-:Y:S01]  /*4620*/  FSETP.LE.FTZ.AND P4, PT, R10, R89, PT ;  /* 0x000000590a00720b */ /* 0x001fe20003f93000 */
[----:B------:R-:W-:-:S03]  /*4630*/  IMAD.MOV.U32 R10, RZ, RZ, R8 ;  /* 0x000000ffff0a7224 */ /* 0x000fc600078e0008 */
[----:B------:R-:W-:Y:S01]  /*4640*/  P2R R9, PR, RZ, 0x10 ;  /* 0x00000010ff097803 */ /* 0x000fe20000000000 */
[----:B-1----:R-:W-:Y:S01]  /*4650*/  FMUL.FTZ R5, R97, R56 ;  /* 0x0000003861057220 */ /* 0x002fe20000410000 */
[----:B------:R-:W-:Y:S07]  /*4660*/  @!P2 BRA `(.L_x_11661) ;  /* 0x00000004004ca947 */ /* 0x000fee0003800000 */
        /* <DEDUP_REMOVED lines=8> */
.L_x_11662:
        /* <DEDUP_REMOVED lines=13> */
.L_x_11664:
[----:B------:R-:W-:Y:S05]  /*47c0*/  BSYNC.RECONVERGENT B2 ;  /* 0x0000000000027941 */ /* 0x000fea0003800200 */
.L_x_11663:
        /* <DEDUP_REMOVED lines=61> */
.L_x_11661:
[----:B------:R-:W-:Y:S05]  /*4ba0*/  BSYNC.RECONVERGENT B1 ;  /* 0x0000000000017941 */ /* 0x000fea0003800200 */
.L_x_11660:
[----:B------:R-:W-:Y:S01]  /*4bb0*/  I2FP.F32.U32 R11, R10 ;  /* 0x0000000a000b7245 */ /* 0x000fe20000201000 */
[----:B------:R-:W-:Y:S01]  /*4bc0*/  HADD2.F32 R56, -RZ, R44.H0_H0 ;  /* 0x2000002cff387230 */ /* 0x000fe20000004100 */
        /* <DEDUP_REMOVED lines=21> */
.L_x_11667:
        /* <DEDUP_REMOVED lines=13> */
.L_x_11669:
[----:B------:R-:W-:Y:S05]  /*4df0*/  BSYNC.RECONVERGENT B2 ;  /* 0x0000000000027941 */ /* 0x000fea0003800200 */
.L_x_11668:
        /* <DEDUP_REMOVED lines=61> */
.L_x_11666:
[----:B------:R-:W-:Y:S05]  /*51d0*/  BSYNC.RECONVERGENT B1 ;  /* 0x0000000000017941 */ /* 0x000fea0003800200 */
.L_x_11665:
[----:B------:R-:W-:Y:S01]  /*51e0*/  ISETP.NE.AND P2, PT, R59, 0x1, PT ;  /* 0x000000013b00780c */ /* 0x000fe20003f45270 */
[----:B------:R-:W-:Y:S01]  /*51f0*/  HADD2.F32 R60, -RZ, R60.H1_H1 ;  /* 0x3000003cff3c7230 */ /* 0x000fe20000004100 */
[----:B------:R-:W-:Y:S01]  /*5200*/  I2FP.F32.U32 R5, R5 ;  /* 0x0000000500057245 */ /* 0x000fe20000201000 */
[----:B------:R-:W-:Y:S01]  /*5210*/  BSSY.RECONVERGENT B1, `(.L_x_11670) ;  /* 0x000005b000017945 */ /* 0x000fe20003800200 */
[----:B------:R-:W-:Y:S01]  /*5220*/  IMAD.MOV.U32 R91, RZ, RZ, 0x2 ;  /* 0x00000002ff5b7424 */ /* 0x000fe200078e00ff */
[----:B------:R-:W-:Y:S02]  /*5230*/  MOV R11, R8 ;  /* 0x00000008000b7202 */ /* 0x000fe40000000f00 */
[----:B------:R-:W-:Y:S01]  /*5240*/  FFMA.FTZ R58, R5, R112, 1.1641532182693481445e-10 ;  /* 0x2f000000053a7423 */ /* 0x000fe20000010070 */
[----:B------:R-:W-:-:S04]  /*5250*/  FMUL.FTZ R5, R97, R60 ;  /* 0x0000003c61057220 */ /* 0x000fc80000410000 */
        /* <DEDUP_REMOVED lines=11> */
.L_x_11672:
        /* <DEDUP_REMOVED lines=13> */
.L_x_11674:
[----:B------:R-:W-:Y:S05]  /*53e0*/  BSYNC.RECONVERGENT B2 ;  /* 0x0000000000027941 */ /* 0x000fea0003800200 */
.L_x_11673:
        /* <DEDUP_REMOVED lines=61> */
.L_x_11671:
[----:B------:R-:W-:Y:S05]  /*57c0*/  BSYNC.RECONVERGENT B1 ;  /* 0x0000000000017941 */ /* 0x000fea0003800200 */
.L_x_11670:
[----:B------:R-:W-:Y:S01]  /*57d0*/  I2FP.F32.U32 R11, R11 ;  /* 0x0000000b000b7245 */ /* 0x000fe20000201000 */
[----:B------:R-:W-:Y:S01]  /*57e0*/  HADD2.F32 R60, -RZ, R44.H1_H1 ;  /* 0x3000002cff3c7230 */ /* 0x000fe20000004100 */
[----:B------:R-:W-:Y:S01]  /*57f0*/  ISETP.NE.AND P3, PT, R91, 0x1, PT ;  /* 0x000000015b00780c */ /* 0x000fe20003f65270 */
[----:B------:R-:W-:Y:S01]  /*5800*/  BSSY.RECONVERGENT B1, `(.L_x_11675) ;  /* 0x000005f000017945 */ /* 0x000fe20003800200 */
[----:B------:R-:W-:Y:S01]  /*5810*/  FSEL R5, R5, RZ, P4 ;  /* 0x000000ff05057208 */ /* 0x000fe20002000000 */
        /* <DEDUP_REMOVED lines=18> */
.L_x_11677:
        /* <DEDUP_REMOVED lines=13> */
.L_x_11679:
[----:B------:R-:W-:Y:S05]  /*5a10*/  BSYNC.RECONVERGENT B2 ;  /* 0x0000000000027941 */ /* 0x000fea0003800200 */
.L_x_11678:
        /* <DEDUP_REMOVED lines=61> */
.L_x_11676:
[----:B------:R-:W-:Y:S05]  /*5df0*/  BSYNC.RECONVERGENT B1 ;  /* 0x0000000000017941 */ /* 0x000fea0003800200 */
.L_x_11675:
[----:B------:R-:W-:Y:S01]  /*5e00*/  ISETP.NE.AND P2, PT, R59, 0x1, PT ;  /* 0x000000013b00780c */ /* 0x000fe20003f45270 */
[----:B------:R-:W-:Y:S01]  /*5e10*/  HADD2.F32 R60, -RZ, R61.H0_H0 ;  /* 0x2000003dff3c7230 */ /* 0x000fe20000004100 */
[----:B------:R-:W-:Y:S01]  /*5e20*/  I2FP.F32.U32 R5, R5 ;  /* 0x0000000500057245 */ /* 0x000fe20000201000 */
[----:B------:R-:W-:Y:S01]  /*5e30*/  BSSY.RECONVERGENT B1, `(.L_x_11680) ;  /* 0x000005b000017945 */ /* 0x000fe20003800200 */
[----:B------:R-:W-:-:S03]  /*5e40*/  HFMA2 R93, -RZ, RZ, 0, 1.1920928955078125e-07 ;  /* 0x00000002ff5d7431 */ /* 0x000fc600000001ff */
[----:B------:R-:W-:Y:S01]  /*5e50*/  FFMA.FTZ R58, R5, R112, 1.1641532182693481445e-10 ;  /* 0x2f000000053a7423 */ /* 0x000fe20000010070 */
[----:B------:R-:W-:-:S04]  /*5e60*/  FMUL.FTZ R5, R97, R60 ;  /* 0x0000003c61057220 */ /* 0x000fc80000410000 */
[----:B------:R-:W-:Y:S01]  /*5e70*/  FSETP.LE.FTZ.AND P4, PT, R58, R89, PT ;  /* 0x000000593a00720b */ /* 0x000fe20003f93000 */
        /* <DEDUP_REMOVED lines=11> */
.L_x_11682:
        /* <DEDUP_REMOVED lines=13> */
.L_x_11684:
[----:B------:R-:W-:Y:S05]  /*6000*/  BSYNC.RECONVERGENT B2 ;  /* 0x0000000000027941 */ /* 0x000fea0003800200 */
.L_x_11683:
        /* <DEDUP_REMOVED lines=61> */
.L_x_11681:
[----:B------:R-:W-:Y:S05]  /*63e0*/  BSYNC.RECONVERGENT B1 ;  /* 0x0000000000017941 */ /* 0x000fea0003800200 */
.L_x_11680:
[----:B------:R-:W-:Y:S01]  /*63f0*/  I2FP.F32.U32 R59, R58 ;  /* 0x0000003a003b7245 */ /* 0x000fe20000201000 */
[----:B------:R-:W-:Y:S01]  /*6400*/  HADD2.F32 R60, -RZ, R45.H0_H0 ;  /* 0x2000002dff3c7230 */ /* 0x000fe20000004100 */
        /* <DEDUP_REMOVED lines=21> */
.L_x_11687:
        /* <DEDUP_REMOVED lines=13> */
.L_x_11689:
[----:B------:R-:W-:Y:S05]  /*6630*/  BSYNC.RECONVERGENT B2 ;  /* 0x0000000000027941 */ /* 0x000fea0003800200 */
.L_x_11688:
        /* <DEDUP_REMOVED lines=52> */
[----:B------:R-:W-:Y:S01]  /*6980*/  HFMA2 R95, -RZ, RZ, 0, 0 ;  /* 0x00000000ff5f7431 */ /* 0x000fe200000001ff */
        /* <DEDUP_REMOVED lines=8> */
.L_x_11686:
[----:B------:R-:W-:Y:S05]  /*6a10*/  BSYNC.RECONVERGENT B1 ;  /* 0x0000000000017941 */ /* 0x000fea0003800200 */
.L_x_11685:
        /* <DEDUP_REMOVED lines=19> */
.L_x_11692:
        /* <DEDUP_REMOVED lines=13> */
.L_x_11694:
[----:B------:R-:W-:Y:S05]  /*6c20*/  BSYNC.RECONVERGENT B2 ;  /* 0x0000000000027941 */ /* 0x000fea0003800200 */
.L_x_11693:
        /* <DEDUP_REMOVED lines=61> */
.L_x_11691:
[----:B------:R-:W-:Y:S05]  /*7000*/  BSYNC.RECONVERGENT B1 ;  /* 0x0000000000017941 */ /* 0x000fea0003800200 */
.L_x_11690:
[----:B------:R-:W-:Y:S01]  /*7010*/  I2FP.F32.U32 R59, R59 ;  /* 0x0000003b003b7245 */ /* 0x000fe20000201000 */
[----:B------:R-:W-:Y:S01]  /*7020*/  HADD2.F32 R94, -RZ, R45.H1_H1 ;  /* 0x3000002dff5e7230 */ /* 0x000fe20000004100 */
        /* <DEDUP_REMOVED lines=21> */
.L_x_11697:
        /* <DEDUP_REMOVED lines=13> */
.L_x_11699:
[----:B------:R-:W-:Y:S05]  /*7250*/  BSYNC.RECONVERGENT B2 ;  /* 0x0000000000027941 */ /* 0x000fea0003800200 */
.L_x_11698:
        /* <DEDUP_REMOVED lines=61> */
.L_x_11696:
[----:B------:R-:W-:Y:S05]  /*7630*/  BSYNC.RECONVERGENT B1 ;  /* 0x0000000000017941 */ /* 0x000fea0003800200 */
.L_x_11695:
[----:B------:R-:W-:Y:S01]  /*7640*/  ISETP.NE.AND P3, PT, R95, 0x1, PT ;  /* 0x000000015f00780c */ /* 0x000fe20003f65270 */
[----:B------:R-:W-:Y:S01]  /*7650*/  HADD2.F32 R94, -RZ, R62.H0_H0 ;  /* 0x2000003eff5e7230 */ /* 0x000fe20000004100 */
        /* <DEDUP_REMOVED lines=16> */
.L_x_11702:
        /* <DEDUP_REMOVED lines=13> */
.L_x_11704:
[----:B------:R-:W-:Y:S05]  /*7830*/  BSYNC.RECONVERGENT B2 ;  /* 0x0000000000027941 */ /* 0x000fea0003800200 */
.L_x_11703:
        /* <DEDUP_REMOVED lines=57> */
[----:B------:R-:W-:Y:S02]  /*7bd0*/  MOV R8, R104 ;  /* 0x0000006800087202 */ /* 0x000fe40000000f00 */
[----:B------:R-:W-:Y:S01]  /*7be0*/  LOP3.LUT R0, R94, UR5, R61, 0x96, !PT ;  /* 0x000000055e007c12 */ /* 0x000fe2000f8e963d */
[----:B------:R-:W-:Y:S02]  /*7bf0*/  IMAD.MOV.U32 R61, RZ, RZ, R88 ;  /* 0x000000ffff3d7224 */ /* 0x000fe400078e0058 */
[----:B------:R-:W-:-:S07]  /*7c00*/  IMAD.MOV.U32 R88, RZ, RZ, R60 ;  /* 0x000000ffff587224 */ /* 0x000fce00078e003c */
.L_x_11701:
[----:B------:R-:W-:Y:S05]  /*7c10*/  BSYNC.RECONVERGENT B1 ;  /* 0x0000000000017941 */ /* 0x000fea0003800200 */
.L_x_11700:
        /* <DEDUP_REMOVED lines=23> */
.L_x_11707:
        /* <DEDUP_REMOVED lines=13> */
.L_x_11709:
[----:B------:R-:W-:Y:S05]  /*7e60*/  BSYNC.RECONVERGENT B2 ;  /* 0x0000000000027941 */ /* 0x000fea0003800200 */
.L_x_11708:
        /* <DEDUP_REMOVED lines=61> */
.L_x_11706:
[----:B------:R-:W-:Y:S05]  /*8240*/  BSYNC.RECONVERGENT B1 ;  /* 0x0000000000017941 */ /* 0x000fea0003800200 */
.L_x_11705:
[----:B------:R-:W-:Y:S01]  /*8250*/  ISETP.NE.AND P4, PT, R95, 0x1, PT ;  /* 0x000000015f00780c */ /* 0x000fe20003f85270 */
[----:B------:R-:W-:Y:S01]  /*8260*/  HADD2.F32 R96, -RZ, R62.H1_H1 ;  /* 0x3000003eff607230 */ /* 0x000fe20000004100 */
[----:B------:R-:W-:Y:S01]  /*8270*/  I2FP.F32.U32 R5, R5 ;  /* 0x0000000500057245 */ /* 0x000fe20000201000 */
[----:B------:R-:W-:Y:S01]  /*8280*/  BSSY.RECONVERGENT B1, `(.L_x_11710) ;  /* 0x000005a000017945 */ /* 0x000fe20003800200 */
        /* <DEDUP_REMOVED lines=14> */
.L_x_11712:
        /* <DEDUP_REMOVED lines=13> */
.L_x_11714:
[----:B------:R-:W-:Y:S05]  /*8440*/  BSYNC.RECONVERGENT B2 ;  /* 0x0000000000027941 */ /* 0x000fea0003800200 */
.L_x_11713:
        /* <DEDUP_REMOVED lines=61> */
.L_x_11711:
[----:B------:R-:W-:Y:S05]  /*8820*/  BSYNC.RECONVERGENT B1 ;  /* 0x0000000000017941 */ /* 0x000fea0003800200 */
.L_x_11710:
[----:B------:R-:W-:Y:S01]  /*8830*/  I2FP.F32.U32 R61, R61 ;  /* 0x0000003d003d7245 */ /* 0x000fe20000201000 */
[----:B------:R-:W-:Y:S01]  /*8840*/  HADD2.F32 R96, -RZ, R46.H1_H1 ;  /* 0x3000002eff607230 */ /* 0x000fe20000004100 */
        /* <DEDUP_REMOVED lines=21> */
.L_x_11717:
        /* <DEDUP_REMOVED lines=13> */
.L_x_11719:
[----:B------:R-:W-:Y:S05]  /*8a70*/  BSYNC.RECONVERGENT B2 ;  /* 0x0000000000027941 */ /* 0x000fea0003800200 */
.L_x_11718:
        /* <DEDUP_REMOVED lines=61> */
.L_x_11716:
[----:B------:R-:W-:Y:S05]  /*8e50*/  BSYNC.RECONVERGENT B1 ;  /* 0x0000000000017941 */ /* 0x000fea0003800200 */
.L_x_11715:
        /* <DEDUP_REMOVED lines=18> */
.L_x_11722:
        /* <DEDUP_REMOVED lines=13> */
.L_x_11724:
[----:B------:R-:W-:Y:S05]  /*9050*/  BSYNC.RECONVERGENT B2 ;  /* 0x0000000000027941 */ /* 0x000fea0003800200 */
.L_x_11723:
        /* <DEDUP_REMOVED lines=61> */
.L_x_11721:
[----:B------:R-:W-:Y:S05]  /*9430*/  BSYNC.RECONVERGENT B1 ;  /* 0x0000000000017941 */ /* 0x000fea0003800200 */
.L_x_11720:
[----:B------:R-:W-:Y:S01]  /*9440*/  I2FP.F32.U32 R105, R96 ;  /* 0x0000006000697245 */ /* 0x000fe20000201000 */
[----:B------:R-:W-:Y:S01]  /*9450*/  HADD2.F32 R96, -RZ, R47.H0_H0 ;  /* 0x2000002fff607230 */ /* 0x000fe20000004100 */
        /* <DEDUP_REMOVED lines=21> */
.L_x_11727:
        /* <DEDUP_REMOVED lines=13> */
.L_x_11729:
[----:B------:R-:W-:Y:S05]  /*9680*/  BSYNC.RECONVERGENT B2 ;  /* 0x0000000000027941 */ /* 0x000fea0003800200 */
.L_x_11728:
        /* <DEDUP_REMOVED lines=61> */
.L_x_11726:
[----:B------:R-:W-:Y:S05]  /*9a60*/  BSYNC.RECONVERGENT B1 ;  /* 0x0000000000017941 */ /* 0x000fea0003800200 */
.L_x_11725:
[----:B------:R-:W-:Y:S01]  /*9a70*/  ISETP.NE.AND P6, PT, R107, 0x1, PT ;  /* 0x000000016b00780c */ /* 0x000fe20003fc5270 */
[----:B------:R-:W-:Y:S01]  /*9a80*/  HADD2.F32 R106, -RZ, R63.H1_H1 ;  /* 0x3000003fff6a7230 */ /* 0x000fe20000004100 */
[----:B------:R-:W-:Y:S01]  /*9a90*/  I2FP.F32.U32 R5, R5 ;  /* 0x0000000500057245 */ /* 0x000fe20000201000 */
[----:B------:R-:W-:Y:S01]  /*9aa0*/  BSSY.RECONVERGENT B1, `(.L_x_11730) ;  /* 0x000005c000017945 */ /* 0x000fe20003800200 */
[----:B------:R-:W-:Y:S02]  /*9ab0*/  MOV R105, R8 ;  /* 0x0000000800697202 */ /* 0x000fe40000000f00 */
[----:B------:R-:W-:Y:S01]  /*9ac0*/  FMUL.FTZ R63, R106, R97 ;  /* 0x000000616a3f7220 */ /* 0x000fe20000410000 */
        /* <DEDUP_REMOVED lines=12> */
.L_x_11732:
        /* <DEDUP_REMOVED lines=15> */
.L_x_11734:
[----:B------:R-:W-:Y:S05]  /*9c80*/  BSYNC.RECONVERGENT B2 ;  /* 0x0000000000027941 */ /* 0x000fea0003800200 */
.L_x_11733:
        /* <DEDUP_REMOVED lines=61> */
.L_x_11731:
[----:B------:R-:W-:Y:S05]  /*a060*/  BSYNC.RECONVERGENT B1 ;  /* 0x0000000000017941 */ /* 0x000fea0003800200 */
.L_x_11730:
[----:B------:R-:W-:Y:S01]  /*a070*/  I2FP.F32.U32 R105, R105 ;  /* 0x0000006900697245 */ /* 0x000fe20000201000 */
[----:B------:R-:W-:Y:S01]  /*a080*/  HADD2.F32 R104, -RZ, R47.H1_H1 ;  /* 0x3000002fff687230 */ /* 0x000fe20000004100 */
[----:B------:R-:W-:-:S03]  /*a090*/  FSEL R63, R63, RZ, P5 ;  /* 0x000000ff3f3f7208 */ /* 0x000fc60002800000 */
[----:B------:R-:W-:Y:S01]  /*a0a0*/  FFMA.FTZ R112, R105, R112, 1.1641532182693481445e-10 ;  /* 0x2f00000069707423 */ /* 0x000fe20000010070 */
[----:B------:R-:W-:-:S04]  /*a0b0*/  FMUL.FTZ R104, R104, R97 ;  /* 0x0000006168687220 */ /* 0x000fc80000410000 */
[----:B------:R-:W-:-:S04]  /*a0c0*/  FSETP.GTU.FTZ.AND P6, PT, R112, R89, PT ;  /* 0x000000597000720b */ /* 0x000fc80003fdc000 */
[----:B------:R-:W-:Y:S02]  /*a0d0*/  FSEL R104, R104, RZ, !P6 ;  /* 0x000000ff68687208 */ /* 0x000fe40007000000 */
[----:B------:R-:W-:-:S03]  /*a0e0*/  SEL R97, RZ, 0x1, P6 ;  /* 0x00000001ff617807 */ /* 0x000fc60003000000 */
[----:B------:R-:W-:-:S04]  /*a0f0*/  FADD.FTZ R63, R104, R63 ;  /* 0x0000003f683f7221 */ /* 0x000fc80000010000 */
[----:B------:R-:W-:-:S07]  /*a100*/  @P1 FADD.FTZ R63, R55, R63 ;  /* 0x0000003f373f1221 */ /* 0x000fce0000010000 */
.L_x_11654:
[----:B------:R-:W-:Y:S01]  /*a110*/  SEL R109, RZ, 0x1000000, !P5 ;  /* 0x01000000ff6d7807 */ /* 0x000fe20006800000 */
[----:B------:R-:W0:Y:S01]  /*a120*/  LDC.64 R106, c[0x0][0x3a8] ;  /* 0x0000ea00ff6a7b82 */ /* 0x000e220000000a00 */
[----:B------:R-:W-:Y:S02]  /*a130*/  ISETP.NE.AND P6, PT, R90, RZ, PT ;  /* 0x000000ff5a00720c */ /* 0x000fe40003fc5270 */
[----:B------:R-:W-:Y:S02]  /*a140*/  ISETP.NE.AND P5, PT, R91, RZ, PT ;  /* 0x000000ff5b00720c */ /* 0x000fe40003fa5270 */
[----:B------:R-:W-:Y:S02]  /*a150*/  SEL R105, RZ, 0x10000, !P4 ;  /* 0x00010000ff697807 */ /* 0x000fe40006000000 */
[----:B------:R-:W-:Y:S01]  /*a160*/  ISETP.NE.AND P4, PT, R103, RZ, PT ;  /* 0x000000ff6700720c */ /* 0x000fe20003f85270 */
[----:B------:R-:W1:Y:S01]  /*a170*/  LDC.64 R90, c[0x0][0x3b0] ;  /* 0x0000ec00ff5a7b82 */ /* 0x000e620000000a00 */
[----:B------:R-:W-:-:S02]  /*a180*/  ISETP.NE.AND P1, PT, R9, RZ, PT ;  /* 0x000000ff0900720c */ /* 0x000fc40003f25270 */
[----:B------:R-:W-:Y:S02]  /*a190*/  SEL R108, RZ, 0x100, !P3 ;  /* 0x00000100ff6c7807 */ /* 0x000fe40005800000 */
[----:B------:R-:W-:Y:S02]  /*a1a0*/  SEL R89, RZ, 0x1000000, !P4 ;  /* 0x01000000ff597807 */ /* 0x000fe40006000000 */
[----:B------:R-:W-:Y:S02]  /*a1b0*/  SEL R104, RZ, 0x10000, !P5 ;  /* 0x00010000ff687807 */ /* 0x000fe40006800000 */
[----:B------:R-:W-:Y:S02]  /*a1c0*/  SEL R9, RZ, 0x100, !P6 ;  /* 0x00000100ff097807 */ /* 0x000fe40007000000 */
[----:B------:R-:W-:Y:S02]  /*a1d0*/  LOP3.LUT R108, R108, R109, R105, 0xfe, !PT ;  /* 0x0000006d6c6c7212 */ /* 0x000fe400078efe69 */
[----:B------:R-:W-:-:S02]  /*a1e0*/  LOP3.LUT R9, R9, R89, R104, 0xfe, !PT ;  /* 0x0000005909097212 */ /* 0x000fc400078efe68 */
[----:B------:R-:W-:Y:S01]  /*a1f0*/  SEL R105, RZ, 0x1, !P2 ;  /* 0x00000001ff697807 */ /* 0x000fe20005000000 */
[----:B0-----:R-:W-:Y:S01]  /*a200*/  IMAD.WIDE.U32 R106, R102, 0x20, R106 ;  /* 0x00000020666a7825 */ /* 0x001fe200078e006a */
[----:B------:R-:W-:Y:S02]  /*a210*/  SEL R104, RZ, 0x1, !P1 ;  /* 0x00000001ff687807 */ /* 0x000fe40004800000 */
[----:B------:R-:W-:Y:S02]  /*a220*/  LOP3.LUT R105, R108, R105, RZ, 0xfc, !PT ;  /* 0x000000696c697212 */ /* 0x000fe400078efcff */
[----:B------:R-:W-:Y:S01]  /*a230*/  LOP3.LUT R104, R9, R104, RZ, 0xfc, !PT ;  /* 0x0000006809687212 */ /* 0x000fe200078efcff */
[----:B------:R0:W-:Y:S01]  /*a240*/  STG.E.128 desc[UR6][R106.64], R56 ;  /* 0x000000386a007986 */ /* 0x0001e2000c101d06 */
[----:B-1----:R-:W-:-:S03]  /*a250*/  IMAD.WIDE.U32 R90, R102, 0x8, R90 ;  /* 0x00000008665a7825 */ /* 0x002fc600078e005a */
[----:B------:R0:W-:Y:S04]  /*a260*/  STG.E.128 desc[UR6][R106.64+0x10], R60 ;  /* 0x0000103c6a007986 */ /* 0x0001e8000c101d06 */
[----:B------:R0:W-:Y:S01]  /*a270*/  STG.E.64 desc[UR6][R90.64], R104 ;  /* 0x000000685a007986 */ /* 0x0001e2000c101b06 */
[----:B------:R-:W-:Y:S05]  /*a280*/  @!P0 BRA `(.L_x_11735) ;  /* 0x0000000000508947 */ /* 0x000fea0003800000 */
[----:B------:R-:W-:Y:S01]  /*a290*/  IMAD.U32 R89, R96, 0x10000, RZ ;  /* 0x0001000060597824 */ /* 0x000fe200078e00ff */
[----:B0-----:R-:W0:Y:S01]  /*a2a0*/  LDC.64 R90, c[0x0][0x3b8] ;  /* 0x0000ee00ff5a7b82 */ /* 0x001e220000000a00 */
        /* <DEDUP_REMOVED lines=18> */
.L_x_11735:
[----:B------:R-:W-:Y:S01]  /*a3d0*/  IMAD.MOV.U32 R9, RZ, RZ, R88 ;  /* 0x000000ffff097224 */ /* 0x000fe200078e0058 */
[----:B------:R-:W-:-:S07]  /*a3e0*/  IADD3 R88, PT, PT, R102, 0x100, RZ ;  /* 0x0000010066587810 */ /* 0x000fce0007ffe0ff */
.L_x_11612:
[----:B------:R-:W-:Y:S05]  /*a3f0*/  BSYNC.RECONVERGENT B0 ;  /* 0x0000000000007941 */ /* 0x000fea0003800200 */
.L_x_11611:
[----:B------:R-:W-:Y:S01]  /*a400*/  ISETP.GE.U32.AND P0, PT, R4, 0x200, PT ;  /* 0x000002000400780c */ /* 0x000fe20003f06070 */
[----:B------:R-:W-:Y:S03]  /*a410*/  BSSY.RECONVERGENT B0, `(.L_x_11736) ;  /* 0x0000965000007945 */ /* 0x000fe60003800200 */
[----:B01----:R-:W-:-:S09]  /*a420*/  P2R R105, PR, RZ, 0x1 ;  /* 0x00000001ff697803 */ /* 0x003fd20000000000 */
[----:B------:R-:W-:Y:S05]  /*a430*/  @!P0 BRA `(.L_x_11737) ;  /* 0x0000009400888947 */ /* 0x000fea0003800000 */
        /* <DEDUP_REMOVED lines=31> */
.L_x_11741:
        /* <DEDUP_REMOVED lines=13> */
.L_x_11743:
[----:B------:R-:W-:Y:S05]  /*a700*/  BSYNC.RECONVERGENT B2 ;  /* 0x0000000000027941 */ /* 0x000fea0003800200 */
.L_x_11742:
        /* <DEDUP_REMOVED lines=60> */
.L_x_11740:
[----:B------:R-:W-:Y:S05]  /*aad0*/  BSYNC.RECONVERGENT B1 ;  /* 0x0000000000017941 */ /* 0x000fea0003800200 */
.L_x_11739:
[----:B------:R-:W0:Y:S01]  /*aae0*/  LDC R97, c[0x0][0x404] ;  /* 0x00010100ff617b82 */ /* 0x000e220000000800 */
[----:B------:R-:W-:Y:S01]  /*aaf0*/  I2FP.F32.U32 R5, R10 ;  /* 0x0000000a00057245 */ /* 0x000fe20000201000 */
[----:B------:R-:W-:Y:S01]  /*ab00*/  IMAD.MOV.U32 R114, RZ, RZ, 0x2f800000 ;  /* 0x2f800000ff727424 */ /* 0x000fe200078e00ff */
[----:B------:R-:W-:Y:S01]  /*ab10*/  ISETP.NE.AND P2, PT, R64, 0x1, PT ;  /* 0x000000014000780c */ /* 0x000fe20003f45270 */
[----:B------:R-:W-:Y:S01]  /*ab20*/  BSSY.RECONVERGENT B1, `(.L_x_11744) ;  /* 0x000005d000017945 */ /* 0x000fe20003800200 */
[----:B------:R-:W-:Y:S02]  /*ab30*/  HFMA2 R65, -RZ, RZ, 0, 1.1920928955078125e-07 ;  /* 0x00000002ff417431 */ /* 0x000fe400000001ff */
[----:B------:R-:W-:Y:S01]  /*ab40*/  FFMA.FTZ R10, R5, R114, 1.1641532182693481445e-10 ;  /* 0x2f000000050a7423 */ /* 0x000fe20000010072 */
[----:B------:R-:W-:Y:S01]  /*ab50*/  IMAD.MOV.U32 R11, RZ, RZ, R8 ;  /* 0x000000ffff0b7224 */ /* 0x000fe200078e0008 */
[----:B------:R-:W1:Y:S03]  /*ab60*/  LDC R103, c[0x0][0x408] ;  /* 0x00010200ff677b82 */ /* 0x000e660000000800 */
[----:B0-----:R-:W-:Y:S01]  /*ab70*/  FSETP.LE.FTZ.AND P4, PT, R10, R97, PT ;  /* 0x000000610a00720b */ /* 0x001fe20003f93000 */
[----:B-----5:R-:W-:-:S03]  /*ab80*/  HADD2.F32 R10, -RZ, R68.H0_H0 ;  /* 0x20000044ff0a7230 */ /* 0x020fc60000004100 */
[----:B------:R-:W-:Y:S02]  /*ab90*/  P2R R9, PR, RZ, 0x10 ;  /* 0x00000010ff097803 */ /* 0x000fe40000000000 */
[----:B-1----:R-:W-:Y:S01]  /*aba0*/  FMUL.FTZ R5, R10, R103 ;  /* 0x000000670a057220 */ /* 0x002fe20000410000 */
        /* <DEDUP_REMOVED lines=9> */
.L_x_11746:
        /* <DEDUP_REMOVED lines=13> */
.L_x_11748:
[----:B------:R-:W-:Y:S05]  /*ad10*/  BSYNC.RECONVERGENT B2 ;  /* 0x0000000000027941 */ /* 0x000fea0003800200 */
.L_x_11747:
        /* <DEDUP_REMOVED lines=51> */
[----:B------:R-:W-:Y:S01]  /*b050*/  IMAD.MOV.U32 R11, RZ, RZ, R90 ;  /* 0x000000ffff0b7224 */ /* 0x000fe200078e005a */
        /* <DEDUP_REMOVED lines=9> */
.L_x_11745:
[----:B------:R-:W-:Y:S05]  /*b0f0*/  BSYNC.RECONVERGENT B1 ;  /* 0x0000000000017941 */ /* 0x000fea0003800200 */
.L_x_11744:
[----:B------:R-:W-:Y:S01]  /*b100*/  I2FP.F32.U32 R11, R11 ;  /* 0x0000000b000b7245 */ /* 0x000fe20000201000 */
[----:B------:R-:W-:Y:S01]  /*b110*/  HADD2.F32 R64, -RZ, R44.H0_H0 ;  /* 0x2000002cff407230 */ /* 0x000fe20000004100 */
        /* <DEDUP_REMOVED lines=21> */
.L_x_11751:
        /* <DEDUP_REMOVED lines=13> */
.L_x_11753:
[----:B------:R-:W-:Y:S05]  /*b340*/  BSYNC.RECONVERGENT B2 ;  /* 0x0000000000027941 */ /* 0x000fea0003800200 */
.L_x_11752:
        /* <DEDUP_REMOVED lines=61> */
.L_x_11750:
[----:B------:R-:W-:Y:S05]  /*b720*/  BSYNC.RECONVERGENT B1 ;  /* 0x0000000000017941 */ /* 0x000fea0003800200 */
.L_x_11749:
        /* <DEDUP_REMOVED lines=19> */
.L_x_11756:
        /* <DEDUP_REMOVED lines=13> */
.L_x_11758:
[----:B------:R-:W-:Y:S05]  /*b930*/  BSYNC.RECONVERGENT B2 ;  /* 0x0000000000027941 */ /* 0x000fea0003800200 */
.L_x_11757:
        /* <DEDUP_REMOVED lines=61> */
.L_x_11755:
[----:B------:R-:W-:Y:S05]  /*bd10*/  BSYNC.RECONVERGENT B1 ;  /* 0x0000000000017941 */ /* 0x000fea0003800200 */
.L_x_11754:
[----:B------:R-:W-:Y:S01]  /*bd20*/  I2FP.F32.U32 R11, R11 ;  /* 0x0000000b000b7245 */ /* 0x000fe20000201000 */
[----:B------:R-:W-:Y:S01]  /*bd30*/  HADD2.F32 R68, -RZ, R44.H1_H1 ;  /* 0x3000002cff447230 */ /* 0x000fe20000004100 */
[----:B------:R-:W-:Y:S01]  /*bd40*/  BSSY.RECONVERGENT B1, `(.L_x_11759) ;  /* 0x0000060000017945 */ /* 0x000fe20003800200 */
[----:B------:R-:W-:Y:S02]  /*bd50*/  HFMA2 R67, -RZ, RZ, 0, 1.1920928955078125e-07 ;  /* 0x00000002ff437431 */ /* 0x000fe400000001ff */
[----:B------:R-:W-:Y:S01]  /*bd60*/  FFMA.FTZ R66, R11, R114, 1.1641532182693481445e-10 ;  /* 0x2f0000000b427423 */ /* 0x000fe20000010072 */
[----:B------:R-:W-:-:S04]  /*bd70*/  FMUL.FTZ R65, R68, R103 ;  /* 0x0000006744417220 */ /* 0x000fc80000410000 */
[----:B------:R-:W-:Y:S02]  /*bd80*/  FSETP.GTU.FTZ.AND P2, PT, R66, R97, PT ;  /* 0x000000614200720b */ /* 0x000fe40003f5c000 */
        /* <DEDUP_REMOVED lines=16> */
.L_x_11761:
        /* <DEDUP_REMOVED lines=13> */
.L_x_11763:
[----:B------:R-:W-:Y:S05]  /*bf60*/  BSYNC.RECONVERGENT B2 ;  /* 0x0000000000027941 */ /* 0x000fea0003800200 */
.L_x_11762:
        /* <DEDUP_REMOVED lines=61> */
.L_x_11760:
[----:B------:R-:W-:Y:S05]  /*c340*/  BSYNC.RECONVERGENT B1 ;  /* 0x0000000000017941 */ /* 0x000fea0003800200 */
.L_x_11759:
[----:B------:R-:W-:Y:S01]  /*c350*/  ISETP.NE.AND P2, PT, R67, 0x1, PT ;  /* 0x000000014300780c */ /* 0x000fe20003f45270 */
[----:B------:R-:W-:Y:S01]  /*c360*/  HADD2.F32 R68, -RZ, R69.H0_H0 ;  /* 0x20000045ff447230 */ /* 0x000fe20000004100 */
[----:B------:R-:W-:Y:S01]  /*c370*/  I2FP.F32.U32 R5, R5 ;  /* 0x0000000500057245 */ /* 0x000fe20000201000 */
[----:B------:R-:W-:Y:S01]  /*c380*/  BSSY.RECONVERGENT B1, `(.L_x_11764) ;  /* 0x000005b000017945 */ /* 0x000fe20003800200 */
[----:B------:R-:W-:-:S03]  /*c390*/  IMAD.MOV.U32 R93, RZ, RZ, 0x2 ;  /* 0x00000002ff5d7424 */ /* 0x000fc600078e00ff */
[----:B------:R-:W-:Y:S01]  /*c3a0*/  FFMA.FTZ R66, R5, R114, 1.1641532182693481445e-10 ;  /* 0x2f00000005427423 */ /* 0x000fe20000010072 */
[----:B------:R-:W-:-:S04]  /*c3b0*/  FMUL.FTZ R5, R68, R103 ;  /* 0x0000006744057220 */ /* 0x000fc80000410000 */
[----:B------:R-:W-:Y:S02]  /*c3c0*/  FSETP.LE.FTZ.AND P4, PT, R66, R97, PT ;  /* 0x000000614200720b */ /* 0x000fe40003f93000 */
        /* <DEDUP_REMOVED lines=11> */
.L_x_11766:
        /* <DEDUP_REMOVED lines=13> */
.L_x_11768:
[----:B------:R-:W-:Y:S05]  /*c550*/  BSYNC.RECONVERGENT B2 ;  /* 0x0000000000027941 */ /* 0x000fea0003800200 */
.L_x_11767:
        /* <DEDUP_REMOVED lines=61> */
.L_x_11765:
[----:B------:R-:W-:Y:S05]  /*c930*/  BSYNC.RECONVERGENT B1 ;  /* 0x0000000000017941 */ /* 0x000fea0003800200 */
.L_x_11764:
        /* <DEDUP_REMOVED lines=23> */
.L_x_11771:
        /* <DEDUP_REMOVED lines=13> */
.L_x_11773:
[----:B------:R-:W-:Y:S05]  /*cb80*/  BSYNC.RECONVERGENT B2 ;  /* 0x0000000000027941 */ /* 0x000fea0003800200 */
.L_x_11772:
        /* <DEDUP_REMOVED lines=61> */
.L_x_11770:
[----:B------:R-:W-:Y:S05]  /*cf60*/  BSYNC.RECONVERGENT B1 ;  /* 0x0000000000017941 */ /* 0x000fea0003800200 */
.L_x_11769:
        /* <DEDUP_REMOVED lines=19> */
.L_x_11776:
        /* <DEDUP_REMOVED lines=13> */
.L_x_11778:
[----:B------:R-:W-:Y:S05]  /*d170*/  BSYNC.RECONVERGENT B2 ;  /* 0x0000000000027941 */ /* 0x000fea0003800200 */
.L_x_11777:
        /* <DEDUP_REMOVED lines=61> */
.L_x_11775:
[----:B------:R-:W-:Y:S05]  /*d550*/  BSYNC.RECONVERGENT B1 ;  /* 0x0000000000017941 */ /* 0x000fea0003800200 */
.L_x_11774:
        /* <DEDUP_REMOVED lines=23> */
.L_x_11781:
        /* <DEDUP_REMOVED lines=13> */
.L_x_11783:
[----:B------:R-:W-:Y:S05]  /*d7a0*/  BSYNC.RECONVERGENT B2 ;  /* 0x0000000000027941 */ /* 0x000fea0003800200 */
.L_x_11782:
        /* <DEDUP_REMOVED lines=61> */
.L_x_11780:
[----:B------:R-:W-:Y:S05]  /*db80*/  BSYNC.RECONVERGENT B1 ;  /* 0x0000000000017941 */ /* 0x000fea0003800200 */
.L_x_11779:
        /* <DEDUP_REMOVED lines=18> */
.L_x_11786:
        /* <DEDUP_REMOVED lines=13> */
.L_x_11788:
[----:B------:R-:W-:Y:S05]  /*dd80*/  BSYNC.RECONVERGENT B2 ;  /* 0x0000000000027941 */ /* 0x000fea0003800200 */
.L_x_11787:
        /* <DEDUP_REMOVED lines=58> */
[----:B------:R-:W-:Y:S02]  /*e130*/  LOP3.LUT R0, R94, UR5, R69, 0x96, !PT ;  /* 0x000000055e007c12 */ /* 0x000fe4000f8e9645 */
[----:B------:R-:W-:Y:S01]  /*e140*/  MOV R69, R90 ;  /* 0x0000005a00457202 */ /* 0x000fe20000000f00 */
[----:B------:R-:W-:-:S07]  /*e150*/  IMAD.MOV.U32 R90, RZ, RZ, R68 ;  /* 0x000000ffff5a7224 */ /* 0x000fce00078e0044 */
.L_x_11785:
[----:B------:R-:W-:Y:S05]  /*e160*/  BSYNC.RECONVERGENT B1 ;  /* 0x0000000000017941 */ /* 0x000fea0003800200 */
.L_x_11784:
        /* <DEDUP_REMOVED lines=23> */
.L_x_11791:
        /* <DEDUP_REMOVED lines=13> */
.L_x_11793:
[----:B------:R-:W-:Y:S05]  /*e3b0*/  BSYNC.RECONVERGENT B2 ;  /* 0x0000000000027941 */ /* 0x000fea0003800200 */
.L_x_11792:
        /* <DEDUP_REMOVED lines=15> */
[----:B------:R-:W-:Y:S02]  /*e4b0*/  UIADD3 UR5, UPT, UPT, UR9, 0x32370b8f, URZ ;  /* 0x32370b8f09057890 */ /* 0x000fe4000fffe0ff */
[----:B------:R-:W-:Y:S01]  /*e4c0*/  IMAD.MOV.U32 R95, RZ, RZ, RZ ;  /* 0x000000ffff5f7224 */ /* 0x000fe200078e00ff */
        /* <DEDUP_REMOVED lines=44> */
.L_x_11790:
[----:B------:R-:W-:Y:S05]  /*e790*/  BSYNC.RECONVERGENT B1 ;  /* 0x0000000000017941 */ /* 0x000fea0003800200 */
.L_x_11789:
        /* <DEDUP_REMOVED lines=18> */
.L_x_11796:
        /* <DEDUP_REMOVED lines=13> */
.L_x_11798:
[----:B------:R-:W-:Y:S05]  /*e990*/  BSYNC.RECONVERGENT B2 ;  /* 0x0000000000027941 */ /* 0x000fea0003800200 */
.L_x_11797:
        /* <DEDUP_REMOVED lines=58> */
[----:B------:R-:W-:Y:S02]  /*ed40*/  IMAD.MOV.U32 R90, RZ, RZ, R106 ;  /* 0x000000ffff5a7224 */ /* 0x000fe400078e006a */
[----:B------:R-:W-:Y:S01]  /*ed50*/  HFMA2 R106, -RZ, RZ, 0, 0 ;  /* 0x00000000ff6a7431 */ /* 0x000fe200000001ff */
[----:B------:R-:W-:-:S07]  /*ed60*/  LOP3.LUT R0, R108, UR5, R107, 0x96, !PT ;  /* 0x000000056c007c12 */ /* 0x000fce000f8e966b */
.L_x_11795:
[----:B------:R-:W-:Y:S05]  /*ed70*/  BSYNC.RECONVERGENT B1 ;  /* 0x0000000000017941 */ /* 0x000fea0003800200 */
.L_x_11794:
[----:B------:R-:W-:Y:S01]  /*ed80*/  I2FP.F32.U32 R69, R69 ;  /* 0x0000004500457245 */ /* 0x000fe20000201000 */
[----:B------:R-:W-:Y:S01]  /*ed90*/  HADD2.F32 R96, -RZ, R46.H1_H1 ;  /* 0x3000002eff607230 */ /* 0x000fe20000004100 */
[----:B------:R-:W-:Y:S01]  /*eda0*/  BSSY.RECONVERGENT B1, `(.L_x_11799) ;  /* 0x0000060000017945 */ /* 0x000fe20003800200 */
[----:B------:R-:W-:Y:S02]  /*edb0*/  IMAD.MOV.U32 R108, RZ, RZ, 0x2 ;  /* 0x00000002ff6c7424 */ /* 0x000fe400078e00ff */
        /* <DEDUP_REMOVED lines=19> */
.L_x_11801:
        /* <DEDUP_REMOVED lines=13> */
.L_x_11803:
[----:B------:R-:W-:Y:S05]  /*efc0*/  BSYNC.RECONVERGENT B2 ;  /* 0x0000000000027941 */ /* 0x000fea0003800200 */
.L_x_11802:
        /* <DEDUP_REMOVED lines=61> */
.L_x_11800:
[----:B------:R-:W-:Y:S05]  /*f3a0*/  BSYNC.RECONVERGENT B1 ;  /* 0x0000000000017941 */ /* 0x000fea0003800200 */
.L_x_11799:
[----:B------:R-:W-:Y:S01]  /*f3b0*/  ISETP.NE.AND P5, PT, R108, 0x1, PT ;  /* 0x000000016c00780c */ /* 0x000fe20003fa5270 */
[----:B------:R-:W-:Y:S01]  /*f3c0*/  HADD2.F32 R96, -RZ, R71.H0_H0 ;  /* 0x20000047ff607230 */ /* 0x000fe20000004100 */
        /* <DEDUP_REMOVED lines=16> */
.L_x_11806:
        /* <DEDUP_REMOVED lines=13> */
.L_x_11808:
[----:B------:R-:W-:Y:S05]  /*f5a0*/  BSYNC.RECONVERGENT B2 ;  /* 0x0000000000027941 */ /* 0x000fea0003800200 */
.L_x_11807:
        /* <DEDUP_REMOVED lines=61> */
.L_x_11805:
[----:B------:R-:W-:Y:S05]  /*f980*/  BSYNC.RECONVERGENT B1 ;  /* 0x0000000000017941 */ /* 0x000fea0003800200 */
.L_x_11804:
        /* <DEDUP_REMOVED lines=23> */
.L_x_11811:
        /* <DEDUP_REMOVED lines=13> */
.L_x_11813:
[----:B------:R-:W-:Y:S05]  /*fbd0*/  BSYNC.RECONVERGENT B2 ;  /* 0x0000000000027941 */ /* 0x000fea0003800200 */
.L_x_11812:
        /* <DEDUP_REMOVED lines=61> */
.L_x_11810:
[----:B------:R-:W-:Y:S05]  /*ffb0*/  BSYNC.RECONVERGENT B1 ;  /* 0x0000000000017941 */ /* 0x000fea0003800200 */
.L_x_11809:
[----:B------:R-:W-:Y:S01]  /*ffc0*/  ISETP.NE.AND P6, PT, R109, 0x1, PT ;  /* 0x000000016d00780c */ /* 0x000fe20003fc5270 */
[----:B------:R-:W-:Y:S01]  /*ffd0*/  HADD2.F32 R108, -RZ, R71.H1_H1 ;  /* 0x30000047ff6c7230 */ /* 0x000fe20000004100 */
[----:B------:R-:W-:Y:S01]  /*ffe0*/  I2FP.F32.U32 R5, R5 ;  /* 0x0000000500057245 */ /* 0x000fe20000201000 */
[----:B------:R-:W-:Y:S01]  /*fff0*/  BSSY.RECONVERGENT B1, `(.L_x_11814) ;  /* 0x000005c000017945 */ /* 0x000fe20003800200 */
[----:B------:R-:W-:Y:S02]  /*10000*/  IMAD.MOV.U32 R107, RZ, RZ, R8 ;  /* 0x000000ffff6b7224 */ /* 0x000fe400078e0008 */
        /* <DEDUP_REMOVED lines=13> */
.L_x_11816:
        /* <DEDUP_REMOVED lines=15> */
.L_x_11818:
[----:B------:R-:W-:Y:S05]  /*101d0*/  BSYNC.RECONVERGENT B2 ;  /* 0x0000000000027941 */ /* 0x000fea0003800200 */
.L_x_11817:
        /* <DEDUP_REMOVED lines=61> */
.L_x_11815:
[----:B------:R-:W-:Y:S05]  /*105b0*/  BSYNC.RECONVERGENT B1 ;  /* 0x0000000000017941 */ /* 0x000fea0003800200 */
.L_x_11814:
        /* <DEDUP_REMOVED lines=11> */
.L_x_11738:
        /* <DEDUP_REMOVED lines=16> */
.L_x_11822:
        /* <DEDUP_REMOVED lines=13> */
.L_x_11824:
[----:B------:R-:W-:Y:S05]  /*10840*/  BSYNC.RECONVERGENT B2 ;  /* 0x0000000000027941 */ /* 0x000fea0003800200 */
.L_x_11823:
        /* <DEDUP_REMOVED lines=60> */
.L_x_11821:
[----:B------:R-:W-:Y:S05]  /*10c10*/  BSYNC.RECONVERGENT B1 ;  /* 0x0000000000017941 */ /* 0x000fea0003800200 */
.L_x_11820:
[----:B------:R-:W0:Y:S01]  /*10c20*/  LDC R103, c[0x0][0x404] ;  /* 0x00010100ff677b82 */ /* 0x000e220000000800 */
[----:B------:R-:W-:Y:S01]  /*10c30*/  ISETP.NE.AND P2, PT, R65, 0x1, PT ;  /* 0x000000014100780c */ /* 0x000fe20003f45270 */
[----:B------:R-:W-:Y:S01]  /*10c40*/  IMAD.MOV.U32 R109, RZ, RZ, 0x2f800000 ;  /* 0x2f800000ff6d7424 */ /* 0x000fe200078e00ff */
[----:B------:R-:W-:Y:S01]  /*10c50*/  I2FP.F32.U32 R64, R64 ;  /* 0x0000004000407245 */ /* 0x000fe20000201000 */
[----:B------:R-:W-:Y:S01]  /*10c60*/  BSSY.RECONVERGENT B1, `(.L_x_11825) ;  /* 0x000005b000017945 */ /* 0x000fe20003800200 */
[----:B-----5:R-:W-:Y:S01]  /*10c70*/  HADD2.F32 R108, -RZ, R68.H0_H0 ;  /* 0x20000044ff6c7230 */ /* 0x020fe20000004100 */
[----:B------:R-:W-:Y:S01]  /*10c80*/  MOV R5, R8 ;  /* 0x0000000800057202 */ /* 0x000fe20000000f00 */
[----:B------:R-:W-:Y:S02]  /*10c90*/  IMAD.MOV.U32 R66, RZ, RZ, 0x2 ;  /* 0x00000002ff427424 */ /* 0x000fe400078e00ff */
[----:B------:R-:W-:-:S05]  /*10ca0*/  FFMA.FTZ R64, R64, R109, 1.1641532182693481445e-10 ;  /* 0x2f00000040407423 */ /* 0x000fca000001006d */
[----:B0-----:R-:W-:-:S04]  /*10cb0*/  FSETP.LE.FTZ.AND P3, PT, R64, R103, PT ;  /* 0x000000674000720b */ /* 0x001fc80003f73000 */
        /* <DEDUP_REMOVED lines=10> */
.L_x_11827:
        /* <DEDUP_REMOVED lines=13> */
.L_x_11829:
[----:B------:R-:W-:Y:S05]  /*10e30*/  BSYNC.RECONVERGENT B2 ;  /* 0x0000000000027941 */ /* 0x000fea0003800200 */
.L_x_11828:
        /* <DEDUP_REMOVED lines=61> */
.L_x_11826:
[----:B------:R-:W-:Y:S05]  /*11210*/  BSYNC.RECONVERGENT B1 ;  /* 0x0000000000017941 */ /* 0x000fea0003800200 */
.L_x_11825:
[----:B------:R-:W-:Y:S01]  /*11220*/  ISETP.NE.AND P2, PT, R66, 0x1, PT ;  /* 0x000000014200780c */ /* 0x000fe20003f45270 */
[----:B------:R-:W-:Y:S01]  /*11230*/  BSSY.RECONVERGENT B1, `(.L_x_11830) ;  /* 0x000005c000017945 */ /* 0x000fe20003800200 */
[----:B------:R-:W-:Y:S01]  /*11240*/  I2FP.F32.U32 R64, R5 ;  /* 0x0000000500407245 */ /* 0x000fe20000201000 */
[----:B------:R-:W-:Y:S02]  /*11250*/  HADD2.F32 R111, -RZ, R68.H1_H1 ;  /* 0x30000044ff6f7230 */ /* 0x000fe40000004100 */
        /* <DEDUP_REMOVED lines=14> */
.L_x_11832:
        /* <DEDUP_REMOVED lines=13> */
.L_x_11834:
[----:B------:R-:W-:Y:S05]  /*11410*/  BSYNC.RECONVERGENT B2 ;  /* 0x0000000000027941 */ /* 0x000fea0003800200 */
.L_x_11833:
        /* <DEDUP_REMOVED lines=61> */
.L_x_11831:
[----:B------:R-:W-:Y:S05]  /*117f0*/  BSYNC.RECONVERGENT B1 ;  /* 0x0000000000017941 */ /* 0x000fea0003800200 */
.L_x_11830:
[----:B------:R-:W-:Y:S01]  /*11800*/  ISETP.NE.AND P2, PT, R65, 0x1, PT ;  /* 0x000000014100780c */ /* 0x000fe20003f45270 */
[----:B------:R-:W-:Y:S01]  /*11810*/  BSSY.RECONVERGENT B1, `(.L_x_11835) ;  /* 0x000005c000017945 */ /* 0x000fe20003800200 */
[----:B------:R-:W-:Y:S01]  /*11820*/  I2FP.F32.U32 R64, R5 ;  /* 0x0000000500407245 */ /* 0x000fe20000201000 */
[----:B------:R-:W-:Y:S02]  /*11830*/  HFMA2 R66, -RZ, RZ, 0, 1.1920928955078125e-07 ;  /* 0x00000002ff427431 */ /* 0x000fe400000001ff */
[----:B------:R-:W-:Y:S02]  /*11840*/  HADD2.F32 R110, -RZ, R69.H0_H0 ;  /* 0x20000045ff6e7230 */ /* 0x000fe40000004100 */
        /* <DEDUP_REMOVED lines=13> */
.L_x_11837:
        /* <DEDUP_REMOVED lines=13> */
.L_x_11839:
[----:B------:R-:W-:Y:S05]  /*119f0*/  BSYNC.RECONVERGENT B2 ;  /* 0x0000000000027941 */ /* 0x000fea0003800200 */
.L_x_11838:
        /* <DEDUP_REMOVED lines=61> */
.L_x_11836:
[----:B------:R-:W-:Y:S05]  /*11dd0*/  BSYNC.RECONVERGENT B1 ;  /* 0x0000000000017941 */ /* 0x000fea0003800200 */
.L_x_11835:
        /* <DEDUP_REMOVED lines=18> */
.L_x_11842:
        /* <DEDUP_REMOVED lines=13> */
.L_x_11844:
[----:B------:R-:W-:Y:S05]  /*11fd0*/  BSYNC.RECONVERGENT B2 ;  /* 0x0000000000027941 */ /* 0x000fea0003800200 */
.L_x_11843:
        /* <DEDUP_REMOVED lines=61> */
.L_x_11841:
[----:B------:R-:W-:Y:S05]  /*123b0*/  BSYNC.RECONVERGENT B1 ;  /* 0x0000000000017941 */ /* 0x000fea0003800200 */
.L_x_11840:
        /* <DEDUP_REMOVED lines=17> */
.L_x_11847:
        /* <DEDUP_REMOVED lines=13> */
.L_x_11849:
[----:B------:R-:W-:Y:S05]  /*125a0*/  BSYNC.RECONVERGENT B2 ;  /* 0x0000000000027941 */ /* 0x000fea0003800200 */
.L_x_11848:
        /* <DEDUP_REMOVED lines=61> */
.L_x_11846:
[----:B------:R-:W-:Y:S05]  /*12980*/  BSYNC.RECONVERGENT B1 ;  /* 0x0000000000017941 */ /* 0x000fea0003800200 */
.L_x_11845:
        /* <DEDUP_REMOVED lines=17> */
.L_x_11852:
        /* <DEDUP_REMOVED lines=13> */
.L_x_11854:
[----:B------:R-:W-:Y:S05]  /*12b70*/  BSYNC.RECONVERGENT B2 ;  /* 0x0000000000027941 */ /* 0x000fea0003800200 */
.L_x_11853:
        /* <DEDUP_REMOVED lines=61> */
.L_x_11851:
[----:B------:R-:W-:Y:S05]  /*12f50*/  BSYNC.RECONVERGENT B1 ;  /* 0x0000000000017941 */ /* 0x000fea0003800200 */
.L_x_11850:
        /* <DEDUP_REMOVED lines=17> */
.L_x_11857:
        /* <DEDUP_REMOVED lines=13> */
.L_x_11859:
[----:B------:R-:W-:Y:S05]  /*13140*/  BSYNC.RECONVERGENT B2 ;  /* 0x0000000000027941 */ /* 0x000fea0003800200 */
.L_x_11858:
        /* <DEDUP_REMOVED lines=61> */
.L_x_11856:
[----:B------:R-:W-:Y:S05]  /*13520*/  BSYNC.RECONVERGENT B1 ;  /* 0x0000000000017941 */ /* 0x000fea0003800200 */
.L_x_11855:
        /* <DEDUP_REMOVED lines=37> */
.L_x_11819:
[----:B------:R-:W0:Y:S01]  /*13780*/  LDC.64 R110, c[0x0][0x3a8] ;  /* 0x0000ea00ff6e7b82 */ /* 0x000e220000000a00 */
[----:B------:R-:W-:Y:S02]  /*13790*/  ISETP.NE.AND P6, PT, R91, RZ, PT ;  /* 0x000000ff5b00720c */ /* 0x000fe40003fc5270 */
[----:B------:R-:W-:Y:S02]  /*137a0*/  SEL R91, RZ, 0x1000000, !P5 ;  /* 0x01000000ff5b7807 */ /* 0x000fe40006800000 */
        /* <DEDUP_REMOVED lines=22> */
[----:B0-----:R-:W0:Y:S01]  /*13910*/  LDC.64 R106, c[0x0][0x3b8] ;  /* 0x0000ee00ff6a7b82 */ /* 0x001e220000000a00 */
        /* <DEDUP_REMOVED lines=18> */
.L_x_11860:
[----:B------:R-:W-:Y:S01]  /*13a40*/  IMAD.MOV.U32 R9, RZ, RZ, R90 ;  /* 0x000000ffff097224 */ /* 0x000fe200078e005a */
[----:B------:R-:W-:-:S07]  /*13a50*/  IADD3 R88, PT, PT, R88, 0x100, RZ ;  /* 0x0000010058587810 */ /* 0x000fce0007ffe0ff */
.L_x_11737:
[----:B------:R-:W-:Y:S05]  /*13a60*/  BSYNC.RECONVERGENT B0 ;  /* 0x0000000000007941 */ /* 0x000fea0003800200 */
.L_x_11736:
[----:B------:R-:W-:Y:S01]  /*13a70*/  ISETP.GE.U32.AND P0, PT, R4, 0x300, PT ;  /* 0x000003000400780c */ /* 0x000fe20003f06070 */
[----:B------:R-:W-:Y:S03]  /*13a80*/  BSSY.RECONVERGENT B0, `(.L_x_11861) ;  /* 0x0000965000007945 */ /* 0x000fe60003800200 */
[----:B------:R-:W-:-:S09]  /*13a90*/  P2R R104, PR, RZ, 0x1 ;  /* 0x00000001ff687803 */ /* 0x000fd20000000000 */
        /* <DEDUP_REMOVED lines=9> */
[----:B------:R2:W5:Y:S01]  /*13b30*/  LDG.E.128 R76, desc[UR6][R72.64] ;  /* 0x00000006484c7981 */ /* 0x000562000c1e1d00 */
        /* <DEDUP_REMOVED lines=22> */
.L_x_11866:
        /* <DEDUP_REMOVED lines=13> */
.L_x_11868:
[----:B------:R-:W-:Y:S05]  /*13d70*/  BSYNC.RECONVERGENT B2 ;  /* 0x0000000000027941 */ /* 0x000fea0003800200 */
.L_x_11867:
        /* <DEDUP_REMOVED lines=60> */
.L_x_11865:
[----:B------:R-:W-:Y:S05]  /*14140*/  BSYNC.RECONVERGENT B1 ;  /* 0x0000000000017941 */ /* 0x000fea0003800200 */
.L_x_11864:
[----:B------:R-:W2:Y:S01]  /*14150*/  LDC R89, c[0x0][0x404] ;  /* 0x00010100ff597b82 */ /* 0x000ea20000000800 */
[----:B------:R-:W-:Y:S01]  /*14160*/  I2FP.F32.U32 R10, R10 ;  /* 0x0000000a000a7245 */ /* 0x000fe20000201000 */
[----:B01----:R-:W-:Y:S01]  /*14170*/  IMAD.MOV.U32 R109, RZ, RZ, 0x2f800000 ;  /* 0x2f800000ff6d7424 */ /* 0x003fe200078e00ff */
[----:B------:R-:W-:Y:S01]  /*14180*/  ISETP.NE.AND P2, PT, R72, 0x1, PT ;  /* 0x000000014800780c */ /* 0x000fe20003f45270 */
[----:B------:R-:W-:Y:S01]  /*14190*/  BSSY.RECONVERGENT B1, `(.L_x_11869) ;  /* 0x000005d000017945 */ /* 0x000fe20003800200 */
[----:B------:R-:W-:Y:S02]  /*141a0*/  HFMA2 R73, -RZ, RZ, 0, 1.1920928955078125e-07 ;  /* 0x00000002ff497431 */ /* 0x000fe400000001ff */
[----:B------:R-:W-:Y:S01]  /*141b0*/  FFMA.FTZ R10, R10, R109, 1.1641532182693481445e-10 ;  /* 0x2f0000000a0a7423 */ /* 0x000fe2000001006d */
[----:B------:R-:W-:Y:S01]  /*141c0*/  IMAD.MOV.U32 R11, RZ, RZ, R8 ;  /* 0x000000ffff0b7224 */ /* 0x000fe200078e0008 */
[----:B------:R-:W0:Y:S03]  /*141d0*/  LDC R97, c[0x0][0x408] ;  /* 0x00010200ff617b82 */ /* 0x000e260000000800 */
[----:B--2---:R-:W-:Y:S01]  /*141e0*/  FSETP.LE.FTZ.AND P4, PT, R10, R89, PT ;  /* 0x000000590a00720b */ /* 0x004fe20003f93000 */
[----:B-----5:R-:W-:-:S03]  /*141f0*/  HADD2.F32 R10, -RZ, R76.H0_H0 ;  /* 0x2000004cff0a7230 */ /* 0x020fc60000004100 */
[----:B------:R-:W-:Y:S02]  /*14200*/  P2R R9, PR, RZ, 0x10 ;  /* 0x00000010ff097803 */ /* 0x000fe40000000000 */
[----:B0-----:R-:W-:Y:S01]  /*14210*/  FMUL.FTZ R5, R10, R97 ;  /* 0x000000610a057220 */ /* 0x001fe20000410000 */
        /* <DEDUP_REMOVED lines=9> */
.L_x_11871:
        /* <DEDUP_REMOVED lines=13> */
.L_x_11873:
[----:B------:R-:W-:Y:S05]  /*14380*/  BSYNC.RECONVERGENT B2 ;  /* 0x0000000000027941 */ /* 0x000fea0003800200 */
.L_x_11872:
        /* <DEDUP_REMOVED lines=61> */
.L_x_11870:
[----:B------:R-:W-:Y:S05]  /*14760*/  BSYNC.RECONVERGENT B1 ;  /* 0x0000000000017941 */ /* 0x000fea0003800200 */
.L_x_11869:
        /* <DEDUP_REMOVED lines=23> */
.L_x_11876:
        /* <DEDUP_REMOVED lines=13> */
.L_x_11878:
[----:B------:R-:W-:Y:S05]  /*149b0*/  BSYNC.RECONVERGENT B2 ;  /* 0x0000000000027941 */ /* 0x000fea0003800200 */
.L_x_11877:
        /* <DEDUP_REMOVED lines=61> */
.L_x_11875:
[----:B------:R-:W-:Y:S05]  /*14d90*/  BSYNC.RECONVERGENT B1 ;  /* 0x0000000000017941 */ /* 0x000fea0003800200 */
.L_x_11874:
        /* <DEDUP_REMOVED lines=19> */
.L_x_11881:
        /* <DEDUP_REMOVED lines=13> */
.L_x_11883:
[----:B------:R-:W-:Y:S05]  /*14fa0*/  BSYNC.RECONVERGENT B2 ;  /* 0x0000000000027941 */ /* 0x000fea0003800200 */
.L_x_11882:
        /* <DEDUP_REMOVED lines=61> */
.L_x_11880:
[----:B------:R-:W-:Y:S05]  /*15380*/  BSYNC.RECONVERGENT B1 ;  /* 0x0000000000017941 */ /* 0x000fea0003800200 */
.L_x_11879:
        /* <DEDUP_REMOVED lines=23> */
.L_x_11886:
        /* <DEDUP_REMOVED lines=13> */
.L_x_11888:
[----:B------:R-:W-:Y:S05]  /*155d0*/  BSYNC.RECONVERGENT B2 ;  /* 0x0000000000027941 */ /* 0x000fea0003800200 */
.L_x_11887:
        /* <DEDUP_REMOVED lines=61> */
.L_x_11885:
[----:B------:R-:W-:Y:S05]  /*159b0*/  BSYNC.RECONVERGENT B1 ;  /* 0x0000000000017941 */ /* 0x000fea0003800200 */
.L_x_11884:
        /* <DEDUP_REMOVED lines=19> */
.L_x_11891:
        /* <DEDUP_REMOVED lines=13> */
.L_x_11893:
[----:B------:R-:W-:Y:S05]  /*15bc0*/  BSYNC.RECONVERGENT B2 ;  /* 0x0000000000027941 */ /* 0x000fea0003800200 */
.L_x_11892:
        /* <DEDUP_REMOVED lines=52> */
[----:B------:R-:W-:Y:S01]  /*15f10*/  IMAD.WIDE.U32 R94, R94, -0x326172a9, RZ ;  /* 0xcd9e8d575e5e7825 */ /* 0x000fe200078e00ff */
[----:B------:R-:W-:-:S03]  /*15f20*/  UIADD3 UR4, UPT, UPT, UR8, -0x700cb87f, URZ ;  /* 0x8ff3478108047890 */ /* 0x000fc6000fffe0ff */
[----:B------:R-:W-:Y:S01]  /*15f30*/  IMAD.WIDE.U32 R74, R74, -0x2daee0ad, RZ ;  /* 0xd2511f534a4a7825 */ /* 0x000fe200078e00ff */
[----:B------:R-:W-:-:S03]  /*15f40*/  MOV R8, R94 ;  /* 0x0000005e00087202 */ /* 0x000fc60000000f00 */
[----:B------:R-:W-:Y:S01]  /*15f50*/  HFMA2 R94, -RZ, RZ, 0, 0 ;  /* 0x00000000ff5e7431 */ /* 0x000fe200000001ff */
[----:B------:R-:W-:Y:S02]  /*15f60*/  LOP3.LUT R2, R106, UR4, R95, 0x96, !PT ;  /* 0x000000046a027c12 */ /* 0x000fe4000f8e965f */
[----:B------:R-:W-:Y:S01]  /*15f70*/  LOP3.LUT R0, R92, UR5, R75, 0x96, !PT ;  /* 0x000000055c007c12 */ /* 0x000fe2000f8e964b */
[----:B------:R-:W-:Y:S02]  /*15f80*/  IMAD.MOV.U32 R75, RZ, RZ, R90 ;  /* 0x000000ffff4b7224 */ /* 0x000fe400078e005a */
[----:B------:R-:W-:-:S07]  /*15f90*/  IMAD.MOV.U32 R90, RZ, RZ, R74 ;  /* 0x000000ffff5a7224 */ /* 0x000fce00078e004a */
.L_x_11890:
[----:B------:R-:W-:Y:S05]  /*15fa0*/  BSYNC.RECONVERGENT B1 ;  /* 0x0000000000017941 */ /* 0x000fea0003800200 */
.L_x_11889:
        /* <DEDUP_REMOVED lines=23> */
.L_x_11896:
        /* <DEDUP_REMOVED lines=13> */
.L_x_11898:
[----:B------:R-:W-:Y:S05]  /*161f0*/  BSYNC.RECONVERGENT B2 ;  /* 0x0000000000027941 */ /* 0x000fea0003800200 */
.L_x_11897:
        /* <DEDUP_REMOVED lines=61> */
.L_x_11895:
[----:B------:R-:W-:Y:S05]  /*165d0*/  BSYNC.RECONVERGENT B1 ;  /* 0x0000000000017941 */ /* 0x000fea0003800200 */
.L_x_11894:
        /* <DEDUP_REMOVED lines=19> */
.L_x_11901:
        /* <DEDUP_REMOVED lines=13> */
.L_x_11903:
[----:B------:R-:W-:Y:S05]  /*167e0*/  BSYNC.RECONVERGENT B2 ;  /* 0x0000000000027941 */ /* 0x000fea0003800200 */
.L_x_11902:
        /* <DEDUP_REMOVED lines=61> */
.L_x_11900:
[----:B------:R-:W-:Y:S05]  /*16bc0*/  BSYNC.RECONVERGENT B1 ;  /* 0x0000000000017941 */ /* 0x000fea0003800200 */
.L_x_11899:
        /* <DEDUP_REMOVED lines=23> */
.L_x_11906:
        /* <DEDUP_REMOVED lines=13> */
.L_x_11908:
[----:B------:R-:W-:Y:S05]  /*16e10*/  BSYNC.RECONVERGENT B2 ;  /* 0x0000000000027941 */ /* 0x000fea0003800200 */
.L_x_11907:
        /* <DEDUP_REMOVED lines=61> */
.L_x_11905:
[----:B------:R-:W-:Y:S05]  /*171f0*/  BSYNC.RECONVERGENT B1 ;  /* 0x0000000000017941 */ /* 0x000fea0003800200 */
.L_x_11904:
        /* <DEDUP_REMOVED lines=18> */
.L_x_11911:
        /* <DEDUP_REMOVED lines=13> */
.L_x_11913:
[----:B------:R-:W-:Y:S05]  /*173f0*/  BSYNC.RECONVERGENT B2 ;  /* 0x0000000000027941 */ /* 0x000fea0003800200 */
.L_x_11912:
        /* <DEDUP_REMOVED lines=61> */
.L_x_11910:
[----:B------:R-:W-:Y:S05]  /*177d0*/  BSYNC.RECONVERGENT B1 ;  /* 0x0000000000017941 */ /* 0x000fea0003800200 */
.L_x_11909:
        /* <DEDUP_REMOVED lines=23> */
.L_x_11916:
        /* <DEDUP_REMOVED lines=13> */
.L_x_11918:
[----:B------:R-:W-:Y:S05]  /*17a20*/  BSYNC.RECONVERGENT B2 ;  /* 0x0000000000027941 */ /* 0x000fea0003800200 */
.L_x_11917:
        /* <DEDUP_REMOVED lines=61> */
.L_x_11915:
[----:B------:R-:W-:Y:S05]  /*17e00*/  BSYNC.RECONVERGENT B1 ;  /* 0x0000000000017941 */ /* 0x000fea0003800200 */
.L_x_11914:
[----:B------:R-:W-:Y:S01]  /*17e10*/  ISETP.NE.AND P4, PT, R95, 0x1, PT ;  /* 0x000000015f00780c */ /* 0x000fe20003f85270 */
[----:B------:R-:W-:Y:S01]  /*17e20*/  HADD2.F32 R78, -RZ, R78.H1_H1 ;  /* 0x3000004eff4e7230 */ /* 0x000fe20000004100 */
        /* <DEDUP_REMOVED lines=16> */
.L_x_11921:
        /* <DEDUP_REMOVED lines=13> */
.L_x_11923:
[----:B------:R-:W-:Y:S05]  /*18000*/  BSYNC.RECONVERGENT B2 ;  /* 0x0000000000027941 */ /* 0x000fea0003800200 */
.L_x_11922:
        /* <DEDUP_REMOVED lines=61> */
.L_x_11920:
[----:B------:R-:W-:Y:S05]  /*183e0*/  BSYNC.RECONVERGENT B1 ;  /* 0x0000000000017941 */ /* 0x000fea0003800200 */
.L_x_11919:
        /* <DEDUP_REMOVED lines=23> */
.L_x_11926:
        /* <DEDUP_REMOVED lines=13> */
.L_x_11928:
[----:B------:R-:W-:Y:S05]  /*18630*/  BSYNC.RECONVERGENT B2 ;  /* 0x0000000000027941 */ /* 0x000fea0003800200 */
.L_x_11927:
        /* <DEDUP_REMOVED lines=61> */
.L_x_11925:
[----:B------:R-:W-:Y:S05]  /*18a10*/  BSYNC.RECONVERGENT B1 ;  /* 0x0000000000017941 */ /* 0x000fea0003800200 */
.L_x_11924:
        /* <DEDUP_REMOVED lines=18> */
.L_x_11931:
        /* <DEDUP_REMOVED lines=13> */
.L_x_11933:
[----:B------:R-:W-:Y:S05]  /*18c10*/  BSYNC.RECONVERGENT B2 ;  /* 0x0000000000027941 */ /* 0x000fea0003800200 */
.L_x_11932:
        /* <DEDUP_REMOVED lines=61> */
.L_x_11930:
[----:B------:R-:W-:Y:S05]  /*18ff0*/  BSYNC.RECONVERGENT B1 ;  /* 0x0000000000017941 */ /* 0x000fea0003800200 */
.L_x_11929:
        /* <DEDUP_REMOVED lines=23> */
.L_x_11936:
        /* <DEDUP_REMOVED lines=13> */
.L_x_11938:
[----:B------:R-:W-:Y:S05]  /*19240*/  BSYNC.RECONVERGENT B2 ;  /* 0x0000000000027941 */ /* 0x000fea0003800200 */
.L_x_11937:
        /* <DEDUP_REMOVED lines=61> */
.L_x_11935:
[----:B------:R-:W-:Y:S05]  /*19620*/  BSYNC.RECONVERGENT B1 ;  /* 0x0000000000017941 */ /* 0x000fea0003800200 */
.L_x_11934:
        /* <DEDUP_REMOVED lines=18> */
.L_x_11941:
        /* <DEDUP_REMOVED lines=15> */
.L_x_11943:
[----:B------:R-:W-:Y:S05]  /*19840*/  BSYNC.RECONVERGENT B2 ;  /* 0x0000000000027941 */ /* 0x000fea0003800200 */
.L_x_11942:
        /* <DEDUP_REMOVED lines=61> */
.L_x_11940:
[----:B------:R-:W-:Y:S05]  /*19c20*/  BSYNC.RECONVERGENT B1 ;  /* 0x0000000000017941 */ /* 0x000fea0003800200 */
.L_x_11939:
        /* <DEDUP_REMOVED lines=11> */
.L_x_11863:
        /* <DEDUP_REMOVED lines=16> */
.L_x_11947:
        /* <DEDUP_REMOVED lines=13> */
.L_x_11949:
[----:B------:R-:W-:Y:S05]  /*19eb0*/  BSYNC.RECONVERGENT B2 ;  /* 0x0000000000027941 */ /* 0x000fea0003800200 */
.L_x_11948:
[----:B------:R-:W-:Y:S01]  /*19ec0*/  IMAD.WIDE.U32 R72, R3, -0x326172a9, RZ ;  /* 0xcd9e8d5703487825 */ /* 0x000fe200078e00ff */
[----:B------:R-:W-:Y:S01]  /*19ed0*/  LOP3.LUT R90, R6, UR9, R75, 0x96, !PT ;  /* 0x00000009065a7c12 */ /* 0x000fe2000f8e964b */
[----:B------:R-:W-:Y:S02]  /*19ee0*/  UIADD3 UR4, UPT, UPT, UR8, -0x61c88647, URZ ;  /* 0x9e3779b908047890 */ /* 0x000fe4000fffe0ff */
[----:B------:R-:W-:Y:S01]  /*19ef0*/  UIADD3 UR5, UPT, UPT, UR9, -0x4498517b, URZ ;  /* 0xbb67ae8509057890 */ /* 0x000fe2000fffe0ff */
[----:B01----:R-:W-:Y:S01]  /*19f00*/  LOP3.LUT R106, R99, UR8, R73, 0x96, !PT ;  /* 0x00000008636a7c12 */ /* 0x003fe2000f8e9649 */
        /* <DEDUP_REMOVED lines=55> */
.L_x_11946:
[----:B------:R-:W-:Y:S05]  /*1a280*/  BSYNC.RECONVERGENT B1 ;  /* 0x0000000000017941 */ /* 0x000fea0003800200 */
.L_x_11945:
[----:B------:R-:W2:Y:S01]  /*1a290*/  LDC R89, c[0x0][0x404] ;  /* 0x00010100ff597b82 */ /* 0x000ea20000000800 */
[----:B------:R-:W-:Y:S01]  /*1a2a0*/  ISETP.NE.AND P2, PT, R73, 0x1, PT ;  /* 0x000000014900780c */ /* 0x000fe20003f45270 */
[----:B0-----:R-:W-:Y:S01]  /*1a2b0*/  IMAD.MOV.U32 R110, RZ, RZ, 0x2f800000 ;  /* 0x2f800000ff6e7424 */ /* 0x001fe200078e00ff */
[----:B------:R-:W-:Y:S01]  /*1a2c0*/  I2FP.F32.U32 R5, R72 ;  /* 0x0000004800057245 */ /* 0x000fe20000201000 */
[----:B------:R-:W-:Y:S01]  /*1a2d0*/  BSSY.RECONVERGENT B1, `(.L_x_11950) ;  /* 0x000005b000017945 */ /* 0x000fe20003800200 */
[----:B-1---5:R-:W-:Y:S02]  /*1a2e0*/  HADD2.F32 R109, -RZ, R76.H0_H0 ;  /* 0x2000004cff6d7230 */ /* 0x022fe40000004100 */
[----:B------:R-:W-:Y:S02]  /*1a2f0*/  IMAD.MOV.U32 R74, RZ, RZ, 0x2 ;  /* 0x00000002ff4a7424 */ /* 0x000fe400078e00ff */
[----:B------:R-:W-:Y:S01]  /*1a300*/  FFMA.FTZ R72, R5, R110, 1.1641532182693481445e-10 ;  /* 0x2f00000005487423 */ /* 0x000fe2000001006e */
[----:B------:R-:W-:-:S04]  /*1a310*/  MOV R5, R8 ;  /* 0x0000000800057202 */ /* 0x000fc80000000f00 */
[----:B--2---:R-:W-:-:S04]  /*1a320*/  FSETP.LE.FTZ.AND P3, PT, R72, R89, PT ;  /* 0x000000594800720b */ /* 0x004fc80003f73000 */
        /* <DEDUP_REMOVED lines=10> */
.L_x_11952:
        /* <DEDUP_REMOVED lines=13> */
.L_x_11954:
[----:B------:R-:W-:Y:S05]  /*1a4a0*/  BSYNC.RECONVERGENT B2 ;  /* 0x0000000000027941 */ /* 0x000fea0003800200 */
.L_x_11953:
        /* <DEDUP_REMOVED lines=61> */
.L_x_11951:
[----:B------:R-:W-:Y:S05]  /*1a880*/  BSYNC.RECONVERGENT B1 ;  /* 0x0000000000017941 */ /* 0x000fea0003800200 */
.L_x_11950:
        /* <DEDUP_REMOVED lines=18> */
.L_x_11957:
        /* <DEDUP_REMOVED lines=13> */
.L_x_11959:
[----:B------:R-:W-:Y:S05]  /*1aa80*/  BSYNC.RECONVERGENT B2 ;  /* 0x0000000000027941 */ /* 0x000fea0003800200 */
.L_x_11958:
        /* <DEDUP_REMOVED lines=61> */
.L_x_11956:
[----:B------:R-:W-:Y:S05]  /*1ae60*/  BSYNC.RECONVERGENT B1 ;  /* 0x0000000000017941 */ /* 0x000fea0003800200 */
.L_x_11955:
[----:B------:R-:W-:Y:S01]  /*1ae70*/  ISETP.NE.AND P2, PT, R73, 0x1, PT ;  /* 0x000000014900780c */ /* 0x000fe20003f45270 */
[----:B------:R-:W-:Y:S01]  /*1ae80*/  BSSY.RECONVERGENT B1, `(.L_x_11960) ;  /* 0x000005c000017945 */ /* 0x000fe20003800200 */
[----:B------:R-:W-:Y:S01]  /*1ae90*/  I2FP.F32.U32 R5, R5 ;  /* 0x0000000500057245 */ /* 0x000fe20000201000 */
[----:B------:R-:W-:Y:S02]  /*1aea0*/  HFMA2 R74, -RZ, RZ, 0, 1.1920928955078125e-07 ;  /* 0x00000002ff4a7431 */ /* 0x000fe400000001ff */
[----:B------:R-:W-:Y:S02]  /*1aeb0*/  HADD2.F32 R111, -RZ, R77.H0_H0 ;  /* 0x2000004dff6f7230 */ /* 0x000fe40000004100 */
        /* <DEDUP_REMOVED lines=13> */
.L_x_11962:
        /* <DEDUP_REMOVED lines=13> */
.L_x_11964:
[----:B------:R-:W-:Y:S05]  /*1b060*/  BSYNC.RECONVERGENT B2 ;  /* 0x0000000000027941 */ /* 0x000fea0003800200 */
.L_x_11963:
        /* <DEDUP_REMOVED lines=61> */
.L_x_11961:
[----:B------:R-:W-:Y:S05]  /*1b440*/  BSYNC.RECONVERGENT B1 ;  /* 0x0000000000017941 */ /* 0x000fea0003800200 */
.L_x_11960:
[----:B------:R-:W-:Y:S01]  /*1b450*/  ISETP.NE.AND P2, PT, R74, 0x1, PT ;  /* 0x000000014a00780c */ /* 0x000fe20003f45270 */
[----:B------:R-:W-:Y:S01]  /*1b460*/  BSSY.RECONVERGENT B1, `(.L_x_11965) ;  /* 0x000005c000017945 */ /* 0x000fe20003800200 */
[----:B------:R-:W-:Y:S01]  /*1b470*/  I2FP.F32.U32 R5, R5 ;  /* 0x0000000500057245 */ /* 0x000fe20000201000 */
[----:B------:R-:W-:Y:S02]  /*1b480*/  HADD2.F32 R114, -RZ, R77.H1_H1 ;  /* 0x3000004dff727230 */ /* 0x000fe40000004100 */
[----:B------:R-:W-:Y:S02]  /*1b490*/  IMAD.MOV.U32 R73, RZ, RZ, 0x2 ;  /* 0x00000002ff497424 */ /* 0x000fe400078e00ff */
[----:B------:R-:W-:Y:S01]  /*1b4a0*/  FFMA.FTZ R72, R5, R110, 1.1641532182693481445e-10 ;  /* 0x2f00000005487423 */ /* 0x000fe2000001006e */
[----:B------:R-:W-:-:S04]  /*1b4b0*/  MOV R5, R8 ;  /* 0x0000000800057202 */ /* 0x000fc80000000f00 */
        /* <DEDUP_REMOVED lines=11> */
.L_x_11967:
        /* <DEDUP_REMOVED lines=13> */
.L_x_11969:
[----:B------:R-:W-:Y:S05]  /*1b640*/  BSYNC.RECONVERGENT B2 ;  /* 0x0000000000027941 */ /* 0x000fea0003800200 */
.L_x_11968:
        /* <DEDUP_REMOVED lines=61> */
.L_x_11966:
[----:B------:R-:W-:Y:S05]  /*1ba20*/  BSYNC.RECONVERGENT B1 ;  /* 0x0000000000017941 */ /* 0x000fea0003800200 */
.L_x_11965:
        /* <DEDUP_REMOVED lines=17> */
.L_x_11972:
        /* <DEDUP_REMOVED lines=13> */
.L_x_11974:
[----:B------:R-:W-:Y:S05]  /*1bc10*/  BSYNC.RECONVERGENT B2 ;  /* 0x0000000000027941 */ /* 0x000fea0003800200 */
.L_x_11973:
        /* <DEDUP_REMOVED lines=61> */
.L_x_11971:
[----:B------:R-:W-:Y:S05]  /*1bff0*/  BSYNC.RECONVERGENT B1 ;  /* 0x0000000000017941 */ /* 0x000fea0003800200 */
.L_x_11970:
        /* <DEDUP_REMOVED lines=17> */
.L_x_11977:
        /* <DEDUP_REMOVED lines=13> */
.L_x_11979:
[----:B------:R-:W-:Y:S05]  /*1c1e0*/  BSYNC.RECONVERGENT B2 ;  /* 0x0000000000027941 */ /* 0x000fea0003800200 */
.L_x_11978:
        /* <DEDUP_REMOVED lines=61> */
.L_x_11976:
[----:B------:R-:W-:Y:S05]  /*1c5c0*/  BSYNC.RECONVERGENT B1 ;  /* 0x0000000000017941 */ /* 0x000fea0003800200 */
.L_x_11975:
[----:B------:R-:W-:Y:S01]  /*1c5d0*/  ISETP.NE.AND P5, PT, R75, 0x1, PT ;  /* 0x000000014b00780c */ /* 0x000fe20003fa5270 */
[----:B------:R-:W-:Y:S01]  /*1c5e0*/  BSSY.RECONVERGENT B1, `(.L_x_11980) ;  /* 0x000005b000017945 */ /* 0x000fe20003800200 */
[----:B------:R-:W-:Y:S01]  /*1c5f0*/  I2FP.F32.U32 R5, R5 ;  /* 0x0000000500057245 */ /* 0x000fe20000201000 */
[----:B------:R-:W-:Y:S01]  /*1c600*/  HADD2.F32 R115, -RZ, R79.H0_H0 ;  /* 0x2000004fff737230 */ /* 0x000fe20000004100 */
[----:B------:R-:W-:-:S03]  /*1c610*/  MOV R73, R8 ;  /* 0x0000000800497202 */ /* 0x000fc60000000f00 */
        /* <DEDUP_REMOVED lines=12> */
.L_x_11982:
        /* <DEDUP_REMOVED lines=13> */
.L_x_11984:
[----:B------:R-:W-:Y:S05]  /*1c7b0*/  BSYNC.RECONVERGENT B2 ;  /* 0x0000000000027941 */ /* 0x000fea0003800200 */
.L_x_11983:
        /* <DEDUP_REMOVED lines=61> */
.L_x_11981:
[----:B------:R-:W-:Y:S05]  /*1cb90*/  BSYNC.RECONVERGENT B1 ;  /* 0x0000000000017941 */ /* 0x000fea0003800200 */
.L_x_11980:
[----:B------:R-:W-:Y:S01]  /*1cba0*/  P2R R74, PR, RZ, 0x2 ;  /* 0x00000002ff4a7803 */ /* 0x000fe20000000000 */
[----:B------:R-:W-:Y:S01]  /*1cbb0*/  FMUL.FTZ R109, R109, UR17 ;  /* 0x000000116d6d7c20 */ /* 0x000fe20008410000 */
[----:B------:R-:W-:Y:S01]  /*1cbc0*/  I2FP.F32.U32 R73, R73 ;  /* 0x0000004900497245 */ /* 0x000fe20000201000 */
[----:B------:R-:W-:Y:S01]  /*1cbd0*/  FMUL.FTZ R112, R112, UR17 ;  /* 0x0000001170707c20 */ /* 0x000fe20008410000 */
[----:B------:R-:W-:Y:S01]  /*1cbe0*/  ISETP.NE.AND P1, PT, R9, RZ, PT ;  /* 0x000000ff0900720c */ /* 0x000fe20003f25270 */
[----:B------:R-:W-:Y:S01]  /*1cbf0*/  HADD2.F32 R79, -RZ, R79.H1_H1 ;  /* 0x3000004fff4f7230 */ /* 0x000fe20000004100 */
[----:B------:R-:W-:Y:S01]  /*1cc00*/  P2R R75, PR, RZ, 0x1 ;  /* 0x00000001ff4b7803 */ /* 0x000fe20000000000 */
[----:B------:R-:W-:Y:S01]  /*1cc10*/  FMUL.FTZ R114, R114, UR17 ;  /* 0x0000001172727c20 */ /* 0x000fe20008410000 */
[----:B------:R-:W-:Y:S01]  /*1cc20*/  ISETP.NE.AND P0, PT, R91, RZ, PT ;  /* 0x000000ff5b00720c */ /* 0x000fe20003f05270 */
[----:B------:R-:W-:Y:S01]  /*1cc30*/  FFMA.FTZ R110, R73, R110, 1.1641532182693481445e-10 ;  /* 0x2f000000496e7423 */ /* 0x000fe2000001006e */
        /* <DEDUP_REMOVED lines=27> */
.L_x_11944:
[----:B------:R-:W-:Y:S01]  /*1cdf0*/  ISETP.NE.AND P6, PT, R91, RZ, PT ;  /* 0x000000ff5b00720c */ /* 0x000fe20003fc5270 */
[----:B------:R-:W0:Y:S01]  /*1ce00*/  LDC.64 R106, c[0x0][0x3b0] ;  /* 0x0000ec00ff6a7b82 */ /* 0x000e220000000a00 */
[----:B------:R-:W-:Y:S02]  /*1ce10*/  SEL R91, RZ, 0x10000, !P4 ;  /* 0x00010000ff5b7807 */ /* 0x000fe40006000000 */
        /* <DEDUP_REMOVED lines=16> */
[----:B-1----:R-:W-:-:S05]  /*1cf20*/  IMAD.WIDE.U32 R108, R88, 0x20, R108 ;  /* 0x00000020586c7825 */ /* 0x002fca00078e006c */
[----:B------:R0:W-:Y:S04]  /*1cf30*/  STG.E.128 desc[UR6][R108.64], R72 ;  /* 0x000000486c007986 */ /* 0x0001e8000c101d06 */
        /* <DEDUP_REMOVED lines=23> */
.L_x_11985:
[----:B------:R-:W-:Y:S01]  /*1d0b0*/  IMAD.MOV.U32 R9, RZ, RZ, R90 ;  /* 0x000000ffff097224 */ /* 0x000fe200078e005a */
[----:B------:R-:W-:-:S07]  /*1d0c0*/  IADD3 R88, PT, PT, R88, 0x100, RZ ;  /* 0x0000010058587810 */ /* 0x000fce0007ffe0ff */
.L_x_11862:
[----:B------:R-:W-:Y:S05]  /*1d0d0*/  BSYNC.RECONVERGENT B0 ;  /* 0x0000000000007941 */ /* 0x000fea0003800200 */
.L_x_11861:
        /* <DEDUP_REMOVED lines=35> */
.L_x_11991:
        /* <DEDUP_REMOVED lines=13> */
.L_x_11993:
[----:B------:R-:W-:Y:S05]  /*1d3e0*/  BSYNC.RECONVERGENT B2 ;  /* 0x0000000000027941 */ /* 0x000fea0003800200 */
.L_x_11992:
[----:B--2---:R-:W-:Y:S01]  /*1d3f0*/  IMAD.WIDE.U32 R80, R3, -0x326172a9, RZ ;  /* 0xcd9e8d5703507825 */ /* 0x004fe200078e00ff */
        /* <DEDUP_REMOVED lines=59> */
.L_x_11990:
[----:B------:R-:W-:Y:S05]  /*1d7b0*/  BSYNC.RECONVERGENT B1 ;  /* 0x0000000000017941 */ /* 0x000fea0003800200 */
.L_x_11989:
[----:B------:R-:W3:Y:S01]  /*1d7c0*/  LDC R97, c[0x0][0x404] ;  /* 0x00010100ff617b82 */ /* 0x000ee20000000800 */
[----:B------:R-:W-:Y:S01]  /*1d7d0*/  ISETP.NE.AND P2, PT, R11, 0x1, PT ;  /* 0x000000010b00780c */ /* 0x000fe20003f45270 */
[----:B------:R-:W-:Y:S01]  /*1d7e0*/  IMAD.MOV.U32 R116, RZ, RZ, 0x2f800000 ;  /* 0x2f800000ff747424 */ /* 0x000fe200078e00ff */
[----:B------:R-:W-:Y:S01]  /*1d7f0*/  I2FP.F32.U32 R5, R10 ;  /* 0x0000000a00057245 */ /* 0x000fe20000201000 */
[----:B------:R-:W-:Y:S01]  /*1d800*/  BSSY.RECONVERGENT B1, `(.L_x_11994) ;  /* 0x000005d000017945 */ /* 0x000fe20003800200 */
[----:B--2---:R-:W-:-:S03]  /*1d810*/  HFMA2 R82, -RZ, RZ, 0, 1.1920928955078125e-07 ;  /* 0x00000002ff527431 */ /* 0x004fc600000001ff */
[----:B01----:R-:W0:Y:S01]  /*1d820*/  LDC R108, c[0x0][0x408] ;  /* 0x00010200ff6c7b82 */ /* 0x003e220000000800 */
[----:B------:R-:W-:Y:S01]  /*1d830*/  FFMA.FTZ R10, R5, R116, 1.1641532182693481445e-10 ;  /* 0x2f000000050a7423 */ /* 0x000fe20000010074 */
[----:B-----5:R-:W-:-:S04]  /*1d840*/  HADD2.F32 R5, -RZ, R84.H0_H0 ;  /* 0x20000054ff057230 */ /* 0x020fc80000004100 */
[----:B---3--:R-:W-:Y:S01]  /*1d850*/  FSETP.LE.FTZ.AND P4, PT, R10, R97, PT ;  /* 0x000000610a00720b */ /* 0x008fe20003f93000 */
[----:B------:R-:W-:-:S03]  /*1d860*/  IMAD.MOV.U32 R10, RZ, RZ, R8 ;  /* 0x000000ffff0a7224 */ /* 0x000fc600078e0008 */
[----:B------:R-:W-:Y:S01]  /*1d870*/  P2R R9, PR, RZ, 0x10 ;  /* 0x00000010ff097803 */ /* 0x000fe20000000000 */
[----:B0-----:R-:W-:Y:S01]  /*1d880*/  FMUL.FTZ R5, R5, R108 ;  /* 0x0000006c05057220 */ /* 0x001fe20000410000 */
[----:B------:R-:W-:Y:S07]  /*1d890*/  @!P2 BRA `(.L_x_11995) ;  /* 0x00000004004ca947 */ /* 0x000fee0003800000 */
        /* <DEDUP_REMOVED lines=8> */
.L_x_11996:
        /* <DEDUP_REMOVED lines=13> */
.L_x_11998:
[----:B------:R-:W-:Y:S05]  /*1d9f0*/  BSYNC.RECONVERGENT B2 ;  /* 0x0000000000027941 */ /* 0x000fea0003800200 */
.L_x_11997:
        /* <DEDUP_REMOVED lines=56> */
[----:B------:R-:W-:Y:S02]  /*1dd80*/  HFMA2 R82, -RZ, RZ, 0, 0 ;  /* 0x00000000ff527431 */ /* 0x000fe400000001ff */
[----:B------:R-:W-:Y:S01]  /*1dd90*/  IMAD.MOV.U32 R8, RZ, RZ, R92 ;  /* 0x000000ffff087224 */ /* 0x000fe200078e005c */
[----:B------:R-:W-:Y:S02]  /*1dda0*/  LOP3.LUT R0, R10, UR5, R81, 0x96, !PT ;  /* 0x000000050a007c12 */ /* 0x000fe4000f8e9651 */
[----:B------:R-:W-:Y:S01]  /*1ddb0*/  MOV R10, R90 ;  /* 0x0000005a000a7202 */ /* 0x000fe20000000f00 */
[----:B------:R-:W-:-:S07]  /*1ddc0*/  IMAD.MOV.U32 R90, RZ, RZ, R80 ;  /* 0x000000ffff5a7224 */ /* 0x000fce00078e0050 */
.L_x_11995:
[----:B------:R-:W-:Y:S05]  /*1ddd0*/  BSYNC.RECONVERGENT B1 ;  /* 0x0000000000017941 */ /* 0x000fea0003800200 */
.L_x_11994:
        /* <DEDUP_REMOVED lines=23> */
.L_x_12001:
        /* <DEDUP_REMOVED lines=13> */
.L_x_12003:
[----:B------:R-:W-:Y:S05]  /*1e020*/  BSYNC.RECONVERGENT B2 ;  /* 0x0000000000027941 */ /* 0x000fea0003800200 */
.L_x_12002:
        /* <DEDUP_REMOVED lines=59> */
[----:B------:R-:W-:Y:S02]  /*1e3e0*/  LOP3.LUT R0, R82, UR5, R93, 0x96, !PT ;  /* 0x0000000552007c12 */ /* 0x000fe4000f8e965d */
[----:B------:R-:W-:-:S07]  /*1e3f0*/  MOV R90, R92 ;  /* 0x0000005c005a7202 */ /* 0x000fce0000000f00 */
.L_x_12000:
[----:B------:R-:W-:Y:S05]  /*1e400*/  BSYNC.RECONVERGENT B1 ;  /* 0x0000000000017941 */ /* 0x000fea0003800200 */
.L_x_11999:
        /* <DEDUP_REMOVED lines=19> */
.L_x_12006:
        /* <DEDUP_REMOVED lines=13> */
.L_x_12008:
[----:B------:R-:W-:Y:S05]  /*1e610*/  BSYNC.RECONVERGENT B2 ;  /* 0x0000000000027941 */ /* 0x000fea0003800200 */
.L_x_12007:
        /* <DEDUP_REMOVED lines=61> */
.L_x_12005:
[----:B------:R-:W-:Y:S05]  /*1e9f0*/  BSYNC.RECONVERGENT B1 ;  /* 0x0000000000017941 */ /* 0x000fea0003800200 */
.L_x_12004:
        /* <DEDUP_REMOVED lines=23> */
.L_x_12011:
        /* <DEDUP_REMOVED lines=13> */
.L_x_12013:
[----:B------:R-:W-:Y:S05]  /*1ec40*/  BSYNC.RECONVERGENT B2 ;  /* 0x0000000000027941 */ /* 0x000fea0003800200 */
.L_x_12012:
        /* <DEDUP_REMOVED lines=59> */
[----:B------:R-:W-:Y:S01]  /*1f000*/  IMAD.MOV.U32 R92, RZ, RZ, RZ ;  /* 0x000000ffff5c7224 */ /* 0x000fe200078e00ff */
[----:B------:R-:W-:-:S07]  /*1f010*/  MOV R90, R82 ;  /* 0x00000052005a7202 */ /* 0x000fce0000000f00 */
.L_x_12010:
[----:B------:R-:W-:Y:S05]  /*1f020*/  BSYNC.RECONVERGENT B1 ;  /* 0x0000000000017941 */ /* 0x000fea0003800200 */
.L_x_12009:
        /* <DEDUP_REMOVED lines=19> */
.L_x_12016:
        /* <DEDUP_REMOVED lines=13> */
.L_x_12018:
[----:B------:R-:W-:Y:S05]  /*1f230*/  BSYNC.RECONVERGENT B2 ;  /* 0x0000000000027941 */ /* 0x000fea0003800200 */
.L_x_12017:
        /* <DEDUP_REMOVED lines=55> */
[----:B------:R-:W-:-:S03]  /*1f5b0*/  IMAD.WIDE.U32 R82, R82, -0x2daee0ad, RZ ;  /* 0xd2511f5352527825 */ /* 0x000fc600078e00ff */
[----:B------:R-:W-:Y:S01]  /*1f5c0*/  LOP3.LUT R2, R106, UR4, R95, 0x96, !PT ;  /* 0x000000046a027c12 */ /* 0x000fe2000f8e965f */
[----:B------:R-:W-:Y:S02]  /*1f5d0*/  IMAD.MOV.U32 R8, RZ, RZ, R94 ;  /* 0x000000ffff087224 */ /* 0x000fe400078e005e */
[----:B------:R-:W-:Y:S01]  /*1f5e0*/  HFMA2 R94, -RZ, RZ, 0, 0 ;  /* 0x00000000ff5e7431 */ /* 0x000fe200000001ff */
[----:B------:R-:W-:Y:S01]  /*1f5f0*/  LOP3.LUT R0, R92, UR5, R83, 0x96, !PT ;  /* 0x000000055c007c12 */ /* 0x000fe2000f8e9653 */
[----:B------:R-:W-:-:S07]  /*1f600*/  IMAD.MOV.U32 R90, RZ, RZ, R82 ;  /* 0x000000ffff5a7224 */ /* 0x000fce00078e0052 */
.L_x_12015:
[----:B------:R-:W-:Y:S05]  /*1f610*/  BSYNC.RECONVERGENT B1 ;  /* 0x0000000000017941 */ /* 0x000fea0003800200 */
.L_x_12014:
[----:B------:R-:W-:Y:S01]  /*1f620*/  I2FP.F32.U32 R83, R84 ;  /* 0x0000005400537245 */ /* 0x000fe20000201000 */
[----:B------:R-:W-:Y:S01]  /*1f630*/  HADD2.F32 R93, -RZ, R45.H0_H0 ;  /* 0x2000002dff5d7230 */ /* 0x000fe20000004100 */
[----:B------:R-:W-:Y:S01]  /*1f640*/  FSEL R5, R5, RZ, P4 ;  /* 0x000000ff05057208 */ /* 0x000fe20002000000 */
[----:B------:R-:W-:Y:S02]  /*1f650*/  BSSY.RECONVERGENT B1, `(.L_x_12019) ;  /* 0x000005f000017945 */ /* 0x000fe40003800200 */
[----:B------:R-:W-:Y:S01]  /*1f660*/  FFMA.FTZ R82, R83, R116, 1.1641532182693481445e-10 ;  /* 0x2f00000053527423 */ /* 0x000fe20000010074 */
[----:B------:R-:W-:-:S04]  /*1f670*/  FMUL.FTZ R93, R93, R108 ;  /* 0x0000006c5d5d7220 */ /* 0x000fc80000410000 */
[----:B------:R-:W-:-:S04]  /*1f680*/  FSETP.GTU.FTZ.AND P2, PT, R82, R97, PT ;  /* 0x000000615200720b */ /* 0x000fc80003f5c000 */
        /* <DEDUP_REMOVED lines=16> */
.L_x_12021:
        /* <DEDUP_REMOVED lines=13> */
.L_x_12023:
[----:B------:R-:W-:Y:S05]  /*1f860*/  BSYNC.RECONVERGENT B2 ;  /* 0x0000000000027941 */ /* 0x000fea0003800200 */
.L_x_12022:
        /* <DEDUP_REMOVED lines=61> */
.L_x_12020:
[----:B------:R-:W-:Y:S05]  /*1fc40*/  BSYNC.RECONVERGENT B1 ;  /* 0x0000000000017941 */ /* 0x000fea0003800200 */
.L_x_12019:
        /* <DEDUP_REMOVED lines=19> */
.L_x_12026:
        /* <DEDUP_REMOVED lines=13> */
.L_x_12028:
[----:B------:R-:W-:Y:S05]  /*1fe50*/  BSYNC.RECONVERGENT B2 ;  /* 0x0000000000027941 */ /* 0x000fea0003800200 */
.L_x_12027:
        /* <DEDUP_REMOVED lines=59> */
[----:B------:R-:W-:Y:S02]  /*20210*/  HFMA2 R94, -RZ, RZ, 0, 0 ;  /* 0x00000000ff5e7431 */ /* 0x000fe400000001ff */
[----:B------:R-:W-:-:S07]  /*20220*/  IMAD.MOV.U32 R90, RZ, RZ, R84 ;  /* 0x000000ffff5a7224 */ /* 0x000fce00078e0054 */
.L_x_12025:
[----:B------:R-:W-:Y:S05]  /*20230*/  BSYNC.RECONVERGENT B1 ;  /* 0x0000000000017941 */ /* 0x000fea0003800200 */
.L_x_12024:
        /* <DEDUP_REMOVED lines=23> */
.L_x_12031:
        /* <DEDUP_REMOVED lines=13> */
.L_x_12033:
[----:B------:R-:W-:Y:S05]  /*20480*/  BSYNC.RECONVERGENT B2 ;  /* 0x0000000000027941 */ /* 0x000fea0003800200 */
.L_x_12032:
        /* <DEDUP_REMOVED lines=61> */
.L_x_12030:
[----:B------:R-:W-:Y:S05]  /*20860*/  BSYNC.RECONVERGENT B1 ;  /* 0x0000000000017941 */ /* 0x000fea0003800200 */
.L_x_12029:
        /* <DEDUP_REMOVED lines=18> */
.L_x_12036:
        /* <DEDUP_REMOVED lines=13> */
.L_x_12038:
[----:B------:R-:W-:Y:S05]  /*20a60*/  BSYNC.RECONVERGENT B2 ;  /* 0x0000000000027941 */ /* 0x000fea0003800200 */
.L_x_12037:
        /* <DEDUP_REMOVED lines=61> */
.L_x_12035:
[----:B------:R-:W-:Y:S05]  /*20e40*/  BSYNC.RECONVERGENT B1 ;  /* 0x0000000000017941 */ /* 0x000fea0003800200 */
.L_x_12034:
        /* <DEDUP_REMOVED lines=23> */
.L_x_12041:
        /* <DEDUP_REMOVED lines=13> */
.L_x_12043:
[----:B------:R-:W-:Y:S05]  /*21090*/  BSYNC.RECONVERGENT B2 ;  /* 0x0000000000027941 */ /* 0x000fea0003800200 */
.L_x_12042:
        /* <DEDUP_REMOVED lines=58> */
[----:B------:R-:W-:Y:S01]  /*21440*/  MOV R90, R106 ;  /* 0x0000006a005a7202 */ /* 0x000fe20000000f00 */
[----:B------:R-:W-:Y:S01]  /*21450*/  IMAD.MOV.U32 R106, RZ, RZ, RZ ;  /* 0x000000ffff6a7224 */ /* 0x000fe200078e00ff */
[----:B------:R-:W-:-:S07]  /*21460*/  LOP3.LUT R0, R110, UR5, R107, 0x96, !PT ;  /* 0x000000056e007c12 */ /* 0x000fce000f8e966b */
.L_x_12040:
[----:B------:R-:W-:Y:S05]  /*21470*/  BSYNC.RECONVERGENT B1 ;  /* 0x0000000000017941 */ /* 0x000fea0003800200 */
.L_x_12039:
        /* <DEDUP_REMOVED lines=18> */
.L_x_12046:
        /* <DEDUP_REMOVED lines=13> */
.L_x_12048:
[----:B------:R-:W-:Y:S05]  /*21670*/  BSYNC.RECONVERGENT B2 ;  /* 0x0000000000027941 */ /* 0x000fea0003800200 */
.L_x_12047:
        /* <DEDUP_REMOVED lines=61> */
.L_x_12045:
[----:B------:R-:W-:Y:S05]  /*21a50*/  BSYNC.RECONVERGENT B1 ;  /* 0x0000000000017941 */ /* 0x000fea0003800200 */
.L_x_12044:
        /* <DEDUP_REMOVED lines=23> */
.L_x_12051:
        /* <DEDUP_REMOVED lines=13> */
.L_x_12053:
[----:B------:R-:W-:Y:S05]  /*21ca0*/  BSYNC.RECONVERGENT B2 ;  /* 0x0000000000027941 */ /* 0x000fea0003800200 */
.L_x_12052:
        /* <DEDUP_REMOVED lines=61> */
.L_x_12050:
[----:B------:R-:W-:Y:S05]  /*22080*/  BSYNC.RECONVERGENT B1 ;  /* 0x0000000000017941 */ /* 0x000fea0003800200 */
.L_x_12049:
        /* <DEDUP_REMOVED lines=18> */
.L_x_12056:
        /* <DEDUP_REMOVED lines=13> */
.L_x_12058:
[----:B------:R-:W-:Y:S05]  /*22280*/  BSYNC.RECONVERGENT B2 ;  /* 0x0000000000027941 */ /* 0x000fea0003800200 */
.L_x_12057:
        /* <DEDUP_REMOVED lines=61> */
.L_x_12055:
[----:B------:R-:W-:Y:S05]  /*22660*/  BSYNC.RECONVERGENT B1 ;  /* 0x0000000000017941 */ /* 0x000fea0003800200 */
.L_x_12054:
        /* <DEDUP_REMOVED lines=23> */
.L_x_12061:
        /* <DEDUP_REMOVED lines=13> */
.L_x_12063:
[----:B------:R-:W-:Y:S05]  /*228b0*/  BSYNC.RECONVERGENT B2 ;  /* 0x0000000000027941 */ /* 0x000fea0003800200 */
.L_x_12062:
        /* <DEDUP_REMOVED lines=61> */
.L_x_12060:
[----:B------:R-:W-:Y:S05]  /*22c90*/  BSYNC.RECONVERGENT B1 ;  /* 0x0000000000017941 */ /* 0x000fea0003800200 */
.L_x_12059:
[----:B------:R-:W-:Y:S01]  /*22ca0*/  ISETP.NE.AND P6, PT, R111, 0x1, PT ;  /* 0x000000016f00780c */ /* 0x000fe20003fc5270 */
[----:B------:R-:W-:Y:S01]  /*22cb0*/  HADD2.F32 R87, -RZ, R87.H1_H1 ;  /* 0x30000057ff577230 */ /* 0x000fe20000004100 */
        /* <DEDUP_REMOVED lines=16> */
.L_x_12066:
        /* <DEDUP_REMOVED lines=15> */
.L_x_12068:
[----:B------:R-:W-:Y:S05]  /*22eb0*/  BSYNC.RECONVERGENT B2 ;  /* 0x0000000000027941 */ /* 0x000fea0003800200 */
.L_x_12067:
        /* <DEDUP_REMOVED lines=61> */
.L_x_12065:
[----:B------:R-:W-:Y:S05]  /*23290*/  BSYNC.RECONVERGENT B1 ;  /* 0x0000000000017941 */ /* 0x000fea0003800200 */
.L_x_12064:
        /* <DEDUP_REMOVED lines=11> */
.L_x_11988:
        /* <DEDUP_REMOVED lines=16> */
.L_x_12072:
[----:B------:R-:W-:Y:S01]  /*23450*/  IADD3 R100, PT, PT, R100, 0x1, RZ ;  /* 0x0000000164647810 */ /* 0x000fe20007ffe0ff */
[----:B------:R-:W-:Y:S03]  /*23460*/  BSSY.RECONVERGENT B2, `(.L_x_12073) ;  /* 0x000000c000027945 */ /* 0x000fe60003800200 */
[C---:B------:R-:W-:Y:S01]  /*23470*/  ISETP.NE.AND P2, PT, R100.reuse, RZ, PT ;  /* 0x000000ff6400720c */ /* 0x040fe20003f45270 */
[----:B01----:R-:W-:-:S12]  /*23480*/  IMAD.WIDE.U32 R106, R100, -0x2daee0ad, RZ ;  /* 0xd2511f53646a7825 */ /* 0x003fd800078e00ff */
        /* <DEDUP_REMOVED lines=9> */
.L_x_12074:
[----:B------:R-:W-:Y:S05]  /*23520*/  BSYNC.RECONVERGENT B2 ;  /* 0x0000000000027941 */ /* 0x000fea0003800200 */
.L_x_12073:
        /* <DEDUP_REMOVED lines=60> */
.L_x_12071:
[----:B------:R-:W-:Y:S05]  /*238f0*/  BSYNC.RECONVERGENT B1 ;  /* 0x0000000000017941 */ /* 0x000fea0003800200 */
.L_x_12070:
[----:B01----:R-:W0:Y:S01]  /*23900*/  LDC R108, c[0x0][0x404] ;  /* 0x00010100ff6c7b82 */ /* 0x003e220000000800 */
[----:B------:R-:W-:Y:S01]  /*23910*/  HFMA2 R111, -RZ, RZ, 0.1171875, 0 ;  /* 0x2f800000ff6f7431 */ /* 0x000fe200000001ff */
[----:B------:R-:W-:Y:S01]  /*23920*/  ISETP.NE.AND P2, PT, R81, 0x1, PT ;  /* 0x000000015100780c */ /* 0x000fe20003f45270 */
[----:B------:R-:W-:Y:S01]  /*23930*/  BSSY.RECONVERGENT B1, `(.L_x_12075) ;  /* 0x000005c000017945 */ /* 0x000fe20003800200 */
[----:B------:R-:W-:Y:S01]  /*23940*/  I2FP.F32.U32 R80, R80 ;  /* 0x0000005000507245 */ /* 0x000fe20000201000 */
[----:B-----5:R-:W-:Y:S02]  /*23950*/  HADD2.F32 R110, -RZ, R84.H0_H0 ;  /* 0x20000054ff6e7230 */ /* 0x020fe40000004100 */
[----:B------:R-:W-:Y:S02]  /*23960*/  IMAD.MOV.U32 R82, RZ, RZ, 0x2 ;  /* 0x00000002ff527424 */ /* 0x000fe400078e00ff */
[----:B------:R-:W-:-:S05]  /*23970*/  FFMA.FTZ R5, R80, R111, 1.1641532182693481445e-10 ;  /* 0x2f00000050057423 */ /* 0x000fca000001006f */
[----:B0-----:R-:W-:Y:S02]  /*23980*/  FSETP.LE.FTZ.AND P3, PT, R5, R108, PT ;  /* 0x0000006c0500720b */ /* 0x001fe40003f73000 */
        /* <DEDUP_REMOVED lines=11> */
.L_x_12077:
        /* <DEDUP_REMOVED lines=13> */
.L_x_12079:
[----:B------:R-:W-:Y:S05]  /*23b10*/  BSYNC.RECONVERGENT B2 ;  /* 0x0000000000027941 */ /* 0x000fea0003800200 */
.L_x_12078:
        /* <DEDUP_REMOVED lines=61> */
.L_x_12076:
[----:B------:R-:W-:Y:S05]  /*23ef0*/  BSYNC.RECONVERGENT B1 ;  /* 0x0000000000017941 */ /* 0x000fea0003800200 */
.L_x_12075:
        /* <DEDUP_REMOVED lines=18> */
.L_x_12082:
        /* <DEDUP_REMOVED lines=13> */
.L_x_12084:
[----:B------:R-:W-:Y:S05]  /*240f0*/  BSYNC.RECONVERGENT B2 ;  /* 0x0000000000027941 */ /* 0x000fea0003800200 */
.L_x_12083:
        /* <DEDUP_REMOVED lines=61> */
.L_x_12081:
[----:B------:R-:W-:Y:S05]  /*244d0*/  BSYNC.RECONVERGENT B1 ;  /* 0x0000000000017941 */ /* 0x000fea0003800200 */
.L_x_12080:
[----:B------:R-:W-:Y:S01]  /*244e0*/  ISETP.NE.AND P2, PT, R83, 0x1, PT ;  /* 0x000000015300780c */ /* 0x000fe20003f45270 */
[----:B------:R-:W-:Y:S01]  /*244f0*/  BSSY.RECONVERGENT B1, `(.L_x_12085) ;  /* 0x000005c000017945 */ /* 0x000fe20003800200 */
[----:B------:R-:W-:Y:S01]  /*24500*/  I2FP.F32.U32 R80, R81 ;  /* 0x0000005100507245 */ /* 0x000fe20000201000 */
[----:B------:R-:W-:Y:S01]  /*24510*/  HADD2.F32 R112, -RZ, R85.H0_H0 ;  /* 0x20000055ff707230 */ /* 0x000fe20000004100 */
        /* <DEDUP_REMOVED lines=14> */
.L_x_12087:
        /* <DEDUP_REMOVED lines=13> */
.L_x_12089:
[----:B------:R-:W-:Y:S05]  /*246d0*/  BSYNC.RECONVERGENT B2 ;  /* 0x0000000000027941 */ /* 0x000fea0003800200 */
.L_x_12088:
        /* <DEDUP_REMOVED lines=58> */
[----:B------:R-:W-:Y:S01]  /*24a80*/  IMAD.MOV.U32 R81, RZ, RZ, R90 ;  /* 0x000000ffff517224 */ /* 0x000fe200078e005a */
[----:B------:R-:W-:Y:S01]  /*24a90*/  MOV R90, R80 ;  /* 0x00000050005a7202 */ /* 0x000fe20000000f00 */
[----:B------:R-:W-:-:S07]  /*24aa0*/  IMAD.MOV.U32 R82, RZ, RZ, RZ ;  /* 0x000000ffff527224 */ /* 0x000fce00078e00ff */
.L_x_12086:
[----:B------:R-:W-:Y:S05]  /*24ab0*/  BSYNC.RECONVERGENT B1 ;  /* 0x0000000000017941 */ /* 0x000fea0003800200 */
.L_x_12085:
        /* <DEDUP_REMOVED lines=18> */
.L_x_12092:
        /* <DEDUP_REMOVED lines=13> */
.L_x_12094:
[----:B------:R-:W-:Y:S05]  /*24cb0*/  BSYNC.RECONVERGENT B2 ;  /* 0x0000000000027941 */ /* 0x000fea0003800200 */
.L_x_12093:
        /* <DEDUP_REMOVED lines=61> */
.L_x_12091:
[----:B------:R-:W-:Y:S05]  /*25090*/  BSYNC.RECONVERGENT B1 ;  /* 0x0000000000017941 */ /* 0x000fea0003800200 */
.L_x_12090:
        /* <DEDUP_REMOVED lines=17> */
.L_x_12097:
        /* <DEDUP_REMOVED lines=13> */
.L_x_12099:
[----:B------:R-:W-:Y:S05]  /*25280*/  BSYNC.RECONVERGENT B2 ;  /* 0x0000000000027941 */ /* 0x000fea0003800200 */
.L_x_12098:
        /* <DEDUP_REMOVED lines=61> */
.L_x_12096:
[----:B------:R-:W-:Y:S05]  /*25660*/  BSYNC.RECONVERGENT B1 ;  /* 0x0000000000017941 */ /* 0x000fea0003800200 */
.L_x_12095:
        /* <DEDUP_REMOVED lines=17> */
.L_x_12102:
        /* <DEDUP_REMOVED lines=13> */
.L_x_12104:
[----:B------:R-:W-:Y:S05]  /*25850*/  BSYNC.RECONVERGENT B2 ;  /* 0x0000000000027941 */ /* 0x000fea0003800200 */
.L_x_12103:
        /* <DEDUP_REMOVED lines=61> */
.L_x_12101:
[----:B------:R-:W-:Y:S05]  /*25c30*/  BSYNC.RECONVERGENT B1 ;  /* 0x0000000000017941 */ /* 0x000fea0003800200 */
.L_x_12100:
        /* <DEDUP_REMOVED lines=17> */
.L_x_12107:
        /* <DEDUP_REMOVED lines=13> */
.L_x_12109:
[----:B------:R-:W-:Y:S05]  /*25e20*/  BSYNC.RECONVERGENT B2 ;  /* 0x0000000000027941 */ /* 0x000fea0003800200 */
.L_x_12108:
        /* <DEDUP_REMOVED lines=60> */
[----:B------:R-:W-:-:S07]  /*261f0*/  MOV R90, R80 ;  /* 0x00000050005a7202 */ /* 0x000fce0000000f00 */
.L_x_12106:
[----:B------:R-:W-:Y:S05]  /*26200*/  BSYNC.RECONVERGENT B1 ;  /* 0x0000000000017941 */ /* 0x000fea0003800200 */
.L_x_12105:
        /* <DEDUP_REMOVED lines=37> */
.L_x_12069:
        /* <DEDUP_REMOVED lines=45> */
.L_x_11987:
[----:B------:R-:W-:Y:S05]  /*26730*/  BSYNC.RECONVERGENT B0 ;  /* 0x0000000000007941 */ /* 0x000fea0003800200 */
.L_x_11986:
        /* <DEDUP_REMOVED lines=15> */
[----:B---3--:R-:W-:-:S04]  /*26830*/  FADD.FTZ R91, R65, R88 ;  /* 0x00000058415b7221 */ /* 0x008fc80000010000 */
        /* <DEDUP_REMOVED lines=22> */
[----:B------:R-:W3:Y:S02]  /*269a0*/  SHFL.BFLY PT, R88, R89, 0x1, 0x1f ;  /* 0x0c201f0059587f89 */ /* 0x000ee400000e0000 */
[----:B---3--:R-:W-:-:S05]  /*269b0*/  FADD.FTZ R90, R89, R88 ;  /* 0x00000058595a7221 */ /* 0x008fca0000010000 */
[----:B------:R-:W3:Y:S02]  /*269c0*/  SHFL.BFLY PT, R91, R90, 0x2, 0x1f ;  /* 0x0c401f005a5b7f89 */ /* 0x000ee400000e0000 */
[----:B---3--:R-:W-:-:S05]  /*269d0*/  FADD.FTZ R91, R90, R91 ;  /* 0x0000005b5a5b7221 */ /* 0x008fca0000010000 */
[----:B------:R-:W0:Y:S02]  /*269e0*/  SHFL.BFLY PT, R88, R91, 0x4, 0x1f ;  /* 0x0c801f005b587f89 */ /* 0x000e2400000e0000 */
[----:B012---:R-:W-:-:S05]  /*269f0*/  FADD.FTZ R106, R91, R88 ;  /* 0x000000585b6a7221 */ /* 0x007fca0000010000 */
        /* <DEDUP_REMOVED lines=31> */
[----:B------:R-:W-:Y:S01]  /*26bf0*/  FADD.FTZ R107, R68, -R88 ;  /* 0x80000058446b7221 */ /* 0x000fe20000010000 */
        /* <DEDUP_REMOVED lines=61> */
.L_x_12111:
[----:B------:R-:W-:Y:S05]  /*26fd0*/  BSYNC.RECONVERGENT B0 ;  /* 0x0000000000007941 */ /* 0x000fea0003800200 */
.L_x_12110:
        /* <DEDUP_REMOVED lines=12> */
.L_x_12113:
[----:B------:R-:W-:Y:S05]  /*270a0*/  BSYNC.RECONVERGENT B0 ;  /* 0x0000000000007941 */ /* 0x000fea0003800200 */
.L_x_12112:
[----:B------:R-:W1:Y:S01]  /*270b0*/  SHFL.DOWN PT, R106, R109, 0x4, 0x1f ;  /* 0x08801f006d6a7f89 */ /* 0x000e6200000e0000 */
[----:B------:R-:W-:Y:S01]  /*270c0*/  I2FP.F32.S32 R113, R109 ;  /* 0x0000006d00717245 */ /* 0x000fe20000201400 */
[----:B------:R-:W-:Y:S01]  /*270d0*/  IMAD.U32 R115, RZ, RZ, UR16 ;  /* 0x00000010ff737e24 */ /* 0x000fe2000f8e00ff */
[----:B------:R-:W-:Y:S01]  /*270e0*/  ISETP.NE.AND P1, PT, R108, RZ, PT ;  /* 0x000000ff6c00720c */ /* 0x000fe20003f25270 */
[----:B0-----:R-:W0:Y:S01]  /*270f0*/  SHFL.DOWN PT, R107, R88, 0x4, 0x1f ;  /* 0x08801f00586b7f89 */ /* 0x001e2200000e0000 */
[----:B------:R-:W-:Y:S01]  /*27100*/  ISETP.NE.AND P2, PT, RZ, UR19, PT ;  /* 0x00000013ff007c0c */ /* 0x000fe2000bf45270 */
[----:B------:R-:W-:Y:S02]  /*27110*/  BSSY.RECONVERGENT B0, `(.L_x_12114) ;  /* 0x0000070000007945 */ /* 0x000fe40003800200 */
[----:B------:R-:W2:Y:S01]  /*27120*/  SHFL.DOWN PT, R110, R89, 0x4, 0x1f ;  /* 0x08801f00596e7f89 */ /* 0x000ea200000e0000 */
[----:B-1----:R-:W-:Y:S01]  /*27130*/  IMAD.IADD R112, R106, 0x1, R109 ;  /* 0x000000016a707824 */ /* 0x002fe200078e026d */
[----:B------:R-:W-:-:S04]  /*27140*/  I2FP.F32.S32 R114, R106 ;  /* 0x0000006a00727245 */ /* 0x000fc80000201400 */
        /* <DEDUP_REMOVED lines=26> */
[----:B---3--:R-:W-:-:S03]  /*272f0*/  IMAD.IADD R90, R88, 0x1, R91 ;  /* 0x00000001585a7824 */ /* 0x008fc600078e025b */
[----:B------:R-:W0:Y:S01]  /*27300*/  SHFL.DOWN PT, R113, R112, 0x1, 0x1f ;  /* 0x08201f0070717f89 */ /* 0x000e2200000e0000 */
[----:B------:R-:W-:Y:S01]  /*27310*/  FMUL.FTZ R107, R107, R111 ;  /* 0x0000006f6b6b7220 */ /* 0x000fe20000410000 */
[----:B------:R-:W-:-:S03]  /*27320*/  I2FP.F32.S32 R90, R90 ;  /* 0x0000005a005a7245 */ /* 0x000fc60000201400 */
[----:B------:R-:W-:Y:S01]  /*27330*/  FFMA.FTZ R107, R110, R107, R109 ;  /* 0x0000006b6e6b7223 */ /* 0x000fe2000001006d */
[----:B------:R-:W-:Y:S02]  /*27340*/  I2FP.F32.S32 R109, R91 ;  /* 0x0000005b006d7245 */ /* 0x000fe40000201400 */
[----:B------:R-:W1:Y:S02]  /*27350*/  MUFU.RCP R90, R90 ;  /* 0x0000005a005a7308 */ /* 0x000e640000001000 */
[----:B------:R-:W2:Y:S01]  /*27360*/  SHFL.DOWN PT, R88, R107, 0x1, 0x1f ;  /* 0x08201f006b587f89 */ /* 0x000ea200000e0000 */
[----:B0-----:R-:W-:Y:S01]  /*27370*/  FADD.FTZ R91, R112, -R113 ;  /* 0x80000071705b7221 */ /* 0x001fe20000010000 */
[----:B------:R-:W-:Y:S01]  /*27380*/  FMUL.FTZ R110, R113, R109 ;  /* 0x0000006d716e7220 */ /* 0x000fe20000410000 */
[----:B------:R-:W-:Y:S02]  /*27390*/  MOV R113, UR16 ;  /* 0x0000001000717c02 */ /* 0x000fe40008000f00 */
[----:B------:R-:W-:Y:S01]  /*273a0*/  FMUL.FTZ R106, R91, R91 ;  /* 0x0000005b5b6a7220 */ /* 0x000fe20000410000 */
[----:B------:R-:W-:-:S03]  /*273b0*/  FFMA.FTZ R91, R89, R112, R110 ;  /* 0x00000070595b7223 */ /* 0x000fc6000001006e */
[----:B------:R-:W-:Y:S01]  /*273c0*/  FMUL.FTZ R106, R89, R106 ;  /* 0x0000006a596a7220 */ /* 0x000fe20000410000 */
[----:B-1----:R-:W-:Y:S01]  /*273d0*/  FMUL.FTZ R110, R90, R91 ;  /* 0x0000005b5a6e7220 */ /* 0x002fe20000410000 */
[----:B--2---:R-:W-:Y:S02]  /*273e0*/  FADD.FTZ R89, R107, R88 ;  /* 0x000000586b597221 */ /* 0x004fe40000010000 */
[----:B------:R-:W-:Y:S02]  /*273f0*/  FMUL.FTZ R106, R106, R109 ;  /* 0x0000006d6a6a7220 */ /* 0x000fe40000410000 */
[----:B------:R-:W0:Y:S01]  /*27400*/  SHFL.IDX PT, R111, R110, RZ, 0x1f ;  /* 0x00001fff6e6f7589 */ /* 0x000e2200000e0000 */
[----:B------:R-:W1:Y:S01]  /*27410*/  LDC R109, c[0x0][0x448] ;  /* 0x00011200ff6d7b82 */ /* 0x000e620000000800 */
[----:B------:R-:W-:-:S06]  /*27420*/  FFMA.FTZ R106, R90, R106, R89 ;  /* 0x0000006a5a6a7223 */ /* 0x000fcc0000010059 */
[----:B------:R-:W1:Y:S01]  /*27430*/  SHFL.IDX PT, R106, R106, RZ, 0x1f ;  /* 0x00001fff6a6a7589 */ /* 0x000e6200000e0000 */
[----:B------:R-:W2:Y:S08]  /*27440*/  @!P1 LDC.64 R90, c[0x0][0x3c0] ;  /* 0x0000f000ff5a9b82 */ /* 0x000eb00000000a00 */
[----:B------:R-:W3:Y:S01]  /*27450*/  @!P1 LDC.64 R88, c[0x0][0x3c8] ;  /* 0x0000f200ff589b82 */ /* 0x000ee20000000a00 */
[C---:B0-----:R-:W-:Y:S01]  /*27460*/  FMUL.FTZ R107, R111.reuse, R111 ;  /* 0x0000006f6f6b7220 */ /* 0x041fe20000410000 */
[----:B------:R-:W-:-:S04]  /*27470*/  FSEL R110, R111, RZ, !P2 ;  /* 0x000000ff6f6e7208 */ /* 0x000fc80005000000 */
[----:B------:R-:W-:Y:S01]  /*27480*/  FSEL R112, R107, RZ, P2 ;  /* 0x000000ff6b707208 */ /* 0x000fe20001000000 */
[----:B-1----:R-:W-:Y:S01]  /*27490*/  FFMA.FTZ R107, R106, UR20, R109 ;  /* 0x000000146a6b7c23 */ /* 0x002fe2000801006d */
[----:B--2---:R-:W-:-:S04]  /*274a0*/  @!P1 IMAD.WIDE R90, R113, 0x4, R90 ;  /* 0x00000004715a9825 */ /* 0x004fc800078e025a */
[----:B------:R-:W-:Y:S01]  /*274b0*/  FADD.FTZ R107, R107, R112 ;  /* 0x000000706b6b7221 */ /* 0x000fe20000010000 */
[----:B------:R0:W-:Y:S03]  /*274c0*/  @!P1 STG.E desc[UR6][R90.64], R111 ;  /* 0x0000006f5a009986 */ /* 0x0001e6000c101906 */
[----:B------:R-:W1:Y:S01]  /*274d0*/  MUFU.RSQ R109, R107 ;  /* 0x0000006b006d7308 */ /* 0x000e620000001400 */
[----:B---3--:R-:W-:-:S05]  /*274e0*/  @!P1 IMAD.WIDE R88, R115, 0x4, R88 ;  /* 0x0000000473589825 */ /* 0x008fca00078e0258 */
[----:B-1----:R0:W-:Y:S01]  /*274f0*/  @!P1 STG.E desc[UR6][R88.64], R109 ;  /* 0x0000006d58009986 */ /* 0x0021e2000c101906 */
[----:B------:R-:W-:Y:S05]  /*27500*/  @!P0 BRA `(.L_x_12115) ;  /* 0x0000000000c08947 */ /* 0x000fea0003800000 */
[--C-:B0-----:R-:W-:Y:S01]  /*27510*/  FADD.FTZ R88, R56, -R110.reuse ;  /* 0x8000006e38587221 */ /* 0x101fe20000010000 */
        /* <DEDUP_REMOVED lines=11> */
[--C-:B------:R-:W-:Y:S01]  /*275d0*/  FADD.FTZ R112, R61, -R110.reuse ;  /* 0x8000006e3d707221 */ /* 0x100fe20000010000 */
[----:B------:R-:W-:Y:S02]  /*275e0*/  HADD2.F32 R115, -RZ, R18.H0_H0 ;  /* 0x20000012ff737230 */ /* 0x000fe40000004100 */
[----:B------:R-:W-:Y:S01]  /*275f0*/  FFMA.FTZ R89, R90, R107, R111 ;  /* 0x0000006b5a597223 */ /* 0x000fe2000001006f */
[----:B------:R-:W-:Y:S02]  /*27600*/  HADD2.F32 R114, -RZ, R14.H1_H1 ;  /* 0x3000000eff727230 */ /* 0x000fe40000004100 */
[----:B------:R-:W-:Y:S01]  /*27610*/  FADD.FTZ R118, R62, -R110 ;  /* 0x8000006e3e767221 */ /* 0x000fe20000010000 */
[----:B------:R-:W-:-:S02]  /*27620*/  HADD2.F32 R116, -RZ, R18.H1_H1 ;  /* 0x30000012ff747230 */ /* 0x000fc40000004100 */
[----:B------:R-:W-:Y:S01]  /*27630*/  FFMA.FTZ R90, R106, R113, R115 ;  /* 0x000000716a5a7223 */ /* 0x000fe20000010073 */
[----:B------:R-:W-:Y:S01]  /*27640*/  FADD.FTZ R120, R63, -R110 ;  /* 0x8000006e3f787221 */ /* 0x000fe20000010000 */
[----:B------:R-:W0:Y:S01]  /*27650*/  LDC.64 R106, c[0x0][0x428] ;  /* 0x00010a00ff6a7b82 */ /* 0x000e220000000a00 */
[C---:B------:R-:W-:Y:S01]  /*27660*/  FMUL.FTZ R111, R109.reuse, R112 ;  /* 0x000000706d6f7220 */ /* 0x040fe20000410000 */
[----:B------:R-:W-:Y:S02]  /*27670*/  HADD2.F32 R91, -RZ, R15.H0_H0 ;  /* 0x2000000fff5b7230 */ /* 0x000fe40000004100 */
[C---:B------:R-:W-:Y:S01]  /*27680*/  FMUL.FTZ R118, R109.reuse, R118 ;  /* 0x000000766d767220 */ /* 0x040fe20000410000 */
[----:B------:R-:W-:Y:S02]  /*27690*/  HADD2.F32 R113, -RZ, R19.H0_H0 ;  /* 0x20000013ff717230 */ /* 0x000fe40000004100 */
[----:B------:R-:W-:Y:S01]  /*276a0*/  FMUL.FTZ R120, R109, R120 ;  /* 0x000000786d787220 */ /* 0x000fe20000410000 */
[----:B------:R-:W-:-:S02]  /*276b0*/  HADD2.F32 R115, -RZ, R15.H1_H1 ;  /* 0x3000000fff737230 */ /* 0x000fc40000004100 */
[----:B------:R-:W-:Y:S01]  /*276c0*/  FFMA.FTZ R111, R111, R114, R116 ;  /* 0x000000726f6f7223 */ /* 0x000fe20000010074 */
[----:B------:R-:W-:Y:S02]  /*276d0*/  HADD2.F32 R117, -RZ, R19.H1_H1 ;  /* 0x30000013ff757230 */ /* 0x000fe40000004100 */
[--C-:B------:R-:W-:Y:S01]  /*276e0*/  FADD.FTZ R112, R57, -R110.reuse ;  /* 0x8000006e39707221 */ /* 0x100fe20000010000 */
[----:B------:R-:W-:Y:S01]  /*276f0*/  FADD.FTZ R114, R59, -R110 ;  /* 0x8000006e3b727221 */ /* 0x000fe20000010000 */
[----:B------:R-:W-:Y:S01]  /*27700*/  FFMA.FTZ R118, R118, R91, R113 ;  /* 0x0000005b76767223 */ /* 0x000fe20000010071 */
[----:B------:R-:W-:Y:S02]  /*27710*/  HADD2.F32 R91, -RZ, R12.H1_H1 ;  /* 0x3000000cff5b7230 */ /* 0x000fe40000004100 */
[----:B------:R-:W-:Y:S01]  /*27720*/  FFMA.FTZ R119, R120, R115, R117 ;  /* 0x0000007378777223 */ /* 0x000fe20000010075 */
[----:B------:R-:W-:Y:S02]  /*27730*/  HADD2.F32 R115, -RZ, R13.H1_H1 ;  /* 0x3000000dff737230 */ /* 0x000fe40000004100 */
[----:B------:R-:W-:Y:S01]  /*27740*/  FMUL.FTZ R114, R109, R114 ;  /* 0x000000726d727220 */ /* 0x000fe20000410000 */
[----:B------:R-:W-:-:S02]  /*27750*/  HADD2.F32 R117, -RZ, R17.H1_H1 ;  /* 0x30000011ff757230 */ /* 0x000fc40000004100 */
[----:B------:R-:W-:Y:S01]  /*27760*/  FMUL.FTZ R112, R109, R112 ;  /* 0x000000706d707220 */ /* 0x000fe20000410000 */
[----:B------:R-:W-:Y:S01]  /*27770*/  HADD2.F32 R113, -RZ, R16.H1_H1 ;  /* 0x30000010ff717230 */ /* 0x000fe20000004100 */
[----:B------:R-:W-:Y:S01]  /*27780*/  F2FP.F16.F32.PACK_AB R90, R111, R90 ;  /* 0x0000005a6f5a723e */ /* 0x000fe200000000ff */
[----:B------:R-:W-:-:S03]  /*27790*/  FFMA.FTZ R114, R114, R115, R117 ;  /* 0x0000007372727223 */ /* 0x000fc60000010075 */
[----:B------:R-:W-:Y:S01]  /*277a0*/  FFMA.FTZ R113, R112, R91, R113 ;  /* 0x0000005b70717223 */ /* 0x000fe20000010071 */
[----:B------:R-:W-:Y:S01]  /*277b0*/  F2FP.F16.F32.PACK_AB R91, R119, R118 ;  /* 0x00000076775b723e */ /* 0x000fe200000000ff */
[----:B0-----:R-:W-:Y:S01]  /*277c0*/  IMAD.WIDE.U32 R106, R102, 0x10, R106 ;  /* 0x00000010666a7825 */ /* 0x001fe200078e006a */
[----:B------:R-:W-:Y:S02]  /*277d0*/  F2FP.F16.F32.PACK_AB R89, R114, R89 ;  /* 0x000000597259723e */ /* 0x000fe400000000ff */
[----:B------:R-:W-:Y:S02]  /*277e0*/  F2FP.F16.F32.PACK_AB R88, R113, R88 ;  /* 0x000000587158723e */ /* 0x000fe400000000ff */
[----:B------:R-:W-:-:S03]  /*277f0*/  IADD3 R102, PT, PT, R102, 0x100, RZ ;  /* 0x0000010066667810 */ /* 0x000fc60007ffe0ff */
[----:B------:R1:W-:Y:S04]  /*27800*/  STG.E.128 desc[UR6][R106.64], R88 ;  /* 0x000000586a007986 */ /* 0x0003e8000c101d06 */
.L_x_12115:
[----:B------:R-:W-:Y:S05]  /*27810*/  BSYNC.RECONVERGENT B0 ;  /* 0x0000000000007941 */ /* 0x000fea0003800200 */
.L_x_12114:
        /* <DEDUP_REMOVED lines=48> */
[----:B------:R-:W-:Y:S01]  /*27b20*/  F2FP.F16.F32.PACK_AB R88, R111, R88 ;  /* 0x000000586f58723e */ /* 0x000fe200000000ff */
[----:B------:R-:W-:-:S04]  /*27b30*/  VIADD R102, R102, 0x100 ;  /* 0x0000010066667836 */ /* 0x000fc80000000000 */
[----:B------:R2:W-:Y:S03]  /*27b40*/  STG.E.128 desc[UR6][R106.64], R88 ;  /* 0x000000586a007986 */ /* 0x0005e6000c101d06 */
.L_x_12117:
[----:B------:R-:W-:Y:S05]  /*27b50*/  BSYNC.RECONVERGENT B0 ;  /* 0x0000000000007941 */ /* 0x000fea0003800200 */
.L_x_12116:
[----:B------:R-:W-:Y:S01]  /*27b60*/  ISETP.NE.AND P0, PT, R104, RZ, PT ;  /* 0x000000ff6800720c */ /* 0x000fe20003f05270 */
[----:B------:R-:W-:-:S12]  /*27b70*/  BSSY.RECONVERGENT B0, `(.L_x_12118) ;  /* 0x0000032000007945 */ /* 0x000fd80003800200 */
[----:B------:R-:W-:Y:S05]  /*27b80*/  @!P0 BRA `(.L_x_12119) ;  /* 0x0000000000c08947 */ /* 0x000fea0003800000 */
[--C-:B012---:R-:W-:Y:S01]  /*27b90*/  FADD.FTZ R88, R72, -R110.reuse ;  /* 0x8000006e48587221 */ /* 0x107fe20000010000 */
        /* <DEDUP_REMOVED lines=14> */
[--C-:B------:R-:W-:Y:S01]  /*27c80*/  FADD.FTZ R112, R78, -R110.reuse ;  /* 0x8000006e4e707221 */ /* 0x100fe20000010000 */
[----:B------:R-:W-:Y:S02]  /*27c90*/  HADD2.F32 R107, -RZ, R30.H1_H1 ;  /* 0x3000001eff6b7230 */ /* 0x000fe40000004100 */
[----:B------:R-:W-:Y:S01]  /*27ca0*/  FADD.FTZ R114, R79, -R110 ;  /* 0x8000006e4f727221 */ /* 0x000fe20000010000 */
[----:B------:R-:W-:Y:S01]  /*27cb0*/  FFMA.FTZ R90, R104, R111, R113 ;  /* 0x0000006f685a7223 */ /* 0x000fe20000010071 */
[----:B------:R-:W-:Y:S01]  /*27cc0*/  HADD2.F32 R91, -RZ, R34.H1_H1 ;  /* 0x30000022ff5b7230 */ /* 0x000fe20000004100 */
[----:B------:R-:W0:Y:S01]  /*27cd0*/  LDC.64 R104, c[0x0][0x428] ;  /* 0x00010a00ff687b82 */ /* 0x000e220000000a00 */
[----:B------:R-:W-:-:S02]  /*27ce0*/  HADD2.F32 R111, -RZ, R31.H0_H0 ;  /* 0x2000001fff6f7230 */ /* 0x000fc40000004100 */
[C---:B------:R-:W-:Y:S01]  /*27cf0*/  FMUL.FTZ R106, R109.reuse, R106 ;  /* 0x0000006a6d6a7220 */ /* 0x040fe20000410000 */
[----:B------:R-:W-:Y:S02]  /*27d00*/  HADD2.F32 R113, -RZ, R35.H0_H0 ;  /* 0x20000023ff717230 */ /* 0x000fe40000004100 */
[C---:B------:R-:W-:Y:S01]  /*27d10*/  FMUL.FTZ R112, R109.reuse, R112 ;  /* 0x000000706d707220 */ /* 0x040fe20000410000 */
[----:B------:R-:W-:Y:S02]  /*27d20*/  HADD2.F32 R116, -RZ, R31.H1_H1 ;  /* 0x3000001fff747230 */ /* 0x000fe40000004100 */
[----:B------:R-:W-:Y:S01]  /*27d30*/  FMUL.FTZ R115, R109, R114 ;  /* 0x000000726d737220 */ /* 0x000fe20000410000 */
[----:B------:R-:W-:Y:S02]  /*27d40*/  HADD2.F32 R118, -RZ, R35.H1_H1 ;  /* 0x30000023ff767230 */ /* 0x000fe40000004100 */
[----:B------:R-:W-:Y:S01]  /*27d50*/  FFMA.FTZ R107, R106, R107, R91 ;  /* 0x0000006b6a6b7223 */ /* 0x000fe2000001005b */
[----:B------:R-:W-:Y:S01]  /*27d60*/  FFMA.FTZ R114, R112, R111, R113 ;  /* 0x0000006f70727223 */ /* 0x000fe20000010071 */
[--C-:B------:R-:W-:Y:S01]  /*27d70*/  FADD.FTZ R106, R73, -R110.reuse ;  /* 0x8000006e496a7221 */ /* 0x100fe20000010000 */
[----:B------:R-:W-:Y:S01]  /*27d80*/  FADD.FTZ R112, R75, -R110 ;  /* 0x8000006e4b707221 */ /* 0x000fe20000010000 */
[----:B------:R-:W-:Y:S01]  /*27d90*/  FFMA.FTZ R117, R115, R116, R118 ;  /* 0x0000007473757223 */ /* 0x000fe20000010076 */
[----:B------:R-:W-:-:S02]  /*27da0*/  HADD2.F32 R91, -RZ, R28.H1_H1 ;  /* 0x3000001cff5b7230 */ /* 0x000fc40000004100 */
[C---:B------:R-:W-:Y:S01]  /*27db0*/  FMUL.FTZ R106, R109.reuse, R106 ;  /* 0x0000006a6d6a7220 */ /* 0x040fe20000410000 */
[----:B------:R-:W-:Y:S02]  /*27dc0*/  HADD2.F32 R113, -RZ, R29.H1_H1 ;  /* 0x3000001dff717230 */ /* 0x000fe40000004100 */
[----:B------:R-:W-:Y:S01]  /*27dd0*/  FMUL.FTZ R112, R109, R112 ;  /* 0x000000706d707220 */ /* 0x000fe20000410000 */
[----:B------:R-:W-:Y:S01]  /*27de0*/  HADD2.F32 R115, -RZ, R33.H1_H1 ;  /* 0x30000021ff737230 */ /* 0x000fe20000004100 */
[----:B------:R-:W-:Y:S01]  /*27df0*/  F2FP.F16.F32.PACK_AB R90, R107, R90 ;  /* 0x0000005a6b5a723e */ /* 0x000fe200000000ff */
[----:B------:R-:W-:-:S03]  /*27e00*/  HADD2.F32 R111, -RZ, R32.H1_H1 ;  /* 0x30000020ff6f7230 */ /* 0x000fc60000004100 */
[----:B------:R-:W-:Y:S02]  /*27e10*/  FFMA.FTZ R112, R112, R113, R115 ;  /* 0x0000007170707223 */ /* 0x000fe40000010073 */
[----:B------:R-:W-:Y:S01]  /*27e20*/  FFMA.FTZ R111, R106, R91, R111 ;  /* 0x0000005b6a6f7223 */ /* 0x000fe2000001006f */
[----:B------:R-:W-:Y:S01]  /*27e30*/  F2FP.F16.F32.PACK_AB R91, R117, R114 ;  /* 0x00000072755b723e */ /* 0x000fe200000000ff */
[----:B0-----:R-:W-:Y:S01]  /*27e40*/  IMAD.WIDE.U32 R104, R102, 0x10, R104 ;  /* 0x0000001066687825 */ /* 0x001fe200078e0068 */
[----:B------:R-:W-:Y:S02]  /*27e50*/  F2FP.F16.F32.PACK_AB R89, R112, R89 ;  /* 0x000000597059723e */ /* 0x000fe400000000ff */
[----:B------:R-:W-:Y:S02]  /*27e60*/  F2FP.F16.F32.PACK_AB R88, R111, R88 ;  /* 0x000000586f58723e */ /* 0x000fe400000000ff */
[----:B------:R-:W-:-:S03]  /*27e70*/  IADD3 R102, PT, PT, R102, 0x100, RZ ;  /* 0x0000010066667810 */ /* 0x000fc60007ffe0ff */
[----:B------:R3:W-:Y:S04]  /*27e80*/  STG.E.128 desc[UR6][R104.64], R88 ;  /* 0x0000005868007986 */ /* 0x0007e8000c101d06 */
.L_x_12119:
[----:B------:R-:W-:Y:S05]  /*27e90*/  BSYNC.RECONVERGENT B0 ;  /* 0x0000000000007941 */ /* 0x000fea0003800200 */
.L_x_12118:
[----:B------:R-:W-:Y:S01]  /*27ea0*/  ISETP.NE.AND P0, PT, R103, RZ, PT ;  /* 0x000000ff6700720c */ /* 0x000fe20003f05270 */
[----:B------:R-:W-:-:S12]  /*27eb0*/  BSSY.RECONVERGENT B0, `(.L_x_12120) ;  /* 0x0000031000007945 */ /* 0x000fd80003800200 */
[----:B------:R-:W-:Y:S05]  /*27ec0*/  @!P0 BRA `(.L_x_12121) ;  /* 0x0000000000bc8947 */ /* 0x000fea0003800000 */
[--C-:B0123--:R-:W-:Y:S01]  /*27ed0*/  FADD.FTZ R88, R80, -R110.reuse ;  /* 0x8000006e50587221 */ /* 0x10ffe20000010000 */
[----:B-----5:R-:W-:Y:S02]  /*27ee0*/  HADD2.F32 R89, -RZ, R36.H0_H0 ;  /* 0x20000024ff597230 */ /* 0x020fe40000004100 */
[--C-:B------:R-:W-:Y:S01]  /*27ef0*/  FADD.FTZ R104, R84, -R110.reuse ;  /* 0x8000006e54687221 */ /* 0x100fe20000010000 */
[----:B------:R-:W-:Y:S02]  /*27f00*/  HADD2.F32 R91, -RZ, R40.H0_H0 ;  /* 0x20000028ff5b7230 */ /* 0x000fe40000004100 */
[C---:B------:R-:W-:Y:S01]  /*27f10*/  FMUL.FTZ R88, R109.reuse, R88 ;  /* 0x000000586d587220 */ /* 0x040fe20000410000 */
[----:B------:R-:W-:Y:S01]  /*27f20*/  FADD.FTZ R90, R82, -R110 ;  /* 0x8000006e525a7221 */ /* 0x000fe20000010000 */
[----:B------:R-:W-:Y:S02]  /*27f30*/  HADD2.F32 R105, -RZ, R37.H0_H0 ;  /* 0x20000025ff697230 */ /* 0x000fe40000004100 */
[----:B------:R-:W-:Y:S01]  /*27f40*/  FMUL.FTZ R106, R109, R104 ;  /* 0x000000686d6a7220 */ /* 0x000fe20000410000 */
[----:B------:R-:W-:-:S02]  /*27f50*/  HADD2.F32 R103, -RZ, R41.H0_H0 ;  /* 0x20000029ff677230 */ /* 0x000fc40000004100 */
[----:B------:R-:W-:Y:S01]  /*27f60*/  FMUL.FTZ R90, R109, R90 ;  /* 0x0000005a6d5a7220 */ /* 0x000fe20000410000 */
[----:B------:R-:W-:Y:S02]  /*27f70*/  HADD2.F32 R107, -RZ, R38.H0_H0 ;  /* 0x20000026ff6b7230 */ /* 0x000fe40000004100 */
[----:B------:R-:W-:Y:S01]  /*27f80*/  FFMA.FTZ R104, R88, R89, R91 ;  /* 0x0000005958687223 */ /* 0x000fe2000001005b */
[----:B------:R-:W-:Y:S01]  /*27f90*/  HADD2.F32 R111, -RZ, R42.H0_H0 ;  /* 0x2000002aff6f7230 */ /* 0x000fe20000004100 */
[----:B------:R-:W0:Y:S01]  /*27fa0*/  LDC.64 R88, c[0x0][0x428] ;  /* 0x00010a00ff587b82 */ /* 0x000e220000000a00 */
[----:B------:R-:W-:Y:S01]  /*27fb0*/  FFMA.FTZ R105, R90, R105, R103 ;  /* 0x000000695a697223 */ /* 0x000fe20000010067 */
[--C-:B------:R-:W-:Y:S01]  /*27fc0*/  FADD.FTZ R112, R83, -R110.reuse ;  /* 0x8000006e53707221 */ /* 0x100fe20000010000 */
[--C-:B------:R-:W-:Y:S01]  /*27fd0*/  FADD.FTZ R114, R85, -R110.reuse ;  /* 0x8000006e55727221 */ /* 0x100fe20000010000 */
[----:B------:R-:W-:Y:S01]  /*27fe0*/  FFMA.FTZ R90, R106, R107, R111 ;  /* 0x0000006b6a5a7223 */ /* 0x000fe2000001006f */
[--C-:B------:R-:W-:Y:S01]  /*27ff0*/  FADD.FTZ R106, R81, -R110.reuse ;  /* 0x8000006e516a7221 */ /* 0x100fe20000010000 */
[--C-:B------:R-:W-:Y:S01]  /*28000*/  FADD.FTZ R116, R86, -R110.reuse ;  /* 0x8000006e56747221 */ /* 0x100fe20000010000 */
[----:B------:R-:W-:Y:S01]  /*28010*/  FADD.FTZ R110, R87, -R110 ;  /* 0x8000006e576e7221 */ /* 0x000fe20000010000 */
[----:B------:R-:W-:-:S02]  /*28020*/  HADD2.F32 R103, -RZ, R39.H0_H0 ;  /* 0x20000027ff677230 */ /* 0x000fc40000004100 */
[C---:B------:R-:W-:Y:S01]  /*28030*/  FMUL.FTZ R91, R109.reuse, R106 ;  /* 0x0000006a6d5b7220 */ /* 0x040fe20000410000 */
[----:B------:R-:W-:Y:S02]  /*28040*/  HADD2.F32 R107, -RZ, R43.H0_H0 ;  /* 0x2000002bff6b7230 */ /* 0x000fe40000004100 */
[C---:B------:R-:W-:Y:S01]  /*28050*/  FMUL.FTZ R116, R109.reuse, R116 ;  /* 0x000000746d747220 */ /* 0x040fe20000410000 */
[----:B------:R-:W-:Y:S02]  /*28060*/  HADD2.F32 R111, -RZ, R39.H1_H1 ;  /* 0x30000027ff6f7230 */ /* 0x000fe40000004100 */
[C---:B------:R-:W-:Y:S01]  /*28070*/  FMUL.FTZ R110, R109.reuse, R110 ;  /* 0x0000006e6d6e7220 */ /* 0x040fe20000410000 */
[----:B------:R-:W-:Y:S02]  /*28080*/  HADD2.F32 R113, -RZ, R43.H1_H1 ;  /* 0x3000002bff717230 */ /* 0x000fe40000004100 */
[----:B------:R-:W-:Y:S01]  /*28090*/  FFMA.FTZ R116, R116, R103, R107 ;  /* 0x0000006774747223 */ /* 0x000fe2000001006b */
[C---:B------:R-:W-:Y:S01]  /*280a0*/  FMUL.FTZ R112, R109.reuse, R112 ;  /* 0x000000706d707220 */ /* 0x040fe20000410000 */
[----:B------:R-:W-:Y:S01]  /*280b0*/  FMUL.FTZ R114, R109, R114 ;  /* 0x000000726d727220 */ /* 0x000fe20000410000 */
[----:B------:R-:W-:-:S02]  /*280c0*/  HADD2.F32 R103, -RZ, R37.H1_H1 ;  /* 0x30000025ff677230 */ /* 0x000fc40000004100 */
[----:B------:R-:W-:Y:S01]  /*280d0*/  FFMA.FTZ R113, R110, R111, R113 ;  /* 0x0000006f6e717223 */ /* 0x000fe20000010071 */
[----:B------:R-:W-:Y:S02]  /*280e0*/  HADD2.F32 R107, -RZ, R41.H1_H1 ;  /* 0x30000029ff6b7230 */ /* 0x000fe40000004100 */
[----:B------:R-:W-:Y:S02]  /*280f0*/  HADD2.F32 R106, -RZ, R36.H1_H1 ;  /* 0x30000024ff6a7230 */ /* 0x000fe40000004100 */
[----:B------:R-:W-:Y:S02]  /*28100*/  HADD2.F32 R109, -RZ, R38.H1_H1 ;  /* 0x30000026ff6d7230 */ /* 0x000fe40000004100 */
[----:B------:R-:W-:Y:S01]  /*28110*/  FFMA.FTZ R112, R112, R103, R107 ;  /* 0x0000006770707223 */ /* 0x000fe2000001006b */
[----:B------:R-:W-:Y:S02]  /*28120*/  HADD2.F32 R111, -RZ, R42.H1_H1 ;  /* 0x3000002aff6f7230 */ /* 0x000fe40000004100 */
[----:B------:R-:W-:-:S02]  /*28130*/  HADD2.F32 R110, -RZ, R40.H1_H1 ;  /* 0x30000028ff6e7230 */ /* 0x000fc40000004100 */
[----:B0-----:R-:W-:-:S04]  /*28140*/  IMAD.WIDE.U32 R102, R102, 0x10, R88 ;  /* 0x0000001066667825 */ /* 0x001fc800078e0058 */
[----:B------:R-:W-:Y:S01]  /*28150*/  FFMA.FTZ R109, R114, R109, R111 ;  /* 0x0000006d726d7223 */ /* 0x000fe2000001006f */
[----:B------:R-:W-:Y:S01]  /*28160*/  F2FP.F16.F32.PACK_AB R89, R112, R105 ;  /* 0x000000697059723e */ /* 0x000fe200000000ff */
[----:B------:R-:W-:Y:S01]  /*28170*/  FFMA.FTZ R107, R91, R106, R110 ;  /* 0x0000006a5b6b7223 */ /* 0x000fe2000001006e */
[----:B------:R-:W-:Y:S02]  /*28180*/  F2FP.F16.F32.PACK_AB R91, R113, R116 ;  /* 0x00000074715b723e */ /* 0x000fe400000000ff */
[----:B------:R-:W-:Y:S02]  /*28190*/  F2FP.F16.F32.PACK_AB R90, R109, R90 ;  /* 0x0000005a6d5a723e */ /* 0x000fe400000000ff */
[----:B------:R-:W-:-:S05]  /*281a0*/  F2FP.F16.F32.PACK_AB R88, R107, R104 ;  /* 0x000000686b58723e */ /* 0x000fca00000000ff */
[----:B------:R4:W-:Y:S02]  /*281b0*/  STG.E.128 desc[UR6][R102.64], R88 ;  /* 0x0000005866007986 */ /* 0x0009e4000c101d06 */
.L_x_12121:
[----:B------:R-:W-:Y:S05]  /*281c0*/  BSYNC.RECONVERGENT B0 ;  /* 0x0000000000007941 */ /* 0x000fea0003800200 */
.L_x_12120:
[----:B------:R-:W-:Y:S02]  /*281d0*/  UIADD3 UR16, UPT, UPT, UR16, UR14, URZ ;  /* 0x0000000e10107290 */ /* 0x000fe4000fffe0ff */
[----:B------:R-:W-:Y:S02]  /*281e0*/  UPLOP3.LUT UP1, UPT, UPT, UPT, UP1, 0x40, 0x4 ;  /* 0x000000000004789c */ /* 0x000fe40003f2e810 */
[----:B------:R-:W-:-:S09]  /*281f0*/  UISETP.GE.AND UP0, UPT, UR16, UR15, UPT ;  /* 0x0000000f1000728c */ /* 0x000fd2000bf06270 */
[----:B------:R-:W-:Y:S05]  /*28200*/  BRA.U !UP0, `(.L_x_12122) ;  /* 0xfffffd8908c07547 */ /* 0x000fea000b83ffff */
[----:B------:R-:W-:Y:S05]  /*28210*/  EXIT ;  /* 0x000000000000794d */ /* 0x000fea0003800000 */
.L_x_12123:
        /* <DEDUP_REMOVED lines=14> */
.L_x_18058:


//--------------------- .text._ZN10layer_norm31ln_parallel_residual_fwd_kernelINS_13Kernel_traitsI6__halfS2_fS2_fjLj8192ELj1ELj1ELj8ELj16ENS_18Kernel_traits_baseILj8192ES2_S2_fS2_fjLj256EEEEELb1ELb1ELb1EEEvNS_9FwdParamsE --------------------------
	.section	.text._ZN10layer_norm31ln_parallel_residual_fwd_kernelINS_13Kernel_traitsI6__halfS2_fS2_fjLj8192ELj1ELj1ELj8ELj16ENS_18Kernel_traits_baseILj8192ES2_S2_fS2_fjLj256EEEEELb1ELb1ELb1EEEvNS_9FwdParamsE,"ax",@progbits
	.align	128
        .global         _ZN10layer_norm31ln_parallel_residual_fwd_kernelINS_13Kernel_traitsI6__halfS2_fS2_fjLj8192ELj1ELj1ELj8ELj16ENS_18Kernel_traits_baseILj8192ES2_S2_fS2_fjLj256EEEEELb1ELb1ELb1EEEvNS_9FwdParamsE
        .type           _ZN10layer_norm31ln_parallel_residual_fwd_kernelINS_13Kernel_traitsI6__halfS2_fS2_fjLj8192ELj1ELj1ELj8ELj16ENS_18Kernel_traits_baseILj8192ES2_S2_fS2_fjLj256EEEEELb1ELb1ELb1EEEvNS_9FwdParamsE,@function
        .size           _ZN10layer_norm31ln_parallel_residual_fwd_kernelINS_13Kernel_traitsI6__halfS2_fS2_fjLj8192ELj1ELj1ELj8ELj16ENS_18Kernel_traits_baseILj8192ES2_S2_fS2_fjLj256EEEEELb1ELb1ELb1EEEvNS_9FwdParamsE,(.L_x_18059 - _ZN10layer_norm31ln_parallel_residual_fwd_kernelINS_13Kernel_traitsI6__halfS2_fS2_fjLj8192ELj1ELj1ELj8ELj16ENS_18Kernel_traits_baseILj8192ES2_S2_fS2_fjLj256EEEEELb1ELb1ELb1EEEvNS_9FwdParamsE)
        .other          _ZN10layer_norm31ln_parallel_residual_fwd_kernelINS_13Kernel_traitsI6__halfS2_fS2_fjLj8192ELj1ELj1ELj8ELj16ENS_18Kernel_traits_baseILj8192ES2_S2_fS2_fjLj256EEEEELb1ELb1ELb1EEEvNS_9FwdParamsE,@"STO_CUDA_ENTRY STV_DEFAULT"
_ZN10layer_norm31ln_parallel_residual_fwd_kernelINS_13Kernel_traitsI6__halfS2_fS2_fjLj8192ELj1ELj1ELj8ELj16ENS_18Kernel_traits_baseILj8192ES2_S2_fS2_fjLj256EEEEELb1ELb1ELb1EEEvNS_9FwdParamsE:
.text._ZN10layer_norm31ln_parallel_residual_fwd_kernelINS_13Kernel_traitsI6__halfS2_fS2_fjLj8192ELj1ELj1ELj8ELj16ENS_18Kernel_traits_baseILj8192ES2_S2_fS2_fjLj256EEEEELb1ELb1ELb1EEEvNS_9FwdParamsE:
        /* <DEDUP_REMOVED lines=57> */
[----:B------:R-:W-:Y:S01]  /*0390*/  IMAD.HI.U32 R2, R7, -0x2daee0ad, RZ ;  /* 0xd2511f5307027827 */ /* 0x000fe200078e00ff */
[----:B------:R-:W-:Y:S02]  /*03a0*/  UIADD3 UR6, UPT, UPT, UR10, 0x3c6ef372, URZ ;  /* 0x3c6ef3720a067890 */ /* 0x000fe4000fffe0ff */
[----:B-1----:R-:W-:Y:S02]  /*03b0*/  UISETP.NE.U32.AND UP0, UPT, UR4, URZ, UPT ;  /* 0x000000ff0400728c */ /* 0x002fe4000bf05070 */
[----:B------:R-:W-:Y:S01]  /*03c0*/  LOP3.LUT R2, R2, UR11, RZ, 0x3c, !PT ;  /* 0x0000000b02027c12 */ /* 0x000fe2000f8e3cff */
[----:B------:R-:W-:Y:S01]  /*03d0*/  UIADD3 UR4, UPT, UPT, UR10, -0x61c88647, URZ ;  /* 0x9e3779b90a047890 */ /* 0x000fe2000fffe0ff */
[----:B0-----:R-:W-:Y:S01]  /*03e0*/  IMAD R6, R9, UR18, R94 ;  /* 0x0000001209067c24 */ /* 0x001fe2000f8e025e */
[----:B------:R-:W-:Y:S01]  /*03f0*/  UISETP.NE.AND.EX UP0, UPT, UR5, URZ, UPT, UP0 ;  /* 0x000000ff0500728c */ /* 0x000fe2000bf05300 */
[----:B------:R-:W-:Y:S01]  /*0400*/  IMAD R9, R7, -0x2daee0ad, RZ ;  /* 0xd2511f5307097824 */ /* 0x000fe200078e02ff */
[----:B------:R-:W-:Y:S01]  /*0410*/  UIADD3 UR5, UPT, UPT, UR11, -0x4498517b, URZ ;  /* 0xbb67ae850b057890 */ /* 0x000fe2000fffe0ff */
[----:B------:R-:W-:Y:S01]  /*0420*/  IMAD.HI.U32 R0, R6, -0x326172a9, RZ ;  /* 0xcd9e8d5706007827 */ /* 0x000fe200078e00ff */
[----:B------:R-:W-:-:S02]  /*0430*/  UIADD3 UR7, UPT, UPT, UR10, -0x255992d5, URZ ;  /* 0xdaa66d2b0a077890 */ /* 0x000fc4000fffe0ff */
[----:B------:R-:W-:Y:S01]  /*0440*/  UIADD3 UR12, UPT, UPT, UR10, -0xe443238, URZ ;  /* 0xf1bbcdc80a0c7890 */ /* 0x000fe2000fffe0ff */
[----:B------:R-:W-:Y:S01]  /*0450*/  IMAD R4, R6, -0x326172a9, RZ ;  /* 0xcd9e8d5706047824 */ /* 0x000fe200078e02ff */
[----:B------:R-:W-:Y:S01]  /*0460*/  LOP3.LUT R0, R5, UR10, R0, 0x96, !PT ;  /* 0x0000000a05007c12 */ /* 0x000fe2000f8e9600 */
[----:B------:R-:W-:Y:S01]  /*0470*/  IMAD.HI.U32 R3, R2, -0x326172a9, RZ ;  /* 0xcd9e8d5702037827 */ /* 0x000fe200078e00ff */
[----:B------:R-:W-:Y:S02]  /*0480*/  UIADD3 UR14, UPT, UPT, UR10, -0x700cb87f, URZ ;  /* 0x8ff347810a0e7890 */ /* 0x000fe4000fffe0ff */
[----:B------:R-:W-:Y:S01]  /*0490*/  UPLOP3.LUT UP1, UPT, UPT, UPT, UPT, 0x40, 0x4 ;  /* 0x000000000004789c */ /* 0x000fe20003f2e870 */
[----:B------:R-:W-:Y:S01]  /*04a0*/  IMAD.HI.U32 R8, R0, -0x2daee0ad, RZ ;  /* 0xd2511f5300087827 */ /* 0x000fe200078e00ff */
[----:B------:R-:W-:Y:S01]  /*04b0*/  LOP3.LUT R3, R4, UR4, R3, 0x96, !PT ;  /* 0x0000000404037c12 */ /* 0x000fe2000f8e9603 */
[----:B------:R-:W0:Y:S02]  /*04c0*/  LDCU UR4, c[0x0][0x404] ;  /* 0x00008080ff0477ac */ /* 0x000e240008000800 */
[----:B------:R-:W-:Y:S01]  /*04d0*/  IMAD R11, R0, -0x2daee0ad, RZ ;  /* 0xd2511f53000b7824 */ /* 0x000fe200078e02ff */
[----:B------:R-:W-:Y:S01]  /*04e0*/  LOP3.LUT R8, R9, UR5, R8, 0x96, !PT ;  /* 0x0000000509087c12 */ /* 0x000fe2000f8e9608 */
[----:B------:R-:W-:Y:S01]  /*04f0*/  IMAD R9, R2, -0x326172a9, RZ ;  /* 0xcd9e8d5702097824 */ /* 0x000fe200078e02ff */
[----:B------:R-:W-:Y:S01]  /*0500*/  UIADD3 UR5, UPT, UPT, UR11, 0x76cf5d0a, URZ ;  /* 0x76cf5d0a0b057890 */ /* 0x000fe2000fffe0ff */
[----:B------:R-:W-:Y:S01]  /*0510*/  IMAD.HI.U32 R4, R3, -0x2daee0ad, RZ ;  /* 0xd2511f5303047827 */ /* 0x000fe200078e00ff */
[----:B------:R-:W1:Y:S03]  /*0520*/  LDCU UR19, c[0x0][0x388] ;  /* 0x00007100ff1377ac */ /* 0x000e660008000800 */
[C---:B------:R-:W-:Y:S01]  /*0530*/  IMAD.HI.U32 R0, R8.reuse, -0x326172a9, RZ ;  /* 0xcd9e8d5708007827 */ /* 0x040fe200078e00ff */
[----:B------:R-:W-:Y:S01]  /*0540*/  LOP3.LUT R4, R11, UR5, R4, 0x96, !PT ;  /* 0x000000050b047c12 */ /* 0x000fe2000f8e9604 */
[----:B------:R-:W2:Y:S03]  /*0550*/  LDCU.U8 UR20, c[0x0][0x410] ;  /* 0x00008200ff1477ac */ /* 0x000ea60008000000 */
[----:B------:R-:W-:Y:S01]  /*0560*/  LOP3.LUT R0, R9, UR6, R0, 0x96, !PT ;  /* 0x0000000609007c12 */ /* 0x000fe2000f8e9600 */
[----:B------:R-:W-:Y:S01]  /*0570*/  IMAD R9, R8, -0x326172a9, RZ ;  /* 0xcd9e8d5708097824 */ /* 0x000fe200078e02ff */
[----:B------:R-:W-:Y:S01]  /*0580*/  UIADD3 UR6, UPT, UPT, UR11, 0x32370b8f, URZ ;  /* 0x32370b8f0b067890 */ /* 0x000fe2000fffe0ff */
[----:B------:R-:W-:Y:S01]  /*0590*/  IMAD R8, R3, -0x2daee0ad, RZ ;  /* 0xd2511f5303087824 */ /* 0x000fe200078e02ff */
[----:B------:R-:W3:Y:S01]  /*05a0*/  LDCU UR5, c[0x0][0x408] ;  /* 0x00008100ff0577ac */ /* 0x000ee20008000800 */
[----:B------:R-:W-:Y:S01]  /*05b0*/  IMAD.HI.U32 R3, R0, -0x2daee0ad, RZ ;  /* 0xd2511f5300037827 */ /* 0x000fe200078e00ff */
[----:B------:R-:W4:Y:S03]  /*05c0*/  LDCU UR21, c[0x0][0x400] ;  /* 0x00008000ff1577ac */ /* 0x000f260008000800 */
[----:B------:R-:W-:Y:S01]  /*05d0*/  IMAD.HI.U32 R2, R4, -0x326172a9, RZ ;  /* 0xcd9e8d5704027827 */ /* 0x000fe200078e00ff */
[----:B------:R-:W-:Y:S01]  /*05e0*/  LOP3.LUT R3, R8, UR6, R3, 0x96, !PT ;  /* 0x0000000608037c12 */ /* 0x000fe2000f8e9603 */
[----:B------:R-:W-:-:S02]  /*05f0*/  UIADD3 UR6, UPT, UPT, UR11, -0x126145ec, URZ ;  /* 0xed9eba140b067890 */ /* 0x000fc4000fffe0ff */
[----:B------:R-:W-:Y:S01]  /*0600*/  IMAD R11, R0, -0x2daee0ad, RZ ;  /* 0xd2511f53000b7824 */ /* 0x000fe200078e02ff */
[----:B------:R-:W-:Y:S01]  /*0610*/  LOP3.LUT R2, R9, UR7, R2, 0x96, !PT ;  /* 0x0000000709027c12 */ /* 0x000fe2000f8e9602 */
[----:B------:R-:W-:Y:S01]  /*0620*/  UIADD3 UR7, UPT, UPT, UR10, 0x78dde6e4, URZ ;  /* 0x78dde6e40a077890 */ /* 0x000fe2000fffe0ff */
[----:B------:R-:W-:Y:S01]  /*0630*/  IMAD R9, R4, -0x326172a9, RZ ;  /* 0xcd9e8d5704097824 */ /* 0x000fe200078e02ff */
[----:B------:R-:W0:Y:S01]  /*0640*/  LDCU.64 UR16, c[0x0][0x380] ;  /* 0x00007000ff1077ac */ /* 0x000e220008000a00 */
[----:B------:R-:W-:-:S04]  /*0650*/  IMAD.HI.U32 R0, R3, -0x326172a9, RZ ;  /* 0xcd9e8d5703007827 */ /* 0x000fc800078e00ff */
[C---:B------:R-:W-:Y:S01]  /*0660*/  IMAD.HI.U32 R8, R2.reuse, -0x2daee0ad, RZ ;  /* 0xd2511f5302087827 */ /* 0x040fe200078e00ff */
[----:B------:R-:W-:Y:S01]  /*0670*/  LOP3.LUT R0, R9, UR7, R0, 0x96, !PT ;  /* 0x0000000709007c12 */ /* 0x000fe2000f8e9600 */
[----:B------:R-:W-:Y:S02]  /*0680*/  UIADD3 UR7, UPT, UPT, UR11, -0x56f99767, URZ ;  /* 0xa90668990b077890 */ /* 0x000fe4000fffe0ff */
[----:B------:R-:W-:Y:S01]  /*0690*/  IMAD R9, R2, -0x2daee0ad, RZ ;  /* 0xd2511f5302097824 */ /* 0x000fe200078e02ff */
[----:B------:R-:W-:Y:S01]  /*06a0*/  LOP3.LUT R8, R11, UR6, R8, 0x96, !PT ;  /* 0x000000060b087c12 */ /* 0x000fe2000f8e9608 */
[----:B------:R-:W-:Y:S01]  /*06b0*/  IMAD.HI.U32 R2, R0, -0x2daee0ad, RZ ;  /* 0xd2511f5300027827 */ /* 0x000fe200078e00ff */
[----:B------:R-:W-:-:S03]  /*06c0*/  UIADD3 UR6, UPT, UPT, UR10, 0x1715609d, URZ ;  /* 0x1715609d0a067890 */ /* 0x000fc6000fffe0ff */
[----:B------:R-:W-:Y:S01]  /*06d0*/  IMAD R4, R3, -0x326172a9, RZ ;  /* 0xcd9e8d5703047824 */ /* 0x000fe200078e02ff */
[----:B------:R-:W-:Y:S01]  /*06e0*/  LOP3.LUT R2, R9, UR7, R2, 0x96, !PT ;  /* 0x0000000709027c12 */ /* 0x000fe2000f8e9602 */
[----:B------:R-:W-:Y:S01]  /*06f0*/  IMAD.HI.U32 R3, R8, -0x326172a9, RZ ;  /* 0xcd9e8d5708037827 */ /* 0x000fe200078e00ff */
[----:B------:R-:W-:-:S03]  /*0700*/  UIADD3 UR7, UPT, UPT, UR11, 0x646e171e, URZ ;  /* 0x646e171e0b077890 */ /* 0x000fc6000fffe0ff */
[----:B------:R-:W-:Y:S01]  /*0710*/  IMAD R11, R0, -0x2daee0ad, RZ ;  /* 0xd2511f53000b7824 */ /* 0x000fe200078e02ff */
[----:B------:R-:W-:Y:S01]  /*0720*/  LOP3.LUT R3, R4, UR6, R3, 0x96, !PT ;  /* 0x0000000604037c12 */ /* 0x000fe2000f8e9603 */
[----:B------:R-:W-:Y:S01]  /*0730*/  UIADD3 UR6, UPT, UPT, UR10, -0x4ab325aa, URZ ;  /* 0xb54cda560a067890 */ /* 0x000fe2000fffe0ff */
[----:B------:R-:W-:Y:S02]  /*0740*/  IMAD R9, R8, -0x326172a9, RZ ;  /* 0xcd9e8d5708097824 */ /* 0x000fe400078e02ff */
[----:B------:R-:W-:-:S04]  /*0750*/  IMAD.HI.U32 R0, R2, -0x326172a9, RZ ;  /* 0xcd9e8d5702007827 */ /* 0x000fc800078e00ff */
[----:B------:R-:W-:Y:S01]  /*0760*/  IMAD.HI.U32 R4, R3, -0x2daee0ad, RZ ;  /* 0xd2511f5303047827 */ /* 0x000fe200078e00ff */
[----:B------:R-:W-:Y:S01]  /*0770*/  LOP3.LUT R0, R9, UR6, R0, 0x96, !PT ;  /* 0x0000000609007c12 */ /* 0x000fe2000f8e9600 */
[----:B------:R-:W-:Y:S02]  /*0780*/  UIADD3 UR6, UPT, UPT, UR11, 0x1fd5c5a3, URZ ;  /* 0x1fd5c5a30b067890 */ /* 0x000fe4000fffe0ff */
[----:B------:R-:W-:Y:S01]  /*0790*/  IMAD R8, R3, -0x2daee0ad, RZ ;  /* 0xd2511f5303087824 */ /* 0x000fe200078e02ff */
[----:B------:R-:W-:Y:S01]  /*07a0*/  LOP3.LUT R4, R11, UR7, R4, 0x96, !PT ;  /* 0x000000070b047c12 */ /* 0x000fe2000f8e9604 */
[----:B------:R-:W-:Y:S01]  /*07b0*/  IMAD.HI.U32 R3, R0, -0x2daee0ad, RZ ;  /* 0xd2511f5300037827 */ /* 0x000fe200078e00ff */
[----:B------:R-:W-:-:S03]  /*07c0*/  UIADD3 UR7, UPT, UPT, UR10, 0x5384540f, URZ ;  /* 0x5384540f0a077890 */ /* 0x000fc6000fffe0ff */
[----:B------:R-:W-:Y:S01]  /*07d0*/  IMAD R9, R2, -0x326172a9, RZ ;  /* 0xcd9e8d5702097824 */ /* 0x000fe200078e02ff */
[----:B------:R-:W-:Y:S01]  /*07e0*/  LOP3.LUT R3, R8, UR6, R3, 0x96, !PT ;  /* 0x0000000608037c12 */ /* 0x000fe2000f8e9603 */
[----:B------:R-:W-:Y:S01]  /*07f0*/  IMAD.HI.U32 R2, R4, -0x326172a9, RZ ;  /* 0xcd9e8d5704027827 */ /* 0x000fe200078e00ff */
[----:B------:R-:W-:-:S03]  /*0800*/  UIADD3 UR6, UPT, UPT, UR11, -0x695add53, URZ ;  /* 0x96a522ad0b067890 */ /* 0x000fc6000fffe0ff */
[----:B------:R-:W-:Y:S01]  /*0810*/  IMAD R11, R0, -0x2daee0ad, RZ ;  /* 0xd2511f53000b7824 */ /* 0x000fe200078e02ff */
[----:B------:R-:W-:Y:S01]  /*0820*/  LOP3.LUT R2, R9, UR7, R2, 0x96, !PT ;  /* 0x0000000709027c12 */ /* 0x000fe2000f8e9602 */
[----:B------:R-:W-:Y:S01]  /*0830*/  IMAD R9, R4, -0x326172a9, RZ ;  /* 0xcd9e8d5704097824 */ /* 0x000fe200078e02ff */
[----:B------:R-:W-:Y:S01]  /*0840*/  UIADD3 UR7, UPT, UPT, UR11, -0x24c28bd8, URZ ;  /* 0xdb3d74280b077890 */ /* 0x000fe2000fffe0ff */
[----:B------:R-:W-:-:S04]  /*0850*/  IMAD.HI.U32 R0, R3, -0x326172a9, RZ ;  /* 0xcd9e8d5703007827 */ /* 0x000fc800078e00ff */
[C---:B------:R-:W-:Y:S01]  /*0860*/  IMAD.HI.U32 R8, R2.reuse, -0x2daee0ad, RZ ;  /* 0xd2511f5302087827 */ /* 0x040fe200078e00ff */
[----:B------:R-:W-:Y:S01]  /*0870*/  LOP3.LUT R9, R9, UR12, R0, 0x96, !PT ;  /* 0x0000000c09097c12 */ /* 0x000fe2000f8e9600 */
[----:B------:R-:W0:Y:S02]  /*0880*/  LDCU.64 UR12, c[0x0][0x398] ;  /* 0x00007300ff0c77ac */ /* 0x000e240008000a00 */
[----:B------:R-:W-:Y:S01]  /*0890*/  IMAD R2, R2, -0x2daee0ad, RZ ;  /* 0xd2511f5302027824 */ /* 0x000fe200078e02ff */
[----:B------:R-:W-:Y:S01]  /*08a0*/  LOP3.LUT R8, R11, UR7, R8, 0x96, !PT ;  /* 0x000000070b087c12 */ /* 0x000fe2000f8e9608 */
[----:B------:R-:W-:Y:S02]  /*08b0*/  IMAD R11, R3, -0x326172a9, RZ ;  /* 0xcd9e8d57030b7824 */ /* 0x000fe400078e02ff */
[----:B------:R-:W-:-:S04]  /*08c0*/  IMAD.HI.U32 R3, R9, -0x2daee0ad, RZ ;  /* 0xd2511f5309037827 */ /* 0x000fc800078e00ff */
[----:B------:R-:W-:Y:S01]  /*08d0*/  IMAD.HI.U32 R4, R8, -0x326172a9, RZ ;  /* 0xcd9e8d5708047827 */ /* 0x000fe200078e00ff */
[----:B------:R-:W-:-:S03]  /*08e0*/  LOP3.LUT R3, R2, UR6, R3, 0x96, !PT ;  /* 0x0000000602037c12 */ /* 0x000fc6000f8e9603 */
[----:B------:R-:W-:Y:S02]  /*08f0*/  HFMA2 R2, -RZ, RZ, 0, 0 ;  /* 0x00000000ff027431 */ /* 0x000fe400000001ff */
[----:B------:R-:W-:Y:S01]  /*0900*/  IMAD R0, R8, -0x326172a9, RZ ;  /* 0xcd9e8d5708007824 */ /* 0x000fe200078e02ff */
[----:B------:R-:W-:Y:S01]  /*0910*/  LOP3.LUT R4, R11, UR14, R4, 0x96, !PT ;  /* 0x0000000e0b047c12 */ /* 0x000fe2000f8e9604 */
[----:B------:R-:W-:Y:S01]  /*0920*/  IMAD R92, R9, -0x2daee0ad, RZ ;  /* 0xd2511f53095c7824 */ /* 0x000fe200078e02ff */
[----:B-1234-:R-:W0:Y:S06]  /*0930*/  LDCU.64 UR14, c[0x0][0x3a0] ;  /* 0x00007400ff0e77ac */ /* 0x01ee2c0008000a00 */
.L_x_12428:
        /* <DEDUP_REMOVED lines=14> */
[----:B0-----:R-:W-:-:S04]  /*0a20*/  IMAD.WIDE.U32 R12, R99, 0x10, R84 ;  /* 0x00000010630c7825 */ /* 0x001fc800078e0054 */
[C---:B------:R-:W-:Y:S02]  /*0a30*/  @P1 IMAD.WIDE.U32 R16, R99.reuse, 0x10, R16 ;  /* 0x0000001063101825 */ /* 0x040fe400078e0010 */
[----:B------:R-:W5:Y:S04]  /*0a40*/  LDG.E.128 R12, desc[UR8][R12.64] ;  /* 0x000000080c0c7981 */ /* 0x000f68000c1e1d00 */
[----:B------:R0:W5:Y:S01]  /*0a50*/  @P2 LDG.E.128 R48, desc[UR8][R16.64] ;  /* 0x0000000810302981 */ /* 0x000162000c1e1d00 */
[----:B--2---:R-:W-:-:S05]  /*0a60*/  @P0 IMAD.WIDE.U32 R18, R99, 0x20, R18 ;  /* 0x0000002063120825 */ /* 0x004fca00078e0012 */
[----:B------:R0:W5:Y:S04]  /*0a70*/  @P0 LDG.E.128 R44, desc[UR8][R18.64] ;  /* 0x00000008122c0981 */ /* 0x000168000c1e1d00 */
[----:B------:R0:W5:Y:S01]  /*0a80*/  @P0 LDG.E.128 R40, desc[UR8][R18.64+0x10] ;  /* 0x0000100812280981 */ /* 0x000162000c1e1d00 */
[----:B------:R-:W-:-:S04]  /*0a90*/  UISETP.NE.U32.AND UP0, UPT, UR12, URZ, UPT ;  /* 0x000000ff0c00728c */ /* 0x000fc8000bf05070 */
[----:B------:R-:W-:Y:S01]  /*0aa0*/  UISETP.NE.AND.EX UP0, UPT, UR13, URZ, UPT, UP0 ;  /* 0x000000ff0d00728c */ /* 0x000fe2000bf05300 */
[----:B------:R-:W-:Y:S01]  /*0ab0*/  IMAD.MOV.U32 R98, RZ, RZ, 0x2f800000 ;  /* 0x2f800000ff627424 */ /* 0x000fe200078e00ff */
[----:B------:R-:W-:Y:S02]  /*0ac0*/  UIADD3 UR6, UPT, UPT, UR11, -0x126145ec, URZ ;  /* 0xed9eba140b067890 */ /* 0x000fe4000fffe0ff */
[----:B------:R-:W-:Y:S02]  /*0ad0*/  UIADD3 UR7, UPT, UPT, UR10, 0x1715609d, URZ ;  /* 0x1715609d0a077890 */ /* 0x000fe4000fffe0ff */
[----:B------:R-:W-:Y:S02]  /*0ae0*/  UIADD3 UR22, UPT, UPT, UR11, 0x646e171e, URZ ;  /* 0x646e171e0b167890 */ /* 0x000fe4000fffe0ff */
[----:B------:R-:W-:Y:S02]  /*0af0*/  UIADD3 UR23, UPT, UPT, UR10, -0xe443238, URZ ;  /* 0xf1bbcdc80a177890 */ /* 0x000fe4000fffe0ff */
[----:B------:R-:W-:-:S02]  /*0b00*/  UIADD3 UR24, UPT, UPT, UR11, 0x32370b8f, URZ ;  /* 0x32370b8f0b187890 */ /* 0x000fc4000fffe0ff */
[----:B------:R-:W-:Y:S02]  /*0b10*/  UIADD3 UR25, UPT, UPT, UR10, -0x700cb87f, URZ ;  /* 0x8ff347810a197890 */ /* 0x000fe4000fffe0ff */
[----:B------:R-:W-:Y:S01]  /*0b20*/  UIADD3 UR26, UPT, UPT, UR10, -0x4ab325aa, URZ ;  /* 0xb54cda560a1a7890 */ /* 0x000fe2000fffe0ff */
[----:B0-----:R-:W-:Y:S11]  /*0b30*/  BRA.U UP0, `(.L_x_12124) ;  /* 0x0000002900d47547 */ /* 0x001ff6000b800000 */
        /* <DEDUP_REMOVED lines=15> */
.L_x_12126:
        /* <DEDUP_REMOVED lines=12> */
.L_x_12127:
        /* <DEDUP_REMOVED lines=43> */
[----:B------:R-:W-:Y:S01]  /*0fa0*/  LOP3.LUT R23, R20, UR27, R17, 0x96, !PT ;  /* 0x0000001b14177c12 */ /* 0x000fe2000f8e9611 */
[----:B------:R-:W-:-:S03]  /*0fb0*/  UIADD3 UR27, UPT, UPT, UR11, -0x695add53, URZ ;  /* 0x96a522ad0b1b7890 */ /* 0x000fc6000fffe0ff */
[----:B------:R-:W-:Y:S01]  /*0fc0*/  LOP3.LUT R20, R22, UR23, R19, 0x96, !PT ;  /* 0x0000001716147c12 */ /* 0x000fe2000f8e9613 */
[----:B------:R-:W-:-:S04]  /*0fd0*/  IMAD.WIDE.U32 R22, R23, -0x326172a9, RZ ;  /* 0xcd9e8d5717167825 */ /* 0x000fc800078e00ff */
[----:B------:R-:W-:Y:S02]  /*0fe0*/  HFMA2 R19, -RZ, RZ, 0, 0 ;  /* 0x00000000ff137431 */ /* 0x000fe400000001ff */
[----:B------:R-:W-:Y:S01]  /*0ff0*/  IMAD.WIDE.U32 R20, R20, -0x2daee0ad, RZ ;  /* 0xd2511f5314147825 */ /* 0x000fe200078e00ff */
[----:B------:R-:W-:Y:S02]  /*1000*/  LOP3.LUT R4, R18, UR25, R23, 0x96, !PT ;  /* 0x0000001912047c12 */ /* 0x000fe4000f8e9617 */
[----:B------:R-:W-:Y:S01]  /*1010*/  MOV R0, R22 ;  /* 0x0000001600007202 */ /* 0x000fe20000000f00 */
[----:B------:R-:W-:Y:S01]  /*1020*/  IMAD.MOV.U32 R18, RZ, RZ, R20 ;  /* 0x000000ffff127224 */ /* 0x000fe200078e0014 */
[----:B------:R-:W-:Y:S01]  /*1030*/  LOP3.LUT R3, R16, UR27, R21, 0x96, !PT ;  /* 0x0000001b10037c12 */ /* 0x000fe2000f8e9615 */
[----:B------:R-:W-:-:S07]  /*1040*/  IMAD.MOV.U32 R16, RZ, RZ, R92 ;  /* 0x000000ffff107224 */ /* 0x000fce00078e005c */
.L_x_12125:
[----:B------:R-:W-:Y:S01]  /*1050*/  ISETP.NE.AND P1, PT, R19, 0x1, PT ;  /* 0x000000011300780c */ /* 0x000fe20003f25270 */
[----:B------:R-:W-:Y:S01]  /*1060*/  IMAD.MOV.U32 R20, RZ, RZ, 0x2 ;  /* 0x00000002ff147424 */ /* 0x000fe200078e00ff */
[----:B------:R-:W-:Y:S01]  /*1070*/  I2FP.F32.U32 R17, R16 ;  /* 0x0000001000117245 */ /* 0x000fe20000201000 */
[----:B-----5:R-:W-:-:S04]  /*1080*/  HADD2.F32 R16, -RZ, R12.H0_H0 ;  /* 0x2000000cff107230 */ /* 0x020fc80000004100 */
        /* <DEDUP_REMOVED lines=13> */
.L_x_12129:
        /* <DEDUP_REMOVED lines=12> */
.L_x_12130:
        /* <DEDUP_REMOVED lines=54> */
.L_x_12128:
[----:B------:R-:W-:Y:S01]  /*1580*/  ISETP.NE.AND P1, PT, R20, 0x1, PT ;  /* 0x000000011400780c */ /* 0x000fe20003f25270 */
[----:B------:R-:W-:Y:S01]  /*1590*/  HFMA2 R21, -RZ, RZ, 0, 1.1920928955078125e-07 ;  /* 0x00000002ff157431 */ /* 0x000fe200000001ff */
[----:B------:R-:W-:Y:S01]  /*15a0*/  I2FP.F32.U32 R17, R17 ;  /* 0x0000001100117245 */ /* 0x000fe20000201000 */
[----:B------:R-:W-:-:S04]  /*15b0*/  HADD2.F32 R12, -RZ, R12.H1_H1 ;  /* 0x3000000cff0c7230 */ /* 0x000fc80000004100 */
        /* <DEDUP_REMOVED lines=13> */
.L_x_12132:
        /* <DEDUP_REMOVED lines=12> */
.L_x_12133:
        /* <DEDUP_REMOVED lines=45> */
[----:B------:R-:W-:Y:S02]  /*1a20*/  UIADD3 UR27, UPT, UPT, UR11, -0x695add53, URZ ;  /* 0x96a522ad0b1b7890 */ /* 0x000fe4000fffe0ff */
        /* <DEDUP_REMOVED lines=8> */
.L_x_12131:
[----:B------:R-:W-:Y:S01]  /*1ab0*/  ISETP.NE.AND P1, PT, R21, 0x1, PT ;  /* 0x000000011500780c */ /* 0x000fe20003f25270 */
[----:B------:R-:W-:Y:S01]  /*1ac0*/  IMAD.MOV.U32 R20, RZ, RZ, 0x2 ;  /* 0x00000002ff147424 */ /* 0x000fe200078e00ff */
[----:B------:R-:W-:Y:S02]  /*1ad0*/  I2FP.F32.U32 R17, R17 ;  /* 0x0000001100117245 */ /* 0x000fe40000201000 */
[----:B------:R-:W-:-:S03]  /*1ae0*/  MOV R19, R0 ;  /* 0x0000000000137202 */ /* 0x000fc60000000f00 */
[----:B------:R-:W-:-:S05]  /*1af0*/  FFMA.FTZ R17, R17, R98, 1.1641532182693481445e-10 ;  /* 0x2f00000011117423 */ /* 0x000fca0000010062 */
[----:B------:R-:W-:Y:S01]  /*1b00*/  FSETP.LE.FTZ.AND P2, PT, R17, UR4, PT ;  /* 0x0000000411007c0b */ /* 0x000fe2000bf53000 */
[----:B------:R-:W-:-:S03]  /*1b10*/  HADD2.F32 R17, -RZ, R13.H0_H0 ;  /* 0x2000000dff117230 */ /* 0x000fc60000004100 */
        /* <DEDUP_REMOVED lines=10> */
.L_x_12135:
        /* <DEDUP_REMOVED lines=12> */
.L_x_12136:
        /* <DEDUP_REMOVED lines=54> */
.L_x_12134:
[----:B------:R-:W-:Y:S01]  /*1fe0*/  ISETP.NE.AND P2, PT, R20, 0x1, PT ;  /* 0x000000011400780c */ /* 0x000fe20003f45270 */
[----:B------:R-:W-:Y:S01]  /*1ff0*/  HADD2.F32 R13, -RZ, R13.H1_H1 ;  /* 0x3000000dff0d7230 */ /* 0x000fe20000004100 */
        /* <DEDUP_REMOVED lines=14> */
.L_x_12138:
        /* <DEDUP_REMOVED lines=12> */
.L_x_12139:
        /* <DEDUP_REMOVED lines=54> */
.L_x_12137:
[----:B------:R-:W-:Y:S01]  /*2500*/  ISETP.NE.AND P3, PT, R21, 0x1, PT ;  /* 0x000000011500780c */ /* 0x000fe20003f65270 */
[----:B------:R-:W-:Y:S01]  /*2510*/  HFMA2 R22, -RZ, RZ, 0, 1.1920928955078125e-07 ;  /* 0x00000002ff167431 */ /* 0x000fe200000001ff */
[----:B------:R-:W-:Y:S01]  /*2520*/  I2FP.F32.U32 R19, R19 ;  /* 0x0000001300137245 */ /* 0x000fe20000201000 */
[----:B------:R-:W-:-:S04]  /*2530*/  IMAD.MOV.U32 R20, RZ, RZ, R0 ;  /* 0x000000ffff147224 */ /* 0x000fc800078e0000 */
[----:B------:R-:W-:-:S05]  /*2540*/  FFMA.FTZ R19, R19, R98, 1.1641532182693481445e-10 ;  /* 0x2f00000013137423 */ /* 0x000fca0000010062 */
[----:B------:R-:W-:Y:S01]  /*2550*/  FSETP.LE.FTZ.AND P2, PT, R19, UR4, PT ;  /* 0x0000000413007c0b */ /* 0x000fe2000bf53000 */
[----:B------:R-:W-:Y:S01]  /*2560*/  HADD2.F32 R19, -RZ, R14.H0_H0 ;  /* 0x2000000eff137230 */ /* 0x000fe20000004100 */
        /* <DEDUP_REMOVED lines=9> */
.L_x_12141:
        /* <DEDUP_REMOVED lines=12> */
.L_x_12142:
        /* <DEDUP_REMOVED lines=54> */
.L_x_12140:
        /* <DEDUP_REMOVED lines=16> */
.L_x_12144:
        /* <DEDUP_REMOVED lines=12> */
.L_x_12145:
        /* <DEDUP_REMOVED lines=54> */
.L_x_12143:
        /* <DEDUP_REMOVED lines=16> */
.L_x_12147:
        /* <DEDUP_REMOVED lines=12> */
.L_x_12148:
        /* <DEDUP_REMOVED lines=54> */
.L_x_12146:
[----:B------:R-:W-:Y:S01]  /*3460*/  HADD2.F32 R21, -RZ, R15.H1_H1 ;  /* 0x3000000fff157230 */ /* 0x000fe20000004100 */
        /* <DEDUP_REMOVED lines=34> */
.L_x_12124:
[----:B------:R-:W-:Y:S01]  /*3690*/  ISETP.NE.AND P1, PT, R93, 0x1, PT ;  /* 0x000000015d00780c */ /* 0x000fe20003f25270 */
[----:B------:R-:W-:Y:S01]  /*36a0*/  UIADD3 UR27, UPT, UPT, UR11, -0x24c28bd8, URZ ;  /* 0xdb3d74280b1b7890 */ /* 0x000fe2000fffe0ff */
[----:B------:R-:W-:Y:S01]  /*36b0*/  HFMA2 R10, -RZ, RZ, 0, 1.1920928955078125e-07 ;  /* 0x00000002ff0a7431 */ /* 0x000fe200000001ff */
[----:B------:R-:W-:Y:S01]  /*36c0*/  UIADD3 UR28, UPT, UPT, UR10, 0x5384540f, URZ ;  /* 0x5384540f0a1c7890 */ /* 0x000fe2000fffe0ff */
[----:B------:R-:W-:Y:S01]  /*36d0*/  IMAD.MOV.U32 R8, RZ, RZ, R0 ;  /* 0x000000ffff087224 */ /* 0x000fe200078e0000 */
[----:B------:R-:W-:Y:S01]  /*36e0*/  UIADD3 UR29, UPT, UPT, UR11, 0x1fd5c5a3, URZ ;  /* 0x1fd5c5a30b1d7890 */ /* 0x000fe2000fffe0ff */
[----:B------:R-:W-:Y:S01]  /*36f0*/  IMAD.MOV.U32 R18, RZ, RZ, R92 ;  /* 0x000000ffff127224 */ /* 0x000fe200078e005c */
[----:B------:R-:W-:Y:S02]  /*3700*/  UIADD3 UR30, UPT, UPT, UR11, -0x56f99767, URZ ;  /* 0xa90668990b1e7890 */ /* 0x000fe4000fffe0ff */
[----:B------:R-:W-:Y:S02]  /*3710*/  UIADD3 UR31, UPT, UPT, UR10, 0x3c6ef372, URZ ;  /* 0x3c6ef3720a1f7890 */ /* 0x000fe4000fffe0ff */
[----:B------:R-:W-:-:S02]  /*3720*/  UIADD3 UR32, UPT, UPT, UR10, 0x78dde6e4, URZ ;  /* 0x78dde6e40a207890 */ /* 0x000fc4000fffe0ff */
[----:B------:R-:W-:Y:S01]  /*3730*/  UIADD3 UR33, UPT, UPT, UR11, -0x4498517b, URZ ;  /* 0xbb67ae850b217890 */ /* 0x000fe2000fffe0ff */
[----:B------:R-:W-:Y:S11]  /*3740*/  @!P1 BRA `(.L_x_12150) ;  /* 0x0000000400109947 */ /* 0x000ff60003800000 */
        /* <DEDUP_REMOVED lines=10> */
.L_x_12151:
        /* <DEDUP_REMOVED lines=12> */
.L_x_12152:
[----:B------:R-:W-:Y:S01]  /*38b0*/  IMAD.WIDE.U32 R10, R6, -0x326172a9, RZ ;  /* 0xcd9e8d57060a7825 */ /* 0x000fe200078e00ff */
[----:B------:R-:W-:Y:S01]  /*38c0*/  LOP3.LUT R18, R2, UR11, R9, 0x96, !PT ;  /* 0x0000000b02127c12 */ /* 0x000fe2000f8e9609 */
[----:B------:R-:W-:-:S03]  /*38d0*/  UIADD3 UR34, UPT, UPT, UR10, -0x61c88647, URZ ;  /* 0x9e3779b90a227890 */ /* 0x000fc6000fffe0ff */
        /* <DEDUP_REMOVED lines=43> */
.L_x_12150:
[----:B------:R-:W-:Y:S01]  /*3b90*/  ISETP.NE.AND P1, PT, R10, 0x1, PT ;  /* 0x000000010a00780c */ /* 0x000fe20003f25270 */
[----:B------:R-:W-:Y:S01]  /*3ba0*/  IMAD.MOV.U32 R11, RZ, RZ, 0x2 ;  /* 0x00000002ff0b7424 */ /* 0x000fe200078e00ff */
[----:B------:R-:W-:Y:S01]  /*3bb0*/  I2FP.F32.U32 R9, R8 ;  /* 0x0000000800097245 */ /* 0x000fe20000201000 */
[----:B-----5:R-:W-:-:S04]  /*3bc0*/  HADD2.F32 R8, -RZ, R12.H0_H0 ;  /* 0x2000000cff087230 */ /* 0x020fc80000004100 */
        /* <DEDUP_REMOVED lines=14> */
.L_x_12154:
        /* <DEDUP_REMOVED lines=12> */
.L_x_12155:
[----:B------:R-:W-:Y:S01]  /*3d70*/  IMAD.WIDE.U32 R16, R6, -0x326172a9, RZ ;  /* 0xcd9e8d5706107825 */ /* 0x000fe200078e00ff */
[----:B------:R-:W-:Y:S01]  /*3d80*/  LOP3.LUT R22, R2, UR11, R11, 0x96, !PT ;  /* 0x0000000b02167c12 */ /* 0x000fe2000f8e960b */
[----:B------:R-:W-:Y:S01]  /*3d90*/  UIADD3 UR34, UPT, UPT, UR10, -0x61c88647, URZ ;  /* 0x9e3779b90a227890 */ /* 0x000fe2000fffe0ff */
[----:B------:R-:W-:Y:S02]  /*3da0*/  MOV R9, R18 ;  /* 0x0000001200097202 */ /* 0x000fe40000000f00 */
        /* <DEDUP_REMOVED lines=43> */
.L_x_12153:
        /* <DEDUP_REMOVED lines=22> */
.L_x_12157:
        /* <DEDUP_REMOVED lines=12> */
.L_x_12158:
[----:B------:R-:W-:Y:S01]  /*4280*/  IMAD.WIDE.U32 R16, R6, -0x326172a9, RZ ;  /* 0xcd9e8d5706107825 */ /* 0x000fe200078e00ff */
[----:B------:R-:W-:Y:S01]  /*4290*/  LOP3.LUT R22, R2, UR11, R11, 0x96, !PT ;  /* 0x0000000b02167c12 */ /* 0x000fe2000f8e960b */
[----:B------:R-:W-:Y:S02]  /*42a0*/  UIADD3 UR34, UPT, UPT, UR10, -0x61c88647, URZ ;  /* 0x9e3779b90a227890 */ /* 0x000fe4000fffe0ff */
[----:B------:R-:W-:Y:S01]  /*42b0*/  IMAD.MOV.U32 R9, RZ, RZ, R18 ;  /* 0x000000ffff097224 */ /* 0x000fe200078e0012 */
        /* <DEDUP_REMOVED lines=43> */
.L_x_12156:
[----:B------:R-:W-:Y:S02]  /*4570*/  I2FP.F32.U32 R9, R9 ;  /* 0x0000000900097245 */ /* 0x000fe40000201000 */
[----:B------:R-:W-:Y:S02]  /*4580*/  ISETP.NE.AND P1, PT, R16, 0x1, PT ;  /* 0x000000011000780c */ /* 0x000fe40003f25270 */
[----:B------:R-:W-:Y:S01]  /*4590*/  MOV R10, R0 ;  /* 0x00000000000a7202 */ /* 0x000fe20000000f00 */
[----:B------:R-:W-:-:S05]  /*45a0*/  FFMA.FTZ R9, R9, R98, 1.1641532182693481445e-10 ;  /* 0x2f00000009097423 */ /* 0x000fca0000010062 */
[----:B------:R-:W-:Y:S01]  /*45b0*/  FSETP.LE.FTZ.AND P3, PT, R9, UR4, PT ;  /* 0x0000000409007c0b */ /* 0x000fe2000bf73000 */
[----:B------:R-:W-:Y:S02]  /*45c0*/  HADD2.F32 R9, -RZ, R12.H1_H1 ;  /* 0x3000000cff097230 */ /* 0x000fe40000004100 */
[----:B------:R-:W-:Y:S01]  /*45d0*/  IMAD.MOV.U32 R12, RZ, RZ, 0x2 ;  /* 0x00000002ff0c7424 */ /* 0x000fe200078e00ff */
[----:B------:R-:W-:Y:S02]  /*45e0*/  P2R R29, PR, RZ, 0x8 ;  /* 0x00000008ff1d7803 */ /* 0x000fe40000000000 */
[----:B------:R-:W-:Y:S01]  /*45f0*/  FMUL.FTZ R9, R9, UR5 ;  /* 0x0000000509097c20 */ /* 0x000fe20008410000 */
        /* <DEDUP_REMOVED lines=9> */
.L_x_12160:
        /* <DEDUP_REMOVED lines=12> */
.L_x_12161:
[----:B------:R-:W-:Y:S01]  /*4750*/  IMAD.WIDE.U32 R16, R6, -0x326172a9, RZ ;  /* 0xcd9e8d5706107825 */ /* 0x000fe200078e00ff */
[----:B------:R-:W-:Y:S01]  /*4760*/  LOP3.LUT R22, R2, UR11, R11, 0x96, !PT ;  /* 0x0000000b02167c12 */ /* 0x000fe2000f8e960b */
[----:B------:R-:W-:Y:S02]  /*4770*/  UIADD3 UR34, UPT, UPT, UR10, -0x61c88647, URZ ;  /* 0x9e3779b90a227890 */ /* 0x000fe4000fffe0ff */
[----:B------:R-:W-:Y:S01]  /*4780*/  HFMA2 R12, -RZ, RZ, 0, 0 ;  /* 0x00000000ff0c7431 */ /* 0x000fe200000001ff */
        /* <DEDUP_REMOVED lines=43> */
.L_x_12159:
        /* <DEDUP_REMOVED lines=22> */
.L_x_12163:
        /* <DEDUP_REMOVED lines=12> */
.L_x_12164:
        /* <DEDUP_REMOVED lines=47> */
.L_x_12162:
[----:B------:R-:W-:Y:S01]  /*4f50*/  ISETP.NE.AND P1, PT, R16, 0x1, PT ;  /* 0x000000011000780c */ /* 0x000fe20003f25270 */
[----:B------:R-:W-:Y:S01]  /*4f60*/  HFMA2 R17, -RZ, RZ, 0, 1.1920928955078125e-07 ;  /* 0x00000002ff117431 */ /* 0x000fe200000001ff */
[----:B------:R-:W-:Y:S01]  /*4f70*/  I2FP.F32.U32 R11, R10 ;  /* 0x0000000a000b7245 */ /* 0x000fe20000201000 */
[----:B------:R-:W-:-:S04]  /*4f80*/  HADD2.F32 R10, -RZ, R13.H0_H0 ;  /* 0x2000000dff0a7230 */ /* 0x000fc80000004100 */
        /* <DEDUP_REMOVED lines=14> */
.L_x_12166:
        /* <DEDUP_REMOVED lines=12> */
.L_x_12167:
        /* <DEDUP_REMOVED lines=47> */
.L_x_12165:
        /* <DEDUP_REMOVED lines=22> */
.L_x_12169:
        /* <DEDUP_REMOVED lines=12> */
.L_x_12170:
        /* <DEDUP_REMOVED lines=47> */
.L_x_12168:
[----:B------:R-:W-:Y:S01]  /*5930*/  I2FP.F32.U32 R11, R11 ;  /* 0x0000000b000b7245 */ /* 0x000fe20000201000 */
[----:B------:R-:W-:Y:S01]  /*5940*/  IMAD.MOV.U32 R17, RZ, RZ, 0x2 ;  /* 0x00000002ff117424 */ /* 0x000fe200078e00ff */
[----:B------:R-:W-:Y:S01]  /*5950*/  ISETP.NE.AND P2, PT, R16, 0x1, PT ;  /* 0x000000011000780c */ /* 0x000fe20003f45270 */
[----:B------:R-:W-:Y:S02]  /*5960*/  IMAD.MOV.U32 R12, RZ, RZ, R0 ;  /* 0x000000ffff0c7224 */ /* 0x000fe400078e0000 */
[----:B------:R-:W-:-:S05]  /*5970*/  FFMA.FTZ R11, R11, R98, 1.1641532182693481445e-10 ;  /* 0x2f0000000b0b7423 */ /* 0x000fca0000010062 */
[----:B------:R-:W-:Y:S01]  /*5980*/  FSETP.LE.FTZ.AND P1, PT, R11, UR4, PT ;  /* 0x000000040b007c0b */ /* 0x000fe2000bf33000 */
[----:B------:R-:W-:-:S05]  /*5990*/  HADD2.F32 R11, -RZ, R13.H1_H1 ;  /* 0x3000000dff0b7230 */ /* 0x000fca0000004100 */
[----:B------:R-:W-:Y:S01]  /*59a0*/  FMUL.FTZ R11, R11, UR5 ;  /* 0x000000050b0b7c20 */ /* 0x000fe20008410000 */
        /* <DEDUP_REMOVED lines=9> */
.L_x_12172:
        /* <DEDUP_REMOVED lines=12> */
.L_x_12173:
        /* <DEDUP_REMOVED lines=47> */
.L_x_12171:
[----:B------:R-:W-:Y:S01]  /*5df0*/  I2FP.F32.U32 R13, R12 ;  /* 0x0000000c000d7245 */ /* 0x000fe20000201000 */
[----:B------:R-:W-:Y:S01]  /*5e00*/  HADD2.F32 R12, -RZ, R49.H1_H1 ;  /* 0x30000031ff0c7230 */ /* 0x000fe20000004100 */
        /* <DEDUP_REMOVED lines=20> */
.L_x_12175:
        /* <DEDUP_REMOVED lines=12> */
.L_x_12176:
        /* <DEDUP_REMOVED lines=47> */
.L_x_12174:
[----:B------:R-:W-:Y:S01]  /*6300*/  ISETP.NE.AND P3, PT, R16, 0x1, PT ;  /* 0x000000011000780c */ /* 0x000fe20003f65270 */
[----:B------:R-:W-:Y:S01]  /*6310*/  IMAD.MOV.U32 R17, RZ, RZ, 0x2 ;  /* 0x00000002ff117424 */ /* 0x000fe200078e00ff */
[----:B------:R-:W-:Y:S01]  /*6320*/  I2FP.F32.U32 R13, R12 ;  /* 0x0000000c000d7245 */ /* 0x000fe20000201000 */
[----:B------:R-:W-:-:S04]  /*6330*/  HADD2.F32 R12, -RZ, R14.H0_H0 ;  /* 0x2000000eff0c7230 */ /* 0x000fc80000004100 */
[----:B------:R-:W-:Y:S01]  /*6340*/  FFMA.FTZ R13, R13, R98, 1.1641532182693481445e-10 ;  /* 0x2f0000000d0d7423 */ /* 0x000fe20000010062 */
[----:B------:R-:W-:-:S04]  /*6350*/  FMUL.FTZ R12, R12, UR5 ;  /* 0x000000050c0c7c20 */ /* 0x000fc80008410000 */
        /* <DEDUP_REMOVED lines=11> */
.L_x_12178:
        /* <DEDUP_REMOVED lines=12> */
.L_x_12179:
        /* <DEDUP_REMOVED lines=43> */
[----:B------:R-:W-:Y:S02]  /*6780*/  LOP3.LUT R4, R16, UR25, R23, 0x96, !PT ;  /* 0x0000001910047c12 */ /* 0x000fe4000f8e9617 */
[----:B------:R-:W-:Y:S01]  /*6790*/  MOV R0, R22 ;  /* 0x0000001600007202 */ /* 0x000fe20000000f00 */
[----:B------:R-:W-:Y:S01]  /*67a0*/  IMAD.MOV.U32 R18, RZ, RZ, R20 ;  /* 0x000000ffff127224 */ /* 0x000fe200078e0014 */
[----:B------:R-:W-:-:S07]  /*67b0*/  LOP3.LUT R3, R26, UR34, R21, 0x96, !PT ;  /* 0x000000221a037c12 */ /* 0x000fce000f8e9615 */
.L_x_12177:
[----:B------:R-:W-:Y:S01]  /*67c0*/  I2FP.F32.U32 R13, R13 ;  /* 0x0000000d000d7245 */ /* 0x000fe20000201000 */
[----:B------:R-:W-:-:S04]  /*67d0*/  HADD2.F32 R16, -RZ, R50.H0_H0 ;  /* 0x20000032ff107230 */ /* 0x000fc80000004100 */
        /* <DEDUP_REMOVED lines=20> */
.L_x_12181:
        /* <DEDUP_REMOVED lines=12> */
.L_x_12182:
        /* <DEDUP_REMOVED lines=47> */
.L_x_12180:
[----:B------:R-:W-:Y:S01]  /*6cd0*/  ISETP.NE.AND P4, PT, R16, 0x1, PT ;  /* 0x000000011000780c */ /* 0x000fe20003f85270 */
[----:B------:R-:W-:Y:S01]  /*6ce0*/  HFMA2 R17, -RZ, RZ, 0, 1.1920928955078125e-07 ;  /* 0x00000002ff117431 */ /* 0x000fe200000001ff */
[----:B------:R-:W-:Y:S01]  /*6cf0*/  I2FP.F32.U32 R13, R12 ;  /* 0x0000000c000d7245 */ /* 0x000fe20000201000 */
[----:B------:R-:W-:-:S04]  /*6d00*/  HADD2.F32 R12, -RZ, R14.H1_H1 ;  /* 0x3000000eff0c7230 */ /* 0x000fc80000004100 */
        /* <DEDUP_REMOVED lines=13> */
.L_x_12184:
        /* <DEDUP_REMOVED lines=12> */
.L_x_12185:
        /* <DEDUP_REMOVED lines=47> */
.L_x_12183:
[----:B------:R-:W-:Y:S01]  /*7190*/  I2FP.F32.U32 R13, R13 ;  /* 0x0000000d000d7245 */ /* 0x000fe20000201000 */
[----:B------:R-:W-:Y:S01]  /*71a0*/  HADD2.F32 R14, -RZ, R50.H1_H1 ;  /* 0x30000032ff0e7230 */ /* 0x000fe20000004100 */
        /* <DEDUP_REMOVED lines=20> */
.L_x_12187:
        /* <DEDUP_REMOVED lines=12> */
.L_x_12188:
        /* <DEDUP_REMOVED lines=47> */
.L_x_12186:
        /* <DEDUP_REMOVED lines=17> */
.L_x_12190:
        /* <DEDUP_REMOVED lines=12> */
.L_x_12191:
        /* <DEDUP_REMOVED lines=47> */
.L_x_12189:
[----:B------:R-:W-:Y:S01]  /*7b60*/  I2FP.F32.U32 R13, R14 ;  /* 0x0000000e000d7245 */ /* 0x000fe20000201000 */
[----:B------:R-:W-:Y:S02]  /*7b70*/  HADD2.F32 R14, -RZ, R51.H0_H0 ;  /* 0x20000033ff0e7230 */ /* 0x000fe40000004100 */
[----:B------:R-:W-:Y:S02]  /*7b80*/  HFMA2 R16, -RZ, RZ, 0, 1.1920928955078125e-07 ;  /* 0x00000002ff107431 */ /* 0x000fe400000001ff */
        /* <DEDUP_REMOVED lines=19> */
.L_x_12193:
        /* <DEDUP_REMOVED lines=12> */
.L_x_12194:
        /* <DEDUP_REMOVED lines=47> */
.L_x_12192:
[----:B------:R-:W-:Y:S01]  /*8070*/  ISETP.NE.AND P6, PT, R16, 0x1, PT ;  /* 0x000000011000780c */ /* 0x000fe20003fc5270 */
[----:B------:R-:W-:Y:S01]  /*8080*/  IMAD.MOV.U32 R31, RZ, RZ, 0x2 ;  /* 0x00000002ff1f7424 */ /* 0x000fe200078e00ff */
[----:B------:R-:W-:Y:S01]  /*8090*/  I2FP.F32.U32 R13, R12 ;  /* 0x0000000c000d7245 */ /* 0x000fe20000201000 */
[----:B------:R-:W-:Y:S01]  /*80a0*/  HADD2.F32 R12, -RZ, R15.H1_H1 ;  /* 0x3000000fff0c7230 */ /* 0x000fe20000004100 */
        /* <DEDUP_REMOVED lines=13> */
.L_x_12196:
        /* <DEDUP_REMOVED lines=14> */
.L_x_12197:
[----:B------:R-:W-:Y:S01]  /*8260*/  IMAD.WIDE.U32 R16, R6, -0x326172a9, RZ ;  /* 0xcd9e8d5706107825 */ /* 0x000fe200078e00ff */
[----:B------:R-:W-:Y:S01]  /*8270*/  LOP3.LUT R22, R2, UR11, R15, 0x96, !PT ;  /* 0x0000000b02167c12 */ /* 0x000fe2000f8e960f */
[----:B------:R-:W-:Y:S02]  /*8280*/  UIADD3 UR34, UPT, UPT, UR10, -0x61c88647, URZ ;  /* 0x9e3779b90a227890 */ /* 0x000fe4000fffe0ff */
[----:B------:R-:W-:Y:S01]  /*8290*/  HFMA2 R31, -RZ, RZ, 0, 0 ;  /* 0x00000000ff1f7431 */ /* 0x000fe200000001ff */
[----:B------:R-:W-:Y:S01]  /*82a0*/  LOP3.LUT R20, R5, UR10, R17, 0x96, !PT ;  /* 0x0000000a05147c12 */ /* 0x000fe2000f8e9611 */
[----:B------:R-:W-:-:S04]  /*82b0*/  IMAD.WIDE.U32 R22, R22, -0x326172a9, RZ ;  /* 0xcd9e8d5716167825 */ /* 0x000fc800078e00ff */
[----:B------:R-:W-:Y:S01]  /*82c0*/  IMAD.WIDE.U32 R20, R20, -0x2daee0ad, RZ ;  /* 0xd2511f5314147825 */ /* 0x000fe200078e00ff */
[----:B------:R-:W-:-:S04]  /*82d0*/  LOP3.LUT R15, R16, UR34, R23, 0x96, !PT ;  /* 0x00000022100f7c12 */ /* 0x000fc8000f8e9617 */
[----:B------:R-:W-:Y:S01]  /*82e0*/  LOP3.LUT R16, R14, UR33, R21, 0x96, !PT ;  /* 0x000000210e107c12 */ /* 0x000fe2000f8e9615 */
[----:B------:R-:W-:Y:S01]  /*82f0*/  UIADD3 UR33, UPT, UPT, UR11, 0x76cf5d0a, URZ ;  /* 0x76cf5d0a0b217890 */ /* 0x000fe2000fffe0ff */
        /* <DEDUP_REMOVED lines=37> */
.L_x_12195:
        /* <DEDUP_REMOVED lines=10> */
.L_x_12149:
[----:B------:R-:W0:Y:S01]  /*85f0*/  LDC.64 R94, c[0x0][0x3a8] ;  /* 0x0000ea00ff5e7b82 */ /* 0x000e220000000a00 */
[----:B------:R-:W-:Y:S01]  /*8600*/  SEL R15, RZ, 0x1000000, !P5 ;  /* 0x01000000ff0f7807 */ /* 0x000fe20006800000 */
[----:B------:R-:W-:Y:S01]  /*8610*/  UISETP.NE.U32.AND UP0, UPT, UR12, URZ, UPT ;  /* 0x000000ff0c00728c */ /* 0x000fe2000bf05070 */
[----:B------:R-:W-:Y:S01]  /*8620*/  SEL R16, RZ, 0x10000, !P4 ;  /* 0x00010000ff107807 */ /* 0x000fe20006000000 */
[----:B------:R-:W-:Y:S01]  /*8630*/  VIADD R17, R99, 0x100 ;  /* 0x0000010063117836 */ /* 0x000fe20000000000 */
[----:B------:R-:W-:Y:S01]  /*8640*/  ISETP.NE.AND P5, PT, R29, RZ, PT ;  /* 0x000000ff1d00720c */ /* 0x000fe20003fa5270 */
[----:B------:R-:W-:Y:S01]  /*8650*/  UISETP.NE.AND.EX UP0, UPT, UR13, URZ, UPT, UP0 ;  /* 0x000000ff0d00728c */ /* 0x000fe2000bf05300 */
[----:B------:R-:W-:Y:S01]  /*8660*/  ISETP.NE.AND P4, PT, R30, RZ, PT ;  /* 0x000000ff1e00720c */ /* 0x000fe20003f85270 */
[----:B------:R-:W1:Y:S01]  /*8670*/  LDC.64 R96, c[0x0][0x3b0] ;  /* 0x0000ec00ff607b82 */ /* 0x000e620000000a00 */
[----:B------:R-:W-:Y:S01]  /*8680*/  SEL R27, RZ, 0x100, !P3 ;  /* 0x00000100ff1b7807 */ /* 0x000fe20005800000 */
[----:B------:R-:W-:Y:S01]  /*8690*/  IMAD.MOV.U32 R22, RZ, RZ, 0x10 ;  /* 0x00000010ff167424 */ /* 0x000fe200078e00ff */
        /* <DEDUP_REMOVED lines=15> */
[----:B-1----:R-:W-:Y:S01]  /*8790*/  IMAD.WIDE.U32 R24, R99, 0x8, R96 ;  /* 0x0000000863187825 */ /* 0x002fe200078e0060 */
[----:B------:R-:W-:Y:S01]  /*87a0*/  PLOP3.LUT P2, PT, PT, PT, UP0, 0x80, 0x8 ;  /* 0x000000000008781c */ /* 0x000fe20003f4f008 */
[----:B------:R0:W-:Y:S02]  /*87b0*/  STG.E.128 desc[UR8][R14.64+0x10], R36 ;  /* 0x000010240e007986 */ /* 0x0001e4000c101d08 */
[C---:B------:R-:W-:Y:S02]  /*87c0*/  IMAD.WIDE.U32 R12, R17.reuse, 0x10, R84 ;  /* 0x00000010110c7825 */ /* 0x040fe400078e0054 */
[----:B------:R0:W-:Y:S02]  /*87d0*/  STG.E.64 desc[UR8][R24.64], R26 ;  /* 0x0000001a18007986 */ /* 0x0001e4000c101b08 */
[----:B--2---:R-:W-:-:S04]  /*87e0*/  @P0 IMAD.WIDE.U32 R20, R17, 0x20, R20 ;  /* 0x0000002011140825 */ /* 0x004fc800078e0014 */
[----:B---3--:R-:W-:Y:S01]  /*87f0*/  @P1 IMAD.WIDE.U32 R22, R17, R22, UR28 ;  /* 0x0000001c11161e25 */ /* 0x008fe2000f8e0016 */
[----:B------:R-:W-:Y:S06]  /*8800*/  BRA.U !UP0, `(.L_x_12198) ;  /* 0x0000000108507547 */ /* 0x000fec000b800000 */
        /* <DEDUP_REMOVED lines=20> */
.L_x_12198:
[----:B------:R2:W5:Y:S04]  /*8950*/  @P2 LDG.E.128 R48, desc[UR8][R22.64] ;  /* 0x0000000816302981 */ /* 0x000568000c1e1d00 */
[----:B------:R2:W5:Y:S04]  /*8960*/  @P0 LDG.E.128 R44, desc[UR8][R20.64] ;  /* 0x00000008142c0981 */ /* 0x000568000c1e1d00 */
[----:B------:R2:W5:Y:S04]  /*8970*/  @P0 LDG.E.128 R40, desc[UR8][R20.64+0x10] ;  /* 0x0000100814280981 */ /* 0x000568000c1e1d00 */
[----:B01----:R-:W5:Y:S01]  /*8980*/  LDG.E.128 R12, desc[UR8][R12.64] ;  /* 0x000000080c0c7981 */ /* 0x003f62000c1e1d00 */
        /* <DEDUP_REMOVED lines=16> */
.L_x_12201:
        /* <DEDUP_REMOVED lines=12> */
.L_x_12202:
[----:B------:R-:W-:Y:S01]  /*8b50*/  IMAD.WIDE.U32 R10, R6, -0x326172a9, RZ ;  /* 0xcd9e8d57060a7825 */ /* 0x000fe200078e00ff */
[----:B--2---:R-:W-:Y:S01]  /*8b60*/  LOP3.LUT R22, R2, UR11, R9, 0x96, !PT ;  /* 0x0000000b02167c12 */ /* 0x004fe2000f8e9609 */
        /* <DEDUP_REMOVED lines=52> */
.L_x_12200:
[----:B------:R-:W-:Y:S01]  /*8eb0*/  ISETP.NE.AND P1, PT, R10, 0x1, PT ;  /* 0x000000010a00780c */ /* 0x000fe20003f25270 */
[----:B------:R-:W-:Y:S01]  /*8ec0*/  HFMA2 R11, -RZ, RZ, 0, 1.1920928955078125e-07 ;  /* 0x00000002ff0b7431 */ /* 0x000fe200000001ff */
        /* <DEDUP_REMOVED lines=16> */
.L_x_12204:
        /* <DEDUP_REMOVED lines=12> */
.L_x_12205:
        /* <DEDUP_REMOVED lines=54> */
.L_x_12203:
        /* <DEDUP_REMOVED lines=22> */
.L_x_12207:
        /* <DEDUP_REMOVED lines=12> */
.L_x_12208:
        /* <DEDUP_REMOVED lines=54> */
.L_x_12206:
[----:B------:R-:W-:Y:S01]  /*9970*/  I2FP.F32.U32 R9, R9 ;  /* 0x0000000900097245 */ /* 0x000fe20000201000 */
[----:B------:R-:W-:Y:S01]  /*9980*/  IMAD.MOV.U32 R10, RZ, RZ, R0 ;  /* 0x000000ffff0a7224 */ /* 0x000fe200078e0000 */
[----:B------:R-:W-:-:S03]  /*9990*/  ISETP.NE.AND P1, PT, R18, 0x1, PT ;  /* 0x000000011200780c */ /* 0x000fc60003f25270 */
        /* <DEDUP_REMOVED lines=15> */
.L_x_12210:
        /* <DEDUP_REMOVED lines=12> */
.L_x_12211:
        /* <DEDUP_REMOVED lines=54> */
.L_x_12209:
[----:B------:R-:W-:Y:S01]  /*9eb0*/  I2FP.F32.U32 R11, R10 ;  /* 0x0000000a000b7245 */ /* 0x000fe20000201000 */
[----:B------:R-:W-:Y:S01]  /*9ec0*/  HADD2.F32 R10, -RZ, R48.H1_H1 ;  /* 0x30000030ff0a7230 */ /* 0x000fe20000004100 */
[----:B------:R-:W-:Y:S01]  /*9ed0*/  ISETP.NE.AND P2, PT, R12, 0x1, PT ;  /* 0x000000010c00780c */ /* 0x000fe20003f45270 */
[----:B------:R-:W-:Y:S02]  /*9ee0*/  HFMA2 R18, -RZ, RZ, 0, 1.1920928955078125e-07 ;  /* 0x00000002ff127431 */ /* 0x000fe400000001ff */
        /* <DEDUP_REMOVED lines=18> */
.L_x_12213:
        /* <DEDUP_REMOVED lines=12> */
.L_x_12214:
        /* <DEDUP_REMOVED lines=54> */
.L_x_12212:
[----:B------:R-:W-:Y:S01]  /*a430*/  ISETP.NE.AND P1, PT, R18, 0x1, PT ;  /* 0x000000011200780c */ /* 0x000fe20003f25270 */
[----:B------:R-:W-:Y:S01]  /*a440*/  IMAD.MOV.U32 R19, RZ, RZ, 0x2 ;  /* 0x00000002ff137424 */ /* 0x000fe200078e00ff */
[----:B------:R-:W-:Y:S01]  /*a450*/  I2FP.F32.U32 R11, R10 ;  /* 0x0000000a000b7245 */ /* 0x000fe20000201000 */
[----:B------:R-:W-:-:S04]  /*a460*/  HADD2.F32 R10, -RZ, R13.H0_H0 ;  /* 0x2000000dff0a7230 */ /* 0x000fc80000004100 */
        /* <DEDUP_REMOVED lines=14> */
.L_x_12216:
        /* <DEDUP_REMOVED lines=12> */
.L_x_12217:
        /* <DEDUP_REMOVED lines=54> */
.L_x_12215:
        /* <DEDUP_REMOVED lines=22> */
.L_x_12219:
        /* <DEDUP_REMOVED lines=12> */
.L_x_12220:
[----:B--2---:R-:W-:Y:S01]  /*ab90*/  IMAD.WIDE.U32 R20, R6, -0x326172a9, RZ ;  /* 0xcd9e8d5706147825 */ /* 0x004fe200078e00ff */
        /* <DEDUP_REMOVED lines=53> */
.L_x_12218:
[----:B------:R-:W-:Y:S01]  /*aef0*/  I2FP.F32.U32 R11, R11 ;  /* 0x0000000b000b7245 */ /* 0x000fe20000201000 */
[----:B------:R-:W-:Y:S01]  /*af00*/  HFMA2 R19, -RZ, RZ, 0, 1.1920928955078125e-07 ;  /* 0x00000002ff137431 */ /* 0x000fe200000001ff */
        /* <DEDUP_REMOVED lines=15> */
.L_x_12222:
        /* <DEDUP_REMOVED lines=12> */
.L_x_12223:
        /* <DEDUP_REMOVED lines=54> */
.L_x_12221:
        /* <DEDUP_REMOVED lines=22> */
.L_x_12225:
        /* <DEDUP_REMOVED lines=12> */
.L_x_12226:
        /* <DEDUP_REMOVED lines=54> */
.L_x_12224:
[----:B------:R-:W-:Y:S01]  /*b9a0*/  ISETP.NE.AND P3, PT, R18, 0x1, PT ;  /* 0x000000011200780c */ /* 0x000fe20003f65270 */
[----:B------:R-:W-:Y:S01]  /*b9b0*/  IMAD.MOV.U32 R19, RZ, RZ, 0x2 ;  /* 0x00000002ff137424 */ /* 0x000fe200078e00ff */
[----:B------:R-:W-:Y:S01]  /*b9c0*/  I2FP.F32.U32 R13, R12 ;  /* 0x0000000c000d7245 */ /* 0x000fe20000201000 */
[----:B------:R-:W-:-:S04]  /*b9d0*/  HADD2.F32 R12, -RZ, R14.H0_H0 ;  /* 0x2000000eff0c7230 */ /* 0x000fc80000004100 */
        /* <DEDUP_REMOVED lines=13> */
.L_x_12228:
        /* <DEDUP_REMOVED lines=12> */
.L_x_12229:
        /* <DEDUP_REMOVED lines=54> */
.L_x_12227:
[----:B------:R-:W-:Y:S01]  /*bed0*/  I2FP.F32.U32 R13, R13 ;  /* 0x0000000d000d7245 */ /* 0x000fe20000201000 */
[----:B------:R-:W-:-:S04]  /*bee0*/  HADD2.F32 R18, -RZ, R50.H0_H0 ;  /* 0x20000032ff127230 */ /* 0x000fc80000004100 */
[----:B------:R-:W-:Y:S01]  /*bef0*/  FFMA.FTZ R13, R13, R98, 1.1641532182693481445e-10 ;  /* 0x2f0000000d0d7423 */ /* 0x000fe20000010062 */
[----:B------:R-:W-:-:S04]  /*bf00*/  FMUL.FTZ R18, R18, UR5 ;  /* 0x0000000512127c20 */ /* 0x000fc80008410000 */
[----:B------:R-:W-:Y:S02]  /*bf10*/  FSETP.GTU.FTZ.AND P3, PT, R13, UR4, PT ;  /* 0x000000040d007c0b */ /* 0x000fe4000bf7c000 */
[----:B------:R-:W-:Y:S02]  /*bf20*/  FSEL R13, R12, RZ, P2 ;  /* 0x000000ff0c0d7208 */ /* 0x000fe40001000000 */
        /* <DEDUP_REMOVED lines=16> */
.L_x_12231:
        /* <DEDUP_REMOVED lines=12> */
.L_x_12232:
        /* <DEDUP_REMOVED lines=54> */
.L_x_12230:
[----:B------:R-:W-:Y:S01]  /*c450*/  ISETP.NE.AND P4, PT, R18, 0x1, PT ;  /* 0x000000011200780c */ /* 0x000fe20003f85270 */
[----:B------:R-:W-:Y:S01]  /*c460*/  HADD2.F32 R12, -RZ, R14.H1_H1 ;  /* 0x3000000eff0c7230 */ /* 0x000fe20000004100 */
[----:B------:R-:W-:Y:S01]  /*c470*/  I2FP.F32.U32 R13, R13 ;  /* 0x0000000d000d7245 */ /* 0x000fe20000201000 */
[----:B------:R-:W-:-:S03]  /*c480*/  IMAD.MOV.U32 R19, RZ, RZ, 0x2 ;  /* 0x00000002ff137424 */ /* 0x000fc600078e00ff */
[----:B------:R-:W-:Y:S01]  /*c490*/  FMUL.FTZ R12, R12, UR5 ;  /* 0x000000050c0c7c20 */ /* 0x000fe20008410000 */
        /* <DEDUP_REMOVED lines=12> */
.L_x_12234:
        /* <DEDUP_REMOVED lines=12> */
.L_x_12235:
        /* <DEDUP_REMOVED lines=54> */
.L_x_12233:
        /* <DEDUP_REMOVED lines=22> */
.L_x_12237:
        /* <DEDUP_REMOVED lines=12> */
.L_x_12238:
        /* <DEDUP_REMOVED lines=54> */
.L_x_12236:
        /* <DEDUP_REMOVED lines=17> */
.L_x_12240:
        /* <DEDUP_REMOVED lines=12> */
.L_x_12241:
        /* <DEDUP_REMOVED lines=54> */
.L_x_12239:
        /* <DEDUP_REMOVED lines=22> */
.L_x_12243:
        /* <DEDUP_REMOVED lines=12> */
.L_x_12244:
        /* <DEDUP_REMOVED lines=54> */
.L_x_12242:
[----:B------:R-:W-:Y:S01]  /*d9b0*/  ISETP.NE.AND P6, PT, R18, 0x1, PT ;  /* 0x000000011200780c */ /* 0x000fe20003fc5270 */
[----:B------:R-:W-:Y:S01]  /*d9c0*/  IMAD.MOV.U32 R102, RZ, RZ, 0x2 ;  /* 0x00000002ff667424 */ /* 0x000fe200078e00ff */
[----:B------:R-:W-:Y:S01]  /*d9d0*/  I2FP.F32.U32 R13, R12 ;  /* 0x0000000c000d7245 */ /* 0x000fe20000201000 */
[----:B------:R-:W-:Y:S02]  /*d9e0*/  HADD2.F32 R12, -RZ, R15.H1_H1 ;  /* 0x3000000fff0c7230 */ /* 0x000fe40000004100 */
        /* <DEDUP_REMOVED lines=13> */
.L_x_12246:
        /* <DEDUP_REMOVED lines=14> */
.L_x_12247:
        /* <DEDUP_REMOVED lines=54> */
.L_x_12245:
        /* <DEDUP_REMOVED lines=11> */
.L_x_12199:
[----:B------:R-:W-:Y:S01]  /*dfb0*/  ISETP.NE.AND P1, PT, R31, 0x1, PT ;  /* 0x000000011f00780c */ /* 0x000fe20003f25270 */
[----:B--2---:R-:W-:Y:S02]  /*dfc0*/  HFMA2 R20, -RZ, RZ, 0, 1.1920928955078125e-07 ;  /* 0x00000002ff147431 */ /* 0x004fe400000001ff */
        /* <DEDUP_REMOVED lines=13> */
.L_x_12250:
        /* <DEDUP_REMOVED lines=12> */
.L_x_12251:
        /* <DEDUP_REMOVED lines=54> */
.L_x_12249:
[----:B------:R-:W-:Y:S01]  /*e4c0*/  ISETP.NE.AND P1, PT, R20, 0x1, PT ;  /* 0x000000011400780c */ /* 0x000fe20003f25270 */
[----:B-----5:R-:W-:Y:S01]  /*e4d0*/  HADD2.F32 R18, -RZ, R12.H0_H0 ;  /* 0x2000000cff127230 */ /* 0x020fe20000004100 */
[----:B------:R-:W-:Y:S01]  /*e4e0*/  I2FP.F32.U32 R19, R19 ;  /* 0x0000001300137245 */ /* 0x000fe20000201000 */
[----:B------:R-:W-:-:S04]  /*e4f0*/  IMAD.MOV.U32 R21, RZ, RZ, 0x2 ;  /* 0x00000002ff157424 */ /* 0x000fc800078e00ff */
        /* <DEDUP_REMOVED lines=13> */
.L_x_12253:
        /* <DEDUP_REMOVED lines=12> */
.L_x_12254:
        /* <DEDUP_REMOVED lines=54> */
.L_x_12252:
[----:B------:R-:W-:Y:S01]  /*e9f0*/  ISETP.NE.AND P1, PT, R21, 0x1, PT ;  /* 0x000000011500780c */ /* 0x000fe20003f25270 */
[----:B------:R-:W-:Y:S01]  /*ea00*/  HADD2.F32 R12, -RZ, R12.H1_H1 ;  /* 0x3000000cff0c7230 */ /* 0x000fe20000004100 */
[----:B------:R-:W-:Y:S01]  /*ea10*/  I2FP.F32.U32 R19, R19 ;  /* 0x0000001300137245 */ /* 0x000fe20000201000 */
[----:B------:R-:W-:-:S04]  /*ea20*/  IMAD.MOV.U32 R22, RZ, RZ, 0x2 ;  /* 0x00000002ff167424 */ /* 0x000fc800078e00ff */
        /* <DEDUP_REMOVED lines=13> */
.L_x_12256:
        /* <DEDUP_REMOVED lines=12> */
.L_x_12257:
        /* <DEDUP_REMOVED lines=54> */
.L_x_12255:
[----:B------:R-:W-:Y:S01]  /*ef20*/  ISETP.NE.AND P1, PT, R22, 0x1, PT ;  /* 0x000000011600780c */ /* 0x000fe20003f25270 */
[----:B------:R-:W-:Y:S01]  /*ef30*/  HFMA2 R23, -RZ, RZ, 0, 1.1920928955078125e-07 ;  /* 0x00000002ff177431 */ /* 0x000fe200000001ff */
[----:B------:R-:W-:Y:S01]  /*ef40*/  I2FP.F32.U32 R19, R19 ;  /* 0x0000001300137245 */ /* 0x000fe20000201000 */
[----:B------:R-:W-:-:S04]  /*ef50*/  IMAD.MOV.U32 R20, RZ, RZ, R0 ;  /* 0x000000ffff147224 */ /* 0x000fc800078e0000 */
        /* <DEDUP_REMOVED lines=13> */
.L_x_12259:
        /* <DEDUP_REMOVED lines=12> */
.L_x_12260:
        /* <DEDUP_REMOVED lines=54> */
.L_x_12258:
        /* <DEDUP_REMOVED lines=16> */
.L_x_12262:
        /* <DEDUP_REMOVED lines=12> */
.L_x_12263:
        /* <DEDUP_REMOVED lines=54> */
.L_x_12261:
[----:B------:R-:W-:Y:S01]  /*f970*/  ISETP.NE.AND P3, PT, R22, 0x1, PT ;  /* 0x000000011600780c */ /* 0x000fe20003f65270 */
[----:B------:R-:W-:Y:S01]  /*f980*/  IMAD.MOV.U32 R23, RZ, RZ, 0x2 ;  /* 0x00000002ff177424 */ /* 0x000fe200078e00ff */
        /* <DEDUP_REMOVED lines=14> */
.L_x_12265:
        /* <DEDUP_REMOVED lines=12> */
.L_x_12266:
        /* <DEDUP_REMOVED lines=54> */
.L_x_12264:
[----:B------:R-:W-:Y:S01]  /*fe90*/  ISETP.NE.AND P4, PT, R23, 0x1, PT ;  /* 0x000000011700780c */ /* 0x000fe20003f85270 */
[----:B------:R-:W-:Y:S01]  /*fea0*/  HFMA2 R24, -RZ, RZ, 0, 1.1920928955078125e-07 ;  /* 0x00000002ff187431 */ /* 0x000fe200000001ff */
[----:B------:R-:W-:Y:S01]  /*feb0*/  I2FP.F32.U32 R21, R21 ;  /* 0x0000001500157245 */ /* 0x000fe20000201000 */
[----:B------:R-:W-:-:S04]  /*fec0*/  HADD2.F32 R14, -RZ, R14.H1_H1 ;  /* 0x3000000eff0e7230 */ /* 0x000fc80000004100 */
        /* <DEDUP_REMOVED lines=12> */
.L_x_12268:
        /* <DEDUP_REMOVED lines=12> */
.L_x_12269:
        /* <DEDUP_REMOVED lines=54> */
.L_x_12267:
[----:B------:R-:W-:Y:S01]  /*103b0*/  ISETP.NE.AND P5, PT, R24, 0x1, PT ;  /* 0x000000011800780c */ /* 0x000fe20003fa5270 */
[----:B------:R-:W-:Y:S01]  /*103c0*/  IMAD.MOV.U32 R102, RZ, RZ, 0x2 ;  /* 0x00000002ff667424 */ /* 0x000fe200078e00ff */
[----:B------:R-:W-:Y:S02]  /*103d0*/  I2FP.F32.U32 R21, R21 ;  /* 0x0000001500157245 */ /* 0x000fe40000201000 */
[----:B------:R-:W-:-:S03]  /*103e0*/  MOV R23, R0 ;  /* 0x0000000000177202 */ /* 0x000fc60000000f00 */
[----:B------:R-:W-:Y:S01]  /*103f0*/  FFMA.FTZ R22, R21, R98, 1.1641532182693481445e-10 ;  /* 0x2f00000015167423 */ /* 0x000fe20000010062 */
[----:B------:R-:W-:-:S04]  /*10400*/  HADD2.F32 R21, -RZ, R15.H0_H0 ;  /* 0x2000000fff157230 */ /* 0x000fc80000004100 */
        /* <DEDUP_REMOVED lines=10> */
.L_x_12271:
        /* <DEDUP_REMOVED lines=12> */
.L_x_12272:
        /* <DEDUP_REMOVED lines=54> */
.L_x_12270:
        /* <DEDUP_REMOVED lines=34> */
.L_x_12248:
[----:B--2---:R-:W-:Y:S01]  /*10af0*/  SEL R23, RZ, 0x1000000, !P5 ;  /* 0x01000000ff177807 */ /* 0x004fe20006800000 */
[----:B------:R-:W-:Y:S01]  /*10b00*/  IMAD.WIDE.U32 R12, R17, 0x20, R94 ;  /* 0x00000020110c7825 */ /* 0x000fe200078e005e */
[----:B------:R-:W-:Y:S01]  /*10b10*/  SEL R19, RZ, 0x10000, !P4 ;  /* 0x00010000ff137807 */ /* 0x000fe20006000000 */
[----:B------:R-:W0:Y:S01]  /*10b20*/  @P0 LDC.64 R20, c[0x0][0x3a0] ;  /* 0x0000e800ff140b82 */ /* 0x000e220000000a00 */
[----:B------:R-:W-:Y:S01]  /*10b30*/  ISETP.NE.AND P5, PT, R87, RZ, PT ;  /* 0x000000ff5700720c */ /* 0x000fe20003fa5270 */
[----:B------:R-:W1:Y:S01]  /*10b40*/  @UP0 LDCU.64 UR28, c[0x0][0x398] ;  /* 0x00007300ff1c07ac */ /* 0x000e620008000a00 */
[----:B------:R-:W-:Y:S01]  /*10b50*/  ISETP.NE.AND P4, PT, R92, RZ, PT ;  /* 0x000000ff5c00720c */ /* 0x000fe20003f85270 */
[----:B------:R-:W-:Y:S01]  /*10b60*/  STG.E.128 desc[UR8][R12.64], R28 ;  /* 0x0000001c0c007986 */ /* 0x000fe2000c101d08 */
[----:B------:R-:W-:Y:S01]  /*10b70*/  SEL R18, RZ, 0x1000000, !P1 ;  /* 0x01000000ff127807 */ /* 0x000fe20004800000 */
[----:B------:R-:W-:Y:S01]  /*10b80*/  VIADD R87, R99, 0x200 ;  /* 0x0000020063577836 */ /* 0x000fe20000000000 */
[----:B------:R-:W-:Y:S01]  /*10b90*/  SEL R15, RZ, 0x10000, !P4 ;  /* 0x00010000ff0f7807 */ /* 0x000fe20006000000 */
[----:B------:R2:W-:Y:S01]  /*10ba0*/  STG.E.128 desc[UR8][R12.64+0x10], R24 ;  /* 0x000010180c007986 */ /* 0x0005e2000c101d08 */
[----:B------:R-:W-:-:S02]  /*10bb0*/  SEL R14, RZ, 0x100, !P5 ;  /* 0x00000100ff0e7807 */ /* 0x000fc40006800000 */
[----:B------:R-:W-:Y:S02]  /*10bc0*/  SEL R22, RZ, 0x100, !P3 ;  /* 0x00000100ff167807 */ /* 0x000fe40005800000 */
[----:B------:R-:W-:Y:S02]  /*10bd0*/  ISETP.NE.AND P6, PT, R86, RZ, PT ;  /* 0x000000ff5600720c */ /* 0x000fe40003fc5270 */
[----:B------:R-:W-:Y:S01]  /*10be0*/  LOP3.LUT R14, R14, R18, R15, 0xfe, !PT ;  /* 0x000000120e0e7212 */ /* 0x000fe200078efe0f */
[----:B------:R-:W-:Y:S01]  /*10bf0*/  IMAD.MOV.U32 R18, RZ, RZ, 0x10 ;  /* 0x00000010ff127424 */ /* 0x000fe200078e00ff */
[----:B------:R-:W-:Y:S02]  /*10c00*/  LOP3.LUT R22, R22, R23, R19, 0xfe, !PT ;  /* 0x0000001716167212 */ /* 0x000fe400078efe13 */
[----:B------:R-:W-:Y:S02]  /*10c10*/  SEL R15, RZ, 0x1, !P2 ;  /* 0x00000001ff0f7807 */ /* 0x000fe40005000000 */
[----:B------:R-:W-:-:S02]  /*10c20*/  SEL R19, RZ, 0x1, !P6 ;  /* 0x00000001ff137807 */ /* 0x000fc40007000000 */
[----:B------:R-:W-:Y:S01]  /*10c30*/  LOP3.LUT R15, R22, R15, RZ, 0xfc, !PT ;  /* 0x0000000f160f7212 */ /* 0x000fe200078efcff */
[----:B------:R-:W-:Y:S01]  /*10c40*/  IMAD.WIDE.U32 R22, R17, 0x8, R96 ;  /* 0x0000000811167825 */ /* 0x000fe200078e0060 */
[----:B------:R-:W-:Y:S02]  /*10c50*/  LOP3.LUT R14, R14, R19, RZ, 0xfc, !PT ;  /* 0x000000130e0e7212 */ /* 0x000fe400078efcff */
[----:B------:R-:W-:Y:S01]  /*10c60*/  PLOP3.LUT P3, PT, PT, PT, UP0, 0x80, 0x8 ;  /* 0x000000000008781c */ /* 0x000fe20003f6f008 */
[C---:B--2---:R-:W-:Y:S01]  /*10c70*/  IMAD.WIDE.U32 R12, R87.reuse, 0x10, R84 ;  /* 0x00000010570c7825 */ /* 0x044fe200078e0054 */
[----:B------:R-:W-:Y:S01]  /*10c80*/  PLOP3.LUT P1, PT, PT, PT, UP0, 0x80, 0x8 ;  /* 0x000000000008781c */ /* 0x000fe20003f2f008 */
[----:B------:R2:W-:Y:S02]  /*10c90*/  STG.E.64 desc[UR8][R22.64], R14 ;  /* 0x0000000e16007986 */ /* 0x0005e4000c101b08 */
[----:B0-----:R-:W-:-:S08]  /*10ca0*/  @P0 IMAD.WIDE.U32 R20, R87, 0x20, R20 ;  /* 0x0000002057140825 */ /* 0x001fd000078e0014 */
[----:B-1----:R-:W-:Y:S01]  /*10cb0*/  @P3 IMAD.WIDE.U32 R18, R87, R18, UR28 ;  /* 0x0000001c57123e25 */ /* 0x002fe2000f8e0012 */
[----:B--2---:R-:W-:Y:S06]  /*10cc0*/  BRA.U !UP0, `(.L_x_12273) ;  /* 0x0000000108507547 */ /* 0x004fec000b800000 */
        /* <DEDUP_REMOVED lines=20> */
.L_x_12273:
[----:B------:R1:W5:Y:S04]  /*10e10*/  @P1 LDG.E.128 R48, desc[UR8][R18.64] ;  /* 0x0000000812301981 */ /* 0x000368000c1e1d00 */
[----:B------:R1:W5:Y:S04]  /*10e20*/  @P0 LDG.E.128 R44, desc[UR8][R20.64] ;  /* 0x00000008142c0981 */ /* 0x000368000c1e1d00 */
[----:B------:R1:W5:Y:S04]  /*10e30*/  @P0 LDG.E.128 R40, desc[UR8][R20.64+0x10] ;  /* 0x0000100814280981 */ /* 0x000368000c1e1d00 */
[----:B0-----:R-:W5:Y:S01]  /*10e40*/  LDG.E.128 R12, desc[UR8][R12.64] ;  /* 0x000000080c0c7981 */ /* 0x001f62000c1e1d00 */
        /* <DEDUP_REMOVED lines=16> */
.L_x_12276:
        /* <DEDUP_REMOVED lines=12> */
.L_x_12277:
[----:B------:R-:W-:Y:S01]  /*11010*/  IMAD.WIDE.U32 R10, R6, -0x326172a9, RZ ;  /* 0xcd9e8d57060a7825 */ /* 0x000fe200078e00ff */
[----:B-1----:R-:W-:Y:S01]  /*11020*/  LOP3.LUT R20, R2, UR11, R9, 0x96, !PT ;  /* 0x0000000b02147c12 */ /* 0x002fe2000f8e9609 */
        /* <DEDUP_REMOVED lines=51> */
.L_x_12275:
[----:B------:R-:W-:Y:S01]  /*11360*/  ISETP.NE.AND P1, PT, R10, 0x1, PT ;  /* 0x000000010a00780c */ /* 0x000fe20003f25270 */
[----:B------:R-:W-:Y:S01]  /*11370*/  IMAD.MOV.U32 R11, RZ, RZ, 0x2 ;  /* 0x00000002ff0b7424 */ /* 0x000fe200078e00ff */
[----:B------:R-:W-:Y:S01]  /*11380*/  I2FP.F32.U32 R9, R8 ;  /* 0x0000000800097245 */ /* 0x000fe20000201000 */
[----:B-----5:R-:W-:-:S04]  /*11390*/  HADD2.F32 R8, -RZ, R12.H0_H0 ;  /* 0x2000000cff087230 */ /* 0x020fc80000004100 */
        /* <DEDUP_REMOVED lines=14> */
.L_x_12279:
        /* <DEDUP_REMOVED lines=12> */
.L_x_12280:
        /* <DEDUP_REMOVED lines=54> */
.L_x_12278:
        /* <DEDUP_REMOVED lines=8> */
[----:B-1----:R-:W-:Y:S02]  /*11920*/  FSEL R20, R10, RZ, !P1 ;  /* 0x000000ff0a147208 */ /* 0x002fe40004800000 */
        /* <DEDUP_REMOVED lines=13> */
.L_x_12282:
        /* <DEDUP_REMOVED lines=12> */
.L_x_12283:
        /* <DEDUP_REMOVED lines=54> */
.L_x_12281:
[----:B------:R-:W-:Y:S01]  /*11e20*/  I2FP.F32.U32 R9, R9 ;  /* 0x0000000900097245 */ /* 0x000fe20000201000 */
[----:B------:R-:W-:Y:S01]  /*11e30*/  HFMA2 R17, -RZ, RZ, 0, 1.1920928955078125e-07 ;  /* 0x00000002ff117431 */ /* 0x000fe200000001ff */
[----:B------:R-:W-:Y:S01]  /*11e40*/  ISETP.NE.AND P1, PT, R16, 0x1, PT ;  /* 0x000000011000780c */ /* 0x000fe20003f25270 */
[----:B------:R-:W-:Y:S02]  /*11e50*/  IMAD.MOV.U32 R10, RZ, RZ, R0 ;  /* 0x000000ffff0a7224 */ /* 0x000fe400078e0000 */
[----:B------:R-:W-:-:S05]  /*11e60*/  FFMA.FTZ R9, R9, R98, 1.1641532182693481445e-10 ;  /* 0x2f00000009097423 */ /* 0x000fca0000010062 */
[----:B------:R-:W-:Y:S01]  /*11e70*/  FSETP.LE.FTZ.AND P3, PT, R9, UR4, PT ;  /* 0x0000000409007c0b */ /* 0x000fe2000bf73000 */
[----:B------:R-:W-:-:S03]  /*11e80*/  HADD2.F32 R9, -RZ, R12.H1_H1 ;  /* 0x3000000cff097230 */ /* 0x000fc60000004100 */
[----:B------:R-:W-:Y:S02]  /*11e90*/  P2R R12, PR, RZ, 0x8 ;  /* 0x00000008ff0c7803 */ /* 0x000fe40000000000 */
        /* <DEDUP_REMOVED lines=10> */
.L_x_12285:
        /* <DEDUP_REMOVED lines=12> */
.L_x_12286:
        /* <DEDUP_REMOVED lines=54> */
.L_x_12284:
        /* <DEDUP_REMOVED lines=22> */
.L_x_12288:
        /* <DEDUP_REMOVED lines=12> */
.L_x_12289:
        /* <DEDUP_REMOVED lines=54> */
.L_x_12287:
[----:B------:R-:W-:Y:S01]  /*128e0*/  ISETP.NE.AND P1, PT, R16, 0x1, PT ;  /* 0x000000011000780c */ /* 0x000fe20003f25270 */
[----:B------:R-:W-:Y:S01]  /*128f0*/  IMAD.MOV.U32 R17, RZ, RZ, 0x2 ;  /* 0x00000002ff117424 */ /* 0x000fe200078e00ff */
        /* <DEDUP_REMOVED lines=16> */
.L_x_12291:
        /* <DEDUP_REMOVED lines=12> */
.L_x_12292:
        /* <DEDUP_REMOVED lines=54> */
.L_x_12290:
[----:B------:R-:W-:Y:S01]  /*12e20*/  I2FP.F32.U32 R11, R11 ;  /* 0x0000000b000b7245 */ /* 0x000fe20000201000 */
[----:B------:R-:W-:Y:S01]  /*12e30*/  HADD2.F32 R16, -RZ, R49.H0_H0 ;  /* 0x20000031ff107230 */ /* 0x000fe20000004100 */
        /* <DEDUP_REMOVED lines=20> */
.L_x_12294:
        /* <DEDUP_REMOVED lines=12> */
.L_x_12295:
        /* <DEDUP_REMOVED lines=54> */
.L_x_12293:
[----:B------:R-:W-:Y:S01]  /*133a0*/  I2FP.F32.U32 R11, R11 ;  /* 0x0000000b000b7245 */ /* 0x000fe20000201000 */
[----:B------:R-:W-:Y:S01]  /*133b0*/  IMAD.MOV.U32 R17, RZ, RZ, 0x2 ;  /* 0x00000002ff117424 */ /* 0x000fe200078e00ff */
[----:B------:R-:W-:-:S03]  /*133c0*/  ISETP.NE.AND P2, PT, R16, 0x1, PT ;  /* 0x000000011000780c */ /* 0x000fc60003f45270 */
[----:B------:R-:W-:-:S05]  /*133d0*/  FFMA.FTZ R11, R11, R98, 1.1641532182693481445e-10 ;  /* 0x2f0000000b0b7423 */ /* 0x000fca0000010062 */
[----:B------:R-:W-:Y:S01]  /*133e0*/  FSETP.LE.FTZ.AND P1, PT, R11, UR4, PT ;  /* 0x000000040b007c0b */ /* 0x000fe2000bf33000 */
[----:B------:R-:W-:Y:S01]  /*133f0*/  HADD2.F32 R11, -RZ, R13.H1_H1 ;  /* 0x3000000dff0b7230 */ /* 0x000fe20000004100 */
[----:B------:R-:W-:-:S04]  /*13400*/  MOV R13, R0 ;  /* 0x00000000000d7202 */ /* 0x000fc80000000f00 */
        /* <DEDUP_REMOVED lines=10> */
.L_x_12297:
        /* <DEDUP_REMOVED lines=12> */
.L_x_12298:
        /* <DEDUP_REMOVED lines=54> */
.L_x_12296:
[----:B------:R-:W-:Y:S01]  /*138d0*/  I2FP.F32.U32 R13, R13 ;  /* 0x0000000d000d7245 */ /* 0x000fe20000201000 */
[----:B------:R-:W-:Y:S01]  /*138e0*/  HADD2.F32 R16, -RZ, R49.H1_H1 ;  /* 0x30000031ff107230 */ /* 0x000fe20000004100 */
[----:B------:R-:W-:Y:S01]  /*138f0*/  ISETP.NE.AND P3, PT, R17, 0x1, PT ;  /* 0x000000011100780c */ /* 0x000fe20003f65270 */
[----:B------:R-:W-:Y:S02]  /*13900*/  IMAD.MOV.U32 R18, RZ, RZ, 0x2 ;  /* 0x00000002ff127424 */ /* 0x000fe400078e00ff */
[----:B------:R-:W-:Y:S01]  /*13910*/  FFMA.FTZ R13, R13, R98, 1.1641532182693481445e-10 ;  /* 0x2f0000000d0d7423 */ /* 0x000fe20000010062 */
[----:B------:R-:W-:Y:S01]  /*13920*/  FMUL.FTZ R23, R16, UR5 ;  /* 0x0000000510177c20 */ /* 0x000fe20008410000 */
[----:B------:R-:W-:-:S03]  /*13930*/  FSEL R16, R11, RZ, P1 ;  /* 0x000000ff0b107208 */ /* 0x000fc60000800000 */
        /* <DEDUP_REMOVED lines=15> */
.L_x_12300:
        /* <DEDUP_REMOVED lines=12> */
.L_x_12301:
        /* <DEDUP_REMOVED lines=54> */
.L_x_12299:
[----:B------:R-:W-:Y:S01]  /*13e50*/  I2FP.F32.U32 R13, R13 ;  /* 0x0000000d000d7245 */ /* 0x000fe20000201000 */
[----:B------:R-:W-:Y:S01]  /*13e60*/  HFMA2 R19, -RZ, RZ, 0, 1.1920928955078125e-07 ;  /* 0x00000002ff137431 */ /* 0x000fe200000001ff */
[----:B------:R-:W-:Y:S01]  /*13e70*/  ISETP.NE.AND P3, PT, R18, 0x1, PT ;  /* 0x000000011200780c */ /* 0x000fe20003f65270 */
[----:B------:R-:W-:Y:S02]  /*13e80*/  IMAD.MOV.U32 R16, RZ, RZ, R0 ;  /* 0x000000ffff107224 */ /* 0x000fe400078e0000 */
[----:B------:R-:W-:-:S05]  /*13e90*/  FFMA.FTZ R13, R13, R98, 1.1641532182693481445e-10 ;  /* 0x2f0000000d0d7423 */ /* 0x000fca0000010062 */
[----:B------:R-:W-:Y:S01]  /*13ea0*/  FSETP.LE.FTZ.AND P2, PT, R13, UR4, PT ;  /* 0x000000040d007c0b */ /* 0x000fe2000bf53000 */
[----:B------:R-:W-:-:S05]  /*13eb0*/  HADD2.F32 R13, -RZ, R14.H0_H0 ;  /* 0x2000000eff0d7230 */ /* 0x000fca0000004100 */
        /* <DEDUP_REMOVED lines=10> */
.L_x_12303:
        /* <DEDUP_REMOVED lines=12> */
.L_x_12304:
        /* <DEDUP_REMOVED lines=54> */
.L_x_12302:
[----:B------:R-:W-:Y:S01]  /*14380*/  I2FP.F32.U32 R17, R16 ;  /* 0x0000001000117245 */ /* 0x000fe20000201000 */
[----:B------:R-:W-:Y:S01]  /*14390*/  HADD2.F32 R16, -RZ, R50.H0_H0 ;  /* 0x20000032ff107230 */ /* 0x000fe20000004100 */
        /* <DEDUP_REMOVED lines=20> */
.L_x_12306:
        /* <DEDUP_REMOVED lines=12> */
.L_x_12307:
        /* <DEDUP_REMOVED lines=54> */
.L_x_12305:
[----:B------:R-:W-:Y:S01]  /*14900*/  ISETP.NE.AND P4, PT, R18, 0x1, PT ;  /* 0x000000011200780c */ /* 0x000fe20003f85270 */
[----:B------:R-:W-:Y:S01]  /*14910*/  HADD2.F32 R14, -RZ, R14.H1_H1 ;  /* 0x3000000eff0e7230 */ /* 0x000fe20000004100 */
[----:B------:R-:W-:Y:S01]  /*14920*/  I2FP.F32.U32 R13, R13 ;  /* 0x0000000d000d7245 */ /* 0x000fe20000201000 */
[----:B------:R-:W-:Y:S02]  /*14930*/  IMAD.MOV.U32 R19, RZ, RZ, 0x2 ;  /* 0x00000002ff137424 */ /* 0x000fe400078e00ff */
[----:B------:R-:W-:Y:S02]  /*14940*/  IMAD.MOV.U32 R17, RZ, RZ, R0 ;  /* 0x000000ffff117224 */ /* 0x000fe400078e0000 */
        /* <DEDUP_REMOVED lines=12> */
.L_x_12309:
        /* <DEDUP_REMOVED lines=12> */
.L_x_12310:
        /* <DEDUP_REMOVED lines=54> */
.L_x_12308:
        /* <DEDUP_REMOVED lines=9> */
[----:B------:R-:W-:Y:S01]  /*14ec0*/  FSEL R14, R13, RZ, P3 ;  /* 0x000000ff0d0e7208 */ /* 0x000fe20001800000 */
[----:B------:R-:W-:-:S04]  /*14ed0*/  IMAD.MOV.U32 R13, RZ, RZ, R0 ;  /* 0x000000ffff0d7224 */ /* 0x000fc800078e0000 */
        /* <DEDUP_REMOVED lines=11> */
.L_x_12312:
        /* <DEDUP_REMOVED lines=12> */
.L_x_12313:
        /* <DEDUP_REMOVED lines=54> */
.L_x_12311:
[----:B------:R-:W-:Y:S01]  /*153b0*/  ISETP.NE.AND P5, PT, R90, 0x1, PT ;  /* 0x000000015a00780c */ /* 0x000fe20003fa5270 */
[----:B------:R-:W-:Y:S01]  /*153c0*/  HADD2.F32 R18, -RZ, R15.H0_H0 ;  /* 0x2000000fff127230 */ /* 0x000fe20000004100 */
[----:B------:R-:W-:Y:S01]  /*153d0*/  I2FP.F32.U32 R13, R13 ;  /* 0x0000000d000d7245 */ /* 0x000fe20000201000 */
[----:B------:R-:W-:Y:S01]  /*153e0*/  IMAD.MOV.U32 R91, RZ, RZ, 0x2 ;  /* 0x00000002ff5b7424 */ /* 0x000fe200078e00ff */
        /* <DEDUP_REMOVED lines=13> */
.L_x_12315:
        /* <DEDUP_REMOVED lines=12> */
.L_x_12316:
        /* <DEDUP_REMOVED lines=54> */
.L_x_12314:
        /* <DEDUP_REMOVED lines=22> */
.L_x_12318:
        /* <DEDUP_REMOVED lines=12> */
.L_x_12319:
        /* <DEDUP_REMOVED lines=53> */
[----:B------:R-:W-:-:S07]  /*15e50*/  IMAD.MOV.U32 R100, RZ, RZ, R104 ;  /* 0x000000ffff647224 */ /* 0x000fce00078e0068 */
.L_x_12317:
[----:B------:R-:W-:Y:S01]  /*15e60*/  ISETP.NE.AND P6, PT, R93, 0x1, PT ;  /* 0x000000015d00780c */ /* 0x000fe20003fc5270 */
[----:B------:R-:W-:Y:S01]  /*15e70*/  HADD2.F32 R15, -RZ, R15.H1_H1 ;  /* 0x3000000fff0f7230 */ /* 0x000fe20000004100 */
[----:B------:R-:W-:Y:S01]  /*15e80*/  I2FP.F32.U32 R13, R13 ;  /* 0x0000000d000d7245 */ /* 0x000fe20000201000 */
[----:B------:R-:W-:Y:S02]  /*15e90*/  HFMA2 R108, -RZ, RZ, 0, 1.1920928955078125e-07 ;  /* 0x00000002ff6c7431 */ /* 0x000fe400000001ff */
        /* <DEDUP_REMOVED lines=13> */
.L_x_12321:
        /* <DEDUP_REMOVED lines=14> */
.L_x_12322:
        /* <DEDUP_REMOVED lines=54> */
.L_x_12320:
        /* <DEDUP_REMOVED lines=11> */
.L_x_12274:
        /* <DEDUP_REMOVED lines=15> */
.L_x_12325:
        /* <DEDUP_REMOVED lines=12> */
.L_x_12326:
        /* <DEDUP_REMOVED lines=52> */
[----:B------:R-:W-:-:S07]  /*16950*/  HFMA2 R18, -RZ, RZ, 0, 0 ;  /* 0x00000000ff127431 */ /* 0x000fce00000001ff */
.L_x_12324:
        /* <DEDUP_REMOVED lines=17> */
.L_x_12328:
        /* <DEDUP_REMOVED lines=12> */
.L_x_12329:
        /* <DEDUP_REMOVED lines=50> */
[----:B------:R-:W-:Y:S02]  /*16e50*/  LOP3.LUT R4, R20, UR25, R93, 0x96, !PT ;  /* 0x0000001914047c12 */ /* 0x000fe4000f8e965d */
[----:B------:R-:W-:Y:S02]  /*16e60*/  MOV R0, R92 ;  /* 0x0000005c00007202 */ /* 0x000fe40000000f00 */
[----:B------:R-:W-:Y:S02]  /*16e70*/  LOP3.LUT R3, R18, UR27, R23, 0x96, !PT ;  /* 0x0000001b12037c12 */ /* 0x000fe4000f8e9617 */
[----:B------:R-:W-:-:S07]  /*16e80*/  MOV R100, R22 ;  /* 0x0000001600647202 */ /* 0x000fce0000000f00 */
.L_x_12327:
        /* <DEDUP_REMOVED lines=17> */
.L_x_12331:
        /* <DEDUP_REMOVED lines=12> */
.L_x_12332:
        /* <DEDUP_REMOVED lines=54> */
.L_x_12330:
        /* <DEDUP_REMOVED lines=17> */
.L_x_12334:
        /* <DEDUP_REMOVED lines=12> */
.L_x_12335:
        /* <DEDUP_REMOVED lines=54> */
.L_x_12333:
        /* <DEDUP_REMOVED lines=16> */
.L_x_12337:
        /* <DEDUP_REMOVED lines=12> */
.L_x_12338:
        /* <DEDUP_REMOVED lines=54> */
.L_x_12336:
[----:B------:R-:W-:Y:S01]  /*17e10*/  ISETP.NE.AND P3, PT, R20, 0x1, PT ;  /* 0x000000011400780c */ /* 0x000fe20003f65270 */
[----:B------:R-:W-:Y:S01]  /*17e20*/  IMAD.MOV.U32 R22, RZ, RZ, 0x2 ;  /* 0x00000002ff167424 */ /* 0x000fe200078e00ff */
[----:B------:R-:W-:Y:S02]  /*17e30*/  I2FP.F32.U32 R19, R19 ;  /* 0x0000001300137245 */ /* 0x000fe40000201000 */
[----:B------:R-:W-:-:S03]  /*17e40*/  MOV R21, R0 ;  /* 0x0000000000157202 */ /* 0x000fc60000000f00 */
        /* <DEDUP_REMOVED lines=12> */
.L_x_12340:
        /* <DEDUP_REMOVED lines=12> */
.L_x_12341:
        /* <DEDUP_REMOVED lines=54> */
.L_x_12339:
        /* <DEDUP_REMOVED lines=16> */
.L_x_12343:
        /* <DEDUP_REMOVED lines=12> */
.L_x_12344:
        /* <DEDUP_REMOVED lines=53> */
[----:B------:R-:W-:-:S07]  /*18840*/  HFMA2 R20, -RZ, RZ, 0, 0 ;  /* 0x00000000ff147431 */ /* 0x000fce00000001ff */
.L_x_12342:
        /* <DEDUP_REMOVED lines=16> */
.L_x_12346:
        /* <DEDUP_REMOVED lines=12> */
.L_x_12347:
        /* <DEDUP_REMOVED lines=53> */
[----:B------:R-:W-:-:S07]  /*18d60*/  MOV R100, R20 ;  /* 0x0000001400647202 */ /* 0x000fce0000000f00 */
.L_x_12345:
        /* <DEDUP_REMOVED lines=34> */
.L_x_12323:
[----:B------:R-:W-:Y:S01]  /*18f90*/  SEL R13, RZ, 0x1000000, !P5 ;  /* 0x01000000ff0d7807 */ /* 0x000fe20006800000 */
[C---:B------:R-:W-:Y:S01]  /*18fa0*/  IMAD.WIDE.U32 R104, R87.reuse, 0x20, R94 ;  /* 0x0000002057687825 */ /* 0x040fe200078e005e */
[----:B------:R-:W-:Y:S01]  /*18fb0*/  ISETP.NE.AND P5, PT, R12, RZ, PT ;  /* 0x000000ff0c00720c */ /* 0x000fe20003fa5270 */
        /* <DEDUP_REMOVED lines=8> */
[----:B------:R1:W-:Y:S01]  /*19040*/  STG.E.128 desc[UR8][R104.64+0x10], R16 ;  /* 0x0000101068007986 */ /* 0x0003e2000c101d08 */
[----:B------:R-:W-:-:S02]  /*19050*/  LOP3.LUT R93, R93, R13, R12, 0xfe, !PT ;  /* 0x0000000d5d5d7212 */ /* 0x000fc400078efe0c */
[----:B------:R-:W-:Y:S02]  /*19060*/  SEL R86, RZ, 0x1000000, !P1 ;  /* 0x01000000ff567807 */ /* 0x000fe40004800000 */
[----:B------:R-:W-:Y:S02]  /*19070*/  SEL R13, RZ, 0x10000, !P4 ;  /* 0x00010000ff0d7807 */ /* 0x000fe40006000000 */
[----:B------:R-:W-:Y:S02]  /*19080*/  SEL R12, RZ, 0x100, !P5 ;  /* 0x00000100ff0c7807 */ /* 0x000fe40006800000 */
[----:B------:R-:W-:Y:S02]  /*19090*/  SEL R92, RZ, 0x1, !P2 ;  /* 0x00000001ff5c7807 */ /* 0x000fe40005000000 */
[----:B------:R-:W-:Y:S01]  /*190a0*/  LOP3.LUT R12, R12, R86, R13, 0xfe, !PT ;  /* 0x000000560c0c7212 */ /* 0x000fe200078efe0d */
[----:B------:R-:W-:Y:S01]  /*190b0*/  IMAD.MOV.U32 R86, RZ, RZ, 0x10 ;  /* 0x00000010ff567424 */ /* 0x000fe200078e00ff */
        /* <DEDUP_REMOVED lines=9> */
[----:B--2---:R-:W-:Y:S01]  /*19150*/  @P3 IMAD.WIDE.U32 R12, R101, R86, UR28 ;  /* 0x0000001c650c3e25 */ /* 0x004fe2000f8e0056 */
[----:B-1----:R-:W-:Y:S06]  /*19160*/  BRA.U !UP0, `(.L_x_12348) ;  /* 0x0000000108507547 */ /* 0x002fec000b800000 */
        /* <DEDUP_REMOVED lines=20> */
.L_x_12348:
[----:B------:R1:W5:Y:S04]  /*192b0*/  @P1 LDG.E.128 R48, desc[UR8][R12.64] ;  /* 0x000000080c301981 */ /* 0x000368000c1e1d00 */
[----:B------:R1:W5:Y:S04]  /*192c0*/  @P0 LDG.E.128 R44, desc[UR8][R14.64] ;  /* 0x000000080e2c0981 */ /* 0x000368000c1e1d00 */
[----:B------:R1:W5:Y:S04]  /*192d0*/  @P0 LDG.E.128 R40, desc[UR8][R14.64+0x10] ;  /* 0x000010080e280981 */ /* 0x000368000c1e1d00 */
[----:B0-----:R1:W5:Y:S01]  /*192e0*/  LDG.E.128 R84, desc[UR8][R106.64] ;  /* 0x000000086a547981 */ /* 0x001362000c1e1d00 */
        /* <DEDUP_REMOVED lines=16> */
.L_x_12351:
        /* <DEDUP_REMOVED lines=12> */
.L_x_12352:
        /* <DEDUP_REMOVED lines=53> */
.L_x_12350:
        /* <DEDUP_REMOVED lines=18> */
.L_x_12354:
        /* <DEDUP_REMOVED lines=12> */
.L_x_12355:
[----:B-1----:R-:W-:Y:S01]  /*199e0*/  IMAD.WIDE.U32 R12, R6, -0x326172a9, RZ ;  /* 0xcd9e8d57060c7825 */ /* 0x002fe200078e00ff */
        /* <DEDUP_REMOVED lines=53> */
.L_x_12353:
[----:B------:R-:W-:Y:S01]  /*19d40*/  I2FP.F32.U32 R9, R9 ;  /* 0x0000000900097245 */ /* 0x000fe20000201000 */
[----:B------:R-:W-:Y:S01]  /*19d50*/  HADD2.F32 R10, -RZ, R48.H0_H0 ;  /* 0x20000030ff0a7230 */ /* 0x000fe20000004100 */
[----:B------:R-:W-:Y:S01]  /*19d60*/  ISETP.NE.AND P2, PT, R11, 0x1, PT ;  /* 0x000000010b00780c */ /* 0x000fe20003f45270 */
[----:B-1----:R-:W-:Y:S02]  /*19d70*/  IMAD.MOV.U32 R13, RZ, RZ, 0x2 ;  /* 0x00000002ff0d7424 */ /* 0x002fe400078e00ff */
        /* <DEDUP_REMOVED lines=18> */
.L_x_12357:
        /* <DEDUP_REMOVED lines=12> */
.L_x_12358:
        /* <DEDUP_REMOVED lines=52> */
[----:B------:R-:W-:Y:S02]  /*1a2a0*/  LOP3.LUT R3, R10, UR27, R89, 0x96, !PT ;  /* 0x0000001b0a037c12 */ /* 0x000fe4000f8e9659 */
[----:B------:R-:W-:-:S07]  /*1a2b0*/  MOV R92, R88 ;  /* 0x00000058005c7202 */ /* 0x000fce0000000f00 */
.L_x_12356:
        /* <DEDUP_REMOVED lines=18> */
.L_x_12360:
        /* <DEDUP_REMOVED lines=12> */
.L_x_12361:
        /* <DEDUP_REMOVED lines=54> */
.L_x_12359:
        /* <DEDUP_REMOVED lines=22> */
.L_x_12363:
        /* <DEDUP_REMOVED lines=12> */
.L_x_12364:
        /* <DEDUP_REMOVED lines=50> */
[----:B------:R-:W-:Y:S01]  /*1ad40*/  IMAD.MOV.U32 R15, RZ, RZ, RZ ;  /* 0x000000ffff0f7224 */ /* 0x000fe200078e00ff */
[----:B------:R-:W-:Y:S01]  /*1ad50*/  LOP3.LUT R3, R10, UR27, R89, 0x96, !PT ;  /* 0x0000001b0a037c12 */ /* 0x000fe2000f8e9659 */
[----:B------:R-:W-:Y:S01]  /*1ad60*/  IMAD.MOV.U32 R10, RZ, RZ, R92 ;  /* 0x000000ffff0a7224 */ /* 0x000fe200078e005c */
[----:B------:R-:W-:-:S07]  /*1ad70*/  MOV R92, R88 ;  /* 0x00000058005c7202 */ /* 0x000fce0000000f00 */
.L_x_12362:
        /* <DEDUP_REMOVED lines=18> */
.L_x_12366:
        /* <DEDUP_REMOVED lines=12> */
.L_x_12367:
        /* <DEDUP_REMOVED lines=54> */
.L_x_12365:
        /* <DEDUP_REMOVED lines=22> */
.L_x_12369:
        /* <DEDUP_REMOVED lines=12> */
.L_x_12370:
        /* <DEDUP_REMOVED lines=51> */
[----:B------:R-:W-:Y:S01]  /*1b810*/  MOV R92, R88 ;  /* 0x00000058005c7202 */ /* 0x000fe20000000f00 */
[----:B------:R-:W-:Y:S01]  /*1b820*/  IMAD.MOV.U32 R88, RZ, RZ, RZ ;  /* 0x000000ffff587224 */ /* 0x000fe200078e00ff */
[----:B------:R-:W-:-:S07]  /*1b830*/  LOP3.LUT R3, R90, UR27, R89, 0x96, !PT ;  /* 0x0000001b5a037c12 */ /* 0x000fce000f8e9659 */
.L_x_12368:
        /* <DEDUP_REMOVED lines=17> */
.L_x_12372:
        /* <DEDUP_REMOVED lines=12> */
.L_x_12373:
        /* <DEDUP_REMOVED lines=54> */
.L_x_12371:
        /* <DEDUP_REMOVED lines=22> */
.L_x_12375:
        /* <DEDUP_REMOVED lines=12> */
.L_x_12376:
        /* <DEDUP_REMOVED lines=54> */
.L_x_12374:
[----:B------:R-:W-:Y:S01]  /*1c2f0*/  ISETP.NE.AND P3, PT, R88, 0x1, PT ;  /* 0x000000015800780c */ /* 0x000fe20003f65270 */
[----:B------:R-:W-:Y:S01]  /*1c300*/  HADD2.F32 R84, -RZ, R86.H0_H0 ;  /* 0x20000056ff547230 */ /* 0x000fe20000004100 */
[----:B------:R-:W-:Y:S01]  /*1c310*/  I2FP.F32.U32 R85, R85 ;  /* 0x0000005500557245 */ /* 0x000fe20000201000 */
[----:B------:R-:W-:-:S03]  /*1c320*/  HFMA2 R89, -RZ, RZ, 0, 1.1920928955078125e-07 ;  /* 0x00000002ff597431 */ /* 0x000fc600000001ff */
[----:B------:R-:W-:Y:S01]  /*1c330*/  FMUL.FTZ R84, R84, UR5 ;  /* 0x0000000554547c20 */ /* 0x000fe20008410000 */
        /* <DEDUP_REMOVED lines=12> */
.L_x_12378:
        /* <DEDUP_REMOVED lines=12> */
.L_x_12379:
        /* <DEDUP_REMOVED lines=54> */
.L_x_12377:
        /* <DEDUP_REMOVED lines=22> */
.L_x_12381:
        /* <DEDUP_REMOVED lines=12> */
.L_x_12382:
        /* <DEDUP_REMOVED lines=52> */
[----:B------:R-:W-:Y:S01]  /*1cd80*/  IMAD.MOV.U32 R90, RZ, RZ, RZ ;  /* 0x000000ffff5a7224 */ /* 0x000fe200078e00ff */
[----:B------:R-:W-:-:S07]  /*1cd90*/  MOV R92, R104 ;  /* 0x00000068005c7202 */ /* 0x000fce0000000f00 */
.L_x_12380:
[----:B------:R-:W-:Y:S01]  /*1cda0*/  ISETP.NE.AND P4, PT, R90, 0x1, PT ;  /* 0x000000015a00780c */ /* 0x000fe20003f85270 */
[----:B------:R-:W-:Y:S01]  /*1cdb0*/  HADD2.F32 R86, -RZ, R86.H1_H1 ;  /* 0x30000056ff567230 */ /* 0x000fe20000004100 */
[----:B------:R-:W-:Y:S01]  /*1cdc0*/  I2FP.F32.U32 R85, R85 ;  /* 0x0000005500557245 */ /* 0x000fe20000201000 */
[----:B------:R-:W-:Y:S02]  /*1cdd0*/  HFMA2 R91, -RZ, RZ, 0, 1.1920928955078125e-07 ;  /* 0x00000002ff5b7431 */ /* 0x000fe400000001ff */
        /* <DEDUP_REMOVED lines=13> */
.L_x_12384:
        /* <DEDUP_REMOVED lines=12> */
.L_x_12385:
        /* <DEDUP_REMOVED lines=54> */
.L_x_12383:
        /* <DEDUP_REMOVED lines=22> */
.L_x_12387:
        /* <DEDUP_REMOVED lines=12> */
.L_x_12388:
        /* <DEDUP_REMOVED lines=54> */
.L_x_12386:
        /* <DEDUP_REMOVED lines=17> */
.L_x_12390:
        /* <DEDUP_REMOVED lines=12> */
.L_x_12391:
        /* <DEDUP_REMOVED lines=54> */
.L_x_12389:
        /* <DEDUP_REMOVED lines=22> */
.L_x_12393:
        /* <DEDUP_REMOVED lines=12> */
.L_x_12394:
        /* <DEDUP_REMOVED lines=54> */
.L_x_12392:
        /* <DEDUP_REMOVED lines=17> */
.L_x_12396:
        /* <DEDUP_REMOVED lines=14> */
.L_x_12397:
        /* <DEDUP_REMOVED lines=21> */
[----:B------:R-:W-:Y:S01]  /*1e640*/  IMAD.WIDE.U32 R110, R111, -0x2daee0ad, RZ ;  /* 0xd2511f536f6e7825 */ /* 0x000fe200078e00ff */
[----:B------:R-:W-:-:S03]  /*1e650*/  UIADD3 UR24, UPT, UPT, UR10, 0x78dde6e4, URZ ;  /* 0x78dde6e40a187890 */ /* 0x000fc6000fffe0ff */
        /* <DEDUP_REMOVED lines=31> */
.L_x_12395:
        /* <DEDUP_REMOVED lines=11> */
.L_x_12349:
        /* <DEDUP_REMOVED lines=15> */
.L_x_12400:
        /* <DEDUP_REMOVED lines=12> */
.L_x_12401:
        /* <DEDUP_REMOVED lines=51> */
[----:B------:R-:W-:Y:S01]  /*1ede0*/  HFMA2 R14, -RZ, RZ, 0, 0 ;  /* 0x00000000ff0e7431 */ /* 0x000fe200000001ff */
[----:B------:R-:W-:Y:S01]  /*1edf0*/  MOV R92, R12 ;  /* 0x0000000c005c7202 */ /* 0x000fe20000000f00 */
[----:B------:R-:W-:-:S07]  /*1ee00*/  IMAD.MOV.U32 R12, RZ, RZ, R100 ;  /* 0x000000ffff0c7224 */ /* 0x000fce00078e0064 */
.L_x_12399:
[----:B------:R-:W-:Y:S01]  /*1ee10*/  ISETP.NE.AND P1, PT, R14, 0x1, PT ;  /* 0x000000010e00780c */ /* 0x000fe20003f25270 */
[----:B------:R-:W-:Y:S01]  /*1ee20*/  IMAD.MOV.U32 R15, RZ, RZ, 0x2 ;  /* 0x00000002ff0f7424 */ /* 0x000fe200078e00ff */
[----:B------:R-:W-:Y:S01]  /*1ee30*/  I2FP.F32.U32 R13, R12 ;  /* 0x0000000c000d7245 */ /* 0x000fe20000201000 */
[----:B-----5:R-:W-:-:S04]  /*1ee40*/  HADD2.F32 R12, -RZ, R84.H0_H0 ;  /* 0x20000054ff0c7230 */ /* 0x020fc80000004100 */
        /* <DEDUP_REMOVED lines=13> */
.L_x_12403:
        /* <DEDUP_REMOVED lines=12> */
.L_x_12404:
        /* <DEDUP_REMOVED lines=54> */
.L_x_12402:
        /* <DEDUP_REMOVED lines=17> */
.L_x_12406:
        /* <DEDUP_REMOVED lines=12> */
.L_x_12407:
        /* <DEDUP_REMOVED lines=54> */
.L_x_12405:
        /* <DEDUP_REMOVED lines=17> */
.L_x_12409:
        /* <DEDUP_REMOVED lines=12> */
.L_x_12410:
        /* <DEDUP_REMOVED lines=54> */
.L_x_12408:
        /* <DEDUP_REMOVED lines=16> */
.L_x_12412:
        /* <DEDUP_REMOVED lines=12> */
.L_x_12413:
        /* <DEDUP_REMOVED lines=54> */
.L_x_12411:
[----:B------:R-:W-:Y:S01]  /*202c0*/  ISETP.NE.AND P3, PT, R14, 0x1, PT ;  /* 0x000000010e00780c */ /* 0x000fe20003f65270 */
[----:B------:R-:W-:Y:S01]  /*202d0*/  HADD2.F32 R109, -RZ, R86.H0_H0 ;  /* 0x20000056ff6d7230 */ /* 0x000fe20000004100 */
        /* <DEDUP_REMOVED lines=14> */
.L_x_12415:
        /* <DEDUP_REMOVED lines=12> */
.L_x_12416:
        /* <DEDUP_REMOVED lines=54> */
.L_x_12414:
        /* <DEDUP_REMOVED lines=16> */
.L_x_12418:
        /* <DEDUP_REMOVED lines=12> */
.L_x_12419:
        /* <DEDUP_REMOVED lines=54> */
.L_x_12417:
        /* <DEDUP_REMOVED lines=16> */
.L_x_12421:
        /* <DEDUP_REMOVED lines=12> */
.L_x_12422:
        /* <DEDUP_REMOVED lines=54> */
.L_x_12420:
[----:B------:R-:W-:Y:S01]  /*21220*/  P2R R104, PR, RZ, 0x1 ;  /* 0x00000001ff687803 */ /* 0x000fe20000000000 */
[----:B------:R-:W-:Y:S01]  /*21230*/  FMUL.FTZ R12, R12, UR5 ;  /* 0x000000050c0c7c20 */ /* 0x000fe20008410000 */
[----:B------:R-:W-:Y:S01]  /*21240*/  I2FP.F32.U32 R15, R84 ;  /* 0x00000054000f7245 */ /* 0x000fe20000201000 */
[----:B------:R-:W-:Y:S01]  /*21250*/  HADD2.F32 R87, -RZ, R87.H1_H1 ;  /* 0x30000057ff577230 */ /* 0x000fe20000004100 */
        /* <DEDUP_REMOVED lines=30> */
.L_x_12398:
[----:B------:R-:W-:Y:S01]  /*21440*/  ISETP.NE.AND P0, PT, R100, RZ, PT ;  /* 0x000000ff6400720c */ /* 0x000fe20003f05270 */
[----:B------:R-:W-:Y:S01]  /*21450*/  FADD.FTZ R100, RZ, R32 ;  /* 0x00000020ff647221 */ /* 0x000fe20000010000 */
[----:B------:R-:W-:Y:S01]  /*21460*/  ISETP.NE.AND P6, PT, R103, RZ, PT ;  /* 0x000000ff6700720c */ /* 0x000fe20003fc5270 */
[----:B------:R-:W-:Y:S01]  /*21470*/  IMAD.WIDE.U32 R94, R101, 0x20, R94 ;  /* 0x00000020655e7825 */ /* 0x000fe200078e005e */
[----:B------:R-:W-:-:S03]  /*21480*/  SEL R98, RZ, 0x1000000, !P5 ;  /* 0x01000000ff627807 */ /* 0x000fc60006800000 */
        /* <DEDUP_REMOVED lines=14> */
[----:B------:R-:W-:Y:S01]  /*21570*/  LOP3.LUT R109, R109, R98, R106, 0xfe, !PT ;  /* 0x000000626d6d7212 */ /* 0x000fe200078efe6a */
        /* <DEDUP_REMOVED lines=24> */
[----:B------:R-:W-:Y:S01]  /*21700*/  SEL R102, RZ, 0x1, !P2 ;  /* 0x00000001ff667807 */ /* 0x000fe20005000000 */
[----:B------:R-:W-:-:S03]  /*21710*/  FADD.FTZ R98, R103, R84 ;  /* 0x0000005467627221 */ /* 0x000fc60000010000 */
        /* <DEDUP_REMOVED lines=27> */
.L_x_12423:
        /* <DEDUP_REMOVED lines=96> */
.L_x_12425:
[----:B------:R-:W-:Y:S05]  /*21ed0*/  BSYNC.RECONVERGENT B0 ;  /* 0x0000000000007941 */ /* 0x000fea0003800200 */
.L_x_12424:
[----:B0-----:R-:W-:Y:S01]  /*21ee0*/  LOP3.LUT R95, R94, 0x1f, RZ, 0xc0, !PT ;  /* 0x0000001f5e5f7812 */ /* 0x001fe200078ec0ff */
[----:B------:R-:W-:Y:S01]  /*21ef0*/  BAR.SYNC.DEFER_BLOCKING 0x0 ;  /* 0x0000000000007b1d */ /* 0x000fe20000010000 */
[----:B------:R-:W-:Y:S01]  /*21f00*/  IMAD.MOV.U32 R98, RZ, RZ, RZ ;  /* 0x000000ffff627224 */ /* 0x000fe200078e00ff */
[----:B------:R-:W-:Y:S02]  /*21f10*/  CS2R R96, SRZ ;  /* 0x0000000000607805 */ /* 0x000fe4000001ff00 */
[----:B------:R-:W-:Y:S02]  /*21f20*/  ISETP.GT.U32.AND P0, PT, R95, 0x7, PT ;  /* 0x000000075f00780c */ /* 0x000fe40003f04070 */
[----:B------:R-:W-:Y:S11]  /*21f30*/  BSSY.RECONVERGENT B0, `(.L_x_12426) ;  /* 0x000000a000007945 */ /* 0x000ff60003800200 */
        /* <DEDUP_REMOVED lines=8> */
[----:B------:R0:W1:Y:S03]  /*21fc0*/  LDS.64 R96, [R95+UR6] ;  /* 0x000000065f607984 */ /* 0x0000660008000a00 */
.L_x_12427:
[----:B------:R-:W-:Y:S05]  /*21fd0*/  BSYNC.RECONVERGENT B0 ;  /* 0x0000000000007941 */ /* 0x000fea0003800200 */
.L_x_12426:
[----:B------:R-:W2:Y:S01]  /*21fe0*/  SHFL.DOWN PT, R103, R98, 0x4, 0x1f ;  /* 0x08801f0062677f89 */ /* 0x000ea200000e0000 */
[----:B------:R-:W-:Y:S01]  /*21ff0*/  ISETP.NE.AND P1, PT, RZ, UR20, PT ;  /* 0x00000014ff007c0c */ /* 0x000fe2000bf25270 */
[----:B------:R-:W-:Y:S01]  /*22000*/  HADD2.F32 R110, -RZ, R54.H0_H0 ;  /* 0x20000036ff6e7230 */ /* 0x000fe20000004100 */
[----:B------:R-:W-:Y:S01]  /*22010*/  ISETP.NE.AND P0, PT, R94, RZ, PT ;  /* 0x000000ff5e00720c */ /* 0x000fe20003f05270 */
[----:B-1----:R-:W1:Y:S01]  /*22020*/  SHFL.DOWN PT, R105, R96, 0x4, 0x1f ;  /* 0x08801f0060697f89 */ /* 0x002e6200000e0000 */
[----:B------:R-:W-:-:S03]  /*22030*/  UPLOP3.LUT UP1, UPT, UPT, UPT, UP1, 0x40, 0x4 ;  /* 0x000000000004789c */ /* 0x000fc60003f2e810 */
[----:B------:R-:W3:Y:S01]  /*22040*/  SHFL.DOWN PT, R100, R97, 0x4, 0x1f ;  /* 0x08801f0061647f89 */ /* 0x000ee200000e0000 */
[----:B--2---:R-:W-:Y:S02]  /*22050*/  IADD3 R102, PT, PT, R103, R98, RZ ;  /* 0x0000006267667210 */ /* 0x004fe40007ffe0ff */
[----:B------:R-:W-:Y:S02]  /*22060*/  I2FP.F32.S32 R106, R103 ;  /* 0x00000067006a7245 */ /* 0x000fe40000201400 */
[----:B0-----:R-:W-:Y:S01]  /*22070*/  I2FP.F32.S32 R95, R102 ;  /* 0x00000066005f7245 */ /* 0x001fe20000201400 */
[----:B------:R-:W0:Y:S01]  /*22080*/  SHFL.DOWN PT, R109, R102, 0x2, 0x1f ;  /* 0x08401f00666d7f89 */ /* 0x000e2200000e0000 */
[----:B------:R-:W-:Y:S01]  /*22090*/  I2FP.F32.U32 R103, R98 ;  /* 0x0000006200677245 */ /* 0x000fe20000201000 */
[----:B-1----:R-:W-:Y:S01]  /*220a0*/  FMUL.FTZ R108, R105, R106 ;  /* 0x0000006a696c7220 */ /* 0x002fe20000410000 */
[----:B------:R-:W1:Y:S03]  /*220b0*/  MUFU.RCP R104, R95 ;  /* 0x0000005f00687308 */ /* 0x000e660000001000 */
[----:B------:R-:W-:Y:S01]  /*220c0*/  FFMA.FTZ R107, R103, R96, R108 ;  /* 0x00000060676b7223 */ /* 0x000fe2000001006c */
[----:B------:R-:W-:-:S04]  /*220d0*/  FADD.FTZ R96, -R105, R96 ;  /* 0x0000006069607221 */ /* 0x000fc80000010100 */
[----:B------:R-:W-:-:S04]  /*220e0*/  FMUL.FTZ R96, R96, R96 ;  /* 0x0000006060607220 */ /* 0x000fc80000410000 */
[----:B------:R-:W-:Y:S01]  /*220f0*/  FMUL.FTZ R98, R96, R103 ;  /* 0x0000006760627220 */ /* 0x000fe20000410000 */
[----:B---3--:R-:W-:-:S03]  /*22100*/  FADD.FTZ R103, R100, R97 ;  /* 0x0000006164677221 */ /* 0x008fc60000010000 */
        /* <DEDUP_REMOVED lines=14> */
[----:B-1----:R-:W-:Y:S01]  /*221f0*/  IADD3 R107, PT, PT, R105, R104, RZ ;  /* 0x00000068696b7210 */ /* 0x002fe20007ffe0ff */
[----:B------:R-:W-:Y:S02]  /*22200*/  HADD2.F32 R108, -RZ, R79.H1_H1 ;  /* 0x3000004fff6c7230 */ /* 0x000fe40000004100 */
[----:B--2---:R-:W-:Y:S01]  /*22210*/  FMUL.FTZ R103, R100, R103 ;  /* 0x0000006764677220 */ /* 0x004fe20000410000 */
[----:B------:R-:W-:Y:S01]  /*22220*/  FMUL.FTZ R102, R95, R102 ;  /* 0x000000665f667220 */ /* 0x000fe20000410000 */
[----:B---3--:R-:W-:Y:S01]  /*22230*/  FADD.FTZ R97, R98, R97 ;  /* 0x0000006162617221 */ /* 0x008fe20000010000 */
[----:B------:R-:W-:Y:S02]  /*22240*/  I2FP.F32.S32 R107, R107 ;  /* 0x0000006b006b7245 */ /* 0x000fe40000201400 */
[----:B------:R-:W0:Y:S01]  /*22250*/  SHFL.DOWN PT, R106, R103, 0x1, 0x1f ;  /* 0x08201f00676a7f89 */ /* 0x000e2200000e0000 */
[----:B------:R-:W-:Y:S01]  /*22260*/  FMUL.FTZ R102, R102, R109 ;  /* 0x0000006d66667220 */ /* 0x000fe20000410000 */
[----:B------:R-:W-:-:S02]  /*22270*/  I2FP.F32.S32 R104, R104 ;  /* 0x0000006800687245 */ /* 0x000fc40000201400 */
[----:B------:R-:W1:Y:S01]  /*22280*/  MUFU.RCP R107, R107 ;  /* 0x0000006b006b7308 */ /* 0x000e620000001000 */
[----:B------:R-:W-:Y:S01]  /*22290*/  FFMA.FTZ R97, R100, R102, R97 ;  /* 0x0000006664617223 */ /* 0x000fe20000010061 */
[----:B------:R-:W-:-:S04]  /*222a0*/  HADD2.F32 R102, -RZ, R56.H1_H1 ;  /* 0x30000038ff667230 */ /* 0x000fc80000004100 */
[----:B------:R-:W2:Y:S01]  /*222b0*/  SHFL.DOWN PT, R98, R97, 0x1, 0x1f ;  /* 0x08201f0061627f89 */ /* 0x000ea200000e0000 */
[----:B0-----:R-:W-:-:S04]  /*222c0*/  FMUL.FTZ R95, R106, R104 ;  /* 0x000000686a5f7220 */ /* 0x001fc80000410000 */
[----:B------:R-:W-:Y:S01]  /*222d0*/  FFMA.FTZ R100, R96, R103, R95 ;  /* 0x0000006760647223 */ /* 0x000fe2000001005f */
[----:B------:R-:W-:-:S03]  /*222e0*/  FADD.FTZ R103, R103, -R106 ;  /* 0x8000006a67677221 */ /* 0x000fc60000010000 */
[----:B-1----:R-:W-:Y:S01]  /*222f0*/  FMUL.FTZ R95, R107, R100 ;  /* 0x000000646b5f7220 */ /* 0x002fe20000410000 */
[----:B------:R-:W-:Y:S01]  /*22300*/  FMUL.FTZ R103, R103, R103 ;  /* 0x0000006767677220 */ /* 0x000fe20000410000 */
[----:B--2---:R-:W-:Y:S01]  /*22310*/  FADD.FTZ R98, R97, R98 ;  /* 0x0000006261627221 */ /* 0x004fe20000010000 */
[----:B------:R-:W0:Y:S02]  /*22320*/  LDC R100, c[0x0][0x448] ;  /* 0x00011200ff647b82 */ /* 0x000e240000000800 */
[----:B------:R-:W-:Y:S01]  /*22330*/  FMUL.FTZ R103, R96, R103 ;  /* 0x0000006760677220 */ /* 0x000fe20000410000 */
[----:B------:R-:W1:Y:S03]  /*22340*/  SHFL.IDX PT, R95, R95, RZ, 0x1f ;  /* 0x00001fff5f5f7589 */ /* 0x000e6600000e0000 */
[----:B------:R-:W-:Y:S01]  /*22350*/  FMUL.FTZ R103, R103, R104 ;  /* 0x0000006867677220 */ /* 0x000fe20000410000 */
[----:B------:R-:W-:-:S03]  /*22360*/  HADD2.F32 R104, -RZ, R73.H0_H0 ;  /* 0x20000049ff687230 */ /* 0x000fc60000004100 */
[----:B------:R-:W-:-:S05]  /*22370*/  FFMA.FTZ R98, R107, R103, R98 ;  /* 0x000000676b627223 */ /* 0x000fca0000010062 */
[----:B------:R2:W0:Y:S02]  /*22380*/  SHFL.IDX PT, R115, R98, RZ, 0x1f ;  /* 0x00001fff62737589 */ /* 0x00042400000e0000 */
[----:B--2---:R-:W-:Y:S01]  /*22390*/  HADD2.F32 R98, -RZ, R78.H1_H1 ;  /* 0x3000004eff627230 */ /* 0x004fe20000004100 */
[----:B-1----:R-:W-:-:S05]  /*223a0*/  FSEL R96, R95, RZ, !P1 ;  /* 0x000000ff5f607208 */ /* 0x002fca0004800000 */
[C---:B------:R-:W-:Y:S01]  /*223b0*/  FADD.FTZ R103, -R96.reuse, R34 ;  /* 0x0000002260677221 */ /* 0x040fe20000010100 */
[----:B------:R-:W-:Y:S01]  /*223c0*/  FMUL.FTZ R34, R95, R95 ;  /* 0x0000005f5f227220 */ /* 0x000fe20000410000 */
[C---:B------:R-:W-:Y:S01]  /*223d0*/  FADD.FTZ R111, -R96.reuse, R28 ;  /* 0x0000001c606f7221 */ /* 0x040fe20000010100 */
[C---:B------:R-:W-:Y:S01]  /*223e0*/  FADD.FTZ R97, -R96.reuse, R32 ;  /* 0x0000002060617221 */ /* 0x040fe20000010100 */
[C---:B------:R-:W-:Y:S01]  /*223f0*/  FADD.FTZ R105, -R96.reuse, R33 ;  /* 0x0000002160697221 */ /* 0x040fe20000010100 */
[----:B------:R-:W-:Y:S01]  /*22400*/  FADD.FTZ R123, -R96, R16 ;  /* 0x00000010607b7221 */ /* 0x000fe20000010100 */
[----:B------:R-:W-:Y:S01]  /*22410*/  FSEL R119, R34, RZ, P1 ;  /* 0x000000ff22777208 */ /* 0x000fe20000800000 */
[----:B0-----:R-:W-:Y:S01]  /*22420*/  FFMA.FTZ R28, R115, UR21, R100 ;  /* 0x00000015731c7c23 */ /* 0x001fe20008010064 */
[----:B------:R-:W0:Y:S01]  /*22430*/  @!P0 LDC.64 R32, c[0x0][0x3c0] ;  /* 0x0000f000ff208b82 */ /* 0x000e220000000a00 */
[----:B------:R-:W-:Y:S02]  /*22440*/  IMAD.U32 R16, RZ, RZ, UR18 ;  /* 0x00000012ff107e24 */ /* 0x000fe4000f8e00ff */
[----:B------:R-:W-:Y:S01]  /*22450*/  FADD.FTZ R125, -R96, R18 ;  /* 0x00000012607d7221 */ /* 0x000fe20000010100 */
[----:B------:R-:W-:Y:S01]  /*22460*/  FADD.FTZ R28, R28, R119 ;  /* 0x000000771c1c7221 */ /* 0x000fe20000010000 */
[C---:B------:R-:W-:Y:S01]  /*22470*/  FADD.FTZ R18, -R96.reuse, R19 ;  /* 0x0000001360127221 */ /* 0x040fe20000010100 */
[C---:B------:R-:W-:Y:S01]  /*22480*/  FADD.FTZ R119, -R96.reuse, R20 ;  /* 0x0000001460777221 */ /* 0x040fe20000010100 */
[C---:B------:R-:W-:Y:S01]  /*22490*/  FADD.FTZ R19, -R96.reuse, R14 ;  /* 0x0000000e60137221 */ /* 0x040fe20000010100 */
[C---:B------:R-:W-:Y:S01]  /*224a0*/  FADD.FTZ R115, -R96.reuse, R24 ;  /* 0x0000001860737221 */ /* 0x040fe20000010100 */
[C---:B------:R-:W-:Y:S01]  /*224b0*/  FADD.FTZ R117, -R96.reuse, R26 ;  /* 0x0000001a60757221 */ /* 0x040fe20000010100 */
[----:B------:R-:W1:Y:S01]  /*224c0*/  MUFU.RSQ R28, R28 ;  /* 0x0000001c001c7308 */ /* 0x000e620000001400 */
[----:B------:R-:W-:Y:S01]  /*224d0*/  FADD.FTZ R121, -R96, R21 ;  /* 0x0000001560797221 */ /* 0x000fe20000010100 */
[----:B------:R-:W-:-:S02]  /*224e0*/  HADD2.F32 R20, -RZ, R64.H0_H0 ;  /* 0x20000040ff147230 */ /* 0x000fc40000004100 */
[C---:B------:R-:W-:Y:S01]  /*224f0*/  FADD.FTZ R14, -R96.reuse, R85 ;  /* 0x00000055600e7221 */ /* 0x040fe20000010100 */
[C---:B------:R-:W-:Y:S01]  /*22500*/  FADD.FTZ R21, -R96.reuse, R22 ;  /* 0x0000001660157221 */ /* 0x040fe20000010100 */
[----:B------:R-:W-:Y:S02]  /*22510*/  HADD2.F32 R24, -RZ, R80.H1_H1 ;  /* 0x30000050ff187230 */ /* 0x000fe40000004100 */
[C---:B------:R-:W-:Y:S01]  /*22520*/  FADD.FTZ R35, -R96.reuse, R35 ;  /* 0x0000002360237221 */ /* 0x040fe20000010100 */
[----:B------:R-:W-:Y:S02]  /*22530*/  HADD2.F32 R26, -RZ, R64.H1_H1 ;  /* 0x30000040ff1a7230 */ /* 0x000fe40000004100 */
[C---:B------:R-:W-:Y:S01]  /*22540*/  FADD.FTZ R107, -R96.reuse, R36 ;  /* 0x00000024606b7221 */ /* 0x040fe20000010100 */
[C---:B------:R-:W-:Y:S01]  /*22550*/  FADD.FTZ R113, -R96.reuse, R29 ;  /* 0x0000001d60717221 */ /* 0x040fe20000010100 */
[C---:B------:R-:W-:Y:S01]  /*22560*/  FADD.FTZ R37, -R96.reuse, R37 ;  /* 0x0000002560257221 */ /* 0x040fe20000010100 */
[----:B------:R-:W-:Y:S01]  /*22570*/  FADD.FTZ R29, -R96, R30 ;  /* 0x0000001e601d7221 */ /* 0x000fe20000010100 */
[----:B------:R-:W-:-:S02]  /*22580*/  HADD2.F32 R30, -RZ, R66.H0_H0 ;  /* 0x20000042ff1e7230 */ /* 0x000fc40000004100 */
[C---:B------:R-:W-:Y:S01]  /*22590*/  FADD.FTZ R39, -R96.reuse, R39 ;  /* 0x0000002760277221 */ /* 0x040fe20000010100 */
[----:B------:R-:W-:Y:S02]  /*225a0*/  HADD2.F32 R34, -RZ, R82.H1_H1 ;  /* 0x30000052ff227230 */ /* 0x000fe40000004100 */
[----:B------:R-:W-:Y:S01]  /*225b0*/  FADD.FTZ R31, -R96, R31 ;  /* 0x0000001f601f7221 */ /* 0x000fe20000010100 */
[----:B0-----:R-:W-:-:S04]  /*225c0*/  @!P0 IMAD.WIDE R32, R16, 0x4, R32 ;  /* 0x0000000410208825 */ /* 0x001fc800078e0220 */
[C---:B-1----:R-:W-:Y:S01]  /*225d0*/  FMUL.FTZ R85, R28.reuse, R97 ;  /* 0x000000611c557220 */ /* 0x042fe20000410000 */
[----:B------:R-:W-:Y:S01]  /*225e0*/  FMUL.FTZ R22, R28, R105 ;  /* 0x000000691c167220 */ /* 0x000fe20000410000 */
[----:B------:R-:W-:Y:S01]  /*225f0*/  FADD.FTZ R105, -R96, R87 ;  /* 0x0000005760697221 */ /* 0x000fe20000010100 */
[----:B------:R-:W-:Y:S02]  /*22600*/  HADD2.F32 R16, -RZ, R80.H0_H0 ;  /* 0x20000050ff107230 */ /* 0x000fe40000004100 */
[C---:B------:R-:W-:Y:S01]  /*22610*/  FMUL.FTZ R35, R28.reuse, R35 ;  /* 0x000000231c237220 */ /* 0x040fe20000410000 */
[----:B------:R-:W-:Y:S02]  /*22620*/  HADD2.F32 R87, -RZ, R81.H0_H0 ;  /* 0x20000051ff577230 */ /* 0x000fe40000004100 */
[----:B------:R-:W-:Y:S01]  /*22630*/  FMUL.FTZ R107, R28, R107 ;  /* 0x0000006b1c6b7220 */ /* 0x000fe20000410000 */
[----:B------:R-:W-:Y:S02]  /*22640*/  HADD2.F32 R97, -RZ, R65.H0_H0 ;  /* 0x20000041ff617230 */ /* 0x000fe40000004100 */
[----:B------:R-:W-:Y:S01]  /*22650*/  FFMA.FTZ R85, R85, R16, R20 ;  /* 0x0000001055557223 */ /* 0x000fe20000010014 */
[----:B------:R-:W-:Y:S01]  /*22660*/  FFMA.FTZ R16, R22, R24, R26 ;  /* 0x0000001816107223 */ /* 0x000fe2000001001a */
[----:B------:R-:W-:-:S02]  /*22670*/  HADD2.F32 R20, -RZ, R81.H1_H1 ;  /* 0x30000051ff147230 */ /* 0x000fc40000004100 */
[C---:B------:R-:W-:Y:S01]  /*22680*/  FMUL.FTZ R22, R28.reuse, R103 ;  /* 0x000000671c167220 */ /* 0x040fe20000410000 */
[----:B------:R-:W-:Y:S01]  /*22690*/  HADD2.F32 R24, -RZ, R65.H1_H1 ;  /* 0x30000041ff187230 */ /* 0x000fe20000004100 */
[----:B------:R0:W-:Y:S01]  /*226a0*/  @!P0 STG.E desc[UR8][R32.64], R95 ;  /* 0x0000005f20008986 */ /* 0x0001e2000c101908 */
[----:B------:R-:W-:Y:S02]  /*226b0*/  HADD2.F32 R26, -RZ, R82.H0_H0 ;  /* 0x20000052ff1a7230 */ /* 0x000fe40000004100 */
[----:B------:R-:W-:Y:S01]  /*226c0*/  FMUL.FTZ R37, R28, R37 ;  /* 0x000000251c257220 */ /* 0x000fe20000410000 */
[----:B------:R-:W-:Y:S02]  /*226d0*/  HADD2.F32 R36, -RZ, R66.H1_H1 ;  /* 0x30000042ff247230 */ /* 0x000fe40000004100 */
[----:B------:R-:W-:Y:S01]  /*226e0*/  FFMA.FTZ R22, R22, R87, R97 ;  /* 0x0000005716167223 */ /* 0x000fe20000010061 */
[C---:B------:R-:W-:Y:S01]  /*226f0*/  FMUL.FTZ R39, R28.reuse, R39 ;  /* 0x000000271c277220 */ /* 0x040fe20000410000 */
[C---:B------:R-:W-:Y:S01]  /*22700*/  FMUL.FTZ R87, R28.reuse, R111 ;  /* 0x0000006f1c577220 */ /* 0x040fe20000410000 */
[----:B------:R-:W-:Y:S01]  /*22710*/  FMUL.FTZ R113, R28, R113 ;  /* 0x000000711c717220 */ /* 0x000fe20000410000 */
[----:B------:R-:W-:Y:S01]  /*22720*/  FFMA.FTZ R97, R37, R34, R36 ;  /* 0x0000002225617223 */ /* 0x000fe20000010024 */
[----:B------:R-:W-:-:S02]  /*22730*/  HADD2.F32 R34, -RZ, R76.H1_H1 ;  /* 0x3000004cff227230 */ /* 0x000fc40000004100 */
[C---:B------:R-:W-:Y:S01]  /*22740*/  FADD.FTZ R109, -R96.reuse, R38 ;  /* 0x00000026606d7221 */ /* 0x040fe20000010100 */
[----:B------:R-:W-:Y:S02]  /*22750*/  HADD2.F32 R36, -RZ, R60.H1_H1 ;  /* 0x3000003cff247230 */ /* 0x000fe40000004100 */
[----:B0-----:R-:W-:Y:S01]  /*22760*/  FFMA.FTZ R95, R35, R20, R24 ;  /* 0x00000014235f7223 */ /* 0x001fe20000010018 */
[----:B------:R-:W-:Y:S01]  /*22770*/  FFMA.FTZ R24, R107, R26, R30 ;  /* 0x0000001a6b187223 */ /* 0x000fe2000001001e */
[----:B------:R-:W-:Y:S02]  /*22780*/  HADD2.F32 R20, -RZ, R83.H1_H1 ;  /* 0x30000053ff147230 */ /* 0x000fe40000004100 */
[C---:B------:R-:W-:Y:S01]  /*22790*/  FADD.FTZ R25, -R96.reuse, R25 ;  /* 0x0000001960197221 */ /* 0x040fe20000010100 */
[----:B------:R-:W-:Y:S02]  /*227a0*/  HADD2.F32 R26, -RZ, R67.H1_H1 ;  /* 0x30000043ff1a7230 */ /* 0x000fe40000004100 */
[----:B------:R-:W-:Y:S01]  /*227b0*/  FADD.FTZ R27, -R96, R27 ;  /* 0x0000001b601b7221 */ /* 0x000fe20000010100 */
[----:B------:R-:W-:-:S02]  /*227c0*/  HADD2.F32 R30, -RZ, R76.H0_H0 ;  /* 0x2000004cff1e7230 */ /* 0x000fc40000004100 */
[C---:B------:R-:W-:Y:S01]  /*227d0*/  FADD.FTZ R23, -R96.reuse, R23 ;  /* 0x0000001760177221 */ /* 0x040fe20000010100 */
[----:B------:R-:W-:Y:S02]  /*227e0*/  HADD2.F32 R32, -RZ, R60.H0_H0 ;  /* 0x2000003cff207230 */ /* 0x000fe40000004100 */
        /* <DEDUP_REMOVED lines=8> */
[----:B------:R-:W-:-:S02]  /*22870*/  HADD2.F32 R96, -RZ, R77.H0_H0 ;  /* 0x2000004dff607230 */ /* 0x000fc40000004100 */
[----:B------:R-:W-:Y:S01]  /*22880*/  FFMA.FTZ R20, R113, R34, R36 ;  /* 0x0000002271147223 */ /* 0x000fe20000010024 */
[----:B------:R-:W-:Y:S02]  /*22890*/  HADD2.F32 R26, -RZ, R61.H0_H0 ;  /* 0x2000003dff1a7230 */ /* 0x000fe40000004100 */
[C---:B------:R-:W-:Y:S01]  /*228a0*/  FMUL.FTZ R29, R28.reuse, R29 ;  /* 0x0000001d1c1d7220 */ /* 0x040fe20000410000 */
[----:B------:R-:W-:Y:S02]  /*228b0*/  HADD2.F32 R30, -RZ, R77.H1_H1 ;  /* 0x3000004dff1e7230 */ /* 0x000fe40000004100 */
[C---:B------:R-:W-:Y:S01]  /*228c0*/  FMUL.FTZ R31, R28.reuse, R31 ;  /* 0x0000001f1c1f7220 */ /* 0x040fe20000410000 */
[----:B------:R-:W-:Y:S02]  /*228d0*/  HADD2.F32 R32, -RZ, R61.H1_H1 ;  /* 0x3000003dff207230 */ /* 0x000fe40000004100 */
[----:B------:R-:W-:Y:S01]  /*228e0*/  FMUL.FTZ R103, R28, R115 ;  /* 0x000000731c677220 */ /* 0x000fe20000410000 */
[----:B------:R-:W-:-:S02]  /*228f0*/  HADD2.F32 R34, -RZ, R78.H0_H0 ;  /* 0x2000004eff227230 */ /* 0x000fc40000004100 */
[----:B------:R-:W-:Y:S01]  /*22900*/  FMUL.FTZ R25, R28, R25 ;  /* 0x000000191c197220 */ /* 0x000fe20000410000 */
[--C-:B------:R-:W-:Y:S02]  /*22910*/  HADD2.F32 R36, -RZ, R62.reuse.H0_H0 ;  /* 0x2000003eff247230 */ /* 0x100fe40000004100 */
[----:B------:R-:W-:Y:S01]  /*22920*/  FFMA.FTZ R96, R29, R96, R26 ;  /* 0x000000601d607223 */ /* 0x000fe2000001001a */
[----:B------:R-:W-:Y:S02]  /*22930*/  HADD2.F32 R38, -RZ, R62.H1_H1 ;  /* 0x3000003eff267230 */ /* 0x000fe40000004100 */
[----:B------:R-:W-:Y:S01]  /*22940*/  FFMA.FTZ R29, R31, R30, R32 ;  /* 0x0000001e1f1d7223 */ /* 0x000fe20000010020 */
[----:B------:R-:W-:Y:S02]  /*22950*/  HADD2.F32 R26, -RZ, R79.H0_H0 ;  /* 0x2000004fff1a7230 */ /* 0x000fe40000004100 */
[----:B------:R-:W-:Y:S01]  /*22960*/  FFMA.FTZ R103, R103, R34, R36 ;  /* 0x0000002267677223 */ /* 0x000fe20000010024 */
[----:B------:R-:W-:-:S02]  /*22970*/  HADD2.F32 R30, -RZ, R63.H0_H0 ;  /* 0x2000003fff1e7230 */ /* 0x000fc40000004100 */
[----:B------:R-:W-:Y:S01]  /*22980*/  FFMA.FTZ R98, R25, R98, R38 ;  /* 0x0000006219627223 */ /* 0x000fe20000010026 */
[----:B------:R-:W-:Y:S02]  /*22990*/  HADD2.F32 R32, -RZ, R63.H1_H1 ;  /* 0x3000003fff207230 */ /* 0x000fe40000004100 */
[C---:B------:R-:W-:Y:S01]  /*229a0*/  FMUL.FTZ R111, R28.reuse, R117 ;  /* 0x000000751c6f7220 */ /* 0x040fe20000410000 */
[----:B------:R-:W-:Y:S02]  /*229b0*/  HADD2.F32 R34, -RZ, R72.H0_H0 ;  /* 0x20000048ff227230 */ /* 0x000fe40000004100 */
[C---:B------:R-:W-:Y:S01]  /*229c0*/  FMUL.FTZ R27, R28.reuse, R27 ;  /* 0x0000001b1c1b7220 */ /* 0x040fe20000410000 */
[----:B------:R-:W-:Y:S02]  /*229d0*/  HADD2.F32 R36, -RZ, R56.H0_H0 ;  /* 0x20000038ff247230 */ /* 0x000fe40000004100 */
[----:B------:R-:W-:Y:S01]  /*229e0*/  FMUL.FTZ R119, R28, R119 ;  /* 0x000000771c777220 */ /* 0x000fe20000410000 */
[----:B------:R-:W-:-:S02]  /*229f0*/  HADD2.F32 R38, -RZ, R72.H1_H1 ;  /* 0x30000048ff267230 */ /* 0x000fc40000004100 */
[C---:B------:R-:W-:Y:S01]  /*22a00*/  FMUL.FTZ R25, R28.reuse, R121 ;  /* 0x000000791c197220 */ /* 0x040fe20000410000 */
[----:B------:R-:W-:Y:S01]  /*22a10*/  FFMA.FTZ R111, R111, R26, R30 ;  /* 0x0000001a6f6f7223 */ /* 0x000fe2000001001e */
[----:B------:R-:W-:Y:S01]  /*22a20*/  FFMA.FTZ R108, R27, R108, R32 ;  /* 0x0000006c1b6c7223 */ /* 0x000fe20000010020 */
[----:B------:R-:W-:Y:S01]  /*22a30*/  FFMA.FTZ R26, R119, R34, R36 ;  /* 0x00000022771a7223 */ /* 0x000fe20000010024 */
[----:B------:R-:W-:Y:S01]  /*22a40*/  FFMA.FTZ R25, R25, R38, R102 ;  /* 0x0000002619197223 */ /* 0x000fe20000010066 */
[----:B------:R-:W-:Y:S02]  /*22a50*/  HADD2.F32 R30, -RZ, R57.H0_H0 ;  /* 0x20000039ff1e7230 */ /* 0x000fe40000004100 */
[C---:B------:R-:W-:Y:S01]  /*22a60*/  FMUL.FTZ R21, R28.reuse, R21 ;  /* 0x000000151c157220 */ /* 0x040fe20000410000 */
[----:B------:R-:W-:Y:S02]  /*22a70*/  HADD2.F32 R27, -RZ, R74.H0_H0 ;  /* 0x2000004aff1b7230 */ /* 0x000fe40000004100 */
[----:B------:R-:W-:Y:S01]  /*22a80*/  FMUL.FTZ R106, R28, R123 ;  /* 0x0000007b1c6a7220 */ /* 0x000fe20000410000 */
[----:B------:R-:W-:-:S02]  /*22a90*/  HADD2.F32 R31, -RZ, R58.H0_H0 ;  /* 0x2000003aff1f7230 */ /* 0x000fc40000004100 */
[C---:B------:R-:W-:Y:S01]  /*22aa0*/  FMUL.FTZ R100, R28.reuse, R109 ;  /* 0x0000006d1c647220 */ /* 0x040fe20000410000 */
[----:B------:R-:W-:Y:S02]  /*22ab0*/  HADD2.F32 R33, -RZ, R83.H0_H0 ;  /* 0x20000053ff217230 */ /* 0x000fe40000004100 */
[C---:B------:R-:W-:Y:S01]  /*22ac0*/  FMUL.FTZ R23, R28.reuse, R23 ;  /* 0x000000171c177220 */ /* 0x040fe20000410000 */
[----:B------:R-:W-:Y:S02]  /*22ad0*/  HADD2.F32 R35, -RZ, R67.H0_H0 ;  /* 0x20000043ff237230 */ /* 0x000fe40000004100 */
[----:B------:R-:W-:Y:S01]  /*22ae0*/  FMUL.FTZ R17, R28, R17 ;  /* 0x000000111c117220 */ /* 0x000fe20000410000 */
[----:B------:R-:W-:Y:S02]  /*22af0*/  HADD2.F32 R32, -RZ, R73.H1_H1 ;  /* 0x30000049ff207230 */ /* 0x000fe40000004100 */
[----:B------:R-:W-:Y:S01]  /*22b00*/  FFMA.FTZ R104, R21, R104, R30 ;  /* 0x0000006815687223 */ /* 0x000fe2000001001e */
[----:B------:R-:W-:-:S02]  /*22b10*/  HADD2.F32 R34, -RZ, R57.H1_H1 ;  /* 0x30000039ff227230 */ /* 0x000fc40000004100 */
[----:B------:R-:W-:Y:S01]  /*22b20*/  FFMA.FTZ R106, R106, R27, R31 ;  /* 0x0000001b6a6a7223 */ /* 0x000fe2000001001f */
[----:B------:R-:W-:Y:S02]  /*22b30*/  HADD2.F32 R36, -RZ, R74.H1_H1 ;  /* 0x3000004aff247230 */ /* 0x000fe40000004100 */
[----:B------:R-:W-:Y:S01]  /*22b40*/  FFMA.FTZ R100, R100, R33, R35 ;  /* 0x0000002164647223 */ /* 0x000fe20000010023 */
[----:B------:R-:W-:Y:S02]  /*22b50*/  HADD2.F32 R38, -RZ, R58.H1_H1 ;  /* 0x3000003aff267230 */ /* 0x000fe40000004100 */
[----:B------:R-:W-:Y:S01]  /*22b60*/  FFMA.FTZ R21, R23, R32, R34 ;  /* 0x0000002017157223 */ /* 0x000fe20000010022 */
[----:B------:R-:W-:Y:S02]  /*22b70*/  HADD2.F32 R30, -RZ, R75.H0_H0 ;  /* 0x2000004bff1e7230 */ /* 0x000fe40000004100 */
[----:B------:R-:W-:Y:S01]  /*22b80*/  FMUL.FTZ R12, R28, R12 ;  /* 0x0000000c1c0c7220 */ /* 0x000fe20000410000 */
[----:B------:R-:W-:-:S02]  /*22b90*/  HADD2.F32 R32, -RZ, R59.H0_H0 ;  /* 0x2000003bff207230 */ /* 0x000fc40000004100 */
[----:B------:R-:W-:Y:S01]  /*22ba0*/  FFMA.FTZ R27, R17, R36, R38 ;  /* 0x00000024111b7223 */ /* 0x000fe20000010026 */
[----:B------:R-:W-:Y:S02]  /*22bb0*/  HADD2.F32 R17, -RZ, R75.H1_H1 ;  /* 0x3000004bff117230 */ /* 0x000fe40000004100 */
[C---:B------:R-:W-:Y:S01]  /*22bc0*/  FMUL.FTZ R13, R28.reuse, R13 ;  /* 0x0000000d1c0d7220 */ /* 0x040fe20000410000 */
[----:B------:R-:W-:Y:S02]  /*22bd0*/  HADD2.F32 R31, -RZ, R59.H1_H1 ;  /* 0x3000003bff1f7230 */ /* 0x000fe40000004100 */
[C---:B------:R-:W-:Y:S01]  /*22be0*/  FMUL.FTZ R23, R28.reuse, R125 ;  /* 0x0000007d1c177220 */ /* 0x040fe20000410000 */
[----:B------:R-:W-:Y:S02]  /*22bf0*/  HADD2.F32 R109, -RZ, R68.H0_H0 ;  /* 0x20000044ff6d7230 */ /* 0x000fe40000004100 */
[----:B------:R-:W-:Y:S01]  /*22c00*/  FMUL.FTZ R18, R28, R18 ;  /* 0x000000121c127220 */ /* 0x000fe20000410000 */
[----:B------:R-:W-:-:S02]  /*22c10*/  HADD2.F32 R33, -RZ, R52.H0_H0 ;  /* 0x20000034ff217230 */ /* 0x000fc40000004100 */
[----:B------:R-:W-:Y:S01]  /*22c20*/  FFMA.FTZ R23, R23, R30, R32 ;  /* 0x0000001e17177223 */ /* 0x000fe20000010020 */
[----:B------:R-:W-:Y:S02]  /*22c30*/  HADD2.F32 R102, -RZ, R68.H1_H1 ;  /* 0x30000044ff667230 */ /* 0x000fe40000004100 */
[----:B------:R-:W-:Y:S01]  /*22c40*/  FFMA.FTZ R112, R18, R17, R31 ;  /* 0x0000001112707223 */ /* 0x000fe2000001001f */
[----:B------:R-:W-:Y:S02]  /*22c50*/  HADD2.F32 R34, -RZ, R52.H1_H1 ;  /* 0x30000034ff227230 */ /* 0x000fe40000004100 */
[----:B------:R-:W-:Y:S01]  /*22c60*/  FFMA.FTZ R109, R12, R109, R33 ;  /* 0x0000006d0c6d7223 */ /* 0x000fe20000010021 */
[----:B------:R-:W0:Y:S01]  /*22c70*/  @!P0 LDC.64 R30, c[0x0][0x3c8] ;  /* 0x0000f200ff1e8b82 */ /* 0x000e220000000a00 */
[----:B------:R-:W-:Y:S02]  /*22c80*/  HADD2.F32 R38, -RZ, R70.H0_H0 ;  /* 0x20000046ff267230 */ /* 0x000fe40000004100 */
[----:B------:R-:W-:Y:S01]  /*22c90*/  FMUL.FTZ R115, R28, R84 ;  /* 0x000000541c737220 */ /* 0x000fe20000410000 */
[----:B------:R-:W-:Y:S01]  /*22ca0*/  FFMA.FTZ R102, R13, R102, R34 ;  /* 0x000000660d667223 */ /* 0x000fe20000010022 */
[----:B------:R-:W-:-:S02]  /*22cb0*/  HADD2.F32 R18, -RZ, R69.H0_H0 ;  /* 0x20000045ff127230 */ /* 0x000fc40000004100 */
[C---:B------:R-:W-:Y:S01]  /*22cc0*/  FMUL.FTZ R19, R28.reuse, R19 ;  /* 0x000000131c137220 */ /* 0x040fe20000410000 */
[----:B------:R-:W-:Y:S02]  /*22cd0*/  HADD2.F32 R32, -RZ, R53.H0_H0 ;  /* 0x20000035ff207230 */ /* 0x000fe40000004100 */
[C---:B------:R-:W-:Y:S01]  /*22ce0*/  FMUL.FTZ R15, R28.reuse, R15 ;  /* 0x0000000f1c0f7220 */ /* 0x040fe20000410000 */
[----:B------:R-:W1:Y:S01]  /*22cf0*/  LDC.64 R12, c[0x0][0x428] ;  /* 0x00010a00ff0c7b82 */ /* 0x000e620000000a00 */
[----:B------:R-:W-:Y:S02]  /*22d00*/  HADD2.F32 R34, -RZ, R69.H1_H1 ;  /* 0x30000045ff227230 */ /* 0x000fe40000004100 */
[----:B------:R-:W-:Y:S01]  /*22d10*/  FMUL.FTZ R14, R28, R14 ;  /* 0x0000000e1c0e7220 */ /* 0x000fe20000410000 */
[----:B------:R-:W-:Y:S02]  /*22d20*/  HADD2.F32 R36, -RZ, R53.H1_H1 ;  /* 0x30000035ff247230 */ /* 0x000fe40000004100 */
[----:B------:R-:W-:Y:S01]  /*22d30*/  FFMA.FTZ R115, R115, R38, R110 ;  /* 0x0000002673737223 */ /* 0x000fe2000001006e */
[----:B------:R-:W-:-:S02]  /*22d40*/  HADD2.F32 R17, -RZ, R70.H1_H1 ;  /* 0x30000046ff117230 */ /* 0x000fc40000004100 */
[----:B------:R-:W-:Y:S01]  /*22d50*/  FFMA.FTZ R113, R19, R18, R32 ;  /* 0x0000001213717223 */ /* 0x000fe20000010020 */
[----:B------:R-:W-:Y:S02]  /*22d60*/  HADD2.F32 R33, -RZ, R54.H1_H1 ;  /* 0x30000036ff217230 */ /* 0x000fe40000004100 */
[----:B------:R-:W-:Y:S01]  /*22d70*/  FFMA.FTZ R84, R15, R34, R36 ;  /* 0x000000220f547223 */ /* 0x000fe20000010024 */
[----:B------:R-:W-:Y:S01]  /*22d80*/  HADD2.F32 R15, -RZ, R71.H0_H0 ;  /* 0x20000047ff0f7230 */ /* 0x000fe20000004100 */
[----:B------:R-:W-:Y:S01]  /*22d90*/  MOV R19, UR18 ;  /* 0x0000001200137c02 */ /* 0x000fe20008000f00 */
[--C-:B------:R-:W-:Y:S02]  /*22da0*/  HADD2.F32 R18, -RZ, R55.reuse.H1_H1 ;  /* 0x30000037ff127230 */ /* 0x100fe40000004100 */
[----:B------:R-:W-:Y:S01]  /*22db0*/  FFMA.FTZ R110, R14, R17, R33 ;  /* 0x000000110e6e7223 */ /* 0x000fe20000010021 */
[----:B------:R-:W-:Y:S02]  /*22dc0*/  HADD2.F32 R17, -RZ, R55.H0_H0 ;  /* 0x20000037ff117230 */ /* 0x000fe40000004100 */
[----:B------:R-:W-:Y:S01]  /*22dd0*/  FMUL.FTZ R86, R28, R86 ;  /* 0x000000561c567220 */ /* 0x000fe20000410000 */
[----:B------:R-:W-:-:S02]  /*22de0*/  HADD2.F32 R14, -RZ, R71.H1_H1 ;  /* 0x30000047ff0e7230 */ /* 0x000fc40000004100 */
[----:B------:R-:W-:Y:S01]  /*22df0*/  FMUL.FTZ R105, R28, R105 ;  /* 0x000000691c697220 */ /* 0x000fe20000410000 */
[C---:B------:R-:W-:Y:S01]  /*22e00*/  IADD3 R37, PT, PT, R99.reuse, 0x200, RZ ;  /* 0x0000020063257810 */ /* 0x040fe20007ffe0ff */
[----:B------:R-:W-:Y:S02]  /*22e10*/  VIADD R35, R99, 0x100 ;  /* 0x0000010063237836 */ /* 0x000fe40000000000 */
[----:B------:R-:W-:Y:S01]  /*22e20*/  FFMA.FTZ R86, R86, R15, R17 ;  /* 0x0000000f56567223 */ /* 0x000fe20000010011 */
[----:B------:R-:W-:Y:S01]  /*22e30*/  FFMA.FTZ R105, R105, R14, R18 ;  /* 0x0000000e69697223 */ /* 0x000fe20000010012 */
[----:B0-----:R-:W-:Y:S01]  /*22e40*/  @!P0 IMAD.WIDE R30, R19, 0x4, R30 ;  /* 0x00000004131e8825 */ /* 0x001fe200078e021e */
[----:B------:R-:W-:Y:S01]  /*22e50*/  F2FP.F16.F32.PACK_AB R15, R107, R100 ;  /* 0x000000646b0f723e */ /* 0x000fe200000000ff */
[----:B------:R-:W-:Y:S01]  /*22e60*/  UIADD3 UR18, UPT, UPT, UR18, UR16, URZ ;  /* 0x0000001012127290 */ /* 0x000fe2000fffe0ff */
[----:B------:R-:W-:Y:S01]  /*22e70*/  F2FP.F16.F32.PACK_AB R14, R97, R24 ;  /* 0x00000018610e723e */ /* 0x000fe200000000ff */
        /* <DEDUP_REMOVED lines=26> */
.L_x_12429:
        /* <DEDUP_REMOVED lines=14> */
.L_x_18059:


//--------------------- .text._ZN10layer_norm31ln_parallel_residual_fwd_kernelINS_13Kernel_traitsIf6__halffS2_fjLj8192ELj1ELj1ELj8ELj16ENS_18Kernel_traits_baseILj8192EfS2_fS2_fjLj256EEEEELb0ELb0ELb0EEEvNS_9FwdParamsE --------------------------
	.section	.text._ZN10layer_norm31ln_parallel_residual_fwd_kernelINS_13Kernel_traitsIf6__halffS2_fjLj8192ELj1ELj1ELj8ELj16ENS_18Kernel_traits_baseILj8192EfS2_fS2_fjLj256EEEEELb0ELb0ELb0EEEvNS_9FwdParamsE,"ax",@progbits
	.align	128
        .global         _ZN10layer_norm31ln_parallel_residual_fwd_kernelINS_13Kernel_traitsIf6__halffS2_fjLj8192ELj1ELj1ELj8ELj16ENS_18Kernel_traits_baseILj8192EfS2_fS2_fjLj256EEEEELb0ELb0ELb0EEEvNS_9FwdParamsE
        .type           _ZN10layer_norm31ln_parallel_residual_fwd_kernelINS_13Kernel_traitsIf6__halffS2_fjLj8192ELj1ELj1ELj8ELj16ENS_18Kernel_traits_baseILj8192EfS2_fS2_fjLj256EEEEELb0ELb0ELb0EEEvNS_9FwdParamsE,@function
        .size           _ZN10layer_norm31ln_parallel_residual_fwd_kernelINS_13Kernel_traitsIf6__halffS2_fjLj8192ELj1ELj1ELj8ELj16ENS_18Kernel_traits_baseILj8192EfS2_fS2_fjLj256EEEEELb0ELb0ELb0EEEvNS_9FwdParamsE,(.L_x_18060 - _ZN10layer_norm31ln_parallel_residual_fwd_kernelINS_13Kernel_traitsIf6__halffS2_fjLj8192ELj1ELj1ELj8ELj16ENS_18Kernel_traits_baseILj8192EfS2_fS2_fjLj256EEEEELb0ELb0ELb0EEEvNS_9FwdParamsE)
        .other          _ZN10layer_norm31ln_parallel_residual_fwd_kernelINS_13Kernel_traitsIf6__halffS2_fjLj8192ELj1ELj1ELj8ELj16ENS_18Kernel_traits_baseILj8192EfS2_fS2_fjLj256EEEEELb0ELb0ELb0EEEvNS_9FwdParamsE,@"STO_CUDA_ENTRY STV_DEFAULT"
_ZN10layer_norm31ln_parallel_residual_fwd_kernelINS_13Kernel_traitsIf6__halffS2_fjLj8192ELj1ELj1ELj8ELj16ENS_18Kernel_traits_baseILj8192EfS2_fS2_fjLj256EEEEELb0ELb0ELb0EEEvNS_9FwdParamsE:
.text._ZN10layer_norm31ln_parallel_residual_fwd_kernelINS_13Kernel_traitsIf6__halffS2_fjLj8192ELj1ELj1ELj8ELj16ENS_18Kernel_traits_baseILj8192EfS2_fS2_fjLj256EEEEELb0ELb0ELb0EEEvNS_9FwdParamsE:
        /* <DEDUP_REMOVED lines=115> */
.L_x_12432:
        /* <DEDUP_REMOVED lines=85> */
.L_x_12431:
        /* <DEDUP_REMOVED lines=77> */
.L_x_12434:
        /* <DEDUP_REMOVED lines=84> */
.L_x_12433:
[----:B------:R-:W-:Y:S05]  /*1690*/  BSYNC.RECONVERGENT B0 ;  /* 0x0000000000007941 */ /* 0x000fea0003800200 */
.L_x_12430:
        /* <DEDUP_REMOVED lines=25> */
.L_x_12471:
        /* <DEDUP_REMOVED lines=36> */
.L_x_12438:
        /* <DEDUP_REMOVED lines=17> */
.L_x_12437:
        /* <DEDUP_REMOVED lines=28> */
.L_x_12440:
[--C-:B-----5:R-:W-:Y:S02]  /*1d40*/  HADD2.F32 R0, -RZ, R144.reuse.H0_H0 ;  /* 0x20000090ff007230 */ /* 0x120fe40000004100 */
[--C-:B------:R-:W-:Y:S02]  /*1d50*/  HADD2.F32 R140, -RZ, R145.reuse.H0_H0 ;  /* 0x20000091ff8c7230 */ /* 0x100fe40000004100 */
[----:B------:R-:W-:Y:S02]  /*1d60*/  HADD2.F32 R142, -RZ, R145.H1_H1 ;  /* 0x30000091ff8e7230 */ /* 0x000fe40000004100 */
[----:B------:R-:W-:Y:S02]  /*1d70*/  HADD2.F32 R144, -RZ, R144.H1_H1 ;  /* 0x30000090ff907230 */ /* 0x000fe40000004100 */
[----:B------:R-:W-:Y:S02]  /*1d80*/  HADD2.F32 R143, -RZ, R192.H1_H1 ;  /* 0x300000c0ff8f7230 */ /* 0x000fe40000004100 */
[----:B------:R-:W-:-:S02]  /*1d90*/  HADD2.F32 R145, -RZ, R193.H0_H0 ;  /* 0x200000c1ff917230 */ /* 0x000fc40000004100 */
[----:B------:R-:W-:Y:S02]  /*1da0*/  HADD2.F32 R175, -RZ, R146.H0_H0 ;  /* 0x20000092ffaf7230 */ /* 0x000fe40000004100 */
[----:B------:R-:W-:Y:S01]  /*1db0*/  FADD.FTZ R144, R144, R143 ;  /* 0x0000008f90907221 */ /* 0x000fe20000010000 */
[----:B------:R-:W-:Y:S02]  /*1dc0*/  HADD2.F32 R141, -RZ, R192.H0_H0 ;  /* 0x200000c0ff8d7230 */ /* 0x000fe40000004100 */
[----:B------:R-:W-:Y:S01]  /*1dd0*/  FADD.FTZ R145, R140, R145 ;  /* 0x000000918c917221 */ /* 0x000fe20000010000 */
[--C-:B------:R-:W-:Y:S02]  /*1de0*/  HADD2.F32 R176, -RZ, R147.reuse.H0_H0 ;  /* 0x20000093ffb07230 */ /* 0x100fe40000004100 */
[----:B------:R-:W-:Y:S02]  /*1df0*/  HADD2.F32 R178, -RZ, R147.H1_H1 ;  /* 0x30000093ffb27230 */ /* 0x000fe40000004100 */
[----:B------:R-:W-:Y:S01]  /*1e00*/  FADD.FTZ R141, R0, R141 ;  /* 0x0000008d008d7221 */ /* 0x000fe20000010000 */
[----:B------:R-:W-:-:S02]  /*1e10*/  HADD2.F32 R146, -RZ, R146.H1_H1 ;  /* 0x30000092ff927230 */ /* 0x000fc40000004100 */
[--C-:B------:R-:W-:Y:S02]  /*1e20*/  HADD2.F32 R147, -RZ, R194.reuse.H1_H1 ;  /* 0x300000c2ff937230 */ /* 0x100fe40000004100 */
[----:B------:R-:W-:Y:S02]  /*1e30*/  HADD2.F32 R143, -RZ, R193.H1_H1 ;  /* 0x300000c1ff8f7230 */ /* 0x000fe40000004100 */
[----:B------:R-:W-:Y:S02]  /*1e40*/  HADD2.F32 R140, -RZ, R194.H0_H0 ;  /* 0x200000c2ff8c7230 */ /* 0x000fe40000004100 */
        /* <DEDUP_REMOVED lines=15> */
.L_x_12439:
[----:B------:R-:W0:Y:S01]  /*1f40*/  LDC.64 R176, c[0x0][0x3a8] ;  /* 0x0000ea00ffb07b82 */ /* 0x000e220000000a00 */
[C---:B------:R-:W-:Y:S01]  /*1f50*/  IADD3 R0, PT, PT, R174.reuse, 0x100, RZ ;  /* 0x00000100ae007810 */ /* 0x040fe20007ffe0ff */
[----:B0-----:R-:W-:-:S05]  /*1f60*/  IMAD.WIDE.U32 R176, R174, 0x20, R176 ;  /* 0x00000020aeb07825 */ /* 0x001fca00078e00b0 */
[----:B------:R0:W-:Y:S04]  /*1f70*/  STG.E.128 desc[UR6][R176.64], R140 ;  /* 0x0000008cb0007986 */ /* 0x0001e8000c101d06 */
[----:B------:R0:W-:Y:S02]  /*1f80*/  STG.E.128 desc[UR6][R176.64+0x10], R144 ;  /* 0x00001090b0007986 */ /* 0x0001e4000c101d06 */
.L_x_12436:
[----:B------:R-:W-:Y:S05]  /*1f90*/  BSYNC.RECONVERGENT B0 ;  /* 0x0000000000007941 */ /* 0x000fea0003800200 */
.L_x_12435:
        /* <DEDUP_REMOVED lines=52> */
.L_x_12444:
        /* <DEDUP_REMOVED lines=25> */
.L_x_12443:
        /* <DEDUP_REMOVED lines=18> */
.L_x_12446:
        /* <DEDUP_REMOVED lines=8> */
.L_x_12445:
[----:B0-----:R-:W0:Y:S02]  /*2610*/  LDC.64 R176, c[0x0][0x3a8] ;  /* 0x0000ea00ffb07b82 */ /* 0x001e240000000a00 */
[C---:B0-----:R-:W-:Y:S01]  /*2620*/  IMAD.WIDE.U32 R176, R0.reuse, 0x20, R176 ;  /* 0x0000002000b07825 */ /* 0x041fe200078e00b0 */
[----:B------:R-:W-:-:S04]  /*2630*/  IADD3 R0, PT, PT, R0, 0x100, RZ ;  /* 0x0000010000007810 */ /* 0x000fc80007ffe0ff */
[----:B------:R1:W-:Y:S04]  /*2640*/  STG.E.128 desc[UR6][R176.64], R148 ;  /* 0x00000094b0007986 */ /* 0x0003e8000c101d06 */
[----:B------:R1:W-:Y:S02]  /*2650*/  STG.E.128 desc[UR6][R176.64+0x10], R152 ;  /* 0x00001098b0007986 */ /* 0x0003e4000c101d06 */
.L_x_12442:
[----:B------:R-:W-:Y:S05]  /*2660*/  BSYNC.RECONVERGENT B0 ;  /* 0x0000000000007941 */ /* 0x000fea0003800200 */
.L_x_12441:
        /* <DEDUP_REMOVED lines=52> */
.L_x_12450:
        /* <DEDUP_REMOVED lines=25> */
.L_x_12449:
        /* <DEDUP_REMOVED lines=18> */
.L_x_12452:
        /* <DEDUP_REMOVED lines=8> */
.L_x_12451:
[----:B------:R-:W0:Y:S02]  /*2ce0*/  LDC.64 R176, c[0x0][0x3a8] ;  /* 0x0000ea00ffb07b82 */ /* 0x000e240000000a00 */
[C---:B0-----:R-:W-:Y:S01]  /*2cf0*/  IMAD.WIDE.U32 R176, R0.reuse, 0x20, R176 ;  /* 0x0000002000b07825 */ /* 0x041fe200078e00b0 */
[----:B------:R-:W-:-:S04]  /*2d00*/  IADD3 R0, PT, PT, R0, 0x100, RZ ;  /* 0x0000010000007810 */ /* 0x000fc80007ffe0ff */
[----:B------:R2:W-:Y:S04]  /*2d10*/  STG.E.128 desc[UR6][R176.64], R156 ;  /* 0x0000009cb0007986 */ /* 0x0005e8000c101d06 */
[----:B------:R2:W-:Y:S02]  /*2d20*/  STG.E.128 desc[UR6][R176.64+0x10], R160 ;  /* 0x000010a0b0007986 */ /* 0x0005e4000c101d06 */
.L_x_12448:
[----:B------:R-:W-:Y:S05]  /*2d30*/  BSYNC.RECONVERGENT B0 ;  /* 0x0000000000007941 */ /* 0x000fea0003800200 */
.L_x_12447:
        /* <DEDUP_REMOVED lines=52> */
.L_x_12456:
        /* <DEDUP_REMOVED lines=25> */
.L_x_12455:
        /* <DEDUP_REMOVED lines=18> */
.L_x_12458:
        /* <DEDUP_REMOVED lines=8> */
.L_x_12457:
[----:B-12---:R-:W0:Y:S02]  /*33b0*/  LDC.64 R176, c[0x0][0x3a8] ;  /* 0x0000ea00ffb07b82 */ /* 0x006e240000000a00 */
[----:B0-----:R-:W-:-:S05]  /*33c0*/  IMAD.WIDE.U32 R176, R0, 0x20, R176 ;  /* 0x0000002000b07825 */ /* 0x001fca00078e00b0 */
[----:B------:R3:W-:Y:S04]  /*33d0*/  STG.E.128 desc[UR6][R176.64], R164 ;  /* 0x000000a4b0007986 */ /* 0x0007e8000c101d06 */
[----:B------:R3:W-:Y:S02]  /*33e0*/  STG.E.128 desc[UR6][R176.64+0x10], R168 ;  /* 0x000010a8b0007986 */ /* 0x0007e4000c101d06 */
.L_x_12454:
[----:B------:R-:W-:Y:S05]  /*33f0*/  BSYNC.RECONVERGENT B0 ;  /* 0x0000000000007941 */ /* 0x000fea0003800200 */
.L_x_12453:
        /* <DEDUP_REMOVED lines=137> */
.L_x_12460:
[----:B------:R-:W-:Y:S05]  /*3c90*/  BSYNC.RECONVERGENT B0 ;  /* 0x0000000000007941 */ /* 0x000fea0003800200 */
.L_x_12459:
        /* <DEDUP_REMOVED lines=12> */
.L_x_12462:
[----:B------:R-:W-:Y:S05]  /*3d60*/  BSYNC.RECONVERGENT B0 ;  /* 0x0000000000007941 */ /* 0x000fea0003800200 */
.L_x_12461:
        /* <DEDUP_REMOVED lines=115> */
.L_x_12464:
[----:B------:R-:W-:Y:S05]  /*44a0*/  BSYNC.RECONVERGENT B0 ;  /* 0x0000000000007941 */ /* 0x000fea0003800200 */
.L_x_12463:
        /* <DEDUP_REMOVED lines=49> */
.L_x_12466:
[----:B------:R-:W-:Y:S05]  /*47c0*/  BSYNC.RECONVERGENT B0 ;  /* 0x0000000000007941 */ /* 0x000fea0003800200 */
.L_x_12465:
        /* <DEDUP_REMOVED lines=49> */
.L_x_12468:
[----:B------:R-:W-:Y:S05]  /*4ae0*/  BSYNC.RECONVERGENT B0 ;  /* 0x0000000000007941 */ /* 0x000fea0003800200 */
.L_x_12467:
        /* <DEDUP_REMOVED lines=27> */
[----:B------:R-:W-:-:S03]  /*4ca0*/  F2FP.F16.F32.PACK_AB R176, R185, R182 ;  /* 0x000000b6b9b0723e */ /* 0x000fc600000000ff */
        /* <DEDUP_REMOVED lines=11> */
[----:B------:R-:W-:Y:S02]  /*4d60*/  F2FP.F16.F32.PACK_AB R177, R189, R186 ;  /* 0x000000babdb1723e */ /* 0x000fe400000000ff */
[----:B------:R-:W-:Y:S02]  /*4d70*/  F2FP.F16.F32.PACK_AB R199, R198, R199 ;  /* 0x000000c7c6c7723e */ /* 0x000fe400000000ff */
[----:B------:R-:W-:Y:S02]  /*4d80*/  F2FP.F16.F32.PACK_AB R178, R197, R190 ;  /* 0x000000bec5b2723e */ /* 0x000fe400000000ff */
[----:B------:R-:W-:-:S02]  /*4d90*/  F2FP.F16.F32.PACK_AB R179, R182, R179 ;  /* 0x000000b3b6b3723e */ /* 0x000fc400000000ff */
[----:B------:R-:W-:Y:S02]  /*4da0*/  F2FP.F16.F32.PACK_AB R198, R196, R191 ;  /* 0x000000bfc4c6723e */ /* 0x000fe400000000ff */
[----:B------:R-:W-:Y:S01]  /*4db0*/  F2FP.F16.F32.PACK_AB R197, R188, R187 ;  /* 0x000000bbbcc5723e */ /* 0x000fe200000000ff */
[----:B------:R4:W-:Y:S01]  /*4dc0*/  STG.E.128 desc[UR6][R180.64], R176 ;  /* 0x000000b0b4007986 */ /* 0x0009e2000c101d06 */
[----:B------:R-:W-:-:S05]  /*4dd0*/  F2FP.F16.F32.PACK_AB R196, R184, R183 ;  /* 0x000000b7b8c4723e */ /* 0x000fca00000000ff */
[----:B------:R4:W-:Y:S02]  /*4de0*/  STG.E.128 desc[UR6][R174.64], R196 ;  /* 0x000000c4ae007986 */ /* 0x0009e4000c101d06 */
.L_x_12470:
[----:B------:R-:W-:Y:S05]  /*4df0*/  BSYNC.RECONVERGENT B0 ;  /* 0x0000000000007941 */ /* 0x000fea0003800200 */
.L_x_12469:
[----:B-1--4-:R-:W1:Y:S01]  /*4e00*/  LDC.64 R174, c[0x0][0x380] ;  /* 0x0000e000ffae7b82 */ /* 0x012e620000000a00 */
[----:B------:R-:W-:Y:S01]  /*4e10*/  UPLOP3.LUT UP1, UPT, UPT, UPT, UP1, 0x40, 0x4 ;  /* 0x000000000004789c */ /* 0x000fe20003f2e810 */
[----:B-1----:R-:W-:-:S04]  /*4e20*/  IADD3 R173, PT, PT, R173, R174, RZ ;  /* 0x000000aeadad7210 */ /* 0x002fc80007ffe0ff */
[----:B------:R-:W-:-:S13]  /*4e30*/  ISETP.GE.AND P1, PT, R173, R175, PT ;  /* 0x000000afad00720c */ /* 0x000fda0003f26270 */
[----:B------:R-:W-:Y:S05]  /*4e40*/  @!P1 BRA `(.L_x_12471) ;  /* 0xffffffc800789947 */ /* 0x000fea000383ffff */
[----:B------:R-:W-:Y:S05]  /*4e50*/  EXIT ;  /* 0x000000000000794d */ /* 0x000fea0003800000 */
.L_x_12472:
        /* <DEDUP_REMOVED lines=10> */
.L_x_18060:


//--------------------- .text._ZN10layer_norm31ln_parallel_residual_fwd_kernelINS_13Kernel_traitsIf6__halffS2_fjLj8192ELj1ELj1ELj8ELj16ENS_18Kernel_traits_baseILj8192EfS2_fS2_fjLj256EEEEELb0ELb0ELb1EEEvNS_9FwdParamsE --------------------------
	.section	.text._ZN10layer_norm31ln_parallel_residual_fwd_kernelINS_13Kernel_traitsIf6__halffS2_fjLj8192ELj1ELj1ELj8ELj16ENS_18Kernel_traits_baseILj8192EfS2_fS2_fjLj256EEEEELb0ELb0ELb1EEEvNS_9FwdParamsE,"ax",@progbits
	.align	128
        .global         _ZN10layer_norm31ln_parallel_residual_fwd_kernelINS_13Kernel_traitsIf6__halffS2_fjLj8192ELj1ELj1ELj8ELj16ENS_18Kernel_traits_baseILj8192EfS2_fS2_fjLj256EEEEELb0ELb0ELb1EEEvNS_9FwdParamsE
        .type           _ZN10layer_norm31ln_parallel_residual_fwd_kernelINS_13Kernel_traitsIf6__halffS2_fjLj8192ELj1ELj1ELj8ELj16ENS_18Kernel_traits_baseILj8192EfS2_fS2_fjLj256EEEEELb0ELb0ELb1EEEvNS_9FwdParamsE,@function
        .size           _ZN10layer_norm31ln_parallel_residual_fwd_kernelINS_13Kernel_traitsIf6__halffS2_fjLj8192ELj1ELj1ELj8ELj16ENS_18Kernel_traits_baseILj8192EfS2_fS2_fjLj256EEEEELb0ELb0ELb1EEEvNS_9FwdParamsE,(.L_x_18061 - _ZN10layer_norm31ln_parallel_residual_fwd_kernelINS_13Kernel_traitsIf6__halffS2_fjLj8192ELj1ELj1ELj8ELj16ENS_18Kernel_traits_baseILj8192EfS2_fS2_fjLj256EEEEELb0ELb0ELb1EEEvNS_9FwdParamsE)
        .other          _ZN10layer_norm31ln_parallel_residual_fwd_kernelINS_13Kernel_traitsIf6__halffS2_fjLj8192ELj1ELj1ELj8ELj16ENS_18Kernel_traits_baseILj8192EfS2_fS2_fjLj256EEEEELb0ELb0ELb1EEEvNS_9FwdParamsE,@"STO_CUDA_ENTRY STV_DEFAULT"
_ZN10layer_norm31ln_parallel_residual_fwd_kernelINS_13Kernel_traitsIf6__halffS2_fjLj8192ELj1ELj1ELj8ELj16ENS_18Kernel_traits_baseILj8192EfS2_fS2_fjLj256EEEEELb0ELb0ELb1EEEvNS_9FwdParamsE:
.text._ZN10layer_norm31ln_parallel_residual_fwd_kernelINS_13Kernel_traitsIf6__halffS2_fjLj8192ELj1ELj1ELj8ELj16ENS_18Kernel_traits_baseILj8192EfS2_fS2_fjLj256EEEEELb0ELb0ELb1EEEvNS_9FwdParamsE:
        /* <DEDUP_REMOVED lines=64> */
.L_x_12474:
        /* <DEDUP_REMOVED lines=31> */
.L_x_12473:
        /* <DEDUP_REMOVED lines=45> */
.L_x_12476:
        /* <DEDUP_REMOVED lines=46> */
.L_x_12475:
        /* <DEDUP_REMOVED lines=14> */
.L_x_12497:
        /* <DEDUP_REMOVED lines=32> */
.L_x_12478:
        /* <DEDUP_REMOVED lines=17> */
.L_x_12477:
        /* <DEDUP_REMOVED lines=28> */
.L_x_12480:
        /* <DEDUP_REMOVED lines=32> */
.L_x_12479:
        /* <DEDUP_REMOVED lines=18> */
[--C-:B-----5:R-:W-:Y:S02]  /*1470*/  HADD2.F32 R0, -RZ, R160.reuse.H0_H0 ;  /* 0x200000a0ff007230 */ /* 0x120fe40000004100 */
[----:B------:R-:W-:Y:S02]  /*1480*/  HADD2.F32 R160, -RZ, R160.H1_H1 ;  /* 0x300000a0ffa07230 */ /* 0x000fe40000004100 */
[--C-:B------:R-:W-:Y:S02]  /*1490*/  HADD2.F32 R153, -RZ, R132.reuse.H0_H0 ;  /* 0x20000084ff997230 */ /* 0x100fe40000004100 */
[----:B0-----:R-:W-:Y:S02]  /*14a0*/  HADD2.F32 R155, -RZ, R132.H1_H1 ;  /* 0x30000084ff9b7230 */ /* 0x001fe40000004100 */
[----:B------:R-:W-:Y:S02]  /*14b0*/  HADD2.F32 R154, -RZ, R161.H0_H0 ;  /* 0x200000a1ff9a7230 */ /* 0x000fe40000004100 */
[----:B------:R-:W-:Y:S01]  /*14c0*/  FADD.FTZ R153, R153, R0 ;  /* 0x0000000099997221 */ /* 0x000fe20000010000 */
[----:B------:R-:W-:-:S02]  /*14d0*/  HADD2.F32 R159, -RZ, R133.H0_H0 ;  /* 0x20000085ff9f7230 */ /* 0x000fc40000004100 */
[----:B------:R-:W-:Y:S01]  /*14e0*/  FADD.FTZ R160, R155, R160 ;  /* 0x000000a09ba07221 */ /* 0x000fe20000010000 */
[----:B------:R-:W-:Y:S02]  /*14f0*/  HADD2.F32 R161, -RZ, R161.H1_H1 ;  /* 0x300000a1ffa17230 */ /* 0x000fe40000004100 */
[----:B------:R-:W-:Y:S02]  /*1500*/  HADD2.F32 R0, -RZ, R133.H1_H1 ;  /* 0x30000085ff007230 */ /* 0x000fe40000004100 */
[----:B------:R-:W-:Y:S01]  /*1510*/  FADD.FTZ R155, R159, R154 ;  /* 0x0000009a9f9b7221 */ /* 0x000fe20000010000 */
[----:B------:R-:W-:Y:S02]  /*1520*/  HADD2.F32 R156, -RZ, R162.H0_H0 ;  /* 0x200000a2ff9c7230 */ /* 0x000fe40000004100 */
[--C-:B------:R-:W-:Y:S02]  /*1530*/  HADD2.F32 R157, -RZ, R163.reuse.H0_H0 ;  /* 0x200000a3ff9d7230 */ /* 0x100fe40000004100 */
[----:B------:R-:W-:Y:S01]  /*1540*/  FADD.FTZ R0, R0, R161 ;  /* 0x000000a100007221 */ /* 0x000fe20000010000 */
[----:B------:R-:W-:-:S02]  /*1550*/  HADD2.F32 R158, -RZ, R163.H1_H1 ;  /* 0x300000a3ff9e7230 */ /* 0x000fc40000004100 */
[----:B------:R-:W-:Y:S02]  /*1560*/  HADD2.F32 R159, -RZ, R134.H0_H0 ;  /* 0x20000086ff9f7230 */ /* 0x000fe40000004100 */
        /* <DEDUP_REMOVED lines=17> */
.L_x_12482:
[--C-:B0----5:R-:W-:Y:S02]  /*1680*/  HADD2.F32 R156, -RZ, R160.reuse.H0_H0 ;  /* 0x200000a0ff9c7230 */ /* 0x121fe40000004100 */
[----:B------:R-:W-:Y:S02]  /*1690*/  HADD2.F32 R157, -RZ, R160.H1_H1 ;  /* 0x300000a0ff9d7230 */ /* 0x000fe40000004100 */
[----:B------:R-:W-:Y:S02]  /*16a0*/  HADD2.F32 R158, -RZ, R161.H0_H0 ;  /* 0x200000a1ff9e7230 */ /* 0x000fe40000004100 */
[--C-:B------:R-:W-:Y:S02]  /*16b0*/  HADD2.F32 R153, -RZ, R132.reuse.H0_H0 ;  /* 0x20000084ff997230 */ /* 0x100fe40000004100 */
[----:B------:R-:W-:Y:S02]  /*16c0*/  HADD2.F32 R0, -RZ, R132.H1_H1 ;  /* 0x30000084ff007230 */ /* 0x000fe40000004100 */
[----:B------:R-:W-:-:S02]  /*16d0*/  HADD2.F32 R155, -RZ, R133.H0_H0 ;  /* 0x20000085ff9b7230 */ /* 0x000fc40000004100 */
[----:B------:R-:W-:Y:S01]  /*16e0*/  FADD.FTZ R156, R153, R156 ;  /* 0x0000009c999c7221 */ /* 0x000fe20000010000 */
[----:B------:R-:W-:Y:S02]  /*16f0*/  HADD2.F32 R159, -RZ, R161.H1_H1 ;  /* 0x300000a1ff9f7230 */ /* 0x000fe40000004100 */
[----:B------:R-:W-:Y:S01]  /*1700*/  FADD.FTZ R157, R0, R157 ;  /* 0x0000009d009d7221 */ /* 0x000fe20000010000 */
[--C-:B------:R-:W-:Y:S02]  /*1710*/  HADD2.F32 R160, -RZ, R162.reuse.H0_H0 ;  /* 0x200000a2ffa07230 */ /* 0x100fe40000004100 */
[----:B------:R-:W-:Y:S01]  /*1720*/  FADD.FTZ R158, R155, R158 ;  /* 0x0000009e9b9e7221 */ /* 0x000fe20000010000 */
[----:B------:R-:W-:Y:S02]  /*1730*/  HADD2.F32 R161, -RZ, R162.H1_H1 ;  /* 0x300000a2ffa17230 */ /* 0x000fe40000004100 */
[--C-:B------:R-:W-:Y:S02]  /*1740*/  HADD2.F32 R162, -RZ, R163.reuse.H0_H0 ;  /* 0x200000a3ffa27230 */ /* 0x100fe40000004100 */
[----:B------:R-:W-:-:S02]  /*1750*/  HADD2.F32 R163, -RZ, R163.H1_H1 ;  /* 0x300000a3ffa37230 */ /* 0x000fc40000004100 */
        /* <DEDUP_REMOVED lines=11> */
.L_x_12481:
[----:B------:R-:W-:Y:S05]  /*1810*/  @!P0 BRA `(.L_x_12484) ;  /* 0x0000000000448947 */ /* 0x000fea0003800000 */
[--C-:B-----5:R-:W-:Y:S02]  /*1820*/  HADD2.F32 R153, -RZ, R160.reuse.H0_H0 ;  /* 0x200000a0ff997230 */ /* 0x120fe40000004100 */
[----:B------:R-:W-:Y:S02]  /*1830*/  HADD2.F32 R160, -RZ, R160.H1_H1 ;  /* 0x300000a0ffa07230 */ /* 0x000fe40000004100 */
[--C-:B0-----:R-:W-:Y:S02]  /*1840*/  HADD2.F32 R155, -RZ, R161.reuse.H0_H0 ;  /* 0x200000a1ff9b7230 */ /* 0x101fe40000004100 */
        /* <DEDUP_REMOVED lines=14> */
.L_x_12484:
        /* <DEDUP_REMOVED lines=8> */
.L_x_12483:
        /* <DEDUP_REMOVED lines=48> */
.L_x_12486:
[----:B-1---5:R-:W-:Y:S02]  /*1cb0*/  HADD2.F32 R165, -RZ, R168.H1_H1 ;  /* 0x300000a8ffa57230 */ /* 0x022fe40000004100 */
        /* <DEDUP_REMOVED lines=24> */
.L_x_12485:
        /* <DEDUP_REMOVED lines=18> */
.L_x_12488:
        /* <DEDUP_REMOVED lines=8> */
.L_x_12487:
        /* <DEDUP_REMOVED lines=15> */
[--C-:B-----5:R-:W-:Y:S02]  /*20d0*/  HADD2.F32 R0, -RZ, R180.reuse.H0_H0 ;  /* 0x200000b4ff007230 */ /* 0x120fe40000004100 */
[----:B------:R-:W-:Y:S02]  /*20e0*/  HADD2.F32 R180, -RZ, R180.H1_H1 ;  /* 0x300000b4ffb47230 */ /* 0x000fe40000004100 */
[--C-:B------:R-:W-:Y:S02]  /*20f0*/  HADD2.F32 R155, -RZ, R132.reuse.H0_H0 ;  /* 0x20000084ff9b7230 */ /* 0x100fe40000004100 */
[----:B------:R-:W-:Y:S02]  /*2100*/  HADD2.F32 R173, -RZ, R132.H1_H1 ;  /* 0x30000084ffad7230 */ /* 0x000fe40000004100 */
[----:B------:R-:W-:Y:S02]  /*2110*/  HADD2.F32 R172, -RZ, R181.H0_H0 ;  /* 0x200000b5ffac7230 */ /* 0x000fe40000004100 */
[----:B------:R-:W-:Y:S01]  /*2120*/  FADD.FTZ R155, R155, R0 ;  /* 0x000000009b9b7221 */ /* 0x000fe20000010000 */
[----:B-1----:R-:W-:-:S02]  /*2130*/  HADD2.F32 R179, -RZ, R133.H0_H0 ;  /* 0x20000085ffb37230 */ /* 0x002fc40000004100 */
        /* <DEDUP_REMOVED lines=26> */
.L_x_12490:
[--C-:B-1---5:R-:W-:Y:S02]  /*22e0*/  HADD2.F32 R176, -RZ, R180.reuse.H0_H0 ;  /* 0x200000b4ffb07230 */ /* 0x122fe40000004100 */
        /* <DEDUP_REMOVED lines=24> */
.L_x_12489:
[----:B------:R-:W-:Y:S05]  /*2470*/  @!P0 BRA `(.L_x_12492) ;  /* 0x0000000000448947 */ /* 0x000fea0003800000 */
[--C-:B-----5:R-:W-:Y:S02]  /*2480*/  HADD2.F32 R155, -RZ, R180.reuse.H0_H0 ;  /* 0x200000b4ff9b7230 */ /* 0x120fe40000004100 */
[----:B------:R-:W-:Y:S02]  /*2490*/  HADD2.F32 R180, -RZ, R180.H1_H1 ;  /* 0x300000b4ffb47230 */ /* 0x000fe40000004100 */
[--C-:B------:R-:W-:Y:S02]  /*24a0*/  HADD2.F32 R173, -RZ, R181.reuse.H0_H0 ;  /* 0x200000b5ffad7230 */ /* 0x100fe40000004100 */
[----:B-1----:R-:W-:Y:S01]  /*24b0*/  FADD.FTZ R176, R136, R155 ;  /* 0x0000009b88b07221 */ /* 0x002fe20000010000 */
        /* <DEDUP_REMOVED lines=13> */
.L_x_12492:
        /* <DEDUP_REMOVED lines=8> */
.L_x_12491:
        /* <DEDUP_REMOVED lines=131> */
.L_x_12494:
[----:B------:R-:W-:Y:S05]  /*2e40*/  BSYNC.RECONVERGENT B0 ;  /* 0x0000000000007941 */ /* 0x000fea0003800200 */
.L_x_12493:
        /* <DEDUP_REMOVED lines=15> */
.L_x_12496:
[----:B------:R-:W-:Y:S05]  /*2f40*/  BSYNC.RECONVERGENT B0 ;  /* 0x0000000000007941 */ /* 0x000fea0003800200 */
.L_x_12495:
        /* <DEDUP_REMOVED lines=100> */
[----:B------:R-:W-:Y:S01]  /*3590*/  FMUL.FTZ R190, R175, R190 ;  /* 0x000000beafbe7220 */ /* 0x000fe20000410000 */
[----:B------:R-:W-:Y:S01]  /*35a0*/  F2FP.F16.F32.PACK_AB R151, R159, R158 ;  /* 0x0000009e9f97723e */ /* 0x000fe200000000ff */
        /* <DEDUP_REMOVED lines=8> */
[----:B------:R-:W-:-:S02]  /*3630*/  F2FP.F16.F32.PACK_AB R148, R147, R148 ;  /* 0x000000949394723e */ /* 0x000fc400000000ff */
[----:B------:R-:W-:Y:S01]  /*3640*/  FMUL.FTZ R193, R175, R202 ;  /* 0x000000caafc17220 */ /* 0x000fe20000410000 */
[----:B------:R-:W-:Y:S01]  /*3650*/  F2FP.F16.F32.PACK_AB R149, R146, R149 ;  /* 0x000000959295723e */ /* 0x000fe200000000ff */
        /* <DEDUP_REMOVED lines=29> */
[----:B------:R-:W-:Y:S01]  /*3830*/  F2FP.F16.F32.PACK_AB R145, R190, R145 ;  /* 0x00000091be91723e */ /* 0x000fe200000000ff */
[----:B------:R-:W-:Y:S01]  /*3840*/  FADD.FTZ R214, -R172, R169 ;  /* 0x000000a9acd67221 */ /* 0x000fe20000010100 */
[----:B------:R-:W-:Y:S01]  /*3850*/  F2FP.F16.F32.PACK_AB R144, R181, R144 ;  /* 0x00000090b590723e */ /* 0x000fe200000000ff */
[----:B------:R-:W-:Y:S01]  /*3860*/  FFMA.FTZ R191, R191, R78, R122 ;  /* 0x0000004ebfbf7223 */ /* 0x000fe2000001007a */
[----:B------:R-:W-:Y:S01]  /*3870*/  FFMA.FTZ R193, R193, R80, R116 ;  /* 0x00000050c1c17223 */ /* 0x000fe20000010074 */
[----:B------:R-:W-:Y:S01]  /*3880*/  FFMA.FTZ R180, R180, R79, R123 ;  /* 0x0000004fb4b47223 */ /* 0x000fe2000001007b */
        /* <DEDUP_REMOVED lines=47> */
[----:B------:R-:W-:Y:S01]  /*3b80*/  FFMA.FTZ R178, R176, R89, R109 ;  /* 0x00000059b0b27223 */ /* 0x000fe2000001006d */
[----:B-1----:R-:W-:Y:S01]  /*3b90*/  F2FP.F16.F32.PACK_AB R148, R154, R3 ;  /* 0x000000039a94723e */ /* 0x002fe200000000ff */
        /* <DEDUP_REMOVED lines=53> */
.L_x_12498:
        /* <DEDUP_REMOVED lines=9> */
.L_x_18061:


//--------------------- .text._ZN10layer_norm31ln_parallel_residual_fwd_kernelINS_13Kernel_traitsIf6__halffS2_fjLj8192ELj1ELj1ELj8ELj16ENS_18Kernel_traits_baseILj8192EfS2_fS2_fjLj256EEEEELb0ELb1ELb0EEEvNS_9FwdParamsE --------------------------
	.section	.text._ZN10layer_norm31ln_parallel_residual_fwd_kernelINS_13Kernel_traitsIf6__halffS2_fjLj8192ELj1ELj1ELj8ELj16ENS_18Kernel_traits_baseILj8192EfS2_fS2_fjLj256EEEEELb0ELb1ELb0EEEvNS_9FwdParamsE,"ax",@progbits
	.align	128
        .global         _ZN10layer_norm31ln_parallel_residual_fwd_kernelINS_13Kernel_traitsIf6__halffS2_fjLj8192ELj1ELj1ELj8ELj16ENS_18Kernel_traits_baseILj8192EfS2_fS2_fjLj256EEEEELb0ELb1ELb0EEEvNS_9FwdParamsE
        .type           _ZN10layer_norm31ln_parallel_residual_fwd_kernelINS_13Kernel_traitsIf6__halffS2_fjLj8192ELj1ELj1ELj8ELj16ENS_18Kernel_traits_baseILj8192EfS2_fS2_fjLj256EEEEELb0ELb1ELb0EEEvNS_9FwdParamsE,@function
        .size           _ZN10layer_norm31ln_parallel_residual_fwd_kernelINS_13Kernel_traitsIf6__halffS2_fjLj8192ELj1ELj1ELj8ELj16ENS_18Kernel_traits_baseILj8192EfS2_fS2_fjLj256EEEEELb0ELb1ELb0EEEvNS_9FwdParamsE,(.L_x_18062 - _ZN10layer_norm31ln_parallel_residual_fwd_kernelINS_13Kernel_traitsIf6__halffS2_fjLj8192ELj1ELj1ELj8ELj16ENS_18Kernel_traits_baseILj8192EfS2_fS2_fjLj256EEEEELb0ELb1ELb0EEEvNS_9FwdParamsE)
        .other          _ZN10layer_norm31ln_parallel_residual_fwd_kernelINS_13Kernel_traitsIf6__halffS2_fjLj8192ELj1ELj1ELj8ELj16ENS_18Kernel_traits_baseILj8192EfS2_fS2_fjLj256EEEEELb0ELb1ELb0EEEvNS_9FwdParamsE,@"STO_CUDA_ENTRY STV_DEFAULT"
_ZN10layer_norm31ln_parallel_residual_fwd_kernelINS_13Kernel_traitsIf6__halffS2_fjLj8192ELj1ELj1ELj8ELj16ENS_18Kernel_traits_baseILj8192EfS2_fS2_fjLj256EEEEELb0ELb1ELb0EEEvNS_9FwdParamsE:
.text._ZN10layer_norm31ln_parallel_residual_fwd_kernelINS_13Kernel_traitsIf6__halffS2_fjLj8192ELj1ELj1ELj8ELj16ENS_18Kernel_traits_baseILj8192EfS2_fS2_fjLj256EEEEELb0ELb1ELb0EEEvNS_9FwdParamsE:
[----:B------:R-:W-:Y:S01]  /*0000*/  LDC R1, c[0x0][0x37c] ;  /* 0x0000df00ff017b82 */ /* 0x000fe20000000800 */
[----:B------:R-:W0:Y:S01]  /*0010*/  S2R R118, SR_TID.X ;  /* 0x0000000000767919 */ /* 0x000e220000002100 */
[----:B------:R-:W1:Y:S06]  /*0020*/  LDCU.64 UR8, c[0x0][0x438] ;  /* 0x00008700ff0877ac */ /* 0x000e6c0008000a00 */
[----:B------:R-:W2:Y:S01]  /*0030*/  LDC R3, c[0x0][0x388] ;  /* 0x0000e200ff037b82 */ /* 0x000ea20000000800 */
[----:B------:R-:W-:Y:S01]  /*0040*/  BSSY.RECONVERGENT B0, `(.L_x_12499) ;  /* 0x000005e000007945 */ /* 0x000fe20003800200 */
[----:B------:R-:W3:Y:S06]  /*0050*/  LDCU.64 UR6, c[0x0][0x358] ;  /* 0x00006b00ff0677ac */ /* 0x000eec0008000a00 */
[----:B------:R-:W4:Y:S01]  /*0060*/  S2UR UR4, SR_CTAID.X ;  /* 0x00000000000479c3 */ /* 0x000f220000002500 */
[----:B-1----:R-:W-:-:S04]  /*0070*/  UISETP.NE.U32.AND UP0, UPT, UR8, URZ, UPT ;  /* 0x000000ff0800728c */ /* 0x002fc8000bf05070 */
[----:B------:R-:W-:Y:S01]  /*0080*/  UISETP.NE.AND.EX UP0, UPT, UR9, URZ, UPT, UP0 ;  /* 0x000000ff0900728c */ /* 0x000fe2000bf05300 */
[----:B--2---:R-:W-:-:S04]  /*0090*/  SHF.R.S32.HI R2, RZ, 0x1f, R3 ;  /* 0x0000001fff027819 */ /* 0x004fc80000011403 */
        /* <DEDUP_REMOVED lines=49> */
.L_x_12500:
        /* <DEDUP_REMOVED lines=9> */
[----:B------:R-:W-:-:S02]  /*0440*/  @P0 LOP3.LUT R73, R73, 0x100, RZ, 0xfc, !PT ;  /* 0x0000010049490812 */ /* 0x000fc400078efcff */
[----:B------:R-:W-:Y:S02]  /*0450*/  CS2R R50, SRZ ;  /* 0x0000000000327805 */ /* 0x000fe4000001ff00 */
[----:B------:R-:W-:Y:S02]  /*0460*/  CS2R R48, SRZ ;  /* 0x0000000000307805 */ /* 0x000fe4000001ff00 */
[----:B------:R-:W-:Y:S01]  /*0470*/  CS2R R46, SRZ ;  /* 0x00000000002e7805 */ /* 0x000fe2000001ff00 */
[----:B------:R-:W5:Y:S01]  /*0480*/  @P0 LDG.E.128 R4, desc[UR6][R12.64] ;  /* 0x000000060c040981 */ /* 0x000f62000c1e1d00 */
[C---:B-1----:R-:W-:Y:S01]  /*0490*/  @P1 IMAD.WIDE.U32 R14, R73.reuse, 0x20, R14 ;  /* 0x00000020490e1825 */ /* 0x042fe200078e000e */
[----:B------:R-:W-:Y:S02]  /*04a0*/  @P1 IADD3 R73, PT, PT, R73, 0x100, RZ ;  /* 0x0000010049491810 */ /* 0x000fe40007ffe0ff */
[----:B------:R0:W5:Y:S01]  /*04b0*/  @P0 LDG.E.128 R8, desc[UR6][R12.64+0x10] ;  /* 0x000010060c080981 */ /* 0x000162000c1e1d00 */
[----:B------:R-:W-:-:S02]  /*04c0*/  CS2R R44, SRZ ;  /* 0x00000000002c7805 */ /* 0x000fc4000001ff00 */
[----:B------:R-:W-:Y:S02]  /*04d0*/  CS2R R34, SRZ ;  /* 0x0000000000227805 */ /* 0x000fe4000001ff00 */
[----:B------:R-:W-:Y:S01]  /*04e0*/  CS2R R32, SRZ ;  /* 0x0000000000207805 */ /* 0x000fe2000001ff00 */
[----:B------:R-:W5:Y:S01]  /*04f0*/  @P1 LDG.E.128 R20, desc[UR6][R14.64] ;  /* 0x000000060e141981 */ /* 0x000f62000c1e1d00 */
[C---:B--2---:R-:W-:Y:S01]  /*0500*/  @P2 IMAD.WIDE.U32 R16, R73.reuse, 0x20, R16 ;  /* 0x0000002049102825 */ /* 0x044fe200078e0010 */
[----:B------:R-:W-:Y:S02]  /*0510*/  @P2 IADD3 R73, PT, PT, R73, 0x100, RZ ;  /* 0x0000010049492810 */ /* 0x000fe40007ffe0ff */
[----:B------:R-:W5:Y:S01]  /*0520*/  @P1 LDG.E.128 R24, desc[UR6][R14.64+0x10] ;  /* 0x000010060e181981 */ /* 0x000f62000c1e1d00 */
[----:B------:R-:W-:Y:S02]  /*0530*/  CS2R R30, SRZ ;  /* 0x00000000001e7805 */ /* 0x000fe4000001ff00 */
[----:B------:R-:W-:-:S02]  /*0540*/  CS2R R28, SRZ ;  /* 0x00000000001c7805 */ /* 0x000fc4000001ff00 */
[----:B0-----:R-:W-:Y:S01]  /*0550*/  CS2R R12, SRZ ;  /* 0x00000000000c7805 */ /* 0x001fe2000001ff00 */
[----:B------:R-:W5:Y:S01]  /*0560*/  @P2 LDG.E.128 R36, desc[UR6][R16.64] ;  /* 0x0000000610242981 */ /* 0x000f62000c1e1d00 */
[----:B---3--:R-:W-:Y:S01]  /*0570*/  @P3 IMAD.WIDE.U32 R2, R73, 0x20, R18 ;  /* 0x0000002049023825 */ /* 0x008fe200078e0012 */
[----:B------:R-:W-:Y:S02]  /*0580*/  @P3 CS2R R66, SRZ ;  /* 0x0000000000423805 */ /* 0x000fe4000001ff00 */
[----:B------:R0:W5:Y:S04]  /*0590*/  @P2 LDG.E.128 R40, desc[UR6][R16.64+0x10] ;  /* 0x0000100610282981 */ /* 0x000168000c1e1d00 */
[----:B------:R1:W5:Y:S04]  /*05a0*/  @P3 LDG.E.128 R52, desc[UR6][R2.64] ;  /* 0x0000000602343981 */ /* 0x000368000c1e1d00 */
[----:B------:R1:W5:Y:S01]  /*05b0*/  @P3 LDG.E.128 R56, desc[UR6][R2.64+0x10] ;  /* 0x0000100602383981 */ /* 0x000362000c1e1d00 */
[----:B------:R-:W-:-:S02]  /*05c0*/  CS2R R18, SRZ ;  /* 0x0000000000127805 */ /* 0x000fc4000001ff00 */
[----:B0-----:R-:W-:Y:S02]  /*05d0*/  CS2R R16, SRZ ;  /* 0x0000000000107805 */ /* 0x001fe4000001ff00 */
[----:B------:R-:W-:Y:S02]  /*05e0*/  CS2R R14, SRZ ;  /* 0x00000000000e7805 */ /* 0x000fe4000001ff00 */
[----:B------:R-:W-:Y:S02]  /*05f0*/  @P3 CS2R R64, SRZ ;  /* 0x0000000000403805 */ /* 0x000fe4000001ff00 */
[----:B------:R-:W-:Y:S02]  /*0600*/  @P3 CS2R R62, SRZ ;  /* 0x00000000003e3805 */ /* 0x000fe4000001ff00 */
[----:B-1----:R-:W-:-:S07]  /*0610*/  @P3 CS2R R60, SRZ ;  /* 0x00000000003c3805 */ /* 0x002fce000001ff00 */
.L_x_12501:
[----:B------:R-:W-:Y:S05]  /*0620*/  BSYNC.RECONVERGENT B0 ;  /* 0x0000000000007941 */ /* 0x000fea0003800200 */
.L_x_12499:
[----:B------:R-:W1:Y:S02]  /*0630*/  LDCU UR4, c[0x0][0x384] ;  /* 0x00007080ff0477ac */ /* 0x000e640008000800 */
[----:B-1----:R-:W-:-:S13]  /*0640*/  ISETP.GE.AND P1, PT, R116, UR4, PT ;  /* 0x0000000474007c0c */ /* 0x002fda000bf26270 */
        /* <DEDUP_REMOVED lines=17> */
[----:B------:R-:W-:-:S03]  /*0760*/  UPLOP3.LUT UP1, UPT, UPT, UPT, UPT, 0x40, 0x4 ;  /* 0x000000000004789c */ /* 0x000fc60003f2e870 */
[----:B-1----:R-:W0:Y:S08]  /*0770*/  MUFU.RCP R3, R3 ;  /* 0x0000000300037308 */ /* 0x002e300000001000 */
.L_x_12538:
[----:B------:R-:W-:Y:S01]  /*0780*/  IMAD R2, R116, UR14, RZ ;  /* 0x0000000e74027c24 */ /* 0x000fe2000f8e02ff */
[----:B------:R-:W-:Y:S04]  /*0790*/  BSSY.RECONVERGENT B0, `(.L_x_12502) ;  /* 0x0000075000007945 */ /* 0x000fe80003800200 */
[----:B------:R-:W-:-:S04]  /*07a0*/  SHF.R.S32.HI R113, RZ, 0x1f, R2 ;  /* 0x0000001fff717819 */ /* 0x000fc80000011402 */
[----:B------:R-:W-:-:S04]  /*07b0*/  LEA.HI R113, R113, R2, RZ, 0x3 ;  /* 0x0000000271717211 */ /* 0x000fc800078f18ff */
[----:B------:R-:W-:-:S04]  /*07c0*/  LEA.HI.SX32 R2, R113, R118, 0x1d ;  /* 0x0000007671027211 */ /* 0x000fc800078feaff */
[----:B------:R-:W-:Y:S01]  /*07d0*/  MOV R112, R2 ;  /* 0x0000000200707202 */ /* 0x000fe20000000f00 */
[----:B------:R-:W-:Y:S06]  /*07e0*/  @!P0 BRA `(.L_x_12503) ;  /* 0x0000000400bc8947 */ /* 0x000fec0003800000 */
        /* <DEDUP_REMOVED lines=29> */
.L_x_12505:
        /* <DEDUP_REMOVED lines=17> */
.L_x_12504:
[----:B------:R-:W-:-:S04]  /*0ad0*/  UISETP.NE.U32.AND UP0, UPT, UR10, URZ, UPT ;  /* 0x000000ff0a00728c */ /* 0x000fc8000bf05070 */
[----:B------:R-:W-:-:S09]  /*0ae0*/  UISETP.NE.AND.EX UP0, UPT, UR11, URZ, UPT, UP0 ;  /* 0x000000ff0b00728c */ /* 0x000fd2000bf05300 */
[----:B------:R-:W-:Y:S05]  /*0af0*/  BRA.U UP0, `(.L_x_12507) ;  /* 0x0000000100647547 */ /* 0x000fea000b800000 */
[--C-:B-----5:R-:W-:Y:S02]  /*0b00*/  HADD2.F32 R83, -RZ, R84.reuse.H0_H0 ;  /* 0x20000054ff537230 */ /* 0x120fe40000004100 */
[----:B------:R-:W-:Y:S02]  /*0b10*/  HADD2.F32 R84, -RZ, R84.H1_H1 ;  /* 0x30000054ff547230 */ /* 0x000fe40000004100 */
[--C-:B------:R-:W-:Y:S02]  /*0b20*/  HADD2.F32 R80, -RZ, R68.reuse.H0_H0 ;  /* 0x20000044ff507230 */ /* 0x100fe40000004100 */
[----:B------:R-:W-:Y:S02]  /*0b30*/  HADD2.F32 R81, -RZ, R68.H1_H1 ;  /* 0x30000044ff517230 */ /* 0x000fe40000004100 */
        /* <DEDUP_REMOVED lines=11> */
[----:B------:R-:W-:Y:S02]  /*0bf0*/  HADD2.F32 R85, -RZ, R70.H1_H1 ;  /* 0x30000046ff557230 */ /* 0x000fe40000004100 */
[----:B------:R-:W-:Y:S01]  /*0c00*/  FADD.FTZ R84, R113, R84 ;  /* 0x0000005471547221 */ /* 0x000fe20000010000 */
[--C-:B------:R-:W-:Y:S02]  /*0c10*/  HADD2.F32 R113, -RZ, R87.reuse.H0_H0 ;  /* 0x20000057ff717230 */ /* 0x100fe40000004100 */
[----:B------:R-:W-:Y:S02]  /*0c20*/  HADD2.F32 R112, -RZ, R87.H1_H1 ;  /* 0x30000057ff707230 */ /* 0x000fe40000004100 */
[----:B------:R-:W-:Y:S01]  /*0c30*/  FADD.FTZ R85, R86, R85 ;  /* 0x0000005556557221 */ /* 0x000fe20000010000 */
[--C-:B------:R-:W-:Y:S02]  /*0c40*/  HADD2.F32 R86, -RZ, R71.reuse.H0_H0 ;  /* 0x20000047ff567230 */ /* 0x100fe40000004100 */
[----:B------:R-:W-:-:S03]  /*0c50*/  HADD2.F32 R87, -RZ, R71.H1_H1 ;  /* 0x30000047ff577230 */ /* 0x000fc60000004100 */
[----:B------:R-:W-:Y:S02]  /*0c60*/  FADD.FTZ R86, R113, R86 ;  /* 0x0000005671567221 */ /* 0x000fe40000010000 */
[----:B------:R-:W-:Y:S01]  /*0c70*/  FADD.FTZ R87, R112, R87 ;  /* 0x0000005770577221 */ /* 0x000fe20000010000 */
[----:B------:R-:W-:Y:S06]  /*0c80*/  BRA `(.L_x_12506) ;  /* 0x0000000000807947 */ /* 0x000fec0003800000 */
.L_x_12507:
        /* <DEDUP_REMOVED lines=15> */
[----:B------:R-:W-:Y:S02]  /*0d80*/  HADD2.F32 R115, -RZ, R70.H1_H1 ;  /* 0x30000046ff737230 */ /* 0x000fe40000004100 */
[----:B------:R-:W-:Y:S02]  /*0d90*/  HADD2.F32 R80, -RZ, R87.H0_H0 ;  /* 0x20000057ff507230 */ /* 0x000fe40000004100 */
[----:B------:R-:W-:Y:S01]  /*0da0*/  FADD.FTZ R113, R112, R113 ;  /* 0x0000007170717221 */ /* 0x000fe20000010000 */
[----:B------:R-:W-:Y:S02]  /*0db0*/  HADD2.F32 R85, -RZ, R71.H0_H0 ;  /* 0x20000047ff557230 */ /* 0x000fe40000004100 */
[----:B------:R-:W-:Y:S01]  /*0dc0*/  FADD.FTZ R86, R86, R115 ;  /* 0x0000007356567221 */ /* 0x000fe20000010000 */
[----:B------:R-:W-:Y:S02]  /*0dd0*/  HADD2.F32 R112, -RZ, R87.H1_H1 ;  /* 0x30000057ff707230 */ /* 0x000fe40000004100 */
        /* <DEDUP_REMOVED lines=11> */
.L_x_12506:
[----:B------:R-:W1:Y:S01]  /*0e90*/  LDC.64 R114, c[0x0][0x3a8] ;  /* 0x0000ea00ff727b82 */ /* 0x000e620000000a00 */
[C---:B------:R-:W-:Y:S01]  /*0ea0*/  IADD3 R112, PT, PT, R2.reuse, 0x100, RZ ;  /* 0x0000010002707810 */ /* 0x040fe20007ffe0ff */
[----:B-1----:R-:W-:-:S05]  /*0eb0*/  IMAD.WIDE.U32 R114, R2, 0x20, R114 ;  /* 0x0000002002727825 */ /* 0x002fca00078e0072 */
[----:B------:R1:W-:Y:S04]  /*0ec0*/  STG.E.128 desc[UR6][R114.64], R80 ;  /* 0x0000005072007986 */ /* 0x0003e8000c101d06 */
[----:B------:R1:W-:Y:S02]  /*0ed0*/  STG.E.128 desc[UR6][R114.64+0x10], R84 ;  /* 0x0000105472007986 */ /* 0x0003e4000c101d06 */
.L_x_12503:
[----:B0-234-:R-:W-:Y:S05]  /*0ee0*/  BSYNC.RECONVERGENT B0 ;  /* 0x0000000000007941 */ /* 0x01dfea0003800200 */
.L_x_12502:
        /* <DEDUP_REMOVED lines=19> */
[----:B0----5:R-:W-:Y:S02]  /*1020*/  HADD2.F32 R89, -RZ, R92.H0_H0 ;  /* 0x2000005cff597230 */ /* 0x021fe40000004100 */
[----:B------:R-:W-:Y:S02]  /*1030*/  HADD2.F32 R88, -RZ, R68.H0_H0 ;  /* 0x20000044ff587230 */ /* 0x000fe40000004100 */
[----:B------:R-:W-:Y:S02]  /*1040*/  HADD2.F32 R90, -RZ, R92.H1_H1 ;  /* 0x3000005cff5a7230 */ /* 0x000fe40000004100 */
[--C-:B------:R-:W-:Y:S02]  /*1050*/  HADD2.F32 R91, -RZ, R93.reuse.H0_H0 ;  /* 0x2000005dff5b7230 */ /* 0x100fe40000004100 */
[----:B------:R-:W-:Y:S01]  /*1060*/  FADD.FTZ R89, R88, R89 ;  /* 0x0000005958597221 */ /* 0x000fe20000010000 */
[----:B------:R-:W-:Y:S02]  /*1070*/  HADD2.F32 R92, -RZ, R93.H1_H1 ;  /* 0x3000005dff5c7230 */ /* 0x000fe40000004100 */
[----:B------:R-:W-:-:S02]  /*1080*/  HADD2.F32 R88, -RZ, R69.H0_H0 ;  /* 0x20000045ff587230 */ /* 0x000fc40000004100 */
[----:B------:R-:W-:Y:S02]  /*1090*/  HADD2.F32 R93, -RZ, R68.H1_H1 ;  /* 0x30000044ff5d7230 */ /* 0x000fe40000004100 */
[----:B------:R-:W-:Y:S02]  /*10a0*/  HADD2.F32 R113, -RZ, R69.H1_H1 ;  /* 0x30000045ff717230 */ /* 0x000fe40000004100 */
[----:B------:R-:W-:Y:S01]  /*10b0*/  FADD.FTZ R91, R88, R91 ;  /* 0x0000005b585b7221 */ /* 0x000fe20000010000 */
[--C-:B------:R-:W-:Y:S02]  /*10c0*/  HADD2.F32 R88, -RZ, R94.reuse.H0_H0 ;  /* 0x2000005eff587230 */ /* 0x100fe40000004100 */
[----:B------:R-:W-:Y:S01]  /*10d0*/  FADD.FTZ R90, R93, R90 ;  /* 0x0000005a5d5a7221 */ /* 0x000fe20000010000 */
[----:B------:R-:W-:Y:S02]  /*10e0*/  HADD2.F32 R94, -RZ, R94.H1_H1 ;  /* 0x3000005eff5e7230 */ /* 0x000fe40000004100 */
[----:B------:R-:W-:Y:S01]  /*10f0*/  FADD.FTZ R92, R113, R92 ;  /* 0x0000005c715c7221 */ /* 0x000fe20000010000 */
[----:B------:R-:W-:-:S02]  /*1100*/  HADD2.F32 R93, -RZ, R70.H0_H0 ;  /* 0x20000046ff5d7230 */ /* 0x000fc40000004100 */
[----:B------:R-:W-:Y:S02]  /*1110*/  HADD2.F32 R113, -RZ, R70.H1_H1 ;  /* 0x30000046ff717230 */ /* 0x000fe40000004100 */
[----:B-1----:R-:W-:Y:S02]  /*1120*/  HADD2.F32 R114, -RZ, R71.H1_H1 ;  /* 0x30000047ff727230 */ /* 0x002fe40000004100 */
[----:B------:R-:W-:Y:S01]  /*1130*/  FADD.FTZ R93, R93, R88 ;  /* 0x000000585d5d7221 */ /* 0x000fe20000010000 */
[--C-:B------:R-:W-:Y:S02]  /*1140*/  HADD2.F32 R88, -RZ, R95.reuse.H0_H0 ;  /* 0x2000005fff587230 */ /* 0x100fe40000004100 */
[----:B------:R-:W-:Y:S01]  /*1150*/  FADD.FTZ R94, R113, R94 ;  /* 0x0000005e715e7221 */ /* 0x000fe20000010000 */
[----:B------:R-:W-:Y:S02]  /*1160*/  HADD2.F32 R113, -RZ, R95.H1_H1 ;  /* 0x3000005fff717230 */ /* 0x000fe40000004100 */
[----:B------:R-:W-:-:S03]  /*1170*/  HADD2.F32 R95, -RZ, R71.H0_H0 ;  /* 0x20000047ff5f7230 */ /* 0x000fc60000004100 */
        /* <DEDUP_REMOVED lines=11> */
.L_x_12511:
        /* <DEDUP_REMOVED lines=9> */
[----:B-1----:R-:W-:Y:S02]  /*12c0*/  HADD2.F32 R114, -RZ, R69.H1_H1 ;  /* 0x30000045ff727230 */ /* 0x002fe40000004100 */
        /* <DEDUP_REMOVED lines=8> */
[----:B------:R-:W-:Y:S01]  /*1350*/  FADD.FTZ R93, R113, R94 ;  /* 0x0000005e715d7221 */ /* 0x000fe20000010000 */
[--C-:B------:R-:W-:Y:S02]  /*1360*/  HADD2.F32 R94, -RZ, R95.reuse.H0_H0 ;  /* 0x2000005fff5e7230 */ /* 0x100fe40000004100 */
[----:B------:R-:W-:Y:S02]  /*1370*/  HADD2.F32 R113, -RZ, R95.H1_H1 ;  /* 0x3000005fff717230 */ /* 0x000fe40000004100 */
[----:B------:R-:W-:-:S05]  /*1380*/  HADD2.F32 R95, -RZ, R71.H0_H0 ;  /* 0x20000047ff5f7230 */ /* 0x000fca0000004100 */
[----:B------:R-:W-:Y:S01]  /*1390*/  FADD.FTZ R94, R95, R94 ;  /* 0x0000005e5f5e7221 */ /* 0x000fe20000010000 */
[----:B------:R-:W-:Y:S01]  /*13a0*/  FADD.FTZ R95, R114, R113 ;  /* 0x00000071725f7221 */ /* 0x000fe20000010000 */
[----:B------:R-:W-:Y:S06]  /*13b0*/  BRA `(.L_x_12512) ;  /* 0x0000000000687947 */ /* 0x000fec0003800000 */
.L_x_12510:
[----:B------:R-:W-:Y:S05]  /*13c0*/  @!P1 BRA `(.L_x_12513) ;  /* 0x0000000000449947 */ /* 0x000fea0003800000 */
[--C-:B0----5:R-:W-:Y:S02]  /*13d0*/  HADD2.F32 R89, -RZ, R92.reuse.H0_H0 ;  /* 0x2000005cff597230 */ /* 0x121fe40000004100 */
[----:B------:R-:W-:Y:S02]  /*13e0*/  HADD2.F32 R92, -RZ, R92.H1_H1 ;  /* 0x3000005cff5c7230 */ /* 0x000fe40000004100 */
[--C-:B------:R-:W-:Y:S02]  /*13f0*/  HADD2.F32 R91, -RZ, R93.reuse.H0_H0 ;  /* 0x2000005dff5b7230 */ /* 0x100fe40000004100 */
[----:B------:R-:W-:Y:S01]  /*1400*/  FADD.FTZ R88, R72, R89 ;  /* 0x0000005948587221 */ /* 0x000fe20000010000 */
[----:B-1----:R-:W-:Y:S02]  /*1410*/  HADD2.F32 R114, -RZ, R93.H1_H1 ;  /* 0x3000005dff727230 */ /* 0x002fe40000004100 */
        /* <DEDUP_REMOVED lines=12> */
.L_x_12513:
        /* <DEDUP_REMOVED lines=8> */
.L_x_12512:
[----:B-1----:R-:W0:Y:S02]  /*1560*/  LDC.64 R114, c[0x0][0x3a8] ;  /* 0x0000ea00ff727b82 */ /* 0x002e240000000a00 */
[C---:B0-----:R-:W-:Y:S01]  /*1570*/  IMAD.WIDE.U32 R114, R112.reuse, 0x20, R114 ;  /* 0x0000002070727825 */ /* 0x041fe200078e0072 */
[----:B------:R-:W-:-:S04]  /*1580*/  IADD3 R112, PT, PT, R112, 0x100, RZ ;  /* 0x0000010070707810 */ /* 0x000fc80007ffe0ff */
[----:B------:R0:W-:Y:S04]  /*1590*/  STG.E.128 desc[UR6][R114.64], R88 ;  /* 0x0000005872007986 */ /* 0x0001e8000c101d06 */
[----:B------:R0:W-:Y:S02]  /*15a0*/  STG.E.128 desc[UR6][R114.64+0x10], R92 ;  /* 0x0000105c72007986 */ /* 0x0001e4000c101d06 */
.L_x_12509:
[----:B------:R-:W-:Y:S05]  /*15b0*/  BSYNC.RECONVERGENT B0 ;  /* 0x0000000000007941 */ /* 0x000fea0003800200 */
.L_x_12508:
        /* <DEDUP_REMOVED lines=19> */
[----:B--2--5:R-:W-:Y:S02]  /*16f0*/  HADD2.F32 R97, -RZ, R100.H0_H0 ;  /* 0x20000064ff617230 */ /* 0x024fe40000004100 */
        /* <DEDUP_REMOVED lines=32> */
.L_x_12517:
[----:B--2--5:R-:W-:Y:S02]  /*1900*/  HADD2.F32 R96, -RZ, R100.H0_H0 ;  /* 0x20000064ff607230 */ /* 0x024fe40000004100 */
        /* <DEDUP_REMOVED lines=24> */
.L_x_12516:
        /* <DEDUP_REMOVED lines=18> */
.L_x_12519:
        /* <DEDUP_REMOVED lines=8> */
.L_x_12518:
[----:B------:R-:W0:Y:S02]  /*1c30*/  LDC.64 R114, c[0x0][0x3a8] ;  /* 0x0000ea00ff727b82 */ /* 0x000e240000000a00 */
[C---:B0-----:R-:W-:Y:S01]  /*1c40*/  IMAD.WIDE.U32 R114, R112.reuse, 0x20, R114 ;  /* 0x0000002070727825 */ /* 0x041fe200078e0072 */
[----:B------:R-:W-:-:S04]  /*1c50*/  IADD3 R112, PT, PT, R112, 0x100, RZ ;  /* 0x0000010070707810 */ /* 0x000fc80007ffe0ff */
[----:B------:R2:W-:Y:S04]  /*1c60*/  STG.E.128 desc[UR6][R114.64], R96 ;  /* 0x0000006072007986 */ /* 0x0005e8000c101d06 */
[----:B------:R2:W-:Y:S02]  /*1c70*/  STG.E.128 desc[UR6][R114.64+0x10], R100 ;  /* 0x0000106472007986 */ /* 0x0005e4000c101d06 */
.L_x_12515:
[----:B------:R-:W-:Y:S05]  /*1c80*/  BSYNC.RECONVERGENT B0 ;  /* 0x0000000000007941 */ /* 0x000fea0003800200 */
.L_x_12514:
        /* <DEDUP_REMOVED lines=19> */
[----:B---3-5:R-:W-:Y:S02]  /*1dc0*/  HADD2.F32 R105, -RZ, R108.H0_H0 ;  /* 0x2000006cff697230 */ /* 0x028fe40000004100 */
        /* <DEDUP_REMOVED lines=15> */
[----:B-12---:R-:W-:Y:S02]  /*1ec0*/  HADD2.F32 R114, -RZ, R71.H1_H1 ;  /* 0x30000047ff727230 */ /* 0x006fe40000004100 */
        /* <DEDUP_REMOVED lines=16> */
.L_x_12523:
[----:B---3-5:R-:W-:Y:S02]  /*1fd0*/  HADD2.F32 R104, -RZ, R108.H0_H0 ;  /* 0x2000006cff687230 */ /* 0x028fe40000004100 */
        /* <DEDUP_REMOVED lines=8> */
[----:B-12---:R-:W-:Y:S02]  /*2060*/  HADD2.F32 R114, -RZ, R69.H1_H1 ;  /* 0x30000045ff727230 */ /* 0x006fe40000004100 */
        /* <DEDUP_REMOVED lines=15> */
.L_x_12522:
        /* <DEDUP_REMOVED lines=18> */
.L_x_12525:
        /* <DEDUP_REMOVED lines=8> */
.L_x_12524:
[----:B-12---:R-:W0:Y:S02]  /*2300*/  LDC.64 R114, c[0x0][0x3a8] ;  /* 0x0000ea00ff727b82 */ /* 0x006e240000000a00 */
[----:B0-----:R-:W-:-:S05]  /*2310*/  IMAD.WIDE.U32 R112, R112, 0x20, R114 ;  /* 0x0000002070707825 */ /* 0x001fca00078e0072 */
[----:B------:R3:W-:Y:S04]  /*2320*/  STG.E.128 desc[UR6][R112.64], R104 ;  /* 0x0000006870007986 */ /* 0x0007e8000c101d06 */
[----:B------:R3:W-:Y:S02]  /*2330*/  STG.E.128 desc[UR6][R112.64+0x10], R108 ;  /* 0x0000106c70007986 */ /* 0x0007e4000c101d06 */
.L_x_12521:
[----:B------:R-:W-:Y:S05]  /*2340*/  BSYNC.RECONVERGENT B0 ;  /* 0x0000000000007941 */ /* 0x000fea0003800200 */
.L_x_12520:
[----:B---3--:R-:W-:Y:S01]  /*2350*/  FADD.FTZ R112, RZ, R80 ;  /* 0x00000050ff707221 */ /* 0x008fe20000010000 */
        /* <DEDUP_REMOVED lines=135> */
.L_x_12527:
[----:B------:R-:W-:Y:S05]  /*2bd0*/  BSYNC.RECONVERGENT B0 ;  /* 0x0000000000007941 */ /* 0x000fea0003800200 */
.L_x_12526:
        /* <DEDUP_REMOVED lines=13> */
.L_x_12529:
[----:B------:R-:W-:Y:S05]  /*2cb0*/  BSYNC.RECONVERGENT B0 ;  /* 0x0000000000007941 */ /* 0x000fea0003800200 */
.L_x_12528:
        /* <DEDUP_REMOVED lines=19> */
[----:B0-----:R-:W-:-:S04]  /*2df0*/  FADD.FTZ R120, R120, R113 ;  /* 0x0000007178787221 */ /* 0x001fc80000010000 */
[----:B------:R-:W-:Y:S01]  /*2e00*/  FFMA.FTZ R119, R119, R122, R120 ;  /* 0x0000007a77777223 */ /* 0x000fe20000010078 */
[-C--:B--2---:R-:W-:Y:S01]  /*2e10*/  IADD3 R115, PT, PT, R114, R123.reuse, RZ ;  /* 0x0000007b72737210 */ /* 0x084fe20007ffe0ff */
[----:B------:R-:W0:Y:S01]  /*2e20*/  SHFL.DOWN PT, R120, R121, 0x2, 0x1f ;  /* 0x08401f0079787f89 */ /* 0x000e2200000e0000 */
[----:B------:R-:W-:Y:S01]  /*2e30*/  I2FP.F32.S32 R123, R123 ;  /* 0x0000007b007b7245 */ /* 0x000fe20000201400 */
[----:B0-----:R-:W-:-:S04]  /*2e40*/  FADD.FTZ R122, R121, -R120 ;  /* 0x80000078797a7221 */ /* 0x001fc80000010000 */
[----:B------:R-:W-:Y:S02]  /*2e50*/  FMUL.FTZ R125, R120, R123 ;  /* 0x0000007b787d7220 */ /* 0x000fe40000410000 */
[----:B------:R-:W0:Y:S01]  /*2e60*/  SHFL.DOWN PT, R120, R119, 0x2, 0x1f ;  /* 0x08401f0077787f89 */ /* 0x000e2200000e0000 */
[----:B------:R-:W-:Y:S01]  /*2e70*/  FMUL.FTZ R113, R122, R122 ;  /* 0x0000007a7a717220 */ /* 0x000fe20000410000 */
[C---:B------:R-:W-:Y:S02]  /*2e80*/  FFMA.FTZ R125, R112.reuse, R121, R125 ;  /* 0x00000079707d7223 */ /* 0x040fe4000001007d */
[----:B------:R-:W-:Y:S01]  /*2e90*/  SHFL.DOWN PT, R122, R115, 0x1, 0x1f ;  /* 0x08201f00737a7f89 */ /* 0x000fe200000e0000 */
[----:B------:R-:W-:Y:S01]  /*2ea0*/  FMUL.FTZ R113, R112, R113 ;  /* 0x0000007170717220 */ /* 0x000fe20000410000 */
[----:B------:R-:W-:-:S03]  /*2eb0*/  I2FP.F32.S32 R112, R115 ;  /* 0x0000007300707245 */ /* 0x000fc60000201400 */
[----:B------:R-:W-:Y:S01]  /*2ec0*/  FMUL.FTZ R123, R113, R123 ;  /* 0x0000007b717b7220 */ /* 0x000fe20000410000 */
[----:B------:R-:W1:Y:S01]  /*2ed0*/  MUFU.RCP R114, R112 ;  /* 0x0000007000727308 */ /* 0x000e620000001000 */
[----:B0-----:R-:W-:Y:S01]  /*2ee0*/  FADD.FTZ R121, R119, R120 ;  /* 0x0000007877797221 */ /* 0x001fe20000010000 */
[----:B-1----:R-:W-:-:S03]  /*2ef0*/  FMUL.FTZ R113, R114, R125 ;  /* 0x0000007d72717220 */ /* 0x002fc60000410000 */
[----:B------:R-:W-:Y:S02]  /*2f00*/  FFMA.FTZ R114, R114, R123, R121 ;  /* 0x0000007b72727223 */ /* 0x000fe40000010079 */
[----:B------:R-:W0:Y:S01]  /*2f10*/  LDC R123, c[0x0][0x448] ;  /* 0x00011200ff7b7b82 */ /* 0x000e220000000800 */
[----:B------:R-:W1:Y:S02]  /*2f20*/  SHFL.DOWN PT, R124, R113, 0x1, 0x1f ;  /* 0x08201f00717c7f89 */ /* 0x000e6400000e0000 */
[----:B-1----:R-:W-:-:S04]  /*2f30*/  FADD.FTZ R120, R113, -R124 ;  /* 0x8000007c71787221 */ /* 0x002fc80000010000 */
[----:B------:R-:W-:Y:S01]  /*2f40*/  FMUL.FTZ R121, R120, R120 ;  /* 0x0000007878797220 */ /* 0x000fe20000410000 */
[-C--:B------:R-:W-:Y:S02]  /*2f50*/  IADD3 R120, PT, PT, R115, R122.reuse, RZ ;  /* 0x0000007a73787210 */ /* 0x080fe40007ffe0ff */
[----:B------:R-:W-:Y:S01]  /*2f60*/  I2FP.F32.S32 R122, R122 ;  /* 0x0000007a007a7245 */ /* 0x000fe20000201400 */
[----:B------:R-:W-:Y:S01]  /*2f70*/  FMUL.FTZ R121, R112, R121 ;  /* 0x0000007970797220 */ /* 0x000fe20000410000 */
[----:B------:R-:W-:-:S03]  /*2f80*/  I2FP.F32.S32 R120, R120 ;  /* 0x0000007800787245 */ /* 0x000fc60000201400 */
[-C--:B------:R-:W-:Y:S01]  /*2f90*/  FMUL.FTZ R119, R124, R122.reuse ;  /* 0x0000007a7c777220 */ /* 0x080fe20000410000 */
[----:B------:R-:W-:Y:S02]  /*2fa0*/  FMUL.FTZ R122, R121, R122 ;  /* 0x0000007a797a7220 */ /* 0x000fe40000410000 */
[----:B------:R-:W1:Y:S01]  /*2fb0*/  SHFL.DOWN PT, R121, R114, 0x1, 0x1f ;  /* 0x08201f0072797f89 */ /* 0x000e6200000e0000 */
[----:B------:R-:W2:Y:S01]  /*2fc0*/  MUFU.RCP R120, R120 ;  /* 0x0000007800787308 */ /* 0x000ea20000001000 */
[----:B------:R-:W-:-:S04]  /*2fd0*/  FFMA.FTZ R119, R112, R113, R119 ;  /* 0x0000007170777223 */ /* 0x000fc80000010077 */
[----:B--2---:R-:W-:Y:S01]  /*2fe0*/  FMUL.FTZ R119, R120, R119 ;  /* 0x0000007778777220 */ /* 0x004fe20000410000 */
[----:B-1----:R-:W-:Y:S02]  /*2ff0*/  FADD.FTZ R121, R114, R121 ;  /* 0x0000007972797221 */ /* 0x002fe40000010000 */
[----:B------:R-:W1:Y:S02]  /*3000*/  @!P1 LDC.64 R114, c[0x0][0x3c0] ;  /* 0x0000f000ff729b82 */ /* 0x000e640000000a00 */
[----:B------:R-:W-:Y:S02]  /*3010*/  FFMA.FTZ R122, R120, R122, R121 ;  /* 0x0000007a787a7223 */ /* 0x000fe40000010079 */
[----:B------:R-:W2:Y:S04]  /*3020*/  SHFL.IDX PT, R121, R119, RZ, 0x1f ;  /* 0x00001fff77797589 */ /* 0x000ea800000e0000 */
[----:B------:R-:W0:Y:S01]  /*3030*/  SHFL.IDX PT, R122, R122, RZ, 0x1f ;  /* 0x00001fff7a7a7589 */ /* 0x000e2200000e0000 */
[----:B-1----:R-:W-:-:S04]  /*3040*/  @!P1 IMAD.WIDE R114, R116, 0x4, R114 ;  /* 0x0000000474729825 */ /* 0x002fc800078e0272 */
[C---:B--2---:R-:W-:Y:S01]  /*3050*/  FMUL.FTZ R112, R121.reuse, R121 ;  /* 0x0000007979707220 */ /* 0x044fe20000410000 */
[----:B------:R1:W-:Y:S01]  /*3060*/  @!P1 STG.E desc[UR6][R114.64], R121 ;  /* 0x0000007972009986 */ /* 0x0003e2000c101906 */
[----:B------:R-:W-:Y:S01]  /*3070*/  FSEL R119, R121, RZ, !P5 ;  /* 0x000000ff79777208 */ /* 0x000fe20006800000 */
[----:B0-----:R-:W-:Y:S02]  /*3080*/  FFMA.FTZ R123, R122, UR13, R123 ;  /* 0x0000000d7a7b7c23 */ /* 0x001fe4000801007b */
[----:B------:R-:W-:Y:S02]  /*3090*/  FSEL R120, R112, RZ, P5 ;  /* 0x000000ff70787208 */ /* 0x000fe40002800000 */
[----:B------:R-:W0:Y:S03]  /*30a0*/  @!P1 LDC.64 R112, c[0x0][0x3c8] ;  /* 0x0000f200ff709b82 */ /* 0x000e260000000a00 */
[----:B------:R-:W-:-:S06]  /*30b0*/  FADD.FTZ R120, R123, R120 ;  /* 0x000000787b787221 */ /* 0x000fcc0000010000 */
        /* <DEDUP_REMOVED lines=9> */
[C---:B------:R-:W-:Y:S01]  /*3150*/  FMUL.FTZ R114, R120.reuse, R115 ;  /* 0x0000007378727220 */ /* 0x040fe20000410000 */
[----:B------:R-:W-:Y:S01]  /*3160*/  FADD.FTZ R115, R83, -R119 ;  /* 0x8000007753737221 */ /* 0x000fe20000010000 */
[----:B------:R-:W-:Y:S01]  /*3170*/  FMUL.FTZ R121, R120, R121 ;  /* 0x0000007978797220 */ /* 0x000fe20000410000 */
[----:B-----5:R-:W-:Y:S01]  /*3180*/  FFMA.FTZ R112, R113, R4, R12 ;  /* 0x0000000471707223 */ /* 0x020fe2000001000c */
[----:B------:R-:W-:Y:S01]  /*3190*/  FFMA.FTZ R113, R114, R5, R13 ;  /* 0x0000000572717223 */ /* 0x000fe2000001000d */
[C---:B------:R-:W-:Y:S01]  /*31a0*/  FMUL.FTZ R114, R120.reuse, R115 ;  /* 0x0000007378727220 */ /* 0x040fe20000410000 */
[----:B------:R-:W-:Y:S01]  /*31b0*/  FMUL.FTZ R122, R120, R123 ;  /* 0x0000007b787a7220 */ /* 0x000fe20000410000 */
[----:B------:R-:W-:Y:S01]  /*31c0*/  FFMA.FTZ R121, R121, R8, R16 ;  /* 0x0000000879797223 */ /* 0x000fe20000010010 */
[--C-:B------:R-:W-:Y:S01]  /*31d0*/  FADD.FTZ R115, R86, -R119.reuse ;  /* 0x8000007756737221 */ /* 0x100fe20000010000 */
[----:B------:R-:W-:Y:S01]  /*31e0*/  F2FP.F16.F32.PACK_AB R112, R113, R112 ;  /* 0x000000707170723e */ /* 0x000fe200000000ff */
[----:B------:R-:W-:Y:S01]  /*31f0*/  FADD.FTZ R113, R82, -R119 ;  /* 0x8000007752717221 */ /* 0x000fe20000010000 */
[----:B------:R-:W-:Y:S01]  /*3200*/  FFMA.FTZ R114, R114, R7, R15 ;  /* 0x0000000772727223 */ /* 0x000fe2000001000f */
[----:B------:R-:W-:Y:S01]  /*3210*/  FFMA.FTZ R122, R122, R9, R17 ;  /* 0x000000097a7a7223 */ /* 0x000fe20000010011 */
[C---:B------:R-:W-:Y:S01]  /*3220*/  FMUL.FTZ R115, R120.reuse, R115 ;  /* 0x0000007378737220 */ /* 0x040fe20000410000 */
[----:B------:R-:W-:-:S03]  /*3230*/  FMUL.FTZ R113, R120, R113 ;  /* 0x0000007178717220 */ /* 0x000fc60000410000 */
[----:B------:R-:W-:Y:S01]  /*3240*/  FFMA.FTZ R115, R115, R10, R18 ;  /* 0x0000000a73737223 */ /* 0x000fe20000010012 */
[----:B------:R-:W-:-:S05]  /*3250*/  FFMA.FTZ R113, R113, R6, R14 ;  /* 0x0000000671717223 */ /* 0x000fca000001000e */
[----:B------:R-:W-:Y:S02]  /*3260*/  F2FP.F16.F32.PACK_AB R113, R114, R113 ;  /* 0x000000717271723e */ /* 0x000fe400000000ff */
[----:B------:R-:W-:Y:S01]  /*3270*/  F2FP.F16.F32.PACK_AB R114, R122, R121 ;  /* 0x000000797a72723e */ /* 0x000fe200000000ff */
[----:B------:R-:W-:-:S04]  /*3280*/  FADD.FTZ R121, R87, -R119 ;  /* 0x8000007757797221 */ /* 0x000fc80000010000 */
[----:B------:R-:W-:-:S04]  /*3290*/  FMUL.FTZ R122, R120, R121 ;  /* 0x00000079787a7220 */ /* 0x000fc80000410000 */
[----:B------:R-:W-:-:S05]  /*32a0*/  FFMA.FTZ R122, R122, R11, R19 ;  /* 0x0000000b7a7a7223 */ /* 0x000fca0000010013 */
[----:B------:R-:W-:Y:S02]  /*32b0*/  F2FP.F16.F32.PACK_AB R115, R122, R115 ;  /* 0x000000737a73723e */ /* 0x000fe400000000ff */
[----:B------:R-:W0:Y:S02]  /*32c0*/  LDC.64 R122, c[0x0][0x428] ;  /* 0x00010a00ff7a7b82 */ /* 0x000e240000000a00 */
[C---:B0-----:R-:W-:Y:S01]  /*32d0*/  IMAD.WIDE.U32 R122, R2.reuse, 0x10, R122 ;  /* 0x00000010027a7825 */ /* 0x041fe200078e007a */
[----:B------:R-:W-:-:S04]  /*32e0*/  IADD3 R2, PT, PT, R2, 0x100, RZ ;  /* 0x0000010002027810 */ /* 0x000fc80007ffe0ff */
[----:B------:R0:W-:Y:S03]  /*32f0*/  STG.E.128 desc[UR6][R122.64], R112 ;  /* 0x000000707a007986 */ /* 0x0001e6000c101d06 */
.L_x_12531:
[----:B------:R-:W-:Y:S05]  /*3300*/  BSYNC.RECONVERGENT B0 ;  /* 0x0000000000007941 */ /* 0x000fea0003800200 */
.L_x_12530:
[----:B------:R-:W-:Y:S04]  /*3310*/  BSSY.RECONVERGENT B0, `(.L_x_12532) ;  /* 0x0000022000007945 */ /* 0x000fe80003800200 */
[----:B------:R-:W-:Y:S05]  /*3320*/  @!P2 BRA `(.L_x_12533) ;  /* 0x000000000080a947 */ /* 0x000fea0003800000 */
[--C-:B01----:R-:W-:Y:S01]  /*3330*/  FADD.FTZ R113, R88, -R119.reuse ;  /* 0x8000007758717221 */ /* 0x103fe20000010000 */
        /* <DEDUP_REMOVED lines=31> */
.L_x_12533:
[----:B------:R-:W-:Y:S05]  /*3530*/  BSYNC.RECONVERGENT B0 ;  /* 0x0000000000007941 */ /* 0x000fea0003800200 */
.L_x_12532:
[----:B------:R-:W-:Y:S04]  /*3540*/  BSSY.RECONVERGENT B0, `(.L_x_12534) ;  /* 0x0000022000007945 */ /* 0x000fe80003800200 */
[----:B------:R-:W-:Y:S05]  /*3550*/  @!P3 BRA `(.L_x_12535) ;  /* 0x000000000080b947 */ /* 0x000fea0003800000 */
[--C-:B012---:R-:W-:Y:S01]  /*3560*/  FADD.FTZ R113, R96, -R119.reuse ;  /* 0x8000007760717221 */ /* 0x107fe20000010000 */
        /* <DEDUP_REMOVED lines=31> */
.L_x_12535:
[----:B------:R-:W-:Y:S05]  /*3760*/  BSYNC.RECONVERGENT B0 ;  /* 0x0000000000007941 */ /* 0x000fea0003800200 */
.L_x_12534:
        /* <DEDUP_REMOVED lines=28> */
[----:B------:R-:W0:Y:S01]  /*3930*/  LDC.64 R120, c[0x0][0x428] ;  /* 0x00010a00ff787b82 */ /* 0x000e220000000a00 */
[----:B------:R-:W-:Y:S02]  /*3940*/  F2FP.F16.F32.PACK_AB R114, R122, R125 ;  /* 0x0000007d7a72723e */ /* 0x000fe400000000ff */
[----:B------:R-:W-:Y:S01]  /*3950*/  F2FP.F16.F32.PACK_AB R112, R112, R119 ;  /* 0x000000777070723e */ /* 0x000fe200000000ff */
[----:B0-----:R-:W-:-:S05]  /*3960*/  IMAD.WIDE.U32 R120, R2, 0x10, R120 ;  /* 0x0000001002787825 */ /* 0x001fca00078e0078 */
[----:B------:R4:W-:Y:S02]  /*3970*/  STG.E.128 desc[UR6][R120.64], R112 ;  /* 0x0000007078007986 */ /* 0x0009e4000c101d06 */
.L_x_12537:
[----:B------:R-:W-:Y:S05]  /*3980*/  BSYNC.RECONVERGENT B0 ;  /* 0x0000000000007941 */ /* 0x000fea0003800200 */
.L_x_12536:
[----:B01234-:R-:W0:Y:S01]  /*3990*/  LDC.64 R112, c[0x0][0x380] ;  /* 0x0000e000ff707b82 */ /* 0x01fe220000000a00 */
[----:B------:R-:W-:Y:S01]  /*39a0*/  UPLOP3.LUT UP1, UPT, UPT, UPT, UP1, 0x40, 0x4 ;  /* 0x000000000004789c */ /* 0x000fe20003f2e810 */
[----:B0-----:R-:W-:-:S04]  /*39b0*/  IADD3 R116, PT, PT, R116, R112, RZ ;  /* 0x0000007074747210 */ /* 0x001fc80007ffe0ff */
[----:B------:R-:W-:-:S13]  /*39c0*/  ISETP.GE.AND P1, PT, R116, R113, PT ;  /* 0x000000717400720c */ /* 0x000fda0003f26270 */
[----:B------:R-:W-:Y:S05]  /*39d0*/  @!P1 BRA `(.L_x_12538) ;  /* 0xffffffcc00689947 */ /* 0x000fea000383ffff */
[----:B------:R-:W-:Y:S05]  /*39e0*/  EXIT ;  /* 0x000000000000794d */ /* 0x000fea0003800000 */
.L_x_12539:
        /* <DEDUP_REMOVED lines=9> */
.L_x_18062:


//--------------------- .text._ZN10layer_norm31ln_parallel_residual_fwd_kernelINS_13Kernel_traitsIf6__halffS2_fjLj8192ELj1ELj1ELj8ELj16ENS_18Kernel_traits_baseILj8192EfS2_fS2_fjLj256EEEEELb0ELb1ELb1EEEvNS_9FwdParamsE --------------------------
	.section	.text._ZN10layer_norm31ln_parallel_residual_fwd_kernelINS_13Kernel_traitsIf6__halffS2_fjLj8192ELj1ELj1ELj8ELj16ENS_18Kernel_traits_baseILj8192EfS2_fS2_fjLj256EEEEELb0ELb1ELb1EEEvNS_9FwdParamsE,"ax",@progbits
	.align	128
        .global         _ZN10layer_norm31ln_parallel_residual_fwd_kernelINS_13Kernel_traitsIf6__halffS2_fjLj8192ELj1ELj1ELj8ELj16ENS_18Kernel_traits_baseILj8192EfS2_fS2_fjLj256EEEEELb0ELb1ELb1EEEvNS_9FwdParamsE
        .type           _ZN10layer_norm31ln_parallel_residual_fwd_kernelINS_13Kernel_traitsIf6__halffS2_fjLj8192ELj1ELj1ELj8ELj16ENS_18Kernel_traits_baseILj8192EfS2_fS2_fjLj256EEEEELb0ELb1ELb1EEEvNS_9FwdParamsE,@function
        .size           _ZN10layer_norm31ln_parallel_residual_fwd_kernelINS_13Kernel_traitsIf6__halffS2_fjLj8192ELj1ELj1ELj8ELj16ENS_18Kernel_traits_baseILj8192EfS2_fS2_fjLj256EEEEELb0ELb1ELb1EEEvNS_9FwdParamsE,(.L_x_18063 - _ZN10layer_norm31ln_parallel_residual_fwd_kernelINS_13Kernel_traitsIf6__halffS2_fjLj8192ELj1ELj1ELj8ELj16ENS_18Kernel_traits_baseILj8192EfS2_fS2_fjLj256EEEEELb0ELb1ELb1EEEvNS_9FwdParamsE)
        .other          _ZN10layer_norm31ln_parallel_residual_fwd_kernelINS_13Kernel_traitsIf6__halffS2_fjLj8192ELj1ELj1ELj8ELj16ENS_18Kernel_traits_baseILj8192EfS2_fS2_fjLj256EEEEELb0ELb1ELb1EEEvNS_9FwdParamsE,@"STO_CUDA_ENTRY STV_DEFAULT"
_ZN10layer_norm31ln_parallel_residual_fwd_kernelINS_13Kernel_traitsIf6__halffS2_fjLj8192ELj1ELj1ELj8ELj16ENS_18Kernel_traits_baseILj8192EfS2_fS2_fjLj256EEEEELb0ELb1ELb1EEEvNS_9FwdParamsE:
.text._ZN10layer_norm31ln_parallel_residual_fwd_kernelINS_13Kernel_traitsIf6__halffS2_fjLj8192ELj1ELj1ELj8ELj16ENS_18Kernel_traits_baseILj8192EfS2_fS2_fjLj256EEEEELb0ELb1ELb1EEEvNS_9FwdParamsE:
        /* <DEDUP_REMOVED lines=30> */
.L_x_12540:
[----:B------:R-:W2:Y:S02]  /*01e0*/  LDC.64 R4, c[0x0][0x3d0] ;  /* 0x0000f400ff047b82 */ /* 0x000ea40000000a00 */
[----:B--2---:R-:W-:-:S05]  /*01f0*/  IMAD.WIDE.U32 R4, R0, 0x20, R4 ;  /* 0x0000002000047825 */ /* 0x004fca00078e0004 */
        /* <DEDUP_REMOVED lines=24> */
.L_x_12541:
        /* <DEDUP_REMOVED lines=12> */
.L_x_12562:
[----:B0-----:R-:W-:Y:S01]  /*0440*/  ISETP.NE.U32.AND P1, PT, RZ, UR10, PT ;  /* 0x0000000aff007c0c */ /* 0x001fe2000bf25070 */
[----:B--2---:R-:W0:Y:S01]  /*0450*/  LDC.64 R4, c[0x0][0x390] ;  /* 0x0000e400ff047b82 */ /* 0x004e220000000a00 */
[----:B------:R-:W-:Y:S02]  /*0460*/  IMAD R3, R2, UR8, RZ ;  /* 0x0000000802037c24 */ /* 0x000fe4000f8e02ff */
[----:B------:R-:W-:-:S03]  /*0470*/  ISETP.NE.AND.EX P1, PT, RZ, UR11, PT, P1 ;  /* 0x0000000bff007c0c */ /* 0x000fc6000bf25310 */
[----:B------:R-:W-:Y:S02]  /*0480*/  SHF.R.S32.HI R10, RZ, 0x1f, R3 ;  /* 0x0000001fff0a7819 */ /* 0x000fe40000011403 */
[----:B------:R-:W1:Y:S02]  /*0490*/  @P0 LDC.64 R6, c[0x0][0x398] ;  /* 0x0000e600ff060b82 */ /* 0x000e640000000a00 */
[----:B------:R-:W-:-:S04]  /*04a0*/  LEA.HI R3, R10, R3, RZ, 0x3 ;  /* 0x000000030a037211 */ /* 0x000fc800078f18ff */
[----:B------:R-:W-:Y:S02]  /*04b0*/  LEA.HI.SX32 R3, R3, R0, 0x1d ;  /* 0x0000000003037211 */ /* 0x000fe400078feaff */
[----:B------:R-:W2:Y:S03]  /*04c0*/  @P1 LDC.64 R8, c[0x0][0x3a0] ;  /* 0x0000e800ff081b82 */ /* 0x000ea60000000a00 */
[----:B0-----:R-:W-:-:S06]  /*04d0*/  IMAD.WIDE.U32 R24, R3, 0x10, R4 ;  /* 0x0000001003187825 */ /* 0x001fcc00078e0004 */
[----:B-----5:R-:W5:Y:S01]  /*04e0*/  LDG.E.128 R24, desc[UR6][R24.64] ;  /* 0x0000000618187981 */ /* 0x020f62000c1e1d00 */
        /* <DEDUP_REMOVED lines=20> */
.L_x_12543:
        /* <DEDUP_REMOVED lines=17> */
.L_x_12542:
        /* <DEDUP_REMOVED lines=28> */
.L_x_12545:
        /* <DEDUP_REMOVED lines=32> */
.L_x_12544:
        /* <DEDUP_REMOVED lines=36> */
[----:B------:R-:W-:Y:S02]  /*0d40*/  HADD2.F32 R11, -RZ, R42.H0_H0 ;  /* 0x2000002aff0b7230 */ /* 0x000fe40000004100 */
        /* <DEDUP_REMOVED lines=12> */
.L_x_12547:
        /* <DEDUP_REMOVED lines=9> */
[----:B------:R-:W-:Y:S02]  /*0ea0*/  HADD2.F32 R16, -RZ, R16.H1_H1 ;  /* 0x30000010ff107230 */ /* 0x000fe40000004100 */
[----:B------:R-:W-:Y:S02]  /*0eb0*/  HADD2.F32 R18, -RZ, R18.H1_H1 ;  /* 0x30000012ff127230 */ /* 0x000fe40000004100 */
[----:B------:R-:W-:Y:S01]  /*0ec0*/  FADD.FTZ R23, R6, R17 ;  /* 0x0000001106177221 */ /* 0x000fe20000010000 */
[----:B------:R-:W-:Y:S02]  /*0ed0*/  HADD2.F32 R21, -RZ, R40.H1_H1 ;  /* 0x30000028ff157230 */ /* 0x000fe40000004100 */
[----:B------:R-:W-:-:S02]  /*0ee0*/  HADD2.F32 R10, -RZ, R19.H0_H0 ;  /* 0x20000013ff0a7230 */ /* 0x000fc40000004100 */
[--C-:B------:R-:W-:Y:S02]  /*0ef0*/  HADD2.F32 R9, -RZ, R42.reuse.H1_H1 ;  /* 0x3000002aff097230 */ /* 0x100fe40000004100 */
[----:B------:R-:W-:Y:S01]  /*0f00*/  FADD.FTZ R21, R21, R16 ;  /* 0x0000001015157221 */ /* 0x000fe20000010000 */
        /* <DEDUP_REMOVED lines=9> */
.L_x_12546:
[----:B------:R-:W-:Y:S05]  /*0fa0*/  @!P1 BRA `(.L_x_12549) ;  /* 0x0000000000449947 */ /* 0x000fea0003800000 */
[----:B0----5:R-:W-:Y:S02]  /*0fb0*/  HADD2.F32 R7, -RZ, R16.H0_H0 ;  /* 0x20000010ff077230 */ /* 0x021fe40000004100 */
        /* <DEDUP_REMOVED lines=16> */
.L_x_12549:
        /* <DEDUP_REMOVED lines=8> */
.L_x_12548:
[----:B------:R-:W1:Y:S01]  /*1140*/  @P0 LDC.64 R12, c[0x0][0x398] ;  /* 0x0000e600ff0c0b82 */ /* 0x000e620000000a00 */
[----:B------:R-:W-:Y:S01]  /*1150*/  IADD3 R112, PT, PT, R3, 0x200, RZ ;  /* 0x0000020003707810 */ /* 0x000fe20007ffe0ff */
[----:B0-----:R-:W-:-:S04]  /*1160*/  IMAD.WIDE.U32 R6, R113, 0x20, R116 ;  /* 0x0000002071067825 */ /* 0x001fc800078e0074 */
[C---:B------:R-:W-:Y:S01]  /*1170*/  IMAD.WIDE.U32 R8, R112.reuse, 0x10, R4 ;  /* 0x0000001070087825 */ /* 0x040fe200078e0004 */
[----:B------:R0:W-:Y:S01]  /*1180*/  STG.E.128 desc[UR6][R6.64], R20 ;  /* 0x0000001406007986 */ /* 0x0001e2000c101d06 */
[----:B------:R-:W2:Y:S03]  /*1190*/  @P1 LDC.64 R14, c[0x0][0x3a0] ;  /* 0x0000e800ff0e1b82 */ /* 0x000ea60000000a00 */
[----:B------:R0:W-:Y:S04]  /*11a0*/  STG.E.128 desc[UR6][R6.64+0x10], R16 ;  /* 0x0000101006007986 */ /* 0x0001e8000c101d06 */
        /* <DEDUP_REMOVED lines=8> */
[--C-:B0----5:R-:W-:Y:S02]  /*1230*/  HADD2.F32 R6, -RZ, R8.reuse.H0_H0 ;  /* 0x20000008ff067230 */ /* 0x121fe40000004100 */
[--C-:B------:R-:W-:Y:S02]  /*1240*/  HADD2.F32 R12, -RZ, R9.reuse.H0_H0 ;  /* 0x20000009ff0c7230 */ /* 0x100fe40000004100 */
[----:B------:R-:W-:Y:S02]  /*1250*/  HADD2.F32 R13, -RZ, R9.H1_H1 ;  /* 0x30000009ff0d7230 */ /* 0x000fe40000004100 */
[----:B------:R-:W-:Y:S02]  /*1260*/  HADD2.F32 R8, -RZ, R8.H1_H1 ;  /* 0x30000008ff087230 */ /* 0x000fe40000004100 */
[----:B------:R-:W-:Y:S02]  /*1270*/  HADD2.F32 R9, -RZ, R40.H1_H1 ;  /* 0x30000028ff097230 */ /* 0x000fe40000004100 */
[----:B------:R-:W-:-:S02]  /*1280*/  HADD2.F32 R109, -RZ, R41.H0_H0 ;  /* 0x20000029ff6d7230 */ /* 0x000fc40000004100 */
[----:B------:R-:W-:Y:S02]  /*1290*/  HADD2.F32 R7, -RZ, R40.H0_H0 ;  /* 0x20000028ff077230 */ /* 0x000fe40000004100 */
[----:B------:R-:W-:Y:S01]  /*12a0*/  FADD.FTZ R8, R9, R8 ;  /* 0x0000000809087221 */ /* 0x000fe20000010000 */
[--C-:B------:R-:W-:Y:S02]  /*12b0*/  HADD2.F32 R14, -RZ, R10.reuse.H0_H0 ;  /* 0x2000000aff0e7230 */ /* 0x100fe40000004100 */
[----:B------:R-:W-:Y:S01]  /*12c0*/  FADD.FTZ R9, R109, R12 ;  /* 0x0000000c6d097221 */ /* 0x000fe20000010000 */
[--C-:B------:R-:W-:Y:S02]  /*12d0*/  HADD2.F32 R15, -RZ, R11.reuse.H0_H0 ;  /* 0x2000000bff0f7230 */ /* 0x100fe40000004100 */
[----:B------:R-:W-:Y:S01]  /*12e0*/  FADD.FTZ R7, R7, R6 ;  /* 0x0000000607077221 */ /* 0x000fe20000010000 */
[----:B------:R-:W-:Y:S02]  /*12f0*/  HADD2.F32 R108, -RZ, R11.H1_H1 ;  /* 0x3000000bff6c7230 */ /* 0x000fe40000004100 */
[----:B------:R-:W-:-:S02]  /*1300*/  HADD2.F32 R10, -RZ, R10.H1_H1 ;  /* 0x3000000aff0a7230 */ /* 0x000fc40000004100 */
[--C-:B------:R-:W-:Y:S02]  /*1310*/  HADD2.F32 R11, -RZ, R42.reuse.H0_H0 ;  /* 0x2000002aff0b7230 */ /* 0x100fe40000004100 */
        /* <DEDUP_REMOVED lines=18> */
.L_x_12551:
[--C-:B0----5:R-:W-:Y:S02]  /*1440*/  HADD2.F32 R14, -RZ, R9.reuse.H0_H0 ;  /* 0x20000009ff0e7230 */ /* 0x121fe40000004100 */
[----:B------:R-:W-:Y:S02]  /*1450*/  HADD2.F32 R15, -RZ, R9.H1_H1 ;  /* 0x30000009ff0f7230 */ /* 0x000fe40000004100 */
[----:B------:R-:W-:Y:S02]  /*1460*/  HADD2.F32 R9, -RZ, R41.H0_H0 ;  /* 0x20000029ff097230 */ /* 0x000fe40000004100 */
        /* <DEDUP_REMOVED lines=9> */
[----:B------:R-:W-:Y:S02]  /*1500*/  HADD2.F32 R9, -RZ, R42.H1_H1 ;  /* 0x3000002aff097230 */ /* 0x000fe40000004100 */
        /* <DEDUP_REMOVED lines=8> */
[----:B------:R-:W-:Y:S01]  /*1590*/  FADD.FTZ R8, R7, R108 ;  /* 0x0000006c07087221 */ /* 0x000fe20000010000 */
[----:B------:R-:W-:-:S02]  /*15a0*/  FADD.FTZ R10, R110, R109 ;  /* 0x0000006d6e0a7221 */ /* 0x000fc40000010000 */
[----:B------:R-:W-:Y:S01]  /*15b0*/  FADD.FTZ R11, R114, R11 ;  /* 0x0000000b720b7221 */ /* 0x000fe20000010000 */
[----:B------:R-:W-:Y:S06]  /*15c0*/  BRA `(.L_x_12552) ;  /* 0x0000000000687947 */ /* 0x000fec0003800000 */
.L_x_12550:
        /* <DEDUP_REMOVED lines=18> */
.L_x_12553:
        /* <DEDUP_REMOVED lines=8> */
.L_x_12552:
        /* <DEDUP_REMOVED lines=15> */
[----:B-1---5:R-:W-:Y:S02]  /*1860*/  HADD2.F32 R6, -RZ, R108.H1_H1 ;  /* 0x3000006cff067230 */ /* 0x022fe40000004100 */
[----:B------:R-:W-:Y:S02]  /*1870*/  HADD2.F32 R7, -RZ, R40.H1_H1 ;  /* 0x30000028ff077230 */ /* 0x000fe40000004100 */
[----:B------:R-:W-:Y:S02]  /*1880*/  HADD2.F32 R5, -RZ, R108.H0_H0 ;  /* 0x2000006cff057230 */ /* 0x000fe40000004100 */
[----:B------:R-:W-:Y:S02]  /*1890*/  HADD2.F32 R4, -RZ, R40.H0_H0 ;  /* 0x20000028ff047230 */ /* 0x000fe40000004100 */
[----:B------:R-:W-:Y:S01]  /*18a0*/  FADD.FTZ R6, R7, R6 ;  /* 0x0000000607067221 */ /* 0x000fe20000010000 */
[--C-:B------:R-:W-:Y:S02]  /*18b0*/  HADD2.F32 R7, -RZ, R109.reuse.H0_H0 ;  /* 0x2000006dff077230 */ /* 0x100fe40000004100 */
[----:B------:R-:W-:-:S02]  /*18c0*/  HADD2.F32 R108, -RZ, R109.H1_H1 ;  /* 0x3000006dff6c7230 */ /* 0x000fc40000004100 */
[----:B------:R-:W-:Y:S01]  /*18d0*/  FADD.FTZ R5, R4, R5 ;  /* 0x0000000504057221 */ /* 0x000fe20000010000 */
[--C-:B------:R-:W-:Y:S02]  /*18e0*/  HADD2.F32 R109, -RZ, R41.reuse.H1_H1 ;  /* 0x30000029ff6d7230 */ /* 0x100fe40000004100 */
[----:B------:R-:W-:Y:S02]  /*18f0*/  HADD2.F32 R4, -RZ, R41.H0_H0 ;  /* 0x20000029ff047230 */ /* 0x000fe40000004100 */
[----:B------:R-:W-:Y:S02]  /*1900*/  HADD2.F32 R115, -RZ, R42.H1_H1 ;  /* 0x3000002aff737230 */ /* 0x000fe40000004100 */
[----:B------:R-:W-:Y:S01]  /*1910*/  FADD.FTZ R108, R109, R108 ;  /* 0x0000006c6d6c7221 */ /* 0x000fe20000010000 */
[--C-:B------:R-:W-:Y:S02]  /*1920*/  HADD2.F32 R109, -RZ, R110.reuse.H0_H0 ;  /* 0x2000006eff6d7230 */ /* 0x100fe40000004100 */
[----:B------:R-:W-:Y:S01]  /*1930*/  FADD.FTZ R7, R4, R7 ;  /* 0x0000000704077221 */ /* 0x000fe20000010000 */
[----:B------:R-:W-:-:S02]  /*1940*/  HADD2.F32 R110, -RZ, R110.H1_H1 ;  /* 0x3000006eff6e7230 */ /* 0x000fc40000004100 */
[----:B------:R-:W-:Y:S02]  /*1950*/  HADD2.F32 R4, -RZ, R42.H0_H0 ;  /* 0x2000002aff047230 */ /* 0x000fe40000004100 */
[----:B------:R-:W-:Y:S02]  /*1960*/  HADD2.F32 R118, -RZ, R43.H1_H1 ;  /* 0x3000002bff767230 */ /* 0x000fe40000004100 */
[----:B------:R-:W-:Y:S01]  /*1970*/  FADD.FTZ R110, R115, R110 ;  /* 0x0000006e736e7221 */ /* 0x000fe20000010000 */
[--C-:B------:R-:W-:Y:S02]  /*1980*/  HADD2.F32 R115, -RZ, R111.reuse.H1_H1 ;  /* 0x3000006fff737230 */ /* 0x100fe40000004100 */
[----:B------:R-:W-:Y:S01]  /*1990*/  FADD.FTZ R109, R4, R109 ;  /* 0x0000006d046d7221 */ /* 0x000fe20000010000 */
[----:B------:R-:W-:Y:S02]  /*19a0*/  HADD2.F32 R4, -RZ, R111.H0_H0 ;  /* 0x2000006fff047230 */ /* 0x000fe40000004100 */
[----:B------:R-:W-:-:S02]  /*19b0*/  HADD2.F32 R111, -RZ, R43.H0_H0 ;  /* 0x2000002bff6f7230 */ /* 0x000fc40000004100 */
[----:B------:R-:W-:-:S03]  /*19c0*/  FADD.FTZ R118, R118, R115 ;  /* 0x0000007376767221 */ /* 0x000fc60000010000 */
        /* <DEDUP_REMOVED lines=10> */
.L_x_12555:
[----:B-----5:R-:W-:Y:S02]  /*1a70*/  HADD2.F32 R4, -RZ, R108.H0_H0 ;  /* 0x2000006cff047230 */ /* 0x020fe40000004100 */
[----:B------:R-:W-:Y:S02]  /*1a80*/  HADD2.F32 R5, -RZ, R40.H0_H0 ;  /* 0x20000028ff057230 */ /* 0x000fe40000004100 */
[----:B------:R-:W-:Y:S02]  /*1a90*/  HADD2.F32 R108, -RZ, R108.H1_H1 ;  /* 0x3000006cff6c7230 */ /* 0x000fe40000004100 */
[----:B-1----:R-:W-:Y:S02]  /*1aa0*/  HADD2.F32 R7, -RZ, R40.H1_H1 ;  /* 0x30000028ff077230 */ /* 0x002fe40000004100 */
        /* <DEDUP_REMOVED lines=10> */
[----:B------:R-:W-:-:S02]  /*1b50*/  HADD2.F32 R108, -RZ, R110.H0_H0 ;  /* 0x2000006eff6c7230 */ /* 0x000fc40000004100 */
[----:B------:R-:W-:Y:S02]  /*1b60*/  HADD2.F32 R109, -RZ, R42.H0_H0 ;  /* 0x2000002aff6d7230 */ /* 0x000fe40000004100 */
[----:B------:R-:W-:-:S03]  /*1b70*/  HADD2.F32 R110, -RZ, R110.H1_H1 ;  /* 0x3000006eff6e7230 */ /* 0x000fc60000004100 */
[----:B------:R-:W-:Y:S02]  /*1b80*/  FADD.FTZ R108, R109, R108 ;  /* 0x0000006c6d6c7221 */ /* 0x000fe40000010000 */
[----:B------:R-:W-:Y:S01]  /*1b90*/  FADD.FTZ R109, R115, R110 ;  /* 0x0000006e736d7221 */ /* 0x000fe20000010000 */
[--C-:B------:R-:W-:Y:S02]  /*1ba0*/  HADD2.F32 R110, -RZ, R111.reuse.H0_H0 ;  /* 0x2000006fff6e7230 */ /* 0x100fe40000004100 */
[----:B------:R-:W-:Y:S02]  /*1bb0*/  HADD2.F32 R115, -RZ, R111.H1_H1 ;  /* 0x3000006fff737230 */ /* 0x000fe40000004100 */
[----:B------:R-:W-:-:S05]  /*1bc0*/  HADD2.F32 R111, -RZ, R43.H0_H0 ;  /* 0x2000002bff6f7230 */ /* 0x000fca0000004100 */
[----:B------:R-:W-:Y:S01]  /*1bd0*/  FADD.FTZ R110, R111, R110 ;  /* 0x0000006e6f6e7221 */ /* 0x000fe20000010000 */
[----:B------:R-:W-:Y:S01]  /*1be0*/  FADD.FTZ R111, R118, R115 ;  /* 0x00000073766f7221 */ /* 0x000fe20000010000 */
[----:B------:R-:W-:Y:S06]  /*1bf0*/  BRA `(.L_x_12556) ;  /* 0x0000000000687947 */ /* 0x000fec0003800000 */
.L_x_12554:
        /* <DEDUP_REMOVED lines=18> */
.L_x_12557:
        /* <DEDUP_REMOVED lines=8> */
.L_x_12556:
        /* <DEDUP_REMOVED lines=130> */
.L_x_12559:
[----:B------:R-:W-:Y:S05]  /*25c0*/  BSYNC.RECONVERGENT B0 ;  /* 0x0000000000007941 */ /* 0x000fea0003800200 */
.L_x_12558:
[----:B0-----:R-:W-:Y:S01]  /*25d0*/  LOP3.LUT R115, R0, 0x1f, RZ, 0xc0, !PT ;  /* 0x0000001f00737812 */ /* 0x001fe200078ec0ff */
[----:B------:R-:W-:Y:S01]  /*25e0*/  BAR.SYNC.DEFER_BLOCKING 0x0 ;  /* 0x0000000000007b1d */ /* 0x000fe20000010000 */
[----:B------:R-:W-:Y:S01]  /*25f0*/  HFMA2 R120, -RZ, RZ, 0, 0 ;  /* 0x00000000ff787431 */ /* 0x000fe200000001ff */
[----:B------:R-:W-:Y:S02]  /*2600*/  CS2R R116, SRZ ;  /* 0x0000000000747805 */ /* 0x000fe4000001ff00 */
[----:B------:R-:W-:Y:S02]  /*2610*/  ISETP.GT.U32.AND P1, PT, R115, 0x7, PT ;  /* 0x000000077300780c */ /* 0x000fe40003f24070 */
[----:B------:R-:W-:Y:S11]  /*2620*/  BSSY.RECONVERGENT B0, `(.L_x_12560) ;  /* 0x000000a000007945 */ /* 0x000ff60003800200 */
        /* <DEDUP_REMOVED lines=8> */
[----:B------:R0:W1:Y:S03]  /*26b0*/  LDS.64 R116, [R115+UR4] ;  /* 0x0000000473747984 */ /* 0x0000660008000a00 */
.L_x_12561:
[----:B------:R-:W-:Y:S05]  /*26c0*/  BSYNC.RECONVERGENT B0 ;  /* 0x0000000000007941 */ /* 0x000fea0003800200 */
.L_x_12560:
[----:B0-----:R-:W0:Y:S01]  /*26d0*/  SHFL.DOWN PT, R115, R120, 0x4, 0x1f ;  /* 0x08801f0078737f89 */ /* 0x001e2200000e0000 */
[-C--:B------:R-:W-:Y:S01]  /*26e0*/  I2FP.F32.U32 R122, R120.reuse ;  /* 0x00000078007a7245 */ /* 0x080fe20000201000 */
[----:B------:R-:W2:Y:S01]  /*26f0*/  LDC.64 R126, c[0x0][0x428] ;  /* 0x00010a00ff7e7b82 */ /* 0x000ea20000000a00 */
[----:B------:R-:W-:Y:S01]  /*2700*/  ISETP.NE.AND P1, PT, R0, RZ, PT ;  /* 0x000000ff0000720c */ /* 0x000fe20003f25270 */
[----:B-1----:R-:W1:Y:S01]  /*2710*/  SHFL.DOWN PT, R119, R116, 0x4, 0x1f ;  /* 0x08801f0074777f89 */ /* 0x002e6200000e0000 */
[----:B------:R-:W-:Y:S01]  /*2720*/  ISETP.NE.AND P2, PT, RZ, UR14, PT ;  /* 0x0000000eff007c0c */ /* 0x000fe2000bf45270 */
[----:B------:R-:W-:Y:S01]  /*2730*/  UPLOP3.LUT UP1, UPT, UPT, UPT, UP1, 0x40, 0x4 ;  /* 0x000000000004789c */ /* 0x000fe20003f2e810 */
[----:B0-----:R-:W-:Y:S02]  /*2740*/  I2FP.F32.S32 R118, R115 ;  /* 0x0000007300767245 */ /* 0x001fe40000201400 */
[----:B------:R-:W-:Y:S01]  /*2750*/  IADD3 R115, PT, PT, R115, R120, RZ ;  /* 0x0000007873737210 */ /* 0x000fe20007ffe0ff */
[----:B-1----:R-:W-:-:S02]  /*2760*/  FADD.FTZ R121, -R119, R116 ;  /* 0x0000007477797221 */ /* 0x002fc40000010100 */
        /* <DEDUP_REMOVED lines=15> */
[----:B-1----:R-:W-:Y:S01]  /*2860*/  FADD.FTZ R117, R121, -R122 ;  /* 0x8000007a79757221 */ /* 0x002fe20000010000 */
[----:B------:R-:W-:-:S03]  /*2870*/  I2FP.F32.S32 R115, R119 ;  /* 0x0000007700737245 */ /* 0x000fc60000201400 */
[-C--:B------:R-:W-:Y:S01]  /*2880*/  FMUL.FTZ R125, R122, R120.reuse ;  /* 0x000000787a7d7220 */ /* 0x080fe20000410000 */
[----:B------:R-:W-:Y:S01]  /*2890*/  FMUL.FTZ R123, R117, R117 ;  /* 0x00000075757b7220 */ /* 0x000fe20000410000 */
[----:B------:R-:W-:Y:S02]  /*28a0*/  SHFL.DOWN PT, R122, R119, 0x1, 0x1f ;  /* 0x08201f00777a7f89 */ /* 0x000fe400000e0000 */
[C---:B------:R-:W-:Y:S01]  /*28b0*/  FFMA.FTZ R117, R116.reuse, R121, R125 ;  /* 0x0000007974757223 */ /* 0x040fe2000001007d */
[----:B------:R-:W-:Y:S02]  /*28c0*/  FMUL.FTZ R125, R116, R123 ;  /* 0x0000007b747d7220 */ /* 0x000fe40000410000 */
[----:B------:R-:W0:Y:S02]  /*28d0*/  SHFL.DOWN PT, R123, R118, 0x2, 0x1f ;  /* 0x08401f00767b7f89 */ /* 0x000e2400000e0000 */
[----:B------:R-:W-:Y:S02]  /*28e0*/  FMUL.FTZ R116, R125, R120 ;  /* 0x000000787d747220 */ /* 0x000fe40000410000 */
[----:B------:R-:W1:Y:S01]  /*28f0*/  MUFU.RCP R120, R115 ;  /* 0x0000007300787308 */ /* 0x000e620000001000 */
[----:B0-----:R-:W-:-:S04]  /*2900*/  FADD.FTZ R123, R118, R123 ;  /* 0x0000007b767b7221 */ /* 0x001fc80000010000 */
[C---:B-1----:R-:W-:Y:S01]  /*2910*/  FFMA.FTZ R116, R120.reuse, R116, R123 ;  /* 0x0000007478747223 */ /* 0x042fe2000001007b */
[----:B------:R-:W-:Y:S01]  /*2920*/  FMUL.FTZ R120, R120, R117 ;  /* 0x0000007578787220 */ /* 0x000fe20000410000 */
[-C--:B------:R-:W-:Y:S02]  /*2930*/  I2FP.F32.S32 R117, R122.reuse ;  /* 0x0000007a00757245 */ /* 0x080fe40000201400 */
[----:B------:R-:W-:Y:S02]  /*2940*/  IADD3 R122, PT, PT, R119, R122, RZ ;  /* 0x0000007a777a7210 */ /* 0x000fe40007ffe0ff */
[----:B------:R-:W0:Y:S02]  /*2950*/  SHFL.DOWN PT, R121, R120, 0x1, 0x1f ;  /* 0x08201f0078797f89 */ /* 0x000e2400000e0000 */
[----:B------:R-:W-:-:S04]  /*2960*/  I2FP.F32.S32 R122, R122 ;  /* 0x0000007a007a7245 */ /* 0x000fc80000201400 */
[----:B------:R-:W1:Y:S01]  /*2970*/  MUFU.RCP R123, R122 ;  /* 0x0000007a007b7308 */ /* 0x000e620000001000 */
[----:B0-----:R-:W-:Y:S01]  /*2980*/  FMUL.FTZ R118, R121, R117 ;  /* 0x0000007579767220 */ /* 0x001fe20000410000 */
[----:B------:R-:W-:Y:S02]  /*2990*/  FADD.FTZ R124, R120, -R121 ;  /* 0x80000079787c7221 */ /* 0x000fe40000010000 */
[----:B------:R-:W0:Y:S01]  /*29a0*/  SHFL.DOWN PT, R121, R116, 0x1, 0x1f ;  /* 0x08201f0074797f89 */ /* 0x000e2200000e0000 */
[----:B------:R-:W-:Y:S01]  /*29b0*/  FFMA.FTZ R118, R115, R120, R118 ;  /* 0x0000007873767223 */ /* 0x000fe20000010076 */
[----:B------:R-:W-:-:S04]  /*29c0*/  FMUL.FTZ R124, R124, R124 ;  /* 0x0000007c7c7c7220 */ /* 0x000fc80000410000 */
[----:B------:R-:W-:-:S04]  /*29d0*/  FMUL.FTZ R124, R115, R124 ;  /* 0x0000007c737c7220 */ /* 0x000fc80000410000 */
[----:B------:R-:W-:Y:S01]  /*29e0*/  FMUL.FTZ R124, R124, R117 ;  /* 0x000000757c7c7220 */ /* 0x000fe20000410000 */
[----:B0-----:R-:W-:Y:S02]  /*29f0*/  FADD.FTZ R120, R116, R121 ;  /* 0x0000007974787221 */ /* 0x001fe40000010000 */
[----:B------:R-:W0:Y:S02]  /*2a00*/  LDC R116, c[0x0][0x448] ;  /* 0x00011200ff747b82 */ /* 0x000e240000000800 */
[C---:B-1----:R-:W-:Y:S01]  /*2a10*/  FFMA.FTZ R120, R123.reuse, R124, R120 ;  /* 0x0000007c7b787223 */ /* 0x042fe20000010078 */
[----:B------:R-:W-:-:S04]  /*2a20*/  FMUL.FTZ R123, R123, R118 ;  /* 0x000000767b7b7220 */ /* 0x000fc80000410000 */
[----:B------:R-:W0:Y:S01]  /*2a30*/  SHFL.IDX PT, R117, R120, RZ, 0x1f ;  /* 0x00001fff78757589 */ /* 0x000e2200000e0000 */
[----:B------:R-:W1:Y:S03]  /*2a40*/  @!P1 LDC.64 R118, c[0x0][0x3c0] ;  /* 0x0000f000ff769b82 */ /* 0x000e660000000a00 */
[----:B------:R-:W3:Y:S01]  /*2a50*/  SHFL.IDX PT, R123, R123, RZ, 0x1f ;  /* 0x00001fff7b7b7589 */ /* 0x000ee200000e0000 */
[----:B0-----:R-:W-:Y:S01]  /*2a60*/  FFMA.FTZ R116, R117, UR9, R116 ;  /* 0x0000000975747c23 */ /* 0x001fe20008010074 */
[----:B-1----:R-:W-:-:S04]  /*2a70*/  @!P1 IMAD.WIDE R118, R2, 0x4, R118 ;  /* 0x0000000402769825 */ /* 0x002fc800078e0276 */
[----:B---3--:R-:W-:Y:S01]  /*2a80*/  FMUL.FTZ R115, R123, R123 ;  /* 0x0000007b7b737220 */ /* 0x008fe20000410000 */
[----:B------:R0:W-:Y:S04]  /*2a90*/  @!P1 STG.E desc[UR6][R118.64], R123 ;  /* 0x0000007b76009986 */ /* 0x0001e8000c101906 */
[----:B------:R-:W-:Y:S02]  /*2aa0*/  FSEL R117, R115, RZ, P2 ;  /* 0x000000ff73757208 */ /* 0x000fe40001000000 */
[----:B------:R-:W-:-:S03]  /*2ab0*/  FSEL R115, R123, RZ, !P2 ;  /* 0x000000ff7b737208 */ /* 0x000fc60005000000 */
[----:B------:R-:W-:Y:S02]  /*2ac0*/  FADD.FTZ R116, R116, R117 ;  /* 0x0000007574747221 */ /* 0x000fe40000010000 */
[C---:B------:R-:W-:Y:S01]  /*2ad0*/  FADD.FTZ R24, -R115.reuse, R24 ;  /* 0x0000001873187221 */ /* 0x040fe20000010100 */
[C---:B------:R-:W-:Y:S01]  /*2ae0*/  FADD.FTZ R25, -R115.reuse, R25 ;  /* 0x0000001973197221 */ /* 0x040fe20000010100 */
[C---:B------:R-:W-:Y:S01]  /*2af0*/  FADD.FTZ R26, -R115.reuse, R26 ;  /* 0x0000001a731a7221 */ /* 0x040fe20000010100 */
[C---:B------:R-:W-:Y:S01]  /*2b00*/  FADD.FTZ R27, -R115.reuse, R27 ;  /* 0x0000001b731b7221 */ /* 0x040fe20000010100 */
[----:B------:R-:W1:Y:S01]  /*2b10*/  MUFU.RSQ R116, R116 ;  /* 0x0000007400747308 */ /* 0x000e620000001400 */
[C---:B------:R-:W-:Y:S01]  /*2b20*/  FADD.FTZ R117, -R115.reuse, R18 ;  /* 0x0000001273757221 */ /* 0x040fe20000010100 */
[C---:B0-----:R-:W-:Y:S01]  /*2b30*/  FADD.FTZ R119, -R115.reuse, R19 ;  /* 0x0000001373777221 */ /* 0x041fe20000010100 */
        /* <DEDUP_REMOVED lines=22> */
[----:B--2---:R-:W-:-:S04]  /*2ca0*/  IMAD.WIDE.U32 R24, R3, 0x10, R126 ;  /* 0x0000001003187825 */ /* 0x004fc800078e007e */
[C---:B------:R-:W-:Y:S01]  /*2cb0*/  FMUL.FTZ R3, R116.reuse, R28 ;  /* 0x0000001c74037220 */ /* 0x040fe20000410000 */
[----:B------:R-:W-:Y:S01]  /*2cc0*/  F2FP.F16.F32.PACK_AB R6, R5, R6 ;  /* 0x000000060506723e */ /* 0x000fe200000000ff */
[----:B------:R-:W-:Y:S01]  /*2cd0*/  FMUL.FTZ R4, R116, R29 ;  /* 0x0000001d74047220 */ /* 0x000fe20000410000 */
        /* <DEDUP_REMOVED lines=11> */
[C---:B------:R-:W-:Y:S01]  /*2d90*/  FADD.FTZ R17, -R115.reuse, R17 ;  /* 0x0000001173117221 */ /* 0x040fe20000010100 */
[C---:B------:R-:W-:Y:S01]  /*2da0*/  FADD.FTZ R22, -R115.reuse, R22 ;  /* 0x0000001673167221 */ /* 0x040fe20000010100 */
[C---:B------:R-:W-:Y:S01]  /*2db0*/  FADD.FTZ R23, -R115.reuse, R23 ;  /* 0x0000001773177221 */ /* 0x040fe20000010100 */
[----:B------:R-:W-:Y:S01]  /*2dc0*/  F2FP.F16.F32.PACK_AB R5, R8, R5 ;  /* 0x000000050805723e */ /* 0x000fe200000000ff */
[----:B------:R-:W-:Y:S01]  /*2dd0*/  FMUL.FTZ R8, R116, R21 ;  /* 0x0000001574087220 */ /* 0x000fe20000410000 */
[----:B------:R-:W-:Y:S01]  /*2de0*/  F2FP.F16.F32.PACK_AB R4, R4, R3 ;  /* 0x000000030404723e */ /* 0x000fe200000000ff */
[C---:B------:R-:W-:Y:S01]  /*2df0*/  FMUL.FTZ R3, R116.reuse, R20 ;  /* 0x0000001474037220 */ /* 0x040fe20000410000 */
[----:B------:R-:W-:Y:S01]  /*2e00*/  FMUL.FTZ R21, R116, R16 ;  /* 0x0000001074157220 */ /* 0x000fe20000410000 */
[----:B------:R-:W-:Y:S01]  /*2e10*/  FADD.FTZ R121, -R115, R9 ;  /* 0x0000000973797221 */ /* 0x000fe20000010100 */
[----:B------:R-:W-:Y:S01]  /*2e20*/  F2FP.F16.F32.PACK_AB R11, R10, R11 ;  /* 0x0000000b0a0b723e */ /* 0x000fe200000000ff */
[C---:B------:R-:W-:Y:S01]  /*2e30*/  FMUL.FTZ R16, R116.reuse, R17 ;  /* 0x0000001174107220 */ /* 0x040fe20000410000 */
[C---:B------:R-:W-:Y:S01]  /*2e40*/  FMUL.FTZ R9, R116.reuse, R22 ;  /* 0x0000001674097220 */ /* 0x040fe20000410000 */
[----:B------:R-:W-:Y:S01]  /*2e50*/  FMUL.FTZ R10, R116, R23 ;  /* 0x00000017740a7220 */ /* 0x000fe20000410000 */
[----:B------:R-:W-:Y:S01]  /*2e60*/  FFMA.FTZ R3, R3, R96, R64 ;  /* 0x0000006003037223 */ /* 0x000fe20000010040 */
[----:B------:R-:W-:Y:S01]  /*2e70*/  FFMA.FTZ R8, R8, R97, R65 ;  /* 0x0000006108087223 */ /* 0x000fe20000010041 */
[----:B------:R-:W-:Y:S01]  /*2e80*/  FADD.FTZ R12, -R115, R12 ;  /* 0x0000000c730c7221 */ /* 0x000fe20000010100 */
[----:B------:R-:W-:Y:S01]  /*2e90*/  FFMA.FTZ R21, R21, R92, R60 ;  /* 0x0000005c15157223 */ /* 0x000fe2000001003c */
[----:B------:R-:W-:Y:S01]  /*2ea0*/  FFMA.FTZ R20, R16, R93, R61 ;  /* 0x0000005d10147223 */ /* 0x000fe2000001003d */
[----:B------:R-:W-:Y:S01]  /*2eb0*/  FADD.FTZ R13, -R115, R13 ;  /* 0x0000000d730d7221 */ /* 0x000fe20000010100 */
[----:B------:R-:W-:Y:S01]  /*2ec0*/  FFMA.FTZ R9, R9, R98, R66 ;  /* 0x0000006209097223 */ /* 0x000fe20000010042 */
[----:B------:R-:W-:Y:S01]  /*2ed0*/  FFMA.FTZ R16, R10, R99, R67 ;  /* 0x000000630a107223 */ /* 0x000fe20000010043 */
[C---:B------:R-:W-:Y:S01]  /*2ee0*/  FADD.FTZ R14, -R115.reuse, R14 ;  /* 0x0000000e730e7221 */ /* 0x040fe20000010100 */
[----:B------:R-:W-:Y:S01]  /*2ef0*/  FADD.FTZ R15, -R115, R15 ;  /* 0x0000000f730f7221 */ /* 0x000fe20000010100 */
[----:B------:R-:W-:Y:S01]  /*2f00*/  F2FP.F16.F32.PACK_AB R8, R8, R3 ;  /* 0x000000030808723e */ /* 0x000fe200000000ff */
[----:B------:R-:W-:Y:S01]  /*2f10*/  FMUL.FTZ R3, R116, R12 ;  /* 0x0000000c74037220 */ /* 0x000fe20000410000 */
[----:B------:R-:W-:Y:S01]  /*2f20*/  F2FP.F16.F32.PACK_AB R10, R20, R21 ;  /* 0x00000015140a723e */ /* 0x000fe200000000ff */
[C---:B------:R-:W-:Y:S01]  /*2f30*/  FMUL.FTZ R12, R116.reuse, R13 ;  /* 0x0000000d740c7220 */ /* 0x040fe20000410000 */
[----:B------:R-:W-:Y:S01]  /*2f40*/  FMUL.FTZ R22, R116, R125 ;  /* 0x0000007d74167220 */ /* 0x000fe20000410000 */
[----:B------:R-:W-:Y:S01]  /*2f50*/  F2FP.F16.F32.PACK_AB R9, R16, R9 ;  /* 0x000000091009723e */ /* 0x000fe200000000ff */
[C---:B------:R-:W-:Y:S01]  /*2f60*/  FMUL.FTZ R13, R116.reuse, R14 ;  /* 0x0000000e740d7220 */ /* 0x040fe20000410000 */
[C---:B------:R-:W-:Y:S01]  /*2f70*/  FMUL.FTZ R20, R116.reuse, R121 ;  /* 0x0000007974147220 */ /* 0x040fe20000410000 */
[----:B------:R-:W0:Y:S01]  /*2f80*/  @!P1 LDC.64 R16, c[0x0][0x3c8] ;  /* 0x0000f200ff109b82 */ /* 0x000e220000000a00 */
[----:B------:R-:W-:Y:S01]  /*2f90*/  FMUL.FTZ R14, R116, R15 ;  /* 0x0000000f740e7220 */ /* 0x000fe20000410000 */
[----:B------:R-:W-:Y:S01]  /*2fa0*/  FFMA.FTZ R28, R22, R87, R55 ;  /* 0x00000057161c7223 */ /* 0x000fe20000010037 */
[----:B------:R-:W-:Y:S01]  /*2fb0*/  FFMA.FTZ R22, R20, R85, R53 ;  /* 0x0000005514167223 */ /* 0x000fe20000010035 */
[----:B------:R-:W-:Y:S01]  /*2fc0*/  FFMA.FTZ R13, R13, R90, R58 ;  /* 0x0000005a0d0d7223 */ /* 0x000fe2000001003a */
[----:B------:R-:W-:Y:S01]  /*2fd0*/  FFMA.FTZ R20, R14, R91, R59 ;  /* 0x0000005b0e147223 */ /* 0x000fe2000001003b */
[C---:B------:R-:W-:Y:S01]  /*2fe0*/  FMUL.FTZ R19, R116.reuse, R19 ;  /* 0x0000001374137220 */ /* 0x040fe20000410000 */
[----:B------:R-:W-:Y:S01]  /*2ff0*/  FMUL.FTZ R123, R116, R123 ;  /* 0x0000007b747b7220 */ /* 0x000fe20000410000 */
[----:B------:R-:W-:Y:S01]  /*3000*/  FFMA.FTZ R3, R3, R88, R56 ;  /* 0x0000005803037223 */ /* 0x000fe20000010038 */
[----:B------:R-:W-:Y:S01]  /*3010*/  FFMA.FTZ R12, R12, R89, R57 ;  /* 0x000000590c0c7223 */ /* 0x000fe20000010039 */
[----:B------:R-:W-:Y:S01]  /*3020*/  F2FP.F16.F32.PACK_AB R13, R20, R13 ;  /* 0x0000000d140d723e */ /* 0x000fe200000000ff */
[----:B------:R-:W-:Y:S01]  /*3030*/  FFMA.FTZ R19, R19, R84, R52 ;  /* 0x0000005413137223 */ /* 0x000fe20000010034 */
[----:B------:R-:W1:Y:S01]  /*3040*/  LDC.64 R20, c[0x0][0x380] ;  /* 0x0000e000ff147b82 */ /* 0x000e620000000a00 */
[C---:B------:R-:W-:Y:S01]  /*3050*/  FADD.FTZ R110, -R115.reuse, R110 ;  /* 0x0000006e736e7221 */ /* 0x040fe20000010100 */
[C---:B------:R-:W-:Y:S01]  /*3060*/  FADD.FTZ R108, -R115.reuse, R108 ;  /* 0x0000006c736c7221 */ /* 0x040fe20000010100 */
[C---:B------:R-:W-:Y:S01]  /*3070*/  FADD.FTZ R109, -R115.reuse, R109 ;  /* 0x0000006d736d7221 */ /* 0x040fe20000010100 */
[----:B------:R-:W-:Y:S01]  /*3080*/  FADD.FTZ R111, -R115, R111 ;  /* 0x0000006f736f7221 */ /* 0x000fe20000010100 */
[----:B------:R-:W-:Y:S01]  /*3090*/  FFMA.FTZ R15, R123, R86, R54 ;  /* 0x000000567b0f7223 */ /* 0x000fe20000010036 */
        /* <DEDUP_REMOVED lines=22> */
[--C-:B------:R-:W-:Y:S01]  /*3200*/  IMAD.WIDE.U32 R26, R113, 0x10, R126.reuse ;  /* 0x00000010711a7825 */ /* 0x100fe200078e007e */
[----:B------:R-:W-:Y:S01]  /*3210*/  F2FP.F16.F32.PACK_AB R17, R29, R28 ;  /* 0x0000001c1d11723e */ /* 0x000fe200000000ff */
[----:B------:R2:W-:Y:S01]  /*3220*/  @!P1 STG.E desc[UR6][R22.64], R116 ;  /* 0x0000007416009986 */ /* 0x0005e2000c101906 */
[----:B------:R-:W-:Y:S01]  /*3230*/  F2FP.F16.F32.PACK_AB R16, R118, R3 ;  /* 0x000000037610723e */ /* 0x000fe200000000ff */
        /* <DEDUP_REMOVED lines=10> */
.L_x_12563:
        /* <DEDUP_REMOVED lines=10> */
.L_x_18063:


//--------------------- .text._ZN10layer_norm31ln_parallel_residual_fwd_kernelINS_13Kernel_traitsIf6__halffS2_fjLj8192ELj1ELj1ELj8ELj16ENS_18Kernel_traits_baseILj8192EfS2_fS2_fjLj256EEEEELb1ELb0ELb0EEEvNS_9FwdParamsE --------------------------
	.section	.text._ZN10layer_norm31ln_parallel_residual_fwd_kernelINS_13Kernel_traitsIf6__halffS2_fjLj8192ELj1ELj1ELj8ELj16ENS_18Kernel_traits_baseILj8192EfS2_fS2_fjLj256EEEEELb1ELb0ELb0EEEvNS_9FwdParamsE,"ax",@progbits
	.align	128
        .global         _ZN10layer_norm31ln_parallel_residual_fwd_kernelINS_13Kernel_traitsIf6__halffS2_fjLj8192ELj1ELj1ELj8ELj16ENS_18Kernel_traits_baseILj8192EfS2_fS2_fjLj256EEEEELb1ELb0ELb0EEEvNS_9FwdParamsE
        .type           _ZN10layer_norm31ln_parallel_residual_fwd_kernelINS_13Kernel_traitsIf6__halffS2_fjLj8192ELj1ELj1ELj8ELj16ENS_18Kernel_traits_baseILj8192EfS2_fS2_fjLj256EEEEELb1ELb0ELb0EEEvNS_9FwdParamsE,@function
        .size           _ZN10layer_norm31ln_parallel_residual_fwd_kernelINS_13Kernel_traitsIf6__halffS2_fjLj8192ELj1ELj1ELj8ELj16ENS_18Kernel_traits_baseILj8192EfS2_fS2_fjLj256EEEEELb1ELb0ELb0EEEvNS_9FwdParamsE,(.L_x_18064 - _ZN10layer_norm31ln_parallel_residual_fwd_kernelINS_13Kernel_traitsIf6__halffS2_fjLj8192ELj1ELj1ELj8ELj16ENS_18Kernel_traits_baseILj8192EfS2_fS2_fjLj256EEEEELb1ELb0ELb0EEEvNS_9FwdParamsE)
        .other          _ZN10layer_norm31ln_parallel_residual_fwd_kernelINS_13Kernel_traitsIf6__halffS2_fjLj8192ELj1ELj1ELj8ELj16ENS_18Kernel_traits_baseILj8192EfS2_fS2_fjLj256EEEEELb1ELb0ELb0EEEvNS_9FwdParamsE,@"STO_CUDA_ENTRY STV_DEFAULT"
_ZN10layer_norm31ln_parallel_residual_fwd_kernelINS_13Kernel_traitsIf6__halffS2_fjLj8192ELj1ELj1ELj8ELj16ENS_18Kernel_traits_baseILj8192EfS2_fS2_fjLj256EEEEELb1ELb0ELb0EEEvNS_9FwdParamsE:
.text._ZN10layer_norm31ln_parallel_residual_fwd_kernelINS_13Kernel_traitsIf6__halffS2_fjLj8192ELj1ELj1ELj8ELj16ENS_18Kernel_traits_baseILj8192EfS2_fS2_fjLj256EEEEELb1ELb0ELb0EEEvNS_9FwdParamsE:
        /* <DEDUP_REMOVED lines=155> */
.L_x_12566:
        /* <DEDUP_REMOVED lines=86> */
.L_x_12565:
        /* <DEDUP_REMOVED lines=78> */
.L_x_12568:
        /* <DEDUP_REMOVED lines=85> */
.L_x_12567:
[----:B------:R-:W-:Y:S05]  /*1940*/  BSYNC.RECONVERGENT B0 ;  /* 0x0000000000007941 */ /* 0x000fea0003800200 */
.L_x_12564:
        /* <DEDUP_REMOVED lines=87> */
.L_x_13076:
        /* <DEDUP_REMOVED lines=41> */
.L_x_12574:
        /* <DEDUP_REMOVED lines=13> */
.L_x_12576:
[----:B------:R-:W-:Y:S05]  /*2220*/  BSYNC.RECONVERGENT B2 ;  /* 0x0000000000027941 */ /* 0x000fea0003800200 */
.L_x_12575:
        /* <DEDUP_REMOVED lines=41> */
[----:B------:R-:W-:Y:S02]  /*24c0*/  IMAD.MOV.U32 R0, RZ, RZ, R172 ;  /* 0x000000ffff007224 */ /* 0x000fe400078e00ac */
[----:B------:R-:W-:-:S07]  /*24d0*/  IMAD.MOV.U32 R140, RZ, RZ, R204 ;  /* 0x000000ffff8c7224 */ /* 0x000fce00078e00cc */
.L_x_12573:
[----:B------:R-:W-:Y:S05]  /*24e0*/  BSYNC.RECONVERGENT B1 ;  /* 0x0000000000017941 */ /* 0x000fea0003800200 */
.L_x_12572:
        /* <DEDUP_REMOVED lines=9> */
[----:B0-----:R-:W-:Y:S01]  /*2580*/  FSETP.LE.FTZ.AND P3, PT, R141, R172, PT ;  /* 0x000000ac8d00720b */ /* 0x001fe20003f73000 */
[----:B-----5:R-:W-:-:S12]  /*2590*/  HADD2.F32 R141, -RZ, R156.H0_H0 ;  /* 0x2000009cff8d7230 */ /* 0x020fd80000004100 */
        /* <DEDUP_REMOVED lines=10> */
.L_x_12579:
        /* <DEDUP_REMOVED lines=13> */
.L_x_12581:
[----:B------:R-:W-:Y:S05]  /*2710*/  BSYNC.RECONVERGENT B2 ;  /* 0x0000000000027941 */ /* 0x000fea0003800200 */
.L_x_12580:
        /* <DEDUP_REMOVED lines=43> */
.L_x_12578:
[----:B------:R-:W-:Y:S05]  /*29d0*/  BSYNC.RECONVERGENT B1 ;  /* 0x0000000000017941 */ /* 0x000fea0003800200 */
.L_x_12577:
        /* <DEDUP_REMOVED lines=19> */
.L_x_12584:
        /* <DEDUP_REMOVED lines=13> */
.L_x_12586:
[----:B------:R-:W-:Y:S05]  /*2be0*/  BSYNC.RECONVERGENT B2 ;  /* 0x0000000000027941 */ /* 0x000fea0003800200 */
.L_x_12585:
        /* <DEDUP_REMOVED lines=43> */
.L_x_12583:
[----:B------:R-:W-:Y:S05]  /*2ea0*/  BSYNC.RECONVERGENT B1 ;  /* 0x0000000000017941 */ /* 0x000fea0003800200 */
.L_x_12582:
        /* <DEDUP_REMOVED lines=19> */
.L_x_12589:
        /* <DEDUP_REMOVED lines=13> */
.L_x_12591:
[----:B------:R-:W-:Y:S05]  /*30b0*/  BSYNC.RECONVERGENT B2 ;  /* 0x0000000000027941 */ /* 0x000fea0003800200 */
.L_x_12590:
        /* <DEDUP_REMOVED lines=43> */
.L_x_12588:
[----:B------:R-:W-:Y:S05]  /*3370*/  BSYNC.RECONVERGENT B1 ;  /* 0x0000000000017941 */ /* 0x000fea0003800200 */
.L_x_12587:
[----:B------:R-:W-:Y:S01]  /*3380*/  I2FP.F32.U32 R143, R143 ;  /* 0x0000008f008f7245 */ /* 0x000fe20000201000 */
[----:B------:R-:W-:Y:S01]  /*3390*/  BSSY.RECONVERGENT B1, `(.L_x_12592) ;  /* 0x000004b000017945 */ /* 0x000fe20003800200 */
[----:B------:R-:W-:Y:S01]  /*33a0*/  ISETP.NE.AND P2, PT, R173, 0x1, PT ;  /* 0x00000001ad00780c */ /* 0x000fe20003f45270 */
[----:B------:R-:W-:Y:S01]  /*33b0*/  HADD2.F32 R157, -RZ, R157.H1_H1 ;  /* 0x3000009dff9d7230 */ /* 0x000fe20000004100 */
[----:B------:R-:W-:Y:S01]  /*33c0*/  LOP3.LUT R206, R206, 0xfffffffd, RZ, 0xc0, !PT ;  /* 0xfffffffdcece7812 */ /* 0x000fe200078ec0ff */
[----:B------:R-:W-:Y:S01]  /*33d0*/  FFMA.FTZ R143, R143, R140, 1.1641532182693481445e-10 ;  /* 0x2f0000008f8f7423 */ /* 0x000fe2000001008c */
[----:B------:R-:W-:-:S04]  /*33e0*/  IMAD.MOV.U32 R174, RZ, RZ, 0x2 ;  /* 0x00000002ffae7424 */ /* 0x000fc800078e00ff */
        /* <DEDUP_REMOVED lines=12> */
.L_x_12594:
        /* <DEDUP_REMOVED lines=13> */
.L_x_12596:
[----:B------:R-:W-:Y:S05]  /*3580*/  BSYNC.RECONVERGENT B2 ;  /* 0x0000000000027941 */ /* 0x000fea0003800200 */
.L_x_12595:
        /* <DEDUP_REMOVED lines=43> */
.L_x_12593:
[----:B------:R-:W-:Y:S05]  /*3840*/  BSYNC.RECONVERGENT B1 ;  /* 0x0000000000017941 */ /* 0x000fea0003800200 */
.L_x_12592:
[----:B------:R-:W-:Y:S01]  /*3850*/  ISETP.NE.AND P3, PT, R174, 0x1, PT ;  /* 0x00000001ae00780c */ /* 0x000fe20003f65270 */
[----:B------:R-:W-:Y:S01]  /*3860*/  BSSY.RECONVERGENT B1, `(.L_x_12597) ;  /* 0x0000049000017945 */ /* 0x000fe20003800200 */
[----:B------:R-:W-:Y:S01]  /*3870*/  I2FP.F32.U32 R143, R143 ;  /* 0x0000008f008f7245 */ /* 0x000fe20000201000 */
[----:B------:R-:W-:-:S04]  /*3880*/  IMAD.MOV.U32 R175, RZ, RZ, 0x2 ;  /* 0x00000002ffaf7424 */ /* 0x000fc800078e00ff */
[----:B------:R-:W-:Y:S01]  /*3890*/  FFMA.FTZ R173, R143, R140, 1.1641532182693481445e-10 ;  /* 0x2f0000008fad7423 */ /* 0x000fe2000001008c */
[----:B------:R-:W-:-:S04]  /*38a0*/  HADD2.F32 R143, -RZ, R158.H0_H0 ;  /* 0x2000009eff8f7230 */ /* 0x000fc80000004100 */
[----:B------:R-:W-:Y:S01]  /*38b0*/  FSETP.LE.FTZ.AND P2, PT, R173, R172, PT ;  /* 0x000000acad00720b */ /* 0x000fe20003f53000 */
        /* <DEDUP_REMOVED lines=10> */
.L_x_12599:
        /* <DEDUP_REMOVED lines=13> */
.L_x_12601:
[----:B------:R-:W-:Y:S05]  /*3a30*/  BSYNC.RECONVERGENT B2 ;  /* 0x0000000000027941 */ /* 0x000fea0003800200 */
.L_x_12600:
        /* <DEDUP_REMOVED lines=43> */
.L_x_12598:
[----:B------:R-:W-:Y:S05]  /*3cf0*/  BSYNC.RECONVERGENT B1 ;  /* 0x0000000000017941 */ /* 0x000fea0003800200 */
.L_x_12597:
[----:B------:R-:W-:Y:S01]  /*3d00*/  ISETP.NE.AND P4, PT, R175, 0x1, PT ;  /* 0x00000001af00780c */ /* 0x000fe20003f85270 */
[----:B------:R-:W-:Y:S01]  /*3d10*/  BSSY.RECONVERGENT B1, `(.L_x_12602) ;  /* 0x0000049000017945 */ /* 0x000fe20003800200 */
[----:B------:R-:W-:Y:S01]  /*3d20*/  I2FP.F32.U32 R173, R173 ;  /* 0x000000ad00ad7245 */ /* 0x000fe20000201000 */
[----:B------:R-:W-:Y:S01]  /*3d30*/  HADD2.F32 R158, -RZ, R158.H1_H1 ;  /* 0x3000009eff9e7230 */ /* 0x000fe20000004100 */
        /* <DEDUP_REMOVED lines=13> */
.L_x_12604:
        /* <DEDUP_REMOVED lines=13> */
.L_x_12606:
[----:B------:R-:W-:Y:S05]  /*3ee0*/  BSYNC.RECONVERGENT B2 ;  /* 0x0000000000027941 */ /* 0x000fea0003800200 */
.L_x_12605:
        /* <DEDUP_REMOVED lines=43> */
.L_x_12603:
[----:B------:R-:W-:Y:S05]  /*41a0*/  BSYNC.RECONVERGENT B1 ;  /* 0x0000000000017941 */ /* 0x000fea0003800200 */
.L_x_12602:
        /* <DEDUP_REMOVED lines=17> */
.L_x_12609:
        /* <DEDUP_REMOVED lines=13> */
.L_x_12611:
[----:B------:R-:W-:Y:S05]  /*4390*/  BSYNC.RECONVERGENT B2 ;  /* 0x0000000000027941 */ /* 0x000fea0003800200 */
.L_x_12610:
        /* <DEDUP_REMOVED lines=43> */
.L_x_12608:
[----:B------:R-:W-:Y:S05]  /*4650*/  BSYNC.RECONVERGENT B1 ;  /* 0x0000000000017941 */ /* 0x000fea0003800200 */
.L_x_12607:
[----:B------:R-:W-:Y:S01]  /*4660*/  I2FP.F32.U32 R175, R174 ;  /* 0x000000ae00af7245 */ /* 0x000fe20000201000 */
[----:B------:R-:W-:Y:S01]  /*4670*/  FMUL.FTZ R141, R141, UR11 ;  /* 0x0000000b8d8d7c20 */ /* 0x000fe20008410000 */
[----:B------:R-:W-:Y:S01]  /*4680*/  P2R R176, PR, RZ, 0x2 ;  /* 0x00000002ffb07803 */ /* 0x000fe20000000000 */
[----:B------:R-:W-:Y:S01]  /*4690*/  HADD2.F32 R174, -RZ, R159.H1_H1 ;  /* 0x3000009fffae7230 */ /* 0x000fe20000004100 */
[----:B------:R-:W-:Y:S01]  /*46a0*/  LOP3.LUT P1, RZ, R206, 0x10, RZ, 0xc0, !PT ;  /* 0x00000010ceff7812 */ /* 0x000fe2000782c0ff */
[----:B------:R-:W-:Y:S01]  /*46b0*/  FFMA.FTZ R175, R175, R140, 1.1641532182693481445e-10 ;  /* 0x2f000000afaf7423 */ /* 0x000fe2000001008c */
[----:B------:R-:W-:Y:S01]  /*46c0*/  FMUL.FTZ R140, R158, UR11 ;  /* 0x0000000b9e8c7c20 */ /* 0x000fe20008410000 */
[----:B------:R-:W-:Y:S01]  /*46d0*/  P2R R177, PR, RZ, 0x1 ;  /* 0x00000001ffb17803 */ /* 0x000fe20000000000 */
[----:B------:R-:W-:Y:S01]  /*46e0*/  FMUL.FTZ R156, R156, UR11 ;  /* 0x0000000b9c9c7c20 */ /* 0x000fe20008410000 */
[----:B------:R-:W-:Y:S01]  /*46f0*/  LOP3.LUT P0, RZ, R206, 0x8, RZ, 0xc0, !PT ;  /* 0x00000008ceff7812 */ /* 0x000fe2000780c0ff */
[----:B------:R-:W-:Y:S01]  /*4700*/  FMUL.FTZ R143, R143, UR11 ;  /* 0x0000000b8f8f7c20 */ /* 0x000fe20008410000 */
[----:B------:R-:W-:Y:S01]  /*4710*/  FMUL.FTZ R159, R157, UR11 ;  /* 0x0000000b9d9f7c20 */ /* 0x000fe20008410000 */
        /* <DEDUP_REMOVED lines=26> */
.L_x_12571:
        /* <DEDUP_REMOVED lines=16> */
.L_x_12615:
        /* <DEDUP_REMOVED lines=13> */
.L_x_12617:
[----:B------:R-:W-:Y:S05]  /*4a90*/  BSYNC.RECONVERGENT B2 ;  /* 0x0000000000027941 */ /* 0x000fea0003800200 */
.L_x_12616:
        /* <DEDUP_REMOVED lines=41> */
[----:B------:R-:W-:Y:S01]  /*4d30*/  LOP3.LUT R190, R140, UR36, R173, 0x96, !PT ;  /* 0x000000248cbe7c12 */ /* 0x000fe2000f8e96ad */
[----:B------:R-:W-:-:S07]  /*4d40*/  IMAD.MOV.U32 R140, RZ, RZ, R204 ;  /* 0x000000ffff8c7224 */ /* 0x000fce00078e00cc */
.L_x_12614:
[----:B------:R-:W-:Y:S05]  /*4d50*/  BSYNC.RECONVERGENT B1 ;  /* 0x0000000000017941 */ /* 0x000fea0003800200 */
.L_x_12613:
        /* <DEDUP_REMOVED lines=9> */
[----:B------:R-:W-:Y:S02]  /*4df0*/  IMAD.MOV.U32 R143, RZ, RZ, 0x2 ;  /* 0x00000002ff8f7424 */ /* 0x000fe400078e00ff */
[----:B0-----:R-:W-:-:S02]  /*4e00*/  FSETP.LE.FTZ.AND P4, PT, R141, R172, PT ;  /* 0x000000ac8d00720b */ /* 0x001fc40003f93000 */
        /* <DEDUP_REMOVED lines=12> */
.L_x_12620:
        /* <DEDUP_REMOVED lines=13> */
.L_x_12622:
[----:B------:R-:W-:Y:S05]  /*4fa0*/  BSYNC.RECONVERGENT B2 ;  /* 0x0000000000027941 */ /* 0x000fea0003800200 */
.L_x_12621:
        /* <DEDUP_REMOVED lines=43> */
.L_x_12619:
[----:B------:R-:W-:Y:S05]  /*5260*/  BSYNC.RECONVERGENT B1 ;  /* 0x0000000000017941 */ /* 0x000fea0003800200 */
.L_x_12618:
        /* <DEDUP_REMOVED lines=23> */
.L_x_12625:
        /* <DEDUP_REMOVED lines=13> */
.L_x_12627:
[----:B------:R-:W-:Y:S05]  /*54b0*/  BSYNC.RECONVERGENT B2 ;  /* 0x0000000000027941 */ /* 0x000fea0003800200 */
.L_x_12626:
        /* <DEDUP_REMOVED lines=43> */
.L_x_12624:
[----:B------:R-:W-:Y:S05]  /*5770*/  BSYNC.RECONVERGENT B1 ;  /* 0x0000000000017941 */ /* 0x000fea0003800200 */
.L_x_12623:
        /* <DEDUP_REMOVED lines=20> */
.L_x_12630:
        /* <DEDUP_REMOVED lines=13> */
.L_x_12632:
[----:B------:R-:W-:Y:S05]  /*5990*/  BSYNC.RECONVERGENT B2 ;  /* 0x0000000000027941 */ /* 0x000fea0003800200 */
.L_x_12631:
        /* <DEDUP_REMOVED lines=43> */
.L_x_12629:
[----:B------:R-:W-:Y:S05]  /*5c50*/  BSYNC.RECONVERGENT B1 ;  /* 0x0000000000017941 */ /* 0x000fea0003800200 */
.L_x_12628:
        /* <DEDUP_REMOVED lines=23> */
.L_x_12635:
        /* <DEDUP_REMOVED lines=13> */
.L_x_12637:
[----:B------:R-:W-:Y:S05]  /*5ea0*/  BSYNC.RECONVERGENT B2 ;  /* 0x0000000000027941 */ /* 0x000fea0003800200 */
.L_x_12636:
        /* <DEDUP_REMOVED lines=43> */
.L_x_12634:
[----:B------:R-:W-:Y:S05]  /*6160*/  BSYNC.RECONVERGENT B1 ;  /* 0x0000000000017941 */ /* 0x000fea0003800200 */
.L_x_12633:
        /* <DEDUP_REMOVED lines=20> */
.L_x_12640:
        /* <DEDUP_REMOVED lines=13> */
.L_x_12642:
[----:B------:R-:W-:Y:S05]  /*6380*/  BSYNC.RECONVERGENT B2 ;  /* 0x0000000000027941 */ /* 0x000fea0003800200 */
.L_x_12641:
        /* <DEDUP_REMOVED lines=43> */
.L_x_12639:
[----:B------:R-:W-:Y:S05]  /*6640*/  BSYNC.RECONVERGENT B1 ;  /* 0x0000000000017941 */ /* 0x000fea0003800200 */
.L_x_12638:
[----:B------:R-:W-:Y:S01]  /*6650*/  I2FP.F32.U32 R143, R143 ;  /* 0x0000008f008f7245 */ /* 0x000fe20000201000 */
[----:B------:R-:W-:Y:S01]  /*6660*/  HADD2.F32 R156, -RZ, R185.H0_H0 ;  /* 0x200000b9ff9c7230 */ /* 0x000fe20000004100 */
[----:B------:R-:W-:Y:S01]  /*6670*/  ISETP.NE.AND P3, PT, R175, 0x1, PT ;  /* 0x00000001af00780c */ /* 0x000fe20003f65270 */
[----:B------:R-:W-:Y:S01]  /*6680*/  BSSY.RECONVERGENT B1, `(.L_x_12643) ;  /* 0x000004d000017945 */ /* 0x000fe20003800200 */
[----:B------:R-:W-:Y:S02]  /*6690*/  HFMA2 R177, -RZ, RZ, 0, 1.1920928955078125e-07 ;  /* 0x00000002ffb17431 */ /* 0x000fe400000001ff */
        /* <DEDUP_REMOVED lines=18> */
.L_x_12645:
        /* <DEDUP_REMOVED lines=13> */
.L_x_12647:
[----:B------:R-:W-:Y:S05]  /*6890*/  BSYNC.RECONVERGENT B2 ;  /* 0x0000000000027941 */ /* 0x000fea0003800200 */
.L_x_12646:
        /* <DEDUP_REMOVED lines=43> */
.L_x_12644:
[----:B------:R-:W-:Y:S05]  /*6b50*/  BSYNC.RECONVERGENT B1 ;  /* 0x0000000000017941 */ /* 0x000fea0003800200 */
.L_x_12643:
[----:B------:R-:W-:Y:S01]  /*6b60*/  I2FP.F32.U32 R143, R143 ;  /* 0x0000008f008f7245 */ /* 0x000fe20000201000 */
[----:B------:R-:W-:Y:S01]  /*6b70*/  HADD2.F32 R176, -RZ, R157.H1_H1 ;  /* 0x3000009dffb07230 */ /* 0x000fe20000004100 */
        /* <DEDUP_REMOVED lines=18> */
.L_x_12650:
        /* <DEDUP_REMOVED lines=13> */
.L_x_12652:
[----:B------:R-:W-:Y:S05]  /*6d70*/  BSYNC.RECONVERGENT B2 ;  /* 0x0000000000027941 */ /* 0x000fea0003800200 */
.L_x_12651:
        /* <DEDUP_REMOVED lines=43> */
.L_x_12649:
[----:B------:R-:W-:Y:S05]  /*7030*/  BSYNC.RECONVERGENT B1 ;  /* 0x0000000000017941 */ /* 0x000fea0003800200 */
.L_x_12648:
        /* <DEDUP_REMOVED lines=23> */
.L_x_12655:
        /* <DEDUP_REMOVED lines=13> */
.L_x_12657:
[----:B------:R-:W-:Y:S05]  /*7280*/  BSYNC.RECONVERGENT B2 ;  /* 0x0000000000027941 */ /* 0x000fea0003800200 */
.L_x_12656:
        /* <DEDUP_REMOVED lines=43> */
.L_x_12654:
[----:B------:R-:W-:Y:S05]  /*7540*/  BSYNC.RECONVERGENT B1 ;  /* 0x0000000000017941 */ /* 0x000fea0003800200 */
.L_x_12653:
[----:B------:R-:W-:Y:S01]  /*7550*/  ISETP.NE.AND P3, PT, R176, 0x1, PT ;  /* 0x00000001b000780c */ /* 0x000fe20003f65270 */
[----:B------:R-:W-:Y:S01]  /*7560*/  BSSY.RECONVERGENT B1, `(.L_x_12658) ;  /* 0x000004a000017945 */ /* 0x000fe20003800200 */
[----:B------:R-:W-:Y:S01]  /*7570*/  I2FP.F32.U32 R157, R156 ;  /* 0x0000009c009d7245 */ /* 0x000fe20000201000 */
[----:B------:R-:W-:Y:S02]  /*7580*/  HADD2.F32 R156, -RZ, R158.H0_H0 ;  /* 0x2000009eff9c7230 */ /* 0x000fe40000004100 */
[----:B------:R-:W-:Y:S02]  /*7590*/  HFMA2 R175, -RZ, RZ, 0, 1.1920928955078125e-07 ;  /* 0x00000002ffaf7431 */ /* 0x000fe400000001ff */
[----:B------:R-:W-:Y:S01]  /*75a0*/  FFMA.FTZ R157, R157, R174, 1.1641532182693481445e-10 ;  /* 0x2f0000009d9d7423 */ /* 0x000fe200000100ae */
[----:B------:R-:W-:-:S04]  /*75b0*/  FMUL.FTZ R156, R173, R156 ;  /* 0x0000009cad9c7220 */ /* 0x000fc80000410000 */
[----:B------:R-:W-:Y:S01]  /*75c0*/  FSETP.LE.FTZ.AND P2, PT, R157, R172, PT ;  /* 0x000000ac9d00720b */ /* 0x000fe20003f53000 */
        /* <DEDUP_REMOVED lines=10> */
.L_x_12660:
        /* <DEDUP_REMOVED lines=13> */
.L_x_12662:
[----:B------:R-:W-:Y:S05]  /*7740*/  BSYNC.RECONVERGENT B2 ;  /* 0x0000000000027941 */ /* 0x000fea0003800200 */
.L_x_12661:
        /* <DEDUP_REMOVED lines=43> */
.L_x_12659:
[----:B------:R-:W-:Y:S05]  /*7a00*/  BSYNC.RECONVERGENT B1 ;  /* 0x0000000000017941 */ /* 0x000fea0003800200 */
.L_x_12658:
        /* <DEDUP_REMOVED lines=23> */
.L_x_12665:
        /* <DEDUP_REMOVED lines=13> */
.L_x_12667:
[----:B------:R-:W-:Y:S05]  /*7c50*/  BSYNC.RECONVERGENT B2 ;  /* 0x0000000000027941 */ /* 0x000fea0003800200 */
.L_x_12666:
        /* <DEDUP_REMOVED lines=43> */
.L_x_12664:
[----:B------:R-:W-:Y:S05]  /*7f10*/  BSYNC.RECONVERGENT B1 ;  /* 0x0000000000017941 */ /* 0x000fea0003800200 */
.L_x_12663:
        /* <DEDUP_REMOVED lines=18> */
.L_x_12670:
        /* <DEDUP_REMOVED lines=13> */
.L_x_12672:
[----:B------:R-:W-:Y:S05]  /*8110*/  BSYNC.RECONVERGENT B2 ;  /* 0x0000000000027941 */ /* 0x000fea0003800200 */
.L_x_12671:
        /* <DEDUP_REMOVED lines=43> */
.L_x_12669:
[----:B------:R-:W-:Y:S05]  /*83d0*/  BSYNC.RECONVERGENT B1 ;  /* 0x0000000000017941 */ /* 0x000fea0003800200 */
.L_x_12668:
        /* <DEDUP_REMOVED lines=23> */
.L_x_12675:
        /* <DEDUP_REMOVED lines=13> */
.L_x_12677:
[----:B------:R-:W-:Y:S05]  /*8620*/  BSYNC.RECONVERGENT B2 ;  /* 0x0000000000027941 */ /* 0x000fea0003800200 */
.L_x_12676:
        /* <DEDUP_REMOVED lines=43> */
.L_x_12674:
[----:B------:R-:W-:Y:S05]  /*88e0*/  BSYNC.RECONVERGENT B1 ;  /* 0x0000000000017941 */ /* 0x000fea0003800200 */
.L_x_12673:
[----:B------:R-:W-:Y:S01]  /*88f0*/  ISETP.NE.AND P5, PT, R177, 0x1, PT ;  /* 0x00000001b100780c */ /* 0x000fe20003fa5270 */
[----:B------:R-:W-:Y:S01]  /*8900*/  BSSY.RECONVERGENT B1, `(.L_x_12678) ;  /* 0x000004a000017945 */ /* 0x000fe20003800200 */
[----:B------:R-:W-:Y:S01]  /*8910*/  I2FP.F32.U32 R175, R158 ;  /* 0x0000009e00af7245 */ /* 0x000fe20000201000 */
[----:B------:R-:W-:Y:S01]  /*8920*/  HADD2.F32 R158, -RZ, R159.H0_H0 ;  /* 0x2000009fff9e7230 */ /* 0x000fe20000004100 */
        /* <DEDUP_REMOVED lines=14> */
.L_x_12680:
        /* <DEDUP_REMOVED lines=13> */
.L_x_12682:
[----:B------:R-:W-:Y:S05]  /*8ae0*/  BSYNC.RECONVERGENT B2 ;  /* 0x0000000000027941 */ /* 0x000fea0003800200 */
.L_x_12681:
        /* <DEDUP_REMOVED lines=43> */
.L_x_12679:
[----:B------:R-:W-:Y:S05]  /*8da0*/  BSYNC.RECONVERGENT B1 ;  /* 0x0000000000017941 */ /* 0x000fea0003800200 */
.L_x_12678:
        /* <DEDUP_REMOVED lines=23> */
.L_x_12685:
        /* <DEDUP_REMOVED lines=13> */
.L_x_12687:
[----:B------:R-:W-:Y:S05]  /*8ff0*/  BSYNC.RECONVERGENT B2 ;  /* 0x0000000000027941 */ /* 0x000fea0003800200 */
.L_x_12686:
        /* <DEDUP_REMOVED lines=43> */
.L_x_12684:
[----:B------:R-:W-:Y:S05]  /*92b0*/  BSYNC.RECONVERGENT B1 ;  /* 0x0000000000017941 */ /* 0x000fea0003800200 */
.L_x_12683:
        /* <DEDUP_REMOVED lines=18> */
.L_x_12690:
        /* <DEDUP_REMOVED lines=15> */
.L_x_12692:
[----:B------:R-:W-:Y:S05]  /*94d0*/  BSYNC.RECONVERGENT B2 ;  /* 0x0000000000027941 */ /* 0x000fea0003800200 */
.L_x_12691:
        /* <DEDUP_REMOVED lines=43> */
.L_x_12689:
[----:B------:R-:W-:Y:S05]  /*9790*/  BSYNC.RECONVERGENT B1 ;  /* 0x0000000000017941 */ /* 0x000fea0003800200 */
.L_x_12688:
        /* <DEDUP_REMOVED lines=10> */
.L_x_12612:
        /* <DEDUP_REMOVED lines=44> */
.L_x_12693:
[----:B------:R-:W-:Y:S01]  /*9b00*/  MOV R204, R0 ;  /* 0x0000000000cc7202 */ /* 0x000fe20000000f00 */
[----:B------:R-:W-:-:S07]  /*9b10*/  VIADD R0, R203, 0x100 ;  /* 0x00000100cb007836 */ /* 0x000fce0000000000 */
.L_x_12570:
[----:B0-----:R-:W-:Y:S05]  /*9b20*/  BSYNC.RECONVERGENT B0 ;  /* 0x0000000000007941 */ /* 0x001fea0003800200 */
.L_x_12569:
        /* <DEDUP_REMOVED lines=36> */
.L_x_12699:
        /* <DEDUP_REMOVED lines=13> */
.L_x_12701:
[----:B------:R-:W-:Y:S05]  /*9e40*/  BSYNC.RECONVERGENT B2 ;  /* 0x0000000000027941 */ /* 0x000fea0003800200 */
.L_x_12700:
        /* <DEDUP_REMOVED lines=42> */
.L_x_12698:
[----:B------:R-:W-:Y:S05]  /*a0f0*/  BSYNC.RECONVERGENT B1 ;  /* 0x0000000000017941 */ /* 0x000fea0003800200 */
.L_x_12697:
        /* <DEDUP_REMOVED lines=9> */
[----:B------:R-:W-:Y:S02]  /*a190*/  IMAD.MOV.U32 R146, RZ, RZ, R192 ;  /* 0x000000ffff927224 */ /* 0x000fe400078e00c0 */
        /* <DEDUP_REMOVED lines=13> */
.L_x_12704:
        /* <DEDUP_REMOVED lines=13> */
.L_x_12706:
[----:B------:R-:W-:Y:S05]  /*a340*/  BSYNC.RECONVERGENT B2 ;  /* 0x0000000000027941 */ /* 0x000fea0003800200 */
.L_x_12705:
        /* <DEDUP_REMOVED lines=43> */
.L_x_12703:
[----:B------:R-:W-:Y:S05]  /*a600*/  BSYNC.RECONVERGENT B1 ;  /* 0x0000000000017941 */ /* 0x000fea0003800200 */
.L_x_12702:
[----:B------:R-:W-:Y:S01]  /*a610*/  I2FP.F32.U32 R146, R146 ;  /* 0x0000009200927245 */ /* 0x000fe20000201000 */
[----:B------:R-:W-:Y:S01]  /*a620*/  HADD2.F32 R145, -RZ, R184.H0_H0 ;  /* 0x200000b8ff917230 */ /* 0x000fe20000004100 */
        /* <DEDUP_REMOVED lines=21> */
.L_x_12709:
        /* <DEDUP_REMOVED lines=13> */
.L_x_12711:
[----:B------:R-:W-:Y:S05]  /*a850*/  BSYNC.RECONVERGENT B2 ;  /* 0x0000000000027941 */ /* 0x000fea0003800200 */
.L_x_12710:
        /* <DEDUP_REMOVED lines=43> */
.L_x_12708:
[----:B------:R-:W-:Y:S05]  /*ab10*/  BSYNC.RECONVERGENT B1 ;  /* 0x0000000000017941 */ /* 0x000fea0003800200 */
.L_x_12707:
        /* <DEDUP_REMOVED lines=20> */
.L_x_12714:
        /* <DEDUP_REMOVED lines=13> */
.L_x_12716:
[----:B------:R-:W-:Y:S05]  /*ad30*/  BSYNC.RECONVERGENT B2 ;  /* 0x0000000000027941 */ /* 0x000fea0003800200 */
.L_x_12715:
        /* <DEDUP_REMOVED lines=43> */
.L_x_12713:
[----:B------:R-:W-:Y:S05]  /*aff0*/  BSYNC.RECONVERGENT B1 ;  /* 0x0000000000017941 */ /* 0x000fea0003800200 */
.L_x_12712:
        /* <DEDUP_REMOVED lines=23> */
.L_x_12719:
        /* <DEDUP_REMOVED lines=13> */
.L_x_12721:
[----:B------:R-:W-:Y:S05]  /*b240*/  BSYNC.RECONVERGENT B2 ;  /* 0x0000000000027941 */ /* 0x000fea0003800200 */
.L_x_12720:
        /* <DEDUP_REMOVED lines=43> */
.L_x_12718:
[----:B------:R-:W-:Y:S05]  /*b500*/  BSYNC.RECONVERGENT B1 ;  /* 0x0000000000017941 */ /* 0x000fea0003800200 */
.L_x_12717:
        /* <DEDUP_REMOVED lines=20> */
.L_x_12724:
        /* <DEDUP_REMOVED lines=13> */
.L_x_12726:
[----:B------:R-:W-:Y:S05]  /*b720*/  BSYNC.RECONVERGENT B2 ;  /* 0x0000000000027941 */ /* 0x000fea0003800200 */
.L_x_12725:
        /* <DEDUP_REMOVED lines=43> */
.L_x_12723:
[----:B------:R-:W-:Y:S05]  /*b9e0*/  BSYNC.RECONVERGENT B1 ;  /* 0x0000000000017941 */ /* 0x000fea0003800200 */
.L_x_12722:
[----:B------:R-:W-:Y:S01]  /*b9f0*/  I2FP.F32.U32 R160, R160 ;  /* 0x000000a000a07245 */ /* 0x000fe20000201000 */
[----:B------:R-:W-:Y:S01]  /*ba00*/  HADD2.F32 R147, -RZ, R185.H0_H0 ;  /* 0x200000b9ff937230 */ /* 0x000fe20000004100 */
[----:B------:R-:W-:Y:S03]  /*ba10*/  BSSY.RECONVERGENT B1, `(.L_x_12727) ;  /* 0x000004e000017945 */ /* 0x000fe60003800200 */
[----:B------:R-:W-:Y:S01]  /*ba20*/  FFMA.FTZ R160, R160, R173, 1.1641532182693481445e-10 ;  /* 0x2f000000a0a07423 */ /* 0x000fe200000100ad */
[----:B------:R-:W-:Y:S01]  /*ba30*/  FMUL.FTZ R176, R147, R174 ;  /* 0x000000ae93b07220 */ /* 0x000fe20000410000 */
[----:B------:R-:W-:-:S03]  /*ba40*/  FSEL R147, R146, RZ, P4 ;  /* 0x000000ff92937208 */ /* 0x000fc60002000000 */
        /* <DEDUP_REMOVED lines=17> */
.L_x_12729:
        /* <DEDUP_REMOVED lines=13> */
.L_x_12731:
[----:B------:R-:W-:Y:S05]  /*bc30*/  BSYNC.RECONVERGENT B2 ;  /* 0x0000000000027941 */ /* 0x000fea0003800200 */
.L_x_12730:
        /* <DEDUP_REMOVED lines=43> */
.L_x_12728:
[----:B------:R-:W-:Y:S05]  /*bef0*/  BSYNC.RECONVERGENT B1 ;  /* 0x0000000000017941 */ /* 0x000fea0003800200 */
.L_x_12727:
        /* <DEDUP_REMOVED lines=20> */
.L_x_12734:
        /* <DEDUP_REMOVED lines=13> */
.L_x_12736:
[----:B------:R-:W-:Y:S05]  /*c110*/  BSYNC.RECONVERGENT B2 ;  /* 0x0000000000027941 */ /* 0x000fea0003800200 */
.L_x_12735:
        /* <DEDUP_REMOVED lines=43> */
.L_x_12733:
[----:B------:R-:W-:Y:S05]  /*c3d0*/  BSYNC.RECONVERGENT B1 ;  /* 0x0000000000017941 */ /* 0x000fea0003800200 */
.L_x_12732:
        /* <DEDUP_REMOVED lines=23> */
.L_x_12739:
        /* <DEDUP_REMOVED lines=13> */
.L_x_12741:
[----:B------:R-:W-:Y:S05]  /*c620*/  BSYNC.RECONVERGENT B2 ;  /* 0x0000000000027941 */ /* 0x000fea0003800200 */
.L_x_12740:
        /* <DEDUP_REMOVED lines=43> */
.L_x_12738:
[----:B------:R-:W-:Y:S05]  /*c8e0*/  BSYNC.RECONVERGENT B1 ;  /* 0x0000000000017941 */ /* 0x000fea0003800200 */
.L_x_12737:
        /* <DEDUP_REMOVED lines=18> */
.L_x_12744:
        /* <DEDUP_REMOVED lines=13> */
.L_x_12746:
[----:B------:R-:W-:Y:S05]  /*cae0*/  BSYNC.RECONVERGENT B2 ;  /* 0x0000000000027941 */ /* 0x000fea0003800200 */
.L_x_12745:
        /* <DEDUP_REMOVED lines=43> */
.L_x_12743:
[----:B------:R-:W-:Y:S05]  /*cda0*/  BSYNC.RECONVERGENT B1 ;  /* 0x0000000000017941 */ /* 0x000fea0003800200 */
.L_x_12742:
        /* <DEDUP_REMOVED lines=23> */
.L_x_12749:
        /* <DEDUP_REMOVED lines=13> */
.L_x_12751:
[----:B------:R-:W-:Y:S05]  /*cff0*/  BSYNC.RECONVERGENT B2 ;  /* 0x0000000000027941 */ /* 0x000fea0003800200 */
.L_x_12750:
        /* <DEDUP_REMOVED lines=43> */
.L_x_12748:
[----:B------:R-:W-:Y:S05]  /*d2b0*/  BSYNC.RECONVERGENT B1 ;  /* 0x0000000000017941 */ /* 0x000fea0003800200 */
.L_x_12747:
        /* <DEDUP_REMOVED lines=18> */
.L_x_12754:
        /* <DEDUP_REMOVED lines=13> */
.L_x_12756:
[----:B------:R-:W-:Y:S05]  /*d4b0*/  BSYNC.RECONVERGENT B2 ;  /* 0x0000000000027941 */ /* 0x000fea0003800200 */
.L_x_12755:
        /* <DEDUP_REMOVED lines=43> */
.L_x_12753:
[----:B------:R-:W-:Y:S05]  /*d770*/  BSYNC.RECONVERGENT B1 ;  /* 0x0000000000017941 */ /* 0x000fea0003800200 */
.L_x_12752:
        /* <DEDUP_REMOVED lines=23> */
.L_x_12759:
        /* <DEDUP_REMOVED lines=13> */
.L_x_12761:
[----:B------:R-:W-:Y:S05]  /*d9c0*/  BSYNC.RECONVERGENT B2 ;  /* 0x0000000000027941 */ /* 0x000fea0003800200 */
.L_x_12760:
        /* <DEDUP_REMOVED lines=43> */
.L_x_12758:
[----:B------:R-:W-:Y:S05]  /*dc80*/  BSYNC.RECONVERGENT B1 ;  /* 0x0000000000017941 */ /* 0x000fea0003800200 */
.L_x_12757:
        /* <DEDUP_REMOVED lines=18> */
.L_x_12764:
        /* <DEDUP_REMOVED lines=13> */
.L_x_12766:
[----:B------:R-:W-:Y:S05]  /*de80*/  BSYNC.RECONVERGENT B2 ;  /* 0x0000000000027941 */ /* 0x000fea0003800200 */
.L_x_12765:
        /* <DEDUP_REMOVED lines=42> */
[----:B------:R-:W-:-:S07]  /*e130*/  IMAD.MOV.U32 R172, RZ, RZ, R208 ;  /* 0x000000ffffac7224 */ /* 0x000fce00078e00d0 */
.L_x_12763:
[----:B------:R-:W-:Y:S05]  /*e140*/  BSYNC.RECONVERGENT B1 ;  /* 0x0000000000017941 */ /* 0x000fea0003800200 */
.L_x_12762:
        /* <DEDUP_REMOVED lines=23> */
.L_x_12769:
        /* <DEDUP_REMOVED lines=13> */
.L_x_12771:
[----:B------:R-:W-:Y:S05]  /*e390*/  BSYNC.RECONVERGENT B2 ;  /* 0x0000000000027941 */ /* 0x000fea0003800200 */
.L_x_12770:
        /* <DEDUP_REMOVED lines=43> */
.L_x_12768:
[----:B------:R-:W-:Y:S05]  /*e650*/  BSYNC.RECONVERGENT B1 ;  /* 0x0000000000017941 */ /* 0x000fea0003800200 */
.L_x_12767:
        /* <DEDUP_REMOVED lines=18> */
.L_x_12774:
        /* <DEDUP_REMOVED lines=15> */
.L_x_12776:
[----:B------:R-:W-:Y:S05]  /*e870*/  BSYNC.RECONVERGENT B2 ;  /* 0x0000000000027941 */ /* 0x000fea0003800200 */
.L_x_12775:
        /* <DEDUP_REMOVED lines=43> */
.L_x_12773:
[----:B------:R-:W-:Y:S05]  /*eb30*/  BSYNC.RECONVERGENT B1 ;  /* 0x0000000000017941 */ /* 0x000fea0003800200 */
.L_x_12772:
        /* <DEDUP_REMOVED lines=11> */
.L_x_12696:
[----:B------:R-:W-:Y:S01]  /*ebf0*/  ISETP.NE.AND P2, PT, R194, 0x1, PT ;  /* 0x00000001c200780c */ /* 0x000fe20003f45270 */
[----:B------:R-:W-:Y:S01]  /*ec00*/  BSSY.RECONVERGENT B1, `(.L_x_12778) ;  /* 0x0000047000017945 */ /* 0x000fe20003800200 */
[----:B0-----:R-:W-:Y:S01]  /*ec10*/  IMAD.MOV.U32 R147, RZ, RZ, 0x2 ;  /* 0x00000002ff937424 */ /* 0x001fe200078e00ff */
[----:B-1----:R-:W-:Y:S01]  /*ec20*/  MOV R172, R204 ;  /* 0x000000cc00ac7202 */ /* 0x002fe20000000f00 */
        /* <DEDUP_REMOVED lines=12> */
.L_x_12780:
        /* <DEDUP_REMOVED lines=13> */
.L_x_12782:
[----:B------:R-:W-:Y:S05]  /*edc0*/  BSYNC.RECONVERGENT B2 ;  /* 0x0000000000027941 */ /* 0x000fea0003800200 */
.L_x_12781:
        /* <DEDUP_REMOVED lines=42> */
.L_x_12779:
[----:B------:R-:W-:Y:S05]  /*f070*/  BSYNC.RECONVERGENT B1 ;  /* 0x0000000000017941 */ /* 0x000fea0003800200 */
.L_x_12778:
[----:B------:R-:W0:Y:S01]  /*f080*/  LDC R173, c[0x0][0x404] ;  /* 0x00010100ffad7b82 */ /* 0x000e220000000800 */
[----:B------:R-:W-:Y:S01]  /*f090*/  I2FP.F32.U32 R145, R144 ;  /* 0x0000009000917245 */ /* 0x000fe20000201000 */
[----:B------:R-:W-:Y:S01]  /*f0a0*/  IMAD.MOV.U32 R144, RZ, RZ, 0x2f800000 ;  /* 0x2f800000ff907424 */ /* 0x000fe200078e00ff */
[----:B------:R-:W-:Y:S01]  /*f0b0*/  ISETP.NE.AND P2, PT, R147, 0x1, PT ;  /* 0x000000019300780c */ /* 0x000fe20003f45270 */
[----:B------:R-:W-:Y:S01]  /*f0c0*/  BSSY.RECONVERGENT B1, `(.L_x_12783) ;  /* 0x000004a000017945 */ /* 0x000fe20003800200 */
[----:B------:R-:W-:Y:S01]  /*f0d0*/  LOP3.LUT R206, R206, 0xffffffef, RZ, 0xc0, !PT ;  /* 0xffffffefcece7812 */ /* 0x000fe200078ec0ff */
[----:B------:R-:W-:Y:S01]  /*f0e0*/  FFMA.FTZ R146, R145, R144, 1.1641532182693481445e-10 ;  /* 0x2f00000091927423 */ /* 0x000fe20000010090 */
[----:B------:R-:W-:Y:S02]  /*f0f0*/  HFMA2 R174, -RZ, RZ, 0, 1.1920928955078125e-07 ;  /* 0x00000002ffae7431 */ /* 0x000fe400000001ff */
[----:B-----5:R-:W-:Y:S02]  /*f100*/  HADD2.F32 R145, -RZ, R160.H0_H0 ;  /* 0x200000a0ff917230 */ /* 0x020fe40000004100 */
[----:B0-----:R-:W-:Y:S01]  /*f110*/  FSETP.LE.FTZ.AND P3, PT, R146, R173, PT ;  /* 0x000000ad9200720b */ /* 0x001fe20003f73000 */
        /* <DEDUP_REMOVED lines=11> */
.L_x_12785:
        /* <DEDUP_REMOVED lines=13> */
.L_x_12787:
[----:B------:R-:W-:Y:S05]  /*f2a0*/  BSYNC.RECONVERGENT B2 ;  /* 0x0000000000027941 */ /* 0x000fea0003800200 */
.L_x_12786:
        /* <DEDUP_REMOVED lines=43> */
.L_x_12784:
[----:B------:R-:W-:Y:S05]  /*f560*/  BSYNC.RECONVERGENT B1 ;  /* 0x0000000000017941 */ /* 0x000fea0003800200 */
.L_x_12783:
        /* <DEDUP_REMOVED lines=19> */
.L_x_12790:
        /* <DEDUP_REMOVED lines=13> */
.L_x_12792:
[----:B------:R-:W-:Y:S05]  /*f770*/  BSYNC.RECONVERGENT B2 ;  /* 0x0000000000027941 */ /* 0x000fea0003800200 */
.L_x_12791:
        /* <DEDUP_REMOVED lines=39> */
[----:B------:R-:W-:Y:S02]  /*f9f0*/  MOV R192, R178 ;  /* 0x000000b200c07202 */ /* 0x000fe40000000f00 */
[----:B------:R-:W-:Y:S01]  /*fa00*/  LOP3.LUT R190, R146, UR36, R177, 0x96, !PT ;  /* 0x0000002492be7c12 */ /* 0x000fe2000f8e96b1 */
[----:B------:R-:W-:Y:S02]  /*fa10*/  IMAD.MOV.U32 R146, RZ, RZ, R172 ;  /* 0x000000ffff927224 */ /* 0x000fe400078e00ac */
[----:B------:R-:W-:-:S07]  /*fa20*/  IMAD.MOV.U32 R172, RZ, RZ, R176 ;  /* 0x000000ffffac7224 */ /* 0x000fce00078e00b0 */
.L_x_12789:
[----:B------:R-:W-:Y:S05]  /*fa30*/  BSYNC.RECONVERGENT B1 ;  /* 0x0000000000017941 */ /* 0x000fea0003800200 */
.L_x_12788:
[----:B------:R-:W-:Y:S01]  /*fa40*/  I2FP.F32.U32 R147, R146 ;  /* 0x0000009200937245 */ /* 0x000fe20000201000 */
[----:B------:R-:W-:Y:S01]  /*fa50*/  BSSY.RECONVERGENT B1, `(.L_x_12793) ;  /* 0x000004b000017945 */ /* 0x000fe20003800200 */
[----:B------:R-:W-:Y:S01]  /*fa60*/  ISETP.NE.AND P2, PT, R175, 0x1, PT ;  /* 0x00000001af00780c */ /* 0x000fe20003f45270 */
[----:B------:R-:W-:Y:S01]  /*fa70*/  IMAD.MOV.U32 R176, RZ, RZ, 0x2 ;  /* 0x00000002ffb07424 */ /* 0x000fe200078e00ff */
[----:B------:R-:W-:Y:S01]  /*fa80*/  LOP3.LUT R206, R206, 0xfffffffb, RZ, 0xc0, !PT ;  /* 0xfffffffbcece7812 */ /* 0x000fe200078ec0ff */
[----:B------:R-:W-:Y:S01]  /*fa90*/  FFMA.FTZ R146, R147, R144, 1.1641532182693481445e-10 ;  /* 0x2f00000093927423 */ /* 0x000fe20000010090 */
[----:B------:R-:W-:-:S04]  /*faa0*/  IMAD.MOV.U32 R147, RZ, RZ, R192 ;  /* 0x000000ffff937224 */ /* 0x000fc800078e00c0 */
[----:B------:R-:W-:Y:S01]  /*fab0*/  FSETP.LE.FTZ.AND P3, PT, R146, R173, PT ;  /* 0x000000ad9200720b */ /* 0x000fe20003f73000 */
[----:B------:R-:W-:-:S12]  /*fac0*/  HADD2.F32 R146, -RZ, R161.H0_H0 ;  /* 0x200000a1ff927230 */ /* 0x000fd80000004100 */
        /* <DEDUP_REMOVED lines=10> */
.L_x_12795:
        /* <DEDUP_REMOVED lines=13> */
.L_x_12797:
[----:B------:R-:W-:Y:S05]  /*fc40*/  BSYNC.RECONVERGENT B2 ;  /* 0x0000000000027941 */ /* 0x000fea0003800200 */
.L_x_12796:
        /* <DEDUP_REMOVED lines=43> */
.L_x_12794:
[----:B------:R-:W-:Y:S05]  /*ff00*/  BSYNC.RECONVERGENT B1 ;  /* 0x0000000000017941 */ /* 0x000fea0003800200 */
.L_x_12793:
        /* <DEDUP_REMOVED lines=19> */
.L_x_12800:
        /* <DEDUP_REMOVED lines=13> */
.L_x_12802:
[----:B------:R-:W-:Y:S05]  /*10110*/  BSYNC.RECONVERGENT B2 ;  /* 0x0000000000027941 */ /* 0x000fea0003800200 */
.L_x_12801:
        /* <DEDUP_REMOVED lines=43> */
.L_x_12799:
[----:B------:R-:W-:Y:S05]  /*103d0*/  BSYNC.RECONVERGENT B1 ;  /* 0x0000000000017941 */ /* 0x000fea0003800200 */
.L_x_12798:
        /* <DEDUP_REMOVED lines=17> */
.L_x_12805:
        /* <DEDUP_REMOVED lines=13> */
.L_x_12807:
[----:B------:R-:W-:Y:S05]  /*105c0*/  BSYNC.RECONVERGENT B2 ;  /* 0x0000000000027941 */ /* 0x000fea0003800200 */
.L_x_12806:
        /* <DEDUP_REMOVED lines=43> */
.L_x_12804:
[----:B------:R-:W-:Y:S05]  /*10880*/  BSYNC.RECONVERGENT B1 ;  /* 0x0000000000017941 */ /* 0x000fea0003800200 */
.L_x_12803:
        /* <DEDUP_REMOVED lines=17> */
.L_x_12810:
        /* <DEDUP_REMOVED lines=13> */
.L_x_12812:
[----:B------:R-:W-:Y:S05]  /*10a70*/  BSYNC.RECONVERGENT B2 ;  /* 0x0000000000027941 */ /* 0x000fea0003800200 */
.L_x_12811:
        /* <DEDUP_REMOVED lines=43> */
.L_x_12809:
[----:B------:R-:W-:Y:S05]  /*10d30*/  BSYNC.RECONVERGENT B1 ;  /* 0x0000000000017941 */ /* 0x000fea0003800200 */
.L_x_12808:
        /* <DEDUP_REMOVED lines=17> */
.L_x_12815:
        /* <DEDUP_REMOVED lines=13> */
.L_x_12817:
[----:B------:R-:W-:Y:S05]  /*10f20*/  BSYNC.RECONVERGENT B2 ;  /* 0x0000000000027941 */ /* 0x000fea0003800200 */
.L_x_12816:
        /* <DEDUP_REMOVED lines=43> */
.L_x_12814:
[----:B------:R-:W-:Y:S05]  /*111e0*/  BSYNC.RECONVERGENT B1 ;  /* 0x0000000000017941 */ /* 0x000fea0003800200 */
.L_x_12813:
        /* <DEDUP_REMOVED lines=37> */
.L_x_12777:
        /* <DEDUP_REMOVED lines=44> */
.L_x_12818:
[----:B------:R-:W-:Y:S01]  /*11700*/  MOV R204, R172 ;  /* 0x000000ac00cc7202 */ /* 0x000fe20000000f00 */
[----:B------:R-:W-:-:S07]  /*11710*/  VIADD R0, R0, 0x100 ;  /* 0x0000010000007836 */ /* 0x000fce0000000000 */
.L_x_12695:
[----:B------:R-:W-:Y:S05]  /*11720*/  BSYNC.RECONVERGENT B0 ;  /* 0x0000000000007941 */ /* 0x000fea0003800200 */
.L_x_12694:
        /* <DEDUP_REMOVED lines=11> */
[----:B------:R-:W1:Y:S01]  /*117e0*/  @P1 LDC.64 R164, c[0x0][0x3a0] ;  /* 0x0000e800ffa41b82 */ /* 0x000e620000000a00 */
[----:B--2---:R-:W-:-:S04]  /*117f0*/  IMAD.WIDE.U32 R148, R0, 0x10, R148 ;  /* 0x0000001000947825 */ /* 0x004fc800078e0094 */
[----:B---3--:R-:W-:-:S05]  /*11800*/  @P0 IMAD.WIDE.U32 R150, R0, 0x10, R150 ;  /* 0x0000001000960825 */ /* 0x008fca00078e0096 */
        /* <DEDUP_REMOVED lines=22> */
.L_x_12824:
        /* <DEDUP_REMOVED lines=13> */
.L_x_12826:
[----:B------:R-:W-:Y:S05]  /*11a40*/  BSYNC.RECONVERGENT B2 ;  /* 0x0000000000027941 */ /* 0x000fea0003800200 */
.L_x_12825:
[----:B------:R-:W-:Y:S01]  /*11a50*/  IMAD.WIDE.U32 R150, R181, -0x326172a9, RZ ;  /* 0xcd9e8d57b5967825 */ /* 0x000fe200078e00ff */
[----:B0-----:R-:W-:-:S04]  /*11a60*/  LOP3.LUT R174, R193, UR7, R149, 0x96, !PT ;  /* 0x00000007c1ae7c12 */ /* 0x001fc8000f8e9695 */
        /* <DEDUP_REMOVED lines=40> */
.L_x_12823:
[----:B------:R-:W-:Y:S05]  /*11cf0*/  BSYNC.RECONVERGENT B1 ;  /* 0x0000000000017941 */ /* 0x000fea0003800200 */
.L_x_12822:
[----:B0-----:R-:W0:Y:S01]  /*11d00*/  LDC R175, c[0x0][0x404] ;  /* 0x00010100ffaf7b82 */ /* 0x001e220000000800 */
        /* <DEDUP_REMOVED lines=22> */
.L_x_12829:
        /* <DEDUP_REMOVED lines=13> */
.L_x_12831:
[----:B------:R-:W-:Y:S05]  /*11f40*/  BSYNC.RECONVERGENT B2 ;  /* 0x0000000000027941 */ /* 0x000fea0003800200 */
.L_x_12830:
        /* <DEDUP_REMOVED lines=43> */
.L_x_12828:
[----:B------:R-:W-:Y:S05]  /*12200*/  BSYNC.RECONVERGENT B1 ;  /* 0x0000000000017941 */ /* 0x000fea0003800200 */
.L_x_12827:
        /* <DEDUP_REMOVED lines=23> */
.L_x_12834:
        /* <DEDUP_REMOVED lines=13> */
.L_x_12836:
[----:B------:R-:W-:Y:S05]  /*12450*/  BSYNC.RECONVERGENT B2 ;  /* 0x0000000000027941 */ /* 0x000fea0003800200 */
.L_x_12835:
        /* <DEDUP_REMOVED lines=43> */
.L_x_12833:
[----:B------:R-:W-:Y:S05]  /*12710*/  BSYNC.RECONVERGENT B1 ;  /* 0x0000000000017941 */ /* 0x000fea0003800200 */
.L_x_12832:
        /* <DEDUP_REMOVED lines=20> */
.L_x_12839:
        /* <DEDUP_REMOVED lines=13> */
.L_x_12841:
[----:B------:R-:W-:Y:S05]  /*12930*/  BSYNC.RECONVERGENT B2 ;  /* 0x0000000000027941 */ /* 0x000fea0003800200 */
.L_x_12840:
        /* <DEDUP_REMOVED lines=43> */
.L_x_12838:
[----:B------:R-:W-:Y:S05]  /*12bf0*/  BSYNC.RECONVERGENT B1 ;  /* 0x0000000000017941 */ /* 0x000fea0003800200 */
.L_x_12837:
        /* <DEDUP_REMOVED lines=23> */
.L_x_12844:
        /* <DEDUP_REMOVED lines=13> */
.L_x_12846:
[----:B------:R-:W-:Y:S05]  /*12e40*/  BSYNC.RECONVERGENT B2 ;  /* 0x0000000000027941 */ /* 0x000fea0003800200 */
.L_x_12845:
        /* <DEDUP_REMOVED lines=43> */
.L_x_12843:
[----:B------:R-:W-:Y:S05]  /*13100*/  BSYNC.RECONVERGENT B1 ;  /* 0x0000000000017941 */ /* 0x000fea0003800200 */
.L_x_12842:
        /* <DEDUP_REMOVED lines=20> */
.L_x_12849:
        /* <DEDUP_REMOVED lines=13> */
.L_x_12851:
[----:B------:R-:W-:Y:S05]  /*13320*/  BSYNC.RECONVERGENT B2 ;  /* 0x0000000000027941 */ /* 0x000fea0003800200 */
.L_x_12850:
        /* <DEDUP_REMOVED lines=43> */
.L_x_12848:
[----:B------:R-:W-:Y:S05]  /*135e0*/  BSYNC.RECONVERGENT B1 ;  /* 0x0000000000017941 */ /* 0x000fea0003800200 */
.L_x_12847:
        /* <DEDUP_REMOVED lines=23> */
.L_x_12854:
        /* <DEDUP_REMOVED lines=13> */
.L_x_12856:
[----:B------:R-:W-:Y:S05]  /*13830*/  BSYNC.RECONVERGENT B2 ;  /* 0x0000000000027941 */ /* 0x000fea0003800200 */
.L_x_12855:
        /* <DEDUP_REMOVED lines=43> */
.L_x_12853:
[----:B------:R-:W-:Y:S05]  /*13af0*/  BSYNC.RECONVERGENT B1 ;  /* 0x0000000000017941 */ /* 0x000fea0003800200 */
.L_x_12852:
[----:B------:R-:W-:Y:S01]  /*13b00*/  I2FP.F32.U32 R164, R151 ;  /* 0x0000009700a47245 */ /* 0x000fe20000201000 */
[----:B------:R-:W-:Y:S01]  /*13b10*/  HADD2.F32 R151, -RZ, R165.H1_H1 ;  /* 0x300000a5ff977230 */ /* 0x000fe20000004100 */
        /* <DEDUP_REMOVED lines=18> */
.L_x_12859:
        /* <DEDUP_REMOVED lines=13> */
.L_x_12861:
[----:B------:R-:W-:Y:S05]  /*13d10*/  BSYNC.RECONVERGENT B2 ;  /* 0x0000000000027941 */ /* 0x000fea0003800200 */
.L_x_12860:
        /* <DEDUP_REMOVED lines=43> */
.L_x_12858:
[----:B------:R-:W-:Y:S05]  /*13fd0*/  BSYNC.RECONVERGENT B1 ;  /* 0x0000000000017941 */ /* 0x000fea0003800200 */
.L_x_12857:
        /* <DEDUP_REMOVED lines=23> */
.L_x_12864:
        /* <DEDUP_REMOVED lines=13> */
.L_x_12866:
[----:B------:R-:W-:Y:S05]  /*14220*/  BSYNC.RECONVERGENT B2 ;  /* 0x0000000000027941 */ /* 0x000fea0003800200 */
.L_x_12865:
        /* <DEDUP_REMOVED lines=43> */
.L_x_12863:
[----:B------:R-:W-:Y:S05]  /*144e0*/  BSYNC.RECONVERGENT B1 ;  /* 0x0000000000017941 */ /* 0x000fea0003800200 */
.L_x_12862:
        /* <DEDUP_REMOVED lines=18> */
.L_x_12869:
        /* <DEDUP_REMOVED lines=13> */
.L_x_12871:
[----:B------:R-:W-:Y:S05]  /*146e0*/  BSYNC.RECONVERGENT B2 ;  /* 0x0000000000027941 */ /* 0x000fea0003800200 */
.L_x_12870:
        /* <DEDUP_REMOVED lines=43> */
.L_x_12868:
[----:B------:R-:W-:Y:S05]  /*149a0*/  BSYNC.RECONVERGENT B1 ;  /* 0x0000000000017941 */ /* 0x000fea0003800200 */
.L_x_12867:
        /* <DEDUP_REMOVED lines=23> */
.L_x_12874:
        /* <DEDUP_REMOVED lines=13> */
.L_x_12876:
[----:B------:R-:W-:Y:S05]  /*14bf0*/  BSYNC.RECONVERGENT B2 ;  /* 0x0000000000027941 */ /* 0x000fea0003800200 */
.L_x_12875:
        /* <DEDUP_REMOVED lines=43> */
.L_x_12873:
[----:B------:R-:W-:Y:S05]  /*14eb0*/  BSYNC.RECONVERGENT B1 ;  /* 0x0000000000017941 */ /* 0x000fea0003800200 */
.L_x_12872:
        /* <DEDUP_REMOVED lines=18> */
.L_x_12879:
        /* <DEDUP_REMOVED lines=13> */
.L_x_12881:
[----:B------:R-:W-:Y:S05]  /*150b0*/  BSYNC.RECONVERGENT B2 ;  /* 0x0000000000027941 */ /* 0x000fea0003800200 */
.L_x_12880:
        /* <DEDUP_REMOVED lines=43> */
.L_x_12878:
[----:B------:R-:W-:Y:S05]  /*15370*/  BSYNC.RECONVERGENT B1 ;  /* 0x0000000000017941 */ /* 0x000fea0003800200 */
.L_x_12877:
        /* <DEDUP_REMOVED lines=23> */
.L_x_12884:
        /* <DEDUP_REMOVED lines=13> */
.L_x_12886:
[----:B------:R-:W-:Y:S05]  /*155c0*/  BSYNC.RECONVERGENT B2 ;  /* 0x0000000000027941 */ /* 0x000fea0003800200 */
.L_x_12885:
        /* <DEDUP_REMOVED lines=43> */
.L_x_12883:
[----:B------:R-:W-:Y:S05]  /*15880*/  BSYNC.RECONVERGENT B1 ;  /* 0x0000000000017941 */ /* 0x000fea0003800200 */
.L_x_12882:
        /* <DEDUP_REMOVED lines=18> */
.L_x_12889:
        /* <DEDUP_REMOVED lines=13> */
.L_x_12891:
[----:B------:R-:W-:Y:S05]  /*15a80*/  BSYNC.RECONVERGENT B2 ;  /* 0x0000000000027941 */ /* 0x000fea0003800200 */
.L_x_12890:
        /* <DEDUP_REMOVED lines=43> */
.L_x_12888:
[----:B------:R-:W-:Y:S05]  /*15d40*/  BSYNC.RECONVERGENT B1 ;  /* 0x0000000000017941 */ /* 0x000fea0003800200 */
.L_x_12887:
        /* <DEDUP_REMOVED lines=23> */
.L_x_12894:
        /* <DEDUP_REMOVED lines=13> */
.L_x_12896:
[----:B------:R-:W-:Y:S05]  /*15f90*/  BSYNC.RECONVERGENT B2 ;  /* 0x0000000000027941 */ /* 0x000fea0003800200 */
.L_x_12895:
        /* <DEDUP_REMOVED lines=43> */
.L_x_12893:
[----:B------:R-:W-:Y:S05]  /*16250*/  BSYNC.RECONVERGENT B1 ;  /* 0x0000000000017941 */ /* 0x000fea0003800200 */
.L_x_12892:
        /* <DEDUP_REMOVED lines=18> */
.L_x_12899:
        /* <DEDUP_REMOVED lines=15> */
.L_x_12901:
[----:B------:R-:W-:Y:S05]  /*16470*/  BSYNC.RECONVERGENT B2 ;  /* 0x0000000000027941 */ /* 0x000fea0003800200 */
.L_x_12900:
        /* <DEDUP_REMOVED lines=43> */
.L_x_12898:
[----:B------:R-:W-:Y:S05]  /*16730*/  BSYNC.RECONVERGENT B1 ;  /* 0x0000000000017941 */ /* 0x000fea0003800200 */
.L_x_12897:
        /* <DEDUP_REMOVED lines=11> */
.L_x_12821:
        /* <DEDUP_REMOVED lines=16> */
.L_x_12905:
        /* <DEDUP_REMOVED lines=13> */
.L_x_12907:
[----:B------:R-:W-:Y:S05]  /*169c0*/  BSYNC.RECONVERGENT B2 ;  /* 0x0000000000027941 */ /* 0x000fea0003800200 */
.L_x_12906:
        /* <DEDUP_REMOVED lines=42> */
.L_x_12904:
[----:B------:R-:W-:Y:S05]  /*16c70*/  BSYNC.RECONVERGENT B1 ;  /* 0x0000000000017941 */ /* 0x000fea0003800200 */
.L_x_12903:
[----:B------:R-:W1:Y:S01]  /*16c80*/  LDC R173, c[0x0][0x404] ;  /* 0x00010100ffad7b82 */ /* 0x000e620000000800 */
[----:B------:R-:W-:Y:S01]  /*16c90*/  I2FP.F32.U32 R149, R148 ;  /* 0x0000009400957245 */ /* 0x000fe20000201000 */
[----:B------:R-:W-:Y:S01]  /*16ca0*/  IMAD.MOV.U32 R148, RZ, RZ, 0x2f800000 ;  /* 0x2f800000ff947424 */ /* 0x000fe200078e00ff */
[----:B------:R-:W-:Y:S01]  /*16cb0*/  ISETP.NE.AND P2, PT, R151, 0x1, PT ;  /* 0x000000019700780c */ /* 0x000fe20003f45270 */
[----:B------:R-:W-:Y:S01]  /*16cc0*/  BSSY.RECONVERGENT B1, `(.L_x_12908) ;  /* 0x000004a000017945 */ /* 0x000fe20003800200 */
[----:B------:R-:W-:Y:S01]  /*16cd0*/  LOP3.LUT R206, R206, 0xffffffef, RZ, 0xc0, !PT ;  /* 0xffffffefcece7812 */ /* 0x000fe200078ec0ff */
[----:B------:R-:W-:Y:S01]  /*16ce0*/  FFMA.FTZ R150, R149, R148, 1.1641532182693481445e-10 ;  /* 0x2f00000095967423 */ /* 0x000fe20000010094 */
[----:B0-----:R-:W-:Y:S02]  /*16cf0*/  HFMA2 R174, -RZ, RZ, 0, 1.1920928955078125e-07 ;  /* 0x00000002ffae7431 */ /* 0x001fe400000001ff */
[----:B-----5:R-:W-:Y:S02]  /*16d00*/  HADD2.F32 R149, -RZ, R164.H0_H0 ;  /* 0x200000a4ff957230 */ /* 0x020fe40000004100 */
[----:B-1----:R-:W-:Y:S01]  /*16d10*/  FSETP.LE.FTZ.AND P3, PT, R150, R173, PT ;  /* 0x000000ad9600720b */ /* 0x002fe20003f73000 */
        /* <DEDUP_REMOVED lines=11> */
.L_x_12910:
        /* <DEDUP_REMOVED lines=13> */
.L_x_12912:
[----:B------:R-:W-:Y:S05]  /*16ea0*/  BSYNC.RECONVERGENT B2 ;  /* 0x0000000000027941 */ /* 0x000fea0003800200 */
.L_x_12911:
        /* <DEDUP_REMOVED lines=43> */
.L_x_12909:
[----:B------:R-:W-:Y:S05]  /*17160*/  BSYNC.RECONVERGENT B1 ;  /* 0x0000000000017941 */ /* 0x000fea0003800200 */
.L_x_12908:
        /* <DEDUP_REMOVED lines=19> */
.L_x_12915:
        /* <DEDUP_REMOVED lines=13> */
.L_x_12917:
[----:B------:R-:W-:Y:S05]  /*17370*/  BSYNC.RECONVERGENT B2 ;  /* 0x0000000000027941 */ /* 0x000fea0003800200 */
.L_x_12916:
        /* <DEDUP_REMOVED lines=43> */
.L_x_12914:
[----:B------:R-:W-:Y:S05]  /*17630*/  BSYNC.RECONVERGENT B1 ;  /* 0x0000000000017941 */ /* 0x000fea0003800200 */
.L_x_12913:
[----:B------:R-:W-:Y:S01]  /*17640*/  I2FP.F32.U32 R151, R150 ;  /* 0x0000009600977245 */ /* 0x000fe20000201000 */
[----:B------:R-:W-:Y:S01]  /*17650*/  BSSY.RECONVERGENT B1, `(.L_x_12918) ;  /* 0x000004b000017945 */ /* 0x000fe20003800200 */
[----:B------:R-:W-:Y:S01]  /*17660*/  ISETP.NE.AND P2, PT, R175, 0x1, PT ;  /* 0x00000001af00780c */ /* 0x000fe20003f45270 */
[----:B------:R-:W-:Y:S01]  /*17670*/  HADD2.F32 R150, -RZ, R165.H0_H0 ;  /* 0x200000a5ff967230 */ /* 0x000fe20000004100 */
        /* <DEDUP_REMOVED lines=15> */
.L_x_12920:
        /* <DEDUP_REMOVED lines=13> */
.L_x_12922:
[----:B------:R-:W-:Y:S05]  /*17840*/  BSYNC.RECONVERGENT B2 ;  /* 0x0000000000027941 */ /* 0x000fea0003800200 */
.L_x_12921:
        /* <DEDUP_REMOVED lines=43> */
.L_x_12919:
[----:B------:R-:W-:Y:S05]  /*17b00*/  BSYNC.RECONVERGENT B1 ;  /* 0x0000000000017941 */ /* 0x000fea0003800200 */
.L_x_12918:
        /* <DEDUP_REMOVED lines=19> */
.L_x_12925:
        /* <DEDUP_REMOVED lines=13> */
.L_x_12927:
[----:B------:R-:W-:Y:S05]  /*17d10*/  BSYNC.RECONVERGENT B2 ;  /* 0x0000000000027941 */ /* 0x000fea0003800200 */
.L_x_12926:
        /* <DEDUP_REMOVED lines=43> */
.L_x_12924:
[----:B------:R-:W-:Y:S05]  /*17fd0*/  BSYNC.RECONVERGENT B1 ;  /* 0x0000000000017941 */ /* 0x000fea0003800200 */
.L_x_12923:
        /* <DEDUP_REMOVED lines=17> */
.L_x_12930:
        /* <DEDUP_REMOVED lines=13> */
.L_x_12932:
[----:B------:R-:W-:Y:S05]  /*181c0*/  BSYNC.RECONVERGENT B2 ;  /* 0x0000000000027941 */ /* 0x000fea0003800200 */
.L_x_12931:
        /* <DEDUP_REMOVED lines=43> */
.L_x_12929:
[----:B------:R-:W-:Y:S05]  /*18480*/  BSYNC.RECONVERGENT B1 ;  /* 0x0000000000017941 */ /* 0x000fea0003800200 */
.L_x_12928:
        /* <DEDUP_REMOVED lines=17> */
.L_x_12935:
        /* <DEDUP_REMOVED lines=13> */
.L_x_12937:
[----:B------:R-:W-:Y:S05]  /*18670*/  BSYNC.RECONVERGENT B2 ;  /* 0x0000000000027941 */ /* 0x000fea0003800200 */
.L_x_12936:
        /* <DEDUP_REMOVED lines=43> */
.L_x_12934:
[----:B------:R-:W-:Y:S05]  /*18930*/  BSYNC.RECONVERGENT B1 ;  /* 0x0000000000017941 */ /* 0x000fea0003800200 */
.L_x_12933:
        /* <DEDUP_REMOVED lines=17> */
.L_x_12940:
        /* <DEDUP_REMOVED lines=13> */
.L_x_12942:
[----:B------:R-:W-:Y:S05]  /*18b20*/  BSYNC.RECONVERGENT B2 ;  /* 0x0000000000027941 */ /* 0x000fea0003800200 */
.L_x_12941:
        /* <DEDUP_REMOVED lines=43> */
.L_x_12939:
[----:B------:R-:W-:Y:S05]  /*18de0*/  BSYNC.RECONVERGENT B1 ;  /* 0x0000000000017941 */ /* 0x000fea0003800200 */
.L_x_12938:
        /* <DEDUP_REMOVED lines=37> */
.L_x_12902:
        /* <DEDUP_REMOVED lines=44> */
.L_x_12943:
[----:B------:R-:W-:Y:S01]  /*19300*/  MOV R204, R172 ;  /* 0x000000ac00cc7202 */ /* 0x000fe20000000f00 */
[----:B------:R-:W-:-:S07]  /*19310*/  VIADD R0, R0, 0x100 ;  /* 0x0000010000007836 */ /* 0x000fce0000000000 */
.L_x_12820:
[----:B------:R-:W-:Y:S05]  /*19320*/  BSYNC.RECONVERGENT B0 ;  /* 0x0000000000007941 */ /* 0x000fea0003800200 */
.L_x_12819:
        /* <DEDUP_REMOVED lines=36> */
.L_x_12949:
        /* <DEDUP_REMOVED lines=13> */
.L_x_12951:
[----:B------:R-:W-:Y:S05]  /*19640*/  BSYNC.RECONVERGENT B2 ;  /* 0x0000000000027941 */ /* 0x000fea0003800200 */
.L_x_12950:
        /* <DEDUP_REMOVED lines=42> */
.L_x_12948:
[----:B------:R-:W-:Y:S05]  /*198f0*/  BSYNC.RECONVERGENT B1 ;  /* 0x0000000000017941 */ /* 0x000fea0003800200 */
.L_x_12947:
        /* <DEDUP_REMOVED lines=23> */
.L_x_12954:
        /* <DEDUP_REMOVED lines=13> */
.L_x_12956:
[----:B------:R-:W-:Y:S05]  /*19b40*/  BSYNC.RECONVERGENT B2 ;  /* 0x0000000000027941 */ /* 0x000fea0003800200 */
.L_x_12955:
        /* <DEDUP_REMOVED lines=43> */
.L_x_12953:
[----:B------:R-:W-:Y:S05]  /*19e00*/  BSYNC.RECONVERGENT B1 ;  /* 0x0000000000017941 */ /* 0x000fea0003800200 */
.L_x_12952:
        /* <DEDUP_REMOVED lines=23> */
.L_x_12959:
        /* <DEDUP_REMOVED lines=13> */
.L_x_12961:
[----:B------:R-:W-:Y:S05]  /*1a050*/  BSYNC.RECONVERGENT B2 ;  /* 0x0000000000027941 */ /* 0x000fea0003800200 */
.L_x_12960:
        /* <DEDUP_REMOVED lines=43> */
.L_x_12958:
[----:B------:R-:W-:Y:S05]  /*1a310*/  BSYNC.RECONVERGENT B1 ;  /* 0x0000000000017941 */ /* 0x000fea0003800200 */
.L_x_12957:
        /* <DEDUP_REMOVED lines=20> */
.L_x_12964:
        /* <DEDUP_REMOVED lines=13> */
.L_x_12966:
[----:B------:R-:W-:Y:S05]  /*1a530*/  BSYNC.RECONVERGENT B2 ;  /* 0x0000000000027941 */ /* 0x000fea0003800200 */
.L_x_12965:
        /* <DEDUP_REMOVED lines=43> */
.L_x_12963:
[----:B------:R-:W-:Y:S05]  /*1a7f0*/  BSYNC.RECONVERGENT B1 ;  /* 0x0000000000017941 */ /* 0x000fea0003800200 */
.L_x_12962:
        /* <DEDUP_REMOVED lines=23> */
.L_x_12969:
        /* <DEDUP_REMOVED lines=13> */
.L_x_12971:
[----:B------:R-:W-:Y:S05]  /*1aa40*/  BSYNC.RECONVERGENT B2 ;  /* 0x0000000000027941 */ /* 0x000fea0003800200 */
.L_x_12970:
        /* <DEDUP_REMOVED lines=43> */
.L_x_12968:
[----:B------:R-:W-:Y:S05]  /*1ad00*/  BSYNC.RECONVERGENT B1 ;  /* 0x0000000000017941 */ /* 0x000fea0003800200 */
.L_x_12967:
        /* <DEDUP_REMOVED lines=20> */
.L_x_12974:
        /* <DEDUP_REMOVED lines=13> */
.L_x_12976:
[----:B------:R-:W-:Y:S05]  /*1af20*/  BSYNC.RECONVERGENT B2 ;  /* 0x0000000000027941 */ /* 0x000fea0003800200 */
.L_x_12975:
        /* <DEDUP_REMOVED lines=43> */
.L_x_12973:
[----:B------:R-:W-:Y:S05]  /*1b1e0*/  BSYNC.RECONVERGENT B1 ;  /* 0x0000000000017941 */ /* 0x000fea0003800200 */
.L_x_12972:
        /* <DEDUP_REMOVED lines=23> */
.L_x_12979:
        /* <DEDUP_REMOVED lines=13> */
.L_x_12981:
[----:B------:R-:W-:Y:S05]  /*1b430*/  BSYNC.RECONVERGENT B2 ;  /* 0x0000000000027941 */ /* 0x000fea0003800200 */
.L_x_12980:
        /* <DEDUP_REMOVED lines=43> */
.L_x_12978:
[----:B------:R-:W-:Y:S05]  /*1b6f0*/  BSYNC.RECONVERGENT B1 ;  /* 0x0000000000017941 */ /* 0x000fea0003800200 */
.L_x_12977:
        /* <DEDUP_REMOVED lines=20> */
.L_x_12984:
        /* <DEDUP_REMOVED lines=13> */
.L_x_12986:
[----:B------:R-:W-:Y:S05]  /*1b910*/  BSYNC.RECONVERGENT B2 ;  /* 0x0000000000027941 */ /* 0x000fea0003800200 */
.L_x_12985:
        /* <DEDUP_REMOVED lines=43> */
.L_x_12983:
[----:B------:R-:W-:Y:S05]  /*1bbd0*/  BSYNC.RECONVERGENT B1 ;  /* 0x0000000000017941 */ /* 0x000fea0003800200 */
.L_x_12982:
        /* <DEDUP_REMOVED lines=23> */
.L_x_12989:
        /* <DEDUP_REMOVED lines=13> */
.L_x_12991:
[----:B------:R-:W-:Y:S05]  /*1be20*/  BSYNC.RECONVERGENT B2 ;  /* 0x0000000000027941 */ /* 0x000fea0003800200 */
.L_x_12990:
        /* <DEDUP_REMOVED lines=43> */
.L_x_12988:
[----:B------:R-:W-:Y:S05]  /*1c0e0*/  BSYNC.RECONVERGENT B1 ;  /* 0x0000000000017941 */ /* 0x000fea0003800200 */
.L_x_12987:
        /* <DEDUP_REMOVED lines=18> */
.L_x_12994:
        /* <DEDUP_REMOVED lines=13> */
.L_x_12996:
[----:B------:R-:W-:Y:S05]  /*1c2e0*/  BSYNC.RECONVERGENT B2 ;  /* 0x0000000000027941 */ /* 0x000fea0003800200 */
.L_x_12995:
        /* <DEDUP_REMOVED lines=43> */
.L_x_12993:
[----:B------:R-:W-:Y:S05]  /*1c5a0*/  BSYNC.RECONVERGENT B1 ;  /* 0x0000000000017941 */ /* 0x000fea0003800200 */
.L_x_12992:
        /* <DEDUP_REMOVED lines=23> */
.L_x_12999:
        /* <DEDUP_REMOVED lines=13> */
.L_x_13001:
[----:B------:R-:W-:Y:S05]  /*1c7f0*/  BSYNC.RECONVERGENT B2 ;  /* 0x0000000000027941 */ /* 0x000fea0003800200 */
.L_x_13000:
        /* <DEDUP_REMOVED lines=43> */
.L_x_12998:
[----:B------:R-:W-:Y:S05]  /*1cab0*/  BSYNC.RECONVERGENT B1 ;  /* 0x0000000000017941 */ /* 0x000fea0003800200 */
.L_x_12997:
        /* <DEDUP_REMOVED lines=18> */
.L_x_13004:
        /* <DEDUP_REMOVED lines=13> */
.L_x_13006:
[----:B------:R-:W-:Y:S05]  /*1ccb0*/  BSYNC.RECONVERGENT B2 ;  /* 0x0000000000027941 */ /* 0x000fea0003800200 */
.L_x_13005:
        /* <DEDUP_REMOVED lines=43> */
.L_x_13003:
[----:B------:R-:W-:Y:S05]  /*1cf70*/  BSYNC.RECONVERGENT B1 ;  /* 0x0000000000017941 */ /* 0x000fea0003800200 */
.L_x_13002:
        /* <DEDUP_REMOVED lines=23> */
.L_x_13009:
        /* <DEDUP_REMOVED lines=13> */
.L_x_13011:
[----:B------:R-:W-:Y:S05]  /*1d1c0*/  BSYNC.RECONVERGENT B2 ;  /* 0x0000000000027941 */ /* 0x000fea0003800200 */
.L_x_13010:
        /* <DEDUP_REMOVED lines=43> */
.L_x_13008:
[----:B------:R-:W-:Y:S05]  /*1d480*/  BSYNC.RECONVERGENT B1 ;  /* 0x0000000000017941 */ /* 0x000fea0003800200 */
.L_x_13007:
        /* <DEDUP_REMOVED lines=18> */
.L_x_13014:
        /* <DEDUP_REMOVED lines=13> */
.L_x_13016:
[----:B------:R-:W-:Y:S05]  /*1d680*/  BSYNC.RECONVERGENT B2 ;  /* 0x0000000000027941 */ /* 0x000fea0003800200 */
.L_x_13015:
        /* <DEDUP_REMOVED lines=43> */
.L_x_13013:
[----:B------:R-:W-:Y:S05]  /*1d940*/  BSYNC.RECONVERGENT B1 ;  /* 0x0000000000017941 */ /* 0x000fea0003800200 */
.L_x_13012:
        /* <DEDUP_REMOVED lines=23> */
.L_x_13019:
        /* <DEDUP_REMOVED lines=13> */
.L_x_13021:
[----:B------:R-:W-:Y:S05]  /*1db90*/  BSYNC.RECONVERGENT B2 ;  /* 0x0000000000027941 */ /* 0x000fea0003800200 */
.L_x_13020:
        /* <DEDUP_REMOVED lines=43> */
.L_x_13018:
[----:B------:R-:W-:Y:S05]  /*1de50*/  BSYNC.RECONVERGENT B1 ;  /* 0x0000000000017941 */ /* 0x000fea0003800200 */
.L_x_13017:
        /* <DEDUP_REMOVED lines=18> */
.L_x_13024:
        /* <DEDUP_REMOVED lines=15> */
.L_x_13026:
[----:B------:R-:W-:Y:S05]  /*1e070*/  BSYNC.RECONVERGENT B2 ;  /* 0x0000000000027941 */ /* 0x000fea0003800200 */
.L_x_13025:
        /* <DEDUP_REMOVED lines=43> */
.L_x_13023:
[----:B------:R-:W-:Y:S05]  /*1e330*/  BSYNC.RECONVERGENT B1 ;  /* 0x0000000000017941 */ /* 0x000fea0003800200 */
.L_x_13022:
        /* <DEDUP_REMOVED lines=11> */
.L_x_12946:
[----:B------:R-:W-:Y:S01]  /*1e3f0*/  ISETP.NE.AND P2, PT, R194, 0x1, PT ;  /* 0x00000001c200780c */ /* 0x000fe20003f45270 */
[----:B------:R-:W-:Y:S01]  /*1e400*/  BSSY.RECONVERGENT B1, `(.L_x_13028) ;  /* 0x0000047000017945 */ /* 0x000fe20003800200 */
[----:B--2---:R-:W-:Y:S01]  /*1e410*/  IMAD.MOV.U32 R155, RZ, RZ, 0x2 ;  /* 0x00000002ff9b7424 */ /* 0x004fe200078e00ff */
        /* <DEDUP_REMOVED lines=13> */
.L_x_13030:
        /* <DEDUP_REMOVED lines=13> */
.L_x_13032:
[----:B------:R-:W-:Y:S05]  /*1e5c0*/  BSYNC.RECONVERGENT B2 ;  /* 0x0000000000027941 */ /* 0x000fea0003800200 */
.L_x_13031:
        /* <DEDUP_REMOVED lines=42> */
.L_x_13029:
[----:B------:R-:W-:Y:S05]  /*1e870*/  BSYNC.RECONVERGENT B1 ;  /* 0x0000000000017941 */ /* 0x000fea0003800200 */
.L_x_13028:
        /* <DEDUP_REMOVED lines=21> */
.L_x_13035:
        /* <DEDUP_REMOVED lines=13> */
.L_x_13037:
[----:B------:R-:W-:Y:S05]  /*1eaa0*/  BSYNC.RECONVERGENT B2 ;  /* 0x0000000000027941 */ /* 0x000fea0003800200 */
.L_x_13036:
        /* <DEDUP_REMOVED lines=43> */
.L_x_13034:
[----:B------:R-:W-:Y:S05]  /*1ed60*/  BSYNC.RECONVERGENT B1 ;  /* 0x0000000000017941 */ /* 0x000fea0003800200 */
.L_x_13033:
        /* <DEDUP_REMOVED lines=19> */
.L_x_13040:
        /* <DEDUP_REMOVED lines=13> */
.L_x_13042:
[----:B------:R-:W-:Y:S05]  /*1ef70*/  BSYNC.RECONVERGENT B2 ;  /* 0x0000000000027941 */ /* 0x000fea0003800200 */
.L_x_13041:
        /* <DEDUP_REMOVED lines=43> */
.L_x_13039:
[----:B------:R-:W-:Y:S05]  /*1f230*/  BSYNC.RECONVERGENT B1 ;  /* 0x0000000000017941 */ /* 0x000fea0003800200 */
.L_x_13038:
        /* <DEDUP_REMOVED lines=19> */
.L_x_13045:
        /* <DEDUP_REMOVED lines=13> */
.L_x_13047:
[----:B------:R-:W-:Y:S05]  /*1f440*/  BSYNC.RECONVERGENT B2 ;  /* 0x0000000000027941 */ /* 0x000fea0003800200 */
.L_x_13046:
        /* <DEDUP_REMOVED lines=43> */
.L_x_13044:
[----:B------:R-:W-:Y:S05]  /*1f700*/  BSYNC.RECONVERGENT B1 ;  /* 0x0000000000017941 */ /* 0x000fea0003800200 */
.L_x_13043:
        /* <DEDUP_REMOVED lines=19> */
.L_x_13050:
        /* <DEDUP_REMOVED lines=13> */
.L_x_13052:
[----:B------:R-:W-:Y:S05]  /*1f910*/  BSYNC.RECONVERGENT B2 ;  /* 0x0000000000027941 */ /* 0x000fea0003800200 */
.L_x_13051:
        /* <DEDUP_REMOVED lines=43> */
.L_x_13049:
[----:B------:R-:W-:Y:S05]  /*1fbd0*/  BSYNC.RECONVERGENT B1 ;  /* 0x0000000000017941 */ /* 0x000fea0003800200 */
.L_x_13048:
        /* <DEDUP_REMOVED lines=17> */
.L_x_13055:
        /* <DEDUP_REMOVED lines=13> */
.L_x_13057:
[----:B------:R-:W-:Y:S05]  /*1fdc0*/  BSYNC.RECONVERGENT B2 ;  /* 0x0000000000027941 */ /* 0x000fea0003800200 */
.L_x_13056:
        /* <DEDUP_REMOVED lines=43> */
.L_x_13054:
[----:B------:R-:W-:Y:S05]  /*20080*/  BSYNC.RECONVERGENT B1 ;  /* 0x0000000000017941 */ /* 0x000fea0003800200 */
.L_x_13053:
        /* <DEDUP_REMOVED lines=17> */
.L_x_13060:
        /* <DEDUP_REMOVED lines=13> */
.L_x_13062:
[----:B------:R-:W-:Y:S05]  /*20270*/  BSYNC.RECONVERGENT B2 ;  /* 0x0000000000027941 */ /* 0x000fea0003800200 */
.L_x_13061:
        /* <DEDUP_REMOVED lines=43> */
.L_x_13059:
[----:B------:R-:W-:Y:S05]  /*20530*/  BSYNC.RECONVERGENT B1 ;  /* 0x0000000000017941 */ /* 0x000fea0003800200 */
.L_x_13058:
        /* <DEDUP_REMOVED lines=17> */
.L_x_13065:
        /* <DEDUP_REMOVED lines=13> */
.L_x_13067:
[----:B------:R-:W-:Y:S05]  /*20720*/  BSYNC.RECONVERGENT B2 ;  /* 0x0000000000027941 */ /* 0x000fea0003800200 */
.L_x_13066:
        /* <DEDUP_REMOVED lines=43> */
.L_x_13064:
[----:B------:R-:W-:Y:S05]  /*209e0*/  BSYNC.RECONVERGENT B1 ;  /* 0x0000000000017941 */ /* 0x000fea0003800200 */
.L_x_13063:
        /* <DEDUP_REMOVED lines=37> */
.L_x_13027:
        /* <DEDUP_REMOVED lines=45> */
.L_x_12945:
[----:B------:R-:W-:Y:S05]  /*20f10*/  BSYNC.RECONVERGENT B0 ;  /* 0x0000000000007941 */ /* 0x000fea0003800200 */
.L_x_12944:
[----:B------:R-:W-:Y:S01]  /*20f20*/  FADD.FTZ R0, RZ, R140 ;  /* 0x0000008cff007221 */ /* 0x000fe20000010000 */
[C---:B------:R-:W-:Y:S01]  /*20f30*/  ISETP.GE.U32.AND P0, PT, R3.reuse, 0x100, PT ;  /* 0x000001000300780c */ /* 0x040fe20003f06070 */
[----:B------:R-:W4:Y:S01]  /*20f40*/  S2UR UR5, SR_CgaCtaId ;  /* 0x00000000000579c3 */ /* 0x000f220000008800 */
[----:B------:R-:W-:Y:S01]  /*20f50*/  ISETP.GT.U32.AND P3, PT, R3, 0x1ff, PT ;  /* 0x000001ff0300780c */ /* 0x000fe20003f64070 */
[----:B-1-3--:R-:W-:Y:S01]  /*20f60*/  FADD.FTZ R173, R141, R0 ;  /* 0x000000008dad7221 */ /* 0x00afe20000010000 */
        /* <DEDUP_REMOVED lines=14> */
[----:B0-2---:R-:W-:-:S04]  /*21050*/  FADD.FTZ R175, R145, R0 ;  /* 0x0000000091af7221 */ /* 0x005fc80000010000 */
        /* <DEDUP_REMOVED lines=236> */
.L_x_13069:
[----:B------:R-:W-:Y:S05]  /*21f20*/  BSYNC.RECONVERGENT B0 ;  /* 0x0000000000007941 */ /* 0x000fea0003800200 */
.L_x_13068:
        /* <DEDUP_REMOVED lines=50> */
.L_x_13071:
[----:B------:R-:W-:Y:S05]  /*22250*/  BSYNC.RECONVERGENT B0 ;  /* 0x0000000000007941 */ /* 0x000fea0003800200 */
.L_x_13070:
        /* <DEDUP_REMOVED lines=50> */
.L_x_13073:
[----:B------:R-:W-:Y:S05]  /*22580*/  BSYNC.RECONVERGENT B0 ;  /* 0x0000000000007941 */ /* 0x000fea0003800200 */
.L_x_13072:
        /* <DEDUP_REMOVED lines=32> */
[----:B------:R-:W-:Y:S01]  /*22790*/  F2FP.F16.F32.PACK_AB R172, R177, R0 ;  /* 0x00000000b1ac723e */ /* 0x000fe200000000ff */
        /* <DEDUP_REMOVED lines=16> */
.L_x_13075:
[----:B------:R-:W-:Y:S05]  /*228a0*/  BSYNC.RECONVERGENT B0 ;  /* 0x0000000000007941 */ /* 0x000fea0003800200 */
.L_x_13074:
[----:B------:R-:W-:Y:S02]  /*228b0*/  UIADD3 UR10, UPT, UPT, UR10, UR18, URZ ;  /* 0x000000120a0a7290 */ /* 0x000fe4000fffe0ff */
[----:B------:R-:W-:Y:S02]  /*228c0*/  UPLOP3.LUT UP1, UPT, UPT, UPT, UP1, 0x40, 0x4 ;  /* 0x000000000004789c */ /* 0x000fe40003f2e810 */
[----:B------:R-:W-:-:S09]  /*228d0*/  UISETP.GE.AND UP0, UPT, UR10, UR19, UPT ;  /* 0x000000130a00728c */ /* 0x000fd2000bf06270 */
[----:B------:R-:W-:Y:S05]  /*228e0*/  BRA.U !UP0, `(.L_x_13076) ;  /* 0xfffffdf508747547 */ /* 0x000fea000b83ffff */
[----:B------:R-:W-:Y:S05]  /*228f0*/  EXIT ;  /* 0x000000000000794d */ /* 0x000fea0003800000 */
.L_x_13077:
        /* <DEDUP_REMOVED lines=16> */
.L_x_18064:


//--------------------- .text._ZN10layer_norm31ln_parallel_residual_fwd_kernelINS_13Kernel_traitsIf6__halffS2_fjLj8192ELj1ELj1ELj8ELj16ENS_18Kernel_traits_baseILj8192EfS2_fS2_fjLj256EEEEELb1ELb0ELb1EEEvNS_9FwdParamsE --------------------------
	.section	.text._ZN10layer_norm31ln_parallel_residual_fwd_kernelINS_13Kernel_traitsIf6__halffS2_fjLj8192ELj1ELj1ELj8ELj16ENS_18Kernel_traits_baseILj8192EfS2_fS2_fjLj256EEEEELb1ELb0ELb1EEEvNS_9FwdParamsE,"ax",@progbits
	.align	128
        .global         _ZN10layer_norm31ln_parallel_residual_fwd_kernelINS_13Kernel_traitsIf6__halffS2_fjLj8192ELj1ELj1ELj8ELj16ENS_18Kernel_traits_baseILj8192EfS2_fS2_fjLj256EEEEELb1ELb0ELb1EEEvNS_9FwdParamsE
        .type           _ZN10layer_norm31ln_parallel_residual_fwd_kernelINS_13Kernel_traitsIf6__halffS2_fjLj8192ELj1ELj1ELj8ELj16ENS_18Kernel_traits_baseILj8192EfS2_fS2_fjLj256EEEEELb1ELb0ELb1EEEvNS_9FwdParamsE,@function
        .size           _ZN10layer_norm31ln_parallel_residual_fwd_kernelINS_13Kernel_traitsIf6__halffS2_fjLj8192ELj1ELj1ELj8ELj16ENS_18Kernel_traits_baseILj8192EfS2_fS2_fjLj256EEEEELb1ELb0ELb1EEEvNS_9FwdParamsE,(.L_x_18065 - _ZN10layer_norm31ln_parallel_residual_fwd_kernelINS_13Kernel_traitsIf6__halffS2_fjLj8192ELj1ELj1ELj8ELj16ENS_18Kernel_traits_baseILj8192EfS2_fS2_fjLj256EEEEELb1ELb0ELb1EEEvNS_9FwdParamsE)
        .other          _ZN10layer_norm31ln_parallel_residual_fwd_kernelINS_13Kernel_traitsIf6__halffS2_fjLj8192ELj1ELj1ELj8ELj16ENS_18Kernel_traits_baseILj8192EfS2_fS2_fjLj256EEEEELb1ELb0ELb1EEEvNS_9FwdParamsE,@"STO_CUDA_ENTRY STV_DEFAULT"
_ZN10layer_norm31ln_parallel_residual_fwd_kernelINS_13Kernel_traitsIf6__halffS2_fjLj8192ELj1ELj1ELj8ELj16ENS_18Kernel_traits_baseILj8192EfS2_fS2_fjLj256EEEEELb1ELb0ELb1EEEvNS_9FwdParamsE:
.text._ZN10layer_norm31ln_parallel_residual_fwd_kernelINS_13Kernel_traitsIf6__halffS2_fjLj8192ELj1ELj1ELj8ELj16ENS_18Kernel_traits_baseILj8192EfS2_fS2_fjLj256EEEEELb1ELb0ELb1EEEvNS_9FwdParamsE:
        /* <DEDUP_REMOVED lines=11> */
[----:B---3--:R-:W-:Y:S01]  /*00b0*/  @P0 MOV R4, R185 ;  /* 0x000000b900040202 */ /* 0x008fe20000000f00 */
[----:B0-----:R-:W-:-:S06]  /*00c0*/  @P0 IMAD.MOV.U32 R5, RZ, RZ, R172 ;  /* 0x000000ffff050224 */ /* 0x001fcc00078e00ac */
        /* <DEDUP_REMOVED lines=91> */
.L_x_13079:
        /* <DEDUP_REMOVED lines=31> */
.L_x_13078:
        /* <DEDUP_REMOVED lines=45> */
.L_x_13081:
        /* <DEDUP_REMOVED lines=46> */
.L_x_13080:
[----:B------:R-:W1:Y:S02]  /*0e20*/  LDCU UR4, c[0x0][0x384] ;  /* 0x00007080ff0477ac */ /* 0x000e640008000800 */
[----:B-1----:R-:W-:-:S06]  /*0e30*/  UISETP.GE.AND UP0, UPT, UR18, UR4, UPT ;  /* 0x000000041200728c */ /* 0x002fcc000bf06270 */
[----:B------:R-:W-:-:S13]  /*0e40*/  PLOP3.LUT P0, PT, PT, PT, UP0, 0x80, 0x8 ;  /* 0x000000000008781c */ /* 0x000fda0003f0f008 */
[----:B------:R-:W-:Y:S05]  /*0e50*/  @P0 EXIT ;  /* 0x000000000000094d */ /* 0x000fea0003800000 */
[----:B0---4-:R-:W-:Y:S01]  /*0e60*/  IMAD.HI.U32 R133, R3, -0x326172a9, RZ ;  /* 0xcd9e8d5703857827 */ /* 0x011fe200078e00ff */
[----:B------:R-:W0:Y:S03]  /*0e70*/  LDCU.64 UR20, c[0x0][0x398] ;  /* 0x00007300ff1477ac */ /* 0x000e260008000a00 */
[----:B------:R-:W-:Y:S01]  /*0e80*/  HFMA2 R175, -RZ, RZ, 0, 0 ;  /* 0x00000000ffaf7431 */ /* 0x000fe200000001ff */
[----:B------:R-:W-:Y:S01]  /*0e90*/  LOP3.LUT R185, R185, 0x3, RZ, 0xc0, !PT ;  /* 0x00000003b9b97812 */ /* 0x000fe200078ec0ff */
        /* <DEDUP_REMOVED lines=70> */
[----:B0-234-:R-:W-:-:S07]  /*1300*/  IMAD R176, R0, -0x326172a9, RZ ;  /* 0xcd9e8d5700b07824 */ /* 0x01dfce00078e02ff */
.L_x_13382:
[----:B------:R-:W-:Y:S01]  /*1310*/  ISETP.NE.U32.AND P0, PT, RZ, UR14, PT ;  /* 0x0000000eff007c0c */ /* 0x000fe2000bf05070 */
[----:B------:R-:W-:Y:S01]  /*1320*/  UIMAD UR4, UR18, UR19, URZ ;  /* 0x00000013120472a4 */ /* 0x000fe2000f8e02ff */
[----:B0-----:R-:W0:Y:S01]  /*1330*/  LDC.64 R164, c[0x0][0x390] ;  /* 0x0000e400ffa47b82 */ /* 0x001e220000000a00 */
[----:B------:R-:W1:Y:S01]  /*1340*/  @UP0 LDCU.64 UR20, c[0x0][0x398] ;  /* 0x00007300ff1407ac */ /* 0x000e620008000a00 */
[----:B------:R-:W-:Y:S01]  /*1350*/  ISETP.NE.AND.EX P0, PT, RZ, UR15, PT, P0 ;  /* 0x0000000fff007c0c */ /* 0x000fe2000bf05300 */
[----:B------:R-:W-:Y:S01]  /*1360*/  IMAD.MOV.U32 R140, RZ, RZ, 0x10 ;  /* 0x00000010ff8c7424 */ /* 0x000fe200078e00ff */
[----:B------:R-:W-:Y:S01]  /*1370*/  PLOP3.LUT P1, PT, PT, PT, UP0, 0x80, 0x8 ;  /* 0x000000000008781c */ /* 0x000fe20003f2f008 */
[----:B------:R-:W-:Y:S01]  /*1380*/  USHF.R.S32.HI UR5, URZ, 0x1f, UR4 ;  /* 0x0000001fff057899 */ /* 0x000fe20008011404 */
[----:B------:R-:W-:-:S03]  /*1390*/  PLOP3.LUT P2, PT, PT, PT, UP0, 0x80, 0x8 ;  /* 0x000000000008781c */ /* 0x000fc60003f4f008 */
[----:B------:R-:W-:-:S06]  /*13a0*/  ULEA.HI UR5, UR5, UR4, URZ, 0x3 ;  /* 0x0000000405057291 */ /* 0x000fcc000f8f18ff */
[----:B------:R-:W2:Y:S01]  /*13b0*/  @P0 LDC.64 R142, c[0x0][0x3a0] ;  /* 0x0000e800ff8e0b82 */ /* 0x000ea20000000a00 */
[----:B------:R-:W-:-:S05]  /*13c0*/  IMAD.U32 R187, RZ, RZ, UR5 ;  /* 0x00000005ffbb7e24 */ /* 0x000fca000f8e00ff */
[----:B------:R-:W-:-:S05]  /*13d0*/  LEA.HI.SX32 R187, R187, R2, 0x1d ;  /* 0x00000002bbbb7211 */ /* 0x000fca00078feaff */
[----:B0-----:R-:W-:-:S04]  /*13e0*/  IMAD.WIDE.U32 R144, R187, 0x10, R164 ;  /* 0x00000010bb907825 */ /* 0x001fc800078e00a4 */
[C---:B-1----:R-:W-:Y:S02]  /*13f0*/  @P1 IMAD.WIDE.U32 R140, R187.reuse, R140, UR20 ;  /* 0x00000014bb8c1e25 */ /* 0x042fe4000f8e008c */
[----:B-----5:R-:W5:Y:S04]  /*1400*/  LDG.E.128 R144, desc[UR8][R144.64] ;  /* 0x0000000890907981 */ /* 0x020f68000c1e1d00 */
[----:B------:R0:W5:Y:S01]  /*1410*/  @P2 LDG.E.128 R188, desc[UR8][R140.64] ;  /* 0x000000088cbc2981 */ /* 0x000162000c1e1d00 */
[----:B--2---:R-:W-:-:S05]  /*1420*/  @P0 IMAD.WIDE.U32 R142, R187, 0x20, R142 ;  /* 0x00000020bb8e0825 */ /* 0x004fca00078e008e */
[----:B------:R0:W5:Y:S04]  /*1430*/  @P0 LDG.E.128 R132, desc[UR8][R142.64] ;  /* 0x000000088e840981 */ /* 0x000168000c1e1d00 */
[----:B------:R0:W5:Y:S01]  /*1440*/  @P0 LDG.E.128 R136, desc[UR8][R142.64+0x10] ;  /* 0x000010088e880981 */ /* 0x000162000c1e1d00 */
[----:B------:R-:W-:-:S04]  /*1450*/  UISETP.NE.U32.AND UP0, UPT, UR12, URZ, UPT ;  /* 0x000000ff0c00728c */ /* 0x000fc8000bf05070 */
[----:B------:R-:W-:Y:S01]  /*1460*/  UISETP.NE.AND.EX UP0, UPT, UR13, URZ, UPT, UP0 ;  /* 0x000000ff0d00728c */ /* 0x000fe2000bf05300 */
[----:B------:R-:W-:-:S08]  /*1470*/  MOV R0, 0x2f800000 ;  /* 0x2f80000000007802 */ /* 0x000fd00000000f00 */
        /* <DEDUP_REMOVED lines=16> */
.L_x_13084:
        /* <DEDUP_REMOVED lines=12> */
.L_x_13085:
        /* <DEDUP_REMOVED lines=42> */
.L_x_13083:
[----:B------:R-:W-:Y:S01]  /*18e0*/  I2FP.F32.U32 R141, R140 ;  /* 0x0000008c008d7245 */ /* 0x000fe20000201000 */
[----:B------:R-:W-:Y:S01]  /*18f0*/  UMOV UR4, UR6 ;  /* 0x0000000600047c82 */ /* 0x000fe20008000000 */
[----:B------:R-:W-:Y:S01]  /*1900*/  ISETP.NE.AND P1, PT, R142, 0x1, PT ;  /* 0x000000018e00780c */ /* 0x000fe20003f25270 */
[----:B-----5:R-:W-:Y:S01]  /*1910*/  HADD2.F32 R140, -RZ, R144.H0_H0 ;  /* 0x20000090ff8c7230 */ /* 0x020fe20000004100 */
[----:B------:R-:W-:Y:S01]  /*1920*/  LOP3.LUT R201, R201, 0xfffffff7, RZ, 0xc0, !PT ;  /* 0xfffffff7c9c97812 */ /* 0x000fe200078ec0ff */
[----:B------:R-:W-:Y:S01]  /*1930*/  FFMA.FTZ R141, R141, R0, 1.1641532182693481445e-10 ;  /* 0x2f0000008d8d7423 */ /* 0x000fe20000010000 */
[----:B------:R-:W-:-:S04]  /*1940*/  IMAD.MOV.U32 R143, RZ, RZ, 0x2 ;  /* 0x00000002ff8f7424 */ /* 0x000fc800078e00ff */
        /* <DEDUP_REMOVED lines=12> */
.L_x_13087:
        /* <DEDUP_REMOVED lines=12> */
.L_x_13088:
        /* <DEDUP_REMOVED lines=43> */
.L_x_13086:
        /* <DEDUP_REMOVED lines=18> */
.L_x_13090:
        /* <DEDUP_REMOVED lines=12> */
.L_x_13091:
        /* <DEDUP_REMOVED lines=43> */
.L_x_13089:
        /* <DEDUP_REMOVED lines=18> */
.L_x_13093:
        /* <DEDUP_REMOVED lines=12> */
.L_x_13094:
        /* <DEDUP_REMOVED lines=43> */
.L_x_13092:
        /* <DEDUP_REMOVED lines=16> */
.L_x_13096:
        /* <DEDUP_REMOVED lines=12> */
.L_x_13097:
        /* <DEDUP_REMOVED lines=43> */
.L_x_13095:
        /* <DEDUP_REMOVED lines=16> */
.L_x_13099:
        /* <DEDUP_REMOVED lines=12> */
.L_x_13100:
        /* <DEDUP_REMOVED lines=43> */
.L_x_13098:
        /* <DEDUP_REMOVED lines=16> */
.L_x_13102:
        /* <DEDUP_REMOVED lines=12> */
.L_x_13103:
        /* <DEDUP_REMOVED lines=43> */
.L_x_13101:
        /* <DEDUP_REMOVED lines=16> */
.L_x_13105:
        /* <DEDUP_REMOVED lines=12> */
.L_x_13106:
        /* <DEDUP_REMOVED lines=43> */
.L_x_13104:
[----:B------:R-:W-:Y:S01]  /*3860*/  UMOV UR5, UR7 ;  /* 0x0000000700057c82 */ /* 0x000fe20008000000 */
[----:B------:R-:W-:Y:S01]  /*3870*/  P2R R153, PR, RZ, 0x1 ;  /* 0x00000001ff997803 */ /* 0x000fe20000000000 */
[----:B------:R-:W-:Y:S01]  /*3880*/  FMUL.FTZ R142, R142, UR5 ;  /* 0x000000058e8e7c20 */ /* 0x000fe20008410000 */
[----:B------:R-:W-:Y:S01]  /*3890*/  I2FP.F32.U32 R151, R149 ;  /* 0x0000009500977245 */ /* 0x000fe20000201000 */
[----:B------:R-:W-:Y:S01]  /*38a0*/  FMUL.FTZ R141, R141, UR5 ;  /* 0x000000058d8d7c20 */ /* 0x000fe20008410000 */
[----:B------:R-:W-:Y:S01]  /*38b0*/  LOP3.LUT P0, RZ, R201, 0x2, RZ, 0xc0, !PT ;  /* 0x00000002c9ff7812 */ /* 0x000fe2000780c0ff */
[----:B------:R-:W-:Y:S01]  /*38c0*/  FMUL.FTZ R150, R144, UR5 ;  /* 0x0000000590967c20 */ /* 0x000fe20008410000 */
[----:B------:R-:W-:Y:S02]  /*38d0*/  HADD2.F32 R152, -RZ, R147.H1_H1 ;  /* 0x30000093ff987230 */ /* 0x000fe40000004100 */
[----:B------:R-:W-:Y:S01]  /*38e0*/  FMUL.FTZ R140, R140, UR5 ;  /* 0x000000058c8c7c20 */ /* 0x000fe20008410000 */
[----:B------:R-:W-:Y:S01]  /*38f0*/  FSEL R144, R142, RZ, P2 ;  /* 0x000000ff8e907208 */ /* 0x000fe20001000000 */
        /* <DEDUP_REMOVED lines=8> */
[----:B------:R-:W-:-:S02]  /*3980*/  FSEL R140, R140, RZ, P5 ;  /* 0x000000ff8c8c7208 */ /* 0x000fc40002800000 */
[----:B------:R-:W-:Y:S02]  /*3990*/  LOP3.LUT P6, RZ, R201, 0x4, RZ, 0xc0, !PT ;  /* 0x00000004c9ff7812 */ /* 0x000fe400078cc0ff */
[----:B------:R-:W-:Y:S02]  /*39a0*/  FSETP.GTU.FTZ.AND P5, PT, R151, UR4, PT ;  /* 0x0000000497007c0b */ /* 0x000fe4000bfbc000 */
[----:B------:R-:W-:Y:S02]  /*39b0*/  FSEL R146, R143, RZ, P4 ;  /* 0x000000ff8f927208 */ /* 0x000fe40002000000 */
[----:B------:R-:W-:Y:S02]  /*39c0*/  FSEL R145, R147, RZ, P3 ;  /* 0x000000ff93917208 */ /* 0x000fe40001800000 */
        /* <DEDUP_REMOVED lines=10> */
[----:B------:R-:W-:Y:S01]  /*3a70*/  @P0 FADD.FTZ R146, R138, R146 ;  /* 0x000000928a920221 */ /* 0x000fe20000010000 */
[----:B------:R-:W-:Y:S01]  /*3a80*/  @P0 FADD.FTZ R147, R139, R147 ;  /* 0x000000938b930221 */ /* 0x000fe20000010000 */
[----:B------:R-:W-:Y:S07]  /*3a90*/  BRA `(.L_x_13107) ;  /* 0x0000004800c87947 */ /* 0x000fee0003800000 */
.L_x_13082:
        /* <DEDUP_REMOVED lines=15> */
.L_x_13109:
        /* <DEDUP_REMOVED lines=12> */
.L_x_13110:
        /* <DEDUP_REMOVED lines=41> */
.L_x_13108:
        /* <DEDUP_REMOVED lines=21> */
.L_x_13112:
        /* <DEDUP_REMOVED lines=12> */
.L_x_13113:
        /* <DEDUP_REMOVED lines=42> */
.L_x_13111:
        /* <DEDUP_REMOVED lines=22> */
.L_x_13115:
        /* <DEDUP_REMOVED lines=12> */
.L_x_13116:
        /* <DEDUP_REMOVED lines=43> */
.L_x_13114:
        /* <DEDUP_REMOVED lines=19> */
.L_x_13118:
        /* <DEDUP_REMOVED lines=12> */
.L_x_13119:
        /* <DEDUP_REMOVED lines=43> */
.L_x_13117:
[----:B------:R-:W-:Y:S01]  /*4d00*/  I2FP.F32.U32 R141, R141 ;  /* 0x0000008d008d7245 */ /* 0x000fe20000201000 */
[----:B------:R-:W-:Y:S01]  /*4d10*/  HADD2.F32 R142, -RZ, R188.H1_H1 ;  /* 0x300000bcff8e7230 */ /* 0x000fe20000004100 */
        /* <DEDUP_REMOVED lines=20> */
.L_x_13121:
        /* <DEDUP_REMOVED lines=12> */
.L_x_13122:
        /* <DEDUP_REMOVED lines=43> */
.L_x_13120:
        /* <DEDUP_REMOVED lines=19> */
.L_x_13124:
        /* <DEDUP_REMOVED lines=12> */
.L_x_13125:
        /* <DEDUP_REMOVED lines=43> */
.L_x_13123:
        /* <DEDUP_REMOVED lines=22> */
.L_x_13127:
        /* <DEDUP_REMOVED lines=12> */
.L_x_13128:
        /* <DEDUP_REMOVED lines=43> */
.L_x_13126:
[----:B------:R-:W-:Y:S01]  /*5b40*/  ISETP.NE.AND P2, PT, R144, 0x1, PT ;  /* 0x000000019000780c */ /* 0x000fe20003f45270 */
[----:B------:R-:W-:Y:S01]  /*5b50*/  HADD2.F32 R149, -RZ, R145.H1_H1 ;  /* 0x30000091ff957230 */ /* 0x000fe20000004100 */
        /* <DEDUP_REMOVED lines=15> */
.L_x_13130:
        /* <DEDUP_REMOVED lines=12> */
.L_x_13131:
        /* <DEDUP_REMOVED lines=43> */
.L_x_13129:
[----:B------:R-:W-:Y:S01]  /*5fc0*/  I2FP.F32.U32 R143, R143 ;  /* 0x0000008f008f7245 */ /* 0x000fe20000201000 */
[----:B------:R-:W-:Y:S01]  /*5fd0*/  HADD2.F32 R144, -RZ, R189.H1_H1 ;  /* 0x300000bdff907230 */ /* 0x000fe20000004100 */
        /* <DEDUP_REMOVED lines=20> */
.L_x_13133:
        /* <DEDUP_REMOVED lines=12> */
.L_x_13134:
        /* <DEDUP_REMOVED lines=43> */
.L_x_13132:
        /* <DEDUP_REMOVED lines=17> */
.L_x_13136:
        /* <DEDUP_REMOVED lines=12> */
.L_x_13137:
        /* <DEDUP_REMOVED lines=43> */
.L_x_13135:
[----:B------:R-:W-:Y:S01]  /*6910*/  I2FP.F32.U32 R145, R144 ;  /* 0x0000009000917245 */ /* 0x000fe20000201000 */
[----:B------:R-:W-:Y:S02]  /*6920*/  HADD2.F32 R144, -RZ, R190.H0_H0 ;  /* 0x200000beff907230 */ /* 0x000fe40000004100 */
        /* <DEDUP_REMOVED lines=20> */
.L_x_13139:
        /* <DEDUP_REMOVED lines=12> */
.L_x_13140:
        /* <DEDUP_REMOVED lines=43> */
.L_x_13138:
        /* <DEDUP_REMOVED lines=17> */
.L_x_13142:
        /* <DEDUP_REMOVED lines=12> */
.L_x_13143:
        /* <DEDUP_REMOVED lines=43> */
.L_x_13141:
[----:B------:R-:W-:Y:S01]  /*7260*/  I2FP.F32.U32 R145, R145 ;  /* 0x0000009100917245 */ /* 0x000fe20000201000 */
[----:B------:R-:W-:Y:S02]  /*7270*/  HADD2.F32 R146, -RZ, R190.H1_H1 ;  /* 0x300000beff927230 */ /* 0x000fe40000004100 */
        /* <DEDUP_REMOVED lines=20> */
.L_x_13145:
        /* <DEDUP_REMOVED lines=12> */
.L_x_13146:
        /* <DEDUP_REMOVED lines=43> */
.L_x_13144:
[----:B------:R-:W-:Y:S01]  /*7730*/  ISETP.NE.AND P5, PT, R150, 0x1, PT ;  /* 0x000000019600780c */ /* 0x000fe20003fa5270 */
[----:B------:R-:W-:Y:S01]  /*7740*/  HADD2.F32 R158, -RZ, R147.H0_H0 ;  /* 0x20000093ff9e7230 */ /* 0x000fe20000004100 */
        /* <DEDUP_REMOVED lines=15> */
.L_x_13148:
        /* <DEDUP_REMOVED lines=12> */
.L_x_13149:
        /* <DEDUP_REMOVED lines=43> */
.L_x_13147:
        /* <DEDUP_REMOVED lines=22> */
.L_x_13151:
        /* <DEDUP_REMOVED lines=12> */
.L_x_13152:
        /* <DEDUP_REMOVED lines=43> */
.L_x_13150:
        /* <DEDUP_REMOVED lines=17> */
.L_x_13154:
        /* <DEDUP_REMOVED lines=14> */
.L_x_13155:
        /* <DEDUP_REMOVED lines=43> */
.L_x_13153:
        /* <DEDUP_REMOVED lines=10> */
.L_x_13107:
        /* <DEDUP_REMOVED lines=54> */
.L_x_13156:
[----:B------:R2:W5:Y:S04]  /*8920*/  @P2 LDG.E.128 R188, desc[UR8][R158.64] ;  /* 0x000000089ebc2981 */ /* 0x000568000c1e1d00 */
[----:B------:R2:W5:Y:S04]  /*8930*/  @P0 LDG.E.128 R132, desc[UR8][R160.64] ;  /* 0x00000008a0840981 */ /* 0x000568000c1e1d00 */
[----:B------:R2:W5:Y:S04]  /*8940*/  @P0 LDG.E.128 R136, desc[UR8][R160.64+0x10] ;  /* 0x00001008a0880981 */ /* 0x000568000c1e1d00 */
[----:B01----:R2:W5:Y:S01]  /*8950*/  LDG.E.128 R152, desc[UR8][R156.64] ;  /* 0x000000089c987981 */ /* 0x003562000c1e1d00 */
[----:B------:R-:W-:Y:S05]  /*8960*/  BRA.U !UP0, `(.L_x_13157) ;  /* 0x0000004908c87547 */ /* 0x000fea000b800000 */
        /* <DEDUP_REMOVED lines=15> */
.L_x_13159:
        /* <DEDUP_REMOVED lines=12> */
.L_x_13160:
        /* <DEDUP_REMOVED lines=42> */
.L_x_13158:
[----:B------:R-:W-:Y:S01]  /*8dc0*/  I2FP.F32.U32 R149, R149 ;  /* 0x0000009500957245 */ /* 0x000fe20000201000 */
[----:B-----5:R-:W-:Y:S01]  /*8dd0*/  HADD2.F32 R148, -RZ, R152.H0_H0 ;  /* 0x20000098ff947230 */ /* 0x020fe20000004100 */
        /* <DEDUP_REMOVED lines=17> */
.L_x_13162:
        /* <DEDUP_REMOVED lines=12> */
.L_x_13163:
        /* <DEDUP_REMOVED lines=40> */
[----:B------:R-:W-:Y:S02]  /*9230*/  LOP3.LUT R173, R148, UR40, R159, 0x96, !PT ;  /* 0x0000002894ad7c12 */ /* 0x000fe4000f8e969f */
[----:B------:R-:W-:-:S07]  /*9240*/  MOV R156, R158 ;  /* 0x0000009e009c7202 */ /* 0x000fce0000000f00 */
.L_x_13161:
        /* <DEDUP_REMOVED lines=22> */
.L_x_13165:
        /* <DEDUP_REMOVED lines=12> */
.L_x_13166:
        /* <DEDUP_REMOVED lines=43> */
.L_x_13164:
        /* <DEDUP_REMOVED lines=19> */
.L_x_13168:
        /* <DEDUP_REMOVED lines=12> */
.L_x_13169:
        /* <DEDUP_REMOVED lines=43> */
.L_x_13167:
        /* <DEDUP_REMOVED lines=22> */
.L_x_13171:
        /* <DEDUP_REMOVED lines=12> */
.L_x_13172:
        /* <DEDUP_REMOVED lines=43> */
.L_x_13170:
[----:B------:R-:W-:Y:S01]  /*a090*/  I2FP.F32.U32 R151, R150 ;  /* 0x0000009600977245 */ /* 0x000fe20000201000 */
[----:B------:R-:W-:Y:S01]  /*a0a0*/  HADD2.F32 R150, -RZ, R153.H0_H0 ;  /* 0x20000099ff967230 */ /* 0x000fe20000004100 */
        /* <DEDUP_REMOVED lines=17> */
.L_x_13174:
        /* <DEDUP_REMOVED lines=12> */
.L_x_13175:
        /* <DEDUP_REMOVED lines=43> */
.L_x_13173:
        /* <DEDUP_REMOVED lines=22> */
.L_x_13177:
        /* <DEDUP_REMOVED lines=12> */
.L_x_13178:
        /* <DEDUP_REMOVED lines=43> */
.L_x_13176:
        /* <DEDUP_REMOVED lines=17> */
.L_x_13180:
        /* <DEDUP_REMOVED lines=12> */
.L_x_13181:
        /* <DEDUP_REMOVED lines=43> */
.L_x_13179:
        /* <DEDUP_REMOVED lines=22> */
.L_x_13183:
        /* <DEDUP_REMOVED lines=12> */
.L_x_13184:
        /* <DEDUP_REMOVED lines=43> */
.L_x_13182:
        /* <DEDUP_REMOVED lines=17> */
.L_x_13186:
        /* <DEDUP_REMOVED lines=12> */
.L_x_13187:
        /* <DEDUP_REMOVED lines=43> */
.L_x_13185:
        /* <DEDUP_REMOVED lines=22> */
.L_x_13189:
        /* <DEDUP_REMOVED lines=12> */
.L_x_13190:
        /* <DEDUP_REMOVED lines=43> */
.L_x_13188:
        /* <DEDUP_REMOVED lines=17> */
.L_x_13192:
        /* <DEDUP_REMOVED lines=12> */
.L_x_13193:
        /* <DEDUP_REMOVED lines=43> */
.L_x_13191:
        /* <DEDUP_REMOVED lines=22> */
.L_x_13195:
        /* <DEDUP_REMOVED lines=12> */
.L_x_13196:
        /* <DEDUP_REMOVED lines=43> */
.L_x_13194:
        /* <DEDUP_REMOVED lines=17> */
.L_x_13198:
        /* <DEDUP_REMOVED lines=12> */
.L_x_13199:
        /* <DEDUP_REMOVED lines=43> */
.L_x_13197:
        /* <DEDUP_REMOVED lines=22> */
.L_x_13201:
        /* <DEDUP_REMOVED lines=12> */
.L_x_13202:
        /* <DEDUP_REMOVED lines=43> */
.L_x_13200:
        /* <DEDUP_REMOVED lines=17> */
.L_x_13204:
        /* <DEDUP_REMOVED lines=14> */
.L_x_13205:
        /* <DEDUP_REMOVED lines=43> */
.L_x_13203:
        /* <DEDUP_REMOVED lines=11> */
.L_x_13157:
        /* <DEDUP_REMOVED lines=15> */
.L_x_13208:
        /* <DEDUP_REMOVED lines=12> */
.L_x_13209:
        /* <DEDUP_REMOVED lines=43> */
.L_x_13207:
        /* <DEDUP_REMOVED lines=18> */
.L_x_13211:
        /* <DEDUP_REMOVED lines=12> */
.L_x_13212:
        /* <DEDUP_REMOVED lines=43> */
.L_x_13210:
        /* <DEDUP_REMOVED lines=18> */
.L_x_13214:
        /* <DEDUP_REMOVED lines=12> */
.L_x_13215:
        /* <DEDUP_REMOVED lines=43> */
.L_x_13213:
        /* <DEDUP_REMOVED lines=18> */
.L_x_13217:
        /* <DEDUP_REMOVED lines=12> */
.L_x_13218:
        /* <DEDUP_REMOVED lines=43> */
.L_x_13216:
        /* <DEDUP_REMOVED lines=16> */
.L_x_13220:
        /* <DEDUP_REMOVED lines=12> */
.L_x_13221:
        /* <DEDUP_REMOVED lines=43> */
.L_x_13219:
        /* <DEDUP_REMOVED lines=16> */
.L_x_13223:
        /* <DEDUP_REMOVED lines=12> */
.L_x_13224:
        /* <DEDUP_REMOVED lines=43> */
.L_x_13222:
        /* <DEDUP_REMOVED lines=16> */
.L_x_13226:
        /* <DEDUP_REMOVED lines=12> */
.L_x_13227:
        /* <DEDUP_REMOVED lines=43> */
.L_x_13225:
        /* <DEDUP_REMOVED lines=16> */
.L_x_13229:
        /* <DEDUP_REMOVED lines=12> */
.L_x_13230:
        /* <DEDUP_REMOVED lines=43> */
.L_x_13228:
[----:B------:R-:W-:Y:S01]  /*f860*/  P2R R161, PR, RZ, 0x1 ;  /* 0x00000001ffa17803 */ /* 0x000fe20000000000 */
[----:B------:R-:W-:Y:S01]  /*f870*/  FMUL.FTZ R148, R148, UR5 ;  /* 0x0000000594947c20 */ /* 0x000fe20008410000 */
[----:B------:R-:W-:Y:S01]  /*f880*/  I2FP.F32.U32 R159, R157 ;  /* 0x0000009d009f7245 */ /* 0x000fe20000201000 */
[----:B------:R-:W-:Y:S01]  /*f890*/  FMUL.FTZ R152, R152, UR5 ;  /* 0x0000000598987c20 */ /* 0x000fe20008410000 */
[C---:B------:R-:W-:Y:S01]  /*f8a0*/  LOP3.LUT P0, RZ, R201.reuse, 0x8, RZ, 0xc0, !PT ;  /* 0x00000008c9ff7812 */ /* 0x040fe2000780c0ff */
[----:B------:R-:W-:Y:S01]  /*f8b0*/  FMUL.FTZ R150, R150, UR5 ;  /* 0x0000000596967c20 */ /* 0x000fe20008410000 */
[----:B------:R-:W-:Y:S01]  /*f8c0*/  LOP3.LUT P6, RZ, R201, 0x4, RZ, 0xc0, !PT ;  /* 0x00000004c9ff7812 */ /* 0x000fe200078cc0ff */
[----:B------:R-:W-:Y:S02]  /*f8d0*/  HADD2.F32 R160, -RZ, R155.H1_H1 ;  /* 0x3000009bffa07230 */ /* 0x000fe40000004100 */
        /* <DEDUP_REMOVED lines=12> */
[----:B------:R-:W-:Y:S02]  /*f9a0*/  FSETP.GTU.FTZ.AND P5, PT, R159, UR4, PT ;  /* 0x000000049f007c0b */ /* 0x000fe4000bfbc000 */
        /* <DEDUP_REMOVED lines=12> */
[----:B------:R-:W-:-:S08]  /*fa70*/  @P0 FADD.FTZ R155, R139, R155 ;  /* 0x0000009b8b9b0221 */ /* 0x000fd00000010000 */
.L_x_13206:
        /* <DEDUP_REMOVED lines=9> */
[----:B------:R-:W-:Y:S01]  /*fb10*/  VIADD R193, R187, 0x200 ;  /* 0x00000200bbc17836 */ /* 0x000fe20000000000 */
[----:B------:R-:W-:Y:S01]  /*fb20*/  SEL R161, RZ, 0x1000000, !P1 ;  /* 0x01000000ffa17807 */ /* 0x000fe20004800000 */
[----:B------:R1:W-:Y:S01]  /*fb30*/  STG.E.128 desc[UR8][R158.64+0x10], R152 ;  /* 0x000010989e007986 */ /* 0x0003e2000c101d08 */
[----:B------:R-:W-:Y:S01]  /*fb40*/  SEL R160, RZ, 0x10000, !P4 ;  /* 0x00010000ffa07807 */ /* 0x000fe20006000000 */
[----:B------:R-:W-:Y:S01]  /*fb50*/  IMAD.MOV.U32 R170, RZ, RZ, 0x10 ;  /* 0x00000010ffaa7424 */ /* 0x000fe200078e00ff */
[----:B------:R-:W-:-:S02]  /*fb60*/  SEL R157, RZ, 0x100, !P5 ;  /* 0x00000100ff9d7807 */ /* 0x000fc40006800000 */
[----:B------:R-:W-:Y:S02]  /*fb70*/  LOP3.LUT P6, RZ, R201, 0x8, RZ, 0xc0, !PT ;  /* 0x00000008c9ff7812 */ /* 0x000fe400078cc0ff */
[----:B------:R-:W-:Y:S01]  /*fb80*/  LOP3.LUT R169, R169, R163, R162, 0xfe, !PT ;  /* 0x000000a3a9a97212 */ /* 0x000fe200078efea2 */
[----:B------:R-:W-:Y:S01]  /*fb90*/  IMAD.WIDE.U32 R162, R192, 0x8, R194 ;  /* 0x00000008c0a27825 */ /* 0x000fe200078e00c2 */
[----:B------:R-:W-:Y:S02]  /*fba0*/  LOP3.LUT R157, R157, R161, R160, 0xfe, !PT ;  /* 0x000000a19d9d7212 */ /* 0x000fe400078efea0 */
[----:B------:R-:W-:Y:S02]  /*fbb0*/  SEL R168, RZ, 0x1, !P2 ;  /* 0x00000001ffa87807 */ /* 0x000fe40005000000 */
[----:B------:R-:W-:Y:S02]  /*fbc0*/  SEL R160, RZ, 0x1, !P6 ;  /* 0x00000001ffa07807 */ /* 0x000fe40007000000 */
[----:B------:R-:W-:Y:S01]  /*fbd0*/  LOP3.LUT R169, R169, R168, RZ, 0xfc, !PT ;  /* 0x000000a8a9a97212 */ /* 0x000fe200078efcff */
[----:B0-----:R-:W-:Y:S01]  /*fbe0*/  @P0 IMAD.WIDE.U32 R166, R193, 0x20, R166 ;  /* 0x00000020c1a60825 */ /* 0x001fe200078e00a6 */
[----:B------:R-:W-:-:S02]  /*fbf0*/  LOP3.LUT R168, R157, R160, RZ, 0xfc, !PT ;  /* 0x000000a09da87212 */ /* 0x000fc400078efcff */
[----:B------:R-:W-:Y:S01]  /*fc00*/  PLOP3.LUT P3, PT, PT, PT, UP0, 0x80, 0x8 ;  /* 0x000000000008781c */ /* 0x000fe20003f6f008 */
[C---:B------:R-:W-:Y:S01]  /*fc10*/  IMAD.WIDE.U32 R160, R193.reuse, 0x10, R164 ;  /* 0x00000010c1a07825 */ /* 0x040fe200078e00a4 */
[----:B------:R-:W-:Y:S01]  /*fc20*/  PLOP3.LUT P1, PT, PT, PT, UP0, 0x80, 0x8 ;  /* 0x000000000008781c */ /* 0x000fe20003f2f008 */
[----:B------:R0:W-:Y:S10]  /*fc30*/  STG.E.64 desc[UR8][R162.64], R168 ;  /* 0x000000a8a2007986 */ /* 0x0001f4000c101b08 */
        /* <DEDUP_REMOVED lines=22> */
.L_x_13231:
[----:B------:R2:W5:Y:S04]  /*fda0*/  @P1 LDG.E.128 R188, desc[UR8][R158.64] ;  /* 0x000000089ebc1981 */ /* 0x000568000c1e1d00 */
[----:B------:R2:W5:Y:S04]  /*fdb0*/  @P0 LDG.E.128 R132, desc[UR8][R166.64] ;  /* 0x00000008a6840981 */ /* 0x000568000c1e1d00 */
[----:B------:R2:W5:Y:S04]  /*fdc0*/  @P0 LDG.E.128 R136, desc[UR8][R166.64+0x10] ;  /* 0x00001008a6880981 */ /* 0x000568000c1e1d00 */
[----:B01----:R-:W5:Y:S01]  /*fdd0*/  LDG.E.128 R160, desc[UR8][R160.64] ;  /* 0x00000008a0a07981 */ /* 0x003f62000c1e1d00 */
[----:B------:R-:W-:Y:S05]  /*fde0*/  BRA.U !UP0, `(.L_x_13232) ;  /* 0x0000004908c87547 */ /* 0x000fea000b800000 */
        /* <DEDUP_REMOVED lines=15> */
.L_x_13234:
        /* <DEDUP_REMOVED lines=12> */
.L_x_13235:
        /* <DEDUP_REMOVED lines=42> */
.L_x_13233:
        /* <DEDUP_REMOVED lines=19> */
.L_x_13237:
        /* <DEDUP_REMOVED lines=12> */
.L_x_13238:
        /* <DEDUP_REMOVED lines=41> */
[----:B------:R-:W-:-:S07]  /*106c0*/  IMAD.MOV.U32 R159, RZ, RZ, RZ ;  /* 0x000000ffff9f7224 */ /* 0x000fce00078e00ff */
.L_x_13236:
        /* <DEDUP_REMOVED lines=22> */
.L_x_13240:
        /* <DEDUP_REMOVED lines=12> */
.L_x_13241:
        /* <DEDUP_REMOVED lines=43> */
.L_x_13239:
        /* <DEDUP_REMOVED lines=19> */
.L_x_13243:
        /* <DEDUP_REMOVED lines=12> */
.L_x_13244:
        /* <DEDUP_REMOVED lines=43> */
.L_x_13242:
        /* <DEDUP_REMOVED lines=22> */
.L_x_13246:
        /* <DEDUP_REMOVED lines=12> */
.L_x_13247:
        /* <DEDUP_REMOVED lines=43> */
.L_x_13245:
        /* <DEDUP_REMOVED lines=19> */
.L_x_13249:
        /* <DEDUP_REMOVED lines=12> */
.L_x_13250:
        /* <DEDUP_REMOVED lines=43> */
.L_x_13248:
        /* <DEDUP_REMOVED lines=22> */
.L_x_13252:
        /* <DEDUP_REMOVED lines=12> */
.L_x_13253:
        /* <DEDUP_REMOVED lines=43> */
.L_x_13251:
[----:B------:R-:W-:Y:S01]  /*11e80*/  ISETP.NE.AND P2, PT, R160, 0x1, PT ;  /* 0x00000001a000780c */ /* 0x000fe20003f45270 */
[----:B------:R-:W-:Y:S01]  /*11e90*/  HADD2.F32 R161, -RZ, R161.H1_H1 ;  /* 0x300000a1ffa17230 */ /* 0x000fe20000004100 */
[----:B------:R-:W-:Y:S01]  /*11ea0*/  I2FP.F32.U32 R159, R159 ;  /* 0x0000009f009f7245 */ /* 0x000fe20000201000 */
[----:B------:R-:W-:-:S03]  /*11eb0*/  IMAD.MOV.U32 R168, RZ, RZ, 0x2 ;  /* 0x00000002ffa87424 */ /* 0x000fc600078e00ff */
        /* <DEDUP_REMOVED lines=13> */
.L_x_13255:
        /* <DEDUP_REMOVED lines=12> */
.L_x_13256:
        /* <DEDUP_REMOVED lines=43> */
.L_x_13254:
[----:B------:R-:W-:Y:S01]  /*12300*/  I2FP.F32.U32 R159, R159 ;  /* 0x0000009f009f7245 */ /* 0x000fe20000201000 */
[----:B------:R-:W-:Y:S01]  /*12310*/  HADD2.F32 R160, -RZ, R189.H1_H1 ;  /* 0x300000bdffa07230 */ /* 0x000fe20000004100 */
[----:B------:R-:W-:-:S03]  /*12320*/  ISETP.NE.AND P3, PT, R168, 0x1, PT ;  /* 0x00000001a800780c */ /* 0x000fc60003f65270 */
[----:B------:R-:W-:Y:S01]  /*12330*/  FFMA.FTZ R159, R159, R0, 1.1641532182693481445e-10 ;  /* 0x2f0000009f9f7423 */ /* 0x000fe20000010000 */
[----:B------:R-:W-:Y:S01]  /*12340*/  FMUL.FTZ R161, R160, UR5 ;  /* 0x00000005a0a17c20 */ /* 0x000fe20008410000 */
[----:B------:R-:W-:Y:S01]  /*12350*/  FSEL R160, R167, RZ, P1 ;  /* 0x000000ffa7a07208 */ /* 0x000fe20000800000 */
[----:B------:R-:W-:Y:S02]  /*12360*/  HFMA2 R167, -RZ, RZ, 0, 1.1920928955078125e-07 ;  /* 0x00000002ffa77431 */ /* 0x000fe400000001ff */
        /* <DEDUP_REMOVED lines=15> */
.L_x_13258:
        /* <DEDUP_REMOVED lines=12> */
.L_x_13259:
        /* <DEDUP_REMOVED lines=43> */
.L_x_13257:
        /* <DEDUP_REMOVED lines=17> */
.L_x_13261:
        /* <DEDUP_REMOVED lines=12> */
.L_x_13262:
        /* <DEDUP_REMOVED lines=43> */
.L_x_13260:
        /* <DEDUP_REMOVED lines=22> */
.L_x_13264:
        /* <DEDUP_REMOVED lines=12> */
.L_x_13265:
        /* <DEDUP_REMOVED lines=43> */
.L_x_13263:
        /* <DEDUP_REMOVED lines=17> */
.L_x_13267:
        /* <DEDUP_REMOVED lines=12> */
.L_x_13268:
        /* <DEDUP_REMOVED lines=43> */
.L_x_13266:
        /* <DEDUP_REMOVED lines=22> */
.L_x_13270:
        /* <DEDUP_REMOVED lines=12> */
.L_x_13271:
        /* <DEDUP_REMOVED lines=43> */
.L_x_13269:
        /* <DEDUP_REMOVED lines=17> */
.L_x_13273:
        /* <DEDUP_REMOVED lines=12> */
.L_x_13274:
        /* <DEDUP_REMOVED lines=43> */
.L_x_13272:
[----:B------:R-:W-:Y:S01]  /*13ef0*/  I2FP.F32.U32 R167, R168 ;  /* 0x000000a800a77245 */ /* 0x000fe20000201000 */
[----:B------:R-:W-:Y:S01]  /*13f00*/  HADD2.F32 R168, -RZ, R191.H0_H0 ;  /* 0x200000bfffa87230 */ /* 0x000fe20000004100 */
        /* <DEDUP_REMOVED lines=20> */
.L_x_13276:
        /* <DEDUP_REMOVED lines=12> */
.L_x_13277:
        /* <DEDUP_REMOVED lines=43> */
.L_x_13275:
        /* <DEDUP_REMOVED lines=17> */
.L_x_13279:
        /* <DEDUP_REMOVED lines=14> */
.L_x_13280:
        /* <DEDUP_REMOVED lines=43> */
.L_x_13278:
        /* <DEDUP_REMOVED lines=11> */
.L_x_13232:
        /* <DEDUP_REMOVED lines=15> */
.L_x_13283:
        /* <DEDUP_REMOVED lines=12> */
.L_x_13284:
        /* <DEDUP_REMOVED lines=43> */
.L_x_13282:
[----:B------:R-:W-:Y:S01]  /*14d70*/  I2FP.F32.U32 R157, R157 ;  /* 0x0000009d009d7245 */ /* 0x000fe20000201000 */
[----:B------:R-:W-:Y:S01]  /*14d80*/  HFMA2 R159, -RZ, RZ, 0, 1.1920928955078125e-07 ;  /* 0x00000002ff9f7431 */ /* 0x000fe200000001ff */
[----:B------:R-:W-:Y:S01]  /*14d90*/  ISETP.NE.AND P1, PT, R158, 0x1, PT ;  /* 0x000000019e00780c */ /* 0x000fe20003f25270 */
[----:B-----5:R-:W-:Y:S01]  /*14da0*/  HADD2.F32 R156, -RZ, R160.H0_H0 ;  /* 0x200000a0ff9c7230 */ /* 0x020fe20000004100 */
        /* <DEDUP_REMOVED lines=14> */
.L_x_13286:
        /* <DEDUP_REMOVED lines=12> */
.L_x_13287:
        /* <DEDUP_REMOVED lines=43> */
.L_x_13285:
[----:B------:R-:W-:Y:S01]  /*15200*/  I2FP.F32.U32 R157, R157 ;  /* 0x0000009d009d7245 */ /* 0x000fe20000201000 */
[----:B------:R-:W-:Y:S01]  /*15210*/  HADD2.F32 R160, -RZ, R160.H1_H1 ;  /* 0x300000a0ffa07230 */ /* 0x000fe20000004100 */
        /* <DEDUP_REMOVED lines=16> */
.L_x_13289:
        /* <DEDUP_REMOVED lines=12> */
.L_x_13290:
        /* <DEDUP_REMOVED lines=43> */
.L_x_13288:
[----:B------:R-:W-:Y:S01]  /*15690*/  I2FP.F32.U32 R157, R157 ;  /* 0x0000009d009d7245 */ /* 0x000fe20000201000 */
[----:B------:R-:W-:Y:S01]  /*156a0*/  IMAD.MOV.U32 R168, RZ, RZ, 0x2 ;  /* 0x00000002ffa87424 */ /* 0x000fe200078e00ff */
        /* <DEDUP_REMOVED lines=16> */
.L_x_13292:
        /* <DEDUP_REMOVED lines=12> */
.L_x_13293:
        /* <DEDUP_REMOVED lines=43> */
.L_x_13291:
        /* <DEDUP_REMOVED lines=16> */
.L_x_13295:
        /* <DEDUP_REMOVED lines=12> */
.L_x_13296:
        /* <DEDUP_REMOVED lines=43> */
.L_x_13294:
[----:B------:R-:W-:Y:S01]  /*15f90*/  ISETP.NE.AND P3, PT, R167, 0x1, PT ;  /* 0x00000001a700780c */ /* 0x000fe20003f65270 */
[----:B------:R-:W-:Y:S01]  /*15fa0*/  IMAD.MOV.U32 R168, RZ, RZ, 0x2 ;  /* 0x00000002ffa87424 */ /* 0x000fe200078e00ff */
[----:B------:R-:W-:Y:S01]  /*15fb0*/  I2FP.F32.U32 R159, R158 ;  /* 0x0000009e009f7245 */ /* 0x000fe20000201000 */
[----:B------:R-:W-:-:S04]  /*15fc0*/  HADD2.F32 R158, -RZ, R162.H0_H0 ;  /* 0x200000a2ff9e7230 */ /* 0x000fc80000004100 */
        /* <DEDUP_REMOVED lines=12> */
.L_x_13298:
        /* <DEDUP_REMOVED lines=12> */
.L_x_13299:
        /* <DEDUP_REMOVED lines=43> */
.L_x_13297:
        /* <DEDUP_REMOVED lines=16> */
.L_x_13301:
        /* <DEDUP_REMOVED lines=12> */
.L_x_13302:
        /* <DEDUP_REMOVED lines=43> */
.L_x_13300:
[----:B------:R-:W-:Y:S01]  /*16870*/  ISETP.NE.AND P5, PT, R169, 0x1, PT ;  /* 0x00000001a900780c */ /* 0x000fe20003fa5270 */
[----:B------:R-:W-:Y:S01]  /*16880*/  HFMA2 R185, -RZ, RZ, 0, 1.1920928955078125e-07 ;  /* 0x00000002ffb97431 */ /* 0x000fe200000001ff */
[----:B------:R-:W-:Y:S01]  /*16890*/  I2FP.F32.U32 R159, R159 ;  /* 0x0000009f009f7245 */ /* 0x000fe20000201000 */
[----:B------:R-:W-:-:S04]  /*168a0*/  IMAD.MOV.U32 R168, RZ, RZ, R176 ;  /* 0x000000ffffa87224 */ /* 0x000fc800078e00b0 */
        /* <DEDUP_REMOVED lines=12> */
.L_x_13304:
        /* <DEDUP_REMOVED lines=12> */
.L_x_13305:
        /* <DEDUP_REMOVED lines=43> */
.L_x_13303:
        /* <DEDUP_REMOVED lines=34> */
.L_x_13281:
        /* <DEDUP_REMOVED lines=13> */
[----:B------:R-:W-:Y:S01]  /*16fd0*/  HFMA2 R186, -RZ, RZ, 0, 9.5367431640625e-07 ;  /* 0x00000010ffba7431 */ /* 0x000fe200000001ff */
[----:B------:R-:W-:Y:S01]  /*16fe0*/  SEL R170, RZ, 0x10000, !P4 ;  /* 0x00010000ffaa7807 */ /* 0x000fe20006000000 */
[----:B------:R-:W-:Y:S01]  /*16ff0*/  VIADD R199, R187, 0x300 ;  /* 0x00000300bbc77836 */ /* 0x000fe20000000000 */
[----:B------:R-:W-:-:S02]  /*17000*/  SEL R167, RZ, 0x100, !P5 ;  /* 0x00000100ffa77807 */ /* 0x000fc40006800000 */
[----:B------:R-:W-:Y:S02]  /*17010*/  LOP3.LUT P6, RZ, R201, 0x8, RZ, 0xc0, !PT ;  /* 0x00000008c9ff7812 */ /* 0x000fe400078cc0ff */
[----:B------:R-:W-:Y:S02]  /*17020*/  SEL R206, RZ, 0x1, !P2 ;  /* 0x00000001ffce7807 */ /* 0x000fe40005000000 */
[----:B------:R-:W-:Y:S02]  /*17030*/  LOP3.LUT R167, R167, R171, R170, 0xfe, !PT ;  /* 0x000000aba7a77212 */ /* 0x000fe400078efeaa */
[----:B------:R-:W-:Y:S02]  /*17040*/  SEL R170, RZ, 0x1, !P6 ;  /* 0x00000001ffaa7807 */ /* 0x000fe40007000000 */
[----:B------:R-:W-:Y:S02]  /*17050*/  LOP3.LUT R207, R207, R206, RZ, 0xfc, !PT ;  /* 0x000000cecfcf7212 */ /* 0x000fe400078efcff */
[----:B------:R-:W-:Y:S01]  /*17060*/  LOP3.LUT R206, R167, R170, RZ, 0xfc, !PT ;  /* 0x000000aaa7ce7212 */ /* 0x000fe200078efcff */
[----:B------:R-:W-:Y:S01]  /*17070*/  IMAD.WIDE.U32 R170, R199, 0x10, R164 ;  /* 0x00000010c7aa7825 */ /* 0x000fe200078e00a4 */
[----:B------:R-:W-:-:S02]  /*17080*/  PLOP3.LUT P3, PT, PT, PT, UP0, 0x80, 0x8 ;  /* 0x000000000008781c */ /* 0x000fc40003f6f008 */
[----:B------:R-:W-:Y:S01]  /*17090*/  PLOP3.LUT P1, PT, PT, PT, UP0, 0x80, 0x8 ;  /* 0x000000000008781c */ /* 0x000fe20003f2f008 */
[----:B------:R2:W-:Y:S01]  /*170a0*/  STG.E.64 desc[UR8][R204.64], R206 ;  /* 0x000000cecc007986 */ /* 0x0005e2000c101b08 */
[----:B0-----:R-:W-:-:S09]  /*170b0*/  @P0 IMAD.WIDE.U32 R202, R199, 0x20, R168 ;  /* 0x00000020c7ca0825 */ /* 0x001fd200078e00a8 */
        /* <DEDUP_REMOVED lines=22> */
.L_x_13306:
[----:B------:R1:W5:Y:S04]  /*17220*/  @P1 LDG.E.128 R188, desc[UR8][R164.64] ;  /* 0x00000008a4bc1981 */ /* 0x000368000c1e1d00 */
[----:B------:R1:W5:Y:S04]  /*17230*/  @P0 LDG.E.128 R132, desc[UR8][R202.64] ;  /* 0x00000008ca840981 */ /* 0x000368000c1e1d00 */
[----:B------:R1:W5:Y:S04]  /*17240*/  @P0 LDG.E.128 R136, desc[UR8][R202.64+0x10] ;  /* 0x00001008ca880981 */ /* 0x000368000c1e1d00 */
[----:B0-----:R-:W5:Y:S01]  /*17250*/  LDG.E.128 R168, desc[UR8][R170.64] ;  /* 0x00000008aaa87981 */ /* 0x001f62000c1e1d00 */
[----:B------:R-:W-:Y:S05]  /*17260*/  BRA.U !UP0, `(.L_x_13307) ;  /* 0x0000004908d07547 */ /* 0x000fea000b800000 */
        /* <DEDUP_REMOVED lines=15> */
.L_x_13309:
        /* <DEDUP_REMOVED lines=12> */
.L_x_13310:
        /* <DEDUP_REMOVED lines=43> */
.L_x_13308:
        /* <DEDUP_REMOVED lines=19> */
.L_x_13312:
        /* <DEDUP_REMOVED lines=12> */
.L_x_13313:
        /* <DEDUP_REMOVED lines=43> */
.L_x_13311:
        /* <DEDUP_REMOVED lines=22> */
.L_x_13315:
        /* <DEDUP_REMOVED lines=12> */
.L_x_13316:
        /* <DEDUP_REMOVED lines=43> */
.L_x_13314:
[----:B------:R-:W-:Y:S01]  /*18040*/  I2FP.F32.U32 R165, R165 ;  /* 0x000000a500a57245 */ /* 0x000fe20000201000 */
[----:B------:R-:W-:Y:S01]  /*18050*/  IMAD.MOV.U32 R179, RZ, RZ, 0x2 ;  /* 0x00000002ffb37424 */ /* 0x000fe200078e00ff */
[----:B------:R-:W-:Y:S02]  /*18060*/  ISETP.NE.AND P1, PT, R167, 0x1, PT ;  /* 0x00000001a700780c */ /* 0x000fe40003f25270 */
[----:B------:R-:W-:Y:S01]  /*18070*/  LOP3.LUT R201, R201, 0xfffffffb, RZ, 0xc0, !PT ;  /* 0xfffffffbc9c97812 */ /* 0x000fe200078ec0ff */
[----:B------:R-:W-:Y:S01]  /*18080*/  FFMA.FTZ R165, R165, R0, 1.1641532182693481445e-10 ;  /* 0x2f000000a5a57423 */ /* 0x000fe20000010000 */
[----:B------:R-:W-:-:S04]  /*18090*/  MOV R166, R176 ;  /* 0x000000b000a67202 */ /* 0x000fc80000000f00 */
[----:B------:R-:W-:Y:S01]  /*180a0*/  FSETP.LE.FTZ.AND P3, PT, R165, UR4, PT ;  /* 0x00000004a5007c0b */ /* 0x000fe2000bf73000 */
[----:B------:R-:W-:-:S05]  /*180b0*/  HADD2.F32 R165, -RZ, R168.H1_H1 ;  /* 0x300000a8ffa57230 */ /* 0x000fca0000004100 */
[----:B------:R-:W-:-:S07]  /*180c0*/  FMUL.FTZ R165, R165, UR5 ;  /* 0x00000005a5a57c20 */ /* 0x000fce0008410000 */
        /* <DEDUP_REMOVED lines=10> */
.L_x_13318:
        /* <DEDUP_REMOVED lines=12> */
.L_x_13319:
        /* <DEDUP_REMOVED lines=43> */
.L_x_13317:
[----:B------:R-:W-:Y:S01]  /*184e0*/  I2FP.F32.U32 R167, R166 ;  /* 0x000000a600a77245 */ /* 0x000fe20000201000 */
[----:B------:R-:W-:Y:S01]  /*184f0*/  HADD2.F32 R166, -RZ, R188.H1_H1 ;  /* 0x300000bcffa67230 */ /* 0x000fe20000004100 */
[----:B------:R-:W-:-:S03]  /*18500*/  ISETP.NE.AND P2, PT, R179, 0x1, PT ;  /* 0x00000001b300780c */ /* 0x000fc60003f45270 */
[----:B------:R-:W-:Y:S01]  /*18510*/  FFMA.FTZ R167, R167, R0, 1.1641532182693481445e-10 ;  /* 0x2f000000a7a77423 */ /* 0x000fe20000010000 */
[----:B------:R-:W-:Y:S01]  /*18520*/  FMUL.FTZ R168, R166, UR5 ;  /* 0x00000005a6a87c20 */ /* 0x000fe20008410000 */
[----:B------:R-:W-:-:S03]  /*18530*/  FSEL R166, R165, RZ, P3 ;  /* 0x000000ffa5a67208 */ /* 0x000fc60001800000 */
[----:B------:R-:W-:-:S04]  /*18540*/  FSETP.GTU.FTZ.AND P1, PT, R167, UR4, PT ;  /* 0x00000004a7007c0b */ /* 0x000fc8000bf3c000 */
        /* <DEDUP_REMOVED lines=15> */
.L_x_13321:
        /* <DEDUP_REMOVED lines=12> */
.L_x_13322:
        /* <DEDUP_REMOVED lines=43> */
.L_x_13320:
        /* <DEDUP_REMOVED lines=19> */
.L_x_13324:
        /* <DEDUP_REMOVED lines=12> */
.L_x_13325:
        /* <DEDUP_REMOVED lines=43> */
.L_x_13323:
        /* <DEDUP_REMOVED lines=22> */
.L_x_13327:
        /* <DEDUP_REMOVED lines=12> */
.L_x_13328:
        /* <DEDUP_REMOVED lines=43> */
.L_x_13326:
        /* <DEDUP_REMOVED lines=17> */
.L_x_13330:
        /* <DEDUP_REMOVED lines=12> */
.L_x_13331:
        /* <DEDUP_REMOVED lines=43> */
.L_x_13329:
        /* <DEDUP_REMOVED lines=22> */
.L_x_13333:
        /* <DEDUP_REMOVED lines=12> */
.L_x_13334:
        /* <DEDUP_REMOVED lines=43> */
.L_x_13332:
        /* <DEDUP_REMOVED lines=17> */
.L_x_13336:
        /* <DEDUP_REMOVED lines=12> */
.L_x_13337:
        /* <DEDUP_REMOVED lines=43> */
.L_x_13335:
        /* <DEDUP_REMOVED lines=22> */
.L_x_13339:
        /* <DEDUP_REMOVED lines=12> */
.L_x_13340:
        /* <DEDUP_REMOVED lines=43> */
.L_x_13338:
[----:B------:R-:W-:Y:S01]  /*1a5c0*/  ISETP.NE.AND P4, PT, R183, 0x1, PT ;  /* 0x00000001b700780c */ /* 0x000fe20003f85270 */
[----:B------:R-:W-:Y:S01]  /*1a5d0*/  HADD2.F32 R170, -RZ, R170.H1_H1 ;  /* 0x300000aaffaa7230 */ /* 0x000fe20000004100 */
[----:B------:R-:W-:Y:S01]  /*1a5e0*/  I2FP.F32.U32 R169, R169 ;  /* 0x000000a900a97245 */ /* 0x000fe20000201000 */
[----:B------:R-:W-:Y:S01]  /*1a5f0*/  IMAD.MOV.U32 R184, RZ, RZ, 0x2 ;  /* 0x00000002ffb87424 */ /* 0x000fe200078e00ff */
[----:B------:R-:W-:-:S03]  /*1a600*/  MOV R182, R176 ;  /* 0x000000b000b67202 */ /* 0x000fc60000000f00 */
        /* <DEDUP_REMOVED lines=12> */
.L_x_13342:
        /* <DEDUP_REMOVED lines=12> */
.L_x_13343:
        /* <DEDUP_REMOVED lines=43> */
.L_x_13341:
        /* <DEDUP_REMOVED lines=22> */
.L_x_13345:
        /* <DEDUP_REMOVED lines=12> */
.L_x_13346:
        /* <DEDUP_REMOVED lines=43> */
.L_x_13344:
        /* <DEDUP_REMOVED lines=17> */
.L_x_13348:
        /* <DEDUP_REMOVED lines=12> */
.L_x_13349:
        /* <DEDUP_REMOVED lines=43> */
.L_x_13347:
        /* <DEDUP_REMOVED lines=22> */
.L_x_13351:
        /* <DEDUP_REMOVED lines=12> */
.L_x_13352:
        /* <DEDUP_REMOVED lines=40> */
[----:B------:R-:W-:Y:S02]  /*1b830*/  LOP3.LUT R173, R184, UR40, R205, 0x96, !PT ;  /* 0x00000028b8ad7c12 */ /* 0x000fe4000f8e96cd */
[----:B------:R-:W-:Y:S01]  /*1b840*/  MOV R184, R186 ;  /* 0x000000ba00b87202 */ /* 0x000fe20000000f00 */
[----:B------:R-:W-:-:S07]  /*1b850*/  IMAD.MOV.U32 R186, RZ, RZ, R204 ;  /* 0x000000ffffba7224 */ /* 0x000fce00078e00cc */
.L_x_13350:
[----:B------:R-:W-:Y:S01]  /*1b860*/  ISETP.NE.AND P6, PT, R203, 0x1, PT ;  /* 0x00000001cb00780c */ /* 0x000fe20003fc5270 */
[----:B------:R-:W-:Y:S01]  /*1b870*/  HADD2.F32 R171, -RZ, R171.H1_H1 ;  /* 0x300000abffab7230 */ /* 0x000fe20000004100 */
[----:B------:R-:W-:Y:S02]  /*1b880*/  I2FP.F32.U32 R185, R184 ;  /* 0x000000b800b97245 */ /* 0x000fe40000201000 */
[----:B------:R-:W-:Y:S02]  /*1b890*/  MOV R202, R176 ;  /* 0x000000b000ca7202 */ /* 0x000fe40000000f00 */
[----:B------:R-:W-:Y:S01]  /*1b8a0*/  FMUL.FTZ R171, R171, UR5 ;  /* 0x00000005abab7c20 */ /* 0x000fe20008410000 */
[----:B------:R-:W-:Y:S01]  /*1b8b0*/  FFMA.FTZ R184, R185, R0, 1.1641532182693481445e-10 ;  /* 0x2f000000b9b87423 */ /* 0x000fe20000010000 */
[----:B------:R-:W-:-:S04]  /*1b8c0*/  IMAD.MOV.U32 R185, RZ, RZ, 0x2 ;  /* 0x00000002ffb97424 */ /* 0x000fc800078e00ff */
        /* <DEDUP_REMOVED lines=10> */
.L_x_13354:
        /* <DEDUP_REMOVED lines=14> */
.L_x_13355:
        /* <DEDUP_REMOVED lines=41> */
[----:B------:R-:W-:Y:S02]  /*1bce0*/  LOP3.LUT R173, R184, UR40, R205, 0x96, !PT ;  /* 0x00000028b8ad7c12 */ /* 0x000fe4000f8e96cd */
[----:B------:R-:W-:-:S07]  /*1bcf0*/  MOV R186, R204 ;  /* 0x000000cc00ba7202 */ /* 0x000fce0000000f00 */
.L_x_13353:
        /* <DEDUP_REMOVED lines=11> */
.L_x_13307:
[----:B------:R-:W-:Y:S01]  /*1bdb0*/  ISETP.NE.AND P1, PT, R185, 0x1, PT ;  /* 0x00000001b900780c */ /* 0x000fe20003f25270 */
[----:B------:R-:W-:Y:S02]  /*1bdc0*/  HFMA2 R167, -RZ, RZ, 0, 1.1920928955078125e-07 ;  /* 0x00000002ffa77431 */ /* 0x000fe400000001ff */
[----:B-1----:R-:W-:Y:S01]  /*1bdd0*/  IMAD.MOV.U32 R164, RZ, RZ, R176 ;  /* 0x000000ffffa47224 */ /* 0x002fe200078e00b0 */
        /* <DEDUP_REMOVED lines=12> */
.L_x_13358:
        /* <DEDUP_REMOVED lines=12> */
.L_x_13359:
        /* <DEDUP_REMOVED lines=43> */
.L_x_13357:
[----:B------:R-:W-:Y:S01]  /*1c210*/  I2FP.F32.U32 R165, R164 ;  /* 0x000000a400a57245 */ /* 0x000fe20000201000 */
[----:B-----5:R-:W-:Y:S01]  /*1c220*/  HADD2.F32 R164, -RZ, R168.H0_H0 ;  /* 0x200000a8ffa47230 */ /* 0x020fe20000004100 */
[----:B------:R-:W-:Y:S02]  /*1c230*/  ISETP.NE.AND P1, PT, R167, 0x1, PT ;  /* 0x00000001a700780c */ /* 0x000fe40003f25270 */
[----:B------:R-:W-:Y:S01]  /*1c240*/  LOP3.LUT R201, R201, 0xfffffff7, RZ, 0xc0, !PT ;  /* 0xfffffff7c9c97812 */ /* 0x000fe200078ec0ff */
[----:B------:R-:W-:Y:S01]  /*1c250*/  FFMA.FTZ R165, R165, R0, 1.1641532182693481445e-10 ;  /* 0x2f000000a5a57423 */ /* 0x000fe20000010000 */
[----:B------:R-:W-:-:S04]  /*1c260*/  MOV R166, 0x2 ;  /* 0x0000000200a67802 */ /* 0x000fc80000000f00 */
        /* <DEDUP_REMOVED lines=12> */
.L_x_13361:
        /* <DEDUP_REMOVED lines=12> */
.L_x_13362:
        /* <DEDUP_REMOVED lines=43> */
.L_x_13360:
        /* <DEDUP_REMOVED lines=18> */
.L_x_13364:
        /* <DEDUP_REMOVED lines=12> */
.L_x_13365:
        /* <DEDUP_REMOVED lines=43> */
.L_x_13363:
        /* <DEDUP_REMOVED lines=18> */
.L_x_13367:
        /* <DEDUP_REMOVED lines=12> */
.L_x_13368:
        /* <DEDUP_REMOVED lines=43> */
.L_x_13366:
        /* <DEDUP_REMOVED lines=16> */
.L_x_13370:
        /* <DEDUP_REMOVED lines=12> */
.L_x_13371:
        /* <DEDUP_REMOVED lines=43> */
.L_x_13369:
        /* <DEDUP_REMOVED lines=16> */
.L_x_13373:
        /* <DEDUP_REMOVED lines=12> */
.L_x_13374:
[----:B------:R-:W-:Y:S01]  /*1d5f0*/  IMAD.WIDE.U32 R204, R3, -0x326172a9, RZ ;  /* 0xcd9e8d5703cc7825 */ /* 0x000fe200078e00ff */
[----:B------:R-:W-:-:S03]  /*1d600*/  LOP3.LUT R208, R175, UR11, R203, 0x96, !PT ;  /* 0x0000000bafd07c12 */ /* 0x000fc6000f8e96cb */
[----:B------:R-:W-:Y:S01]  /*1d610*/  HFMA2 R185, -RZ, RZ, 0, 0 ;  /* 0x00000000ffb97431 */ /* 0x000fe200000001ff */
        /* <DEDUP_REMOVED lines=40> */
.L_x_13372:
[----:B------:R-:W-:Y:S01]  /*1d8a0*/  ISETP.NE.AND P4, PT, R185, 0x1, PT ;  /* 0x00000001b900780c */ /* 0x000fe20003f85270 */
[----:B------:R-:W-:Y:S01]  /*1d8b0*/  HADD2.F32 R170, -RZ, R170.H1_H1 ;  /* 0x300000aaffaa7230 */ /* 0x000fe20000004100 */
        /* <DEDUP_REMOVED lines=14> */
.L_x_13376:
        /* <DEDUP_REMOVED lines=12> */
.L_x_13377:
        /* <DEDUP_REMOVED lines=41> */
[----:B------:R-:W-:Y:S02]  /*1dcf0*/  LOP3.LUT R173, R202, UR40, R207, 0x96, !PT ;  /* 0x00000028caad7c12 */ /* 0x000fe4000f8e96cf */
[----:B------:R-:W-:-:S07]  /*1dd00*/  MOV R186, R206 ;  /* 0x000000ce00ba7202 */ /* 0x000fce0000000f00 */
.L_x_13375:
        /* <DEDUP_REMOVED lines=16> */
.L_x_13379:
        /* <DEDUP_REMOVED lines=12> */
.L_x_13380:
        /* <DEDUP_REMOVED lines=43> */
.L_x_13378:
        /* <DEDUP_REMOVED lines=13> */
[----:B------:R-:W-:Y:S01]  /*1e250*/  LOP3.LUT P6, RZ, R201, 0x4, RZ, 0xc0, !PT ;  /* 0x00000004c9ff7812 */ /* 0x000fe200078cc0ff */
[----:B------:R-:W-:Y:S01]  /*1e260*/  FMUL.FTZ R0, R170, UR5 ;  /* 0x00000005aa007c20 */ /* 0x000fe20008410000 */
[----:B------:R-:W-:Y:S01]  /*1e270*/  FMUL.FTZ R202, R169, UR5 ;  /* 0x00000005a9ca7c20 */ /* 0x000fe20008410000 */
        /* <DEDUP_REMOVED lines=18> */
.L_x_13356:
[----:B------:R-:W-:Y:S01]  /*1e3a0*/  SEL R205, RZ, 0x1000000, !P5 ;  /* 0x01000000ffcd7807 */ /* 0x000fe20006800000 */
[----:B------:R-:W-:Y:S01]  /*1e3b0*/  IMAD.WIDE.U32 R196, R199, 0x20, R196 ;  /* 0x00000020c7c47825 */ /* 0x000fe200078e00c4 */
[C---:B------:R-:W-:Y:S02]  /*1e3c0*/  LOP3.LUT P6, RZ, R201.reuse, 0x4, RZ, 0xc0, !PT ;  /* 0x00000004c9ff7812 */ /* 0x040fe400078cc0ff */
[----:B------:R-:W-:Y:S01]  /*1e3d0*/  LOP3.LUT P5, RZ, R201, 0x2, RZ, 0xc0, !PT ;  /* 0x00000002c9ff7812 */ /* 0x000fe200078ac0ff */
        /* <DEDUP_REMOVED lines=37> */
.L_x_13381:
        /* <DEDUP_REMOVED lines=127> */
[----:B------:R-:W-:Y:S02]  /*1ee20*/  @!P1 LEA R203, R198, UR4, 0x3 ;  /* 0x00000004c6cb9c11 */ /* 0x000fe4000f8e18ff */
[----:B------:R-:W-:Y:S01]  /*1ee30*/  MOV R202, RZ ;  /* 0x000000ff00ca7202 */ /* 0x000fe20000000f00 */
        /* <DEDUP_REMOVED lines=36> */
[-C--:B---3--:R-:W-:Y:S02]  /*1f080*/  IADD3 R194, PT, PT, R202, R205.reuse, RZ ;  /* 0x000000cdcac27210 */ /* 0x088fe40007ffe0ff */
[----:B------:R-:W-:Y:S01]  /*1f090*/  I2FP.F32.S32 R205, R205 ;  /* 0x000000cd00cd7245 */ /* 0x000fe20000201400 */
        /* <DEDUP_REMOVED lines=40> */
[----:B------:R-:W-:Y:S01]  /*1f320*/  IMAD.U32 R143, RZ, RZ, UR18 ;  /* 0x00000012ff8f7e24 */ /* 0x000fe2000f8e00ff */
        /* <DEDUP_REMOVED lines=11> */
[----:B------:R-:W-:Y:S01]  /*1f3e0*/  MOV R155, UR18 ;  /* 0x00000012009b7c02 */ /* 0x000fe20008000f00 */
        /* <DEDUP_REMOVED lines=31> */
[----:B------:R-:W-:Y:S01]  /*1f5e0*/  F2FP.F16.F32.PACK_AB R140, R141, R140 ;  /* 0x0000008c8d8c723e */ /* 0x000fe200000000ff */
[----:B------:R0:W-:Y:S01]  /*1f5f0*/  @!P0 STG.E desc[UR8][R150.64], R157 ;  /* 0x0000009d96008986 */ /* 0x0001e2000c101908 */
[----:B------:R-:W-:Y:S01]  /*1f600*/  F2FP.F16.F32.PACK_AB R141, R143, R142 ;  /* 0x0000008e8f8d723e */ /* 0x000fe200000000ff */
[----:B------:R-:W-:Y:S01]  /*1f610*/  FFMA.FTZ R147, R165, R74, R126 ;  /* 0x0000004aa5937223 */ /* 0x000fe2000001007e */
[----:B------:R-:W-:Y:S01]  /*1f620*/  F2FP.F16.F32.PACK_AB R142, R149, R148 ;  /* 0x00000094958e723e */ /* 0x000fe200000000ff */
[----:B------:R-:W-:Y:S01]  /*1f630*/  FADD.FTZ R222, -R228, R167 ;  /* 0x000000a7e4de7221 */ /* 0x000fe20000010100 */
[----:B------:R-:W1:Y:S01]  /*1f640*/  LDC.64 R148, c[0x0][0x430] ;  /* 0x00010c00ff947b82 */ /* 0x000e620000000a00 */
[----:B------:R-:W-:Y:S01]  /*1f650*/  F2FP.F16.F32.PACK_AB R143, R153, R152 ;  /* 0x00000098998f723e */ /* 0x000fe200000000ff */
        /* <DEDUP_REMOVED lines=18> */
[----:B------:R-:W-:Y:S01]  /*1f780*/  F2FP.F16.F32.PACK_AB R146, R165, R146 ;  /* 0x00000092a592723e */ /* 0x000fe200000000ff */
[----:B------:R-:W-:Y:S01]  /*1f790*/  FFMA.FTZ R160, R171, R44, R24 ;  /* 0x0000002caba07223 */ /* 0x000fe20000010018 */
[----:B------:R-:W-:Y:S01]  /*1f7a0*/  FFMA.FTZ R165, R156, R45, R25 ;  /* 0x0000002d9ca57223 */ /* 0x000fe20000010019 */
[----:B------:R-:W-:Y:S01]  /*1f7b0*/  FFMA.FTZ R164, R197, R46, R26 ;  /* 0x0000002ec5a47223 */ /* 0x000fe2000001001a */
[----:B------:R-:W-:Y:S01]  /*1f7c0*/  FFMA.FTZ R167, R170, R47, R27 ;  /* 0x0000002faaa77223 */ /* 0x000fe2000001001b */
[----:B--2---:R-:W-:Y:S01]  /*1f7d0*/  FFMA.FTZ R143, R204, R49, R21 ;  /* 0x00000031cc8f7223 */ /* 0x004fe20000010015 */
[----:B------:R-:W-:Y:S01]  /*1f7e0*/  FFMA.FTZ R152, R202, R51, R23 ;  /* 0x00000033ca987223 */ /* 0x000fe20000010017 */
[----:B------:R-:W-:Y:S01]  /*1f7f0*/  F2FP.F16.F32.PACK_AB R147, R244, R147 ;  /* 0x00000093f493723e */ /* 0x000fe200000000ff */
[C---:B------:R-:W-:Y:S01]  /*1f800*/  FMUL.FTZ R155, R157.reuse, R212 ;  /* 0x000000d49d9b7220 */ /* 0x040fe20000410000 */
[----:B------:R-:W-:Y:S01]  /*1f810*/  F2FP.F16.F32.PACK_AB R145, R230, R145 ;  /* 0x00000091e691723e */ /* 0x000fe200000000ff */
[----:B------:R-:W-:Y:S01]  /*1f820*/  FMUL.FTZ R0, R157, R208 ;  /* 0x000000d09d007220 */ /* 0x000fe20000410000 */
[----:B------:R-:W-:Y:S01]  /*1f830*/  F2FP.F16.F32.PACK_AB R142, R143, R150 ;  /* 0x000000968f8e723e */ /* 0x000fe200000000ff */
[----:B------:R-:W-:Y:S01]  /*1f840*/  FMUL.FTZ R203, R157, R166 ;  /* 0x000000a69dcb7220 */ /* 0x000fe20000410000 */
[----:B------:R-:W-:Y:S01]  /*1f850*/  F2FP.F16.F32.PACK_AB R143, R152, R151 ;  /* 0x00000097988f723e */ /* 0x000fe200000000ff */
[----:B-1----:R-:W-:Y:S01]  /*1f860*/  IMAD.WIDE.U32 R152, R187, 0x10, R148 ;  /* 0x00000010bb987825 */ /* 0x002fe200078e0094 */
[----:B------:R-:W-:-:S03]  /*1f870*/  F2FP.F16.F32.PACK_AB R144, R161, R144 ;  /* 0x00000090a190723e */ /* 0x000fc600000000ff */
[----:B------:R-:W-:Y:S01]  /*1f880*/  FMUL.FTZ R207, R157, R168 ;  /* 0x000000a89dcf7220 */ /* 0x000fe20000410000 */
[----:B------:R-:W-:Y:S01]  /*1f890*/  F2FP.F16.F32.PACK_AB R140, R165, R160 ;  /* 0x000000a0a58c723e */ /* 0x000fe200000000ff */
[--C-:B------:R-:W-:Y:S01]  /*1f8a0*/  IMAD.WIDE.U32 R168, R199, 0x10, R148.reuse ;  /* 0x00000010c7a87825 */ /* 0x100fe200078e0094 */
[----:B------:R-:W-:Y:S01]  /*1f8b0*/  F2FP.F16.F32.PACK_AB R141, R167, R164 ;  /* 0x000000a4a78d723e */ /* 0x000fe200000000ff */
        /* <DEDUP_REMOVED lines=23> */
[----:B------:R-:W-:Y:S01]  /*1fa30*/  F2FP.F16.F32.PACK_AB R144, R145, R148 ;  /* 0x000000949190723e */ /* 0x000fe200000000ff */
[----:B------:R-:W-:Y:S01]  /*1fa40*/  FFMA.FTZ R145, R159, R54, R18 ;  /* 0x000000369f917223 */ /* 0x000fe20000010012 */
[----:B------:R-:W-:Y:S01]  /*1fa50*/  FFMA.FTZ R148, R210, R57, R13 ;  /* 0x00000039d2947223 */ /* 0x000fe2000001000d */
[----:B------:R-:W-:Y:S01]  /*1fa60*/  FMUL.FTZ R206, R157, R228 ;  /* 0x000000e49dce7220 */ /* 0x000fe20000410000 */
[----:B------:R-:W-:Y:S01]  /*1fa70*/  FFMA.FTZ R153, R0, R85, R113 ;  /* 0x0000005500997223 */ /* 0x000fe20000010071 */
[----:B------:R-:W-:Y:S01]  /*1fa80*/  FFMA.FTZ R154, R154, R87, R115 ;  /* 0x000000579a9a7223 */ /* 0x000fe20000010073 */
[----:B------:R-:W-:Y:S01]  /*1fa90*/  F2FP.F16.F32.PACK_AB R145, R146, R145 ;  /* 0x000000919291723e */ /* 0x000fe200000000ff */
[----:B------:R-:W-:Y:S01]  /*1faa0*/  FFMA.FTZ R0, R203, R62, R10 ;  /* 0x0000003ecb007223 */ /* 0x000fe2000001000a */
[----:B------:R-:W-:Y:S01]  /*1fab0*/  F2FP.F16.F32.PACK_AB R146, R148, R147 ;  /* 0x000000939492723e */ /* 0x000fe200000000ff */
[----:B------:R-:W-:Y:S01]  /*1fac0*/  FFMA.FTZ R148, R155, R84, R112 ;  /* 0x000000549b947223 */ /* 0x000fe20000010070 */
[----:B-1----:R-:W-:Y:S01]  /*1fad0*/  FFMA.FTZ R150, R213, R88, R108 ;  /* 0x00000058d5967223 */ /* 0x002fe2000001006c */
[----:B------:R-:W-:Y:S01]  /*1fae0*/  FFMA.FTZ R151, R215, R58, R14 ;  /* 0x0000003ad7977223 */ /* 0x000fe2000001000e */
[----:B------:R-:W-:Y:S01]  /*1faf0*/  F2FP.F16.F32.PACK_AB R140, R156, R171 ;  /* 0x000000ab9c8c723e */ /* 0x000fe200000000ff */
[----:B------:R-:W-:Y:S01]  /*1fb00*/  FFMA.FTZ R155, R158, R61, R9 ;  /* 0x0000003d9e9b7223 */ /* 0x000fe20000010009 */
        /* <DEDUP_REMOVED lines=20> */
[----:B------:R-:W-:Y:S01]  /*1fc50*/  F2FP.F16.F32.PACK_AB R153, R157, R0 ;  /* 0x000000009d99723e */ /* 0x000fe200000000ff */
[C---:B------:R-:W-:Y:S01]  /*1fc60*/  FFMA.FTZ R0, R206.reuse, R67, R7 ;  /* 0x00000043ce007223 */ /* 0x040fe20000010007 */
        /* <DEDUP_REMOVED lines=9> */
[--C-:B------:R-:W-:Y:S01]  /*1fd00*/  IMAD.WIDE.U32 R160, R193, 0x10, R162.reuse ;  /* 0x00000010c1a07825 */ /* 0x100fe200078e00a2 */
[----:B------:R-:W-:Y:S01]  /*1fd10*/  F2FP.F16.F32.PACK_AB R142, R204, R205 ;  /* 0x000000cdcc8e723e */ /* 0x000fe200000000ff */
[----:B------:R-:W-:Y:S01]  /*1fd20*/  UIADD3 UR18, UPT, UPT, UR18, UR16, URZ ;  /* 0x0000001012127290 */ /* 0x000fe2000fffe0ff */
[----:B------:R-:W-:Y:S01]  /*1fd30*/  F2FP.F16.F32.PACK_AB R141, R170, R197 ;  /* 0x000000c5aa8d723e */ /* 0x000fe200000000ff */
[----:B------:R-:W-:Y:S01]  /*1fd40*/  IMAD.WIDE.U32 R162, R199, 0x10, R162 ;  /* 0x00000010c7a27825 */ /* 0x000fe200078e00a2 */
[----:B------:R-:W-:Y:S01]  /*1fd50*/  F2FP.F16.F32.PACK_AB R151, R216, R215 ;  /* 0x000000d7d897723e */ /* 0x000fe200000000ff */
[----:B------:R-:W-:Y:S01]  /*1fd60*/  UISETP.GE.AND UP3, UPT, UR18, UR17, UPT ;  /* 0x000000111200728c */ /* 0x000fe2000bf66270 */
        /* <DEDUP_REMOVED lines=8> */
[----:B------:R0:W-:Y:S04]  /*1fdf0*/  STG.E.128 desc[UR8][R162.64], R152 ;  /* 0x00000098a2007986 */ /* 0x0001e8000c101d08 */
[----:B------:R0:W-:Y:S01]  /*1fe00*/  STG.E.128 desc[UR8][R168.64], R156 ;  /* 0x0000009ca8007986 */ /* 0x0001e2000c101d08 */
[----:B------:R-:W-:Y:S05]  /*1fe10*/  BRA.U !UP3, `(.L_x_13382) ;  /* 0xfffffe150b3c7547 */ /* 0x000fea000b83ffff */
[----:B------:R-:W-:Y:S05]  /*1fe20*/  EXIT ;  /* 0x000000000000794d */ /* 0x000fea0003800000 */
.L_x_13383:
        /* <DEDUP_REMOVED lines=13> */
.L_x_18065:


//--------------------- .text._ZN10layer_norm31ln_parallel_residual_fwd_kernelINS_13Kernel_traitsIf6__halffS2_fjLj8192ELj1ELj1ELj8ELj16ENS_18Kernel_traits_baseILj8192EfS2_fS2_fjLj256EEEEELb1ELb1ELb0EEEvNS_9FwdParamsE --------------------------
	.section	.text._ZN10layer_norm31ln_parallel_residual_fwd_kernelINS_13Kernel_traitsIf6__halffS2_fjLj8192ELj1ELj1ELj8ELj16ENS_18Kernel_traits_baseILj8192EfS2_fS2_fjLj256EEEEELb1ELb1ELb0EEEvNS_9FwdParamsE,"ax",@progbits
	.align	128
        .global         _ZN10layer_norm31ln_parallel_residual_fwd_kernelINS_13Kernel_traitsIf6__halffS2_fjLj8192ELj1ELj1ELj8ELj16ENS_18Kernel_traits_baseILj8192EfS2_fS2_fjLj256EEEEELb1ELb1ELb0EEEvNS_9FwdParamsE
        .type           _ZN10layer_norm31ln_parallel_residual_fwd_kernelINS_13Kernel_traitsIf6__halffS2_fjLj8192ELj1ELj1ELj8ELj16ENS_18Kernel_traits_baseILj8192EfS2_fS2_fjLj256EEEEELb1ELb1ELb0EEEvNS_9FwdParamsE,@function
        .size           _ZN10layer_norm31ln_parallel_residual_fwd_kernelINS_13Kernel_traitsIf6__halffS2_fjLj8192ELj1ELj1ELj8ELj16ENS_18Kernel_traits_baseILj8192EfS2_fS2_fjLj256EEEEELb1ELb1ELb0EEEvNS_9FwdParamsE,(.L_x_18066 - _ZN10layer_norm31ln_parallel_residual_fwd_kernelINS_13Kernel_traitsIf6__halffS2_fjLj8192ELj1ELj1ELj8ELj16ENS_18Kernel_traits_baseILj8192EfS2_fS2_fjLj256EEEEELb1ELb1ELb0EEEvNS_9FwdParamsE)
        .other          _ZN10layer_norm31ln_parallel_residual_fwd_kernelINS_13Kernel_traitsIf6__halffS2_fjLj8192ELj1ELj1ELj8ELj16ENS_18Kernel_traits_baseILj8192EfS2_fS2_fjLj256EEEEELb1ELb1ELb0EEEvNS_9FwdParamsE,@"STO_CUDA_ENTRY STV_DEFAULT"
_ZN10layer_norm31ln_parallel_residual_fwd_kernelINS_13Kernel_traitsIf6__halffS2_fjLj8192ELj1ELj1ELj8ELj16ENS_18Kernel_traits_baseILj8192EfS2_fS2_fjLj256EEEEELb1ELb1ELb0EEEvNS_9FwdParamsE:
.text._ZN10layer_norm31ln_parallel_residual_fwd_kernelINS_13Kernel_traitsIf6__halffS2_fjLj8192ELj1ELj1ELj8ELj16ENS_18Kernel_traits_baseILj8192EfS2_fS2_fjLj256EEEEELb1ELb1ELb0EEEvNS_9FwdParamsE:
        /* <DEDUP_REMOVED lines=38> */
[C---:B------:R-:W-:Y:S01]  /*0260*/  IADD3 R118, PT, PT, R3.reuse, -0x24c28bd8, RZ ;  /* 0xdb3d742803767810 */ /* 0x040fe20007ffe0ff */
        /* <DEDUP_REMOVED lines=50> */
.L_x_13385:
        /* <DEDUP_REMOVED lines=41> */
.L_x_13386:
[----:B------:R-:W-:Y:S05]  /*0820*/  BSYNC.RECONVERGENT B0 ;  /* 0x0000000000007941 */ /* 0x000fea0003800200 */
.L_x_13384:
        /* <DEDUP_REMOVED lines=94> */
.L_x_13898:
        /* <DEDUP_REMOVED lines=41> */
.L_x_13392:
        /* <DEDUP_REMOVED lines=13> */
.L_x_13394:
[----:B------:R-:W-:Y:S05]  /*1170*/  BSYNC.RECONVERGENT B2 ;  /* 0x0000000000027941 */ /* 0x000fea0003800200 */
.L_x_13393:
        /* <DEDUP_REMOVED lines=61> */
.L_x_13391:
[----:B------:R-:W-:Y:S05]  /*1550*/  BSYNC.RECONVERGENT B1 ;  /* 0x0000000000017941 */ /* 0x000fea0003800200 */
.L_x_13390:
        /* <DEDUP_REMOVED lines=21> */
.L_x_13397:
        /* <DEDUP_REMOVED lines=13> */
.L_x_13399:
[----:B------:R-:W-:Y:S05]  /*1780*/  BSYNC.RECONVERGENT B2 ;  /* 0x0000000000027941 */ /* 0x000fea0003800200 */
.L_x_13398:
        /* <DEDUP_REMOVED lines=9> */
[----:B------:R-:W-:Y:S01]  /*1820*/  IMAD.MOV.U32 R114, RZ, RZ, RZ ;  /* 0x000000ffff727224 */ /* 0x000fe200078e00ff */
        /* <DEDUP_REMOVED lines=51> */
.L_x_13396:
[----:B------:R-:W-:Y:S05]  /*1b60*/  BSYNC.RECONVERGENT B1 ;  /* 0x0000000000017941 */ /* 0x000fea0003800200 */
.L_x_13395:
        /* <DEDUP_REMOVED lines=19> */
.L_x_13402:
        /* <DEDUP_REMOVED lines=13> */
.L_x_13404:
[----:B------:R-:W-:Y:S05]  /*1d70*/  BSYNC.RECONVERGENT B2 ;  /* 0x0000000000027941 */ /* 0x000fea0003800200 */
.L_x_13403:
        /* <DEDUP_REMOVED lines=61> */
.L_x_13401:
[----:B------:R-:W-:Y:S05]  /*2150*/  BSYNC.RECONVERGENT B1 ;  /* 0x0000000000017941 */ /* 0x000fea0003800200 */
.L_x_13400:
        /* <DEDUP_REMOVED lines=19> */
.L_x_13407:
        /* <DEDUP_REMOVED lines=13> */
.L_x_13409:
[----:B------:R-:W-:Y:S05]  /*2360*/  BSYNC.RECONVERGENT B2 ;  /* 0x0000000000027941 */ /* 0x000fea0003800200 */
.L_x_13408:
        /* <DEDUP_REMOVED lines=61> */
.L_x_13406:
[----:B------:R-:W-:Y:S05]  /*2740*/  BSYNC.RECONVERGENT B1 ;  /* 0x0000000000017941 */ /* 0x000fea0003800200 */
.L_x_13405:
        /* <DEDUP_REMOVED lines=19> */
.L_x_13412:
        /* <DEDUP_REMOVED lines=13> */
.L_x_13414:
[----:B------:R-:W-:Y:S05]  /*2950*/  BSYNC.RECONVERGENT B2 ;  /* 0x0000000000027941 */ /* 0x000fea0003800200 */
.L_x_13413:
        /* <DEDUP_REMOVED lines=61> */
.L_x_13411:
[----:B------:R-:W-:Y:S05]  /*2d30*/  BSYNC.RECONVERGENT B1 ;  /* 0x0000000000017941 */ /* 0x000fea0003800200 */
.L_x_13410:
        /* <DEDUP_REMOVED lines=17> */
.L_x_13417:
        /* <DEDUP_REMOVED lines=13> */
.L_x_13419:
[----:B------:R-:W-:Y:S05]  /*2f20*/  BSYNC.RECONVERGENT B2 ;  /* 0x0000000000027941 */ /* 0x000fea0003800200 */
.L_x_13418:
        /* <DEDUP_REMOVED lines=58> */
[----:B------:R-:W-:Y:S02]  /*32d0*/  HFMA2 R135, -RZ, RZ, 0, 0 ;  /* 0x00000000ff877431 */ /* 0x000fe400000001ff */
[----:B------:R-:W-:Y:S02]  /*32e0*/  IMAD.MOV.U32 R132, RZ, RZ, R0 ;  /* 0x000000ffff847224 */ /* 0x000fe400078e0000 */
[----:B------:R-:W-:-:S07]  /*32f0*/  IMAD.MOV.U32 R0, RZ, RZ, R134 ;  /* 0x000000ffff007224 */ /* 0x000fce00078e0086 */
.L_x_13416:
[----:B------:R-:W-:Y:S05]  /*3300*/  BSYNC.RECONVERGENT B1 ;  /* 0x0000000000017941 */ /* 0x000fea0003800200 */
.L_x_13415:
        /* <DEDUP_REMOVED lines=17> */
.L_x_13422:
        /* <DEDUP_REMOVED lines=13> */
.L_x_13424:
[----:B------:R-:W-:Y:S05]  /*34f0*/  BSYNC.RECONVERGENT B2 ;  /* 0x0000000000027941 */ /* 0x000fea0003800200 */
.L_x_13423:
        /* <DEDUP_REMOVED lines=61> */
.L_x_13421:
[----:B------:R-:W-:Y:S05]  /*38d0*/  BSYNC.RECONVERGENT B1 ;  /* 0x0000000000017941 */ /* 0x000fea0003800200 */
.L_x_13420:
        /* <DEDUP_REMOVED lines=17> */
.L_x_13427:
        /* <DEDUP_REMOVED lines=13> */
.L_x_13429:
[----:B------:R-:W-:Y:S05]  /*3ac0*/  BSYNC.RECONVERGENT B2 ;  /* 0x0000000000027941 */ /* 0x000fea0003800200 */
.L_x_13428:
        /* <DEDUP_REMOVED lines=61> */
.L_x_13426:
[----:B------:R-:W-:Y:S05]  /*3ea0*/  BSYNC.RECONVERGENT B1 ;  /* 0x0000000000017941 */ /* 0x000fea0003800200 */
.L_x_13425:
        /* <DEDUP_REMOVED lines=38> */
.L_x_13389:
        /* <DEDUP_REMOVED lines=16> */
.L_x_13433:
        /* <DEDUP_REMOVED lines=13> */
.L_x_13435:
[----:B------:R-:W-:Y:S05]  /*42e0*/  BSYNC.RECONVERGENT B2 ;  /* 0x0000000000027941 */ /* 0x000fea0003800200 */
.L_x_13434:
        /* <DEDUP_REMOVED lines=57> */
[----:B------:R-:W-:-:S03]  /*4680*/  IMAD.MOV.U32 R102, RZ, RZ, RZ ;  /* 0x000000ffff667224 */ /* 0x000fc600078e00ff */
[----:B------:R-:W-:Y:S01]  /*4690*/  LOP3.LUT R113, R113, R100, R121, 0x96, !PT ;  /* 0x0000006471717212 */ /* 0x000fe200078e9679 */
[----:B------:R-:W-:-:S07]  /*46a0*/  IMAD.MOV.U32 R100, RZ, RZ, R127 ;  /* 0x000000ffff647224 */ /* 0x000fce00078e007f */
.L_x_13432:
[----:B------:R-:W-:Y:S05]  /*46b0*/  BSYNC.RECONVERGENT B1 ;  /* 0x0000000000017941 */ /* 0x000fea0003800200 */
.L_x_13431:
        /* <DEDUP_REMOVED lines=23> */
.L_x_13438:
        /* <DEDUP_REMOVED lines=13> */
.L_x_13440:
[----:B------:R-:W-:Y:S05]  /*4900*/  BSYNC.RECONVERGENT B2 ;  /* 0x0000000000027941 */ /* 0x000fea0003800200 */
.L_x_13439:
        /* <DEDUP_REMOVED lines=56> */
[----:B------:R-:W-:-:S03]  /*4c90*/  IMAD.MOV.U32 R103, RZ, RZ, RZ ;  /* 0x000000ffff677224 */ /* 0x000fc600078e00ff */
[----:B------:R-:W-:Y:S01]  /*4ca0*/  LOP3.LUT R113, R113, R100, R121, 0x96, !PT ;  /* 0x0000006471717212 */ /* 0x000fe200078e9679 */
[----:B------:R-:W-:Y:S01]  /*4cb0*/  IMAD.MOV.U32 R100, RZ, RZ, R0 ;  /* 0x000000ffff647224 */ /* 0x000fe200078e0000 */
[----:B------:R-:W-:-:S07]  /*4cc0*/  MOV R0, R120 ;  /* 0x0000007800007202 */ /* 0x000fce0000000f00 */
.L_x_13437:
[----:B------:R-:W-:Y:S05]  /*4cd0*/  BSYNC.RECONVERGENT B1 ;  /* 0x0000000000017941 */ /* 0x000fea0003800200 */
.L_x_13436:
        /* <DEDUP_REMOVED lines=23> */
.L_x_13443:
        /* <DEDUP_REMOVED lines=13> */
.L_x_13445:
[----:B------:R-:W-:Y:S05]  /*4f20*/  BSYNC.RECONVERGENT B2 ;  /* 0x0000000000027941 */ /* 0x000fea0003800200 */
.L_x_13444:
        /* <DEDUP_REMOVED lines=61> */
.L_x_13442:
[----:B------:R-:W-:Y:S05]  /*5300*/  BSYNC.RECONVERGENT B1 ;  /* 0x0000000000017941 */ /* 0x000fea0003800200 */
.L_x_13441:
        /* <DEDUP_REMOVED lines=20> */
.L_x_13448:
        /* <DEDUP_REMOVED lines=13> */
.L_x_13450:
[----:B------:R-:W-:Y:S05]  /*5520*/  BSYNC.RECONVERGENT B2 ;  /* 0x0000000000027941 */ /* 0x000fea0003800200 */
.L_x_13449:
        /* <DEDUP_REMOVED lines=61> */
.L_x_13447:
[----:B------:R-:W-:Y:S05]  /*5900*/  BSYNC.RECONVERGENT B1 ;  /* 0x0000000000017941 */ /* 0x000fea0003800200 */
.L_x_13446:
[----:B------:R-:W-:Y:S01]  /*5910*/  I2FP.F32.U32 R101, R101 ;  /* 0x0000006500657245 */ /* 0x000fe20000201000 */
[----:B------:R-:W-:Y:S01]  /*5920*/  HADD2.F32 R102, -RZ, R128.H1_H1 ;  /* 0x30000080ff667230 */ /* 0x000fe20000004100 */
        /* <DEDUP_REMOVED lines=21> */
.L_x_13453:
        /* <DEDUP_REMOVED lines=13> */
.L_x_13455:
[----:B------:R-:W-:Y:S05]  /*5b50*/  BSYNC.RECONVERGENT B2 ;  /* 0x0000000000027941 */ /* 0x000fea0003800200 */
.L_x_13454:
        /* <DEDUP_REMOVED lines=61> */
.L_x_13452:
[----:B------:R-:W-:Y:S05]  /*5f30*/  BSYNC.RECONVERGENT B1 ;  /* 0x0000000000017941 */ /* 0x000fea0003800200 */
.L_x_13451:
        /* <DEDUP_REMOVED lines=20> */
.L_x_13458:
        /* <DEDUP_REMOVED lines=13> */
.L_x_13460:
[----:B------:R-:W-:Y:S05]  /*6150*/  BSYNC.RECONVERGENT B2 ;  /* 0x0000000000027941 */ /* 0x000fea0003800200 */
.L_x_13459:
        /* <DEDUP_REMOVED lines=61> */
.L_x_13457:
[----:B------:R-:W-:Y:S05]  /*6530*/  BSYNC.RECONVERGENT B1 ;  /* 0x0000000000017941 */ /* 0x000fea0003800200 */
.L_x_13456:
[----:B------:R-:W-:Y:S01]  /*6540*/  I2FP.F32.U32 R103, R102 ;  /* 0x0000006600677245 */ /* 0x000fe20000201000 */
[----:B------:R-:W-:Y:S01]  /*6550*/  HADD2.F32 R102, -RZ, R129.H0_H0 ;  /* 0x20000081ff667230 */ /* 0x000fe20000004100 */
[----:B------:R-:W-:Y:S03]  /*6560*/  BSSY.RECONVERGENT B1, `(.L_x_13461) ;  /* 0x0000060000017945 */ /* 0x000fe60003800200 */
[----:B------:R-:W-:Y:S01]  /*6570*/  FFMA.FTZ R103, R103, R132, 1.1641532182693481445e-10 ;  /* 0x2f00000067677423 */ /* 0x000fe20000010084 */
[----:B------:R-:W-:-:S04]  /*6580*/  FMUL.FTZ R102, R102, R127 ;  /* 0x0000007f66667220 */ /* 0x000fc80000410000 */
[----:B------:R-:W-:Y:S02]  /*6590*/  FSETP.GTU.FTZ.AND P2, PT, R103, R126, PT ;  /* 0x0000007e6700720b */ /* 0x000fe40003f5c000 */
        /* <DEDUP_REMOVED lines=17> */
.L_x_13463:
        /* <DEDUP_REMOVED lines=13> */
.L_x_13465:
[----:B------:R-:W-:Y:S05]  /*6780*/  BSYNC.RECONVERGENT B2 ;  /* 0x0000000000027941 */ /* 0x000fea0003800200 */
.L_x_13464:
        /* <DEDUP_REMOVED lines=61> */
.L_x_13462:
[----:B------:R-:W-:Y:S05]  /*6b60*/  BSYNC.RECONVERGENT B1 ;  /* 0x0000000000017941 */ /* 0x000fea0003800200 */
.L_x_13461:
        /* <DEDUP_REMOVED lines=20> */
.L_x_13468:
        /* <DEDUP_REMOVED lines=13> */
.L_x_13470:
[----:B------:R-:W-:Y:S05]  /*6d80*/  BSYNC.RECONVERGENT B2 ;  /* 0x0000000000027941 */ /* 0x000fea0003800200 */
.L_x_13469:
        /* <DEDUP_REMOVED lines=61> */
.L_x_13467:
[----:B------:R-:W-:Y:S05]  /*7160*/  BSYNC.RECONVERGENT B1 ;  /* 0x0000000000017941 */ /* 0x000fea0003800200 */
.L_x_13466:
        /* <DEDUP_REMOVED lines=23> */
.L_x_13473:
        /* <DEDUP_REMOVED lines=13> */
.L_x_13475:
[----:B------:R-:W-:Y:S05]  /*73b0*/  BSYNC.RECONVERGENT B2 ;  /* 0x0000000000027941 */ /* 0x000fea0003800200 */
.L_x_13474:
        /* <DEDUP_REMOVED lines=54> */
[----:B------:R-:W-:-:S04]  /*7720*/  IMAD.WIDE.U32 R124, R123, -0x2daee0ad, RZ ;  /* 0xd2511f537b7c7825 */ /* 0x000fc800078e00ff */
[----:B------:R-:W-:Y:S01]  /*7730*/  HFMA2 R123, -RZ, RZ, 0, 0 ;  /* 0x00000000ff7b7431 */ /* 0x000fe200000001ff */
[----:B------:R-:W-:Y:S02]  /*7740*/  LOP3.LUT R112, R105, R112, R135, 0x96, !PT ;  /* 0x0000007069707212 */ /* 0x000fe400078e9687 */
[----:B------:R-:W-:Y:S02]  /*7750*/  MOV R118, R134 ;  /* 0x0000008600767202 */ /* 0x000fe40000000f00 */
[----:B------:R-:W-:Y:S01]  /*7760*/  LOP3.LUT R113, R113, R104, R125, 0x96, !PT ;  /* 0x0000006871717212 */ /* 0x000fe200078e967d */
[----:B------:R-:W-:Y:S02]  /*7770*/  IMAD.MOV.U32 R104, RZ, RZ, R0 ;  /* 0x000000ffff687224 */ /* 0x000fe400078e0000 */
[----:B------:R-:W-:-:S07]  /*7780*/  IMAD.MOV.U32 R0, RZ, RZ, R124 ;  /* 0x000000ffff007224 */ /* 0x000fce00078e007c */
.L_x_13472:
[----:B------:R-:W-:Y:S05]  /*7790*/  BSYNC.RECONVERGENT B1 ;  /* 0x0000000000017941 */ /* 0x000fea0003800200 */
.L_x_13471:
        /* <DEDUP_REMOVED lines=18> */
.L_x_13478:
        /* <DEDUP_REMOVED lines=13> */
.L_x_13480:
[----:B------:R-:W-:Y:S05]  /*7990*/  BSYNC.RECONVERGENT B2 ;  /* 0x0000000000027941 */ /* 0x000fea0003800200 */
.L_x_13479:
        /* <DEDUP_REMOVED lines=61> */
.L_x_13477:
[----:B------:R-:W-:Y:S05]  /*7d70*/  BSYNC.RECONVERGENT B1 ;  /* 0x0000000000017941 */ /* 0x000fea0003800200 */
.L_x_13476:
        /* <DEDUP_REMOVED lines=23> */
.L_x_13483:
        /* <DEDUP_REMOVED lines=13> */
.L_x_13485:
[----:B------:R-:W-:Y:S05]  /*7fc0*/  BSYNC.RECONVERGENT B2 ;  /* 0x0000000000027941 */ /* 0x000fea0003800200 */
.L_x_13484:
        /* <DEDUP_REMOVED lines=60> */
[----:B------:R-:W-:-:S07]  /*8390*/  MOV R0, R134 ;  /* 0x0000008600007202 */ /* 0x000fce0000000f00 */
.L_x_13482:
[----:B------:R-:W-:Y:S05]  /*83a0*/  BSYNC.RECONVERGENT B1 ;  /* 0x0000000000017941 */ /* 0x000fea0003800200 */
.L_x_13481:
        /* <DEDUP_REMOVED lines=18> */
.L_x_13488:
        /* <DEDUP_REMOVED lines=13> */
.L_x_13490:
[----:B------:R-:W-:Y:S05]  /*85a0*/  BSYNC.RECONVERGENT B2 ;  /* 0x0000000000027941 */ /* 0x000fea0003800200 */
.L_x_13489:
        /* <DEDUP_REMOVED lines=61> */
.L_x_13487:
[----:B------:R-:W-:Y:S05]  /*8980*/  BSYNC.RECONVERGENT B1 ;  /* 0x0000000000017941 */ /* 0x000fea0003800200 */
.L_x_13486:
        /* <DEDUP_REMOVED lines=23> */
.L_x_13493:
        /* <DEDUP_REMOVED lines=13> */
.L_x_13495:
[----:B------:R-:W-:Y:S05]  /*8bd0*/  BSYNC.RECONVERGENT B2 ;  /* 0x0000000000027941 */ /* 0x000fea0003800200 */
.L_x_13494:
        /* <DEDUP_REMOVED lines=61> */
.L_x_13492:
[----:B------:R-:W-:Y:S05]  /*8fb0*/  BSYNC.RECONVERGENT B1 ;  /* 0x0000000000017941 */ /* 0x000fea0003800200 */
.L_x_13491:
        /* <DEDUP_REMOVED lines=18> */
.L_x_13498:
        /* <DEDUP_REMOVED lines=13> */
.L_x_13500:
[----:B------:R-:W-:Y:S05]  /*91b0*/  BSYNC.RECONVERGENT B2 ;  /* 0x0000000000027941 */ /* 0x000fea0003800200 */
.L_x_13499:
        /* <DEDUP_REMOVED lines=61> */
.L_x_13497:
[----:B------:R-:W-:Y:S05]  /*9590*/  BSYNC.RECONVERGENT B1 ;  /* 0x0000000000017941 */ /* 0x000fea0003800200 */
.L_x_13496:
[----:B------:R-:W-:Y:S01]  /*95a0*/  I2FP.F32.U32 R125, R106 ;  /* 0x0000006a007d7245 */ /* 0x000fe20000201000 */
[----:B------:R-:W-:Y:S01]  /*95b0*/  HADD2.F32 R106, -RZ, R131.H0_H0 ;  /* 0x20000083ff6a7230 */ /* 0x000fe20000004100 */
        /* <DEDUP_REMOVED lines=21> */
.L_x_13503:
        /* <DEDUP_REMOVED lines=13> */
.L_x_13505:
[----:B------:R-:W-:Y:S05]  /*97e0*/  BSYNC.RECONVERGENT B2 ;  /* 0x0000000000027941 */ /* 0x000fea0003800200 */
.L_x_13504:
        /* <DEDUP_REMOVED lines=61> */
.L_x_13502:
[----:B------:R-:W-:Y:S05]  /*9bc0*/  BSYNC.RECONVERGENT B1 ;  /* 0x0000000000017941 */ /* 0x000fea0003800200 */
.L_x_13501:
        /* <DEDUP_REMOVED lines=18> */
.L_x_13508:
        /* <DEDUP_REMOVED lines=15> */
.L_x_13510:
[----:B------:R-:W-:Y:S05]  /*9de0*/  BSYNC.RECONVERGENT B2 ;  /* 0x0000000000027941 */ /* 0x000fea0003800200 */
.L_x_13509:
        /* <DEDUP_REMOVED lines=61> */
.L_x_13507:
[----:B------:R-:W-:Y:S05]  /*a1c0*/  BSYNC.RECONVERGENT B1 ;  /* 0x0000000000017941 */ /* 0x000fea0003800200 */
.L_x_13506:
        /* <DEDUP_REMOVED lines=10> */
.L_x_13430:
        /* <DEDUP_REMOVED lines=44> */
.L_x_13511:
[----:B------:R-:W-:Y:S02]  /*a530*/  IMAD.MOV.U32 R127, RZ, RZ, R0 ;  /* 0x000000ffff7f7224 */ /* 0x000fe400078e0000 */
[----:B------:R-:W-:-:S07]  /*a540*/  VIADD R0, R117, 0x100 ;  /* 0x0000010075007836 */ /* 0x000fce0000000000 */
.L_x_13388:
[----:B------:R-:W-:Y:S05]  /*a550*/  BSYNC.RECONVERGENT B0 ;  /* 0x0000000000007941 */ /* 0x000fea0003800200 */
.L_x_13387:
        /* <DEDUP_REMOVED lines=36> */
.L_x_13517:
        /* <DEDUP_REMOVED lines=13> */
.L_x_13519:
[----:B------:R-:W-:Y:S05]  /*a870*/  BSYNC.RECONVERGENT B2 ;  /* 0x0000000000027941 */ /* 0x000fea0003800200 */
.L_x_13518:
        /* <DEDUP_REMOVED lines=56> */
[----:B------:R-:W-:Y:S01]  /*ac00*/  IMAD.MOV.U32 R78, RZ, RZ, RZ ;  /* 0x000000ffff4e7224 */ /* 0x000fe200078e00ff */
[----:B------:R-:W-:Y:S01]  /*ac10*/  LOP3.LUT R113, R113, R76, R133, 0x96, !PT ;  /* 0x0000004c71717212 */ /* 0x000fe200078e9685 */
[----:B------:R-:W-:-:S07]  /*ac20*/  IMAD.MOV.U32 R76, RZ, RZ, R127 ;  /* 0x000000ffff4c7224 */ /* 0x000fce00078e007f */
.L_x_13516:
[----:B------:R-:W-:Y:S05]  /*ac30*/  BSYNC.RECONVERGENT B1 ;  /* 0x0000000000017941 */ /* 0x000fea0003800200 */
.L_x_13515:
        /* <DEDUP_REMOVED lines=9> */
[----:B-----5:R-:W-:-:S04]  /*acd0*/  HADD2.F32 R76, -RZ, R88.H0_H0 ;  /* 0x20000058ff4c7230 */ /* 0x020fc80000004100 */
        /* <DEDUP_REMOVED lines=13> */
.L_x_13522:
        /* <DEDUP_REMOVED lines=13> */
.L_x_13524:
[----:B------:R-:W-:Y:S05]  /*ae80*/  BSYNC.RECONVERGENT B2 ;  /* 0x0000000000027941 */ /* 0x000fea0003800200 */
.L_x_13523:
        /* <DEDUP_REMOVED lines=60> */
.L_x_13521:
[----:B------:R-:W-:Y:S05]  /*b250*/  BSYNC.RECONVERGENT B1 ;  /* 0x0000000000017941 */ /* 0x000fea0003800200 */
.L_x_13520:
[----:B------:R-:W-:Y:S01]  /*b260*/  I2FP.F32.U32 R76, R77 ;  /* 0x0000004d004c7245 */ /* 0x000fe20000201000 */
[----:B------:R-:W-:Y:S01]  /*b270*/  HADD2.F32 R78, -RZ, R128.H0_H0 ;  /* 0x20000080ff4e7230 */ /* 0x000fe20000004100 */
[----:B------:R-:W-:Y:S01]  /*b280*/  ISETP.NE.AND P3, PT, R79, 0x1, PT ;  /* 0x000000014f00780c */ /* 0x000fe20003f65270 */
[----:B------:R-:W-:Y:S02]  /*b290*/  BSSY.RECONVERGENT B1, `(.L_x_13525) ;  /* 0x000005f000017945 */ /* 0x000fe40003800200 */
[----:B------:R-:W-:Y:S01]  /*b2a0*/  FFMA.FTZ R77, R76, R133, 1.1641532182693481445e-10 ;  /* 0x2f0000004c4d7423 */ /* 0x000fe20000010085 */
[----:B------:R-:W-:-:S04]  /*b2b0*/  FMUL.FTZ R76, R78, R127 ;  /* 0x0000007f4e4c7220 */ /* 0x000fc80000410000 */
[----:B------:R-:W-:Y:S02]  /*b2c0*/  FSETP.GTU.FTZ.AND P2, PT, R77, R126, PT ;  /* 0x0000007e4d00720b */ /* 0x000fe40003f5c000 */
        /* <DEDUP_REMOVED lines=16> */
.L_x_13527:
        /* <DEDUP_REMOVED lines=13> */
.L_x_13529:
[----:B------:R-:W-:Y:S05]  /*b4a0*/  BSYNC.RECONVERGENT B2 ;  /* 0x0000000000027941 */ /* 0x000fea0003800200 */
.L_x_13528:
        /* <DEDUP_REMOVED lines=61> */
.L_x_13526:
[----:B------:R-:W-:Y:S05]  /*b880*/  BSYNC.RECONVERGENT B1 ;  /* 0x0000000000017941 */ /* 0x000fea0003800200 */
.L_x_13525:
        /* <DEDUP_REMOVED lines=20> */
.L_x_13532:
        /* <DEDUP_REMOVED lines=13> */
.L_x_13534:
[----:B------:R-:W-:Y:S05]  /*baa0*/  BSYNC.RECONVERGENT B2 ;  /* 0x0000000000027941 */ /* 0x000fea0003800200 */
.L_x_13533:
        /* <DEDUP_REMOVED lines=61> */
.L_x_13531:
[----:B------:R-:W-:Y:S05]  /*be80*/  BSYNC.RECONVERGENT B1 ;  /* 0x0000000000017941 */ /* 0x000fea0003800200 */
.L_x_13530:
[----:B------:R-:W-:Y:S01]  /*be90*/  I2FP.F32.U32 R78, R77 ;  /* 0x0000004d004e7245 */ /* 0x000fe20000201000 */
[----:B------:R-:W-:Y:S01]  /*bea0*/  HADD2.F32 R114, -RZ, R128.H1_H1 ;  /* 0x30000080ff727230 */ /* 0x000fe20000004100 */
        /* <DEDUP_REMOVED lines=21> */
.L_x_13537:
        /* <DEDUP_REMOVED lines=13> */
.L_x_13539:
[----:B------:R-:W-:Y:S05]  /*c0d0*/  BSYNC.RECONVERGENT B2 ;  /* 0x0000000000027941 */ /* 0x000fea0003800200 */
.L_x_13538:
        /* <DEDUP_REMOVED lines=61> */
.L_x_13536:
[----:B------:R-:W-:Y:S05]  /*c4b0*/  BSYNC.RECONVERGENT B1 ;  /* 0x0000000000017941 */ /* 0x000fea0003800200 */
.L_x_13535:
[----:B------:R-:W-:Y:S01]  /*c4c0*/  I2FP.F32.U32 R78, R78 ;  /* 0x0000004e004e7245 */ /* 0x000fe20000201000 */
[----:B------:R-:W-:Y:S01]  /*c4d0*/  BSSY.RECONVERGENT B1, `(.L_x_13540) ;  /* 0x000005e000017945 */ /* 0x000fe20003800200 */
[----:B------:R-:W-:Y:S01]  /*c4e0*/  ISETP.NE.AND P2, PT, R114, 0x1, PT ;  /* 0x000000017200780c */ /* 0x000fe20003f45270 */
[----:B------:R-:W-:Y:S01]  /*c4f0*/  IMAD.MOV.U32 R122, RZ, RZ, 0x2 ;  /* 0x00000002ff7a7424 */ /* 0x000fe200078e00ff */
[----:B------:R-:W-:Y:S01]  /*c500*/  LOP3.LUT R141, R141, 0xfffffffb, RZ, 0xc0, !PT ;  /* 0xfffffffb8d8d7812 */ /* 0x000fe200078ec0ff */
[----:B------:R-:W-:Y:S01]  /*c510*/  FFMA.FTZ R79, R78, R133, 1.1641532182693481445e-10 ;  /* 0x2f0000004e4f7423 */ /* 0x000fe20000010085 */
[----:B------:R-:W-:-:S04]  /*c520*/  HADD2.F32 R78, -RZ, R89.H0_H0 ;  /* 0x20000059ff4e7230 */ /* 0x000fc80000004100 */
        /* <DEDUP_REMOVED lines=13> */
.L_x_13542:
        /* <DEDUP_REMOVED lines=13> */
.L_x_13544:
[----:B------:R-:W-:Y:S05]  /*c6d0*/  BSYNC.RECONVERGENT B2 ;  /* 0x0000000000027941 */ /* 0x000fea0003800200 */
.L_x_13543:
        /* <DEDUP_REMOVED lines=61> */
.L_x_13541:
[----:B------:R-:W-:Y:S05]  /*cab0*/  BSYNC.RECONVERGENT B1 ;  /* 0x0000000000017941 */ /* 0x000fea0003800200 */
.L_x_13540:
        /* <DEDUP_REMOVED lines=23> */
.L_x_13547:
        /* <DEDUP_REMOVED lines=13> */
.L_x_13549:
[----:B------:R-:W-:Y:S05]  /*cd00*/  BSYNC.RECONVERGENT B2 ;  /* 0x0000000000027941 */ /* 0x000fea0003800200 */
.L_x_13548:
        /* <DEDUP_REMOVED lines=61> */
.L_x_13546:
[----:B------:R-:W-:Y:S05]  /*d0e0*/  BSYNC.RECONVERGENT B1 ;  /* 0x0000000000017941 */ /* 0x000fea0003800200 */
.L_x_13545:
        /* <DEDUP_REMOVED lines=20> */
.L_x_13552:
        /* <DEDUP_REMOVED lines=13> */
.L_x_13554:
[----:B------:R-:W-:Y:S05]  /*d300*/  BSYNC.RECONVERGENT B2 ;  /* 0x0000000000027941 */ /* 0x000fea0003800200 */
.L_x_13553:
        /* <DEDUP_REMOVED lines=61> */
.L_x_13551:
[----:B------:R-:W-:Y:S05]  /*d6e0*/  BSYNC.RECONVERGENT B1 ;  /* 0x0000000000017941 */ /* 0x000fea0003800200 */
.L_x_13550:
[----:B------:R-:W-:Y:S01]  /*d6f0*/  I2FP.F32.U32 R88, R88 ;  /* 0x0000005800587245 */ /* 0x000fe20000201000 */
[----:B------:R-:W-:Y:S01]  /*d700*/  HADD2.F32 R122, -RZ, R129.H1_H1 ;  /* 0x30000081ff7a7230 */ /* 0x000fe20000004100 */
        /* <DEDUP_REMOVED lines=21> */
.L_x_13557:
        /* <DEDUP_REMOVED lines=13> */
.L_x_13559:
[----:B------:R-:W-:Y:S05]  /*d930*/  BSYNC.RECONVERGENT B2 ;  /* 0x0000000000027941 */ /* 0x000fea0003800200 */
.L_x_13558:
        /* <DEDUP_REMOVED lines=61> */
.L_x_13556:
[----:B------:R-:W-:Y:S05]  /*dd10*/  BSYNC.RECONVERGENT B1 ;  /* 0x0000000000017941 */ /* 0x000fea0003800200 */
.L_x_13555:
[----:B------:R-:W-:Y:S01]  /*dd20*/  ISETP.NE.AND P3, PT, R123, 0x1, PT ;  /* 0x000000017b00780c */ /* 0x000fe20003f65270 */
[----:B------:R-:W-:Y:S01]  /*dd30*/  HADD2.F32 R114, -RZ, R90.H0_H0 ;  /* 0x2000005aff727230 */ /* 0x000fe20000004100 */
[----:B------:R-:W-:Y:S01]  /*dd40*/  I2FP.F32.U32 R88, R88 ;  /* 0x0000005800587245 */ /* 0x000fe20000201000 */
[----:B------:R-:W-:Y:S01]  /*dd50*/  BSSY.RECONVERGENT B1, `(.L_x_13560) ;  /* 0x000005a000017945 */ /* 0x000fe20003800200 */
[----:B------:R-:W-:Y:S02]  /*dd60*/  IMAD.MOV.U32 R125, RZ, RZ, 0x2 ;  /* 0x00000002ff7d7424 */ /* 0x000fe400078e00ff */
[----:B------:R-:W-:Y:S01]  /*dd70*/  FMUL.FTZ R114, R114, R127 ;  /* 0x0000007f72727220 */ /* 0x000fe20000410000 */
        /* <DEDUP_REMOVED lines=12> */
.L_x_13562:
        /* <DEDUP_REMOVED lines=13> */
.L_x_13564:
[----:B------:R-:W-:Y:S05]  /*df10*/  BSYNC.RECONVERGENT B2 ;  /* 0x0000000000027941 */ /* 0x000fea0003800200 */
.L_x_13563:
        /* <DEDUP_REMOVED lines=61> */
.L_x_13561:
[----:B------:R-:W-:Y:S05]  /*e2f0*/  BSYNC.RECONVERGENT B1 ;  /* 0x0000000000017941 */ /* 0x000fea0003800200 */
.L_x_13560:
[----:B------:R-:W-:Y:S01]  /*e300*/  I2FP.F32.U32 R88, R88 ;  /* 0x0000005800587245 */ /* 0x000fe20000201000 */
[----:B------:R-:W-:Y:S01]  /*e310*/  HADD2.F32 R124, -RZ, R130.H0_H0 ;  /* 0x20000082ff7c7230 */ /* 0x000fe20000004100 */
[----:B------:R-:W-:Y:S03]  /*e320*/  BSSY.RECONVERGENT B1, `(.L_x_13565) ;  /* 0x0000060000017945 */ /* 0x000fe60003800200 */
[----:B------:R-:W-:Y:S01]  /*e330*/  FFMA.FTZ R89, R88, R133, 1.1641532182693481445e-10 ;  /* 0x2f00000058597423 */ /* 0x000fe20000010085 */
[----:B------:R-:W-:Y:S01]  /*e340*/  FMUL.FTZ R88, R124, R127 ;  /* 0x0000007f7c587220 */ /* 0x000fe20000410000 */
[----:B------:R-:W-:-:S03]  /*e350*/  HFMA2 R124, -RZ, RZ, 0, 1.1920928955078125e-07 ;  /* 0x00000002ff7c7431 */ /* 0x000fc600000001ff */
        /* <DEDUP_REMOVED lines=17> */
.L_x_13567:
        /* <DEDUP_REMOVED lines=13> */
.L_x_13569:
[----:B------:R-:W-:Y:S05]  /*e540*/  BSYNC.RECONVERGENT B2 ;  /* 0x0000000000027941 */ /* 0x000fea0003800200 */
.L_x_13568:
        /* <DEDUP_REMOVED lines=61> */
.L_x_13566:
[----:B------:R-:W-:Y:S05]  /*e920*/  BSYNC.RECONVERGENT B1 ;  /* 0x0000000000017941 */ /* 0x000fea0003800200 */
.L_x_13565:
[----:B------:R-:W-:Y:S01]  /*e930*/  ISETP.NE.AND P4, PT, R124, 0x1, PT ;  /* 0x000000017c00780c */ /* 0x000fe20003f85270 */
[----:B------:R-:W-:Y:S01]  /*e940*/  HADD2.F32 R90, -RZ, R90.H1_H1 ;  /* 0x3000005aff5a7230 */ /* 0x000fe20000004100 */
        /* <DEDUP_REMOVED lines=16> */
.L_x_13572:
        /* <DEDUP_REMOVED lines=13> */
.L_x_13574:
[----:B------:R-:W-:Y:S05]  /*eb20*/  BSYNC.RECONVERGENT B2 ;  /* 0x0000000000027941 */ /* 0x000fea0003800200 */
.L_x_13573:
        /* <DEDUP_REMOVED lines=61> */
.L_x_13571:
[----:B------:R-:W-:Y:S05]  /*ef00*/  BSYNC.RECONVERGENT B1 ;  /* 0x0000000000017941 */ /* 0x000fea0003800200 */
.L_x_13570:
        /* <DEDUP_REMOVED lines=23> */
.L_x_13577:
        /* <DEDUP_REMOVED lines=13> */
.L_x_13579:
[----:B------:R-:W-:Y:S05]  /*f150*/  BSYNC.RECONVERGENT B2 ;  /* 0x0000000000027941 */ /* 0x000fea0003800200 */
.L_x_13578:
        /* <DEDUP_REMOVED lines=61> */
.L_x_13576:
[----:B------:R-:W-:Y:S05]  /*f530*/  BSYNC.RECONVERGENT B1 ;  /* 0x0000000000017941 */ /* 0x000fea0003800200 */
.L_x_13575:
[----:B------:R-:W-:Y:S01]  /*f540*/  ISETP.NE.AND P5, PT, R134, 0x1, PT ;  /* 0x000000018600780c */ /* 0x000fe20003fa5270 */
[----:B------:R-:W-:Y:S01]  /*f550*/  HADD2.F32 R114, -RZ, R91.H0_H0 ;  /* 0x2000005bff727230 */ /* 0x000fe20000004100 */
[----:B------:R-:W-:Y:S01]  /*f560*/  I2FP.F32.U32 R90, R90 ;  /* 0x0000005a005a7245 */ /* 0x000fe20000201000 */
[----:B------:R-:W-:Y:S01]  /*f570*/  BSSY.RECONVERGENT B1, `(.L_x_13580) ;  /* 0x000005a000017945 */ /* 0x000fe20003800200 */
[----:B------:R-:W-:Y:S02]  /*f580*/  HFMA2 R136, -RZ, RZ, 0, 1.1920928955078125e-07 ;  /* 0x00000002ff887431 */ /* 0x000fe400000001ff */
        /* <DEDUP_REMOVED lines=13> */
.L_x_13582:
        /* <DEDUP_REMOVED lines=13> */
.L_x_13584:
[----:B------:R-:W-:Y:S05]  /*f730*/  BSYNC.RECONVERGENT B2 ;  /* 0x0000000000027941 */ /* 0x000fea0003800200 */
.L_x_13583:
        /* <DEDUP_REMOVED lines=58> */
[----:B------:R-:W-:Y:S01]  /*fae0*/  MOV R132, R136 ;  /* 0x0000008800847202 */ /* 0x000fe20000000f00 */
[----:B------:R-:W-:Y:S01]  /*faf0*/  IMAD.MOV.U32 R136, RZ, RZ, RZ ;  /* 0x000000ffff887224 */ /* 0x000fe200078e00ff */
[----:B------:R-:W-:-:S07]  /*fb00*/  LOP3.LUT R113, R125, R134, R137, 0x96, !PT ;  /* 0x000000867d717212 */ /* 0x000fce00078e9689 */
.L_x_13581:
[----:B------:R-:W-:Y:S05]  /*fb10*/  BSYNC.RECONVERGENT B1 ;  /* 0x0000000000017941 */ /* 0x000fea0003800200 */
.L_x_13580:
        /* <DEDUP_REMOVED lines=23> */
.L_x_13587:
        /* <DEDUP_REMOVED lines=13> */
.L_x_13589:
[----:B------:R-:W-:Y:S05]  /*fd60*/  BSYNC.RECONVERGENT B2 ;  /* 0x0000000000027941 */ /* 0x000fea0003800200 */
.L_x_13588:
        /* <DEDUP_REMOVED lines=61> */
.L_x_13586:
[----:B------:R-:W-:Y:S05]  /*10140*/  BSYNC.RECONVERGENT B1 ;  /* 0x0000000000017941 */ /* 0x000fea0003800200 */
.L_x_13585:
        /* <DEDUP_REMOVED lines=18> */
.L_x_13592:
        /* <DEDUP_REMOVED lines=15> */
.L_x_13594:
[----:B------:R-:W-:Y:S05]  /*10360*/  BSYNC.RECONVERGENT B2 ;  /* 0x0000000000027941 */ /* 0x000fea0003800200 */
.L_x_13593:
        /* <DEDUP_REMOVED lines=61> */
.L_x_13591:
[----:B------:R-:W-:Y:S05]  /*10740*/  BSYNC.RECONVERGENT B1 ;  /* 0x0000000000017941 */ /* 0x000fea0003800200 */
.L_x_13590:
        /* <DEDUP_REMOVED lines=11> */
.L_x_13514:
        /* <DEDUP_REMOVED lines=16> */
.L_x_13598:
        /* <DEDUP_REMOVED lines=13> */
.L_x_13600:
[----:B------:R-:W-:Y:S05]  /*109d0*/  BSYNC.RECONVERGENT B2 ;  /* 0x0000000000027941 */ /* 0x000fea0003800200 */
.L_x_13599:
        /* <DEDUP_REMOVED lines=54> */
[----:B------:R-:W-:Y:S02]  /*10d40*/  HFMA2 R79, -RZ, RZ, 0, 0 ;  /* 0x00000000ff4f7431 */ /* 0x000fe400000001ff */
[----:B------:R-:W-:Y:S02]  /*10d50*/  IMAD.MOV.U32 R118, RZ, RZ, R134 ;  /* 0x000000ffff767224 */ /* 0x000fe400078e0086 */
[----:B------:R-:W-:Y:S01]  /*10d60*/  IMAD.WIDE.U32 R132, R132, -0x2daee0ad, RZ ;  /* 0xd2511f5384847825 */ /* 0x000fe200078e00ff */
[----:B------:R-:W-:-:S04]  /*10d70*/  LOP3.LUT R112, R77, R78, R135, 0x96, !PT ;  /* 0x0000004e4d707212 */ /* 0x000fc800078e9687 */
[----:B------:R-:W-:Y:S01]  /*10d80*/  LOP3.LUT R113, R113, R76, R133, 0x96, !PT ;  /* 0x0000004c71717212 */ /* 0x000fe200078e9685 */
[----:B------:R-:W-:-:S07]  /*10d90*/  IMAD.MOV.U32 R76, RZ, RZ, R127 ;  /* 0x000000ffff4c7224 */ /* 0x000fce00078e007f */
.L_x_13597:
[----:B------:R-:W-:Y:S05]  /*10da0*/  BSYNC.RECONVERGENT B1 ;  /* 0x0000000000017941 */ /* 0x000fea0003800200 */
.L_x_13596:
[----:B------:R-:W0:Y:S01]  /*10db0*/  LDC R127, c[0x0][0x404] ;  /* 0x00010100ff7f7b82 */ /* 0x000e220000000800 */
[----:B------:R-:W-:Y:S01]  /*10dc0*/  I2FP.F32.U32 R77, R76 ;  /* 0x0000004c004d7245 */ /* 0x000fe20000201000 */
[----:B------:R-:W-:Y:S01]  /*10dd0*/  IMAD.MOV.U32 R76, RZ, RZ, 0x2f800000 ;  /* 0x2f800000ff4c7424 */ /* 0x000fe200078e00ff */
[----:B------:R-:W-:Y:S01]  /*10de0*/  ISETP.NE.AND P2, PT, R79, 0x1, PT ;  /* 0x000000014f00780c */ /* 0x000fe20003f45270 */
[----:B------:R-:W-:Y:S01]  /*10df0*/  BSSY.RECONVERGENT B1, `(.L_x_13601) ;  /* 0x000005c000017945 */ /* 0x000fe20003800200 */
[----:B------:R-:W-:Y:S01]  /*10e00*/  LOP3.LUT R141, R141, 0xffffffef, RZ, 0xc0, !PT ;  /* 0xffffffef8d8d7812 */ /* 0x000fe200078ec0ff */
[----:B------:R-:W-:Y:S01]  /*10e10*/  FFMA.FTZ R78, R77, R76, 1.1641532182693481445e-10 ;  /* 0x2f0000004d4e7423 */ /* 0x000fe2000001004c */
[----:B-----5:R-:W-:Y:S02]  /*10e20*/  HADD2.F32 R77, -RZ, R88.H0_H0 ;  /* 0x20000058ff4d7230 */ /* 0x020fe40000004100 */
[----:B------:R-:W-:Y:S02]  /*10e30*/  IMAD.MOV.U32 R114, RZ, RZ, 0x2 ;  /* 0x00000002ff727424 */ /* 0x000fe400078e00ff */
[----:B0-----:R-:W-:-:S02]  /*10e40*/  FSETP.LE.FTZ.AND P3, PT, R78, R127, PT ;  /* 0x0000007f4e00720b */ /* 0x001fc40003f73000 */
        /* <DEDUP_REMOVED lines=11> */
.L_x_13603:
        /* <DEDUP_REMOVED lines=13> */
.L_x_13605:
[----:B------:R-:W-:Y:S05]  /*10fd0*/  BSYNC.RECONVERGENT B2 ;  /* 0x0000000000027941 */ /* 0x000fea0003800200 */
.L_x_13604:
[----:B------:R-:W-:Y:S01]  /*10fe0*/  IMAD.WIDE.U32 R112, R142, -0x326172a9, RZ ;  /* 0xcd9e8d578e707825 */ /* 0x000fe200078e00ff */
[----:B------:R-:W-:-:S03]  /*10ff0*/  LOP3.LUT R136, R115, R79, R3, 0x96, !PT ;  /* 0x0000004f73887212 */ /* 0x000fc600078e9603 */
[----:B------:R-:W-:Y:S01]  /*11000*/  HFMA2 R114, -RZ, RZ, 0, 0 ;  /* 0x00000000ff727431 */ /* 0x000fe200000001ff */
        /* <DEDUP_REMOVED lines=57> */
[----:B------:R-:W-:-:S07]  /*113a0*/  IMAD.MOV.U32 R132, RZ, RZ, R134 ;  /* 0x000000ffff847224 */ /* 0x000fce00078e0086 */
.L_x_13602:
[----:B------:R-:W-:Y:S05]  /*113b0*/  BSYNC.RECONVERGENT B1 ;  /* 0x0000000000017941 */ /* 0x000fea0003800200 */
.L_x_13601:
        /* <DEDUP_REMOVED lines=19> */
.L_x_13608:
        /* <DEDUP_REMOVED lines=13> */
.L_x_13610:
[----:B------:R-:W-:Y:S05]  /*115c0*/  BSYNC.RECONVERGENT B2 ;  /* 0x0000000000027941 */ /* 0x000fea0003800200 */
.L_x_13609:
        /* <DEDUP_REMOVED lines=61> */
.L_x_13607:
[----:B------:R-:W-:Y:S05]  /*119a0*/  BSYNC.RECONVERGENT B1 ;  /* 0x0000000000017941 */ /* 0x000fea0003800200 */
.L_x_13606:
        /* <DEDUP_REMOVED lines=19> */
.L_x_13613:
        /* <DEDUP_REMOVED lines=13> */
.L_x_13615:
[----:B------:R-:W-:Y:S05]  /*11bb0*/  BSYNC.RECONVERGENT B2 ;  /* 0x0000000000027941 */ /* 0x000fea0003800200 */
.L_x_13614:
        /* <DEDUP_REMOVED lines=61> */
.L_x_13612:
[----:B------:R-:W-:Y:S05]  /*11f90*/  BSYNC.RECONVERGENT B1 ;  /* 0x0000000000017941 */ /* 0x000fea0003800200 */
.L_x_13611:
        /* <DEDUP_REMOVED lines=19> */
.L_x_13618:
        /* <DEDUP_REMOVED lines=13> */
.L_x_13620:
[----:B------:R-:W-:Y:S05]  /*121a0*/  BSYNC.RECONVERGENT B2 ;  /* 0x0000000000027941 */ /* 0x000fea0003800200 */
.L_x_13619:
        /* <DEDUP_REMOVED lines=61> */
.L_x_13617:
[----:B------:R-:W-:Y:S05]  /*12580*/  BSYNC.RECONVERGENT B1 ;  /* 0x0000000000017941 */ /* 0x000fea0003800200 */
.L_x_13616:
        /* <DEDUP_REMOVED lines=17> */
.L_x_13623:
        /* <DEDUP_REMOVED lines=13> */
.L_x_13625:
[----:B------:R-:W-:Y:S05]  /*12770*/  BSYNC.RECONVERGENT B2 ;  /* 0x0000000000027941 */ /* 0x000fea0003800200 */
.L_x_13624:
        /* <DEDUP_REMOVED lines=61> */
.L_x_13622:
[----:B------:R-:W-:Y:S05]  /*12b50*/  BSYNC.RECONVERGENT B1 ;  /* 0x0000000000017941 */ /* 0x000fea0003800200 */
.L_x_13621:
        /* <DEDUP_REMOVED lines=17> */
.L_x_13628:
        /* <DEDUP_REMOVED lines=13> */
.L_x_13630:
[----:B------:R-:W-:Y:S05]  /*12d40*/  BSYNC.RECONVERGENT B2 ;  /* 0x0000000000027941 */ /* 0x000fea0003800200 */
.L_x_13629:
        /* <DEDUP_REMOVED lines=61> */
.L_x_13627:
[----:B------:R-:W-:Y:S05]  /*13120*/  BSYNC.RECONVERGENT B1 ;  /* 0x0000000000017941 */ /* 0x000fea0003800200 */
.L_x_13626:
        /* <DEDUP_REMOVED lines=17> */
.L_x_13633:
        /* <DEDUP_REMOVED lines=13> */
.L_x_13635:
[----:B------:R-:W-:Y:S05]  /*13310*/  BSYNC.RECONVERGENT B2 ;  /* 0x0000000000027941 */ /* 0x000fea0003800200 */
.L_x_13634:
        /* <DEDUP_REMOVED lines=61> */
.L_x_13632:
[----:B------:R-:W-:Y:S05]  /*136f0*/  BSYNC.RECONVERGENT B1 ;  /* 0x0000000000017941 */ /* 0x000fea0003800200 */
.L_x_13631:
        /* <DEDUP_REMOVED lines=37> */
.L_x_13595:
        /* <DEDUP_REMOVED lines=44> */
.L_x_13636:
[----:B------:R-:W-:Y:S01]  /*13c10*/  MOV R127, R132 ;  /* 0x00000084007f7202 */ /* 0x000fe20000000f00 */
[----:B------:R-:W-:-:S07]  /*13c20*/  VIADD R0, R0, 0x100 ;  /* 0x0000010000007836 */ /* 0x000fce0000000000 */
.L_x_13513:
[----:B------:R-:W-:Y:S05]  /*13c30*/  BSYNC.RECONVERGENT B0 ;  /* 0x0000000000007941 */ /* 0x000fea0003800200 */
.L_x_13512:
        /* <DEDUP_REMOVED lines=36> */
.L_x_13642:
        /* <DEDUP_REMOVED lines=13> */
.L_x_13644:
[----:B------:R-:W-:Y:S05]  /*13f50*/  BSYNC.RECONVERGENT B2 ;  /* 0x0000000000027941 */ /* 0x000fea0003800200 */
.L_x_13643:
        /* <DEDUP_REMOVED lines=57> */
[----:B------:R-:W-:Y:S02]  /*142f0*/  LOP3.LUT R113, R113, R80, R133, 0x96, !PT ;  /* 0x0000005071717212 */ /* 0x000fe400078e9685 */
[----:B------:R-:W-:-:S07]  /*14300*/  MOV R80, R127 ;  /* 0x0000007f00507202 */ /* 0x000fce0000000f00 */
.L_x_13641:
[----:B------:R-:W-:Y:S05]  /*14310*/  BSYNC.RECONVERGENT B1 ;  /* 0x0000000000017941 */ /* 0x000fea0003800200 */
.L_x_13640:
        /* <DEDUP_REMOVED lines=23> */
.L_x_13647:
        /* <DEDUP_REMOVED lines=13> */
.L_x_13649:
[----:B------:R-:W-:Y:S05]  /*14560*/  BSYNC.RECONVERGENT B2 ;  /* 0x0000000000027941 */ /* 0x000fea0003800200 */
.L_x_13648:
        /* <DEDUP_REMOVED lines=53> */
[----:B------:R-:W-:Y:S02]  /*148c0*/  HFMA2 R83, -RZ, RZ, 0, 0 ;  /* 0x00000000ff537431 */ /* 0x000fe400000001ff */
[----:B------:R-:W-:Y:S01]  /*148d0*/  IMAD.WIDE.U32 R120, R113, -0x2daee0ad, RZ ;  /* 0xd2511f5371787825 */ /* 0x000fe200078e00ff */
[----:B------:R-:W-:Y:S02]  /*148e0*/  LOP3.LUT R112, R81, R82, R119, 0x96, !PT ;  /* 0x0000005251707212 */ /* 0x000fe400078e9677 */
[----:B------:R-:W-:Y:S01]  /*148f0*/  MOV R81, R132 ;  /* 0x0000008400517202 */ /* 0x000fe20000000f00 */
[----:B------:R-:W-:Y:S02]  /*14900*/  VIADD R113, R3, 0x96a522ad ;  /* 0x96a522ad03717836 */ /* 0x000fe40000000000 */
[----:B------:R-:W-:-:S03]  /*14910*/  IMAD.MOV.U32 R132, RZ, RZ, R120 ;  /* 0x000000ffff847224 */ /* 0x000fc600078e0078 */
[----:B------:R-:W-:-:S07]  /*14920*/  LOP3.LUT R113, R113, R80, R121, 0x96, !PT ;  /* 0x0000005071717212 */ /* 0x000fce00078e9679 */
.L_x_13646:
[----:B------:R-:W-:Y:S05]  /*14930*/  BSYNC.RECONVERGENT B1 ;  /* 0x0000000000017941 */ /* 0x000fea0003800200 */
.L_x_13645:
        /* <DEDUP_REMOVED lines=23> */
.L_x_13652:
        /* <DEDUP_REMOVED lines=13> */
.L_x_13654:
[----:B------:R-:W-:Y:S05]  /*14b80*/  BSYNC.RECONVERGENT B2 ;  /* 0x0000000000027941 */ /* 0x000fea0003800200 */
.L_x_13653:
        /* <DEDUP_REMOVED lines=61> */
.L_x_13651:
[----:B------:R-:W-:Y:S05]  /*14f60*/  BSYNC.RECONVERGENT B1 ;  /* 0x0000000000017941 */ /* 0x000fea0003800200 */
.L_x_13650:
        /* <DEDUP_REMOVED lines=20> */
.L_x_13657:
        /* <DEDUP_REMOVED lines=13> */
.L_x_13659:
[----:B------:R-:W-:Y:S05]  /*15180*/  BSYNC.RECONVERGENT B2 ;  /* 0x0000000000027941 */ /* 0x000fea0003800200 */
.L_x_13658:
        /* <DEDUP_REMOVED lines=61> */
.L_x_13656:
[----:B------:R-:W-:Y:S05]  /*15560*/  BSYNC.RECONVERGENT B1 ;  /* 0x0000000000017941 */ /* 0x000fea0003800200 */
.L_x_13655:
        /* <DEDUP_REMOVED lines=23> */
.L_x_13662:
        /* <DEDUP_REMOVED lines=13> */
.L_x_13664:
[----:B------:R-:W-:Y:S05]  /*157b0*/  BSYNC.RECONVERGENT B2 ;  /* 0x0000000000027941 */ /* 0x000fea0003800200 */
.L_x_13663:
        /* <DEDUP_REMOVED lines=61> */
.L_x_13661:
[----:B------:R-:W-:Y:S05]  /*15b90*/  BSYNC.RECONVERGENT B1 ;  /* 0x0000000000017941 */ /* 0x000fea0003800200 */
.L_x_13660:
        /* <DEDUP_REMOVED lines=20> */
.L_x_13667:
        /* <DEDUP_REMOVED lines=13> */
.L_x_13669:
[----:B------:R-:W-:Y:S05]  /*15db0*/  BSYNC.RECONVERGENT B2 ;  /* 0x0000000000027941 */ /* 0x000fea0003800200 */
.L_x_13668:
        /* <DEDUP_REMOVED lines=60> */
[----:B------:R-:W-:-:S07]  /*16180*/  HFMA2 R122, -RZ, RZ, 0, 0 ;  /* 0x00000000ff7a7431 */ /* 0x000fce00000001ff */
.L_x_13666:
[----:B------:R-:W-:Y:S05]  /*16190*/  BSYNC.RECONVERGENT B1 ;  /* 0x0000000000017941 */ /* 0x000fea0003800200 */
.L_x_13665:
        /* <DEDUP_REMOVED lines=23> */
.L_x_13672:
        /* <DEDUP_REMOVED lines=13> */
.L_x_13674:
[----:B------:R-:W-:Y:S05]  /*163e0*/  BSYNC.RECONVERGENT B2 ;  /* 0x0000000000027941 */ /* 0x000fea0003800200 */
.L_x_13673:
        /* <DEDUP_REMOVED lines=61> */
.L_x_13671:
[----:B------:R-:W-:Y:S05]  /*167c0*/  BSYNC.RECONVERGENT B1 ;  /* 0x0000000000017941 */ /* 0x000fea0003800200 */
.L_x_13670:
        /* <DEDUP_REMOVED lines=20> */
.L_x_13677:
        /* <DEDUP_REMOVED lines=13> */
.L_x_13679:
[----:B------:R-:W-:Y:S05]  /*169e0*/  BSYNC.RECONVERGENT B2 ;  /* 0x0000000000027941 */ /* 0x000fea0003800200 */
.L_x_13678:
        /* <DEDUP_REMOVED lines=61> */
.L_x_13676:
[----:B------:R-:W-:Y:S05]  /*16dc0*/  BSYNC.RECONVERGENT B1 ;  /* 0x0000000000017941 */ /* 0x000fea0003800200 */
.L_x_13675:
        /* <DEDUP_REMOVED lines=23> */
.L_x_13682:
        /* <DEDUP_REMOVED lines=13> */
.L_x_13684:
[----:B------:R-:W-:Y:S05]  /*17010*/  BSYNC.RECONVERGENT B2 ;  /* 0x0000000000027941 */ /* 0x000fea0003800200 */
.L_x_13683:
        /* <DEDUP_REMOVED lines=61> */
.L_x_13681:
[----:B------:R-:W-:Y:S05]  /*173f0*/  BSYNC.RECONVERGENT B1 ;  /* 0x0000000000017941 */ /* 0x000fea0003800200 */
.L_x_13680:
        /* <DEDUP_REMOVED lines=18> */
.L_x_13687:
        /* <DEDUP_REMOVED lines=13> */
.L_x_13689:
[----:B------:R-:W-:Y:S05]  /*175f0*/  BSYNC.RECONVERGENT B2 ;  /* 0x0000000000027941 */ /* 0x000fea0003800200 */
.L_x_13688:
        /* <DEDUP_REMOVED lines=61> */
.L_x_13686:
[----:B------:R-:W-:Y:S05]  /*179d0*/  BSYNC.RECONVERGENT B1 ;  /* 0x0000000000017941 */ /* 0x000fea0003800200 */
.L_x_13685:
[----:B------:R-:W-:Y:S01]  /*179e0*/  I2FP.F32.U32 R92, R92 ;  /* 0x0000005c005c7245 */ /* 0x000fe20000201000 */
[----:B------:R-:W-:Y:S01]  /*179f0*/  HADD2.F32 R124, -RZ, R130.H0_H0 ;  /* 0x20000082ff7c7230 */ /* 0x000fe20000004100 */
[----:B------:R-:W-:Y:S03]  /*17a00*/  BSSY.RECONVERGENT B1, `(.L_x_13690) ;  /* 0x0000060000017945 */ /* 0x000fe60003800200 */
[----:B------:R-:W-:Y:S01]  /*17a10*/  FFMA.FTZ R93, R92, R133, 1.1641532182693481445e-10 ;  /* 0x2f0000005c5d7423 */ /* 0x000fe20000010085 */
[----:B------:R-:W-:Y:S01]  /*17a20*/  FMUL.FTZ R92, R124, R127 ;  /* 0x0000007f7c5c7220 */ /* 0x000fe20000410000 */
[----:B------:R-:W-:-:S03]  /*17a30*/  IMAD.MOV.U32 R124, RZ, RZ, 0x2 ;  /* 0x00000002ff7c7424 */ /* 0x000fc600078e00ff */
        /* <DEDUP_REMOVED lines=17> */
.L_x_13692:
        /* <DEDUP_REMOVED lines=13> */
.L_x_13694:
[----:B------:R-:W-:Y:S05]  /*17c20*/  BSYNC.RECONVERGENT B2 ;  /* 0x0000000000027941 */ /* 0x000fea0003800200 */
.L_x_13693:
        /* <DEDUP_REMOVED lines=61> */
.L_x_13691:
[----:B------:R-:W-:Y:S05]  /*18000*/  BSYNC.RECONVERGENT B1 ;  /* 0x0000000000017941 */ /* 0x000fea0003800200 */
.L_x_13690:
[----:B------:R-:W-:Y:S01]  /*18010*/  ISETP.NE.AND P4, PT, R124, 0x1, PT ;  /* 0x000000017c00780c */ /* 0x000fe20003f85270 */
[----:B------:R-:W-:Y:S01]  /*18020*/  HADD2.F32 R94, -RZ, R94.H1_H1 ;  /* 0x3000005eff5e7230 */ /* 0x000fe20000004100 */
        /* <DEDUP_REMOVED lines=16> */
.L_x_13697:
        /* <DEDUP_REMOVED lines=13> */
.L_x_13699:
[----:B------:R-:W-:Y:S05]  /*18200*/  BSYNC.RECONVERGENT B2 ;  /* 0x0000000000027941 */ /* 0x000fea0003800200 */
.L_x_13698:
        /* <DEDUP_REMOVED lines=61> */
.L_x_13696:
[----:B------:R-:W-:Y:S05]  /*185e0*/  BSYNC.RECONVERGENT B1 ;  /* 0x0000000000017941 */ /* 0x000fea0003800200 */
.L_x_13695:
        /* <DEDUP_REMOVED lines=23> */
.L_x_13702:
        /* <DEDUP_REMOVED lines=13> */
.L_x_13704:
[----:B------:R-:W-:Y:S05]  /*18830*/  BSYNC.RECONVERGENT B2 ;  /* 0x0000000000027941 */ /* 0x000fea0003800200 */
.L_x_13703:
        /* <DEDUP_REMOVED lines=61> */
.L_x_13701:
[----:B------:R-:W-:Y:S05]  /*18c10*/  BSYNC.RECONVERGENT B1 ;  /* 0x0000000000017941 */ /* 0x000fea0003800200 */
.L_x_13700:
        /* <DEDUP_REMOVED lines=18> */
.L_x_13707:
        /* <DEDUP_REMOVED lines=13> */
.L_x_13709:
[----:B------:R-:W-:Y:S05]  /*18e10*/  BSYNC.RECONVERGENT B2 ;  /* 0x0000000000027941 */ /* 0x000fea0003800200 */
.L_x_13708:
        /* <DEDUP_REMOVED lines=61> */
.L_x_13706:
[----:B------:R-:W-:Y:S05]  /*191f0*/  BSYNC.RECONVERGENT B1 ;  /* 0x0000000000017941 */ /* 0x000fea0003800200 */
.L_x_13705:
        /* <DEDUP_REMOVED lines=23> */
.L_x_13712:
        /* <DEDUP_REMOVED lines=13> */
.L_x_13714:
[----:B------:R-:W-:Y:S05]  /*19440*/  BSYNC.RECONVERGENT B2 ;  /* 0x0000000000027941 */ /* 0x000fea0003800200 */
.L_x_13713:
        /* <DEDUP_REMOVED lines=61> */
.L_x_13711:
[----:B------:R-:W-:Y:S05]  /*19820*/  BSYNC.RECONVERGENT B1 ;  /* 0x0000000000017941 */ /* 0x000fea0003800200 */
.L_x_13710:
        /* <DEDUP_REMOVED lines=18> */
.L_x_13717:
        /* <DEDUP_REMOVED lines=15> */
.L_x_13719:
[----:B------:R-:W-:Y:S05]  /*19a40*/  BSYNC.RECONVERGENT B2 ;  /* 0x0000000000027941 */ /* 0x000fea0003800200 */
.L_x_13718:
        /* <DEDUP_REMOVED lines=50> */
[----:B------:R-:W-:Y:S02]  /*19d70*/  LOP3.LUT R137, R137, R136, R135, 0x96, !PT ;  /* 0x0000008889897212 */ /* 0x000fe400078e9687 */
[----:B------:R-:W-:Y:S02]  /*19d80*/  MOV R135, R132 ;  /* 0x0000008400877202 */ /* 0x000fe40000000f00 */
        /* <DEDUP_REMOVED lines=9> */
.L_x_13716:
[----:B------:R-:W-:Y:S05]  /*19e20*/  BSYNC.RECONVERGENT B1 ;  /* 0x0000000000017941 */ /* 0x000fea0003800200 */
.L_x_13715:
        /* <DEDUP_REMOVED lines=11> */
.L_x_13639:
        /* <DEDUP_REMOVED lines=16> */
.L_x_13723:
        /* <DEDUP_REMOVED lines=13> */
.L_x_13725:
[----:B------:R-:W-:Y:S05]  /*1a0b0*/  BSYNC.RECONVERGENT B2 ;  /* 0x0000000000027941 */ /* 0x000fea0003800200 */
.L_x_13724:
        /* <DEDUP_REMOVED lines=60> */
.L_x_13722:
[----:B------:R-:W-:Y:S05]  /*1a480*/  BSYNC.RECONVERGENT B1 ;  /* 0x0000000000017941 */ /* 0x000fea0003800200 */
.L_x_13721:
        /* <DEDUP_REMOVED lines=21> */
.L_x_13728:
        /* <DEDUP_REMOVED lines=13> */
.L_x_13730:
[----:B------:R-:W-:Y:S05]  /*1a6b0*/  BSYNC.RECONVERGENT B2 ;  /* 0x0000000000027941 */ /* 0x000fea0003800200 */
.L_x_13729:
        /* <DEDUP_REMOVED lines=61> */
.L_x_13727:
[----:B------:R-:W-:Y:S05]  /*1aa90*/  BSYNC.RECONVERGENT B1 ;  /* 0x0000000000017941 */ /* 0x000fea0003800200 */
.L_x_13726:
        /* <DEDUP_REMOVED lines=19> */
.L_x_13733:
        /* <DEDUP_REMOVED lines=13> */
.L_x_13735:
[----:B------:R-:W-:Y:S05]  /*1aca0*/  BSYNC.RECONVERGENT B2 ;  /* 0x0000000000027941 */ /* 0x000fea0003800200 */
.L_x_13734:
        /* <DEDUP_REMOVED lines=61> */
.L_x_13732:
[----:B------:R-:W-:Y:S05]  /*1b080*/  BSYNC.RECONVERGENT B1 ;  /* 0x0000000000017941 */ /* 0x000fea0003800200 */
.L_x_13731:
        /* <DEDUP_REMOVED lines=19> */
.L_x_13738:
        /* <DEDUP_REMOVED lines=13> */
.L_x_13740:
[----:B------:R-:W-:Y:S05]  /*1b290*/  BSYNC.RECONVERGENT B2 ;  /* 0x0000000000027941 */ /* 0x000fea0003800200 */
.L_x_13739:
        /* <DEDUP_REMOVED lines=61> */
.L_x_13737:
[----:B------:R-:W-:Y:S05]  /*1b670*/  BSYNC.RECONVERGENT B1 ;  /* 0x0000000000017941 */ /* 0x000fea0003800200 */
.L_x_13736:
        /* <DEDUP_REMOVED lines=19> */
.L_x_13743:
        /* <DEDUP_REMOVED lines=13> */
.L_x_13745:
[----:B------:R-:W-:Y:S05]  /*1b880*/  BSYNC.RECONVERGENT B2 ;  /* 0x0000000000027941 */ /* 0x000fea0003800200 */
.L_x_13744:
        /* <DEDUP_REMOVED lines=61> */
.L_x_13742:
[----:B------:R-:W-:Y:S05]  /*1bc60*/  BSYNC.RECONVERGENT B1 ;  /* 0x0000000000017941 */ /* 0x000fea0003800200 */
.L_x_13741:
        /* <DEDUP_REMOVED lines=17> */
.L_x_13748:
        /* <DEDUP_REMOVED lines=13> */
.L_x_13750:
[----:B------:R-:W-:Y:S05]  /*1be50*/  BSYNC.RECONVERGENT B2 ;  /* 0x0000000000027941 */ /* 0x000fea0003800200 */
.L_x_13749:
        /* <DEDUP_REMOVED lines=61> */
.L_x_13747:
[----:B------:R-:W-:Y:S05]  /*1c230*/  BSYNC.RECONVERGENT B1 ;  /* 0x0000000000017941 */ /* 0x000fea0003800200 */
.L_x_13746:
        /* <DEDUP_REMOVED lines=17> */
.L_x_13753:
        /* <DEDUP_REMOVED lines=13> */
.L_x_13755:
[----:B------:R-:W-:Y:S05]  /*1c420*/  BSYNC.RECONVERGENT B2 ;  /* 0x0000000000027941 */ /* 0x000fea0003800200 */
.L_x_13754:
        /* <DEDUP_REMOVED lines=61> */
.L_x_13752:
[----:B------:R-:W-:Y:S05]  /*1c800*/  BSYNC.RECONVERGENT B1 ;  /* 0x0000000000017941 */ /* 0x000fea0003800200 */
.L_x_13751:
        /* <DEDUP_REMOVED lines=17> */
.L_x_13758:
        /* <DEDUP_REMOVED lines=13> */
.L_x_13760:
[----:B------:R-:W-:Y:S05]  /*1c9f0*/  BSYNC.RECONVERGENT B2 ;  /* 0x0000000000027941 */ /* 0x000fea0003800200 */
.L_x_13759:
        /* <DEDUP_REMOVED lines=61> */
.L_x_13757:
[----:B------:R-:W-:Y:S05]  /*1cdd0*/  BSYNC.RECONVERGENT B1 ;  /* 0x0000000000017941 */ /* 0x000fea0003800200 */
.L_x_13756:
        /* <DEDUP_REMOVED lines=37> */
.L_x_13720:
        /* <DEDUP_REMOVED lines=44> */
.L_x_13761:
[----:B------:R-:W-:Y:S01]  /*1d2f0*/  IMAD.MOV.U32 R127, RZ, RZ, R132 ;  /* 0x000000ffff7f7224 */ /* 0x000fe200078e0084 */
[----:B------:R-:W-:-:S07]  /*1d300*/  IADD3 R0, PT, PT, R0, 0x100, RZ ;  /* 0x0000010000007810 */ /* 0x000fce0007ffe0ff */
.L_x_13638:
[----:B------:R-:W-:Y:S05]  /*1d310*/  BSYNC.RECONVERGENT B0 ;  /* 0x0000000000007941 */ /* 0x000fea0003800200 */
.L_x_13637:
        /* <DEDUP_REMOVED lines=36> */
.L_x_13767:
        /* <DEDUP_REMOVED lines=13> */
.L_x_13769:
[----:B------:R-:W-:Y:S05]  /*1d630*/  BSYNC.RECONVERGENT B2 ;  /* 0x0000000000027941 */ /* 0x000fea0003800200 */
.L_x_13768:
        /* <DEDUP_REMOVED lines=56> */
[----:B------:R-:W-:Y:S01]  /*1d9c0*/  HFMA2 R86, -RZ, RZ, 0, 0 ;  /* 0x00000000ff567431 */ /* 0x000fe200000001ff */
[----:B------:R-:W-:Y:S01]  /*1d9d0*/  LOP3.LUT R113, R113, R84, R133, 0x96, !PT ;  /* 0x0000005471717212 */ /* 0x000fe200078e9685 */
[----:B------:R-:W-:-:S07]  /*1d9e0*/  IMAD.MOV.U32 R84, RZ, RZ, R127 ;  /* 0x000000ffff547224 */ /* 0x000fce00078e007f */
.L_x_13766:
[----:B------:R-:W-:Y:S05]  /*1d9f0*/  BSYNC.RECONVERGENT B1 ;  /* 0x0000000000017941 */ /* 0x000fea0003800200 */
.L_x_13765:
        /* <DEDUP_REMOVED lines=8> */
[----:B------:R-:W1:Y:S01]  /*1da80*/  LDC R127, c[0x0][0x408] ;  /* 0x00010200ff7f7b82 */ /* 0x000e620000000800 */
[----:B------:R-:W-:Y:S02]  /*1da90*/  MOV R87, 0x2 ;  /* 0x0000000200577802 */ /* 0x000fe40000000f00 */
        /* <DEDUP_REMOVED lines=13> */
.L_x_13772:
        /* <DEDUP_REMOVED lines=13> */
.L_x_13774:
[----:B------:R-:W-:Y:S05]  /*1dc40*/  BSYNC.RECONVERGENT B2 ;  /* 0x0000000000027941 */ /* 0x000fea0003800200 */
.L_x_13773:
        /* <DEDUP_REMOVED lines=60> */
.L_x_13771:
[----:B------:R-:W-:Y:S05]  /*1e010*/  BSYNC.RECONVERGENT B1 ;  /* 0x0000000000017941 */ /* 0x000fea0003800200 */
.L_x_13770:
[----:B------:R-:W-:Y:S01]  /*1e020*/  I2FP.F32.U32 R84, R85 ;  /* 0x0000005500547245 */ /* 0x000fe20000201000 */
[----:B------:R-:W-:Y:S01]  /*1e030*/  HADD2.F32 R86, -RZ, R128.H0_H0 ;  /* 0x20000080ff567230 */ /* 0x000fe20000004100 */
[----:B------:R-:W-:Y:S03]  /*1e040*/  BSSY.RECONVERGENT B1, `(.L_x_13775) ;  /* 0x0000060000017945 */ /* 0x000fe60003800200 */
[----:B------:R-:W-:Y:S01]  /*1e050*/  FFMA.FTZ R85, R84, R133, 1.1641532182693481445e-10 ;  /* 0x2f00000054557423 */ /* 0x000fe20000010085 */
[----:B------:R-:W-:-:S04]  /*1e060*/  FMUL.FTZ R84, R86, R127 ;  /* 0x0000007f56547220 */ /* 0x000fc80000410000 */
[----:B------:R-:W-:Y:S02]  /*1e070*/  FSETP.GTU.FTZ.AND P2, PT, R85, R126, PT ;  /* 0x0000007e5500720b */ /* 0x000fe40003f5c000 */
        /* <DEDUP_REMOVED lines=17> */
.L_x_13777:
        /* <DEDUP_REMOVED lines=13> */
.L_x_13779:
[----:B------:R-:W-:Y:S05]  /*1e260*/  BSYNC.RECONVERGENT B2 ;  /* 0x0000000000027941 */ /* 0x000fea0003800200 */
.L_x_13778:
        /* <DEDUP_REMOVED lines=61> */
.L_x_13776:
[----:B------:R-:W-:Y:S05]  /*1e640*/  BSYNC.RECONVERGENT B1 ;  /* 0x0000000000017941 */ /* 0x000fea0003800200 */
.L_x_13775:
        /* <DEDUP_REMOVED lines=20> */
.L_x_13782:
        /* <DEDUP_REMOVED lines=13> */
.L_x_13784:
[----:B------:R-:W-:Y:S05]  /*1e860*/  BSYNC.RECONVERGENT B2 ;  /* 0x0000000000027941 */ /* 0x000fea0003800200 */
.L_x_13783:
        /* <DEDUP_REMOVED lines=61> */
.L_x_13781:
[----:B------:R-:W-:Y:S05]  /*1ec40*/  BSYNC.RECONVERGENT B1 ;  /* 0x0000000000017941 */ /* 0x000fea0003800200 */
.L_x_13780:
        /* <DEDUP_REMOVED lines=23> */
.L_x_13787:
        /* <DEDUP_REMOVED lines=13> */
.L_x_13789:
[----:B------:R-:W-:Y:S05]  /*1ee90*/  BSYNC.RECONVERGENT B2 ;  /* 0x0000000000027941 */ /* 0x000fea0003800200 */
.L_x_13788:
[----:B------:R-:W-:Y:S01]  /*1eea0*/  IMAD.WIDE.U32 R112, R142, -0x326172a9, RZ ;  /* 0xcd9e8d578e707825 */ /* 0x000fe200078e00ff */
[----:B------:R-:W-:-:S03]  /*1eeb0*/  LOP3.LUT R124, R115, R87, R3, 0x96, !PT ;  /* 0x00000057737c7212 */ /* 0x000fc600078e9603 */
[----:B------:R-:W-:Y:S01]  /*1eec0*/  HFMA2 R114, -RZ, RZ, 0, 0 ;  /* 0x00000000ff727431 */ /* 0x000fe200000001ff */
        /* <DEDUP_REMOVED lines=58> */
.L_x_13786:
[----:B------:R-:W-:Y:S05]  /*1f270*/  BSYNC.RECONVERGENT B1 ;  /* 0x0000000000017941 */ /* 0x000fea0003800200 */
.L_x_13785:
        /* <DEDUP_REMOVED lines=20> */
.L_x_13792:
        /* <DEDUP_REMOVED lines=13> */
.L_x_13794:
[----:B------:R-:W-:Y:S05]  /*1f490*/  BSYNC.RECONVERGENT B2 ;  /* 0x0000000000027941 */ /* 0x000fea0003800200 */
.L_x_13793:
        /* <DEDUP_REMOVED lines=61> */
.L_x_13791:
[----:B------:R-:W-:Y:S05]  /*1f870*/  BSYNC.RECONVERGENT B1 ;  /* 0x0000000000017941 */ /* 0x000fea0003800200 */
.L_x_13790:
        /* <DEDUP_REMOVED lines=23> */
.L_x_13797:
        /* <DEDUP_REMOVED lines=13> */
.L_x_13799:
[----:B------:R-:W-:Y:S05]  /*1fac0*/  BSYNC.RECONVERGENT B2 ;  /* 0x0000000000027941 */ /* 0x000fea0003800200 */
.L_x_13798:
        /* <DEDUP_REMOVED lines=61> */
.L_x_13796:
[----:B------:R-:W-:Y:S05]  /*1fea0*/  BSYNC.RECONVERGENT B1 ;  /* 0x0000000000017941 */ /* 0x000fea0003800200 */
.L_x_13795:
        /* <DEDUP_REMOVED lines=20> */
.L_x_13802:
        /* <DEDUP_REMOVED lines=13> */
.L_x_13804:
[----:B------:R-:W-:Y:S05]  /*200c0*/  BSYNC.RECONVERGENT B2 ;  /* 0x0000000000027941 */ /* 0x000fea0003800200 */
.L_x_13803:
        /* <DEDUP_REMOVED lines=61> */
.L_x_13801:
[----:B------:R-:W-:Y:S05]  /*204a0*/  BSYNC.RECONVERGENT B1 ;  /* 0x0000000000017941 */ /* 0x000fea0003800200 */
.L_x_13800:
[----:B------:R-:W-:Y:S01]  /*204b0*/  I2FP.F32.U32 R96, R96 ;  /* 0x0000006000607245 */ /* 0x000fe20000201000 */
[----:B------:R-:W-:Y:S01]  /*204c0*/  HADD2.F32 R122, -RZ, R129.H1_H1 ;  /* 0x30000081ff7a7230 */ /* 0x000fe20000004100 */
        /* <DEDUP_REMOVED lines=21> */
.L_x_13807:
        /* <DEDUP_REMOVED lines=13> */
.L_x_13809:
[----:B------:R-:W-:Y:S05]  /*206f0*/  BSYNC.RECONVERGENT B2 ;  /* 0x0000000000027941 */ /* 0x000fea0003800200 */
.L_x_13808:
        /* <DEDUP_REMOVED lines=61> */
.L_x_13806:
[----:B------:R-:W-:Y:S05]  /*20ad0*/  BSYNC.RECONVERGENT B1 ;  /* 0x0000000000017941 */ /* 0x000fea0003800200 */
.L_x_13805:
[----:B------:R-:W-:Y:S01]  /*20ae0*/  ISETP.NE.AND P3, PT, R123, 0x1, PT ;  /* 0x000000017b00780c */ /* 0x000fe20003f65270 */
[----:B------:R-:W-:Y:S01]  /*20af0*/  HADD2.F32 R114, -RZ, R98.H0_H0 ;  /* 0x20000062ff727230 */ /* 0x000fe20000004100 */
        /* <DEDUP_REMOVED lines=16> */
.L_x_13812:
        /* <DEDUP_REMOVED lines=13> */
.L_x_13814:
[----:B------:R-:W-:Y:S05]  /*20cd0*/  BSYNC.RECONVERGENT B2 ;  /* 0x0000000000027941 */ /* 0x000fea0003800200 */
.L_x_13813:
        /* <DEDUP_REMOVED lines=61> */
.L_x_13811:
[----:B------:R-:W-:Y:S05]  /*210b0*/  BSYNC.RECONVERGENT B1 ;  /* 0x0000000000017941 */ /* 0x000fea0003800200 */
.L_x_13810:
        /* <DEDUP_REMOVED lines=23> */
.L_x_13817:
        /* <DEDUP_REMOVED lines=13> */
.L_x_13819:
[----:B------:R-:W-:Y:S05]  /*21300*/  BSYNC.RECONVERGENT B2 ;  /* 0x0000000000027941 */ /* 0x000fea0003800200 */
.L_x_13818:
        /* <DEDUP_REMOVED lines=61> */
.L_x_13816:
[----:B------:R-:W-:Y:S05]  /*216e0*/  BSYNC.RECONVERGENT B1 ;  /* 0x0000000000017941 */ /* 0x000fea0003800200 */
.L_x_13815:
        /* <DEDUP_REMOVED lines=18> */
.L_x_13822:
        /* <DEDUP_REMOVED lines=13> */
.L_x_13824:
[----:B------:R-:W-:Y:S05]  /*218e0*/  BSYNC.RECONVERGENT B2 ;  /* 0x0000000000027941 */ /* 0x000fea0003800200 */
.L_x_13823:
        /* <DEDUP_REMOVED lines=61> */
.L_x_13821:
[----:B------:R-:W-:Y:S05]  /*21cc0*/  BSYNC.RECONVERGENT B1 ;  /* 0x0000000000017941 */ /* 0x000fea0003800200 */
.L_x_13820:
        /* <DEDUP_REMOVED lines=23> */
.L_x_13827:
        /* <DEDUP_REMOVED lines=13> */
.L_x_13829:
[----:B------:R-:W-:Y:S05]  /*21f10*/  BSYNC.RECONVERGENT B2 ;  /* 0x0000000000027941 */ /* 0x000fea0003800200 */
.L_x_13828:
        /* <DEDUP_REMOVED lines=61> */
.L_x_13826:
[----:B------:R-:W-:Y:S05]  /*222f0*/  BSYNC.RECONVERGENT B1 ;  /* 0x0000000000017941 */ /* 0x000fea0003800200 */
.L_x_13825:
        /* <DEDUP_REMOVED lines=18> */
.L_x_13832:
        /* <DEDUP_REMOVED lines=13> */
.L_x_13834:
[----:B------:R-:W-:Y:S05]  /*224f0*/  BSYNC.RECONVERGENT B2 ;  /* 0x0000000000027941 */ /* 0x000fea0003800200 */
.L_x_13833:
        /* <DEDUP_REMOVED lines=61> */
.L_x_13831:
[----:B------:R-:W-:Y:S05]  /*228d0*/  BSYNC.RECONVERGENT B1 ;  /* 0x0000000000017941 */ /* 0x000fea0003800200 */
.L_x_13830:
[----:B------:R-:W-:Y:S01]  /*228e0*/  I2FP.F32.U32 R98, R98 ;  /* 0x0000006200627245 */ /* 0x000fe20000201000 */
[----:B------:R-:W-:Y:S01]  /*228f0*/  HADD2.F32 R134, -RZ, R131.H0_H0 ;  /* 0x20000083ff867230 */ /* 0x000fe20000004100 */
        /* <DEDUP_REMOVED lines=21> */
.L_x_13837:
        /* <DEDUP_REMOVED lines=13> */
.L_x_13839:
[----:B------:R-:W-:Y:S05]  /*22b20*/  BSYNC.RECONVERGENT B2 ;  /* 0x0000000000027941 */ /* 0x000fea0003800200 */
.L_x_13838:
        /* <DEDUP_REMOVED lines=61> */
.L_x_13836:
[----:B------:R-:W-:Y:S05]  /*22f00*/  BSYNC.RECONVERGENT B1 ;  /* 0x0000000000017941 */ /* 0x000fea0003800200 */
.L_x_13835:
        /* <DEDUP_REMOVED lines=18> */
.L_x_13842:
        /* <DEDUP_REMOVED lines=15> */
.L_x_13844:
[----:B------:R-:W-:Y:S05]  /*23120*/  BSYNC.RECONVERGENT B2 ;  /* 0x0000000000027941 */ /* 0x000fea0003800200 */
.L_x_13843:
        /* <DEDUP_REMOVED lines=61> */
.L_x_13841:
[----:B------:R-:W-:Y:S05]  /*23500*/  BSYNC.RECONVERGENT B1 ;  /* 0x0000000000017941 */ /* 0x000fea0003800200 */
.L_x_13840:
        /* <DEDUP_REMOVED lines=11> */
.L_x_13764:
[----:B------:R-:W-:Y:S01]  /*235c0*/  ISETP.NE.AND P2, PT, R114, 0x1, PT ;  /* 0x000000017200780c */ /* 0x000fe20003f45270 */
[----:B------:R-:W-:Y:S01]  /*235d0*/  BSSY.RECONVERGENT B1, `(.L_x_13846) ;  /* 0x0000059000017945 */ /* 0x000fe20003800200 */
[----:B--2---:R-:W-:Y:S02]  /*235e0*/  HFMA2 R87, -RZ, RZ, 0, 1.1920928955078125e-07 ;  /* 0x00000002ff577431 */ /* 0x004fe400000001ff */
[----:B------:R-:W-:Y:S01]  /*235f0*/  IMAD.MOV.U32 R84, RZ, RZ, R118 ;  /* 0x000000ffff547224 */ /* 0x000fe200078e0076 */
[----:B01----:R-:W-:-:S08]  /*23600*/  MOV R132, R127 ;  /* 0x0000007f00847202 */ /* 0x003fd00000000f00 */
        /* <DEDUP_REMOVED lines=11> */
.L_x_13848:
        /* <DEDUP_REMOVED lines=13> */
.L_x_13850:
[----:B------:R-:W-:Y:S05]  /*23790*/  BSYNC.RECONVERGENT B2 ;  /* 0x0000000000027941 */ /* 0x000fea0003800200 */
.L_x_13849:
        /* <DEDUP_REMOVED lines=53> */
[----:B------:R-:W-:Y:S02]  /*23af0*/  VIADD R113, R3, 0x96a522ad ;  /* 0x96a522ad03717836 */ /* 0x000fe40000000000 */
[----:B------:R-:W-:Y:S01]  /*23b00*/  HFMA2 R87, -RZ, RZ, 0, 0 ;  /* 0x00000000ff577431 */ /* 0x000fe200000001ff */
[----:B------:R-:W-:Y:S01]  /*23b10*/  LOP3.LUT R112, R85, R86, R135, 0x96, !PT ;  /* 0x0000005655707212 */ /* 0x000fe200078e9687 */
[----:B------:R-:W-:Y:S01]  /*23b20*/  IMAD.WIDE.U32 R132, R132, -0x2daee0ad, RZ ;  /* 0xd2511f5384847825 */ /* 0x000fe200078e00ff */
[----:B------:R-:W-:-:S04]  /*23b30*/  MOV R118, R134 ;  /* 0x0000008600767202 */ /* 0x000fc80000000f00 */
[----:B------:R-:W-:Y:S01]  /*23b40*/  LOP3.LUT R113, R113, R84, R133, 0x96, !PT ;  /* 0x0000005471717212 */ /* 0x000fe200078e9685 */
[----:B------:R-:W-:-:S07]  /*23b50*/  IMAD.MOV.U32 R84, RZ, RZ, R127 ;  /* 0x000000ffff547224 */ /* 0x000fce00078e007f */
.L_x_13847:
[----:B------:R-:W-:Y:S05]  /*23b60*/  BSYNC.RECONVERGENT B1 ;  /* 0x0000000000017941 */ /* 0x000fea0003800200 */
.L_x_13846:
        /* <DEDUP_REMOVED lines=21> */
.L_x_13853:
        /* <DEDUP_REMOVED lines=13> */
.L_x_13855:
[----:B------:R-:W-:Y:S05]  /*23d90*/  BSYNC.RECONVERGENT B2 ;  /* 0x0000000000027941 */ /* 0x000fea0003800200 */
.L_x_13854:
        /* <DEDUP_REMOVED lines=61> */
.L_x_13852:
[----:B------:R-:W-:Y:S05]  /*24170*/  BSYNC.RECONVERGENT B1 ;  /* 0x0000000000017941 */ /* 0x000fea0003800200 */
.L_x_13851:
        /* <DEDUP_REMOVED lines=19> */
.L_x_13858:
        /* <DEDUP_REMOVED lines=13> */
.L_x_13860:
[----:B------:R-:W-:Y:S05]  /*24380*/  BSYNC.RECONVERGENT B2 ;  /* 0x0000000000027941 */ /* 0x000fea0003800200 */
.L_x_13859:
        /* <DEDUP_REMOVED lines=61> */
.L_x_13857:
[----:B------:R-:W-:Y:S05]  /*24760*/  BSYNC.RECONVERGENT B1 ;  /* 0x0000000000017941 */ /* 0x000fea0003800200 */
.L_x_13856:
        /* <DEDUP_REMOVED lines=19> */
.L_x_13863:
        /* <DEDUP_REMOVED lines=13> */
.L_x_13865:
[----:B------:R-:W-:Y:S05]  /*24970*/  BSYNC.RECONVERGENT B2 ;  /* 0x0000000000027941 */ /* 0x000fea0003800200 */
.L_x_13864:
        /* <DEDUP_REMOVED lines=61> */
.L_x_13862:
[----:B------:R-:W-:Y:S05]  /*24d50*/  BSYNC.RECONVERGENT B1 ;  /* 0x0000000000017941 */ /* 0x000fea0003800200 */
.L_x_13861:
        /* <DEDUP_REMOVED lines=19> */
.L_x_13868:
        /* <DEDUP_REMOVED lines=13> */
.L_x_13870:
[----:B------:R-:W-:Y:S05]  /*24f60*/  BSYNC.RECONVERGENT B2 ;  /* 0x0000000000027941 */ /* 0x000fea0003800200 */
.L_x_13869:
        /* <DEDUP_REMOVED lines=61> */
.L_x_13867:
[----:B------:R-:W-:Y:S05]  /*25340*/  BSYNC.RECONVERGENT B1 ;  /* 0x0000000000017941 */ /* 0x000fea0003800200 */
.L_x_13866:
        /* <DEDUP_REMOVED lines=17> */
.L_x_13873:
        /* <DEDUP_REMOVED lines=13> */
.L_x_13875:
[----:B------:R-:W-:Y:S05]  /*25530*/  BSYNC.RECONVERGENT B2 ;  /* 0x0000000000027941 */ /* 0x000fea0003800200 */
.L_x_13874:
        /* <DEDUP_REMOVED lines=61> */
.L_x_13872:
[----:B------:R-:W-:Y:S05]  /*25910*/  BSYNC.RECONVERGENT B1 ;  /* 0x0000000000017941 */ /* 0x000fea0003800200 */
.L_x_13871:
        /* <DEDUP_REMOVED lines=17> */
.L_x_13878:
        /* <DEDUP_REMOVED lines=13> */
.L_x_13880:
[----:B------:R-:W-:Y:S05]  /*25b00*/  BSYNC.RECONVERGENT B2 ;  /* 0x0000000000027941 */ /* 0x000fea0003800200 */
.L_x_13879:
        /* <DEDUP_REMOVED lines=61> */
.L_x_13877:
[----:B------:R-:W-:Y:S05]  /*25ee0*/  BSYNC.RECONVERGENT B1 ;  /* 0x0000000000017941 */ /* 0x000fea0003800200 */
.L_x_13876:
        /* <DEDUP_REMOVED lines=17> */
.L_x_13883:
        /* <DEDUP_REMOVED lines=13> */
.L_x_13885:
[----:B------:R-:W-:Y:S05]  /*260d0*/  BSYNC.RECONVERGENT B2 ;  /* 0x0000000000027941 */ /* 0x000fea0003800200 */
.L_x_13884:
        /* <DEDUP_REMOVED lines=61> */
.L_x_13882:
[----:B------:R-:W-:Y:S05]  /*264b0*/  BSYNC.RECONVERGENT B1 ;  /* 0x0000000000017941 */ /* 0x000fea0003800200 */
.L_x_13881:
        /* <DEDUP_REMOVED lines=37> */
.L_x_13845:
        /* <DEDUP_REMOVED lines=45> */
.L_x_13763:
[----:B------:R-:W-:Y:S05]  /*269e0*/  BSYNC.RECONVERGENT B0 ;  /* 0x0000000000007941 */ /* 0x000fea0003800200 */
.L_x_13762:
        /* <DEDUP_REMOVED lines=137> */
.L_x_13887:
[----:B------:R-:W-:Y:S05]  /*27280*/  BSYNC.RECONVERGENT B0 ;  /* 0x0000000000007941 */ /* 0x000fea0003800200 */
.L_x_13886:
        /* <DEDUP_REMOVED lines=12> */
.L_x_13889:
[----:B------:R-:W-:Y:S05]  /*27350*/  BSYNC.RECONVERGENT B0 ;  /* 0x0000000000007941 */ /* 0x000fea0003800200 */
.L_x_13888:
        /* <DEDUP_REMOVED lines=100> */
.L_x_13891:
[----:B------:R-:W-:Y:S05]  /*279a0*/  BSYNC.RECONVERGENT B0 ;  /* 0x0000000000007941 */ /* 0x000fea0003800200 */
.L_x_13890:
        /* <DEDUP_REMOVED lines=35> */
.L_x_13893:
[----:B------:R-:W-:Y:S05]  /*27be0*/  BSYNC.RECONVERGENT B0 ;  /* 0x0000000000007941 */ /* 0x000fea0003800200 */
.L_x_13892:
        /* <DEDUP_REMOVED lines=35> */
.L_x_13895:
[----:B------:R-:W-:Y:S05]  /*27e20*/  BSYNC.RECONVERGENT B0 ;  /* 0x0000000000007941 */ /* 0x000fea0003800200 */
.L_x_13894:
        /* <DEDUP_REMOVED lines=34> */
.L_x_13897:
[----:B------:R-:W-:Y:S05]  /*28050*/  BSYNC.RECONVERGENT B0 ;  /* 0x0000000000007941 */ /* 0x000fea0003800200 */
.L_x_13896:
[----:B01234-:R-:W0:Y:S01]  /*28060*/  LDC.64 R134, c[0x0][0x380] ;  /* 0x0000e000ff867b82 */ /* 0x01fe220000000a00 */
[----:B------:R-:W-:Y:S01]  /*28070*/  UPLOP3.LUT UP1, UPT, UPT, UPT, UP1, 0x40, 0x4 ;  /* 0x000000000004789c */ /* 0x000fe20003f2e810 */
[----:B0-----:R-:W-:-:S04]  /*28080*/  IADD3 R108, PT, PT, R108, R134, RZ ;  /* 0x000000866c6c7210 */ /* 0x001fc80007ffe0ff */
[----:B------:R-:W-:-:S13]  /*28090*/  ISETP.GE.AND P0, PT, R108, R135, PT ;  /* 0x000000876c00720c */ /* 0x000fda0003f06270 */
[----:B------:R-:W-:Y:S05]  /*280a0*/  @!P0 BRA `(.L_x_13898) ;  /* 0xfffffd8c00588947 */ /* 0x000fea000383ffff */
[----:B------:R-:W-:Y:S05]  /*280b0*/  EXIT ;  /* 0x000000000000794d */ /* 0x000fea0003800000 */
.L_x_13899:
        /* <DEDUP_REMOVED lines=12> */
.L_x_18066:


//--------------------- .text._ZN10layer_norm31ln_parallel_residual_fwd_kernelINS_13Kernel_traitsIf6__halffS2_fjLj8192ELj1ELj1ELj8ELj16ENS_18Kernel_traits_baseILj8192EfS2_fS2_fjLj256EEEEELb1ELb1ELb1EEEvNS_9FwdParamsE --------------------------
	.section	.text._ZN10layer_norm31ln_parallel_residual_fwd_kernelINS_13Kernel_traitsIf6__halffS2_fjLj8192ELj1ELj1ELj8ELj16ENS_18Kernel_traits_baseILj8192EfS2_fS2_fjLj256EEEEELb1ELb1ELb1EEEvNS_9FwdParamsE,"ax",@progbits
	.align	128
        .global         _ZN10layer_norm31ln_parallel_residual_fwd_kernelINS_13Kernel_traitsIf6__halffS2_fjLj8192ELj1ELj1ELj8ELj16ENS_18Kernel_traits_baseILj8192EfS2_fS2_fjLj256EEEEELb1ELb1ELb1EEEvNS_9FwdParamsE
        .type           _ZN10layer_norm31ln_parallel_residual_fwd_kernelINS_13Kernel_traitsIf6__halffS2_fjLj8192ELj1ELj1ELj8ELj16ENS_18Kernel_traits_baseILj8192EfS2_fS2_fjLj256EEEEELb1ELb1ELb1EEEvNS_9FwdParamsE,@function
        .size           _ZN10layer_norm31ln_parallel_residual_fwd_kernelINS_13Kernel_traitsIf6__halffS2_fjLj8192ELj1ELj1ELj8ELj16ENS_18Kernel_traits_baseILj8192EfS2_fS2_fjLj256EEEEELb1ELb1ELb1EEEvNS_9FwdParamsE,(.L_x_18067 - _ZN10layer_norm31ln_parallel_residual_fwd_kernelINS_13Kernel_traitsIf6__halffS2_fjLj8192ELj1ELj1ELj8ELj16ENS_18Kernel_traits_baseILj8192EfS2_fS2_fjLj256EEEEELb1ELb1ELb1EEEvNS_9FwdParamsE)
        .other          _ZN10layer_norm31ln_parallel_residual_fwd_kernelINS_13Kernel_traitsIf6__halffS2_fjLj8192ELj1ELj1ELj8ELj16ENS_18Kernel_traits_baseILj8192EfS2_fS2_fjLj256EEEEELb1ELb1ELb1EEEvNS_9FwdParamsE,@"STO_CUDA_ENTRY STV_DEFAULT"
_ZN10layer_norm31ln_parallel_residual_fwd_kernelINS_13Kernel_traitsIf6__halffS2_fjLj8192ELj1ELj1ELj8ELj16ENS_18Kernel_traits_baseILj8192EfS2_fS2_fjLj256EEEEELb1ELb1ELb1EEEvNS_9FwdParamsE:
.text._ZN10layer_norm31ln_parallel_residual_fwd_kernelINS_13Kernel_traitsIf6__halffS2_fjLj8192ELj1ELj1ELj8ELj16ENS_18Kernel_traits_baseILj8192EfS2_fS2_fjLj256EEEEELb1ELb1ELb1EEEvNS_9FwdParamsE:
        /* <DEDUP_REMOVED lines=61> */
.L_x_13900:
        /* <DEDUP_REMOVED lines=26> */
.L_x_13901:
        /* <DEDUP_REMOVED lines=81> */
.L_x_14206:
[----:B------:R-:W-:Y:S01]  /*0a80*/  ISETP.NE.U32.AND P1, PT, RZ, UR12, PT ;  /* 0x0000000cff007c0c */ /* 0x000fe2000bf25070 */
[----:B0-----:R-:W0:Y:S01]  /*0a90*/  LDC.64 R100, c[0x0][0x390] ;  /* 0x0000e400ff647b82 */ /* 0x001e220000000a00 */
        /* <DEDUP_REMOVED lines=41> */
.L_x_13904:
        /* <DEDUP_REMOVED lines=12> */
.L_x_13905:
        /* <DEDUP_REMOVED lines=51> */
[----:B------:R-:W-:-:S07]  /*1120*/  IMAD.MOV.U32 R76, RZ, RZ, R134 ;  /* 0x000000ffff4c7224 */ /* 0x000fce00078e0086 */
.L_x_13903:
[----:B------:R-:W-:Y:S01]  /*1130*/  ISETP.NE.AND P0, PT, R78, 0x1, PT ;  /* 0x000000014e00780c */ /* 0x000fe20003f05270 */
[----:B------:R-:W-:Y:S01]  /*1140*/  UMOV UR4, UR6 ;  /* 0x0000000600047c82 */ /* 0x000fe20008000000 */
[----:B------:R-:W-:Y:S01]  /*1150*/  I2FP.F32.U32 R76, R76 ;  /* 0x0000004c004c7245 */ /* 0x000fe20000201000 */
[----:B------:R-:W-:Y:S02]  /*1160*/  HFMA2 R79, -RZ, RZ, 0, 1.1920928955078125e-07 ;  /* 0x00000002ff4f7431 */ /* 0x000fe400000001ff */
[----:B------:R-:W-:Y:S02]  /*1170*/  IMAD.MOV.U32 R77, RZ, RZ, R120 ;  /* 0x000000ffff4d7224 */ /* 0x000fe400078e0078 */
[----:B------:R-:W-:-:S05]  /*1180*/  FFMA.FTZ R76, R76, R133, 1.1641532182693481445e-10 ;  /* 0x2f0000004c4c7423 */ /* 0x000fca0000010085 */
[----:B------:R-:W-:Y:S01]  /*1190*/  FSETP.LE.FTZ.AND P2, PT, R76, UR4, PT ;  /* 0x000000044c007c0b */ /* 0x000fe2000bf53000 */
[----:B-----5:R-:W-:-:S03]  /*11a0*/  HADD2.F32 R76, -RZ, R80.H0_H0 ;  /* 0x20000050ff4c7230 */ /* 0x020fc60000004100 */
        /* <DEDUP_REMOVED lines=10> */
.L_x_13907:
        /* <DEDUP_REMOVED lines=12> */
.L_x_13908:
        /* <DEDUP_REMOVED lines=49> */
[----:B------:R-:W-:-:S03]  /*1620*/  IMAD.MOV.U32 R79, RZ, RZ, RZ ;  /* 0x000000ffff4f7224 */ /* 0x000fc600078e00ff */
[----:B------:R-:W-:Y:S02]  /*1630*/  LOP3.LUT R121, R77, R78, R91, 0x96, !PT ;  /* 0x0000004e4d797212 */ /* 0x000fe400078e965b */
[----:B------:R-:W-:Y:S01]  /*1640*/  MOV R77, R86 ;  /* 0x00000056004d7202 */ /* 0x000fe20000000f00 */
[----:B------:R-:W-:-:S07]  /*1650*/  IMAD.MOV.U32 R86, RZ, RZ, R90 ;  /* 0x000000ffff567224 */ /* 0x000fce00078e005a */
.L_x_13906:
[----:B------:R-:W-:Y:S01]  /*1660*/  ISETP.NE.AND P0, PT, R79, 0x1, PT ;  /* 0x000000014f00780c */ /* 0x000fe20003f05270 */
[----:B------:R-:W-:Y:S01]  /*1670*/  HADD2.F32 R80, -RZ, R80.H1_H1 ;  /* 0x30000050ff507230 */ /* 0x000fe20000004100 */
[----:B------:R-:W-:Y:S01]  /*1680*/  I2FP.F32.U32 R78, R77 ;  /* 0x0000004d004e7245 */ /* 0x000fe20000201000 */
[----:B------:R-:W-:Y:S01]  /*1690*/  IMAD.MOV.U32 R77, RZ, RZ, R120 ;  /* 0x000000ffff4d7224 */ /* 0x000fe200078e0078 */
[----:B------:R-:W-:-:S03]  /*16a0*/  MOV R87, 0x2 ;  /* 0x0000000200577802 */ /* 0x000fc60000000f00 */
        /* <DEDUP_REMOVED lines=12> */
.L_x_13910:
        /* <DEDUP_REMOVED lines=12> */
.L_x_13911:
        /* <DEDUP_REMOVED lines=53> */
.L_x_13909:
[----:B------:R-:W-:Y:S01]  /*1b80*/  ISETP.NE.AND P0, PT, R87, 0x1, PT ;  /* 0x000000015700780c */ /* 0x000fe20003f05270 */
[----:B------:R-:W-:Y:S01]  /*1b90*/  HFMA2 R79, -RZ, RZ, 0, 1.1920928955078125e-07 ;  /* 0x00000002ff4f7431 */ /* 0x000fe200000001ff */
[----:B------:R-:W-:Y:S01]  /*1ba0*/  I2FP.F32.U32 R78, R77 ;  /* 0x0000004d004e7245 */ /* 0x000fe20000201000 */
[----:B------:R-:W-:-:S04]  /*1bb0*/  HADD2.F32 R77, -RZ, R81.H0_H0 ;  /* 0x20000051ff4d7230 */ /* 0x000fc80000004100 */
        /* <DEDUP_REMOVED lines=13> */
.L_x_13913:
        /* <DEDUP_REMOVED lines=12> */
.L_x_13914:
        /* <DEDUP_REMOVED lines=53> */
.L_x_13912:
[----:B------:R-:W-:Y:S01]  /*20a0*/  ISETP.NE.AND P0, PT, R79, 0x1, PT ;  /* 0x000000014f00780c */ /* 0x000fe20003f05270 */
[----:B------:R-:W-:Y:S01]  /*20b0*/  HADD2.F32 R81, -RZ, R81.H1_H1 ;  /* 0x30000051ff517230 */ /* 0x000fe20000004100 */
[----:B------:R-:W-:Y:S02]  /*20c0*/  I2FP.F32.U32 R78, R78 ;  /* 0x0000004e004e7245 */ /* 0x000fe40000201000 */
[----:B------:R-:W-:-:S03]  /*20d0*/  MOV R87, 0x2 ;  /* 0x0000000200577802 */ /* 0x000fc60000000f00 */
        /* <DEDUP_REMOVED lines=12> */
.L_x_13916:
        /* <DEDUP_REMOVED lines=12> */
.L_x_13917:
        /* <DEDUP_REMOVED lines=50> */
[----:B------:R-:W-:Y:S01]  /*2580*/  IMAD.MOV.U32 R87, RZ, RZ, RZ ;  /* 0x000000ffff577224 */ /* 0x000fe200078e00ff */
[----:B------:R-:W-:Y:S01]  /*2590*/  MOV R78, R86 ;  /* 0x00000056004e7202 */ /* 0x000fe20000000f00 */
[----:B------:R-:W-:-:S07]  /*25a0*/  IMAD.MOV.U32 R86, RZ, RZ, R90 ;  /* 0x000000ffff567224 */ /* 0x000fce00078e005a */
.L_x_13915:
        /* <DEDUP_REMOVED lines=16> */
.L_x_13919:
        /* <DEDUP_REMOVED lines=12> */
.L_x_13920:
        /* <DEDUP_REMOVED lines=48> */
[----:B------:R-:W-:-:S03]  /*2a70*/  LOP3.LUT R122, R87, R90, R121, 0x96, !PT ;  /* 0x0000005a577a7212 */ /* 0x000fc600078e9679 */
[----:B------:R-:W-:-:S05]  /*2a80*/  VIADD R79, R3, 0x96a522ad ;  /* 0x96a522ad034f7836 */ /* 0x000fca0000000000 */
[----:B------:R-:W-:Y:S02]  /*2a90*/  LOP3.LUT R121, R79, R88, R93, 0x96, !PT ;  /* 0x000000584f797212 */ /* 0x000fe400078e965d */
[----:B------:R-:W-:Y:S01]  /*2aa0*/  MOV R79, R86 ;  /* 0x00000056004f7202 */ /* 0x000fe20000000f00 */
[----:B------:R-:W-:-:S07]  /*2ab0*/  IMAD.MOV.U32 R86, RZ, RZ, R92 ;  /* 0x000000ffff567224 */ /* 0x000fce00078e005c */
.L_x_13918:
[----:B------:R-:W-:Y:S01]  /*2ac0*/  ISETP.NE.AND P4, PT, R89, 0x1, PT ;  /* 0x000000015900780c */ /* 0x000fe20003f85270 */
[----:B------:R-:W-:Y:S01]  /*2ad0*/  HADD2.F32 R82, -RZ, R82.H1_H1 ;  /* 0x30000052ff527230 */ /* 0x000fe20000004100 */
        /* <DEDUP_REMOVED lines=14> */
.L_x_13922:
        /* <DEDUP_REMOVED lines=12> */
.L_x_13923:
        /* <DEDUP_REMOVED lines=49> */
[----:B------:R-:W-:Y:S01]  /*2f90*/  MOV R79, R86 ;  /* 0x00000056004f7202 */ /* 0x000fe20000000f00 */
[----:B------:R-:W-:Y:S01]  /*2fa0*/  IMAD.MOV.U32 R86, RZ, RZ, R90 ;  /* 0x000000ffff567224 */ /* 0x000fe200078e005a */
[----:B------:R-:W-:Y:S01]  /*2fb0*/  LOP3.LUT R121, R87, R88, R91, 0x96, !PT ;  /* 0x0000005857797212 */ /* 0x000fe200078e965b */
[----:B------:R-:W-:-:S07]  /*2fc0*/  IMAD.MOV.U32 R90, RZ, RZ, RZ ;  /* 0x000000ffff5a7224 */ /* 0x000fce00078e00ff */
.L_x_13921:
[----:B------:R-:W-:Y:S01]  /*2fd0*/  ISETP.NE.AND P5, PT, R90, 0x1, PT ;  /* 0x000000015a00780c */ /* 0x000fe20003fa5270 */
[----:B------:R-:W-:Y:S01]  /*2fe0*/  HFMA2 R108, -RZ, RZ, 0, 1.1920928955078125e-07 ;  /* 0x00000002ff6c7431 */ /* 0x000fe200000001ff */
        /* <DEDUP_REMOVED lines=14> */
.L_x_13925:
        /* <DEDUP_REMOVED lines=12> */
.L_x_13926:
        /* <DEDUP_REMOVED lines=29> */
[C---:B------:R-:W-:Y:S02]  /*3360*/  VIADD R95, R3.reuse, 0x646e171e ;  /* 0x646e171e035f7836 */ /* 0x040fe40000000000 */
[----:B------:R-:W-:Y:S02]  /*3370*/  VIADD R79, R3, 0x1fd5c5a3 ;  /* 0x1fd5c5a3034f7836 */ /* 0x000fe40000000000 */
        /* <DEDUP_REMOVED lines=22> */
.L_x_13924:
[----:B------:R-:W-:Y:S01]  /*34e0*/  UMOV UR5, UR7 ;  /* 0x0000000700057c82 */ /* 0x000fe20008000000 */
[----:B------:R-:W-:Y:S01]  /*34f0*/  P2R R91, PR, RZ, 0x2 ;  /* 0x00000002ff5b7803 */ /* 0x000fe20000000000 */
[----:B------:R-:W-:Y:S01]  /*3500*/  FMUL.FTZ R78, R78, UR5 ;  /* 0x000000054e4e7c20 */ /* 0x000fe20008410000 */
[----:B------:R-:W-:Y:S01]  /*3510*/  I2FP.F32.U32 R90, R79 ;  /* 0x0000004f005a7245 */ /* 0x000fe20000201000 */
[----:B------:R-:W-:Y:S01]  /*3520*/  FMUL.FTZ R77, R77, UR5 ;  /* 0x000000054d4d7c20 */ /* 0x000fe20008410000 */
[----:B------:R-:W-:Y:S01]  /*3530*/  ISETP.NE.AND P1, PT, R106, RZ, PT ;  /* 0x000000ff6a00720c */ /* 0x000fe20003f25270 */
[----:B------:R-:W-:Y:S01]  /*3540*/  FMUL.FTZ R88, R80, UR5 ;  /* 0x0000000550587c20 */ /* 0x000fe20008410000 */
[----:B------:R-:W-:Y:S02]  /*3550*/  HADD2.F32 R89, -RZ, R83.H1_H1 ;  /* 0x30000053ff597230 */ /* 0x000fe40000004100 */
[----:B------:R-:W-:Y:S01]  /*3560*/  FMUL.FTZ R76, R76, UR5 ;  /* 0x000000054c4c7c20 */ /* 0x000fe20008410000 */
[----:B------:R-:W-:Y:S01]  /*3570*/  FSEL R80, R78, RZ, P3 ;  /* 0x000000ff4e507208 */ /* 0x000fe20001800000 */
        /* <DEDUP_REMOVED lines=8> */
[----:B------:R-:W-:-:S02]  /*3600*/  FSEL R76, R76, RZ, P5 ;  /* 0x000000ff4c4c7208 */ /* 0x000fc40002800000 */
[----:B------:R-:W-:Y:S02]  /*3610*/  ISETP.NE.AND P6, PT, R105, RZ, PT ;  /* 0x000000ff6900720c */ /* 0x000fe40003fc5270 */
        /* <DEDUP_REMOVED lines=16> */
.L_x_13902:
[----:B------:R-:W-:Y:S01]  /*3720*/  ISETP.NE.AND P0, PT, R140, 0x1, PT ;  /* 0x000000018c00780c */ /* 0x000fe20003f05270 */
[C---:B------:R-:W-:Y:S01]  /*3730*/  VIADD R88, R3.reuse, 0xa9066899 ;  /* 0xa906689903587836 */ /* 0x040fe20000000000 */
[C---:B------:R-:W-:Y:S01]  /*3740*/  IADD3 R87, PT, PT, R3.reuse, -0x695add53, RZ ;  /* 0x96a522ad03577810 */ /* 0x040fe20007ffe0ff */
[C---:B------:R-:W-:Y:S01]  /*3750*/  VIADD R89, R2.reuse, 0xdaa66d2b ;  /* 0xdaa66d2b02597836 */ /* 0x040fe20000000000 */
[C---:B------:R-:W-:Y:S01]  /*3760*/  IADD3 R90, PT, PT, R2.reuse, -0x700cb87f, RZ ;  /* 0x8ff34781025a7810 */ /* 0x040fe20007ffe0ff */
[----:B------:R-:W-:Y:S01]  /*3770*/  VIADD R91, R3, 0xdb3d7428 ;  /* 0xdb3d7428035b7836 */ /* 0x000fe20000000000 */
[C---:B------:R-:W-:Y:S01]  /*3780*/  IADD3 R93, PT, PT, R2.reuse, 0x5384540f, RZ ;  /* 0x5384540f025d7810 */ /* 0x040fe20007ffe0ff */
        /* <DEDUP_REMOVED lines=15> */
.L_x_13929:
        /* <DEDUP_REMOVED lines=12> */
.L_x_13930:
        /* <DEDUP_REMOVED lines=40> */
[----:B------:R-:W-:-:S03]  /*3bc0*/  LOP3.LUT R122, R90, R94, R121, 0x96, !PT ;  /* 0x0000005e5a7a7212 */ /* 0x000fc600078e9679 */
[----:B------:R-:W-:-:S05]  /*3bd0*/  IMAD.WIDE.U32 R76, R76, -0x2daee0ad, RZ ;  /* 0xd2511f534c4c7825 */ /* 0x000fca00078e00ff */
[----:B------:R-:W-:Y:S01]  /*3be0*/  LOP3.LUT R121, R87, R78, R77, 0x96, !PT ;  /* 0x0000004e57797212 */ /* 0x000fe200078e964d */
[----:B------:R-:W-:Y:S01]  /*3bf0*/  IMAD.MOV.U32 R77, RZ, RZ, RZ ;  /* 0x000000ffff4d7224 */ /* 0x000fe200078e00ff */
[----:B------:R-:W-:Y:S01]  /*3c00*/  MOV R86, R76 ;  /* 0x0000004c00567202 */ /* 0x000fe20000000f00 */
[----:B------:R-:W-:-:S07]  /*3c10*/  IMAD.MOV.U32 R76, RZ, RZ, R134 ;  /* 0x000000ffff4c7224 */ /* 0x000fce00078e0086 */
.L_x_13928:
[----:B------:R-:W-:Y:S01]  /*3c20*/  ISETP.NE.AND P0, PT, R77, 0x1, PT ;  /* 0x000000014d00780c */ /* 0x000fe20003f05270 */
[----:B-----5:R-:W-:Y:S01]  /*3c30*/  HADD2.F32 R98, -RZ, R80.H0_H0 ;  /* 0x20000050ff627230 */ /* 0x020fe20000004100 */
[----:B------:R-:W-:Y:S01]  /*3c40*/  I2FP.F32.U32 R76, R76 ;  /* 0x0000004c004c7245 */ /* 0x000fe20000201000 */
[----:B------:R-:W-:Y:S01]  /*3c50*/  UMOV UR4, UR6 ;  /* 0x0000000600047c82 */ /* 0x000fe20008000000 */
[----:B------:R-:W-:Y:S01]  /*3c60*/  UMOV UR5, UR7 ;  /* 0x0000000700057c82 */ /* 0x000fe20008000000 */
[----:B------:R-:W-:Y:S02]  /*3c70*/  HFMA2 R78, -RZ, RZ, 0, 1.1920928955078125e-07 ;  /* 0x00000002ff4e7431 */ /* 0x000fe400000001ff */
[----:B------:R-:W-:Y:S01]  /*3c80*/  FMUL.FTZ R98, R98, UR5 ;  /* 0x0000000562627c20 */ /* 0x000fe20008410000 */
        /* <DEDUP_REMOVED lines=13> */
.L_x_13932:
        /* <DEDUP_REMOVED lines=12> */
.L_x_13933:
        /* <DEDUP_REMOVED lines=39> */
[----:B------:R-:W-:Y:S02]  /*4090*/  LOP3.LUT R95, R95, R96, R79, 0x96, !PT ;  /* 0x000000605f5f7212 */ /* 0x000fe400078e964f */
[----:B------:R-:W-:Y:S01]  /*40a0*/  LOP3.LUT R122, R90, R78, R121, 0x96, !PT ;  /* 0x0000004e5a7a7212 */ /* 0x000fe200078e9679 */
[----:B------:R-:W-:Y:S02]  /*40b0*/  IMAD.MOV.U32 R78, RZ, RZ, RZ ;  /* 0x000000ffff4e7224 */ /* 0x000fe400078e00ff */
[----:B------:R-:W-:-:S05]  /*40c0*/  IMAD.WIDE.U32 R94, R95, -0x2daee0ad, RZ ;  /* 0xd2511f535f5e7825 */ /* 0x000fca00078e00ff */
[----:B------:R-:W-:Y:S01]  /*40d0*/  LOP3.LUT R121, R87, R76, R95, 0x96, !PT ;  /* 0x0000004c57797212 */ /* 0x000fe200078e965f */
[----:B------:R-:W-:Y:S01]  /*40e0*/  IMAD.MOV.U32 R76, RZ, RZ, R86 ;  /* 0x000000ffff4c7224 */ /* 0x000fe200078e0056 */
[----:B------:R-:W-:-:S07]  /*40f0*/  MOV R86, R94 ;  /* 0x0000005e00567202 */ /* 0x000fce0000000f00 */
.L_x_13931:
        /* <DEDUP_REMOVED lines=22> */
.L_x_13935:
        /* <DEDUP_REMOVED lines=12> */
.L_x_13936:
        /* <DEDUP_REMOVED lines=42> */
[----:B------:R-:W-:-:S03]  /*45c0*/  LOP3.LUT R122, R90, R94, R121, 0x96, !PT ;  /* 0x0000005e5a7a7212 */ /* 0x000fc600078e9679 */
[----:B------:R-:W-:Y:S01]  /*45d0*/  IMAD.MOV.U32 R77, RZ, RZ, R86 ;  /* 0x000000ffff4d7224 */ /* 0x000fe200078e0056 */
[----:B------:R-:W-:Y:S01]  /*45e0*/  LOP3.LUT R121, R87, R78, R97, 0x96, !PT ;  /* 0x0000004e57797212 */ /* 0x000fe200078e9661 */
[----:B------:R-:W-:-:S07]  /*45f0*/  IMAD.MOV.U32 R86, RZ, RZ, R96 ;  /* 0x000000ffff567224 */ /* 0x000fce00078e0060 */
.L_x_13934:
[----:B------:R-:W-:Y:S01]  /*4600*/  ISETP.NE.AND P0, PT, R79, 0x1, PT ;  /* 0x000000014f00780c */ /* 0x000fe20003f05270 */
[----:B------:R-:W-:Y:S01]  /*4610*/  HADD2.F32 R80, -RZ, R80.H1_H1 ;  /* 0x30000050ff507230 */ /* 0x000fe20000004100 */
[----:B------:R-:W-:Y:S01]  /*4620*/  I2FP.F32.U32 R78, R77 ;  /* 0x0000004d004e7245 */ /* 0x000fe20000201000 */
[----:B------:R-:W-:Y:S02]  /*4630*/  IMAD.MOV.U32 R94, RZ, RZ, 0x2 ;  /* 0x00000002ff5e7424 */ /* 0x000fe400078e00ff */
[----:B------:R-:W-:Y:S02]  /*4640*/  IMAD.MOV.U32 R77, RZ, RZ, R120 ;  /* 0x000000ffff4d7224 */ /* 0x000fe400078e0078 */
[----:B------:R-:W-:Y:S01]  /*4650*/  FMUL.FTZ R80, R80, UR5 ;  /* 0x0000000550507c20 */ /* 0x000fe20008410000 */
        /* <DEDUP_REMOVED lines=12> */
.L_x_13938:
        /* <DEDUP_REMOVED lines=12> */
.L_x_13939:
        /* <DEDUP_REMOVED lines=42> */
[----:B------:R-:W-:Y:S01]  /*4a80*/  IMAD.WIDE.U32 R96, R77, -0x2daee0ad, RZ ;  /* 0xd2511f534d607825 */ /* 0x000fe200078e00ff */
[----:B------:R-:W-:-:S03]  /*4a90*/  MOV R77, R86 ;  /* 0x00000056004d7202 */ /* 0x000fc60000000f00 */
[----:B------:R-:W-:Y:S01]  /*4aa0*/  IMAD.MOV.U32 R86, RZ, RZ, R96 ;  /* 0x000000ffff567224 */ /* 0x000fe200078e0060 */
[----:B------:R-:W-:-:S07]  /*4ab0*/  LOP3.LUT R121, R87, R78, R97, 0x96, !PT ;  /* 0x0000004e57797212 */ /* 0x000fce00078e9661 */
.L_x_13937:
        /* <DEDUP_REMOVED lines=22> */
.L_x_13941:
        /* <DEDUP_REMOVED lines=12> */
.L_x_13942:
        /* <DEDUP_REMOVED lines=40> */
[----:B------:R-:W-:Y:S01]  /*4f60*/  IMAD.MOV.U32 R79, RZ, RZ, RZ ;  /* 0x000000ffff4f7224 */ /* 0x000fe200078e00ff */
[----:B------:R-:W-:-:S03]  /*4f70*/  LOP3.LUT R122, R90, R94, R121, 0x96, !PT ;  /* 0x0000005e5a7a7212 */ /* 0x000fc600078e9679 */
[----:B------:R-:W-:-:S05]  /*4f80*/  IMAD.WIDE.U32 R96, R97, -0x2daee0ad, RZ ;  /* 0xd2511f5361607825 */ /* 0x000fca00078e00ff */
[----:B------:R-:W-:Y:S01]  /*4f90*/  LOP3.LUT R121, R87, R78, R97, 0x96, !PT ;  /* 0x0000004e57797212 */ /* 0x000fe200078e9661 */
[----:B------:R-:W-:Y:S01]  /*4fa0*/  IMAD.MOV.U32 R78, RZ, RZ, R86 ;  /* 0x000000ffff4e7224 */ /* 0x000fe200078e0056 */
[----:B------:R-:W-:-:S07]  /*4fb0*/  MOV R86, R96 ;  /* 0x0000006000567202 */ /* 0x000fce0000000f00 */
.L_x_13940:
[----:B------:R-:W-:Y:S01]  /*4fc0*/  ISETP.NE.AND P0, PT, R79, 0x1, PT ;  /* 0x000000014f00780c */ /* 0x000fe20003f05270 */
[----:B------:R-:W-:Y:S01]  /*4fd0*/  HADD2.F32 R80, -RZ, R81.H0_H0 ;  /* 0x20000051ff507230 */ /* 0x000fe20000004100 */
[----:B------:R-:W-:Y:S01]  /*4fe0*/  I2FP.F32.U32 R78, R78 ;  /* 0x0000004e004e7245 */ /* 0x000fe20000201000 */
[----:B------:R-:W-:-:S03]  /*4ff0*/  IMAD.MOV.U32 R94, RZ, RZ, 0x2 ;  /* 0x00000002ff5e7424 */ /* 0x000fc600078e00ff */
[----:B------:R-:W-:Y:S01]  /*5000*/  FMUL.FTZ R80, R80, UR5 ;  /* 0x0000000550507c20 */ /* 0x000fe20008410000 */
        /* <DEDUP_REMOVED lines=13> */
.L_x_13944:
        /* <DEDUP_REMOVED lines=12> */
.L_x_13945:
        /* <DEDUP_REMOVED lines=44> */
[----:B------:R-:W-:Y:S02]  /*5460*/  IMAD.MOV.U32 R78, RZ, RZ, R86 ;  /* 0x000000ffff4e7224 */ /* 0x000fe400078e0056 */
[----:B------:R-:W-:-:S07]  /*5470*/  IMAD.MOV.U32 R86, RZ, RZ, R96 ;  /* 0x000000ffff567224 */ /* 0x000fce00078e0060 */
.L_x_13943:
        /* <DEDUP_REMOVED lines=22> */
.L_x_13947:
        /* <DEDUP_REMOVED lines=12> */
.L_x_13948:
        /* <DEDUP_REMOVED lines=42> */
[----:B------:R-:W-:Y:S01]  /*5940*/  IMAD.WIDE.U32 R98, R79, -0x2daee0ad, RZ ;  /* 0xd2511f534f627825 */ /* 0x000fe200078e00ff */
[----:B------:R-:W-:-:S03]  /*5950*/  MOV R79, R86 ;  /* 0x00000056004f7202 */ /* 0x000fc60000000f00 */
[----:B------:R-:W-:Y:S01]  /*5960*/  IMAD.MOV.U32 R86, RZ, RZ, R98 ;  /* 0x000000ffff567224 */ /* 0x000fe200078e0062 */
[----:B------:R-:W-:-:S07]  /*5970*/  LOP3.LUT R121, R87, R94, R99, 0x96, !PT ;  /* 0x0000005e57797212 */ /* 0x000fce00078e9663 */
.L_x_13946:
        /* <DEDUP_REMOVED lines=17> */
.L_x_13950:
        /* <DEDUP_REMOVED lines=12> */
.L_x_13951:
        /* <DEDUP_REMOVED lines=42> */
[----:B------:R-:W-:-:S04]  /*5df0*/  IMAD.WIDE.U32 R96, R79, -0x2daee0ad, RZ ;  /* 0xd2511f534f607825 */ /* 0x000fc800078e00ff */
[----:B------:R-:W-:Y:S01]  /*5e00*/  IMAD.MOV.U32 R79, RZ, RZ, R86 ;  /* 0x000000ffff4f7224 */ /* 0x000fe200078e0056 */
[----:B------:R-:W-:Y:S02]  /*5e10*/  LOP3.LUT R121, R87, R80, R97, 0x96, !PT ;  /* 0x0000005057797212 */ /* 0x000fe400078e9661 */
[----:B------:R-:W-:-:S07]  /*5e20*/  MOV R86, R96 ;  /* 0x0000006000567202 */ /* 0x000fce0000000f00 */
.L_x_13949:
        /* <DEDUP_REMOVED lines=22> */
.L_x_13953:
        /* <DEDUP_REMOVED lines=12> */
.L_x_13954:
        /* <DEDUP_REMOVED lines=46> */
.L_x_13952:
[----:B------:R-:W-:Y:S01]  /*6330*/  ISETP.NE.AND P0, PT, R94, 0x1, PT ;  /* 0x000000015e00780c */ /* 0x000fe20003f05270 */
[----:B------:R-:W-:Y:S01]  /*6340*/  HADD2.F32 R102, -RZ, R82.H0_H0 ;  /* 0x20000052ff667230 */ /* 0x000fe20000004100 */
        /* <DEDUP_REMOVED lines=15> */
.L_x_13956:
        /* <DEDUP_REMOVED lines=12> */
.L_x_13957:
        /* <DEDUP_REMOVED lines=43> */
[----:B------:R-:W-:Y:S02]  /*67b0*/  LOP3.LUT R121, R87, R80, R97, 0x96, !PT ;  /* 0x0000005057797212 */ /* 0x000fe400078e9661 */
[----:B------:R-:W-:Y:S01]  /*67c0*/  MOV R80, R86 ;  /* 0x0000005600507202 */ /* 0x000fe20000000f00 */
[----:B------:R-:W-:-:S07]  /*67d0*/  IMAD.MOV.U32 R86, RZ, RZ, R96 ;  /* 0x000000ffff567224 */ /* 0x000fce00078e0060 */
.L_x_13955:
        /* <DEDUP_REMOVED lines=22> */
.L_x_13959:
        /* <DEDUP_REMOVED lines=12> */
.L_x_13960:
        /* <DEDUP_REMOVED lines=42> */
[----:B------:R-:W-:-:S04]  /*6ca0*/  IMAD.WIDE.U32 R98, R81, -0x2daee0ad, RZ ;  /* 0xd2511f5351627825 */ /* 0x000fc800078e00ff */
[----:B------:R-:W-:Y:S01]  /*6cb0*/  IMAD.MOV.U32 R81, RZ, RZ, R86 ;  /* 0x000000ffff517224 */ /* 0x000fe200078e0056 */
[----:B------:R-:W-:Y:S02]  /*6cc0*/  LOP3.LUT R121, R87, R94, R99, 0x96, !PT ;  /* 0x0000005e57797212 */ /* 0x000fe400078e9663 */
[----:B------:R-:W-:-:S07]  /*6cd0*/  MOV R86, R98 ;  /* 0x0000006200567202 */ /* 0x000fce0000000f00 */
.L_x_13958:
        /* <DEDUP_REMOVED lines=17> */
.L_x_13962:
        /* <DEDUP_REMOVED lines=12> */
.L_x_13963:
        /* <DEDUP_REMOVED lines=46> */
.L_x_13961:
        /* <DEDUP_REMOVED lines=22> */
.L_x_13965:
        /* <DEDUP_REMOVED lines=12> */
.L_x_13966:
        /* <DEDUP_REMOVED lines=42> */
[----:B------:R-:W-:-:S04]  /*7650*/  IMAD.WIDE.U32 R94, R94, -0x2daee0ad, RZ ;  /* 0xd2511f535e5e7825 */ /* 0x000fc800078e00ff */
[----:B------:R-:W-:Y:S01]  /*7660*/  IMAD.MOV.U32 R86, RZ, RZ, R94 ;  /* 0x000000ffff567224 */ /* 0x000fe200078e005e */
[----:B------:R-:W-:Y:S01]  /*7670*/  LOP3.LUT R121, R87, R96, R95, 0x96, !PT ;  /* 0x0000006057797212 */ /* 0x000fe200078e965f */
[----:B------:R-:W-:-:S07]  /*7680*/  IMAD.MOV.U32 R94, RZ, RZ, RZ ;  /* 0x000000ffff5e7224 */ /* 0x000fce00078e00ff */
.L_x_13964:
        /* <DEDUP_REMOVED lines=17> */
.L_x_13968:
        /* <DEDUP_REMOVED lines=12> */
.L_x_13969:
        /* <DEDUP_REMOVED lines=46> */
.L_x_13967:
        /* <DEDUP_REMOVED lines=22> */
.L_x_13971:
        /* <DEDUP_REMOVED lines=12> */
.L_x_13972:
        /* <DEDUP_REMOVED lines=46> */
.L_x_13970:
        /* <DEDUP_REMOVED lines=17> */
.L_x_13974:
        /* <DEDUP_REMOVED lines=14> */
.L_x_13975:
        /* <DEDUP_REMOVED lines=42> */
[----:B------:R-:W-:Y:S01]  /*84d0*/  IMAD.WIDE.U32 R94, R83, -0x2daee0ad, RZ ;  /* 0xd2511f53535e7825 */ /* 0x000fe200078e00ff */
[----:B------:R-:W-:-:S03]  /*84e0*/  MOV R83, R86 ;  /* 0x0000005600537202 */ /* 0x000fc60000000f00 */
[----:B------:R-:W-:Y:S01]  /*84f0*/  IMAD.MOV.U32 R86, RZ, RZ, R94 ;  /* 0x000000ffff567224 */ /* 0x000fe200078e005e */
[----:B------:R-:W-:-:S07]  /*8500*/  LOP3.LUT R121, R87, R88, R95, 0x96, !PT ;  /* 0x0000005857797212 */ /* 0x000fce00078e965f */
.L_x_13973:
[----:B------:R-:W-:Y:S01]  /*8510*/  I2FP.F32.U32 R88, R83 ;  /* 0x0000005300587245 */ /* 0x000fe20000201000 */
[----:B------:R-:W-:-:S04]  /*8520*/  HADD2.F32 R83, -RZ, R139.H1_H1 ;  /* 0x3000008bff537230 */ /* 0x000fc80000004100 */
[----:B------:R-:W-:Y:S01]  /*8530*/  FFMA.FTZ R88, R88, R133, 1.1641532182693481445e-10 ;  /* 0x2f00000058587423 */ /* 0x000fe20000010085 */
[----:B------:R-:W-:-:S04]  /*8540*/  FMUL.FTZ R83, R83, UR5 ;  /* 0x0000000553537c20 */ /* 0x000fc80008410000 */
[----:B------:R-:W-:Y:S02]  /*8550*/  FSETP.GTU.FTZ.AND P6, PT, R88, UR4, PT ;  /* 0x0000000458007c0b */ /* 0x000fe4000bfdc000 */
[----:B------:R-:W-:Y:S02]  /*8560*/  FSEL R88, R107, RZ, P5 ;  /* 0x000000ff6b587208 */ /* 0x000fe40002800000 */
[----:B------:R-:W-:Y:S02]  /*8570*/  FSEL R83, R83, RZ, !P6 ;  /* 0x000000ff53537208 */ /* 0x000fe40007000000 */
[----:B------:R-:W-:-:S03]  /*8580*/  SEL R125, RZ, 0x1, P6 ;  /* 0x00000001ff7d7807 */ /* 0x000fc60003000000 */
[----:B------:R-:W-:-:S04]  /*8590*/  FADD.FTZ R83, R83, R88 ;  /* 0x0000005853537221 */ /* 0x000fc80000010000 */
[----:B------:R-:W-:-:S07]  /*85a0*/  @P1 FADD.FTZ R83, R7, R83 ;  /* 0x0000005307531221 */ /* 0x000fce0000010000 */
.L_x_13927:
[----:B------:R-:W-:Y:S01]  /*85b0*/  SEL R89, RZ, 0x1000000, !P5 ;  /* 0x01000000ff597807 */ /* 0x000fe20006800000 */
[----:B------:R-:W0:Y:S01]  /*85c0*/  @P1 LDC.64 R96, c[0x0][0x3a0] ;  /* 0x0000e800ff601b82 */ /* 0x000e220000000a00 */
[----:B------:R-:W-:Y:S02]  /*85d0*/  ISETP.NE.AND P6, PT, R104, RZ, PT ;  /* 0x000000ff6800720c */ /* 0x000fe40003fc5270 */
[----:B------:R-:W-:Y:S02]  /*85e0*/  ISETP.NE.AND P5, PT, R105, RZ, PT ;  /* 0x000000ff6900720c */ /* 0x000fe40003fa5270 */
[----:B------:R-:W-:Y:S02]  /*85f0*/  SEL R88, RZ, 0x10000, !P4 ;  /* 0x00010000ff587807 */ /* 0x000fe40006000000 */
[----:B------:R-:W-:Y:S01]  /*8600*/  ISETP.NE.AND P4, PT, R106, RZ, PT ;  /* 0x000000ff6a00720c */ /* 0x000fe20003f85270 */
[----:B------:R-:W1:Y:S01]  /*8610*/  LDC.64 R104, c[0x0][0x3a8] ;  /* 0x0000ea00ff687b82 */ /* 0x000e620000000a00 */
[----:B------:R-:W-:-:S02]  /*8620*/  SEL R91, RZ, 0x100, !P0 ;  /* 0x00000100ff5b7807 */ /* 0x000fc40004000000 */
[----:B------:R-:W-:Y:S02]  /*8630*/  ISETP.NE.U32.AND P0, PT, R84, RZ, PT ;  /* 0x000000ff5400720c */ /* 0x000fe40003f05070 */
[----:B------:R-:W-:Y:S02]  /*8640*/  SEL R84, RZ, 0x10000, !P4 ;  /* 0x00010000ff547807 */ /* 0x000fe40006000000 */
[----:B------:R-:W-:Y:S01]  /*8650*/  ISETP.NE.AND.EX P0, PT, R85, RZ, PT, P0 ;  /* 0x000000ff5500720c */ /* 0x000fe20003f05300 */
[----:B------:R-:W2:Y:S01]  /*8660*/  LDC.64 R106, c[0x0][0x3b0] ;  /* 0x0000ec00ff6a7b82 */ /* 0x000ea20000000a00 */
[----:B------:R-:W-:Y:S02]  /*8670*/  SEL R85, RZ, 0x1000000, !P2 ;  /* 0x01000000ff557807 */ /* 0x000fe40005000000 */
[----:B------:R-:W-:Y:S02]  /*8680*/  SEL R87, RZ, 0x100, !P5 ;  /* 0x00000100ff577807 */ /* 0x000fe40006800000 */
[----:B------:R-:W-:-:S02]  /*8690*/  LOP3.LUT R91, R91, R89, R88, 0xfe, !PT ;  /* 0x000000595b5b7212 */ /* 0x000fc400078efe58 */
[----:B------:R-:W-:Y:S02]  /*86a0*/  SEL R90, RZ, 0x1, !P3 ;  /* 0x00000001ff5a7807 */ /* 0x000fe40005800000 */
[----:B------:R-:W-:Y:S02]  /*86b0*/  LOP3.LUT R87, R87, R85, R84, 0xfe, !PT ;  /* 0x0000005557577212 */ /* 0x000fe400078efe54 */
[----:B------:R-:W-:Y:S01]  /*86c0*/  SEL R88, RZ, 0x1, !P6 ;  /* 0x00000001ff587807 */ /* 0x000fe20007000000 */
[----:B------:R-:W3:Y:S01]  /*86d0*/  @P0 LDC.64 R94, c[0x0][0x398] ;  /* 0x0000e600ff5e0b82 */ /* 0x000ee20000000a00 */
[----:B------:R-:W-:Y:S02]  /*86e0*/  LOP3.LUT R91, R91, R90, RZ, 0xfc, !PT ;  /* 0x0000005a5b5b7212 */ /* 0x000fe400078efcff */
[----:B------:R-:W-:Y:S01]  /*86f0*/  LOP3.LUT R90, R87, R88, RZ, 0xfc, !PT ;  /* 0x00000058575a7212 */ /* 0x000fe200078efcff */
[C---:B-1----:R-:W-:Y:S01]  /*8700*/  IMAD.WIDE.U32 R84, R127.reuse, 0x20, R104 ;  /* 0x000000207f547825 */ /* 0x042fe200078e0068 */
[----:B------:R-:W-:-:S04]  /*8710*/  IADD3 R135, PT, PT, R127, 0x100, RZ ;  /* 0x000001007f877810 */ /* 0x000fc80007ffe0ff */
[----:B------:R1:W-:Y:S01]  /*8720*/  STG.E.128 desc[UR8][R84.64], R76 ;  /* 0x0000004c54007986 */ /* 0x0003e2000c101d08 */
[----:B------:R-:W-:-:S03]  /*8730*/  IMAD.WIDE.U32 R92, R135, 0x10, R100 ;  /* 0x00000010875c7825 */ /* 0x000fc600078e0064 */
[----:B------:R1:W-:Y:S01]  /*8740*/  STG.E.128 desc[UR8][R84.64+0x10], R80 ;  /* 0x0000105054007986 */ /* 0x0003e2000c101d08 */
[----:B--2---:R-:W-:-:S04]  /*8750*/  IMAD.WIDE.U32 R88, R127, 0x8, R106 ;  /* 0x000000087f587825 */ /* 0x004fc800078e006a */
[C---:B0-----:R-:W-:Y:S01]  /*8760*/  @P1 IMAD.WIDE.U32 R96, R135.reuse, 0x20, R96 ;  /* 0x0000002087601825 */ /* 0x041fe200078e0060 */
[----:B------:R1:W-:Y:S03]  /*8770*/  STG.E.64 desc[UR8][R88.64], R90 ;  /* 0x0000005a58007986 */ /* 0x0003e6000c101b08 */
[----:B---3--:R-:W-:Y:S01]  /*8780*/  @P0 IMAD.WIDE.U32 R94, R135, 0x10, R94 ;  /* 0x00000010875e0825 */ /* 0x008fe200078e005e */
[----:B------:R-:W-:Y:S06]  /*8790*/  @!P0 BRA `(.L_x_13976) ;  /* 0x0000000000508947 */ /* 0x000fec0003800000 */
[----:B-1----:R-:W-:Y:S01]  /*87a0*/  IMAD.U32 R85, R112, 0x10000, RZ ;  /* 0x0001000070557824 */ /* 0x002fe200078e00ff */
        /* <DEDUP_REMOVED lines=19> */
.L_x_13976:
        /* <DEDUP_REMOVED lines=20> */
.L_x_13979:
        /* <DEDUP_REMOVED lines=12> */
.L_x_13980:
        /* <DEDUP_REMOVED lines=48> */
[----:B------:R-:W-:-:S05]  /*8de0*/  IMAD.WIDE.U32 R92, R92, -0x2daee0ad, RZ ;  /* 0xd2511f535c5c7825 */ /* 0x000fca00078e00ff */
[----:B------:R-:W-:Y:S01]  /*8df0*/  LOP3.LUT R121, R87, R84, R93, 0x96, !PT ;  /* 0x0000005457797212 */ /* 0x000fe200078e965d */
[----:B------:R-:W-:Y:S02]  /*8e00*/  HFMA2 R87, -RZ, RZ, 0, 0 ;  /* 0x00000000ff577431 */ /* 0x000fe400000001ff */
[----:B------:R-:W-:-:S07]  /*8e10*/  IMAD.MOV.U32 R84, RZ, RZ, R86 ;  /* 0x000000ffff547224 */ /* 0x000fce00078e0056 */
.L_x_13978:
[----:B------:R-:W-:Y:S01]  /*8e20*/  I2FP.F32.U32 R84, R84 ;  /* 0x0000005400547245 */ /* 0x000fe20000201000 */
[----:B------:R-:W-:Y:S01]  /*8e30*/  IMAD.MOV.U32 R94, RZ, RZ, 0x2 ;  /* 0x00000002ff5e7424 */ /* 0x000fe200078e00ff */
[----:B------:R-:W-:Y:S01]  /*8e40*/  ISETP.NE.AND P2, PT, R87, 0x1, PT ;  /* 0x000000015700780c */ /* 0x000fe20003f45270 */
[----:B------:R-:W-:Y:S02]  /*8e50*/  IMAD.MOV.U32 R85, RZ, RZ, R120 ;  /* 0x000000ffff557224 */ /* 0x000fe400078e0078 */
[----:B------:R-:W-:-:S05]  /*8e60*/  FFMA.FTZ R84, R84, R133, 1.1641532182693481445e-10 ;  /* 0x2f00000054547423 */ /* 0x000fca0000010085 */
[----:B------:R-:W-:Y:S01]  /*8e70*/  FSETP.LE.FTZ.AND P4, PT, R84, UR4, PT ;  /* 0x0000000454007c0b */ /* 0x000fe2000bf93000 */
[----:B-----5:R-:W-:-:S03]  /*8e80*/  HADD2.F32 R84, -RZ, R88.H0_H0 ;  /* 0x20000058ff547230 */ /* 0x020fc60000004100 */
        /* <DEDUP_REMOVED lines=11> */
.L_x_13982:
        /* <DEDUP_REMOVED lines=12> */
.L_x_13983:
        /* <DEDUP_REMOVED lines=51> */
[----:B------:R-:W-:Y:S02]  /*9330*/  IMAD.MOV.U32 R92, RZ, RZ, R94 ;  /* 0x000000ffff5c7224 */ /* 0x000fe400078e005e */
[----:B------:R-:W-:-:S07]  /*9340*/  HFMA2 R94, -RZ, RZ, 0, 0 ;  /* 0x00000000ff5e7431 */ /* 0x000fce00000001ff */
.L_x_13981:
[----:B------:R-:W-:Y:S01]  /*9350*/  I2FP.F32.U32 R84, R85 ;  /* 0x0000005500547245 */ /* 0x000fe20000201000 */
[----:B------:R-:W-:Y:S01]  /*9360*/  HADD2.F32 R85, -RZ, R136.H0_H0 ;  /* 0x20000088ff557230 */ /* 0x000fe20000004100 */
        /* <DEDUP_REMOVED lines=20> */
.L_x_13985:
        /* <DEDUP_REMOVED lines=12> */
.L_x_13986:
        /* <DEDUP_REMOVED lines=45> */
[----:B------:R-:W-:-:S04]  /*9840*/  VIADD R87, R2, 0x8ff34781 ;  /* 0x8ff3478102577836 */ /* 0x000fc80000000000 */
[----:B------:R-:W-:Y:S01]  /*9850*/  IMAD.WIDE.U32 R96, R85, -0x2daee0ad, RZ ;  /* 0xd2511f5355607825 */ /* 0x000fe200078e00ff */
[----:B------:R-:W-:Y:S02]  /*9860*/  IADD3 R85, PT, PT, R3, -0x695add53, RZ ;  /* 0x96a522ad03557810 */ /* 0x000fe40007ffe0ff */
[----:B------:R-:W-:Y:S01]  /*9870*/  LOP3.LUT R122, R87, R94, R121, 0x96, !PT ;  /* 0x0000005e577a7212 */ /* 0x000fe200078e9679 */
[----:B------:R-:W-:Y:S01]  /*9880*/  HFMA2 R87, -RZ, RZ, 0, 0 ;  /* 0x00000000ff577431 */ /* 0x000fe200000001ff */
[----:B------:R-:W-:Y:S01]  /*9890*/  LOP3.LUT R121, R85, R86, R97, 0x96, !PT ;  /* 0x0000005655797212 */ /* 0x000fe200078e9661 */
[----:B------:R-:W-:Y:S02]  /*98a0*/  IMAD.MOV.U32 R85, RZ, RZ, R92 ;  /* 0x000000ffff557224 */ /* 0x000fe400078e005c */
[----:B------:R-:W-:-:S07]  /*98b0*/  IMAD.MOV.U32 R92, RZ, RZ, R96 ;  /* 0x000000ffff5c7224 */ /* 0x000fce00078e0060 */
.L_x_13984:
        /* <DEDUP_REMOVED lines=18> */
.L_x_13988:
        /* <DEDUP_REMOVED lines=12> */
.L_x_13989:
        /* <DEDUP_REMOVED lines=53> */
.L_x_13987:
        /* <DEDUP_REMOVED lines=22> */
.L_x_13991:
        /* <DEDUP_REMOVED lines=12> */
.L_x_13992:
        /* <DEDUP_REMOVED lines=50> */
[----:B------:R-:W-:Y:S02]  /*a330*/  HFMA2 R95, -RZ, RZ, 0, 0 ;  /* 0x00000000ff5f7431 */ /* 0x000fe400000001ff */
[----:B------:R-:W-:Y:S02]  /*a340*/  IMAD.MOV.U32 R86, RZ, RZ, R92 ;  /* 0x000000ffff567224 */ /* 0x000fe400078e005c */
[----:B------:R-:W-:-:S07]  /*a350*/  IMAD.MOV.U32 R92, RZ, RZ, R96 ;  /* 0x000000ffff5c7224 */ /* 0x000fce00078e0060 */
.L_x_13990:
[----:B------:R-:W-:Y:S01]  /*a360*/  I2FP.F32.U32 R86, R86 ;  /* 0x0000005600567245 */ /* 0x000fe20000201000 */
[----:B------:R-:W-:Y:S01]  /*a370*/  IMAD.MOV.U32 R96, RZ, RZ, 0x2 ;  /* 0x00000002ff607424 */ /* 0x000fe200078e00ff */
[----:B------:R-:W-:Y:S01]  /*a380*/  ISETP.NE.AND P2, PT, R95, 0x1, PT ;  /* 0x000000015f00780c */ /* 0x000fe20003f45270 */
[----:B------:R-:W-:Y:S02]  /*a390*/  IMAD.MOV.U32 R87, RZ, RZ, R120 ;  /* 0x000000ffff577224 */ /* 0x000fe400078e0078 */
[----:B------:R-:W-:-:S05]  /*a3a0*/  FFMA.FTZ R86, R86, R133, 1.1641532182693481445e-10 ;  /* 0x2f00000056567423 */ /* 0x000fca0000010085 */
[----:B------:R-:W-:Y:S01]  /*a3b0*/  FSETP.LE.FTZ.AND P4, PT, R86, UR4, PT ;  /* 0x0000000456007c0b */ /* 0x000fe2000bf93000 */
[----:B------:R-:W-:-:S03]  /*a3c0*/  HADD2.F32 R86, -RZ, R89.H0_H0 ;  /* 0x20000059ff567230 */ /* 0x000fc60000004100 */
        /* <DEDUP_REMOVED lines=11> */
.L_x_13994:
        /* <DEDUP_REMOVED lines=12> */
.L_x_13995:
        /* <DEDUP_REMOVED lines=53> */
.L_x_13993:
[----:B------:R-:W-:Y:S01]  /*a890*/  I2FP.F32.U32 R86, R87 ;  /* 0x0000005700567245 */ /* 0x000fe20000201000 */
[----:B------:R-:W-:Y:S01]  /*a8a0*/  HADD2.F32 R87, -RZ, R137.H0_H0 ;  /* 0x20000089ff577230 */ /* 0x000fe20000004100 */
        /* <DEDUP_REMOVED lines=20> */
.L_x_13997:
        /* <DEDUP_REMOVED lines=12> */
.L_x_13998:
        /* <DEDUP_REMOVED lines=48> */
[----:B------:R-:W-:Y:S02]  /*adb0*/  LOP3.LUT R122, R95, R96, R121, 0x96, !PT ;  /* 0x000000605f7a7212 */ /* 0x000fe400078e9679 */
[----:B------:R-:W-:Y:S01]  /*adc0*/  LOP3.LUT R121, R87, R94, R99, 0x96, !PT ;  /* 0x0000005e57797212 */ /* 0x000fe200078e9663 */
[----:B------:R-:W-:Y:S02]  /*add0*/  HFMA2 R94, -RZ, RZ, 0, 0 ;  /* 0x00000000ff5e7431 */ /* 0x000fe400000001ff */
[----:B------:R-:W-:Y:S02]  /*ade0*/  IMAD.MOV.U32 R87, RZ, RZ, R92 ;  /* 0x000000ffff577224 */ /* 0x000fe400078e005c */
[----:B------:R-:W-:-:S07]  /*adf0*/  IMAD.MOV.U32 R92, RZ, RZ, R98 ;  /* 0x000000ffff5c7224 */ /* 0x000fce00078e0062 */
.L_x_13996:
        /* <DEDUP_REMOVED lines=18> */
.L_x_14000:
        /* <DEDUP_REMOVED lines=12> */
.L_x_14001:
        /* <DEDUP_REMOVED lines=46> */
[----:B------:R-:W-:Y:S02]  /*b2c0*/  HFMA2 R95, -RZ, RZ, 0, 0 ;  /* 0x00000000ff5f7431 */ /* 0x000fe400000001ff */
[----:B------:R-:W-:Y:S01]  /*b2d0*/  IMAD.WIDE.U32 R96, R87, -0x2daee0ad, RZ ;  /* 0xd2511f5357607825 */ /* 0x000fe200078e00ff */
[----:B------:R-:W-:Y:S02]  /*b2e0*/  IADD3 R87, PT, PT, R3, -0x695add53, RZ ;  /* 0x96a522ad03577810 */ /* 0x000fe40007ffe0ff */
[----:B------:R-:W-:Y:S02]  /*b2f0*/  LOP3.LUT R122, R89, R94, R121, 0x96, !PT ;  /* 0x0000005e597a7212 */ /* 0x000fe400078e9679 */
[----:B------:R-:W-:Y:S01]  /*b300*/  LOP3.LUT R121, R87, R88, R97, 0x96, !PT ;  /* 0x0000005857797212 */ /* 0x000fe200078e9661 */
[----:B------:R-:W-:-:S02]  /*b310*/  IMAD.MOV.U32 R87, RZ, RZ, R92 ;  /* 0x000000ffff577224 */ /* 0x000fc400078e005c */
[----:B------:R-:W-:-:S07]  /*b320*/  IMAD.MOV.U32 R92, RZ, RZ, R96 ;  /* 0x000000ffff5c7224 */ /* 0x000fce00078e0060 */
.L_x_13999:
        /* <DEDUP_REMOVED lines=22> */
.L_x_14003:
        /* <DEDUP_REMOVED lines=12> */
.L_x_14004:
        /* <DEDUP_REMOVED lines=50> */
[----:B------:R-:W-:Y:S02]  /*b870*/  IMAD.MOV.U32 R88, RZ, RZ, R92 ;  /* 0x000000ffff587224 */ /* 0x000fe400078e005c */
[----:B------:R-:W-:Y:S02]  /*b880*/  IMAD.MOV.U32 R92, RZ, RZ, R96 ;  /* 0x000000ffff5c7224 */ /* 0x000fe400078e0060 */
[----:B------:R-:W-:-:S07]  /*b890*/  HFMA2 R96, -RZ, RZ, 0, 0 ;  /* 0x00000000ff607431 */ /* 0x000fce00000001ff */
.L_x_14002:
        /* <DEDUP_REMOVED lines=17> */
.L_x_14006:
        /* <DEDUP_REMOVED lines=12> */
.L_x_14007:
        /* <DEDUP_REMOVED lines=49> */
[----:B------:R-:W-:Y:S02]  /*bd80*/  HFMA2 R95, -RZ, RZ, 0, 0 ;  /* 0x00000000ff5f7431 */ /* 0x000fe400000001ff */
[----:B------:R-:W-:Y:S01]  /*bd90*/  IMAD.MOV.U32 R94, RZ, RZ, R92 ;  /* 0x000000ffff5e7224 */ /* 0x000fe200078e005c */
[----:B------:R-:W-:Y:S01]  /*bda0*/  LOP3.LUT R121, R97, R98, R89, 0x96, !PT ;  /* 0x0000006261797212 */ /* 0x000fe200078e9659 */
[----:B------:R-:W-:-:S07]  /*bdb0*/  IMAD.MOV.U32 R92, RZ, RZ, R88 ;  /* 0x000000ffff5c7224 */ /* 0x000fce00078e0058 */
.L_x_14005:
[----:B------:R-:W-:Y:S01]  /*bdc0*/  I2FP.F32.U32 R88, R94 ;  /* 0x0000005e00587245 */ /* 0x000fe20000201000 */
[----:B------:R-:W-:Y:S02]  /*bdd0*/  HADD2.F32 R89, -RZ, R138.H0_H0 ;  /* 0x2000008aff597230 */ /* 0x000fe40000004100 */
        /* <DEDUP_REMOVED lines=20> */
.L_x_14009:
        /* <DEDUP_REMOVED lines=12> */
.L_x_14010:
        /* <DEDUP_REMOVED lines=51> */
[----:B------:R-:W-:Y:S02]  /*c310*/  IMAD.MOV.U32 R92, RZ, RZ, R96 ;  /* 0x000000ffff5c7224 */ /* 0x000fe400078e0060 */
[----:B------:R-:W-:-:S07]  /*c320*/  HFMA2 R96, -RZ, RZ, 0, 0 ;  /* 0x00000000ff607431 */ /* 0x000fce00000001ff */
.L_x_14008:
        /* <DEDUP_REMOVED lines=17> */
.L_x_14012:
        /* <DEDUP_REMOVED lines=12> */
.L_x_14013:
        /* <DEDUP_REMOVED lines=53> */
.L_x_14011:
        /* <DEDUP_REMOVED lines=22> */
.L_x_14015:
        /* <DEDUP_REMOVED lines=12> */
.L_x_14016:
        /* <DEDUP_REMOVED lines=50> */
[----:B------:R-:W-:Y:S02]  /*cd90*/  HFMA2 R96, -RZ, RZ, 0, 0 ;  /* 0x00000000ff607431 */ /* 0x000fe400000001ff */
[----:B------:R-:W-:Y:S01]  /*cda0*/  IMAD.MOV.U32 R92, RZ, RZ, R98 ;  /* 0x000000ffff5c7224 */ /* 0x000fe200078e0062 */
[----:B------:R-:W-:-:S07]  /*cdb0*/  LOP3.LUT R121, R97, R94, R99, 0x96, !PT ;  /* 0x0000005e61797212 */ /* 0x000fce00078e9663 */
.L_x_14014:
        /* <DEDUP_REMOVED lines=17> */
.L_x_14018:
        /* <DEDUP_REMOVED lines=12> */
.L_x_14019:
        /* <DEDUP_REMOVED lines=51> */
[----:B------:R-:W-:Y:S02]  /*d2c0*/  HFMA2 R97, -RZ, RZ, 0, 0 ;  /* 0x00000000ff617431 */ /* 0x000fe400000001ff */
[----:B------:R-:W-:-:S07]  /*d2d0*/  IMAD.MOV.U32 R92, RZ, RZ, R98 ;  /* 0x000000ffff5c7224 */ /* 0x000fce00078e0062 */
.L_x_14017:
[----:B------:R-:W-:Y:S01]  /*d2e0*/  I2FP.F32.U32 R90, R95 ;  /* 0x0000005f005a7245 */ /* 0x000fe20000201000 */
[----:B------:R-:W-:Y:S01]  /*d2f0*/  HADD2.F32 R94, -RZ, R139.H0_H0 ;  /* 0x2000008bff5e7230 */ /* 0x000fe20000004100 */
[----:B------:R-:W-:Y:S01]  /*d300*/  FSEL R95, R111, RZ, P4 ;  /* 0x000000ff6f5f7208 */ /* 0x000fe20002000000 */
[----:B------:R-:W-:Y:S02]  /*d310*/  IMAD.MOV.U32 R96, RZ, RZ, 0x2 ;  /* 0x00000002ff607424 */ /* 0x000fe400078e00ff */
        /* <DEDUP_REMOVED lines=18> */
.L_x_14021:
        /* <DEDUP_REMOVED lines=12> */
.L_x_14022:
        /* <DEDUP_REMOVED lines=51> */
[----:B------:R-:W-:Y:S02]  /*d830*/  IMAD.MOV.U32 R94, RZ, RZ, R92 ;  /* 0x000000ffff5e7224 */ /* 0x000fe400078e005c */
[----:B------:R-:W-:-:S07]  /*d840*/  IMAD.MOV.U32 R92, RZ, RZ, R98 ;  /* 0x000000ffff5c7224 */ /* 0x000fce00078e0062 */
.L_x_14020:
        /* <DEDUP_REMOVED lines=17> */
.L_x_14024:
        /* <DEDUP_REMOVED lines=14> */
.L_x_14025:
        /* <DEDUP_REMOVED lines=50> */
[----:B------:R-:W-:Y:S01]  /*dd60*/  IMAD.MOV.U32 R95, RZ, RZ, R92 ;  /* 0x000000ffff5f7224 */ /* 0x000fe200078e005c */
[----:B------:R-:W-:Y:S01]  /*dd70*/  LOP3.LUT R121, R91, R94, R99, 0x96, !PT ;  /* 0x0000005e5b797212 */ /* 0x000fe200078e9663 */
[----:B------:R-:W-:-:S07]  /*dd80*/  IMAD.MOV.U32 R92, RZ, RZ, R98 ;  /* 0x000000ffff5c7224 */ /* 0x000fce00078e0062 */
.L_x_14023:
        /* <DEDUP_REMOVED lines=9> */
[----:B------:R-:W-:Y:S01]  /*de20*/  @P1 FADD.FTZ R91, R7, R91 ;  /* 0x0000005b075b1221 */ /* 0x000fe20000010000 */
[----:B------:R-:W-:Y:S06]  /*de30*/  BRA `(.L_x_14026) ;  /* 0x0000002800c07947 */ /* 0x000fec0003800000 */
.L_x_13977:
        /* <DEDUP_REMOVED lines=15> */
.L_x_14028:
        /* <DEDUP_REMOVED lines=12> */
.L_x_14029:
        /* <DEDUP_REMOVED lines=51> */
[----:B------:R-:W-:Y:S02]  /*e320*/  HFMA2 R87, -RZ, RZ, 0, 0 ;  /* 0x00000000ff577431 */ /* 0x000fe400000001ff */
[----:B------:R-:W-:-:S07]  /*e330*/  IMAD.MOV.U32 R84, RZ, RZ, R86 ;  /* 0x000000ffff547224 */ /* 0x000fce00078e0056 */
.L_x_14027:
[----:B------:R-:W-:Y:S01]  /*e340*/  ISETP.NE.AND P2, PT, R87, 0x1, PT ;  /* 0x000000015700780c */ /* 0x000fe20003f45270 */
[----:B------:R-:W-:Y:S01]  /*e350*/  IMAD.MOV.U32 R94, RZ, RZ, 0x2 ;  /* 0x00000002ff5e7424 */ /* 0x000fe200078e00ff */
[----:B------:R-:W-:Y:S01]  /*e360*/  I2FP.F32.U32 R84, R84 ;  /* 0x0000005400547245 */ /* 0x000fe20000201000 */
[----:B------:R-:W-:-:S04]  /*e370*/  IMAD.MOV.U32 R85, RZ, RZ, R120 ;  /* 0x000000ffff557224 */ /* 0x000fc800078e0078 */
        /* <DEDUP_REMOVED lines=13> */
.L_x_14031:
        /* <DEDUP_REMOVED lines=12> */
.L_x_14032:
        /* <DEDUP_REMOVED lines=53> */
.L_x_14030:
[----:B------:R-:W-:Y:S01]  /*e860*/  ISETP.NE.AND P2, PT, R94, 0x1, PT ;  /* 0x000000015e00780c */ /* 0x000fe20003f45270 */
[----:B------:R-:W-:Y:S01]  /*e870*/  HADD2.F32 R88, -RZ, R88.H1_H1 ;  /* 0x30000058ff587230 */ /* 0x000fe20000004100 */
        /* <DEDUP_REMOVED lines=15> */
.L_x_14034:
        /* <DEDUP_REMOVED lines=12> */
.L_x_14035:
        /* <DEDUP_REMOVED lines=53> */
.L_x_14033:
[----:B------:R-:W-:Y:S01]  /*ed80*/  ISETP.NE.AND P2, PT, R87, 0x1, PT ;  /* 0x000000015700780c */ /* 0x000fe20003f45270 */
[----:B------:R-:W-:Y:S01]  /*ed90*/  IMAD.MOV.U32 R94, RZ, RZ, 0x2 ;  /* 0x00000002ff5e7424 */ /* 0x000fe200078e00ff */
        /* <DEDUP_REMOVED lines=15> */
.L_x_14037:
        /* <DEDUP_REMOVED lines=12> */
.L_x_14038:
        /* <DEDUP_REMOVED lines=53> */
.L_x_14036:
        /* <DEDUP_REMOVED lines=17> */
.L_x_14040:
        /* <DEDUP_REMOVED lines=12> */
.L_x_14041:
        /* <DEDUP_REMOVED lines=53> */
.L_x_14039:
[----:B------:R-:W-:Y:S01]  /*f7c0*/  ISETP.NE.AND P3, PT, R95, 0x1, PT ;  /* 0x000000015f00780c */ /* 0x000fe20003f65270 */
[----:B------:R-:W-:Y:S01]  /*f7d0*/  IMAD.MOV.U32 R96, RZ, RZ, 0x2 ;  /* 0x00000002ff607424 */ /* 0x000fe200078e00ff */
[----:B------:R-:W-:-:S05]  /*f7e0*/  I2FP.F32.U32 R86, R86 ;  /* 0x0000005600567245 */ /* 0x000fca0000201000 */
[----:B------:R-:W-:Y:S01]  /*f7f0*/  FFMA.FTZ R87, R86, R133, 1.1641532182693481445e-10 ;  /* 0x2f00000056577423 */ /* 0x000fe20000010085 */
[----:B------:R-:W-:-:S04]  /*f800*/  HADD2.F32 R86, -RZ, R90.H0_H0 ;  /* 0x2000005aff567230 */ /* 0x000fc80000004100 */
        /* <DEDUP_REMOVED lines=11> */
.L_x_14043:
        /* <DEDUP_REMOVED lines=12> */
.L_x_14044:
        /* <DEDUP_REMOVED lines=53> */
.L_x_14042:
        /* <DEDUP_REMOVED lines=16> */
.L_x_14046:
        /* <DEDUP_REMOVED lines=12> */
.L_x_14047:
        /* <DEDUP_REMOVED lines=53> */
.L_x_14045:
        /* <DEDUP_REMOVED lines=16> */
.L_x_14049:
        /* <DEDUP_REMOVED lines=12> */
.L_x_14050:
        /* <DEDUP_REMOVED lines=51> */
[----:B------:R-:W-:Y:S02]  /*106d0*/  IMAD.MOV.U32 R87, RZ, RZ, R92 ;  /* 0x000000ffff577224 */ /* 0x000fe400078e005c */
[----:B------:R-:W-:-:S07]  /*106e0*/  IMAD.MOV.U32 R92, RZ, RZ, R98 ;  /* 0x000000ffff5c7224 */ /* 0x000fce00078e0062 */
.L_x_14048:
[----:B------:R-:W-:Y:S01]  /*106f0*/  FMUL.FTZ R94, R90, UR5 ;  /* 0x000000055a5e7c20 */ /* 0x000fe20008410000 */
[----:B------:R-:W-:Y:S01]  /*10700*/  P2R R98, PR, RZ, 0x2 ;  /* 0x00000002ff627803 */ /* 0x000fe20000000000 */
[----:B------:R-:W-:Y:S01]  /*10710*/  FMUL.FTZ R84, R84, UR5 ;  /* 0x0000000554547c20 */ /* 0x000fe20008410000 */
[----:B------:R-:W-:Y:S01]  /*10720*/  I2FP.F32.U32 R90, R87 ;  /* 0x00000057005a7245 */ /* 0x000fe20000201000 */
[----:B------:R-:W-:Y:S01]  /*10730*/  FMUL.FTZ R88, R88, UR5 ;  /* 0x0000000558587c20 */ /* 0x000fe20008410000 */
[----:B------:R-:W-:Y:S01]  /*10740*/  ISETP.NE.AND P1, PT, R93, RZ, PT ;  /* 0x000000ff5d00720c */ /* 0x000fe20003f25270 */
[----:B------:R-:W-:Y:S01]  /*10750*/  FMUL.FTZ R86, R86, UR5 ;  /* 0x0000000556567c20 */ /* 0x000fe20008410000 */
[----:B------:R-:W-:Y:S01]  /*10760*/  P2R R99, PR, RZ, 0x1 ;  /* 0x00000001ff637803 */ /* 0x000fe20000000000 */
        /* <DEDUP_REMOVED lines=9> */
[----:B------:R-:W-:Y:S01]  /*10800*/  FSEL R85, R88, RZ, P0 ;  /* 0x000000ff58557208 */ /* 0x000fe20000000000 */
[----:B------:R-:W-:Y:S01]  /*10810*/  FMUL.FTZ R97, R97, UR5 ;  /* 0x0000000561617c20 */ /* 0x000fe20008410000 */
[----:B------:R-:W-:-:S02]  /*10820*/  FSEL R88, R86, RZ, P2 ;  /* 0x000000ff56587208 */ /* 0x000fc40001000000 */
[----:B------:R-:W-:Y:S02]  /*10830*/  FSEL R86, R95, RZ, P5 ;  /* 0x000000ff5f567208 */ /* 0x000fe40002800000 */
        /* <DEDUP_REMOVED lines=16> */
.L_x_14026:
[----:B------:R-:W-:Y:S01]  /*10940*/  SEL R95, RZ, 0x1000000, !P5 ;  /* 0x01000000ff5f7807 */ /* 0x000fe20006800000 */
[----:B------:R-:W0:Y:S01]  /*10950*/  @P0 LDC.64 R102, c[0x0][0x398] ;  /* 0x0000e600ff660b82 */ /* 0x000e220000000a00 */
[----:B------:R-:W-:Y:S01]  /*10960*/  SEL R94, RZ, 0x10000, !P4 ;  /* 0x00010000ff5e7807 */ /* 0x000fe20006000000 */
[----:B------:R-:W-:Y:S01]  /*10970*/  VIADD R141, R127, 0x200 ;  /* 0x000002007f8d7836 */ /* 0x000fe20000000000 */
[----:B------:R-:W-:Y:S02]  /*10980*/  SEL R111, RZ, 0x100, !P3 ;  /* 0x00000100ff6f7807 */ /* 0x000fe40005800000 */
[----:B------:R-:W-:Y:S01]  /*10990*/  ISETP.NE.AND P5, PT, R108, RZ, PT ;  /* 0x000000ff6c00720c */ /* 0x000fe20003fa5270 */
[----:B------:R-:W-:Y:S01]  /*109a0*/  IMAD.WIDE.U32 R98, R141, 0x10, R100 ;  /* 0x000000108d627825 */ /* 0x000fe200078e0064 */
        /* <DEDUP_REMOVED lines=41> */
.L_x_14051:
[----:B------:R2:W5:Y:S04]  /*10c40*/  @P0 LDG.E.128 R136, desc[UR8][R102.64] ;  /* 0x0000000866880981 */ /* 0x000568000c1e1d00 */
[----:B------:R2:W5:Y:S04]  /*10c50*/  @P1 LDG.E.128 R8, desc[UR8][R108.64] ;  /* 0x000000086c081981 */ /* 0x000568000c1e1d00 */
[----:B------:R2:W5:Y:S04]  /*10c60*/  @P1 LDG.E.128 R4, desc[UR8][R108.64+0x10] ;  /* 0x000010086c041981 */ /* 0x000568000c1e1d00 */
[----:B01----:R-:W5:Y:S01]  /*10c70*/  LDG.E.128 R96, desc[UR8][R98.64] ;  /* 0x0000000862607981 */ /* 0x003f62000c1e1d00 */
[----:B------:R-:W-:Y:S05]  /*10c80*/  @!P0 BRA `(.L_x_14052) ;  /* 0x0000005400448947 */ /* 0x000fea0003800000 */
[----:B------:R-:W-:Y:S01]  /*10c90*/  ISETP.NE.AND P2, PT, R134, 0x1, PT ;  /* 0x000000018600780c */ /* 0x000fe20003f45270 */
[----:B------:R-:W-:Y:S01]  /*10ca0*/  IMAD.MOV.U32 R93, RZ, RZ, R120 ;  /* 0x000000ffff5d7224 */ /* 0x000fe200078e0078 */
[----:B------:R-:W-:Y:S01]  /*10cb0*/  MOV R94, 0x2 ;  /* 0x00000002005e7802 */ /* 0x000fe20000000f00 */
[----:B--2---:R-:W-:-:S10]  /*10cc0*/  IMAD.MOV.U32 R108, RZ, RZ, R92 ;  /* 0x000000ffff6c7224 */ /* 0x004fd400078e005c */
        /* <DEDUP_REMOVED lines=11> */
.L_x_14054:
        /* <DEDUP_REMOVED lines=12> */
.L_x_14055:
        /* <DEDUP_REMOVED lines=51> */
[----:B------:R-:W-:-:S07]  /*11170*/  MOV R93, R92 ;  /* 0x0000005c005d7202 */ /* 0x000fce0000000f00 */
.L_x_14053:
[----:B------:R-:W-:Y:S01]  /*11180*/  I2FP.F32.U32 R92, R93 ;  /* 0x0000005d005c7245 */ /* 0x000fe20000201000 */
[----:B------:R-:W-:Y:S01]  /*11190*/  IMAD.MOV.U32 R95, RZ, RZ, 0x2 ;  /* 0x00000002ff5f7424 */ /* 0x000fe200078e00ff */
[----:B------:R-:W-:Y:S02]  /*111a0*/  ISETP.NE.AND P2, PT, R94, 0x1, PT ;  /* 0x000000015e00780c */ /* 0x000fe40003f45270 */
[----:B------:R-:W-:Y:S01]  /*111b0*/  MOV R93, R120 ;  /* 0x00000078005d7202 */ /* 0x000fe20000000f00 */
        /* <DEDUP_REMOVED lines=14> */
.L_x_14057:
        /* <DEDUP_REMOVED lines=12> */
.L_x_14058:
        /* <DEDUP_REMOVED lines=50> */
[----:B------:R-:W-:Y:S01]  /*11680*/  LOP3.LUT R121, R95, R92, R103, 0x96, !PT ;  /* 0x0000005c5f797212 */ /* 0x000fe200078e9667 */
[----:B------:R-:W-:Y:S01]  /*11690*/  IMAD.MOV.U32 R95, RZ, RZ, RZ ;  /* 0x000000ffff5f7224 */ /* 0x000fe200078e00ff */
[----:B------:R-:W-:-:S07]  /*116a0*/  MOV R108, R102 ;  /* 0x00000066006c7202 */ /* 0x000fce0000000f00 */
.L_x_14056:
        /* <DEDUP_REMOVED lines=22> */
.L_x_14060:
        /* <DEDUP_REMOVED lines=12> */
.L_x_14061:
        /* <DEDUP_REMOVED lines=45> */
[----:B------:R-:W-:-:S04]  /*11ba0*/  LOP3.LUT R93, R93, R112, R103, 0x96, !PT ;  /* 0x000000705d5d7212 */ /* 0x000fc800078e9667 */
[----:B------:R-:W-:Y:S01]  /*11bb0*/  LOP3.LUT R122, R95, R102, R121, 0x96, !PT ;  /* 0x000000665f7a7212 */ /* 0x000fe200078e9679 */
[----:B------:R-:W-:-:S04]  /*11bc0*/  IMAD.WIDE.U32 R110, R93, -0x2daee0ad, RZ ;  /* 0xd2511f535d6e7825 */ /* 0x000fc800078e00ff */
[----:B------:R-:W-:Y:S02]  /*11bd0*/  VIADD R93, R3, 0x96a522ad ;  /* 0x96a522ad035d7836 */ /* 0x000fe40000000000 */
[----:B------:R-:W-:-:S03]  /*11be0*/  IMAD.MOV.U32 R102, RZ, RZ, RZ ;  /* 0x000000ffff667224 */ /* 0x000fc600078e00ff */
[----:B------:R-:W-:Y:S01]  /*11bf0*/  LOP3.LUT R121, R93, R94, R111, 0x96, !PT ;  /* 0x0000005e5d797212 */ /* 0x000fe200078e966f */
[----:B------:R-:W-:Y:S01]  /*11c00*/  IMAD.MOV.U32 R93, RZ, RZ, R108 ;  /* 0x000000ffff5d7224 */ /* 0x000fe200078e006c */
[----:B------:R-:W-:-:S07]  /*11c10*/  MOV R108, R110 ;  /* 0x0000006e006c7202 */ /* 0x000fce0000000f00 */
.L_x_14059:
[----:B------:R-:W-:Y:S01]  /*11c20*/  ISETP.NE.AND P2, PT, R102, 0x1, PT ;  /* 0x000000016600780c */ /* 0x000fe20003f45270 */
[----:B------:R-:W-:Y:S01]  /*11c30*/  HADD2.F32 R96, -RZ, R96.H1_H1 ;  /* 0x30000060ff607230 */ /* 0x000fe20000004100 */
[----:B------:R-:W-:Y:S01]  /*11c40*/  I2FP.F32.U32 R94, R93 ;  /* 0x0000005d005e7245 */ /* 0x000fe20000201000 */
[----:B------:R-:W-:Y:S01]  /*11c50*/  IMAD.MOV.U32 R95, RZ, RZ, 0x2 ;  /* 0x00000002ff5f7424 */ /* 0x000fe200078e00ff */
[----:B------:R-:W-:Y:S02]  /*11c60*/  MOV R93, R120 ;  /* 0x00000078005d7202 */ /* 0x000fe40000000f00 */
        /* <DEDUP_REMOVED lines=13> */
.L_x_14063:
        /* <DEDUP_REMOVED lines=12> */
.L_x_14064:
        /* <DEDUP_REMOVED lines=53> */
.L_x_14062:
        /* <DEDUP_REMOVED lines=22> */
.L_x_14066:
        /* <DEDUP_REMOVED lines=12> */
.L_x_14067:
        /* <DEDUP_REMOVED lines=51> */
[----:B------:R-:W-:Y:S01]  /*126a0*/  IMAD.MOV.U32 R94, RZ, RZ, R108 ;  /* 0x000000ffff5e7224 */ /* 0x000fe200078e006c */
[----:B------:R-:W-:-:S07]  /*126b0*/  MOV R108, R110 ;  /* 0x0000006e006c7202 */ /* 0x000fce0000000f00 */
.L_x_14065:
[----:B------:R-:W-:Y:S01]  /*126c0*/  I2FP.F32.U32 R94, R94 ;  /* 0x0000005e005e7245 */ /* 0x000fe20000201000 */
[----:B------:R-:W-:Y:S01]  /*126d0*/  IMAD.MOV.U32 R103, RZ, RZ, 0x2 ;  /* 0x00000002ff677424 */ /* 0x000fe200078e00ff */
[----:B------:R-:W-:Y:S02]  /*126e0*/  ISETP.NE.AND P2, PT, R102, 0x1, PT ;  /* 0x000000016600780c */ /* 0x000fe40003f45270 */
[----:B------:R-:W-:Y:S01]  /*126f0*/  MOV R95, R120 ;  /* 0x00000078005f7202 */ /* 0x000fe20000000f00 */
        /* <DEDUP_REMOVED lines=14> */
.L_x_14069:
        /* <DEDUP_REMOVED lines=12> */
.L_x_14070:
        /* <DEDUP_REMOVED lines=49> */
[----:B------:R-:W-:-:S04]  /*12bb0*/  IMAD.WIDE.U32 R110, R111, -0x2daee0ad, RZ ;  /* 0xd2511f536f6e7825 */ /* 0x000fc800078e00ff */
[----:B------:R-:W-:Y:S01]  /*12bc0*/  IMAD.MOV.U32 R108, RZ, RZ, R110 ;  /* 0x000000ffff6c7224 */ /* 0x000fe200078e006e */
[----:B------:R-:W-:Y:S01]  /*12bd0*/  LOP3.LUT R121, R103, R94, R111, 0x96, !PT ;  /* 0x0000005e67797212 */ /* 0x000fe200078e966f */
[----:B------:R-:W-:-:S07]  /*12be0*/  HFMA2 R103, -RZ, RZ, 0, 0 ;  /* 0x00000000ff677431 */ /* 0x000fce00000001ff */
.L_x_14068:
        /* <DEDUP_REMOVED lines=22> */
.L_x_14072:
        /* <DEDUP_REMOVED lines=12> */
.L_x_14073:
        /* <DEDUP_REMOVED lines=50> */
[----:B------:R-:W-:Y:S01]  /*13130*/  IMAD.MOV.U32 R95, RZ, RZ, R108 ;  /* 0x000000ffff5f7224 */ /* 0x000fe200078e006c */
[----:B------:R-:W-:Y:S01]  /*13140*/  MOV R108, R112 ;  /* 0x00000070006c7202 */ /* 0x000fe20000000f00 */
[----:B------:R-:W-:-:S07]  /*13150*/  IMAD.MOV.U32 R102, RZ, RZ, RZ ;  /* 0x000000ffff667224 */ /* 0x000fce00078e00ff */
.L_x_14071:
[----:B------:R-:W-:Y:S01]  /*13160*/  ISETP.NE.AND P2, PT, R102, 0x1, PT ;  /* 0x000000016600780c */ /* 0x000fe20003f45270 */
[----:B------:R-:W-:Y:S01]  /*13170*/  HADD2.F32 R97, -RZ, R97.H1_H1 ;  /* 0x30000061ff617230 */ /* 0x000fe20000004100 */
[----:B------:R-:W-:Y:S01]  /*13180*/  I2FP.F32.U32 R96, R95 ;  /* 0x0000005f00607245 */ /* 0x000fe20000201000 */
[----:B------:R-:W-:Y:S02]  /*13190*/  HFMA2 R103, -RZ, RZ, 0, 1.1920928955078125e-07 ;  /* 0x00000002ff677431 */ /* 0x000fe400000001ff */
        /* <DEDUP_REMOVED lines=14> */
.L_x_14075:
        /* <DEDUP_REMOVED lines=12> */
.L_x_14076:
        /* <DEDUP_REMOVED lines=49> */
[----:B------:R-:W-:-:S05]  /*13650*/  VIADD R95, R3, 0x96a522ad ;  /* 0x96a522ad035f7836 */ /* 0x000fca0000000000 */
[----:B------:R-:W-:Y:S02]  /*13660*/  LOP3.LUT R121, R95, R96, R111, 0x96, !PT ;  /* 0x000000605f797212 */ /* 0x000fe400078e966f */
[----:B------:R-:W-:Y:S01]  /*13670*/  MOV R95, R108 ;  /* 0x0000006c005f7202 */ /* 0x000fe20000000f00 */
[----:B------:R-:W-:-:S07]  /*13680*/  IMAD.MOV.U32 R108, RZ, RZ, R110 ;  /* 0x000000ffff6c7224 */ /* 0x000fce00078e006e */
.L_x_14074:
        /* <DEDUP_REMOVED lines=22> */
.L_x_14078:
        /* <DEDUP_REMOVED lines=12> */
.L_x_14079:
        /* <DEDUP_REMOVED lines=51> */
[----:B------:R-:W-:Y:S01]  /*13be0*/  IMAD.MOV.U32 R96, RZ, RZ, R108 ;  /* 0x000000ffff607224 */ /* 0x000fe200078e006c */
[----:B------:R-:W-:-:S07]  /*13bf0*/  MOV R108, R110 ;  /* 0x0000006e006c7202 */ /* 0x000fce0000000f00 */
.L_x_14077:
        /* <DEDUP_REMOVED lines=17> */
.L_x_14081:
        /* <DEDUP_REMOVED lines=12> */
.L_x_14082:
        /* <DEDUP_REMOVED lines=47> */
[----:B------:R-:W-:-:S03]  /*140c0*/  LOP3.LUT R122, R97, R102, R121, 0x96, !PT ;  /* 0x00000066617a7212 */ /* 0x000fc600078e9679 */
[----:B------:R-:W-:-:S05]  /*140d0*/  IMAD.WIDE.U32 R110, R111, -0x2daee0ad, RZ ;  /* 0xd2511f536f6e7825 */ /* 0x000fca00078e00ff */
[----:B------:R-:W-:Y:S01]  /*140e0*/  LOP3.LUT R121, R103, R96, R111, 0x96, !PT ;  /* 0x0000006067797212 */ /* 0x000fe200078e966f */
[----:B------:R-:W-:Y:S01]  /*140f0*/  HFMA2 R103, -RZ, RZ, 0, 0 ;  /* 0x00000000ff677431 */ /* 0x000fe200000001ff */
[----:B------:R-:W-:Y:S01]  /*14100*/  MOV R96, R108 ;  /* 0x0000006c00607202 */ /* 0x000fe20000000f00 */
[----:B------:R-:W-:-:S07]  /*14110*/  IMAD.MOV.U32 R108, RZ, RZ, R110 ;  /* 0x000000ffff6c7224 */ /* 0x000fce00078e006e */
.L_x_14080:
        /* <DEDUP_REMOVED lines=22> */
.L_x_14084:
        /* <DEDUP_REMOVED lines=12> */
.L_x_14085:
        /* <DEDUP_REMOVED lines=48> */
[----:B------:R-:W-:Y:S01]  /*14640*/  LOP3.LUT R122, R103, R110, R121, 0x96, !PT ;  /* 0x0000006e677a7212 */ /* 0x000fe200078e9679 */
[----:B------:R-:W-:Y:S01]  /*14650*/  IMAD.MOV.U32 R110, RZ, RZ, RZ ;  /* 0x000000ffff6e7224 */ /* 0x000fe200078e00ff */
[----:B------:R-:W-:Y:S01]  /*14660*/  LOP3.LUT R121, R97, R102, R113, 0x96, !PT ;  /* 0x0000006661797212 */ /* 0x000fe200078e9671 */
[----:B------:R-:W-:Y:S01]  /*14670*/  IMAD.MOV.U32 R97, RZ, RZ, R108 ;  /* 0x000000ffff617224 */ /* 0x000fe200078e006c */
[----:B------:R-:W-:-:S07]  /*14680*/  MOV R108, R112 ;  /* 0x00000070006c7202 */ /* 0x000fce0000000f00 */
.L_x_14083:
        /* <DEDUP_REMOVED lines=17> */
.L_x_14087:
        /* <DEDUP_REMOVED lines=12> */
.L_x_14088:
        /* <DEDUP_REMOVED lines=49> */
[----:B------:R-:W-:-:S05]  /*14b70*/  VIADD R97, R3, 0x96a522ad ;  /* 0x96a522ad03617836 */ /* 0x000fca0000000000 */
[----:B------:R-:W-:Y:S02]  /*14b80*/  LOP3.LUT R121, R97, R102, R113, 0x96, !PT ;  /* 0x0000006661797212 */ /* 0x000fe400078e9671 */
[----:B------:R-:W-:Y:S01]  /*14b90*/  MOV R97, R108 ;  /* 0x0000006c00617202 */ /* 0x000fe20000000f00 */
[----:B------:R-:W-:-:S07]  /*14ba0*/  IMAD.MOV.U32 R108, RZ, RZ, R112 ;  /* 0x000000ffff6c7224 */ /* 0x000fce00078e0070 */
.L_x_14086:
        /* <DEDUP_REMOVED lines=22> */
.L_x_14090:
        /* <DEDUP_REMOVED lines=12> */
.L_x_14091:
        /* <DEDUP_REMOVED lines=51> */
[----:B------:R-:W-:Y:S02]  /*15100*/  LOP3.LUT R121, R111, R102, R147, 0x96, !PT ;  /* 0x000000666f797212 */ /* 0x000fe400078e9693 */
[----:B------:R-:W-:-:S07]  /*15110*/  MOV R108, R146 ;  /* 0x00000092006c7202 */ /* 0x000fce0000000f00 */
.L_x_14089:
        /* <DEDUP_REMOVED lines=17> */
.L_x_14093:
        /* <DEDUP_REMOVED lines=12> */
.L_x_14094:
        /* <DEDUP_REMOVED lines=50> */
[----:B------:R-:W-:-:S03]  /*15610*/  IMAD.MOV.U32 R108, RZ, RZ, R146 ;  /* 0x000000ffff6c7224 */ /* 0x000fc600078e0092 */
[----:B------:R-:W-:Y:S01]  /*15620*/  LOP3.LUT R121, R111, R102, R147, 0x96, !PT ;  /* 0x000000666f797212 */ /* 0x000fe200078e9693 */
[----:B------:R-:W-:-:S07]  /*15630*/  HFMA2 R111, -RZ, RZ, 0, 0 ;  /* 0x00000000ff6f7431 */ /* 0x000fce00000001ff */
.L_x_14092:
        /* <DEDUP_REMOVED lines=22> */
.L_x_14096:
        /* <DEDUP_REMOVED lines=12> */
.L_x_14097:
        /* <DEDUP_REMOVED lines=53> */
.L_x_14095:
        /* <DEDUP_REMOVED lines=17> */
.L_x_14099:
        /* <DEDUP_REMOVED lines=14> */
.L_x_14100:
        /* <DEDUP_REMOVED lines=50> */
[----:B------:R-:W-:Y:S02]  /*160c0*/  LOP3.LUT R121, R103, R102, R147, 0x96, !PT ;  /* 0x0000006667797212 */ /* 0x000fe400078e9693 */
[----:B------:R-:W-:Y:S01]  /*160d0*/  MOV R103, R108 ;  /* 0x0000006c00677202 */ /* 0x000fe20000000f00 */
[----:B------:R-:W-:-:S07]  /*160e0*/  IMAD.MOV.U32 R108, RZ, RZ, R146 ;  /* 0x000000ffff6c7224 */ /* 0x000fce00078e0092 */
.L_x_14098:
        /* <DEDUP_REMOVED lines=11> */
.L_x_14052:
        /* <DEDUP_REMOVED lines=15> */
.L_x_14103:
        /* <DEDUP_REMOVED lines=12> */
.L_x_14104:
        /* <DEDUP_REMOVED lines=48> */
[----:B------:R-:W-:-:S05]  /*16650*/  VIADD R93, R3, 0x96a522ad ;  /* 0x96a522ad035d7836 */ /* 0x000fca0000000000 */
[----:B------:R-:W-:Y:S01]  /*16660*/  LOP3.LUT R121, R93, R94, R109, 0x96, !PT ;  /* 0x0000005e5d797212 */ /* 0x000fe200078e966d */
[----:B------:R-:W-:Y:S01]  /*16670*/  IMAD.MOV.U32 R94, RZ, RZ, RZ ;  /* 0x000000ffff5e7224 */ /* 0x000fe200078e00ff */
[----:B------:R-:W-:-:S07]  /*16680*/  MOV R93, R92 ;  /* 0x0000005c005d7202 */ /* 0x000fce0000000f00 */
.L_x_14102:
[----:B------:R-:W-:Y:S01]  /*16690*/  ISETP.NE.AND P2, PT, R94, 0x1, PT ;  /* 0x000000015e00780c */ /* 0x000fe20003f45270 */
[----:B------:R-:W-:Y:S01]  /*166a0*/  HFMA2 R95, -RZ, RZ, 0, 1.1920928955078125e-07 ;  /* 0x00000002ff5f7431 */ /* 0x000fe200000001ff */
        /* <DEDUP_REMOVED lines=15> */
.L_x_14106:
        /* <DEDUP_REMOVED lines=12> */
.L_x_14107:
        /* <DEDUP_REMOVED lines=53> */
.L_x_14105:
[----:B------:R-:W-:Y:S01]  /*16bb0*/  ISETP.NE.AND P2, PT, R95, 0x1, PT ;  /* 0x000000015f00780c */ /* 0x000fe20003f45270 */
[----:B------:R-:W-:Y:S01]  /*16bc0*/  HADD2.F32 R96, -RZ, R96.H1_H1 ;  /* 0x30000060ff607230 */ /* 0x000fe20000004100 */
[----:B------:R-:W-:Y:S01]  /*16bd0*/  I2FP.F32.U32 R94, R93 ;  /* 0x0000005d005e7245 */ /* 0x000fe20000201000 */
[----:B------:R-:W-:Y:S01]  /*16be0*/  IMAD.MOV.U32 R102, RZ, RZ, 0x2 ;  /* 0x00000002ff667424 */ /* 0x000fe200078e00ff */
[----:B------:R-:W-:-:S03]  /*16bf0*/  MOV R93, R120 ;  /* 0x00000078005d7202 */ /* 0x000fc60000000f00 */
        /* <DEDUP_REMOVED lines=12> */
.L_x_14109:
        /* <DEDUP_REMOVED lines=12> */
.L_x_14110:
        /* <DEDUP_REMOVED lines=53> */
.L_x_14108:
        /* <DEDUP_REMOVED lines=17> */
.L_x_14112:
        /* <DEDUP_REMOVED lines=12> */
.L_x_14113:
        /* <DEDUP_REMOVED lines=53> */
.L_x_14111:
[----:B------:R-:W-:Y:S01]  /*175f0*/  ISETP.NE.AND P2, PT, R95, 0x1, PT ;  /* 0x000000015f00780c */ /* 0x000fe20003f45270 */
[----:B------:R-:W-:Y:S01]  /*17600*/  HADD2.F32 R97, -RZ, R97.H1_H1 ;  /* 0x30000061ff617230 */ /* 0x000fe20000004100 */
        /* <DEDUP_REMOVED lines=15> */
.L_x_14115:
        /* <DEDUP_REMOVED lines=12> */
.L_x_14116:
        /* <DEDUP_REMOVED lines=53> */
.L_x_14114:
[----:B------:R-:W-:Y:S01]  /*17b10*/  ISETP.NE.AND P3, PT, R102, 0x1, PT ;  /* 0x000000016600780c */ /* 0x000fe20003f65270 */
[----:B------:R-:W-:Y:S01]  /*17b20*/  HFMA2 R103, -RZ, RZ, 0, 1.1920928955078125e-07 ;  /* 0x00000002ff677431 */ /* 0x000fe200000001ff */
        /* <DEDUP_REMOVED lines=14> */
.L_x_14118:
        /* <DEDUP_REMOVED lines=12> */
.L_x_14119:
        /* <DEDUP_REMOVED lines=49> */
[----:B------:R-:W-:Y:S01]  /*17fe0*/  MOV R95, R108 ;  /* 0x0000006c005f7202 */ /* 0x000fe20000000f00 */
[----:B------:R-:W-:Y:S01]  /*17ff0*/  IMAD.MOV.U32 R108, RZ, RZ, R146 ;  /* 0x000000ffff6c7224 */ /* 0x000fe200078e0092 */
[----:B------:R-:W-:Y:S01]  /*18000*/  LOP3.LUT R121, R103, R102, R147, 0x96, !PT ;  /* 0x0000006667797212 */ /* 0x000fe200078e9693 */
[----:B------:R-:W-:-:S07]  /*18010*/  HFMA2 R103, -RZ, RZ, 0, 0 ;  /* 0x00000000ff677431 */ /* 0x000fce00000001ff */
.L_x_14117:
        /* <DEDUP_REMOVED lines=16> */
.L_x_14121:
        /* <DEDUP_REMOVED lines=12> */
.L_x_14122:
        /* <DEDUP_REMOVED lines=53> */
.L_x_14120:
        /* <DEDUP_REMOVED lines=16> */
.L_x_14124:
        /* <DEDUP_REMOVED lines=12> */
.L_x_14125:
        /* <DEDUP_REMOVED lines=52> */
[----:B------:R-:W-:-:S07]  /*18a30*/  LOP3.LUT R121, R103, R102, R147, 0x96, !PT ;  /* 0x0000006667797212 */ /* 0x000fce00078e9693 */
.L_x_14123:
        /* <DEDUP_REMOVED lines=37> */
.L_x_14101:
        /* <DEDUP_REMOVED lines=48> */
.L_x_14126:
        /* <DEDUP_REMOVED lines=20> */
.L_x_14129:
        /* <DEDUP_REMOVED lines=12> */
.L_x_14130:
        /* <DEDUP_REMOVED lines=48> */
[----:B------:R-:W-:Y:S01]  /*19490*/  VIADD R109, R3, 0x96a522ad ;  /* 0x96a522ad036d7836 */ /* 0x000fe20000000000 */
[----:B------:R-:W-:-:S04]  /*194a0*/  MOV R134, R114 ;  /* 0x0000007200867202 */ /* 0x000fc80000000f00 */
[----:B------:R-:W-:Y:S01]  /*194b0*/  LOP3.LUT R121, R109, R110, R115, 0x96, !PT ;  /* 0x0000006e6d797212 */ /* 0x000fe200078e9673 */
[----:B------:R-:W-:Y:S02]  /*194c0*/  HFMA2 R110, -RZ, RZ, 0, 0 ;  /* 0x00000000ff6e7431 */ /* 0x000fe400000001ff */
[----:B------:R-:W-:-:S07]  /*194d0*/  IMAD.MOV.U32 R109, RZ, RZ, R108 ;  /* 0x000000ffff6d7224 */ /* 0x000fce00078e006c */
.L_x_14128:
        /* <DEDUP_REMOVED lines=18> */
.L_x_14132:
        /* <DEDUP_REMOVED lines=12> */
.L_x_14133:
        /* <DEDUP_REMOVED lines=53> */
.L_x_14131:
[----:B------:R-:W-:Y:S01]  /*19a10*/  I2FP.F32.U32 R108, R109 ;  /* 0x0000006d006c7245 */ /* 0x000fe20000201000 */
[----:B------:R-:W-:Y:S01]  /*19a20*/  HADD2.F32 R109, -RZ, R136.H0_H0 ;  /* 0x20000088ff6d7230 */ /* 0x000fe20000004100 */
        /* <DEDUP_REMOVED lines=20> */
.L_x_14135:
        /* <DEDUP_REMOVED lines=12> */
.L_x_14136:
        /* <DEDUP_REMOVED lines=46> */
[----:B------:R-:W-:Y:S01]  /*19f10*/  LOP3.LUT R122, R111, R112, R121, 0x96, !PT ;  /* 0x000000706f7a7212 */ /* 0x000fe200078e9679 */
[----:B------:R-:W-:Y:S02]  /*19f20*/  HFMA2 R112, -RZ, RZ, 0, 0 ;  /* 0x00000000ff707431 */ /* 0x000fe400000001ff */
[----:B------:R-:W-:-:S04]  /*19f30*/  IMAD.WIDE.U32 R114, R109, -0x2daee0ad, RZ ;  /* 0xd2511f536d727825 */ /* 0x000fc800078e00ff */
[----:B------:R-:W-:-:S05]  /*19f40*/  VIADD R109, R3, 0x96a522ad ;  /* 0x96a522ad036d7836 */ /* 0x000fca0000000000 */
[----:B------:R-:W-:Y:S02]  /*19f50*/  LOP3.LUT R121, R109, R110, R115, 0x96, !PT ;  /* 0x0000006e6d797212 */ /* 0x000fe400078e9673 */
[----:B------:R-:W-:Y:S01]  /*19f60*/  MOV R109, R134 ;  /* 0x00000086006d7202 */ /* 0x000fe20000000f00 */
[----:B------:R-:W-:-:S07]  /*19f70*/  IMAD.MOV.U32 R134, RZ, RZ, R114 ;  /* 0x000000ffff867224 */ /* 0x000fce00078e0072 */
.L_x_14134:
[----:B------:R-:W-:Y:S01]  /*19f80*/  ISETP.NE.AND P2, PT, R112, 0x1, PT ;  /* 0x000000017000780c */ /* 0x000fe20003f45270 */
[----:B------:R-:W-:Y:S01]  /*19f90*/  HADD2.F32 R100, -RZ, R100.H1_H1 ;  /* 0x30000064ff647230 */ /* 0x000fe20000004100 */
[----:B------:R-:W-:Y:S02]  /*19fa0*/  I2FP.F32.U32 R110, R109 ;  /* 0x0000006d006e7245 */ /* 0x000fe40000201000 */
[----:B------:R-:W-:Y:S02]  /*19fb0*/  MOV R109, R120 ;  /* 0x00000078006d7202 */ /* 0x000fe40000000f00 */
[----:B------:R-:W-:Y:S01]  /*19fc0*/  FMUL.FTZ R125, R100, UR5 ;  /* 0x00000005647d7c20 */ /* 0x000fe20008410000 */
[----:B------:R-:W-:-:S05]  /*19fd0*/  FFMA.FTZ R110, R110, R133, 1.1641532182693481445e-10 ;  /* 0x2f0000006e6e7423 */ /* 0x000fca0000010085 */
[----:B------:R-:W-:Y:S01]  /*19fe0*/  FSETP.LE.FTZ.AND P4, PT, R110, UR4, PT ;  /* 0x000000046e007c0b */ /* 0x000fe2000bf93000 */
[----:B------:R-:W-:-:S03]  /*19ff0*/  IMAD.MOV.U32 R110, RZ, RZ, 0x2 ;  /* 0x00000002ff6e7424 */ /* 0x000fc600078e00ff */
        /* <DEDUP_REMOVED lines=10> */
.L_x_14138:
        /* <DEDUP_REMOVED lines=12> */
.L_x_14139:
        /* <DEDUP_REMOVED lines=53> */
.L_x_14137:
        /* <DEDUP_REMOVED lines=22> */
.L_x_14141:
        /* <DEDUP_REMOVED lines=12> */
.L_x_14142:
        /* <DEDUP_REMOVED lines=50> */
[----:B------:R-:W-:Y:S02]  /*1a9f0*/  VIADD R113, R3, 0x96a522ad ;  /* 0x96a522ad03717836 */ /* 0x000fe40000000000 */
[----:B------:R-:W-:-:S03]  /*1aa00*/  IMAD.MOV.U32 R134, RZ, RZ, R114 ;  /* 0x000000ffff867224 */ /* 0x000fc600078e0072 */
[----:B------:R-:W-:-:S07]  /*1aa10*/  LOP3.LUT R121, R113, R110, R115, 0x96, !PT ;  /* 0x0000006e71797212 */ /* 0x000fce00078e9673 */
.L_x_14140:
        /* <DEDUP_REMOVED lines=18> */
.L_x_14144:
        /* <DEDUP_REMOVED lines=12> */
.L_x_14145:
        /* <DEDUP_REMOVED lines=53> */
.L_x_14143:
[----:B------:R-:W-:Y:S01]  /*1af50*/  I2FP.F32.U32 R100, R110 ;  /* 0x0000006e00647245 */ /* 0x000fe20000201000 */
[----:B------:R-:W-:Y:S01]  /*1af60*/  HADD2.F32 R110, -RZ, R137.H0_H0 ;  /* 0x20000089ff6e7230 */ /* 0x000fe20000004100 */
[----:B------:R-:W-:Y:S01]  /*1af70*/  ISETP.NE.AND P3, PT, R112, 0x1, PT ;  /* 0x000000017000780c */ /* 0x000fe20003f65270 */
[----:B------:R-:W-:Y:S01]  /*1af80*/  HFMA2 R113, -RZ, RZ, 0, 1.1920928955078125e-07 ;  /* 0x00000002ff717431 */ /* 0x000fe200000001ff */
[----:B------:R-:W-:Y:S01]  /*1af90*/  FSEL R111, R116, RZ, P4 ;  /* 0x000000ff746f7208 */ /* 0x000fe20002000000 */
[----:B------:R-:W-:Y:S01]  /*1afa0*/  FFMA.FTZ R100, R100, R133, 1.1641532182693481445e-10 ;  /* 0x2f00000064647423 */ /* 0x000fe20000010085 */
[----:B------:R-:W-:-:S04]  /*1afb0*/  FMUL.FTZ R110, R110, UR5 ;  /* 0x000000056e6e7c20 */ /* 0x000fc80008410000 */
        /* <DEDUP_REMOVED lines=15> */
.L_x_14147:
        /* <DEDUP_REMOVED lines=12> */
.L_x_14148:
        /* <DEDUP_REMOVED lines=52> */
[----:B------:R-:W-:-:S07]  /*1b4b0*/  HFMA2 R113, -RZ, RZ, 0, 0 ;  /* 0x00000000ff717431 */ /* 0x000fce00000001ff */
.L_x_14146:
[----:B------:R-:W-:Y:S01]  /*1b4c0*/  ISETP.NE.AND P2, PT, R113, 0x1, PT ;  /* 0x000000017100780c */ /* 0x000fe20003f45270 */
[----:B------:R-:W-:Y:S01]  /*1b4d0*/  HADD2.F32 R101, -RZ, R101.H1_H1 ;  /* 0x30000065ff657230 */ /* 0x000fe20000004100 */
        /* <DEDUP_REMOVED lines=16> */
.L_x_14150:
        /* <DEDUP_REMOVED lines=12> */
.L_x_14151:
        /* <DEDUP_REMOVED lines=53> */
.L_x_14149:
[----:B------:R-:W-:Y:S01]  /*1b9f0*/  I2FP.F32.U32 R100, R100 ;  /* 0x0000006400647245 */ /* 0x000fe20000201000 */
[----:B------:R-:W-:Y:S02]  /*1ba00*/  HADD2.F32 R101, -RZ, R137.H1_H1 ;  /* 0x30000089ff657230 */ /* 0x000fe40000004100 */
        /* <DEDUP_REMOVED lines=20> */
.L_x_14153:
        /* <DEDUP_REMOVED lines=12> */
.L_x_14154:
        /* <DEDUP_REMOVED lines=50> */
[----:B------:R-:W-:Y:S01]  /*1bf30*/  HFMA2 R113, -RZ, RZ, 0, 0 ;  /* 0x00000000ff717431 */ /* 0x000fe200000001ff */
[----:B------:R-:W-:Y:S01]  /*1bf40*/  MOV R100, R134 ;  /* 0x0000008600647202 */ /* 0x000fe20000000f00 */
[----:B------:R-:W-:-:S07]  /*1bf50*/  IMAD.MOV.U32 R134, RZ, RZ, R148 ;  /* 0x000000ffff867224 */ /* 0x000fce00078e0094 */
.L_x_14152:
[----:B------:R-:W-:Y:S01]  /*1bf60*/  ISETP.NE.AND P3, PT, R113, 0x1, PT ;  /* 0x000000017100780c */ /* 0x000fe20003f65270 */
[----:B------:R-:W-:Y:S01]  /*1bf70*/  HADD2.F32 R101, -RZ, R102.H0_H0 ;  /* 0x20000066ff657230 */ /* 0x000fe20000004100 */
        /* <DEDUP_REMOVED lines=15> */
.L_x_14156:
        /* <DEDUP_REMOVED lines=12> */
.L_x_14157:
        /* <DEDUP_REMOVED lines=53> */
.L_x_14155:
[----:B------:R-:W-:Y:S01]  /*1c480*/  I2FP.F32.U32 R100, R100 ;  /* 0x0000006400647245 */ /* 0x000fe20000201000 */
[----:B------:R-:W-:Y:S02]  /*1c490*/  HADD2.F32 R101, -RZ, R138.H0_H0 ;  /* 0x2000008aff657230 */ /* 0x000fe40000004100 */
        /* <DEDUP_REMOVED lines=20> */
.L_x_14159:
        /* <DEDUP_REMOVED lines=12> */
.L_x_14160:
        /* <DEDUP_REMOVED lines=54> */
.L_x_14158:
[----:B------:R-:W-:Y:S01]  /*1ca00*/  ISETP.NE.AND P4, PT, R113, 0x1, PT ;  /* 0x000000017100780c */ /* 0x000fe20003f85270 */
[----:B------:R-:W-:Y:S01]  /*1ca10*/  HADD2.F32 R102, -RZ, R102.H1_H1 ;  /* 0x30000066ff667230 */ /* 0x000fe20000004100 */
[----:B------:R-:W-:Y:S01]  /*1ca20*/  I2FP.F32.U32 R112, R101 ;  /* 0x0000006500707245 */ /* 0x000fe20000201000 */
[----:B------:R-:W-:Y:S01]  /*1ca30*/  IMAD.MOV.U32 R101, RZ, RZ, R120 ;  /* 0x000000ffff657224 */ /* 0x000fe200078e0078 */
[----:B------:R-:W-:Y:S02]  /*1ca40*/  MOV R140, 0x2 ;  /* 0x00000002008c7802 */ /* 0x000fe40000000f00 */
        /* <DEDUP_REMOVED lines=12> */
.L_x_14162:
        /* <DEDUP_REMOVED lines=12> */
.L_x_14163:
        /* <DEDUP_REMOVED lines=54> */
.L_x_14161:
        /* <DEDUP_REMOVED lines=22> */
.L_x_14165:
        /* <DEDUP_REMOVED lines=12> */
.L_x_14166:
        /* <DEDUP_REMOVED lines=54> */
.L_x_14164:
[----:B------:R-:W-:Y:S01]  /*1d4b0*/  ISETP.NE.AND P5, PT, R148, 0x1, PT ;  /* 0x000000019400780c */ /* 0x000fe20003fa5270 */
[----:B------:R-:W-:Y:S01]  /*1d4c0*/  HADD2.F32 R112, -RZ, R103.H0_H0 ;  /* 0x20000067ff707230 */ /* 0x000fe20000004100 */
        /* <DEDUP_REMOVED lines=15> */
.L_x_14168:
        /* <DEDUP_REMOVED lines=12> */
.L_x_14169:
        /* <DEDUP_REMOVED lines=54> */
.L_x_14167:
        /* <DEDUP_REMOVED lines=22> */
.L_x_14171:
        /* <DEDUP_REMOVED lines=12> */
.L_x_14172:
        /* <DEDUP_REMOVED lines=54> */
.L_x_14170:
[----:B------:R-:W-:Y:S01]  /*1df60*/  ISETP.NE.AND P6, PT, R152, 0x1, PT ;  /* 0x000000019800780c */ /* 0x000fe20003fc5270 */
[----:B------:R-:W-:Y:S01]  /*1df70*/  IMAD.MOV.U32 R148, RZ, RZ, R120 ;  /* 0x000000ffff947224 */ /* 0x000fe200078e0078 */
[----:B------:R-:W-:Y:S01]  /*1df80*/  I2FP.F32.U32 R140, R125 ;  /* 0x0000007d008c7245 */ /* 0x000fe20000201000 */
[----:B------:R-:W-:-:S04]  /*1df90*/  HADD2.F32 R125, -RZ, R103.H1_H1 ;  /* 0x30000067ff7d7230 */ /* 0x000fc80000004100 */
[----:B------:R-:W-:Y:S01]  /*1dfa0*/  FFMA.FTZ R103, R140, R133, 1.1641532182693481445e-10 ;  /* 0x2f0000008c677423 */ /* 0x000fe20000010085 */
[----:B------:R-:W-:Y:S01]  /*1dfb0*/  FMUL.FTZ R151, R125, UR5 ;  /* 0x000000057d977c20 */ /* 0x000fe20008410000 */
[----:B------:R-:W-:-:S03]  /*1dfc0*/  MOV R140, 0x2 ;  /* 0x00000002008c7802 */ /* 0x000fc60000000f00 */
        /* <DEDUP_REMOVED lines=10> */
.L_x_14174:
        /* <DEDUP_REMOVED lines=14> */
.L_x_14175:
        /* <DEDUP_REMOVED lines=53> */
[----:B------:R-:W-:-:S07]  /*1e4a0*/  LOP3.LUT R121, R103, R128, R131, 0x96, !PT ;  /* 0x0000008067797212 */ /* 0x000fce00078e9683 */
.L_x_14173:
        /* <DEDUP_REMOVED lines=11> */
.L_x_14127:
        /* <DEDUP_REMOVED lines=15> */
.L_x_14178:
        /* <DEDUP_REMOVED lines=12> */
.L_x_14179:
        /* <DEDUP_REMOVED lines=54> */
.L_x_14177:
[----:B------:R-:W-:Y:S01]  /*1ea70*/  ISETP.NE.AND P2, PT, R110, 0x1, PT ;  /* 0x000000016e00780c */ /* 0x000fe20003f45270 */
[----:B------:R-:W-:Y:S01]  /*1ea80*/  IMAD.MOV.U32 R111, RZ, RZ, 0x2 ;  /* 0x00000002ff6f7424 */ /* 0x000fe200078e00ff */
[----:B------:R-:W-:Y:S02]  /*1ea90*/  I2FP.F32.U32 R108, R109 ;  /* 0x0000006d006c7245 */ /* 0x000fe40000201000 */
[----:B------:R-:W-:-:S03]  /*1eaa0*/  MOV R109, R120 ;  /* 0x00000078006d7202 */ /* 0x000fc60000000f00 */
        /* <DEDUP_REMOVED lines=13> */
.L_x_14181:
        /* <DEDUP_REMOVED lines=12> */
.L_x_14182:
[----:B------:R-:W-:Y:S01]  /*1ec40*/  IMAD.WIDE.U32 R120, R142, -0x326172a9, RZ ;  /* 0xcd9e8d578e787825 */ /* 0x000fe200078e00ff */
[----:B--2---:R-:W-:Y:S02]  /*1ec50*/  LOP3.LUT R148, R119, R111, R3, 0x96, !PT ;  /* 0x0000006f77947212 */ /* 0x004fe400078e9603 */
        /* <DEDUP_REMOVED lines=52> */
.L_x_14180:
[----:B------:R-:W-:Y:S01]  /*1efa0*/  ISETP.NE.AND P2, PT, R111, 0x1, PT ;  /* 0x000000016f00780c */ /* 0x000fe20003f45270 */
[----:B------:R-:W-:Y:S01]  /*1efb0*/  HADD2.F32 R100, -RZ, R100.H1_H1 ;  /* 0x30000064ff647230 */ /* 0x000fe20000004100 */
[----:B------:R-:W-:Y:S01]  /*1efc0*/  I2FP.F32.U32 R110, R109 ;  /* 0x0000006d006e7245 */ /* 0x000fe20000201000 */
[----:B------:R-:W-:Y:S01]  /*1efd0*/  IMAD.MOV.U32 R140, RZ, RZ, 0x2 ;  /* 0x00000002ff8c7424 */ /* 0x000fe200078e00ff */
[----:B------:R-:W-:-:S03]  /*1efe0*/  MOV R109, R120 ;  /* 0x00000078006d7202 */ /* 0x000fc60000000f00 */
[----:B------:R-:W-:-:S05]  /*1eff0*/  FFMA.FTZ R110, R110, R133, 1.1641532182693481445e-10 ;  /* 0x2f0000006e6e7423 */ /* 0x000fca0000010085 */
[----:B------:R-:W-:-:S04]  /*1f000*/  FSETP.LE.FTZ.AND P3, PT, R110, UR4, PT ;  /* 0x000000046e007c0b */ /* 0x000fc8000bf73000 */
        /* <DEDUP_REMOVED lines=10> */
.L_x_14184:
        /* <DEDUP_REMOVED lines=12> */
.L_x_14185:
        /* <DEDUP_REMOVED lines=54> */
.L_x_14183:
[----:B------:R-:W-:Y:S01]  /*1f4d0*/  ISETP.NE.AND P2, PT, R140, 0x1, PT ;  /* 0x000000018c00780c */ /* 0x000fe20003f45270 */
[----:B------:R-:W-:Y:S01]  /*1f4e0*/  IMAD.MOV.U32 R111, RZ, RZ, 0x2 ;  /* 0x00000002ff6f7424 */ /* 0x000fe200078e00ff */
[----:B------:R-:W-:Y:S01]  /*1f4f0*/  I2FP.F32.U32 R110, R109 ;  /* 0x0000006d006e7245 */ /* 0x000fe20000201000 */
[----:B------:R-:W-:-:S04]  /*1f500*/  HADD2.F32 R109, -RZ, R101.H0_H0 ;  /* 0x20000065ff6d7230 */ /* 0x000fc80000004100 */
        /* <DEDUP_REMOVED lines=13> */
.L_x_14187:
        /* <DEDUP_REMOVED lines=12> */
.L_x_14188:
        /* <DEDUP_REMOVED lines=54> */
.L_x_14186:
        /* <DEDUP_REMOVED lines=17> */
.L_x_14190:
        /* <DEDUP_REMOVED lines=12> */
.L_x_14191:
        /* <DEDUP_REMOVED lines=54> */
.L_x_14189:
[----:B------:R-:W-:Y:S01]  /*1ff30*/  ISETP.NE.AND P3, PT, R140, 0x1, PT ;  /* 0x000000018c00780c */ /* 0x000fe20003f65270 */
[----:B------:R-:W-:Y:S01]  /*1ff40*/  IMAD.MOV.U32 R148, RZ, RZ, 0x2 ;  /* 0x00000002ff947424 */ /* 0x000fe200078e00ff */
[----:B------:R-:W-:-:S05]  /*1ff50*/  I2FP.F32.U32 R110, R110 ;  /* 0x0000006e006e7245 */ /* 0x000fca0000201000 */
[----:B------:R-:W-:Y:S01]  /*1ff60*/  FFMA.FTZ R111, R110, R133, 1.1641532182693481445e-10 ;  /* 0x2f0000006e6f7423 */ /* 0x000fe20000010085 */
[----:B------:R-:W-:-:S04]  /*1ff70*/  HADD2.F32 R110, -RZ, R102.H0_H0 ;  /* 0x20000066ff6e7230 */ /* 0x000fc80000004100 */
        /* <DEDUP_REMOVED lines=11> */
.L_x_14193:
        /* <DEDUP_REMOVED lines=12> */
.L_x_14194:
[----:B------:R-:W-:Y:S01]  /*200f0*/  IMAD.WIDE.U32 R148, R142, -0x326172a9, RZ ;  /* 0xcd9e8d578e947825 */ /* 0x000fe200078e00ff */
[----:B------:R-:W-:Y:S02]  /*20100*/  LOP3.LUT R154, R119, R121, R3, 0x96, !PT ;  /* 0x00000079779a7212 */ /* 0x000fe400078e9603 */
        /* <DEDUP_REMOVED lines=52> */
.L_x_14192:
        /* <DEDUP_REMOVED lines=16> */
.L_x_14196:
        /* <DEDUP_REMOVED lines=12> */
.L_x_14197:
        /* <DEDUP_REMOVED lines=54> */
.L_x_14195:
[----:B------:R-:W-:Y:S01]  /*20970*/  ISETP.NE.AND P5, PT, R149, 0x1, PT ;  /* 0x000000019500780c */ /* 0x000fe20003fa5270 */
[----:B------:R-:W-:Y:S01]  /*20980*/  HADD2.F32 R151, -RZ, R103.H0_H0 ;  /* 0x20000067ff977230 */ /* 0x000fe20000004100 */
[----:B------:R-:W-:Y:S02]  /*20990*/  I2FP.F32.U32 R140, R111 ;  /* 0x0000006f008c7245 */ /* 0x000fe40000201000 */
[----:B------:R-:W-:-:S03]  /*209a0*/  MOV R148, R120 ;  /* 0x0000007800947202 */ /* 0x000fc60000000f00 */
        /* <DEDUP_REMOVED lines=12> */
.L_x_14199:
        /* <DEDUP_REMOVED lines=12> */
.L_x_14200:
        /* <DEDUP_REMOVED lines=54> */
.L_x_14198:
[----:B------:R-:W-:Y:S01]  /*20e90*/  I2FP.F32.U32 R126, R148 ;  /* 0x00000094007e7245 */ /* 0x000fe20000201000 */
[----:B------:R-:W-:Y:S01]  /*20ea0*/  FMUL.FTZ R108, R108, UR5 ;  /* 0x000000056c6c7c20 */ /* 0x000fe20008410000 */
[----:B------:R-:W-:Y:S01]  /*20eb0*/  P2R R129, PR, RZ, 0x2 ;  /* 0x00000002ff817803 */ /* 0x000fe20000000000 */
[----:B------:R-:W-:Y:S01]  /*20ec0*/  FMUL.FTZ R100, R100, UR5 ;  /* 0x0000000564647c20 */ /* 0x000fe20008410000 */
[----:B------:R-:W-:Y:S01]  /*20ed0*/  ISETP.NE.AND P1, PT, R145, RZ, PT ;  /* 0x000000ff9100720c */ /* 0x000fe20003f25270 */
[----:B------:R-:W-:Y:S01]  /*20ee0*/  FFMA.FTZ R133, R126, R133, 1.1641532182693481445e-10 ;  /* 0x2f0000007e857423 */ /* 0x000fe20000010085 */
[----:B------:R-:W-:Y:S01]  /*20ef0*/  P2R R130, PR, RZ, 0x1 ;  /* 0x00000001ff827803 */ /* 0x000fe20000000000 */
[----:B------:R-:W-:Y:S01]  /*20f00*/  FMUL.FTZ R111, R110, UR5 ;  /* 0x000000056e6f7c20 */ /* 0x000fe20008410000 */
[----:B------:R-:W-:Y:S01]  /*20f10*/  ISETP.NE.AND P0, PT, R146, RZ, PT ;  /* 0x000000ff9200720c */ /* 0x000fe20003f05270 */
[----:B------:R-:W-:Y:S02]  /*20f20*/  HADD2.F32 R128, -RZ, R103.H1_H1 ;  /* 0x30000067ff807230 */ /* 0x000fe40000004100 */
        /* <DEDUP_REMOVED lines=26> */
[----:B------:R-:W-:-:S13]  /*210d0*/  PLOP3.LUT P5, PT, P5, PT, PT, 0x8, 0x80 ;  /* 0x000000000080781c */ /* 0x000fda0002fae170 */
.L_x_14176:
        /* <DEDUP_REMOVED lines=11> */
[----:B------:R-:W-:Y:S01]  /*21190*/  ISETP.NE.AND P1, PT, R145, RZ, PT ;  /* 0x000000ff9100720c */ /* 0x000fe20003f25270 */
        /* <DEDUP_REMOVED lines=11> */
[----:B------:R-:W-:Y:S02]  /*21250*/  SEL R128, RZ, 0x1, !P2 ;  /* 0x00000001ff807807 */ /* 0x000fe40005000000 */
[----:B------:R-:W-:Y:S01]  /*21260*/  SEL R133, RZ, 0x1, !P1 ;  /* 0x00000001ff857807 */ /* 0x000fe20004800000 */
        /* <DEDUP_REMOVED lines=22> */
[----:B------:R-:W-:Y:S02]  /*213d0*/  LOP3.LUT R129, R145, R128, RZ, 0xfc, !PT ;  /* 0x0000008091817212 */ /* 0x000fe400078efcff */
[----:B------:R-:W-:Y:S01]  /*213e0*/  LOP3.LUT R128, R126, R133, RZ, 0xfc, !PT ;  /* 0x000000857e807212 */ /* 0x000fe200078efcff */
[----:B------:R-:W-:-:S04]  /*213f0*/  FADD.FTZ R131, R0, R101 ;  /* 0x0000006500837221 */ /* 0x000fc80000010000 */
[----:B------:R0:W-:Y:S01]  /*21400*/  STG.E.64 desc[UR8][R106.64], R128 ;  /* 0x000000806a007986 */ /* 0x0001e2000c101b08 */
[----:B------:R-:W-:-:S04]  /*21410*/  FADD.FTZ R0, R131, R102 ;  /* 0x0000006683007221 */ /* 0x000fc80000010000 */
        /* <DEDUP_REMOVED lines=22> */
.L_x_14201:
        /* <DEDUP_REMOVED lines=96> */
.L_x_14203:
[----:B------:R-:W-:Y:S05]  /*21b80*/  BSYNC.RECONVERGENT B0 ;  /* 0x0000000000007941 */ /* 0x000fea0003800200 */
.L_x_14202:
        /* <DEDUP_REMOVED lines=15> */
.L_x_14205:
[----:B------:R-:W-:Y:S05]  /*21c80*/  BSYNC.RECONVERGENT B0 ;  /* 0x0000000000007941 */ /* 0x000fea0003800200 */
.L_x_14204:
        /* <DEDUP_REMOVED lines=11> */
[----:B0-----:R-:W-:Y:S02]  /*21d40*/  FMUL.FTZ R146, R131, R132 ;  /* 0x0000008483927220 */ /* 0x001fe40000410000 */
[----:B------:R-:W0:Y:S02]  /*21d50*/  MUFU.RCP R130, R128 ;  /* 0x0000008000827308 */ /* 0x000e240000001000 */
        /* <DEDUP_REMOVED lines=30> */
[----:B0-----:R-:W-:Y:S01]  /*21f40*/  FMUL.FTZ R129, R132, R131 ;  /* 0x0000008384817220 */ /* 0x001fe20000410000 */
[----:B------:R-:W-:-:S03]  /*21f50*/  FADD.FTZ R132, R147, -R132 ;  /* 0x8000008493847221 */ /* 0x000fc60000010000 */
[----:B------:R-:W-:-:S04]  /*21f60*/  FFMA.FTZ R129, R126, R147, R129 ;  /* 0x000000937e817223 */ /* 0x000fc80000010081 */
        /* <DEDUP_REMOVED lines=10> */
[----:B------:R-:W-:Y:S01]  /*22010*/  FADD.FTZ R130, -R105, R80 ;  /* 0x0000005069827221 */ /* 0x000fe20000010100 */
        /* <DEDUP_REMOVED lines=9> */
[C---:B------:R-:W-:Y:S01]  /*220b0*/  FADD.FTZ R82, -R105.reuse, R82 ;  /* 0x0000005269527221 */ /* 0x040fe20000010100 */
[----:B------:R-:W-:Y:S01]  /*220c0*/  FADD.FTZ R0, R0, R81 ;  /* 0x0000005100007221 */ /* 0x000fe20000010000 */
[C---:B------:R-:W-:Y:S01]  /*220d0*/  FADD.FTZ R126, -R105.reuse, R83 ;  /* 0x00000053697e7221 */ /* 0x040fe20000010100 */
[C---:B------:R-:W-:Y:S01]  /*220e0*/  FADD.FTZ R133, -R105.reuse, R85 ;  /* 0x0000005569857221 */ /* 0x040fe20000010100 */
[C---:B------:R-:W-:Y:S01]  /*220f0*/  FADD.FTZ R132, -R105.reuse, R84 ;  /* 0x0000005469847221 */ /* 0x040fe20000010100 */
[----:B------:R-:W1:Y:S01]  /*22100*/  MUFU.RSQ R165, R0 ;  /* 0x0000000000a57308 */ /* 0x000e620000001400 */
[----:B------:R-:W2:Y:S01]  /*22110*/  LDC.64 R78, c[0x0][0x428] ;  /* 0x00010a00ff4e7b82 */ /* 0x000ea20000000a00 */
        /* <DEDUP_REMOVED lines=16> */
[----:B------:R-:W-:Y:S01]  /*22220*/  FMUL.FTZ R126, R165, R126 ;  /* 0x0000007ea57e7220 */ /* 0x000fe20000410000 */
[----:B0-----:R-:W-:-:S04]  /*22230*/  @!P1 IMAD.WIDE R76, R124, 0x4, R76 ;  /* 0x000000047c4c9825 */ /* 0x001fc800078e024c */
[C---:B------:R-:W-:Y:S01]  /*22240*/  FMUL.FTZ R83, R165.reuse, R130 ;  /* 0x00000082a5537220 */ /* 0x040fe20000410000 */
[----:B------:R-:W-:Y:S01]  /*22250*/  FMUL.FTZ R82, R165, R131 ;  /* 0x00000083a5527220 */ /* 0x000fe20000410000 */
[----:B------:R-:W-:Y:S01]  /*22260*/  FFMA.FTZ R84, R85, R70, R38 ;  /* 0x0000004655547223 */ /* 0x000fe20000010026 */
[----:B------:R-:W-:Y:S01]  /*22270*/  FFMA.FTZ R87, R126, R71, R39 ;  /* 0x000000477e577223 */ /* 0x000fe20000010027 */
[----:B------:R-:W-:Y:S01]  /*22280*/  FFMA.FTZ R0, R83, R68, R36 ;  /* 0x0000004453007223 */ /* 0x000fe20000010024 */
[----:B------:R-:W-:Y:S01]  /*22290*/  FFMA.FTZ R85, R82, R69, R37 ;  /* 0x0000004552557223 */ /* 0x000fe20000010025 */
[----:B------:R0:W-:Y:S01]  /*222a0*/  @!P1 STG.E desc[UR8][R76.64], R163 ;  /* 0x000000a34c009986 */ /* 0x0001e2000c101908 */
[----:B--2---:R-:W-:-:S04]  /*222b0*/  IMAD.WIDE.U32 R80, R127, 0x10, R78 ;  /* 0x000000107f507825 */ /* 0x004fc800078e004e */
[C---:B------:R-:W-:Y:S01]  /*222c0*/  FMUL.FTZ R97, R165.reuse, R148 ;  /* 0x00000094a5617220 */ /* 0x040fe20000410000 */
[C---:B------:R-:W-:Y:S01]  /*222d0*/  FMUL.FTZ R106, R165.reuse, R106 ;  /* 0x0000006aa56a7220 */ /* 0x040fe20000410000 */
[----:B------:R-:W-:Y:S01]  /*222e0*/  FMUL.FTZ R93, R165, R86 ;  /* 0x00000056a55d7220 */ /* 0x000fe20000410000 */
[----:B------:R-:W-:-:S04]  /*222f0*/  IMAD.WIDE.U32 R82, R135, 0x10, R78 ;  /* 0x0000001087527825 */ /* 0x000fc800078e004e */
[C---:B------:R-:W-:Y:S01]  /*22300*/  FMUL.FTZ R95, R165.reuse, R146 ;  /* 0x00000092a55f7220 */ /* 0x040fe20000410000 */
[C---:B------:R-:W-:Y:S01]  /*22310*/  FMUL.FTZ R92, R165.reuse, R147 ;  /* 0x00000093a55c7220 */ /* 0x040fe20000410000 */
[----:B------:R-:W-:Y:S01]  /*22320*/  FMUL.FTZ R94, R165, R149 ;  /* 0x00000095a55e7220 */ /* 0x000fe20000410000 */
[----:B------:R-:W-:-:S04]  /*22330*/  IMAD.WIDE.U32 R88, R141, 0x10, R78 ;  /* 0x000000108d587825 */ /* 0x000fc800078e004e */
[----:B------:R-:W-:Y:S01]  /*22340*/  FFMA.FTZ R93, R93, R66, R34 ;  /* 0x000000425d5d7223 */ /* 0x000fe20000010022 */
[----:B------:R-:W-:Y:S01]  /*22350*/  FFMA.FTZ R86, R95, R60, R28 ;  /* 0x0000003c5f567223 */ /* 0x000fe2000001001c */
[----:B0-----:R-:W-:Y:S01]  /*22360*/  FMUL.FTZ R77, R165, R104 ;  /* 0x00000068a54d7220 */ /* 0x001fe20000410000 */
[----:B------:R-:W-:Y:S01]  /*22370*/  IMAD.WIDE.U32 R90, R143, 0x10, R78 ;  /* 0x000000108f5a7825 */ /* 0x000fe200078e004e */
[----:B------:R-:W-:-:S03]  /*22380*/  F2FP.F16.F32.PACK_AB R79, R87, R84 ;  /* 0x00000054574f723e */ /* 0x000fc600000000ff */
[----:B------:R-:W-:Y:S01]  /*22390*/  FMUL.FTZ R87, R165, R128 ;  /* 0x00000080a5577220 */ /* 0x000fe20000410000 */
[----:B------:R-:W-:Y:S01]  /*223a0*/  F2FP.F16.F32.PACK_AB R78, R85, R0 ;  /* 0x00000000554e723e */ /* 0x000fe200000000ff */
[C---:B------:R-:W-:Y:S01]  /*223b0*/  FMUL.FTZ R84, R165.reuse, R145 ;  /* 0x00000091a5547220 */ /* 0x040fe20000410000 */
[----:B------:R-:W-:Y:S01]  /*223c0*/  FMUL.FTZ R0, R165, R129 ;  /* 0x00000081a5007220 */ /* 0x000fe20000410000 */
[----:B------:R-:W-:Y:S01]  /*223d0*/  FFMA.FTZ R76, R77, R72, R40 ;  /* 0x000000484d4c7223 */ /* 0x000fe20000010028 */
[----:B------:R-:W-:Y:S01]  /*223e0*/  FFMA.FTZ R77, R87, R74, R42 ;  /* 0x0000004a574d7223 */ /* 0x000fe2000001002a */
[----:B------:R-:W-:Y:S01]  /*223f0*/  FFMA.FTZ R85, R106, R73, R41 ;  /* 0x000000496a557223 */ /* 0x000fe20000010029 */
[----:B------:R-:W-:Y:S01]  /*22400*/  FFMA.FTZ R87, R97, R62, R30 ;  /* 0x0000003e61577223 */ /* 0x000fe2000001001e */
[----:B------:R-:W-:Y:S01]  /*22410*/  FFMA.FTZ R84, R84, R67, R35 ;  /* 0x0000004354547223 */ /* 0x000fe20000010023 */
[----:B------:R-:W0:Y:S01]  /*22420*/  @!P1 LDC.64 R96, c[0x0][0x3c8] ;  /* 0x0000f200ff609b82 */ /* 0x000e220000000a00 */
[----:B------:R-:W-:Y:S01]  /*22430*/  FFMA.FTZ R0, R0, R75, R43 ;  /* 0x0000004b00007223 */ /* 0x000fe2000001002b */
[----:B------:R-:W-:Y:S01]  /*22440*/  FFMA.FTZ R95, R92, R61, R29 ;  /* 0x0000003d5c5f7223 */ /* 0x000fe2000001001d */
[----:B------:R-:W-:Y:S01]  /*22450*/  FFMA.FTZ R94, R94, R63, R31 ;  /* 0x0000003f5e5e7223 */ /* 0x000fe2000001001f */
[----:B------:R-:W-:Y:S01]  /*22460*/  F2FP.F16.F32.PACK_AB R76, R85, R76 ;  /* 0x0000004c554c723e */ /* 0x000fe200000000ff */
[----:B------:R-:W-:Y:S01]  /*22470*/  FADD.FTZ R161, -R105, R103 ;  /* 0x0000006769a17221 */ /* 0x000fe20000010100 */
[----:B------:R-:W-:Y:S01]  /*22480*/  F2FP.F16.F32.PACK_AB R85, R84, R93 ;  /* 0x0000005d5455723e */ /* 0x000fe200000000ff */
[C---:B------:R-:W-:Y:S01]  /*22490*/  FMUL.FTZ R93, R165.reuse, R132 ;  /* 0x00000084a55d7220 */ /* 0x040fe20000410000 */
[----:B------:R-:W-:Y:S01]  /*224a0*/  F2FP.F16.F32.PACK_AB R77, R0, R77 ;  /* 0x0000004d004d723e */ /* 0x000fe200000000ff */
[----:B------:R-:W-:Y:S01]  /*224b0*/  FMUL.FTZ R0, R165, R133 ;  /* 0x00000085a5007220 */ /* 0x000fe20000410000 */
[----:B------:R-:W-:Y:S01]  /*224c0*/  F2FP.F16.F32.PACK_AB R86, R95, R86 ;  /* 0x000000565f56723e */ /* 0x000fe200000000ff */
[----:B------:R-:W-:Y:S01]  /*224d0*/  FMUL.FTZ R95, R165, R150 ;  /* 0x00000096a55f7220 */ /* 0x000fe20000410000 */
[----:B------:R-:W-:Y:S01]  /*224e0*/  FADD.FTZ R160, -R105, R102 ;  /* 0x0000006669a07221 */ /* 0x000fe20000010100 */
        /* <DEDUP_REMOVED lines=8> */
[----:B------:R-:W1:Y:S01]  /*22570*/  LDC.64 R126, c[0x0][0x380] ;  /* 0x0000e000ff7e7b82 */ /* 0x000e620000000a00 */
[----:B------:R-:W-:Y:S01]  /*22580*/  FADD.FTZ R158, -R105, R100 ;  /* 0x00000064699e7221 */ /* 0x000fe20000010100 */
        /* <DEDUP_REMOVED lines=11> */
[----:B------:R-:W-:Y:S01]  /*22640*/  FADD.FTZ R111, -R105, R111 ;  /* 0x0000006f696f7221 */ /* 0x000fe20000010100 */
        /* <DEDUP_REMOVED lines=24> */
[----:B------:R-:W-:Y:S02]  /*227d0*/  F2FP.F16.F32.PACK_AB R111, R102, R105 ;  /* 0x00000069666f723e */ /* 0x000fe400000000ff */
[----:B------:R-:W-:Y:S01]  /*227e0*/  F2FP.F16.F32.PACK_AB R110, R100, R103 ;  /* 0x00000067646e723e */ /* 0x000fe200000000ff */
[----:B------:R0:W-:Y:S01]  /*227f0*/  @!P1 STG.E desc[UR8][R96.64], R165 ;  /* 0x000000a560009986 */ /* 0x0001e2000c101908 */
[----:B------:R-:W-:Y:S02]  /*22800*/  F2FP.F16.F32.PACK_AB R109, R98, R101 ;  /* 0x00000065626d723e */ /* 0x000fe400000000ff */
[----:B------:R-:W-:Y:S01]  /*22810*/  F2FP.F16.F32.PACK_AB R108, R0, R99 ;  /* 0x00000063006c723e */ /* 0x000fe200000000ff */
[----:B------:R0:W-:Y:S01]  /*22820*/  STG.E.128 desc[UR8][R80.64], R76 ;  /* 0x0000004c50007986 */ /* 0x0001e2000c101d08 */
[----:B-1----:R-:W-:-:S03]  /*22830*/  IADD3 R124, PT, PT, R124, R126, RZ ;  /* 0x0000007e7c7c7210 */ /* 0x002fc60007ffe0ff */
[----:B------:R0:W-:Y:S01]  /*22840*/  STG.E.128 desc[UR8][R82.64], R84 ;  /* 0x0000005452007986 */ /* 0x0001e2000c101d08 */
[----:B------:R-:W-:-:S03]  /*22850*/  ISETP.GE.AND P1, PT, R124, R127, PT ;  /* 0x0000007f7c00720c */ /* 0x000fc60003f26270 */
[----:B------:R0:W-:Y:S04]  /*22860*/  STG.E.128 desc[UR8][R88.64], R92 ;  /* 0x0000005c58007986 */ /* 0x0001e8000c101d08 */
[----:B------:R0:W-:Y:S06]  /*22870*/  STG.E.128 desc[UR8][R90.64], R108 ;  /* 0x0000006c5a007986 */ /* 0x0001ec000c101d08 */
[----:B------:R-:W-:Y:S05]  /*22880*/  @!P1 BRA `(.L_x_14206) ;  /* 0xfffffde0007c9947 */ /* 0x000fea000383ffff */
[----:B------:R-:W-:Y:S05]  /*22890*/  EXIT ;  /* 0x000000000000794d */ /* 0x000fea0003800000 */
.L_x_14207:
        /* <DEDUP_REMOVED lines=14> */
.L_x_18067:


//--------------------- .text._ZN10layer_norm31ln_parallel_residual_fwd_kernelINS_13Kernel_traitsI6__halfffffjLj8192ELj1ELj1ELj8ELj16ENS_18Kernel_traits_baseILj8192ES2_ffffjLj256EEEEELb0ELb0ELb0EEEvNS_9FwdParamsE --------------------------
	.section	.text._ZN10layer_norm31ln_parallel_residual_fwd_kernelINS_13Kernel_traitsI6__halfffffjLj8192ELj1ELj1ELj8ELj16ENS_18Kernel_traits_baseILj8192ES2_ffffjLj256EEEEELb0ELb0ELb0EEEvNS_9FwdParamsE,"ax",@progbits
	.align	128
        .global         _ZN10layer_norm31ln_parallel_residual_fwd_kernelINS_13Kernel_traitsI6__halfffffjLj8192ELj1ELj1ELj8ELj16ENS_18Kernel_traits_baseILj8192ES2_ffffjLj256EEEEELb0ELb0ELb0EEEvNS_9FwdParamsE
        .type           _ZN10layer_norm31ln_parallel_residual_fwd_kernelINS_13Kernel_traitsI6__halfffffjLj8192ELj1ELj1ELj8ELj16ENS_18Kernel_traits_baseILj8192ES2_ffffjLj256EEEEELb0ELb0ELb0EEEvNS_9FwdParamsE,@function
        .size           _ZN10layer_norm31ln_parallel_residual_fwd_kernelINS_13Kernel_traitsI6__halfffffjLj8192ELj1ELj1ELj8ELj16ENS_18Kernel_traits_baseILj8192ES2_ffffjLj256EEEEELb0ELb0ELb0EEEvNS_9FwdParamsE,(.L_x_18068 - _ZN10layer_norm31ln_parallel_residual_fwd_kernelINS_13Kernel_traitsI6__halfffffjLj8192ELj1ELj1ELj8ELj16ENS_18Kernel_traits_baseILj8192ES2_ffffjLj256EEEEELb0ELb0ELb0EEEvNS_9FwdParamsE)
        .other          _ZN10layer_norm31ln_parallel_residual_fwd_kernelINS_13Kernel_traitsI6__halfffffjLj8192ELj1ELj1ELj8ELj16ENS_18Kernel_traits_baseILj8192ES2_ffffjLj256EEEEELb0ELb0ELb0EEEvNS_9FwdParamsE,@"STO_CUDA_ENTRY STV_DEFAULT"
_ZN10layer_norm31ln_parallel_residual_fwd_kernelINS_13Kernel_traitsI6__halfffffjLj8192ELj1ELj1ELj8ELj16ENS_18Kernel_traits_baseILj8192ES2_ffffjLj256EEEEELb0ELb0ELb0EEEvNS_9FwdParamsE:
.text._ZN10layer_norm31ln_parallel_residual_fwd_kernelINS_13Kernel_traitsI6__halfffffjLj8192ELj1ELj1ELj8ELj16ENS_18Kernel_traits_baseILj8192ES2_ffffjLj256EEEEELb0ELb0ELb0EEEvNS_9FwdParamsE:
        /* <DEDUP_REMOVED lines=11> */
[----:B0-----:R-:W-:Y:S02]  /*00b0*/  LOP3.LUT R3, R118, 0xff, RZ, 0x3c, !PT ;  /* 0x000000ff76037812 */ /* 0x001fe400078e3cff */
[----:B------:R-:W-:Y:S02]  /*00c0*/  MOV R5, R118 ;  /* 0x0000007600057202 */ /* 0x000fe40000000f00 */
[----:B------:R-:W-:Y:S01]  /*00d0*/  LEA.HI.SX32 R0, R4, R3, 0x1e ;  /* 0x0000000304007211 */ /* 0x000fe200078ff2ff */
[----:B---34-:R-:W-:Y:S06]  /*00e0*/  BRA.U UP0, `(.L_x_14209) ;  /* 0x0000000d002c7547 */ /* 0x018fec000b800000 */
[----:B------:R-:W0:Y:S02]  /*00f0*/  LDCU.64 UR8, c[0x0][0x440] ;  /* 0x00008800ff0877ac */ /* 0x000e240008000a00 */
[----:B0-----:R-:W-:-:S04]  /*0100*/  UISETP.NE.U32.AND UP0, UPT, UR8, URZ, UPT ;  /* 0x000000ff0800728c */ /* 0x001fc8000bf05070 */
[----:B------:R-:W-:-:S09]  /*0110*/  UISETP.NE.AND.EX UP0, UPT, UR9, URZ, UPT, UP0 ;  /* 0x000000ff0900728c */ /* 0x000fd2000bf05300 */
[----:B------:R-:W-:Y:S05]  /*0120*/  BRA.U UP0, `(.L_x_14210) ;  /* 0x0000000500987547 */ /* 0x000fea000b800000 */
[----:B------:R-:W0:Y:S01]  /*0130*/  LDC.64 R2, c[0x0][0x3d0] ;  /* 0x0000f400ff027b82 */ /* 0x000e220000000a00 */
[C---:B------:R-:W-:Y:S02]  /*0140*/  ISETP.GE.U32.AND P0, PT, R0.reuse, 0x100, PT ;  /* 0x000001000000780c */ /* 0x040fe40003f06070 */
[C---:B------:R-:W-:Y:S02]  /*0150*/  ISETP.GE.U32.AND P6, PT, R0.reuse, 0x200, PT ;  /* 0x000002000000780c */ /* 0x040fe40003fc6070 */
[C---:B------:R-:W-:Y:S02]  /*0160*/  ISETP.GE.U32.AND P5, PT, R0.reuse, 0x300, PT ;  /* 0x000003000000780c */ /* 0x040fe40003fa6070 */
[C---:B------:R-:W-:Y:S01]  /*0170*/  ISETP.GE.U32.AND P4, PT, R0.reuse, 0x400, PT ;  /* 0x000004000000780c */ /* 0x040fe20003f86070 */
[----:B------:R-:W1:Y:S01]  /*0180*/  LDC.64 R24, c[0x0][0x3d8] ;  /* 0x0000f600ff187b82 */ /* 0x000e620000000a00 */
[C---:B------:R-:W-:Y:S02]  /*0190*/  ISETP.GE.U32.AND P3, PT, R0.reuse, 0x500, PT ;  /* 0x000005000000780c */ /* 0x040fe40003f66070 */
[----:B------:R-:W-:-:S05]  /*01a0*/  ISETP.GE.U32.AND P2, PT, R0, 0x600, PT ;  /* 0x000006000000780c */ /* 0x000fca0003f46070 */
[----:B------:R-:W2:Y:S08]  /*01b0*/  LDC.64 R26, c[0x0][0x3d0] ;  /* 0x0000f400ff1a7b82 */ /* 0x000eb00000000a00 */
[----:B------:R-:W3:Y:S01]  /*01c0*/  LDC.64 R28, c[0x0][0x3d8] ;  /* 0x0000f600ff1c7b82 */ /* 0x000ee20000000a00 */
[----:B0-----:R-:W-:-:S07]  /*01d0*/  @P0 IMAD.WIDE.U32 R2, R5, 0x8, R2 ;  /* 0x0000000805020825 */ /* 0x001fce00078e0002 */
[----:B------:R-:W0:Y:S01]  /*01e0*/  LDC.64 R30, c[0x0][0x3d0] ;  /* 0x0000f400ff1e7b82 */ /* 0x000e220000000a00 */
[C---:B-1----:R-:W-:Y:S01]  /*01f0*/  @P0 IMAD.WIDE.U32 R24, R5.reuse, 0x8, R24 ;  /* 0x0000000805180825 */ /* 0x042fe200078e0018 */
[----:B------:R-:W-:Y:S01]  /*0200*/  @P0 LOP3.LUT R5, R5, 0x100, RZ, 0xfc, !PT ;  /* 0x0000010005050812 */ /* 0x000fe200078efcff */
[----:B------:R-:W5:Y:S05]  /*0210*/  @P0 LDG.E.64 R6, desc[UR6][R2.64] ;  /* 0x0000000602060981 */ /* 0x000f6a000c1e1b00 */
[----:B------:R-:W1:Y:S01]  /*0220*/  LDC.64 R32, c[0x0][0x3d8] ;  /* 0x0000f600ff207b82 */ /* 0x000e620000000a00 */
[----:B--2---:R-:W-:-:S07]  /*0230*/  @P6 IMAD.WIDE.U32 R26, R5, 0x8, R26 ;  /* 0x00000008051a6825 */ /* 0x004fce00078e001a */
[----:B------:R-:W2:Y:S01]  /*0240*/  LDC.64 R34, c[0x0][0x3d0] ;  /* 0x0000f400ff227b82 */ /* 0x000ea20000000a00 */
[C---:B---3--:R-:W-:Y:S01]  /*0250*/  @P6 IMAD.WIDE.U32 R28, R5.reuse, 0x8, R28 ;  /* 0x00000008051c6825 */ /* 0x048fe200078e001c */
[----:B------:R-:W-:Y:S01]  /*0260*/  @P6 IADD3 R5, PT, PT, R5, 0x100, RZ ;  /* 0x0000010005056810 */ /* 0x000fe20007ffe0ff */
[----:B------:R-:W5:Y:S05]  /*0270*/  @P0 LDG.E.64 R8, desc[UR6][R24.64] ;  /* 0x0000000618080981 */ /* 0x000f6a000c1e1b00 */
[----:B------:R-:W3:Y:S01]  /*0280*/  LDC.64 R36, c[0x0][0x3d8] ;  /* 0x0000f600ff247b82 */ /* 0x000ee20000000a00 */
[----:B0-----:R-:W-:-:S07]  /*0290*/  @P5 IMAD.WIDE.U32 R30, R5, 0x8, R30 ;  /* 0x00000008051e5825 */ /* 0x001fce00078e001e */
[----:B------:R-:W0:Y:S01]  /*02a0*/  LDC.64 R38, c[0x0][0x3d0] ;  /* 0x0000f400ff267b82 */ /* 0x000e220000000a00 */
[C---:B-1----:R-:W-:Y:S01]  /*02b0*/  @P5 IMAD.WIDE.U32 R32, R5.reuse, 0x8, R32 ;  /* 0x0000000805205825 */ /* 0x042fe200078e0020 */
[----:B------:R-:W-:Y:S01]  /*02c0*/  @P5 IADD3 R5, PT, PT, R5, 0x100, RZ ;  /* 0x0000010005055810 */ /* 0x000fe20007ffe0ff */
[----:B------:R-:W5:Y:S05]  /*02d0*/  @P6 LDG.E.64 R10, desc[UR6][R26.64] ;  /* 0x000000061a0a6981 */ /* 0x000f6a000c1e1b00 */
[----:B------:R-:W1:Y:S01]  /*02e0*/  LDC.64 R64, c[0x0][0x3d8] ;  /* 0x0000f600ff407b82 */ /* 0x000e620000000a00 */
[----:B--2---:R-:W-:-:S07]  /*02f0*/  @P4 IMAD.WIDE.U32 R34, R5, 0x8, R34 ;  /* 0x0000000805224825 */ /* 0x004fce00078e0022 */
[----:B------:R-:W2:Y:S01]  /*0300*/  LDC.64 R66, c[0x0][0x3d0] ;  /* 0x0000f400ff427b82 */ /* 0x000ea20000000a00 */
[C---:B---3--:R-:W-:Y:S01]  /*0310*/  @P4 IMAD.WIDE.U32 R36, R5.reuse, 0x8, R36 ;  /* 0x0000000805244825 */ /* 0x048fe200078e0024 */
[----:B------:R-:W-:Y:S01]  /*0320*/  @P4 IADD3 R5, PT, PT, R5, 0x100, RZ ;  /* 0x0000010005054810 */ /* 0x000fe20007ffe0ff */
[----:B------:R-:W5:Y:S05]  /*0330*/  @P6 LDG.E.64 R12, desc[UR6][R28.64] ;  /* 0x000000061c0c6981 */ /* 0x000f6a000c1e1b00 */
[----:B------:R-:W3:Y:S08]  /*0340*/  LDC.64 R68, c[0x0][0x3d8] ;  /* 0x0000f600ff447b82 */ /* 0x000ef00000000a00 */
[----:B------:R-:W4:Y:S08]  /*0350*/  LDC.64 R70, c[0x0][0x3d0] ;  /* 0x0000f400ff467b82 */ /* 0x000f300000000a00 */
[----:B------:R-:W4:Y:S01]  /*0360*/  LDC.64 R72, c[0x0][0x3d8] ;  /* 0x0000f600ff487b82 */ /* 0x000f220000000a00 */
[----:B------:R-:W-:Y:S01]  /*0370*/  ISETP.GE.U32.AND P1, PT, R0, 0x700, PT ;  /* 0x000007000000780c */ /* 0x000fe20003f26070 */
[----:B0-----:R-:W-:Y:S01]  /*0380*/  @P3 IMAD.WIDE.U32 R38, R5, 0x8, R38 ;  /* 0x0000000805263825 */ /* 0x001fe200078e0026 */
[----:B------:R-:W-:-:S02]  /*0390*/  @P6 CS2R R52, SRZ ;  /* 0x0000000000346805 */ /* 0x000fc4000001ff00 */
[----:B------:R-:W-:Y:S02]  /*03a0*/  @P0 CS2R R50, SRZ ;  /* 0x0000000000320805 */ /* 0x000fe4000001ff00 */
[----:B------:R-:W-:Y:S01]  /*03b0*/  @P5 CS2R R48, SRZ ;  /* 0x0000000000305805 */ /* 0x000fe2000001ff00 */
[C---:B-1----:R-:W-:Y:S01]  /*03c0*/  @P3 IMAD.WIDE.U32 R64, R5.reuse, 0x8, R64 ;  /* 0x0000000805403825 */ /* 0x042fe200078e0040 */
[----:B------:R-:W-:Y:S02]  /*03d0*/  @P3 IADD3 R5, PT, PT, R5, 0x100, RZ ;  /* 0x0000010005053810 */ /* 0x000fe40007ffe0ff */
[----:B------:R-:W-:Y:S02]  /*03e0*/  @P4 CS2R R46, SRZ ;  /* 0x00000000002e4805 */ /* 0x000fe4000001ff00 */
[----:B------:R-:W-:Y:S02]  /*03f0*/  @P3 CS2R R44, SRZ ;  /* 0x00000000002c3805 */ /* 0x000fe4000001ff00 */
[----:B------:R-:W-:Y:S01]  /*0400*/  @P2 CS2R R40, SRZ ;  /* 0x0000000000282805 */ /* 0x000fe2000001ff00 */
[----:B------:R-:W5:Y:S01]  /*0410*/  @P3 LDG.E.64 R54, desc[UR6][R64.64] ;  /* 0x0000000640363981 */ /* 0x000f62000c1e1b00 */
[----:B--2---:R-:W-:Y:S01]  /*0420*/  @P2 IMAD.WIDE.U32 R66, R5, 0x8, R66 ;  /* 0x0000000805422825 */ /* 0x004fe200078e0042 */
[----:B------:R-:W-:-:S02]  /*0430*/  @P1 CS2R R42, SRZ ;  /* 0x00000000002a1805 */ /* 0x000fc4000001ff00 */
[----:B------:R0:W5:Y:S01]  /*0440*/  @P5 LDG.E.64 R14, desc[UR6][R30.64] ;  /* 0x000000061e0e5981 */ /* 0x000162000c1e1b00 */
[C---:B---3--:R-:W-:Y:S01]  /*0450*/  @P2 IMAD.WIDE.U32 R68, R5.reuse, 0x8, R68 ;  /* 0x0000000805442825 */ /* 0x048fe200078e0044 */
[----:B------:R-:W-:Y:S02]  /*0460*/  @P2 IADD3 R5, PT, PT, R5, 0x100, RZ ;  /* 0x0000010005052810 */ /* 0x000fe40007ffe0ff */
[----:B------:R-:W5:Y:S03]  /*0470*/  @P2 LDG.E.64 R56, desc[UR6][R66.64] ;  /* 0x0000000642382981 */ /* 0x000f66000c1e1b00 */
[C---:B----4-:R-:W-:Y:S01]  /*0480*/  @P1 IMAD.WIDE.U32 R70, R5.reuse, 0x8, R70 ;  /* 0x0000000805461825 */ /* 0x050fe200078e0046 */
[----:B------:R-:W5:Y:S03]  /*0490*/  @P2 LDG.E.64 R58, desc[UR6][R68.64] ;  /* 0x00000006443a2981 */ /* 0x000f66000c1e1b00 */
[----:B------:R-:W-:Y:S01]  /*04a0*/  @P1 IMAD.WIDE.U32 R72, R5, 0x8, R72 ;  /* 0x0000000805481825 */ /* 0x000fe200078e0048 */
[----:B------:R-:W5:Y:S04]  /*04b0*/  @P1 LDG.E.64 R60, desc[UR6][R70.64] ;  /* 0x00000006463c1981 */ /* 0x000f68000c1e1b00 */
[----:B------:R-:W5:Y:S01]  /*04c0*/  @P1 LDG.E.64 R62, desc[UR6][R72.64] ;  /* 0x00000006483e1981 */ /* 0x000f62000c1e1b00 */
[----:B------:R-:W-:-:S02]  /*04d0*/  ISETP.GE.U32.AND P6, PT, R0, 0x800, PT ;  /* 0x000008000000780c */ /* 0x000fc40003fc6070 */
[----:B0-----:R-:W-:Y:S01]  /*04e0*/  MOV R30, R48 ;  /* 0x00000030001e7202 */ /* 0x001fe20000000f00 */
[----:B------:R0:W5:Y:S01]  /*04f0*/  @P5 LDG.E.64 R16, desc[UR6][R32.64] ;  /* 0x0000000620105981 */ /* 0x000162000c1e1b00 */
[----:B------:R-:W-:Y:S02]  /*0500*/  MOV R31, R49 ;  /* 0x00000031001f7202 */ /* 0x000fe40000000f00 */
[----:B------:R-:W-:Y:S01]  /*0510*/  MOV R28, R52 ;  /* 0x00000034001c7202 */ /* 0x000fe20000000f00 */
[----:B------:R1:W5:Y:S01]  /*0520*/  @P4 LDG.E.64 R18, desc[UR6][R34.64] ;  /* 0x0000000622124981 */ /* 0x000362000c1e1b00 */
[----:B------:R-:W-:Y:S02]  /*0530*/  MOV R29, R53 ;  /* 0x00000035001d7202 */ /* 0x000fe40000000f00 */
[----:B------:R-:W-:Y:S01]  /*0540*/  MOV R26, R50 ;  /* 0x00000032001a7202 */ /* 0x000fe20000000f00 */
[----:B------:R2:W5:Y:S01]  /*0550*/  @P4 LDG.E.64 R20, desc[UR6][R36.64] ;  /* 0x0000000624144981 */ /* 0x000562000c1e1b00 */
[----:B------:R-:W-:-:S02]  /*0560*/  MOV R27, R51 ;  /* 0x00000033001b7202 */ /* 0x000fc40000000f00 */
[----:B0-----:R-:W-:Y:S01]  /*0570*/  MOV R32, R46 ;  /* 0x0000002e00207202 */ /* 0x001fe20000000f00 */
[----:B------:R0:W5:Y:S01]  /*0580*/  @P3 LDG.E.64 R22, desc[UR6][R38.64] ;  /* 0x0000000626163981 */ /* 0x000162000c1e1b00 */
[----:B------:R-:W-:Y:S02]  /*0590*/  MOV R33, R47 ;  /* 0x0000002f00217202 */ /* 0x000fe40000000f00 */
[----:B-1----:R-:W-:Y:S02]  /*05a0*/  MOV R34, R44 ;  /* 0x0000002c00227202 */ /* 0x002fe40000000f00 */
[----:B------:R-:W-:Y:S02]  /*05b0*/  MOV R35, R45 ;  /* 0x0000002d00237202 */ /* 0x000fe40000000f00 */
[----:B--2---:R-:W-:Y:S02]  /*05c0*/  MOV R36, R40 ;  /* 0x0000002800247202 */ /* 0x004fe40000000f00 */
[----:B------:R-:W-:-:S02]  /*05d0*/  MOV R37, R41 ;  /* 0x0000002900257202 */ /* 0x000fc40000000f00 */
[----:B0-----:R-:W-:Y:S02]  /*05e0*/  MOV R38, R42 ;  /* 0x0000002a00267202 */ /* 0x001fe40000000f00 */
[----:B------:R-:W-:Y:S02]  /*05f0*/  MOV R39, R43 ;  /* 0x0000002b00277202 */ /* 0x000fe40000000f00 */
[----:B------:R-:W-:Y:S01]  /*0600*/  @P1 IADD3 R5, PT, PT, R5, 0x100, RZ ;  /* 0x0000010005051810 */ /* 0x000fe20007ffe0ff */
[----:B------:R-:W-:Y:S06]  /*0610*/  @!P6 BRA `(.L_x_14211) ;  /* 0x000000140030e947 */ /* 0x000fec0003800000 */
[----:B------:R-:W0:Y:S08]  /*0620*/  LDC.64 R64, c[0x0][0x3d8] ;  /* 0x0000f600ff407b82 */ /* 0x000e300000000a00 */
[----:B------:R-:W1:Y:S01]  /*0630*/  LDC.64 R66, c[0x0][0x3d0] ;  /* 0x0000f400ff427b82 */ /* 0x000e620000000a00 */
[----:B0-----:R-:W-:-:S06]  /*0640*/  IMAD.WIDE.U32 R64, R5, 0x8, R64 ;  /* 0x0000000805407825 */ /* 0x001fcc00078e0040 */
[----:B------:R-:W5:Y:S01]  /*0650*/  LDG.E.64 R64, desc[UR6][R64.64] ;  /* 0x0000000640407981 */ /* 0x000f62000c1e1b00 */
[----:B-1----:R-:W-:-:S06]  /*0660*/  IMAD.WIDE.U32 R66, R5, 0x8, R66 ;  /* 0x0000000805427825 */ /* 0x002fcc00078e0042 */
[----:B------:R-:W5:Y:S01]  /*0670*/  LDG.E.64 R66, desc[UR6][R66.64] ;  /* 0x0000000642427981 */ /* 0x000f62000c1e1b00 */
[----:B------:R-:W-:Y:S02]  /*0680*/  CS2R R24, SRZ ;  /* 0x0000000000187805 */ /* 0x000fe4000001ff00 */
[----:B------:R-:W-:Y:S02]  /*0690*/  CS2R R2, SRZ ;  /* 0x0000000000027805 */ /* 0x000fe4000001ff00 */
[----:B------:R-:W-:Y:S02]  /*06a0*/  MOV R38, R42 ;  /* 0x0000002a00267202 */ /* 0x000fe40000000f00 */
[----:B------:R-:W-:Y:S02]  /*06b0*/  MOV R39, R43 ;  /* 0x0000002b00277202 */ /* 0x000fe40000000f00 */
[----:B------:R-:W-:Y:S02]  /*06c0*/  MOV R36, R40 ;  /* 0x0000002800247202 */ /* 0x000fe40000000f00 */
[----:B------:R-:W-:-:S02]  /*06d0*/  MOV R37, R41 ;  /* 0x0000002900257202 */ /* 0x000fc40000000f00 */
[----:B------:R-:W-:Y:S02]  /*06e0*/  MOV R34, R44 ;  /* 0x0000002c00227202 */ /* 0x000fe40000000f00 */
[----:B------:R-:W-:Y:S02]  /*06f0*/  MOV R35, R45 ;  /* 0x0000002d00237202 */ /* 0x000fe40000000f00 */
[----:B------:R-:W-:Y:S02]  /*0700*/  MOV R32, R46 ;  /* 0x0000002e00207202 */ /* 0x000fe40000000f00 */
[----:B------:R-:W-:Y:S02]  /*0710*/  MOV R33, R47 ;  /* 0x0000002f00217202 */ /* 0x000fe40000000f00 */
[----:B------:R-:W-:Y:S02]  /*0720*/  MOV R30, R48 ;  /* 0x00000030001e7202 */ /* 0x000fe40000000f00 */
[----:B------:R-:W-:-:S02]  /*0730*/  MOV R31, R49 ;  /* 0x00000031001f7202 */ /* 0x000fc40000000f00 */
[----:B------:R-:W-:Y:S02]  /*0740*/  MOV R28, R52 ;  /* 0x00000034001c7202 */ /* 0x000fe40000000f00 */
[----:B------:R-:W-:Y:S02]  /*0750*/  MOV R29, R53 ;  /* 0x00000035001d7202 */ /* 0x000fe40000000f00 */
[----:B------:R-:W-:Y:S02]  /*0760*/  MOV R26, R50 ;  /* 0x00000032001a7202 */ /* 0x000fe40000000f00 */
[----:B------:R-:W-:Y:S01]  /*0770*/  MOV R27, R51 ;  /* 0x00000033001b7202 */ /* 0x000fe20000000f00 */
[----:B------:R-:W-:Y:S06]  /*0780*/  BRA `(.L_x_14211) ;  /* 0x0000001000d47947 */ /* 0x000fec0003800000 */
.L_x_14210:
[C---:B------:R-:W-:Y:S01]  /*0790*/  ISETP.GE.U32.AND P0, PT, R0.reuse, 0x100, PT ;  /* 0x000001000000780c */ /* 0x040fe20003f06070 */
[----:B------:R-:W0:Y:S01]  /*07a0*/  LDC.64 R24, c[0x0][0x3d0] ;  /* 0x0000f400ff187b82 */ /* 0x000e220000000a00 */
[C---:B------:R-:W-:Y:S02]  /*07b0*/  ISETP.GE.U32.AND P6, PT, R0.reuse, 0x200, PT ;  /* 0x000002000000780c */ /* 0x040fe40003fc6070 */
[C---:B------:R-:W-:Y:S02]  /*07c0*/  ISETP.GE.U32.AND P5, PT, R0.reuse, 0x300, PT ;  /* 0x000003000000780c */ /* 0x040fe40003fa6070 */
[C---:B------:R-:W-:Y:S02]  /*07d0*/  ISETP.GE.U32.AND P4, PT, R0.reuse, 0x400, PT ;  /* 0x000004000000780c */ /* 0x040fe40003f86070 */
[C---:B------:R-:W-:Y:S01]  /*07e0*/  ISETP.GE.U32.AND P3, PT, R0.reuse, 0x500, PT ;  /* 0x000005000000780c */ /* 0x040fe20003f66070 */
[----:B------:R-:W1:Y:S01]  /*07f0*/  LDC.64 R64, c[0x0][0x3d8] ;  /* 0x0000f600ff407b82 */ /* 0x000e620000000a00 */
[----:B------:R-:W-:-:S02]  /*0800*/  ISETP.GE.U32.AND P2, PT, R0, 0x600, PT ;  /* 0x000006000000780c */ /* 0x000fc40003f46070 */
[----:B------:R-:W-:-:S05]  /*0810*/  ISETP.GE.U32.AND P1, PT, R0, 0x700, PT ;  /* 0x000007000000780c */ /* 0x000fca0003f26070 */
[----:B------:R-:W2:Y:S08]  /*0820*/  @P0 LDC.64 R2, c[0x0][0x440] ;  /* 0x00011000ff020b82 */ /* 0x000eb00000000a00 */
[----:B------:R-:W3:Y:S01]  /*0830*/  LDC.64 R66, c[0x0][0x3d0] ;  /* 0x0000f400ff427b82 */ /* 0x000ee20000000a00 */
[----:B0-----:R-:W-:-:S05]  /*0840*/  @P0 IMAD.WIDE.U32 R24, R5, 0x8, R24 ;  /* 0x0000000805180825 */ /* 0x001fca00078e0018 */
[----:B------:R0:W5:Y:S02]  /*0850*/  @P0 LDG.E.64 R6, desc[UR6][R24.64] ;  /* 0x0000000618060981 */ /* 0x000164000c1e1b00 */
[----:B------:R-:W4:Y:S01]  /*0860*/  LDC.64 R68, c[0x0][0x3d8] ;  /* 0x0000f600ff447b82 */ /* 0x000f220000000a00 */
[----:B-1----:R-:W-:-:S05]  /*0870*/  @P0 IMAD.WIDE.U32 R64, R5, 0x8, R64 ;  /* 0x0000000805400825 */ /* 0x002fca00078e0040 */
[----:B------:R0:W5:Y:S02]  /*0880*/  @P0 LDG.E.64 R8, desc[UR6][R64.64] ;  /* 0x0000000640080981 */ /* 0x000164000c1e1b00 */
[----:B------:R-:W1:Y:S01]  /*0890*/  @P6 LDC.64 R70, c[0x0][0x440] ;  /* 0x00011000ff466b82 */ /* 0x000e620000000a00 */
[C---:B--2---:R-:W-:Y:S01]  /*08a0*/  @P0 IMAD.WIDE.U32 R2, R5.reuse, 0x8, R2 ;  /* 0x0000000805020825 */ /* 0x044fe200078e0002 */
[----:B------:R-:W-:-:S04]  /*08b0*/  @P0 LOP3.LUT R5, R5, 0x100, RZ, 0xfc, !PT ;  /* 0x0000010005050812 */ /* 0x000fc800078efcff */
[----:B------:R0:W5:Y:S02]  /*08c0*/  @P0 LD.E.64 R26, desc[UR6][R2.64] ;  /* 0x00000006021a0980 */ /* 0x000164000c101b00 */
[----:B------:R-:W2:Y:S01]  /*08d0*/  LDC.64 R72, c[0x0][0x3d0] ;  /* 0x0000f400ff487b82 */ /* 0x000ea20000000a00 */
[----:B---3--:R-:W-:-:S07]  /*08e0*/  @P6 IMAD.WIDE.U32 R66, R5, 0x8, R66 ;  /* 0x0000000805426825 */ /* 0x008fce00078e0042 */
[----:B------:R-:W3:Y:S01]  /*08f0*/  LDC.64 R74, c[0x0][0x3d8] ;  /* 0x0000f600ff4a7b82 */ /* 0x000ee20000000a00 */
[C---:B----4-:R-:W-:Y:S01]  /*0900*/  @P6 IMAD.WIDE.U32 R68, R5.reuse, 0x8, R68 ;  /* 0x0000000805446825 */ /* 0x050fe200078e0044 */
[----:B------:R0:W5:Y:S06]  /*0910*/  @P6 LDG.E.64 R10, desc[UR6][R66.64] ;  /* 0x00000006420a6981 */ /* 0x00016c000c1e1b00 */
[----:B------:R-:W4:Y:S01]  /*0920*/  LDC.64 R78, c[0x0][0x3d0] ;  /* 0x0000f400ff4e7b82 */ /* 0x000f220000000a00 */
[C---:B-1----:R-:W-:Y:S01]  /*0930*/  @P6 IMAD.WIDE.U32 R70, R5.reuse, 0x8, R70 ;  /* 0x0000000805466825 */ /* 0x042fe200078e0046 */
[----:B------:R-:W-:Y:S01]  /*0940*/  @P6 IADD3 R5, PT, PT, R5, 0x100, RZ ;  /* 0x0000010005056810 */ /* 0x000fe20007ffe0ff */
[----:B------:R0:W5:Y:S05]  /*0950*/  @P6 LDG.E.64 R12, desc[UR6][R68.64] ;  /* 0x00000006440c6981 */ /* 0x00016a000c1e1b00 */
[----:B------:R-:W1:Y:S01]  /*0960*/  LDC.64 R80, c[0x0][0x3d8] ;  /* 0x0000f600ff507b82 */ /* 0x000e620000000a00 */
[C---:B--2---:R-:W-:Y:S01]  /*0970*/  @P5 IMAD.WIDE.U32 R72, R5.reuse, 0x8, R72 ;  /* 0x0000000805485825 */ /* 0x044fe200078e0048 */
[----:B------:R0:W5:Y:S04]  /*0980*/  @P6 LD.E.64 R28, desc[UR6][R70.64] ;  /* 0x00000006461c6980 */ /* 0x000168000c101b00 */
[----:B------:R0:W5:Y:S02]  /*0990*/  @P5 LDG.E.64 R14, desc[UR6][R72.64] ;  /* 0x00000006480e5981 */ /* 0x000164000c1e1b00 */
[----:B------:R-:W2:Y:S01]  /*09a0*/  @P5 LDC.64 R76, c[0x0][0x440] ;  /* 0x00011000ff4c5b82 */ /* 0x000ea20000000a00 */
[----:B---3--:R-:W-:-:S05]  /*09b0*/  @P5 IMAD.WIDE.U32 R74, R5, 0x8, R74 ;  /* 0x00000008054a5825 */ /* 0x008fca00078e004a */
[----:B------:R0:W5:Y:S02]  /*09c0*/  @P5 LDG.E.64 R16, desc[UR6][R74.64] ;  /* 0x000000064a105981 */ /* 0x000164000c1e1b00 */
[----:B------:R-:W3:Y:S08]  /*09d0*/  @P4 LDC.64 R82, c[0x0][0x440] ;  /* 0x00011000ff524b82 */ /* 0x000ef00000000a00 */
[----:B------:R-:W0:Y:S08]  /*09e0*/  LDC.64 R84, c[0x0][0x3d0] ;  /* 0x0000f400ff547b82 */ /* 0x000e300000000a00 */
[----:B------:R-:W0:Y:S01]  /*09f0*/  LDC.64 R86, c[0x0][0x3d8] ;  /* 0x0000f600ff567b82 */ /* 0x000e220000000a00 */
[C---:B--2---:R-:W-:Y:S01]  /*0a00*/  @P5 IMAD.WIDE.U32 R76, R5.reuse, 0x8, R76 ;  /* 0x00000008054c5825 */ /* 0x044fe200078e004c */
[----:B------:R-:W-:-:S04]  /*0a10*/  @P5 IADD3 R5, PT, PT, R5, 0x100, RZ ;  /* 0x0000010005055810 */ /* 0x000fc80007ffe0ff */
[----:B------:R2:W5:Y:S01]  /*0a20*/  @P5 LD.E.64 R30, desc[UR6][R76.64] ;  /* 0x000000064c1e5980 */ /* 0x000562000c101b00 */
[C---:B----4-:R-:W-:Y:S01]  /*0a30*/  @P4 IMAD.WIDE.U32 R78, R5.reuse, 0x8, R78 ;  /* 0x00000008054e4825 */ /* 0x050fe200078e004e */
[----:B------:R-:W4:Y:S03]  /*0a40*/  @P3 LDC.64 R88, c[0x0][0x440] ;  /* 0x00011000ff583b82 */ /* 0x000f260000000a00 */
[C---:B-1----:R-:W-:Y:S01]  /*0a50*/  @P4 IMAD.WIDE.U32 R80, R5.reuse, 0x8, R80 ;  /* 0x0000000805504825 */ /* 0x042fe200078e0050 */
[----:B------:R2:W5:Y:S03]  /*0a60*/  @P4 LDG.E.64 R18, desc[UR6][R78.64] ;  /* 0x000000064e124981 */ /* 0x000566000c1e1b00 */
[C---:B---3--:R-:W-:Y:S01]  /*0a70*/  @P4 IMAD.WIDE.U32 R82, R5.reuse, 0x8, R82 ;  /* 0x0000000805524825 */ /* 0x048fe200078e0052 */
[----:B------:R-:W1:Y:S01]  /*0a80*/  LDC.64 R90, c[0x0][0x3d0] ;  /* 0x0000f400ff5a7b82 */ /* 0x000e620000000a00 */
[----:B------:R-:W-:Y:S01]  /*0a90*/  @P4 IADD3 R5, PT, PT, R5, 0x100, RZ ;  /* 0x0000010005054810 */ /* 0x000fe20007ffe0ff */
[----:B------:R2:W5:Y:S06]  /*0aa0*/  @P4 LDG.E.64 R20, desc[UR6][R80.64] ;  /* 0x0000000650144981 */ /* 0x00056c000c1e1b00 */
[----:B------:R-:W3:Y:S08]  /*0ab0*/  LDC.64 R92, c[0x0][0x3d8] ;  /* 0x0000f600ff5c7b82 */ /* 0x000ef00000000a00 */
[----:B------:R-:W2:Y:S08]  /*0ac0*/  @P2 LDC.64 R94, c[0x0][0x440] ;  /* 0x00011000ff5e2b82 */ /* 0x000eb00000000a00 */
[----:B------:R-:W2:Y:S08]  /*0ad0*/  LDC.64 R96, c[0x0][0x3d0] ;  /* 0x0000f400ff607b82 */ /* 0x000eb00000000a00 */
[----:B------:R-:W2:Y:S08]  /*0ae0*/  LDC.64 R98, c[0x0][0x3d8] ;  /* 0x0000f600ff627b82 */ /* 0x000eb00000000a00 */
[----:B------:R-:W2:Y:S01]  /*0af0*/  @P1 LDC.64 R100, c[0x0][0x440] ;  /* 0x00011000ff641b82 */ /* 0x000ea20000000a00 */
[C---:B0-----:R-:W-:Y:S01]  /*0b00*/  @P3 IMAD.WIDE.U32 R84, R5.reuse, 0x8, R84 ;  /* 0x0000000805543825 */ /* 0x041fe200078e0054 */
[----:B------:R0:W5:Y:S03]  /*0b10*/  @P4 LD.E.64 R32, desc[UR6][R82.64] ;  /* 0x0000000652204980 */ /* 0x000166000c101b00 */
[C---:B------:R-:W-:Y:S01]  /*0b20*/  @P3 IMAD.WIDE.U32 R86, R5.reuse, 0x8, R86 ;  /* 0x0000000805563825 */ /* 0x040fe200078e0056 */
[----:B------:R0:W5:Y:S03]  /*0b30*/  @P3 LDG.E.64 R22, desc[UR6][R84.64] ;  /* 0x0000000654163981 */ /* 0x000166000c1e1b00 */
[C---:B----4-:R-:W-:Y:S01]  /*0b40*/  @P3 IMAD.WIDE.U32 R88, R5.reuse, 0x8, R88 ;  /* 0x0000000805583825 */ /* 0x050fe200078e0058 */
[----:B------:R-:W-:Y:S01]  /*0b50*/  @P3 IADD3 R5, PT, PT, R5, 0x100, RZ ;  /* 0x0000010005053810 */ /* 0x000fe20007ffe0ff */
[----:B------:R0:W5:Y:S04]  /*0b60*/  @P3 LDG.E.64 R54, desc[UR6][R86.64] ;  /* 0x0000000656363981 */ /* 0x000168000c1e1b00 */
[C---:B-1----:R-:W-:Y:S01]  /*0b70*/  @P2 IMAD.WIDE.U32 R90, R5.reuse, 0x8, R90 ;  /* 0x00000008055a2825 */ /* 0x042fe200078e005a */
[----:B------:R0:W5:Y:S03]  /*0b80*/  @P3 LD.E.64 R34, desc[UR6][R88.64] ;  /* 0x0000000658223980 */ /* 0x000166000c101b00 */
[C---:B---3--:R-:W-:Y:S01]  /*0b90*/  @P2 IMAD.WIDE.U32 R92, R5.reuse, 0x8, R92 ;  /* 0x00000008055c2825 */ /* 0x048fe200078e005c */
[----:B------:R0:W5:Y:S03]  /*0ba0*/  @P2 LDG.E.64 R56, desc[UR6][R90.64] ;  /* 0x000000065a382981 */ /* 0x000166000c1e1b00 */
[C---:B--2---:R-:W-:Y:S01]  /*0bb0*/  @P2 IMAD.WIDE.U32 R94, R5.reuse, 0x8, R94 ;  /* 0x00000008055e2825 */ /* 0x044fe200078e005e */
[----:B------:R-:W-:Y:S01]  /*0bc0*/  @P2 IADD3 R5, PT, PT, R5, 0x100, RZ ;  /* 0x0000010005052810 */ /* 0x000fe20007ffe0ff */
[----:B------:R0:W5:Y:S04]  /*0bd0*/  @P2 LDG.E.64 R58, desc[UR6][R92.64] ;  /* 0x000000065c3a2981 */ /* 0x000168000c1e1b00 */
[C---:B------:R-:W-:Y:S01]  /*0be0*/  @P1 IMAD.WIDE.U32 R96, R5.reuse, 0x8, R96 ;  /* 0x0000000805601825 */ /* 0x040fe200078e0060 */
[----:B------:R0:W5:Y:S03]  /*0bf0*/  @P2 LD.E.64 R36, desc[UR6][R94.64] ;  /* 0x000000065e242980 */ /* 0x000166000c101b00 */
[C---:B------:R-:W-:Y:S01]  /*0c00*/  @P1 IMAD.WIDE.U32 R98, R5.reuse, 0x8, R98 ;  /* 0x0000000805621825 */ /* 0x040fe200078e0062 */
[----:B------:R0:W5:Y:S03]  /*0c10*/  @P1 LDG.E.64 R60, desc[UR6][R96.64] ;  /* 0x00000006603c1981 */ /* 0x000166000c1e1b00 */
[----:B------:R-:W-:Y:S01]  /*0c20*/  @P1 IMAD.WIDE.U32 R100, R5, 0x8, R100 ;  /* 0x0000000805641825 */ /* 0x000fe200078e0064 */
[----:B------:R0:W5:Y:S04]  /*0c30*/  @P1 LDG.E.64 R62, desc[UR6][R98.64] ;  /* 0x00000006623e1981 */ /* 0x000168000c1e1b00 */
[----:B------:R0:W5:Y:S01]  /*0c40*/  @P1 LD.E.64 R38, desc[UR6][R100.64] ;  /* 0x0000000664261980 */ /* 0x000162000c101b00 */
[----:B------:R-:W-:-:S02]  /*0c50*/  @P6 CS2R R52, SRZ ;  /* 0x0000000000346805 */ /* 0x000fc4000001ff00 */
[----:B------:R-:W-:Y:S02]  /*0c60*/  ISETP.GE.U32.AND P6, PT, R0, 0x800, PT ;  /* 0x000008000000780c */ /* 0x000fe40003fc6070 */
[----:B------:R-:W-:Y:S02]  /*0c70*/  @P0 CS2R R50, SRZ ;  /* 0x0000000000320805 */ /* 0x000fe4000001ff00 */
[----:B------:R-:W-:Y:S02]  /*0c80*/  @P5 CS2R R48, SRZ ;  /* 0x0000000000305805 */ /* 0x000fe4000001ff00 */
[----:B------:R-:W-:Y:S02]  /*0c90*/  @P4 CS2R R46, SRZ ;  /* 0x00000000002e4805 */ /* 0x000fe4000001ff00 */
[----:B------:R-:W-:Y:S02]  /*0ca0*/  @P3 CS2R R44, SRZ ;  /* 0x00000000002c3805 */ /* 0x000fe4000001ff00 */
[----:B------:R-:W-:-:S02]  /*0cb0*/  @P2 CS2R R40, SRZ ;  /* 0x0000000000282805 */ /* 0x000fc4000001ff00 */
[----:B------:R-:W-:Y:S02]  /*0cc0*/  @P1 CS2R R42, SRZ ;  /* 0x00000000002a1805 */ /* 0x000fe4000001ff00 */
[----:B------:R-:W-:Y:S01]  /*0cd0*/  @P1 IADD3 R5, PT, PT, R5, 0x100, RZ ;  /* 0x0000010005051810 */ /* 0x000fe20007ffe0ff */
[----:B0-----:R-:W-:Y:S06]  /*0ce0*/  @!P6 BRA `(.L_x_14211) ;  /* 0x0000000c007ce947 */ /* 0x001fec0003800000 */
[----:B------:R-:W0:Y:S08]  /*0cf0*/  LDC.64 R66, c[0x0][0x3d0] ;  /* 0x0000f400ff427b82 */ /* 0x000e300000000a00 */
[----:B------:R-:W1:Y:S08]  /*0d00*/  LDC.64 R64, c[0x0][0x3d8] ;  /* 0x0000f600ff407b82 */ /* 0x000e700000000a00 */
[----:B------:R-:W2:Y:S01]  /*0d10*/  LDC.64 R2, c[0x0][0x440] ;  /* 0x00011000ff027b82 */ /* 0x000ea20000000a00 */
[----:B0-----:R-:W-:-:S06]  /*0d20*/  IMAD.WIDE.U32 R66, R5, 0x8, R66 ;  /* 0x0000000805427825 */ /* 0x001fcc00078e0042 */
[----:B------:R-:W5:Y:S01]  /*0d30*/  LDG.E.64 R66, desc[UR6][R66.64] ;  /* 0x0000000642427981 */ /* 0x000f62000c1e1b00 */
[----:B-1----:R-:W-:-:S06]  /*0d40*/  IMAD.WIDE.U32 R64, R5, 0x8, R64 ;  /* 0x0000000805407825 */ /* 0x002fcc00078e0040 */
[----:B------:R-:W5:Y:S01]  /*0d50*/  LDG.E.64 R64, desc[UR6][R64.64] ;  /* 0x0000000640407981 */ /* 0x000f62000c1e1b00 */
[----:B--2---:R-:W-:-:S06]  /*0d60*/  IMAD.WIDE.U32 R2, R5, 0x8, R2 ;  /* 0x0000000805027825 */ /* 0x004fcc00078e0002 */
[----:B------:R-:W5:Y:S01]  /*0d70*/  LD.E.64 R2, desc[UR6][R2.64] ;  /* 0x0000000602027980 */ /* 0x000f62000c101b00 */
[----:B------:R-:W-:Y:S01]  /*0d80*/  CS2R R24, SRZ ;  /* 0x0000000000187805 */ /* 0x000fe2000001ff00 */
[----:B------:R-:W-:Y:S06]  /*0d90*/  BRA `(.L_x_14211) ;  /* 0x0000000c00507947 */ /* 0x000fec0003800000 */
.L_x_14209:
[----:B------:R-:W0:Y:S02]  /*0da0*/  LDCU.64 UR8, c[0x0][0x440] ;  /* 0x00008800ff0877ac */ /* 0x000e240008000a00 */
[----:B0-----:R-:W-:-:S04]  /*0db0*/  UISETP.NE.U32.AND UP0, UPT, UR8, URZ, UPT ;  /* 0x000000ff0800728c */ /* 0x001fc8000bf05070 */
[----:B------:R-:W-:-:S09]  /*0dc0*/  UISETP.NE.AND.EX UP0, UPT, UR9, URZ, UPT, UP0 ;  /* 0x000000ff0900728c */ /* 0x000fd2000bf05300 */
[----:B------:R-:W-:Y:S05]  /*0dd0*/  BRA.U !UP0, `(.L_x_14212) ;  /* 0x0000000508c47547 */ /* 0x000fea000b800000 */
        /* <DEDUP_REMOVED lines=10> */
[----:B------:R-:W3:Y:S01]  /*0e80*/  @P0 LDC.64 R66, c[0x0][0x440] ;  /* 0x00011000ff420b82 */ /* 0x000ee20000000a00 */
[----:B0-----:R-:W-:-:S05]  /*0e90*/  @P0 IMAD.WIDE.U32 R24, R5, 0x8, R24 ;  /* 0x0000000805180825 */ /* 0x001fca00078e0018 */
[----:B------:R0:W5:Y:S02]  /*0ea0*/  @P0 LDG.E.64 R6, desc[UR6][R24.64] ;  /* 0x0000000618060981 */ /* 0x000164000c1e1b00 */
[----:B------:R-:W4:Y:S01]  /*0eb0*/  LDC.64 R68, c[0x0][0x3d0] ;  /* 0x0000f400ff447b82 */ /* 0x000f220000000a00 */
[----:B-1----:R-:W-:-:S05]  /*0ec0*/  @P0 IMAD.WIDE.U32 R64, R5, 0x8, R64 ;  /* 0x0000000805400825 */ /* 0x002fca00078e0040 */
[----:B------:R1:W5:Y:S02]  /*0ed0*/  @P0 LDG.E.64 R8, desc[UR6][R64.64] ;  /* 0x0000000640080981 */ /* 0x000364000c1e1b00 */
[----:B------:R-:W0:Y:S01]  /*0ee0*/  @P2 LDC.64 R70, c[0x0][0x438] ;  /* 0x00010e00ff462b82 */ /* 0x000e220000000a00 */
[----:B--2---:R-:W-:-:S05]  /*0ef0*/  @P0 IMAD.WIDE.U32 R2, R5, 0x8, R2 ;  /* 0x0000000805020825 */ /* 0x004fca00078e0002 */
[----:B------:R1:W5:Y:S02]  /*0f00*/  @P0 LD.E.64 R50, desc[UR6][R2.64] ;  /* 0x0000000602320980 */ /* 0x000364000c101b00 */
[----:B------:R-:W2:Y:S01]  /*0f10*/  LDC.64 R72, c[0x0][0x3d8] ;  /* 0x0000f600ff487b82 */ /* 0x000ea20000000a00 */
[C---:B---3--:R-:W-:Y:S01]  /*0f20*/  @P0 IMAD.WIDE.U32 R66, R5.reuse, 0x8, R66 ;  /* 0x0000000805420825 */ /* 0x048fe200078e0042 */
[----:B------:R-:W-:-:S04]  /*0f30*/  @P0 LOP3.LUT R5, R5, 0x100, RZ, 0xfc, !PT ;  /* 0x0000010005050812 */ /* 0x000fc800078efcff */
[----:B------:R1:W5:Y:S02]  /*0f40*/  @P0 LD.E.64 R26, desc[UR6][R66.64] ;  /* 0x00000006421a0980 */ /* 0x000364000c101b00 */
[----:B------:R-:W3:Y:S01]  /*0f50*/  @P2 LDC.64 R74, c[0x0][0x440] ;  /* 0x00011000ff4a2b82 */ /* 0x000ee20000000a00 */
[----:B----4-:R-:W-:-:S05]  /*0f60*/  @P2 IMAD.WIDE.U32 R68, R5, 0x8, R68 ;  /* 0x0000000805442825 */ /* 0x010fca00078e0044 */
[----:B------:R1:W5:Y:S02]  /*0f70*/  @P2 LDG.E.64 R10, desc[UR6][R68.64] ;  /* 0x00000006440a2981 */ /* 0x000364000c1e1b00 */
[----:B------:R-:W4:Y:S01]  /*0f80*/  LDC.64 R76, c[0x0][0x3d0] ;  /* 0x0000f400ff4c7b82 */ /* 0x000f220000000a00 */
[----:B0-----:R-:W-:-:S05]  /*0f90*/  @P2 IMAD.WIDE.U32 R70, R5, 0x8, R70 ;  /* 0x0000000805462825 */ /* 0x001fca00078e0046 */
[----:B------:R1:W5:Y:S02]  /*0fa0*/  @P2 LD.E.64 R52, desc[UR6][R70.64] ;  /* 0x0000000646342980 */ /* 0x000364000c101b00 */
[----:B------:R-:W0:Y:S01]  /*0fb0*/  @P3 LDC.64 R78, c[0x0][0x438] ;  /* 0x00010e00ff4e3b82 */ /* 0x000e220000000a00 */
[----:B--2---:R-:W-:-:S05]  /*0fc0*/  @P2 IMAD.WIDE.U32 R72, R5, 0x8, R72 ;  /* 0x0000000805482825 */ /* 0x004fca00078e0048 */
[----:B------:R1:W5:Y:S02]  /*0fd0*/  @P2 LDG.E.64 R12, desc[UR6][R72.64] ;  /* 0x00000006480c2981 */ /* 0x000364000c1e1b00 */
[----:B------:R-:W2:Y:S01]  /*0fe0*/  LDC.64 R80, c[0x0][0x3d8] ;  /* 0x0000f600ff507b82 */ /* 0x000ea20000000a00 */
[C---:B---3--:R-:W-:Y:S01]  /*0ff0*/  @P2 IMAD.WIDE.U32 R74, R5.reuse, 0x8, R74 ;  /* 0x00000008054a2825 */ /* 0x048fe200078e004a */
[----:B------:R-:W-:-:S04]  /*1000*/  @P2 IADD3 R5, PT, PT, R5, 0x100, RZ ;  /* 0x0000010005052810 */ /* 0x000fc80007ffe0ff */
        /* <DEDUP_REMOVED lines=27> */
[----:B------:R-:W3:Y:S08]  /*11c0*/  @P5 LDC.64 R98, c[0x0][0x440] ;  /* 0x00011000ff625b82 */ /* 0x000ef00000000a00 */
[----:B------:R-:W1:Y:S08]  /*11d0*/  LDC.64 R100, c[0x0][0x3d0] ;  /* 0x0000f400ff647b82 */ /* 0x000e700000000a00 */
[----:B------:R-:W1:Y:S08]  /*11e0*/  @P6 LDC.64 R102, c[0x0][0x438] ;  /* 0x00010e00ff666b82 */ /* 0x000e700000000a00 */
[----:B------:R-:W1:Y:S08]  /*11f0*/  LDC.64 R104, c[0x0][0x3d8] ;  /* 0x0000f600ff687b82 */ /* 0x000e700000000a00 */
[----:B------:R-:W1:Y:S08]  /*1200*/  @P6 LDC.64 R106, c[0x0][0x440] ;  /* 0x00011000ff6a6b82 */ /* 0x000e700000000a00 */
[----:B------:R-:W1:Y:S08]  /*1210*/  LDC.64 R108, c[0x0][0x3d0] ;  /* 0x0000f400ff6c7b82 */ /* 0x000e700000000a00 */
[----:B------:R-:W1:Y:S08]  /*1220*/  LDC.64 R112, c[0x0][0x3d8] ;  /* 0x0000f600ff707b82 */ /* 0x000e700000000a00 */
[----:B------:R-:W1:Y:S08]  /*1230*/  @P1 LDC.64 R110, c[0x0][0x438] ;  /* 0x00010e00ff6e1b82 */ /* 0x000e700000000a00 */
[----:B------:R-:W1:Y:S01]  /*1240*/  @P1 LDC.64 R24, c[0x0][0x440] ;  /* 0x00011000ff181b82 */ /* 0x000e620000000a00 */
[----:B----4-:R-:W-:-:S04]  /*1250*/  @P5 IMAD.WIDE.U32 R92, R5, 0x8, R92 ;  /* 0x00000008055c5825 */ /* 0x010fc800078e005c */
[C---:B0-----:R-:W-:Y:S01]  /*1260*/  @P5 IMAD.WIDE.U32 R94, R5.reuse, 0x8, R94 ;  /* 0x00000008055e5825 */ /* 0x041fe200078e005e */
[----:B------:R0:W5:Y:S03]  /*1270*/  @P5 LDG.E.64 R22, desc[UR6][R92.64] ;  /* 0x000000065c165981 */ /* 0x000166000c1e1b00 */
[C---:B--2---:R-:W-:Y:S01]  /*1280*/  @P5 IMAD.WIDE.U32 R96, R5.reuse, 0x8, R96 ;  /* 0x0000000805605825 */ /* 0x044fe200078e0060 */
[----:B------:R0:W5:Y:S03]  /*1290*/  @P5 LD.E.64 R44, desc[UR6][R94.64] ;  /* 0x000000065e2c5980 */ /* 0x000166000c101b00 */
[C---:B---3--:R-:W-:Y:S01]  /*12a0*/  @P5 IMAD.WIDE.U32 R98, R5.reuse, 0x8, R98 ;  /* 0x0000000805625825 */ /* 0x048fe200078e0062 */
[----:B------:R-:W-:Y:S01]  /*12b0*/  @P5 IADD3 R5, PT, PT, R5, 0x100, RZ ;  /* 0x0000010005055810 */ /* 0x000fe20007ffe0ff */
[----:B------:R0:W5:Y:S04]  /*12c0*/  @P5 LDG.E.64 R54, desc[UR6][R96.64] ;  /* 0x0000000660365981 */ /* 0x000168000c1e1b00 */
[C---:B-1----:R-:W-:Y:S01]  /*12d0*/  @P6 IMAD.WIDE.U32 R100, R5.reuse, 0x8, R100 ;  /* 0x0000000805646825 */ /* 0x042fe200078e0064 */
[----:B------:R0:W5:Y:S03]  /*12e0*/  @P5 LD.E.64 R34, desc[UR6][R98.64] ;  /* 0x0000000662225980 */ /* 0x000166000c101b00 */
[C---:B------:R-:W-:Y:S01]  /*12f0*/  @P6 IMAD.WIDE.U32 R102, R5.reuse, 0x8, R102 ;  /* 0x0000000805666825 */ /* 0x040fe200078e0066 */
[----:B------:R0:W5:Y:S03]  /*1300*/  @P6 LDG.E.64 R56, desc[UR6][R100.64] ;  /* 0x0000000664386981 */ /* 0x000166000c1e1b00 */
[C---:B------:R-:W-:Y:S01]  /*1310*/  @P6 IMAD.WIDE.U32 R104, R5.reuse, 0x8, R104 ;  /* 0x0000000805686825 */ /* 0x040fe200078e0068 */
[----:B------:R0:W5:Y:S03]  /*1320*/  @P6 LD.E.64 R40, desc[UR6][R102.64] ;  /* 0x0000000666286980 */ /* 0x000166000c101b00 */
[C---:B------:R-:W-:Y:S01]  /*1330*/  @P6 IMAD.WIDE.U32 R106, R5.reuse, 0x8, R106 ;  /* 0x00000008056a6825 */ /* 0x040fe200078e006a */
[----:B------:R-:W-:Y:S01]  /*1340*/  @P6 IADD3 R5, PT, PT, R5, 0x100, RZ ;  /* 0x0000010005056810 */ /* 0x000fe20007ffe0ff */
[----:B------:R0:W5:Y:S04]  /*1350*/  @P6 LDG.E.64 R58, desc[UR6][R104.64] ;  /* 0x00000006683a6981 */ /* 0x000168000c1e1b00 */
[C---:B------:R-:W-:Y:S01]  /*1360*/  @P1 IMAD.WIDE.U32 R108, R5.reuse, 0x8, R108 ;  /* 0x00000008056c1825 */ /* 0x040fe200078e006c */
[----:B------:R0:W5:Y:S03]  /*1370*/  @P6 LD.E.64 R36, desc[UR6][R106.64] ;  /* 0x000000066a246980 */ /* 0x000166000c101b00 */
[C---:B------:R-:W-:Y:S01]  /*1380*/  @P1 IMAD.WIDE.U32 R112, R5.reuse, 0x8, R112 ;  /* 0x0000000805701825 */ /* 0x040fe200078e0070 */
[----:B------:R0:W5:Y:S03]  /*1390*/  @P1 LDG.E.64 R60, desc[UR6][R108.64] ;  /* 0x000000066c3c1981 */ /* 0x000166000c1e1b00 */
[C---:B------:R-:W-:Y:S01]  /*13a0*/  @P1 IMAD.WIDE.U32 R110, R5.reuse, 0x8, R110 ;  /* 0x00000008056e1825 */ /* 0x040fe200078e006e */
[----:B------:R0:W5:Y:S03]  /*13b0*/  @P1 LDG.E.64 R62, desc[UR6][R112.64] ;  /* 0x00000006703e1981 */ /* 0x000166000c1e1b00 */
[----:B------:R-:W-:Y:S01]  /*13c0*/  @P1 IMAD.WIDE.U32 R24, R5, 0x8, R24 ;  /* 0x0000000805181825 */ /* 0x000fe200078e0018 */
[----:B------:R0:W5:Y:S04]  /*13d0*/  @P1 LD.E.64 R42, desc[UR6][R110.64] ;  /* 0x000000066e2a1980 */ /* 0x000168000c101b00 */
[----:B------:R0:W5:Y:S01]  /*13e0*/  @P1 LD.E.64 R38, desc[UR6][R24.64] ;  /* 0x0000000618261980 */ /* 0x000162000c101b00 */
[----:B------:R-:W-:-:S02]  /*13f0*/  ISETP.GE.U32.AND P2, PT, R0, 0x800, PT ;  /* 0x000008000000780c */ /* 0x000fc40003f46070 */
[----:B------:R-:W-:-:S11]  /*1400*/  @P1 IADD3 R5, PT, PT, R5, 0x100, RZ ;  /* 0x0000010005051810 */ /* 0x000fd60007ffe0ff */
[----:B0-----:R-:W-:Y:S05]  /*1410*/  @!P2 BRA `(.L_x_14211) ;  /* 0x0000000400b0a947 */ /* 0x001fea0003800000 */
[----:B------:R-:W0:Y:S08]  /*1420*/  LDC.64 R66, c[0x0][0x3d0] ;  /* 0x0000f400ff427b82 */ /* 0x000e300000000a00 */
[----:B------:R-:W1:Y:S08]  /*1430*/  LDC.64 R64, c[0x0][0x3d8] ;  /* 0x0000f600ff407b82 */ /* 0x000e700000000a00 */
[----:B------:R-:W2:Y:S08]  /*1440*/  LDC.64 R2, c[0x0][0x440] ;  /* 0x00011000ff027b82 */ /* 0x000eb00000000a00 */
[----:B------:R-:W3:Y:S01]  /*1450*/  LDC.64 R24, c[0x0][0x438] ;  /* 0x00010e00ff187b82 */ /* 0x000ee20000000a00 */
[----:B0-----:R-:W-:-:S06]  /*1460*/  IMAD.WIDE.U32 R66, R5, 0x8, R66 ;  /* 0x0000000805427825 */ /* 0x001fcc00078e0042 */
[----:B------:R-:W5:Y:S01]  /*1470*/  LDG.E.64 R66, desc[UR6][R66.64] ;  /* 0x0000000642427981 */ /* 0x000f62000c1e1b00 */
[----:B-1----:R-:W-:-:S06]  /*1480*/  IMAD.WIDE.U32 R64, R5, 0x8, R64 ;  /* 0x0000000805407825 */ /* 0x002fcc00078e0040 */
[----:B------:R-:W5:Y:S01]  /*1490*/  LDG.E.64 R64, desc[UR6][R64.64] ;  /* 0x0000000640407981 */ /* 0x000f62000c1e1b00 */
[----:B--2---:R-:W-:-:S06]  /*14a0*/  IMAD.WIDE.U32 R2, R5, 0x8, R2 ;  /* 0x0000000805027825 */ /* 0x004fcc00078e0002 */
[----:B------:R-:W5:Y:S01]  /*14b0*/  LD.E.64 R2, desc[UR6][R2.64] ;  /* 0x0000000602027980 */ /* 0x000f62000c101b00 */
[----:B---3--:R-:W-:-:S06]  /*14c0*/  IMAD.WIDE.U32 R24, R5, 0x8, R24 ;  /* 0x0000000805187825 */ /* 0x008fcc00078e0018 */
[----:B------:R-:W5:Y:S01]  /*14d0*/  LD.E.64 R24, desc[UR6][R24.64] ;  /* 0x0000000618187980 */ /* 0x000f62000c101b00 */
[----:B------:R-:W-:Y:S05]  /*14e0*/  BRA `(.L_x_14211) ;  /* 0x00000004007c7947 */ /* 0x000fea0003800000 */
.L_x_14212:
[C---:B------:R-:W-:Y:S01]  /*14f0*/  ISETP.GE.U32.AND P0, PT, R0.reuse, 0x100, PT ;  /* 0x000001000000780c */ /* 0x040fe20003f06070 */
[----:B------:R-:W0:Y:S01]  /*1500*/  LDC.64 R68, c[0x0][0x3d0] ;  /* 0x0000f400ff447b82 */ /* 0x000e220000000a00 */
[C---:B------:R-:W-:Y:S02]  /*1510*/  ISETP.GE.U32.AND P6, PT, R0.reuse, 0x200, PT ;  /* 0x000002000000780c */ /* 0x040fe40003fc6070 */
[C---:B------:R-:W-:Y:S02]  /*1520*/  ISETP.GE.U32.AND P5, PT, R0.reuse, 0x300, PT ;  /* 0x000003000000780c */ /* 0x040fe40003fa6070 */
[C---:B------:R-:W-:Y:S02]  /*1530*/  ISETP.GE.U32.AND P4, PT, R0.reuse, 0x400, PT ;  /* 0x000004000000780c */ /* 0x040fe40003f86070 */
[C---:B------:R-:W-:Y:S01]  /*1540*/  ISETP.GE.U32.AND P3, PT, R0.reuse, 0x500, PT ;  /* 0x000005000000780c */ /* 0x040fe20003f66070 */
[----:B------:R-:W1:Y:S01]  /*1550*/  LDC.64 R72, c[0x0][0x3d8] ;  /* 0x0000f600ff487b82 */ /* 0x000e620000000a00 */
[----:B------:R-:W-:-:S07]  /*1560*/  ISETP.GE.U32.AND P2, PT, R0, 0x600, PT ;  /* 0x000006000000780c */ /* 0x000fce0003f46070 */
        /* <DEDUP_REMOVED lines=10> */
[----:B------:R-:W-:-:S06]  /*1610*/  ISETP.GE.U32.AND P1, PT, R0, 0x700, PT ;  /* 0x000007000000780c */ /* 0x000fcc0003f26070 */
[----:B------:R-:W3:Y:S01]  /*1620*/  LDC.64 R90, c[0x0][0x3d8] ;  /* 0x0000f600ff5a7b82 */ /* 0x000ee20000000a00 */
[----:B0-----:R-:W-:Y:S01]  /*1630*/  @P6 IMAD.WIDE.U32 R80, R5, 0x8, R80 ;  /* 0x0000000805506825 */ /* 0x001fe200078e0050 */
[----:B------:R0:W5:Y:S01]  /*1640*/  @P6 LDG.E.64 R10, desc[UR6][R76.64] ;  /* 0x000000064c0a6981 */ /* 0x000162000c1e1b00 */
[----:B------:R-:W-:-:S03]  /*1650*/  @P6 CS2R R28, SRZ ;  /* 0x00000000001c6805 */ /* 0x000fc6000001ff00 */
[----:B------:R4:W5:Y:S02]  /*1660*/  @P6 LDG.E.64 R12, desc[UR6][R80.64] ;  /* 0x00000006500c6981 */ /* 0x000964000c1e1b00 */
[----:B------:R-:W1:Y:S02]  /*1670*/  @P6 LDC.64 R78, c[0x0][0x438] ;  /* 0x00010e00ff4e6b82 */ /* 0x000e640000000a00 */
[----:B------:R-:W5:Y:S04]  /*1680*/  @P0 LDG.E.64 R6, desc[UR6][R68.64] ;  /* 0x0000000644060981 */ /* 0x000f68000c1e1b00 */
[----:B------:R-:W5:Y:S02]  /*1690*/  @P0 LDG.E.64 R8, desc[UR6][R72.64] ;  /* 0x0000000648080981 */ /* 0x000f64000c1e1b00 */
[----:B------:R-:W0:Y:S02]  /*16a0*/  @P5 LDC.64 R84, c[0x0][0x438] ;  /* 0x00010e00ff545b82 */ /* 0x000e240000000a00 */
[----:B------:R-:W5:Y:S06]  /*16b0*/  @P0 LD.E.64 R50, desc[UR6][R74.64] ;  /* 0x000000064a320980 */ /* 0x000f6c000c101b00 */
[----:B------:R-:W4:Y:S08]  /*16c0*/  LDC.64 R70, c[0x0][0x3d8] ;  /* 0x0000f600ff467b82 */ /* 0x000f300000000a00 */
[----:B------:R-:W3:Y:S01]  /*16d0*/  @P4 LDC.64 R88, c[0x0][0x438] ;  /* 0x00010e00ff584b82 */ /* 0x000ee20000000a00 */
[C---:B-1----:R-:W-:Y:S01]  /*16e0*/  @P6 IMAD.WIDE.U32 R78, R5.reuse, 0x8, R78 ;  /* 0x00000008054e6825 */ /* 0x042fe200078e004e */
[----:B------:R-:W-:-:S04]  /*16f0*/  @P6 IADD3 R5, PT, PT, R5, 0x100, RZ ;  /* 0x0000010005056810 */ /* 0x000fc80007ffe0ff */
[----:B------:R1:W5:Y:S02]  /*1700*/  @P6 LD.E.64 R52, desc[UR6][R78.64] ;  /* 0x000000064e346980 */ /* 0x000364000c101b00 */
[----:B------:R-:W1:Y:S01]  /*1710*/  LDC.64 R92, c[0x0][0x3d0] ;  /* 0x0000f400ff5c7b82 */ /* 0x000e620000000a00 */
[----:B------:R-:W-:-:S07]  /*1720*/  ISETP.GE.U32.AND P6, PT, R0, 0x800, PT ;  /* 0x000008000000780c */ /* 0x000fce0003fc6070 */
[----:B------:R-:W1:Y:S08]  /*1730*/  LDC.64 R96, c[0x0][0x3d8] ;  /* 0x0000f600ff607b82 */ /* 0x000e700000000a00 */
[----:B------:R-:W1:Y:S01]  /*1740*/  @P3 LDC.64 R94, c[0x0][0x438] ;  /* 0x00010e00ff5e3b82 */ /* 0x000e620000000a00 */
[----:B------:R-:W-:-:S07]  /*1750*/  @P5 IMAD.WIDE.U32 R82, R5, 0x8, R82 ;  /* 0x0000000805525825 */ /* 0x000fce00078e0052 */
[----:B------:R-:W1:Y:S01]  /*1760*/  LDC.64 R98, c[0x0][0x3d0] ;  /* 0x0000f400ff627b82 */ /* 0x000e620000000a00 */
[C---:B0-----:R-:W-:Y:S01]  /*1770*/  @P5 IMAD.WIDE.U32 R84, R5.reuse, 0x8, R84 ;  /* 0x0000000805545825 */ /* 0x041fe200078e0054 */
[----:B------:R-:W5:Y:S06]  /*1780*/  @P5 LDG.E.64 R14, desc[UR6][R82.64] ;  /* 0x00000006520e5981 */ /* 0x000f6c000c1e1b00 */
[----:B------:R-:W0:Y:S01]  /*1790*/  LDC.64 R102, c[0x0][0x3d8] ;  /* 0x0000f600ff667b82 */ /* 0x000e220000000a00 */
[----:B----4-:R-:W-:-:S07]  /*17a0*/  @P5 IMAD.WIDE.U32 R70, R5, 0x8, R70 ;  /* 0x0000000805465825 */ /* 0x010fce00078e0046 */
[----:B------:R-:W4:Y:S01]  /*17b0*/  @P2 LDC.64 R100, c[0x0][0x438] ;  /* 0x00010e00ff642b82 */ /* 0x000f220000000a00 */
[----:B------:R-:W-:Y:S01]  /*17c0*/  @P5 IADD3 R5, PT, PT, R5, 0x100, RZ ;  /* 0x0000010005055810 */ /* 0x000fe20007ffe0ff */
[----:B------:R0:W5:Y:S06]  /*17d0*/  @P5 LDG.E.64 R16, desc[UR6][R70.64] ;  /* 0x0000000646105981 */ /* 0x00016c000c1e1b00 */
[----:B------:R-:W0:Y:S01]  /*17e0*/  LDC.64 R76, c[0x0][0x3d0] ;  /* 0x0000f400ff4c7b82 */ /* 0x000e220000000a00 */
[C---:B--2---:R-:W-:Y:S01]  /*17f0*/  @P4 IMAD.WIDE.U32 R86, R5.reuse, 0x8, R86 ;  /* 0x0000000805564825 */ /* 0x044fe200078e0056 */
[----:B------:R2:W5:Y:S06]  /*1800*/  @P5 LD.E.64 R48, desc[UR6][R84.64] ;  /* 0x0000000654305980 */ /* 0x00056c000c101b00 */
[----:B------:R-:W2:Y:S01]  /*1810*/  LDC.64 R80, c[0x0][0x3d8] ;  /* 0x0000f600ff507b82 */ /* 0x000ea20000000a00 */
[C---:B---3--:R-:W-:Y:S01]  /*1820*/  @P4 IMAD.WIDE.U32 R88, R5.reuse, 0x8, R88 ;  /* 0x0000000805584825 */ /* 0x048fe200078e0058 */
[----:B------:R3:W5:Y:S06]  /*1830*/  @P4 LDG.E.64 R18, desc[UR6][R86.64] ;  /* 0x0000000656124981 */ /* 0x00076c000c1e1b00 */
[----:B-1----:R-:W1:Y:S01]  /*1840*/  @P1 LDC.64 R78, c[0x0][0x438] ;  /* 0x00010e00ff4e1b82 */ /* 0x002e620000000a00 */
[C---:B------:R-:W-:Y:S01]  /*1850*/  @P4 IMAD.WIDE.U32 R90, R5.reuse, 0x8, R90 ;  /* 0x00000008055a4825 */ /* 0x040fe200078e005a */
[----:B------:R-:W-:Y:S01]  /*1860*/  @P4 IADD3 R5, PT, PT, R5, 0x100, RZ ;  /* 0x0000010005054810 */ /* 0x000fe20007ffe0ff */
[----:B------:R3:W5:Y:S05]  /*1870*/  @P4 LD.E.64 R46, desc[UR6][R88.64] ;  /* 0x00000006582e4980 */ /* 0x00076a000c101b00 */
[----:B------:R-:W3:Y:S01]  /*1880*/  LDC.64 R108, c[0x0][0x3d8] ;  /* 0x0000f600ff6c7b82 */ /* 0x000ee20000000a00 */
[C---:B------:R-:W-:Y:S01]  /*1890*/  @P3 IMAD.WIDE.U32 R92, R5.reuse, 0x8, R92 ;  /* 0x00000008055c3825 */ /* 0x040fe200078e005c */
[----:B------:R0:W5:Y:S06]  /*18a0*/  @P4 LDG.E.64 R20, desc[UR6][R90.64] ;  /* 0x000000065a144981 */ /* 0x00016c000c1e1b00 */
[----:B------:R-:W3:Y:S01]  /*18b0*/  LDC.64 R104, c[0x0][0x3d0] ;  /* 0x0000f400ff687b82 */ /* 0x000ee20000000a00 */
[C---:B------:R-:W-:Y:S01]  /*18c0*/  @P3 IMAD.WIDE.U32 R94, R5.reuse, 0x8, R94 ;  /* 0x00000008055e3825 */ /* 0x040fe200078e005e */
[----:B------:R0:W5:Y:S06]  /*18d0*/  @P3 LDG.E.64 R22, desc[UR6][R92.64] ;  /* 0x000000065c163981 */ /* 0x00016c000c1e1b00 */
[----:B------:R-:W3:Y:S01]  /*18e0*/  @P6 LDC.64 R106, c[0x0][0x438] ;  /* 0x00010e00ff6a6b82 */ /* 0x000ee20000000a00 */
[C---:B------:R-:W-:Y:S01]  /*18f0*/  @P3 IMAD.WIDE.U32 R96, R5.reuse, 0x8, R96 ;  /* 0x0000000805603825 */ /* 0x040fe200078e0060 */
[----:B------:R-:W-:Y:S01]  /*1900*/  @P3 IADD3 R5, PT, PT, R5, 0x100, RZ ;  /* 0x0000010005053810 */ /* 0x000fe20007ffe0ff */
[----:B------:R0:W5:Y:S04]  /*1910*/  @P3 LD.E.64 R44, desc[UR6][R94.64] ;  /* 0x000000065e2c3980 */ /* 0x000168000c101b00 */
[C---:B------:R-:W-:Y:S01]  /*1920*/  @P2 IMAD.WIDE.U32 R98, R5.reuse, 0x8, R98 ;  /* 0x0000000805622825 */ /* 0x040fe200078e0062 */
[----:B------:R1:W5:Y:S03]  /*1930*/  @P3 LDG.E.64 R54, desc[UR6][R96.64] ;  /* 0x0000000660363981 */ /* 0x000366000c1e1b00 */
[C---:B----4-:R-:W-:Y:S01]  /*1940*/  @P2 IMAD.WIDE.U32 R100, R5.reuse, 0x8, R100 ;  /* 0x0000000805642825 */ /* 0x050fe200078e0064 */
[----:B------:R4:W5:Y:S03]  /*1950*/  @P2 LDG.E.64 R56, desc[UR6][R98.64] ;  /* 0x0000000662382981 */ /* 0x000966000c1e1b00 */
[C---:B0-----:R-:W-:Y:S01]  /*1960*/  @P2 IMAD.WIDE.U32 R102, R5.reuse, 0x8, R102 ;  /* 0x0000000805662825 */ /* 0x041fe200078e0066 */
[----:B------:R-:W-:Y:S01]  /*1970*/  @P2 IADD3 R5, PT, PT, R5, 0x100, RZ ;  /* 0x0000010005052810 */ /* 0x000fe20007ffe0ff */
[----:B------:R4:W5:Y:S04]  /*1980*/  @P2 LD.E.64 R40, desc[UR6][R100.64] ;  /* 0x0000000664282980 */ /* 0x000968000c101b00 */
[C---:B------:R-:W-:Y:S01]  /*1990*/  @P1 IMAD.WIDE.U32 R76, R5.reuse, 0x8, R76 ;  /* 0x00000008054c1825 */ /* 0x040fe200078e004c */
[----:B------:R4:W5:Y:S03]  /*19a0*/  @P2 LDG.E.64 R58, desc[UR6][R102.64] ;  /* 0x00000006663a2981 */ /* 0x000966000c1e1b00 */
[C---:B-1----:R-:W-:Y:S01]  /*19b0*/  @P1 IMAD.WIDE.U32 R78, R5.reuse, 0x8, R78 ;  /* 0x00000008054e1825 */ /* 0x042fe200078e004e */
[----:B------:R4:W5:Y:S03]  /*19c0*/  @P1 LDG.E.64 R60, desc[UR6][R76.64] ;  /* 0x000000064c3c1981 */ /* 0x000966000c1e1b00 */
[C---:B--2---:R-:W-:Y:S01]  /*19d0*/  @P1 IMAD.WIDE.U32 R80, R5.reuse, 0x8, R80 ;  /* 0x0000000805501825 */ /* 0x044fe200078e0050 */
[----:B------:R-:W-:Y:S01]  /*19e0*/  @P1 IADD3 R5, PT, PT, R5, 0x100, RZ ;  /* 0x0000010005051810 */ /* 0x000fe20007ffe0ff */
[----:B------:R4:W5:Y:S04]  /*19f0*/  @P1 LD.E.64 R42, desc[UR6][R78.64] ;  /* 0x000000064e2a1980 */ /* 0x000968000c101b00 */
[C---:B---3--:R-:W-:Y:S01]  /*1a00*/  @P6 IMAD.WIDE.U32 R72, R5.reuse, 0x8, R108 ;  /* 0x0000000805486825 */ /* 0x048fe200078e006c */
[----:B------:R4:W5:Y:S03]  /*1a10*/  @P1 LDG.E.64 R62, desc[UR6][R80.64] ;  /* 0x00000006503e1981 */ /* 0x000966000c1e1b00 */
[C---:B------:R-:W-:Y:S01]  /*1a20*/  @P6 IMAD.WIDE.U32 R68, R5.reuse, 0x8, R104 ;  /* 0x0000000805446825 */ /* 0x040fe200078e0068 */
[----:B------:R4:W5:Y:S03]  /*1a30*/  @P6 LDG.E.64 R64, desc[UR6][R72.64] ;  /* 0x0000000648406981 */ /* 0x000966000c1e1b00 */
[----:B------:R-:W-:Y:S01]  /*1a40*/  @P6 IMAD.WIDE.U32 R70, R5, 0x8, R106 ;  /* 0x0000000805466825 */ /* 0x000fe200078e006a */
[----:B------:R4:W5:Y:S04]  /*1a50*/  @P6 LDG.E.64 R66, desc[UR6][R68.64] ;  /* 0x0000000644426981 */ /* 0x000968000c1e1b00 */
[----:B------:R4:W5:Y:S01]  /*1a60*/  @P6 LD.E.64 R24, desc[UR6][R70.64] ;  /* 0x0000000646186980 */ /* 0x000962000c101b00 */
[----:B------:R-:W-:-:S02]  /*1a70*/  @P0 CS2R R26, SRZ ;  /* 0x00000000001a0805 */ /* 0x000fc4000001ff00 */
[----:B------:R-:W-:Y:S02]  /*1a80*/  @P5 CS2R R30, SRZ ;  /* 0x00000000001e5805 */ /* 0x000fe4000001ff00 */
[----:B------:R-:W-:Y:S02]  /*1a90*/  @P4 CS2R R32, SRZ ;  /* 0x0000000000204805 */ /* 0x000fe4000001ff00 */
[----:B------:R-:W-:Y:S02]  /*1aa0*/  @P3 CS2R R34, SRZ ;  /* 0x0000000000223805 */ /* 0x000fe4000001ff00 */
[----:B------:R-:W-:Y:S02]  /*1ab0*/  @P2 CS2R R36, SRZ ;  /* 0x0000000000242805 */ /* 0x000fe4000001ff00 */
[----:B------:R-:W-:Y:S02]  /*1ac0*/  @P1 CS2R R38, SRZ ;  /* 0x0000000000261805 */ /* 0x000fe4000001ff00 */
[----:B----4-:R-:W-:-:S07]  /*1ad0*/  @P6 CS2R R2, SRZ ;  /* 0x0000000000026805 */ /* 0x010fce000001ff00 */
.L_x_14211:
[----:B------:R-:W-:Y:S05]  /*1ae0*/  BSYNC.RECONVERGENT B0 ;  /* 0x0000000000007941 */ /* 0x000fea0003800200 */
.L_x_14208:
[----:B------:R-:W0:Y:S02]  /*1af0*/  LDC R5, c[0x0][0x384] ;  /* 0x0000e100ff057b82 */ /* 0x000e240000000800 */
[----:B0-----:R-:W-:-:S13]  /*1b00*/  ISETP.LE.AND P1, PT, R5, UR4, PT ;  /* 0x0000000405007c0c */ /* 0x001fda000bf23270 */
[----:B------:R-:W-:Y:S05]  /*1b10*/  @P1 EXIT ;  /* 0x000000000000194d */ /* 0x000fea0003800000 */
[----:B-----5:R-:W-:Y:S01]  /*1b20*/  MOV R5, R6 ;  /* 0x0000000600057202 */ /* 0x020fe20000000f00 */
[----:B------:R-:W0:Y:S01]  /*1b30*/  LDCU.64 UR8, c[0x0][0x3a0] ;  /* 0x00007400ff0877ac */ /* 0x000e220008000a00 */
[----:B------:R-:W-:Y:S02]  /*1b40*/  MOV R68, R7 ;  /* 0x0000000700447202 */ /* 0x000fe40000000f00 */
[----:B------:R-:W-:Y:S01]  /*1b50*/  MOV R102, R58 ;  /* 0x0000003a00667202 */ /* 0x000fe20000000f00 */
[----:B------:R-:W1:Y:S01]  /*1b60*/  LDCU UR12, c[0x0][0x388] ;  /* 0x00007100ff0c77ac */ /* 0x000e620008000800 */
[----:B------:R-:W-:Y:S02]  /*1b70*/  SHF.R.U64 R104, R58, 0x10, R59 ;  /* 0x000000103a687819 */ /* 0x000fe4000000123b */
[--C-:B------:R-:W-:Y:S01]  /*1b80*/  SHF.R.U64 R69, R6, 0x10, R7.reuse ;  /* 0x0000001006457819 */ /* 0x100fe20000001207 */
[----:B------:R-:W2:Y:S01]  /*1b90*/  LDCU.U8 UR10, c[0x0][0x410] ;  /* 0x00008200ff0a77ac */ /* 0x000ea20008000000 */
[----:B------:R-:W-:-:S02]  /*1ba0*/  SHF.R.U32.HI R72, RZ, 0x10, R7 ;  /* 0x00000010ff487819 */ /* 0x000fc40000011607 */
[----:B------:R-:W-:Y:S01]  /*1bb0*/  PRMT R58, R5, 0x5410, R68 ;  /* 0x00005410053a7816 */ /* 0x000fe20000000044 */
[----:B------:R-:W3:Y:S01]  /*1bc0*/  LDCU UR11, c[0x0][0x400] ;  /* 0x00008000ff0b77ac */ /* 0x000ee20008000800 */
[----:B------:R-:W-:Y:S02]  /*1bd0*/  MOV R6, R8 ;  /* 0x0000000800067202 */ /* 0x000fe40000000f00 */
[----:B------:R-:W-:Y:S01]  /*1be0*/  MOV R7, R9 ;  /* 0x0000000900077202 */ /* 0x000fe20000000f00 */
[----:B------:R-:W4:Y:S01]  /*1bf0*/  LDCU.64 UR14, c[0x0][0x398] ;  /* 0x00007300ff0e77ac */ /* 0x000f220008000a00 */
[----:B------:R-:W-:Y:S02]  /*1c00*/  SHF.R.U64 R129, R50, 0x10, R51 ;  /* 0x0000001032817819 */ /* 0x000fe40000001233 */
[----:B------:R-:W-:Y:S01]  /*1c10*/  SHF.R.U64 R5, R26, 0x10, R27 ;  /* 0x000000101a057819 */ /* 0x000fe2000000121b */
[----:B------:R-:W0:Y:S01]  /*1c20*/  LDCU.64 UR16, c[0x0][0x3a0] ;  /* 0x00007400ff1077ac */ /* 0x000e220008000a00 */
[----:B------:R-:W-:-:S02]  /*1c30*/  MOV R110, R62 ;  /* 0x0000003e006e7202 */ /* 0x000fc40000000f00 */
[----:B------:R-:W-:Y:S01]  /*1c40*/  SHF.R.U64 R112, R62, 0x10, R63 ;  /* 0x000000103e707819 */ /* 0x000fe2000000123f */
[----:B------:R-:W-:Y:S01]  /*1c50*/  UPLOP3.LUT UP1, UPT, UPT, UPT, UPT, 0x40, 0x4 ;  /* 0x000000000004789c */ /* 0x000fe20003f2e870 */
[----:B------:R-:W-:Y:S02]  /*1c60*/  PRMT R62, R6, 0x5410, R7 ;  /* 0x00005410063e7816 */ /* 0x000fe40000000007 */
[----:B------:R-:W-:Y:S02]  /*1c70*/  PRMT R129, R129, 0x5410, R5 ;  /* 0x0000541081817816 */ /* 0x000fe40000000005 */
[----:B------:R-:W-:Y:S02]  /*1c80*/  SHF.R.U32.HI R130, RZ, 0x10, R51 ;  /* 0x00000010ff827819 */ /* 0x000fe40000011633 */
[----:B------:R-:W-:Y:S02]  /*1c90*/  SHF.R.U32.HI R5, RZ, 0x10, R27 ;  /* 0x00000010ff057819 */ /* 0x000fe4000001161b */
[----:B------:R-:W-:-:S02]  /*1ca0*/  SHF.R.U64 R131, R52, 0x10, R53 ;  /* 0x0000001034837819 */ /* 0x000fc40000001235 */
[----:B------:R-:W-:Y:S02]  /*1cb0*/  SHF.R.U64 R6, R28, 0x10, R29 ;  /* 0x000000101c067819 */ /* 0x000fe4000000121d */
        /* <DEDUP_REMOVED lines=30> */
[----:B------:R-:W-:Y:S02]  /*1ea0*/  SHF.R.S32.HI R4, RZ, 0x2, R4 ;  /* 0x00000002ff047819 */ /* 0x000fe40000011404 */
[--C-:B------:R-:W-:Y:S02]  /*1eb0*/  SHF.R.U64 R71, R8, 0x10, R9.reuse ;  /* 0x0000001008477819 */ /* 0x100fe40000001209 */
[----:B------:R-:W-:Y:S02]  /*1ec0*/  SHF.R.U32.HI R73, RZ, 0x10, R9 ;  /* 0x00000010ff497819 */ /* 0x000fe40000011609 */
[----:B------:R-:W-:Y:S02]  /*1ed0*/  MOV R8, R10 ;  /* 0x0000000a00087202 */ /* 0x000fe40000000f00 */
[----:B------:R-:W-:-:S02]  /*1ee0*/  MOV R9, R11 ;  /* 0x0000000b00097202 */ /* 0x000fc40000000f00 */
[----:B------:R-:W-:Y:S02]  /*1ef0*/  PRMT R140, R140, 0x5410, R5 ;  /* 0x000054108c8c7816 */ /* 0x000fe40000000005 */
[----:B------:R-:W-:Y:S02]  /*1f00*/  PRMT R141, R141, 0x5410, R6 ;  /* 0x000054108d8d7816 */ /* 0x000fe40000000006 */
[----:B------:R-:W-:Y:S02]  /*1f10*/  LOP3.LUT R6, R118, 0xe0, RZ, 0xc0, !PT ;  /* 0x000000e076067812 */ /* 0x000fe400078ec0ff */
[----:B------:R-:W-:Y:S02]  /*1f20*/  LOP3.LUT R5, R4, 0xff, RZ, 0xc0, !PT ;  /* 0x000000ff04057812 */ /* 0x000fe400078ec0ff */
[----:B------:R-:W-:Y:S02]  /*1f30*/  MOV R78, R16 ;  /* 0x00000010004e7202 */ /* 0x000fe40000000f00 */
[----:B------:R-:W-:-:S02]  /*1f40*/  SHF.R.U64 R81, R16, 0x10, R17 ;  /* 0x0000001010517819 */ /* 0x000fc40000001211 */
[----:B------:R-:W-:Y:S02]  /*1f50*/  MOV R94, R54 ;  /* 0x00000036005e7202 */ /* 0x000fe40000000f00 */
[--C-:B------:R-:W-:Y:S02]  /*1f60*/  SHF.R.U64 R96, R54, 0x10, R55.reuse ;  /* 0x0000001036607819 */ /* 0x100fe40000001237 */
[----:B------:R-:W-:Y:S02]  /*1f70*/  MOV R16, R55 ;  /* 0x0000003700107202 */ /* 0x000fe40000000f00 */
[----:B------:R-:W-:Y:S02]  /*1f80*/  SHF.R.U32.HI R54, RZ, 0x10, R55 ;  /* 0x00000010ff367819 */ /* 0x000fe40000011637 */
[----:B------:R-:W-:Y:S02]  /*1f90*/  MOV R114, R66 ;  /* 0x0000004200727202 */ /* 0x000fe40000000f00 */
[----:B------:R-:W-:-:S02]  /*1fa0*/  SHF.R.U64 R125, R66, 0x10, R67 ;  /* 0x00000010427d7819 */ /* 0x000fc40000001243 */
[--C-:B------:R-:W-:Y:S02]  /*1fb0*/  SHF.R.U64 R100, R56, 0x10, R57.reuse ;  /* 0x0000001038647819 */ /* 0x100fe40000001239 */
[----:B------:R-:W-:Y:S02]  /*1fc0*/  SHF.R.U32.HI R55, RZ, 0x10, R57 ;  /* 0x00000010ff377819 */ /* 0x000fe40000011639 */
[----:B------:R-:W-:Y:S02]  /*1fd0*/  PRMT R66, R8, 0x5410, R9 ;  /* 0x0000541008427816 */ /* 0x000fe40000000009 */
[----:B------:R-:W0:Y:S01]  /*1fe0*/  LDC.64 R8, c[0x0][0x398] ;  /* 0x0000e600ff087b82 */ /* 0x000e220000000a00 */
[----:B------:R-:W-:Y:S02]  /*1ff0*/  SHF.R.U32.HI R4, RZ, 0x1, R4 ;  /* 0x00000001ff047819 */ /* 0x000fe40000011604 */
[----:B------:R-:W-:Y:S02]  /*2000*/  VIADDMNMX R6, R5, -R6, RZ, !PT ;  /* 0x8000000605067246 */ /* 0x000fe400078001ff */
[----:B------:R-:W-:-:S02]  /*2010*/  PRMT R100, R100, 0x5410, R55 ;  /* 0x0000541064647816 */ /* 0x000fc40000000037 */
[----:B------:R-:W-:Y:S02]  /*2020*/  LOP3.LUT R55, R4, 0x7fffff80, RZ, 0xc0, !PT ;  /* 0x7fffff8004377812 */ /* 0x000fe400078ec0ff */
[----:B------:R-:W-:Y:S02]  /*2030*/  VIMNMX R6, PT, PT, R6, 0x20, PT ;  /* 0x0000002006067848 */ /* 0x000fe40003fe0100 */
[----:B------:R-:W-:Y:S02]  /*2040*/  SHF.L.U32 R4, R118, 0x5, RZ ;  /* 0x0000000576047819 */ /* 0x000fe400000006ff */
[----:B------:R-:W-:Y:S02]  /*2050*/  LEA R6, R6, R55, 0x2 ;  /* 0x0000003706067211 */ /* 0x000fe400078e10ff */
[----:B------:R-:W-:Y:S02]  /*2060*/  PRMT R96, R96, 0x5410, R54 ;  /* 0x0000541060607816 */ /* 0x000fe40000000036 */
[----:B------:R-:W-:-:S02]  /*2070*/  I2FP.F32.U32 R6, R6 ;  /* 0x0000000600067245 */ /* 0x000fc40000201000 */
[----:B------:R-:W-:Y:S02]  /*2080*/  LOP3.LUT R4, R4, 0x3e0, RZ, 0xc0, !PT ;  /* 0x000003e004047812 */ /* 0x000fe400078ec0ff */
[----:B------:R0:W0:Y:S01]  /*2090*/  MUFU.RCP R54, R6 ;  /* 0x0000000600367308 */ /* 0x0000220000001000 */
[----:B------:R-:W-:Y:S02]  /*20a0*/  SHF.R.U32.HI R142, RZ, 0x10, R43 ;  /* 0x00000010ff8e7819 */ /* 0x000fe4000001162b */
[----:B------:R-:W-:Y:S02]  /*20b0*/  SHF.R.U32.HI R7, RZ, 0x10, R39 ;  /* 0x00000010ff077819 */ /* 0x000fe40000011627 */
[----:B------:R-:W-:Y:S02]  /*20c0*/  SHF.R.U64 R75, R10, 0x10, R11 ;  /* 0x000000100a4b7819 */ /* 0x000fe4000000120b */
[----:B------:R-:W-:Y:S02]  /*20d0*/  MOV R70, R12 ;  /* 0x0000000c00467202 */ /* 0x000fe40000000f00 */
[----:B------:R-:W-:-:S02]  /*20e0*/  SHF.R.U64 R76, R12, 0x10, R13 ;  /* 0x000000100c4c7819 */ /* 0x000fc4000000120d */
[----:B------:R-:W-:Y:S02]  /*20f0*/  VIADDMNMX R4, R5, -R4, RZ, !PT ;  /* 0x8000000405047246 */ /* 0x000fe400078001ff */
[----:B------:R-:W-:Y:S02]  /*2100*/  SHF.R.U32.HI R77, RZ, 0x10, R11 ;  /* 0x00000010ff4d7819 */ /* 0x000fe4000001160b */
[----:B------:R-:W-:Y:S02]  /*2110*/  MOV R10, R13 ;  /* 0x0000000d000a7202 */ /* 0x000fe40000000f00 */
[----:B------:R-:W-:Y:S02]  /*2120*/  SHF.R.U32.HI R79, RZ, 0x10, R13 ;  /* 0x00000010ff4f7819 */ /* 0x000fe4000001160d */
[----:B------:R-:W-:Y:S02]  /*2130*/  MOV R12, R17 ;  /* 0x00000011000c7202 */ /* 0x000fe40000000f00 */
[----:B------:R-:W-:-:S02]  /*2140*/  SHF.R.U32.HI R84, RZ, 0x10, R17 ;  /* 0x00000010ff547819 */ /* 0x000fc40000011611 */
[----:B------:R-:W-:Y:S02]  /*2150*/  MOV R82, R18 ;  /* 0x0000001200527202 */ /* 0x000fe40000000f00 */
[----:B------:R-:W-:Y:S02]  /*2160*/  SHF.R.U64 R85, R18, 0x10, R19 ;  /* 0x0000001012557819 */ /* 0x000fe40000001213 */
[----:B------:R-:W-:Y:S02]  /*2170*/  MOV R98, R56 ;  /* 0x0000003800627202 */ /* 0x000fe40000000f00 */
[----:B------:R-:W-:Y:S02]  /*2180*/  MOV R74, R14 ;  /* 0x0000000e004a7202 */ /* 0x000fe40000000f00 */
[----:B------:R-:W-:Y:S02]  /*2190*/  MOV R11, R15 ;  /* 0x0000000f000b7202 */ /* 0x000fe40000000f00 */
[----:B------:R-:W-:-:S02]  /*21a0*/  SHF.R.U64 R80, R14, 0x10, R15 ;  /* 0x000000100e507819 */ /* 0x000fc4000000120f */
[----:B------:R-:W-:Y:S02]  /*21b0*/  SHF.R.U32.HI R83, RZ, 0x10, R15 ;  /* 0x00000010ff537819 */ /* 0x000fe4000001160f */
[----:B------:R-:W-:Y:S02]  /*21c0*/  MOV R13, R19 ;  /* 0x00000013000d7202 */ /* 0x000fe40000000f00 */
[----:B------:R-:W-:Y:S02]  /*21d0*/  SHF.R.U32.HI R87, RZ, 0x10, R19 ;  /* 0x00000010ff577819 */ /* 0x000fe40000011613 */
[----:B------:R-:W-:Y:S02]  /*21e0*/  MOV R86, R20 ;  /* 0x0000001400567202 */ /* 0x000fe40000000f00 */
[----:B------:R-:W-:Y:S02]  /*21f0*/  SHF.R.U64 R88, R20, 0x10, R21 ;  /* 0x0000001014587819 */ /* 0x000fe40000001215 */
[----:B------:R-:W-:-:S02]  /*2200*/  MOV R17, R57 ;  /* 0x0000003900117202 */ /* 0x000fc40000000f00 */
[----:B------:R-:W-:Y:S02]  /*2210*/  MOV R18, R59 ;  /* 0x0000003b00127202 */ /* 0x000fe40000000f00 */
[----:B------:R-:W-:Y:S02]  /*2220*/  SHF.R.U32.HI R56, RZ, 0x10, R59 ;  /* 0x00000010ff387819 */ /* 0x000fe4000001163b */
[----:B------:R-:W-:Y:S02]  /*2230*/  MOV R14, R21 ;  /* 0x00000015000e7202 */ /* 0x000fe40000000f00 */
[----:B------:R-:W-:Y:S02]  /*2240*/  SHF.R.U32.HI R89, RZ, 0x10, R21 ;  /* 0x00000010ff597819 */ /* 0x000fe40000011615 */
[----:B------:R-:W-:Y:S02]  /*2250*/  MOV R90, R22 ;  /* 0x00000016005a7202 */ /* 0x000fe40000000f00 */
[----:B------:R-:W-:-:S02]  /*2260*/  MOV R15, R23 ;  /* 0x00000017000f7202 */ /* 0x000fc40000000f00 */
[----:B------:R-:W-:Y:S02]  /*2270*/  SHF.R.U64 R92, R22, 0x10, R23 ;  /* 0x00000010165c7819 */ /* 0x000fe40000001217 */
[----:B------:R-:W-:Y:S02]  /*2280*/  MOV R106, R60 ;  /* 0x0000003c006a7202 */ /* 0x000fe40000000f00 */
[----:B------:R-:W-:Y:S02]  /*2290*/  MOV R19, R61 ;  /* 0x0000003d00137202 */ /* 0x000fe40000000f00 */
[--C-:B------:R-:W-:Y:S02]  /*22a0*/  SHF.R.U64 R108, R60, 0x10, R61.reuse ;  /* 0x000000103c6c7819 */ /* 0x100fe4000000123d */
[----:B------:R-:W-:Y:S02]  /*22b0*/  SHF.R.U32.HI R57, RZ, 0x10, R61 ;  /* 0x00000010ff397819 */ /* 0x000fe4000001163d */
[----:B------:R-:W-:-:S02]  /*22c0*/  MOV R20, R63 ;  /* 0x0000003f00147202 */ /* 0x000fc40000000f00 */
[----:B------:R-:W-:Y:S02]  /*22d0*/  SHF.R.U32.HI R59, RZ, 0x10, R63 ;  /* 0x00000010ff3b7819 */ /* 0x000fe4000001163f */
[----:B------:R-:W-:Y:S02]  /*22e0*/  PRMT R142, R142, 0x5410, R7 ;  /* 0x000054108e8e7816 */ /* 0x000fe40000000007 */
[----:B------:R-:W-:Y:S02]  /*22f0*/  SHF.R.U32.HI R23, RZ, 0x10, R23 ;  /* 0x00000010ff177819 */ /* 0x000fe40000011617 */
[----:B------:R-:W-:Y:S02]  /*2300*/  MOV R21, R67 ;  /* 0x0000004300157202 */ /* 0x000fe40000000f00 */
[----:B------:R-:W-:Y:S02]  /*2310*/  SHF.R.U32.HI R61, RZ, 0x10, R67 ;  /* 0x00000010ff3d7819 */ /* 0x000fe40000011643 */
[----:B------:R-:W-:-:S02]  /*2320*/  MOV R127, R64 ;  /* 0x00000040007f7202 */ /* 0x000fc40000000f00 */
[----:B------:R-:W-:Y:S02]  /*2330*/  MOV R22, R65 ;  /* 0x0000004100167202 */ /* 0x000fe40000000f00 */
[--C-:B------:R-:W-:Y:S02]  /*2340*/  SHF.R.U64 R128, R64, 0x10, R65.reuse ;  /* 0x0000001040807819 */ /* 0x100fe40000001241 */
[----:B------:R-:W-:Y:S02]  /*2350*/  SHF.R.U32.HI R63, RZ, 0x10, R65 ;  /* 0x00000010ff3f7819 */ /* 0x000fe40000011641 */
[----:B------:R-:W-:Y:S02]  /*2360*/  PRMT R60, R69, 0x5410, R72 ;  /* 0x00005410453c7816 */ /* 0x000fe40000000048 */
[----:B------:R-:W-:Y:S02]  /*2370*/  SHF.R.U64 R143, R24, 0x10, R25 ;  /* 0x00000010188f7819 */ /* 0x000fe40000001219 */
[----:B------:R-:W-:-:S02]  /*2380*/  SHF.R.U64 R7, R2, 0x10, R3 ;  /* 0x0000001002077819 */ /* 0x000fc40000001203 */
[----:B0-----:R-:W-:Y:S02]  /*2390*/  LOP3.LUT P1, RZ, R8, UR8, RZ, 0xfc, !PT ;  /* 0x0000000808ff7c12 */ /* 0x001fe4000f82fcff */
[----:B------:R-:W-:Y:S02]  /*23a0*/  SHF.R.U32.HI R144, RZ, 0x10, R25 ;  /* 0x00000010ff907819 */ /* 0x000fe40000011619 */
[----:B------:R-:W-:Y:S02]  /*23b0*/  SHF.R.U32.HI R5, RZ, 0x10, R3 ;  /* 0x00000010ff057819 */ /* 0x000fe40000011603 */
[----:B------:R-:W-:Y:S02]  /*23c0*/  VIMNMX R4, PT, PT, R4, 0x20, PT ;  /* 0x0000002004047848 */ /* 0x000fe40003fe0100 */
        /* <DEDUP_REMOVED lines=27> */
[----:B------:R-:W-:Y:S02]  /*2580*/  LOP3.LUT P1, RZ, R9, UR9, RZ, 0xfc, P1 ;  /* 0x0000000909ff7c12 */ /* 0x000fe4000882fcff */
[----:B------:R-:W-:Y:S02]  /*2590*/  PRMT R144, R144, 0x5410, R5 ;  /* 0x0000541090907816 */ /* 0x000fe40000000005 */
[----:B------:R-:W-:Y:S02]  /*25a0*/  LEA R55, R4, R55, 0x2 ;  /* 0x0000003704377211 */ /* 0x000fe400078e10ff */
[----:B-1234-:R-:W-:-:S07]  /*25b0*/  MOV R56, UR4 ;  /* 0x0000000400387c02 */ /* 0x01efce0008000f00 */
.L_x_14266:
        /* <DEDUP_REMOVED lines=22> */
[----:B-----5:R-:W-:Y:S01]  /*2720*/  FADD.FTZ R57, R16, R12 ;  /* 0x0000000c10397221 */ /* 0x020fe20000010000 */
[----:B------:R-:W-:Y:S01]  /*2730*/  FADD.FTZ R4, R17, R13 ;  /* 0x0000000d11047221 */ /* 0x000fe20000010000 */
[----:B------:R-:W-:Y:S01]  /*2740*/  FADD.FTZ R61, R18, R14 ;  /* 0x0000000e123d7221 */ /* 0x000fe20000010000 */
[----:B------:R-:W-:Y:S01]  /*2750*/  FADD.FTZ R6, R19, R15 ;  /* 0x0000000f13067221 */ /* 0x000fe20000010000 */
[----:B------:R-:W-:Y:S01]  /*2760*/  FADD.FTZ R57, R8, R57 ;  /* 0x0000003908397221 */ /* 0x000fe20000010000 */
[----:B------:R-:W-:Y:S01]  /*2770*/  FADD.FTZ R59, R9, R4 ;  /* 0x00000004093b7221 */ /* 0x000fe20000010000 */
[----:B------:R-:W-:Y:S01]  /*2780*/  FADD.FTZ R61, R10, R61 ;  /* 0x0000003d0a3d7221 */ /* 0x000fe20000010000 */
[----:B------:R-:W-:Y:S02]  /*2790*/  FADD.FTZ R63, R11, R6 ;  /* 0x000000060b3f7221 */ /* 0x000fe40000010000 */
[----:B------:R-:W-:Y:S02]  /*27a0*/  MOV R4, R57 ;  /* 0x0000003900047202 */ /* 0x000fe40000000f00 */
[----:B------:R-:W-:-:S02]  /*27b0*/  MOV R5, R59 ;  /* 0x0000003b00057202 */ /* 0x000fc40000000f00 */
[----:B------:R-:W-:Y:S02]  /*27c0*/  MOV R6, R61 ;  /* 0x0000003d00067202 */ /* 0x000fe40000000f00 */
[----:B------:R-:W-:Y:S01]  /*27d0*/  MOV R7, R63 ;  /* 0x0000003f00077202 */ /* 0x000fe20000000f00 */
[----:B------:R-:W-:Y:S06]  /*27e0*/  BRA `(.L_x_14217) ;  /* 0x0000000000547947 */ /* 0x000fec0003800000 */
.L_x_14216:
[----:B-----5:R-:W-:Y:S01]  /*27f0*/  FADD.FTZ R57, R16, R12 ;  /* 0x0000000c10397221 */ /* 0x020fe20000010000 */
[----:B------:R-:W-:Y:S01]  /*2800*/  FADD.FTZ R59, R17, R13 ;  /* 0x0000000d113b7221 */ /* 0x000fe20000010000 */
[----:B------:R-:W-:Y:S01]  /*2810*/  FADD.FTZ R61, R18, R14 ;  /* 0x0000000e123d7221 */ /* 0x000fe20000010000 */
[----:B------:R-:W-:Y:S02]  /*2820*/  FADD.FTZ R63, R19, R15 ;  /* 0x0000000f133f7221 */ /* 0x000fe40000010000 */
[----:B------:R-:W-:Y:S02]  /*2830*/  MOV R4, R57 ;  /* 0x0000003900047202 */ /* 0x000fe40000000f00 */
[----:B------:R-:W-:Y:S02]  /*2840*/  MOV R5, R59 ;  /* 0x0000003b00057202 */ /* 0x000fe40000000f00 */
[----:B------:R-:W-:Y:S02]  /*2850*/  MOV R6, R61 ;  /* 0x0000003d00067202 */ /* 0x000fe40000000f00 */
[----:B------:R-:W-:Y:S01]  /*2860*/  MOV R7, R63 ;  /* 0x0000003f00077202 */ /* 0x000fe20000000f00 */
[----:B------:R-:W-:Y:S06]  /*2870*/  BRA `(.L_x_14217) ;  /* 0x0000000000307947 */ /* 0x000fec0003800000 */
.L_x_14215:
[----:B-----5:R-:W-:Y:S01]  /*2880*/  @P2 FADD.FTZ R4, R16, R8 ;  /* 0x0000000810042221 */ /* 0x020fe20000010000 */
[----:B------:R-:W-:Y:S01]  /*2890*/  @P2 FADD.FTZ R5, R17, R9 ;  /* 0x0000000911052221 */ /* 0x000fe20000010000 */
[----:B------:R-:W-:Y:S01]  /*28a0*/  @P2 FADD.FTZ R6, R18, R10 ;  /* 0x0000000a12062221 */ /* 0x000fe20000010000 */
[----:B------:R-:W-:Y:S02]  /*28b0*/  @P2 FADD.FTZ R7, R19, R11 ;  /* 0x0000000b13072221 */ /* 0x000fe40000010000 */
[----:B------:R-:W-:Y:S02]  /*28c0*/  @P2 MOV R57, R4 ;  /* 0x0000000400392202 */ /* 0x000fe40000000f00 */
[----:B------:R-:W-:Y:S02]  /*28d0*/  @P2 MOV R59, R5 ;  /* 0x00000005003b2202 */ /* 0x000fe40000000f00 */
[----:B------:R-:W-:Y:S02]  /*28e0*/  @P2 MOV R61, R6 ;  /* 0x00000006003d2202 */ /* 0x000fe40000000f00 */
[----:B------:R-:W-:-:S02]  /*28f0*/  @P2 MOV R63, R7 ;  /* 0x00000007003f2202 */ /* 0x000fc40000000f00 */
[----:B------:R-:W-:Y:S02]  /*2900*/  @!P2 MOV R57, R16 ;  /* 0x000000100039a202 */ /* 0x000fe40000000f00 */
[----:B------:R-:W-:Y:S02]  /*2910*/  @!P2 MOV R59, R17 ;  /* 0x00000011003ba202 */ /* 0x000fe40000000f00 */
[----:B------:R-:W-:Y:S02]  /*2920*/  @!P2 MOV R61, R18 ;  /* 0x00000012003da202 */ /* 0x000fe40000000f00 */
[----:B------:R-:W-:-:S07]  /*2930*/  @!P2 MOV R63, R19 ;  /* 0x00000013003fa202 */ /* 0x000fce0000000f00 */
.L_x_14217:
[----:B------:R-:W1:Y:S01]  /*2940*/  @P1 LDC.64 R16, c[0x0][0x3a8] ;  /* 0x0000ea00ff101b82 */ /* 0x000e620000000a00 */
[C---:B------:R-:W-:Y:S01]  /*2950*/  IADD3 R121, PT, PT, R116.reuse, 0x100, RZ ;  /* 0x0000010074797810 */ /* 0x040fe20007ffe0ff */
[----:B-1----:R-:W-:-:S05]  /*2960*/  @P1 IMAD.WIDE.U32 R16, R116, 0x10, R16 ;  /* 0x0000001074101825 */ /* 0x002fca00078e0010 */
[----:B------:R1:W-:Y:S02]  /*2970*/  @P1 STG.E.128 desc[UR6][R16.64], R4 ;  /* 0x0000000410001986 */ /* 0x0003e4000c101d06 */
.L_x_14214:
[----:B------:R-:W-:Y:S05]  /*2980*/  BSYNC.RECONVERGENT B0 ;  /* 0x0000000000007941 */ /* 0x000fea0003800200 */
.L_x_14213:
[----:B------:R-:W-:Y:S01]  /*2990*/  ISETP.GE.U32.AND P0, PT, R0, 0x200, PT ;  /* 0x000002000000780c */ /* 0x000fe20003f06070 */
[----:B------:R-:W-:Y:S03]  /*29a0*/  BSSY.RECONVERGENT B0, `(.L_x_14218) ;  /* 0x000003d000007945 */ /* 0x000fe60003800200 */
[----:B-1----:R-:W-:-:S09]  /*29b0*/  P2R R16, PR, RZ, 0x1 ;  /* 0x00000001ff107803 */ /* 0x002fd20000000000 */
[----:B------:R-:W-:Y:S05]  /*29c0*/  @!P0 BRA `(.L_x_14219) ;  /* 0x0000000000e88947 */ /* 0x000fea0003800000 */
[----:B------:R-:W-:Y:S01]  /*29d0*/  ISETP.NE.U32.AND P0, PT, RZ, UR14, PT ;  /* 0x0000000eff007c0c */ /* 0x000fe2000bf05070 */
[----:B------:R-:W1:Y:S01]  /*29e0*/  LDC.64 R16, c[0x0][0x390] ;  /* 0x0000e400ff107b82 */ /* 0x000e620000000a00 */
        /* <DEDUP_REMOVED lines=14> */
[----:B------:R-:W-:-:S04]  /*2ad0*/  ISETP.NE.U32.AND P0, PT, RZ, UR16, PT ;  /* 0x00000010ff007c0c */ /* 0x000fc8000bf05070 */
[----:B------:R-:W-:-:S13]  /*2ae0*/  ISETP.NE.AND.EX P0, PT, RZ, UR17, PT, P0 ;  /* 0x00000011ff007c0c */ /* 0x000fda000bf05300 */
[----:B-----5:R-:W-:Y:S01]  /*2af0*/  @!P0 MOV R65, R16 ;  /* 0x0000001000418202 */ /* 0x020fe20000000f00 */
[----:B------:R-:W-:Y:S01]  /*2b00*/  @P0 FADD.FTZ R65, R8, R16 ;  /* 0x0000001008410221 */ /* 0x000fe20000010000 */
[----:B------:R-:W-:Y:S01]  /*2b10*/  @!P0 MOV R67, R17 ;  /* 0x0000001100438202 */ /* 0x000fe20000000f00 */
[----:B------:R-:W-:Y:S01]  /*2b20*/  @P0 FADD.FTZ R67, R9, R17 ;  /* 0x0000001109430221 */ /* 0x000fe20000010000 */
[----:B------:R-:W-:Y:S01]  /*2b30*/  @!P0 MOV R69, R18 ;  /* 0x0000001200458202 */ /* 0x000fe20000000f00 */
[----:B------:R-:W-:Y:S01]  /*2b40*/  @P0 FADD.FTZ R69, R10, R18 ;  /* 0x000000120a450221 */ /* 0x000fe20000010000 */
[----:B------:R-:W-:Y:S01]  /*2b50*/  @!P0 MOV R71, R19 ;  /* 0x0000001300478202 */ /* 0x000fe20000000f00 */
[----:B------:R-:W-:Y:S01]  /*2b60*/  @P0 FADD.FTZ R71, R11, R19 ;  /* 0x000000130b470221 */ /* 0x000fe20000010000 */
[----:B------:R-:W-:Y:S02]  /*2b70*/  @P0 MOV R4, R65 ;  /* 0x0000004100040202 */ /* 0x000fe40000000f00 */
[----:B------:R-:W-:-:S02]  /*2b80*/  @P0 MOV R5, R67 ;  /* 0x0000004300050202 */ /* 0x000fc40000000f00 */
[----:B------:R-:W-:Y:S02]  /*2b90*/  @P0 MOV R6, R69 ;  /* 0x0000004500060202 */ /* 0x000fe40000000f00 */
[----:B------:R-:W-:Y:S01]  /*2ba0*/  @P0 MOV R7, R71 ;  /* 0x0000004700070202 */ /* 0x000fe20000000f00 */
[----:B------:R-:W-:Y:S06]  /*2bb0*/  BRA `(.L_x_14221) ;  /* 0x00000000005c7947 */ /* 0x000fec0003800000 */
.L_x_14220:
[----:B------:R-:W-:-:S04]  /*2bc0*/  ISETP.NE.U32.AND P0, PT, RZ, UR16, PT ;  /* 0x00000010ff007c0c */ /* 0x000fc8000bf05070 */
[----:B------:R-:W-:-:S13]  /*2bd0*/  ISETP.NE.AND.EX P0, PT, RZ, UR17, PT, P0 ;  /* 0x00000011ff007c0c */ /* 0x000fda000bf05300 */
[----:B-----5:R-:W-:Y:S01]  /*2be0*/  @!P0 FADD.FTZ R65, R12, R16 ;  /* 0x000000100c418221 */ /* 0x020fe20000010000 */
[----:B------:R-:W-:Y:S01]  /*2bf0*/  @!P0 FADD.FTZ R67, R13, R17 ;  /* 0x000000110d438221 */ /* 0x000fe20000010000 */
[----:B------:R-:W-:Y:S01]  /*2c00*/  @!P0 FADD.FTZ R69, R14, R18 ;  /* 0x000000120e458221 */ /* 0x000fe20000010000 */
[----:B------:R-:W-:Y:S02]  /*2c10*/  @!P0 FADD.FTZ R71, R15, R19 ;  /* 0x000000130f478221 */ /* 0x000fe40000010000 */
[----:B------:R-:W-:Y:S02]  /*2c20*/  @!P0 MOV R4, R65 ;  /* 0x0000004100048202 */ /* 0x000fe40000000f00 */
[----:B------:R-:W-:Y:S02]  /*2c30*/  @!P0 MOV R5, R67 ;  /* 0x0000004300058202 */ /* 0x000fe40000000f00 */
[----:B------:R-:W-:Y:S02]  /*2c40*/  @!P0 MOV R6, R69 ;  /* 0x0000004500068202 */ /* 0x000fe40000000f00 */
[----:B------:R-:W-:Y:S01]  /*2c50*/  @!P0 MOV R7, R71 ;  /* 0x0000004700078202 */ /* 0x000fe20000000f00 */
[----:B------:R-:W-:Y:S06]  /*2c60*/  @!P0 BRA `(.L_x_14221) ;  /* 0x0000000000308947 */ /* 0x000fec0003800000 */
[----:B------:R-:W-:Y:S01]  /*2c70*/  FADD.FTZ R65, R12, R16 ;  /* 0x000000100c417221 */ /* 0x000fe20000010000 */
        /* <DEDUP_REMOVED lines=10> */
[----:B------:R-:W-:-:S07]  /*2d20*/  MOV R7, R71 ;  /* 0x0000004700077202 */ /* 0x000fce0000000f00 */
.L_x_14221:
[----:B------:R-:W0:Y:S02]  /*2d30*/  @P1 LDC.64 R16, c[0x0][0x3a8] ;  /* 0x0000ea00ff101b82 */ /* 0x000e240000000a00 */
[C---:B0-----:R-:W-:Y:S01]  /*2d40*/  @P1 IMAD.WIDE.U32 R16, R121.reuse, 0x10, R16 ;  /* 0x0000001079101825 */ /* 0x041fe200078e0010 */
[----:B------:R-:W-:-:S04]  /*2d50*/  IADD3 R121, PT, PT, R121, 0x100, RZ ;  /* 0x0000010079797810 */ /* 0x000fc80007ffe0ff */
[----:B------:R1:W-:Y:S03]  /*2d60*/  @P1 STG.E.128 desc[UR6][R16.64], R4 ;  /* 0x0000000410001986 */ /* 0x0003e6000c101d06 */
.L_x_14219:
[----:B------:R-:W-:Y:S05]  /*2d70*/  BSYNC.RECONVERGENT B0 ;  /* 0x0000000000007941 */ /* 0x000fea0003800200 */
.L_x_14218:
        /* <DEDUP_REMOVED lines=35> */
.L_x_14224:
        /* <DEDUP_REMOVED lines=23> */
.L_x_14225:
[----:B------:R-:W0:Y:S02]  /*3120*/  @P1 LDC.64 R16, c[0x0][0x3a8] ;  /* 0x0000ea00ff101b82 */ /* 0x000e240000000a00 */
[C---:B0-----:R-:W-:Y:S01]  /*3130*/  @P1 IMAD.WIDE.U32 R16, R121.reuse, 0x10, R16 ;  /* 0x0000001079101825 */ /* 0x041fe200078e0010 */
[----:B------:R-:W-:-:S04]  /*3140*/  IADD3 R121, PT, PT, R121, 0x100, RZ ;  /* 0x0000010079797810 */ /* 0x000fc80007ffe0ff */
[----:B------:R1:W-:Y:S03]  /*3150*/  @P1 STG.E.128 desc[UR6][R16.64], R4 ;  /* 0x0000000410001986 */ /* 0x0003e6000c101d06 */
.L_x_14223:
[----:B------:R-:W-:Y:S05]  /*3160*/  BSYNC.RECONVERGENT B0 ;  /* 0x0000000000007941 */ /* 0x000fea0003800200 */
.L_x_14222:
        /* <DEDUP_REMOVED lines=35> */
.L_x_14228:
        /* <DEDUP_REMOVED lines=23> */
.L_x_14229:
[----:B------:R-:W0:Y:S02]  /*3510*/  @P1 LDC.64 R16, c[0x0][0x3a8] ;  /* 0x0000ea00ff101b82 */ /* 0x000e240000000a00 */
[C---:B0-----:R-:W-:Y:S01]  /*3520*/  @P1 IMAD.WIDE.U32 R16, R121.reuse, 0x10, R16 ;  /* 0x0000001079101825 */ /* 0x041fe200078e0010 */
[----:B------:R-:W-:-:S04]  /*3530*/  IADD3 R121, PT, PT, R121, 0x100, RZ ;  /* 0x0000010079797810 */ /* 0x000fc80007ffe0ff */
[----:B------:R1:W-:Y:S03]  /*3540*/  @P1 STG.E.128 desc[UR6][R16.64], R4 ;  /* 0x0000000410001986 */ /* 0x0003e6000c101d06 */
.L_x_14227:
[----:B------:R-:W-:Y:S05]  /*3550*/  BSYNC.RECONVERGENT B0 ;  /* 0x0000000000007941 */ /* 0x000fea0003800200 */
.L_x_14226:
        /* <DEDUP_REMOVED lines=34> */
.L_x_14232:
        /* <DEDUP_REMOVED lines=23> */
.L_x_14233:
[----:B------:R-:W0:Y:S02]  /*38f0*/  @P1 LDC.64 R16, c[0x0][0x3a8] ;  /* 0x0000ea00ff101b82 */ /* 0x000e240000000a00 */
[C---:B0-----:R-:W-:Y:S01]  /*3900*/  @P1 IMAD.WIDE.U32 R16, R121.reuse, 0x10, R16 ;  /* 0x0000001079101825 */ /* 0x041fe200078e0010 */
[----:B------:R-:W-:-:S04]  /*3910*/  IADD3 R121, PT, PT, R121, 0x100, RZ ;  /* 0x0000010079797810 */ /* 0x000fc80007ffe0ff */
[----:B------:R2:W-:Y:S03]  /*3920*/  @P1 STG.E.128 desc[UR6][R16.64], R4 ;  /* 0x0000000410001986 */ /* 0x0005e6000c101d06 */
.L_x_14231:
[----:B------:R-:W-:Y:S05]  /*3930*/  BSYNC.RECONVERGENT B0 ;  /* 0x0000000000007941 */ /* 0x000fea0003800200 */
.L_x_14230:
[----:B------:R-:W-:Y:S01]  /*3940*/  ISETP.GE.U32.AND P3, PT, R0, 0x600, PT ;  /* 0x000006000000780c */ /* 0x000fe20003f66070 */
[----:B------:R-:W-:-:S12]  /*3950*/  BSSY.RECONVERGENT B0, `(.L_x_14234) ;  /* 0x000003c000007945 */ /* 0x000fd80003800200 */
[----:B------:R-:W-:Y:S05]  /*3960*/  @!P3 BRA `(.L_x_14235) ;  /* 0x0000000000e8b947 */ /* 0x000fea0003800000 */
[----:B------:R-:W-:-:S04]  /*3970*/  ISETP.NE.U32.AND P0, PT, RZ, UR14, PT ;  /* 0x0000000eff007c0c */ /* 0x000fc8000bf05070 */
[----:B------:R-:W-:-:S13]  /*3980*/  ISETP.NE.AND.EX P0, PT, RZ, UR15, PT, P0 ;  /* 0x0000000fff007c0c */ /* 0x000fda000bf05300 */
[----:B-12---:R-:W0:Y:S02]  /*3990*/  @P0 LDC.64 R16, c[0x0][0x398] ;  /* 0x0000e600ff100b82 */ /* 0x006e240000000a00 */
[----:B0-----:R-:W-:-:S06]  /*39a0*/  @P0 IMAD.WIDE.U32 R22, R121, 0x10, R16 ;  /* 0x0000001079160825 */ /* 0x001fcc00078e0010 */
[----:B------:R-:W0:Y:S01]  /*39b0*/  LDC.64 R16, c[0x0][0x390] ;  /* 0x0000e400ff107b82 */ /* 0x000e220000000a00 */
[----:B------:R1:W5:Y:S01]  /*39c0*/  @P0 LDG.E.128 R12, desc[UR6][R22.64] ;  /* 0x00000006160c0981 */ /* 0x000362000c1e1d00 */
[----:B------:R-:W-:-:S04]  /*39d0*/  ISETP.NE.U32.AND P0, PT, RZ, UR16, PT ;  /* 0x00000010ff007c0c */ /* 0x000fc8000bf05070 */
[----:B------:R-:W-:-:S13]  /*39e0*/  ISETP.NE.AND.EX P0, PT, RZ, UR17, PT, P0 ;  /* 0x00000011ff007c0c */ /* 0x000fda000bf05300 */
[----:B------:R-:W2:Y:S01]  /*39f0*/  @P0 LDC.64 R20, c[0x0][0x3a0] ;  /* 0x0000e800ff140b82 */ /* 0x000ea20000000a00 */
[----:B0-----:R-:W-:-:S06]  /*3a00*/  IMAD.WIDE.U32 R16, R121, 0x10, R16 ;  /* 0x0000001079107825 */ /* 0x001fcc00078e0010 */
[----:B------:R-:W5:Y:S01]  /*3a10*/  LDG.E.128 R16, desc[UR6][R16.64] ;  /* 0x0000000610107981 */ /* 0x000f62000c1e1d00 */
[----:B--2---:R-:W-:-:S05]  /*3a20*/  @P0 IMAD.WIDE.U32 R20, R121, 0x10, R20 ;  /* 0x0000001079140825 */ /* 0x004fca00078e0014 */
[----:B------:R1:W5:Y:S01]  /*3a30*/  @P0 LDG.E.128 R8, desc[UR6][R20.64] ;  /* 0x0000000614080981 */ /* 0x000362000c1e1d00 */
[----:B------:R-:W-:-:S04]  /*3a40*/  UISETP.NE.U32.AND UP0, UPT, UR14, URZ, UPT ;  /* 0x000000ff0e00728c */ /* 0x000fc8000bf05070 */
[----:B------:R-:W-:-:S09]  /*3a50*/  UISETP.NE.AND.EX UP0, UPT, UR15, URZ, UPT, UP0 ;  /* 0x000000ff0f00728c */ /* 0x000fd2000bf05300 */
[----:B-1----:R-:W-:Y:S05]  /*3a60*/  BRA.U UP0, `(.L_x_14236) ;  /* 0x00000001003c7547 */ /* 0x002fea000b800000 */
        /* <DEDUP_REMOVED lines=15> */
.L_x_14236:
        /* <DEDUP_REMOVED lines=23> */
.L_x_14237:
[----:B------:R-:W0:Y:S02]  /*3cd0*/  @P1 LDC.64 R16, c[0x0][0x3a8] ;  /* 0x0000ea00ff101b82 */ /* 0x000e240000000a00 */
[C---:B0-----:R-:W-:Y:S01]  /*3ce0*/  @P1 IMAD.WIDE.U32 R16, R121.reuse, 0x10, R16 ;  /* 0x0000001079101825 */ /* 0x041fe200078e0010 */
[----:B------:R-:W-:-:S04]  /*3cf0*/  IADD3 R121, PT, PT, R121, 0x100, RZ ;  /* 0x0000010079797810 */ /* 0x000fc80007ffe0ff */
[----:B------:R3:W-:Y:S03]  /*3d00*/  @P1 STG.E.128 desc[UR6][R16.64], R4 ;  /* 0x0000000410001986 */ /* 0x0007e6000c101d06 */
.L_x_14235:
[----:B------:R-:W-:Y:S05]  /*3d10*/  BSYNC.RECONVERGENT B0 ;  /* 0x0000000000007941 */ /* 0x000fea0003800200 */
.L_x_14234:
[----:B------:R-:W-:Y:S01]  /*3d20*/  ISETP.GE.U32.AND P4, PT, R0, 0x700, PT ;  /* 0x000007000000780c */ /* 0x000fe20003f86070 */
[----:B------:R-:W-:-:S12]  /*3d30*/  BSSY.RECONVERGENT B0, `(.L_x_14238) ;  /* 0x000003c000007945 */ /* 0x000fd80003800200 */
[----:B------:R-:W-:Y:S05]  /*3d40*/  @!P4 BRA `(.L_x_14239) ;  /* 0x0000000000e8c947 */ /* 0x000fea0003800000 */
[----:B------:R-:W-:-:S04]  /*3d50*/  ISETP.NE.U32.AND P0, PT, RZ, UR14, PT ;  /* 0x0000000eff007c0c */ /* 0x000fc8000bf05070 */
[----:B------:R-:W-:-:S13]  /*3d60*/  ISETP.NE.AND.EX P0, PT, RZ, UR15, PT, P0 ;  /* 0x0000000fff007c0c */ /* 0x000fda000bf05300 */
[----:B-123--:R-:W0:Y:S02]  /*3d70*/  @P0 LDC.64 R16, c[0x0][0x398] ;  /* 0x0000e600ff100b82 */ /* 0x00ee240000000a00 */
[----:B0-----:R-:W-:-:S05]  /*3d80*/  @P0 IMAD.WIDE.U32 R20, R121, 0x10, R16 ;  /* 0x0000001079140825 */ /* 0x001fca00078e0010 */
[----:B------:R0:W5:Y:S01]  /*3d90*/  @P0 LDG.E.128 R12, desc[UR6][R20.64] ;  /* 0x00000006140c0981 */ /* 0x000162000c1e1d00 */
[----:B------:R-:W-:-:S04]  /*3da0*/  ISETP.NE.U32.AND P0, PT, RZ, UR16, PT ;  /* 0x00000010ff007c0c */ /* 0x000fc8000bf05070 */
[----:B------:R-:W-:-:S13]  /*3db0*/  ISETP.NE.AND.EX P0, PT, RZ, UR17, PT, P0 ;  /* 0x00000011ff007c0c */ /* 0x000fda000bf05300 */
[----:B------:R-:W1:Y:S02]  /*3dc0*/  @P0 LDC.64 R16, c[0x0][0x3a0] ;  /* 0x0000e800ff100b82 */ /* 0x000e640000000a00 */
[----:B-1----:R-:W-:-:S06]  /*3dd0*/  @P0 IMAD.WIDE.U32 R22, R121, 0x10, R16 ;  /* 0x0000001079160825 */ /* 0x002fcc00078e0010 */
[----:B------:R-:W1:Y:S01]  /*3de0*/  LDC.64 R16, c[0x0][0x390] ;  /* 0x0000e400ff107b82 */ /* 0x000e620000000a00 */
[----:B------:R0:W5:Y:S01]  /*3df0*/  @P0 LDG.E.128 R8, desc[UR6][R22.64] ;  /* 0x0000000616080981 */ /* 0x000162000c1e1d00 */
[----:B-1----:R-:W-:-:S06]  /*3e00*/  IMAD.WIDE.U32 R16, R121, 0x10, R16 ;  /* 0x0000001079107825 */ /* 0x002fcc00078e0010 */
[----:B------:R-:W5:Y:S01]  /*3e10*/  LDG.E.128 R16, desc[UR6][R16.64] ;  /* 0x0000000610107981 */ /* 0x000f62000c1e1d00 */
        /* <DEDUP_REMOVED lines=18> */
.L_x_14240:
        /* <DEDUP_REMOVED lines=23> */
.L_x_14241:
[----:B------:R-:W0:Y:S02]  /*40b0*/  @P1 LDC.64 R16, c[0x0][0x3a8] ;  /* 0x0000ea00ff101b82 */ /* 0x000e240000000a00 */
[C---:B0-----:R-:W-:Y:S01]  /*40c0*/  @P1 IMAD.WIDE.U32 R16, R121.reuse, 0x10, R16 ;  /* 0x0000001079101825 */ /* 0x041fe200078e0010 */
[----:B------:R-:W-:-:S04]  /*40d0*/  IADD3 R121, PT, PT, R121, 0x100, RZ ;  /* 0x0000010079797810 */ /* 0x000fc80007ffe0ff */
[----:B------:R4:W-:Y:S03]  /*40e0*/  @P1 STG.E.128 desc[UR6][R16.64], R4 ;  /* 0x0000000410001986 */ /* 0x0009e6000c101d06 */
.L_x_14239:
[----:B------:R-:W-:Y:S05]  /*40f0*/  BSYNC.RECONVERGENT B0 ;  /* 0x0000000000007941 */ /* 0x000fea0003800200 */
.L_x_14238:
[----:B------:R-:W-:Y:S01]  /*4100*/  ISETP.GE.U32.AND P5, PT, R0, 0x800, PT ;  /* 0x000008000000780c */ /* 0x000fe20003fa6070 */
[----:B------:R-:W-:-:S12]  /*4110*/  BSSY.RECONVERGENT B0, `(.L_x_14242) ;  /* 0x000003b000007945 */ /* 0x000fd80003800200 */
[----:B------:R-:W-:Y:S05]  /*4120*/  @!P5 BRA `(.L_x_14243) ;  /* 0x0000000000e4d947 */ /* 0x000fea0003800000 */
[----:B------:R-:W-:-:S04]  /*4130*/  ISETP.NE.U32.AND P0, PT, RZ, UR14, PT ;  /* 0x0000000eff007c0c */ /* 0x000fc8000bf05070 */
[----:B------:R-:W-:-:S13]  /*4140*/  ISETP.NE.AND.EX P0, PT, RZ, UR15, PT, P0 ;  /* 0x0000000fff007c0c */ /* 0x000fda000bf05300 */
[----:B-1234-:R-:W0:Y:S02]  /*4150*/  @P0 LDC.64 R16, c[0x0][0x398] ;  /* 0x0000e600ff100b82 */ /* 0x01ee240000000a00 */
        /* <DEDUP_REMOVED lines=28> */
.L_x_14244:
        /* <DEDUP_REMOVED lines=23> */
.L_x_14245:
[----:B------:R-:W0:Y:S02]  /*4490*/  @P1 LDC.64 R16, c[0x0][0x3a8] ;  /* 0x0000ea00ff101b82 */ /* 0x000e240000000a00 */
[----:B0-----:R-:W-:-:S05]  /*44a0*/  @P1 IMAD.WIDE.U32 R16, R121, 0x10, R16 ;  /* 0x0000001079101825 */ /* 0x001fca00078e0010 */
[----:B------:R0:W-:Y:S02]  /*44b0*/  @P1 STG.E.128 desc[UR6][R16.64], R4 ;  /* 0x0000000410001986 */ /* 0x0001e4000c101d06 */
.L_x_14243:
[----:B------:R-:W-:Y:S05]  /*44c0*/  BSYNC.RECONVERGENT B0 ;  /* 0x0000000000007941 */ /* 0x000fea0003800200 */
.L_x_14242:
[----:B01234-:R-:W-:Y:S01]  /*44d0*/  FADD.FTZ R16, RZ, R57 ;  /* 0x00000039ff107221 */ /* 0x01ffe20000010000 */
[C---:B------:R-:W-:Y:S01]  /*44e0*/  ISETP.GE.U32.AND P0, PT, R0.reuse, 0x100, PT ;  /* 0x000001000000780c */ /* 0x040fe20003f06070 */
[----:B------:R-:W-:Y:S01]  /*44f0*/  BSSY.RECONVERGENT B0, `(.L_x_14246) ;  /* 0x0000092000007945 */ /* 0x000fe20003800200 */
[C---:B------:R-:W-:Y:S01]  /*4500*/  ISETP.GT.U32.AND P6, PT, R0.reuse, 0x1ff, PT ;  /* 0x000001ff0000780c */ /* 0x040fe20003fc4070 */
[----:B------:R-:W-:Y:S01]  /*4510*/  FADD.FTZ R16, R59, R16 ;  /* 0x000000103b107221 */ /* 0x000fe20000010000 */
[----:B------:R-:W-:Y:S01]  /*4520*/  P2R R17, PR, RZ, 0x2 ;  /* 0x00000002ff117803 */ /* 0x000fe20000000000 */
[----:B------:R-:W-:Y:S01]  /*4530*/  HFMA2 R120, -RZ, RZ, 0, 0 ;  /* 0x00000000ff787431 */ /* 0x000fe200000001ff */
[----:B------:R-:W-:Y:S01]  /*4540*/  ISETP.GT.U32.AND P1, PT, R0, 0x2ff, PT ;  /* 0x000002ff0000780c */ /* 0x000fe20003f24070 */
[----:B------:R-:W-:-:S04]  /*4550*/  FADD.FTZ R16, R61, R16 ;  /* 0x000000103d107221 */ /* 0x000fc80000010000 */
[----:B------:R-:W-:-:S05]  /*4560*/  FADD.FTZ R16, R63, R16 ;  /* 0x000000103f107221 */ /* 0x000fca0000010000 */
[----:B------:R-:W-:-:S05]  /*4570*/  FSEL R18, R16, RZ, P0 ;  /* 0x000000ff10127208 */ /* 0x000fca0000000000 */
[----:B------:R-:W-:-:S04]  /*4580*/  FADD.FTZ R16, R65, R18 ;  /* 0x0000001241107221 */ /* 0x000fc80000010000 */
[----:B------:R-:W-:-:S04]  /*4590*/  FADD.FTZ R16, R67, R16 ;  /* 0x0000001043107221 */ /* 0x000fc80000010000 */
[----:B------:R-:W-:-:S04]  /*45a0*/  FADD.FTZ R16, R69, R16 ;  /* 0x0000001045107221 */ /* 0x000fc80000010000 */
[----:B------:R-:W-:-:S04]  /*45b0*/  @P6 FADD.FTZ R18, R71, R16 ;  /* 0x0000001047126221 */ /* 0x000fc80000010000 */
[----:B------:R-:W-:-:S04]  /*45c0*/  FADD.FTZ R16, R73, R18 ;  /* 0x0000001249107221 */ /* 0x000fc80000010000 */
[----:B------:R-:W-:-:S04]  /*45d0*/  FADD.FTZ R16, R75, R16 ;  /* 0x000000104b107221 */ /* 0x000fc80000010000 */
[----:B------:R-:W-:-:S04]  /*45e0*/  FADD.FTZ R16, R77, R16 ;  /* 0x000000104d107221 */ /* 0x000fc80000010000 */
[----:B------:R-:W-:Y:S01]  /*45f0*/  @P1 FADD.FTZ R18, R79, R16 ;  /* 0x000000104f121221 */ /* 0x000fe20000010000 */
[----:B------:R-:W-:-:S03]  /*4600*/  ISETP.GT.U32.AND P1, PT, R0, 0x3ff, PT ;  /* 0x000003ff0000780c */ /* 0x000fc60003f24070 */
        /* <DEDUP_REMOVED lines=44> */
[----:B------:R-:W-:Y:S02]  /*48d0*/  FFMA.FTZ R17, R118, R118, R17 ;  /* 0x0000007676117223 */ /* 0x000fe40000010011 */
[----:B------:R-:W0:Y:S02]  /*48e0*/  S2R R118, SR_TID.X ;  /* 0x0000000000767919 */ /* 0x000e240000002100 */
        /* <DEDUP_REMOVED lines=8> */
[----:B------:R-:W-:Y:S01]  /*4970*/  @P6 FFMA.FTZ R17, R19, R19, R18 ;  /* 0x0000001313116223 */ /* 0x000fe20000010012 */
[--C-:B------:R-:W-:Y:S01]  /*4980*/  FADD.FTZ R18, R73, -R16.reuse ;  /* 0x8000001049127221 */ /* 0x100fe20000010000 */
[----:B------:R-:W-:Y:S01]  /*4990*/  ISETP.GT.U32.AND P6, PT, R0, 0x2ff, PT ;  /* 0x000002ff0000780c */ /* 0x000fe20003fc4070 */
[----:B------:R-:W-:Y:S02]  /*49a0*/  FADD.FTZ R19, R75, -R16 ;  /* 0x800000104b137221 */ /* 0x000fe40000010000 */
[----:B------:R-:W-:Y:S01]  /*49b0*/  FFMA.FTZ R18, R18, R18, R17 ;  /* 0x0000001212127223 */ /* 0x000fe20000010011 */
[----:B0-----:R-:W-:-:S03]  /*49c0*/  LOP3.LUT R23, R118, 0x1f, RZ, 0xc0, !PT ;  /* 0x0000001f76177812 */ /* 0x001fc600078ec0ff */
        /* <DEDUP_REMOVED lines=68> */
.L_x_14247:
[----:B------:R-:W-:Y:S05]  /*4e10*/  BSYNC.RECONVERGENT B0 ;  /* 0x0000000000007941 */ /* 0x000fea0003800200 */
.L_x_14246:
[----:B------:R-:W-:Y:S01]  /*4e20*/  BAR.SYNC.DEFER_BLOCKING 0x0 ;  /* 0x0000000000007b1d */ /* 0x000fe20000010000 */
[----:B------:R-:W-:Y:S02]  /*4e30*/  ISETP.GT.U32.AND P6, PT, R23, 0x7, PT ;  /* 0x000000071700780c */ /* 0x000fe40003fc4070 */
[----:B0-----:R-:W-:-:S03]  /*4e40*/  CS2R R16, SRZ ;  /* 0x0000000000107805 */ /* 0x001fc6000001ff00 */
[----:B------:R-:W-:Y:S08]  /*4e50*/  BSSY.RECONVERGENT B0, `(.L_x_14248) ;  /* 0x000000a000007945 */ /* 0x000ff00003800200 */
        /* <DEDUP_REMOVED lines=9> */
.L_x_14249:
[----:B------:R-:W-:Y:S05]  /*4ef0*/  BSYNC.RECONVERGENT B0 ;  /* 0x0000000000007941 */ /* 0x000fea0003800200 */
.L_x_14248:
[----:B------:R-:W1:Y:S01]  /*4f00*/  SHFL.DOWN PT, R19, R120, 0x4, 0x1f ;  /* 0x08801f0078137f89 */ /* 0x000e6200000e0000 */
[----:B------:R-:W-:Y:S01]  /*4f10*/  ISETP.NE.AND P6, PT, RZ, UR10, PT ;  /* 0x0000000aff007c0c */ /* 0x000fe2000bfc5270 */
[----:B------:R-:W-:Y:S02]  /*4f20*/  BSSY.RECONVERGENT B0, `(.L_x_14250) ;  /* 0x0000069000007945 */ /* 0x000fe40003800200 */
[----:B0-----:R-:W0:Y:S01]  /*4f30*/  SHFL.DOWN PT, R21, R16, 0x4, 0x1f ;  /* 0x08801f0010157f89 */ /* 0x001e2200000e0000 */
[----:B-1----:R-:W-:Y:S02]  /*4f40*/  IADD3 R18, PT, PT, R19, R120, RZ ;  /* 0x0000007813127210 */ /* 0x002fe40007ffe0ff */
[----:B------:R-:W-:Y:S02]  /*4f50*/  I2FP.F32.S32 R23, R19 ;  /* 0x0000001300177245 */ /* 0x000fe40000201400 */
[----:B------:R-:W-:Y:S01]  /*4f60*/  I2FP.F32.S32 R20, R18 ;  /* 0x0000001200147245 */ /* 0x000fe20000201400 */
[----:B------:R-:W1:Y:S01]  /*4f70*/  SHFL.DOWN PT, R123, R18, 0x2, 0x1f ;  /* 0x08401f00127b7f89 */ /* 0x000e6200000e0000 */
[----:B------:R-:W-:Y:S01]  /*4f80*/  I2FP.F32.S32 R19, R120 ;  /* 0x0000007800137245 */ /* 0x000fe20000201400 */
[----:B0-----:R-:W-:Y:S01]  /*4f90*/  FMUL.FTZ R122, R21, R23 ;  /* 0x00000017157a7220 */ /* 0x001fe20000410000 */
[----:B------:R-:W0:Y:S03]  /*4fa0*/  MUFU.RCP R22, R20 ;  /* 0x0000001400167308 */ /* 0x000e260000001000 */
        /* <DEDUP_REMOVED lines=10> */
[----:B------:R-:W1:Y:S03]  /*5050*/  SHFL.DOWN PT, R149, R122, 0x1, 0x1f ;  /* 0x08201f007a957f89 */ /* 0x000e6600000e0000 */
[----:B------:R-:W2:Y:S01]  /*5060*/  MUFU.RCP R145, R124 ;  /* 0x0000007c00917308 */ /* 0x000ea20000001000 */
[----:B0-----:R-:W-:Y:S01]  /*5070*/  FMUL.FTZ R147, R120, R123 ;  /* 0x0000007b78937220 */ /* 0x001fe20000410000 */
[----:B------:R-:W-:-:S03]  /*5080*/  FADD.FTZ R120, R121, -R120 ;  /* 0x8000007879787221 */ /* 0x000fc60000010000 */
[----:B------:R-:W-:Y:S01]  /*5090*/  FFMA.FTZ R18, R20, R121, R147 ;  /* 0x0000007914127223 */ /* 0x000fe20000010093 */
[----:B------:R-:W-:-:S03]  /*50a0*/  FMUL.FTZ R21, R120, R120 ;  /* 0x0000007878157220 */ /* 0x000fc60000410000 */
[----:B--2---:R-:W-:Y:S01]  /*50b0*/  FMUL.FTZ R147, R145, R18 ;  /* 0x0000001291937220 */ /* 0x004fe20000410000 */
[----:B-1----:R-:W-:Y:S01]  /*50c0*/  IADD3 R18, PT, PT, R122, R149, RZ ;  /* 0x000000957a127210 */ /* 0x002fe20007ffe0ff */
[----:B------:R-:W-:Y:S01]  /*50d0*/  FMUL.FTZ R21, R20, R21 ;  /* 0x0000001514157220 */ /* 0x000fe20000410000 */
[----:B------:R-:W-:Y:S01]  /*50e0*/  I2FP.F32.S32 R149, R149 ;  /* 0x0000009500957245 */ /* 0x000fe20000201400 */
[----:B------:R-:W0:Y:S01]  /*50f0*/  LDC R20, c[0x0][0x448] ;  /* 0x00011200ff147b82 */ /* 0x000e220000000800 */
[----:B------:R-:W1:Y:S01]  /*5100*/  SHFL.DOWN PT, R146, R147, 0x1, 0x1f ;  /* 0x08201f0093927f89 */ /* 0x000e6200000e0000 */
[----:B------:R-:W-:Y:S01]  /*5110*/  I2FP.F32.S32 R148, R18 ;  /* 0x0000001200947245 */ /* 0x000fe20000201400 */
[----:B------:R-:W-:-:S05]  /*5120*/  FMUL.FTZ R21, R21, R123 ;  /* 0x0000007b15157220 */ /* 0x000fca0000410000 */
[----:B------:R-:W2:Y:S01]  /*5130*/  MUFU.RCP R148, R148 ;  /* 0x0000009400947308 */ /* 0x000ea20000001000 */
[----:B-1----:R-:W-:Y:S01]  /*5140*/  FMUL.FTZ R151, R146, R149 ;  /* 0x0000009592977220 */ /* 0x002fe20000410000 */
[----:B------:R-:W-:-:S03]  /*5150*/  FADD.FTZ R146, R147, -R146 ;  /* 0x8000009293927221 */ /* 0x000fc60000010000 */
[----:B------:R-:W-:-:S04]  /*5160*/  FFMA.FTZ R151, R124, R147, R151 ;  /* 0x000000937c977223 */ /* 0x000fc80000010097 */
[----:B--2---:R-:W-:-:S06]  /*5170*/  FMUL.FTZ R151, R148, R151 ;  /* 0x0000009794977220 */ /* 0x004fcc0000410000 */
[----:B------:R-:W1:Y:S02]  /*5180*/  SHFL.IDX PT, R151, R151, RZ, 0x1f ;  /* 0x00001fff97977589 */ /* 0x000e6400000e0000 */
[C---:B-1----:R-:W-:Y:S01]  /*5190*/  FMUL.FTZ R18, R151.reuse, R151 ;  /* 0x0000009797127220 */ /* 0x042fe20000410000 */
[----:B------:R-:W-:-:S04]  /*51a0*/  FSEL R126, R151, RZ, !P6 ;  /* 0x000000ff977e7208 */ /* 0x000fc80007000000 */
[----:B------:R-:W-:Y:S02]  /*51b0*/  FSEL R153, R18, RZ, P6 ;  /* 0x000000ff12997208 */ /* 0x000fe40003000000 */
[----:B------:R-:W1:Y:S01]  /*51c0*/  SHFL.DOWN PT, R18, R17, 0x4, 0x1f ;  /* 0x08801f0011127f89 */ /* 0x000e6200000e0000 */
[----:B------:R-:W-:Y:S01]  /*51d0*/  ISETP.NE.AND P6, PT, R118, RZ, PT ;  /* 0x000000ff7600720c */ /* 0x000fe20003fc5270 */
[----:B-1----:R-:W-:Y:S01]  /*51e0*/  FADD.FTZ R19, R18, R17 ;  /* 0x0000001112137221 */ /* 0x002fe20000010000 */
[----:B------:R-:W-:-:S03]  /*51f0*/  FMUL.FTZ R17, R146, R146 ;  /* 0x0000009292117220 */ /* 0x000fc60000410000 */
[----:B------:R-:W-:Y:S01]  /*5200*/  FFMA.FTZ R16, R22, R16, R19 ;  /* 0x0000001016107223 */ /* 0x000fe20000010013 */
[----:B------:R-:W-:-:S04]  /*5210*/  FMUL.FTZ R124, R124, R17 ;  /* 0x000000117c7c7220 */ /* 0x000fc80000410000 */
[----:B------:R-:W1:Y:S01]  /*5220*/  SHFL.DOWN PT, R19, R16, 0x2, 0x1f ;  /* 0x08401f0010137f89 */ /* 0x000e6200000e0000 */
[----:B------:R-:W-:Y:S01]  /*5230*/  FMUL.FTZ R124, R124, R149 ;  /* 0x000000957c7c7220 */ /* 0x000fe20000410000 */
[----:B-1----:R-:W-:-:S04]  /*5240*/  FADD.FTZ R18, R16, R19 ;  /* 0x0000001310127221 */ /* 0x002fc80000010000 */
[----:B------:R-:W-:-:S05]  /*5250*/  FFMA.FTZ R21, R145, R21, R18 ;  /* 0x0000001591157223 */ /* 0x000fca0000010012 */
[----:B------:R-:W1:Y:S02]  /*5260*/  SHFL.DOWN PT, R18, R21, 0x1, 0x1f ;  /* 0x08201f0015127f89 */ /* 0x000e6400000e0000 */
[----:B-1----:R-:W-:Y:S02]  /*5270*/  FADD.FTZ R17, R21, R18 ;  /* 0x0000001215117221 */ /* 0x002fe40000010000 */
[----:B------:R-:W1:Y:S02]  /*5280*/  @!P6 LDC.64 R18, c[0x0][0x3c0] ;  /* 0x0000f000ff12eb82 */ /* 0x000e640000000a00 */
[----:B------:R-:W-:-:S05]  /*5290*/  FFMA.FTZ R148, R148, R124, R17 ;  /* 0x0000007c94947223 */ /* 0x000fca0000010011 */
[----:B------:R-:W0:Y:S01]  /*52a0*/  SHFL.IDX PT, R23, R148, RZ, 0x1f ;  /* 0x00001fff94177589 */ /* 0x000e2200000e0000 */
[----:B------:R-:W2:Y:S01]  /*52b0*/  @!P6 LDC.64 R16, c[0x0][0x3c8] ;  /* 0x0000f200ff10eb82 */ /* 0x000ea20000000a00 */
[----:B-1----:R-:W-:-:S05]  /*52c0*/  @!P6 IMAD.WIDE R18, R56, 0x4, R18 ;  /* 0x000000043812e825 */ /* 0x002fca00078e0212 */
[----:B------:R1:W-:Y:S01]  /*52d0*/  @!P6 STG.E desc[UR6][R18.64], R151 ;  /* 0x000000971200e986 */ /* 0x0003e2000c101906 */
[----:B0-----:R-:W-:Y:S01]  /*52e0*/  FFMA.FTZ R20, R23, UR11, R20 ;  /* 0x0000000b17147c23 */ /* 0x001fe20008010014 */
[----:B--2---:R-:W-:-:S04]  /*52f0*/  @!P6 IMAD.WIDE R16, R56, 0x4, R16 ;  /* 0x000000043810e825 */ /* 0x004fc800078e0210 */
[----:B------:R-:W-:-:S04]  /*5300*/  FADD.FTZ R20, R20, R153 ;  /* 0x0000009914147221 */ /* 0x000fc80000010000 */
[----:B------:R-:W0:Y:S02]  /*5310*/  MUFU.RSQ R124, R20 ;  /* 0x00000014007c7308 */ /* 0x000e240000001400 */
[----:B0-----:R1:W-:Y:S01]  /*5320*/  @!P6 STG.E desc[UR6][R16.64], R124 ;  /* 0x0000007c1000e986 */ /* 0x0013e2000c101906 */
[----:B------:R-:W-:Y:S05]  /*5330*/  @!P0 BRA `(.L_x_14251) ;  /* 0x00000000009c8947 */ /* 0x000fea0003800000 */
[----:B------:R-:W0:Y:S01]  /*5340*/  LDC.64 R122, c[0x0][0x428] ;  /* 0x00010a00ff7a7b82 */ /* 0x000e220000000a00 */
[--C-:B-1----:R-:W-:Y:S01]  /*5350*/  FADD.FTZ R17, R57, -R126.reuse ;  /* 0x8000007e39117221 */ /* 0x102fe20000010000 */
[----:B------:R-:W-:Y:S02]  /*5360*/  HADD2.F32 R20, -RZ, R62.H0_H0 ;  /* 0x2000003eff147230 */ /* 0x000fe40000004100 */
[----:B------:R-:W-:Y:S01]  /*5370*/  FADD.FTZ R21, R59, -R126 ;  /* 0x8000007e3b157221 */ /* 0x000fe20000010000 */
[----:B------:R-:W-:Y:S02]  /*5380*/  HADD2.F32 R19, -RZ, R26.H0_H0 ;  /* 0x2000001aff137230 */ /* 0x000fe40000004100 */
[C---:B------:R-:W-:Y:S01]  /*5390*/  FMUL.FTZ R17, R124.reuse, R17 ;  /* 0x000000117c117220 */ /* 0x040fe20000410000 */
[----:B------:R-:W-:Y:S02]  /*53a0*/  HADD2.F32 R16, -RZ, R58.H0_H0 ;  /* 0x2000003aff107230 */ /* 0x000fe40000004100 */
[----:B------:R-:W-:Y:S01]  /*53b0*/  FMUL.FTZ R21, R124, R21 ;  /* 0x000000157c157220 */ /* 0x000fe20000410000 */
[----:B------:R-:W1:Y:S01]  /*53c0*/  LDC.64 R120, c[0x0][0x430] ;  /* 0x00010c00ff787b82 */ /* 0x000e620000000a00 */
[----:B------:R-:W-:-:S02]  /*53d0*/  HADD2.F32 R18, -RZ, R50.H0_H0 ;  /* 0x20000032ff127230 */ /* 0x000fc40000004100 */
[----:B------:R-:W-:Y:S01]  /*53e0*/  FFMA.FTZ R20, R17, R20, R19 ;  /* 0x0000001411147223 */ /* 0x000fe20000010013 */
[----:B------:R-:W-:Y:S02]  /*53f0*/  HADD2.F32 R22, -RZ, R60.H0_H0 ;  /* 0x2000003cff167230 */ /* 0x000fe40000004100 */
[----:B------:R-:W-:Y:S01]  /*5400*/  FADD.FTZ R19, R61, -R126 ;  /* 0x8000007e3d137221 */ /* 0x000fe20000010000 */
[--C-:B------:R-:W-:Y:S02]  /*5410*/  HADD2.F32 R146, -RZ, R129.reuse.H0_H0 ;  /* 0x20000081ff927230 */ /* 0x100fe40000004100 */
[----:B------:R-:W-:Y:S01]  /*5420*/  FFMA.FTZ R16, R17, R16, R18 ;  /* 0x0000001011107223 */ /* 0x000fe20000010012 */
[----:B------:R-:W-:Y:S02]  /*5430*/  HADD2.F32 R148, -RZ, R64.H0_H0 ;  /* 0x20000040ff947230 */ /* 0x000fe40000004100 */
[----:B------:R-:W-:Y:S01]  /*5440*/  FADD.FTZ R145, R63, -R126 ;  /* 0x8000007e3f917221 */ /* 0x000fe20000010000 */
[----:B------:R-:W-:-:S02]  /*5450*/  HADD2.F32 R23, -RZ, R129.H1_H1 ;  /* 0x30000081ff177230 */ /* 0x000fc40000004100 */
[C---:B------:R-:W-:Y:S01]  /*5460*/  FFMA.FTZ R17, R21.reuse, R22, R146 ;  /* 0x0000001615117223 */ /* 0x040fe20000010092 */
[----:B------:R-:W-:Y:S02]  /*5470*/  HADD2.F32 R18, -RZ, R58.H1_H1 ;  /* 0x3000003aff127230 */ /* 0x000fe40000004100 */
[C---:B------:R-:W-:Y:S01]  /*5480*/  FMUL.FTZ R19, R124.reuse, R19 ;  /* 0x000000137c137220 */ /* 0x040fe20000410000 */
[----:B------:R-:W-:Y:S02]  /*5490*/  HADD2.F32 R22, -RZ, R51.H0_H0 ;  /* 0x20000033ff167230 */ /* 0x000fe40000004100 */
[----:B------:R-:W-:Y:S01]  /*54a0*/  FFMA.FTZ R21, R21, R148, R23 ;  /* 0x0000009415157223 */ /* 0x000fe20000010017 */
[----:B------:R-:W-:Y:S02]  /*54b0*/  HADD2.F32 R146, -RZ, R62.H1_H1 ;  /* 0x3000003eff927230 */ /* 0x000fe40000004100 */
[----:B------:R-:W-:Y:S01]  /*54c0*/  FMUL.FTZ R145, R124, R145 ;  /* 0x000000917c917220 */ /* 0x000fe20000410000 */
[----:B------:R-:W-:-:S02]  /*54d0*/  HADD2.F32 R23, -RZ, R27.H0_H0 ;  /* 0x2000001bff177230 */ /* 0x000fc40000004100 */
[C---:B------:R-:W-:Y:S01]  /*54e0*/  FFMA.FTZ R18, R19.reuse, R18, R22 ;  /* 0x0000001213127223 */ /* 0x040fe20000010016 */
[----:B------:R-:W-:Y:S02]  /*54f0*/  HADD2.F32 R148, -RZ, R60.H1_H1 ;  /* 0x3000003cff947230 */ /* 0x000fe40000004100 */
[----:B------:R-:W-:Y:S02]  /*5500*/  HADD2.F32 R150, -RZ, R130.H0_H0 ;  /* 0x20000082ff967230 */ /* 0x000fe40000004100 */
[----:B------:R-:W-:Y:S01]  /*5510*/  FFMA.FTZ R22, R19, R146, R23 ;  /* 0x0000009213167223 */ /* 0x000fe20000010017 */
[----:B------:R-:W-:Y:S02]  /*5520*/  HADD2.F32 R152, -RZ, R64.H1_H1 ;  /* 0x30000040ff987230 */ /* 0x000fe40000004100 */
[----:B------:R-:W-:Y:S02]  /*5530*/  HADD2.F32 R147, -RZ, R130.H1_H1 ;  /* 0x30000082ff937230 */ /* 0x000fe40000004100 */
[----:B------:R-:W-:Y:S01]  /*5540*/  FFMA.FTZ R19, R145, R148, R150 ;  /* 0x0000009491137223 */ /* 0x000fe20000010096 */
[----:B0-----:R-:W-:-:S04]  /*5550*/  IMAD.WIDE.U32 R122, R116, 0x10, R122 ;  /* 0x00000010747a7825 */ /* 0x001fc800078e007a */
[----:B------:R-:W-:Y:S01]  /*5560*/  FFMA.FTZ R23, R145, R152, R147 ;  /* 0x0000009891177223 */ /* 0x000fe20000010093 */
[C---:B-1----:R-:W-:Y:S01]  /*5570*/  IMAD.WIDE.U32 R120, R116.reuse, 0x10, R120 ;  /* 0x0000001074787825 */ /* 0x042fe200078e0078 */
[----:B------:R0:W-:Y:S01]  /*5580*/  STG.E.128 desc[UR6][R122.64], R16 ;  /* 0x000000107a007986 */ /* 0x0001e2000c101d06 */
[----:B------:R-:W-:-:S03]  /*5590*/  IADD3 R116, PT, PT, R116, 0x100, RZ ;  /* 0x0000010074747810 */ /* 0x000fc60007ffe0ff */
[----:B------:R0:W-:Y:S04]  /*55a0*/  STG.E.128 desc[UR6][R120.64], R20 ;  /* 0x0000001478007986 */ /* 0x0001e8000c101d06 */
.L_x_14251:
[----:B------:R-:W-:Y:S05]  /*55b0*/  BSYNC.RECONVERGENT B0 ;  /* 0x0000000000007941 */ /* 0x000fea0003800200 */
.L_x_14250:
[----:B------:R-:W-:Y:S01]  /*55c0*/  ISETP.GE.U32.AND P6, PT, R0, 0x200, PT ;  /* 0x000002000000780c */ /* 0x000fe20003fc6070 */
[----:B------:R-:W-:-:S12]  /*55d0*/  BSSY.RECONVERGENT B0, `(.L_x_14252) ;  /* 0x0000029000007945 */ /* 0x000fd80003800200 */
[----:B------:R-:W-:Y:S05]  /*55e0*/  @!P6 BRA `(.L_x_14253) ;  /* 0x00000000009ce947 */ /* 0x000fea0003800000 */
[----:B0-----:R-:W0:Y:S01]  /*55f0*/  LDC.64 R122, c[0x0][0x428] ;  /* 0x00010a00ff7a7b82 */ /* 0x001e220000000a00 */
        /* <DEDUP_REMOVED lines=38> */
.L_x_14253:
[----:B------:R-:W-:Y:S05]  /*5860*/  BSYNC.RECONVERGENT B0 ;  /* 0x0000000000007941 */ /* 0x000fea0003800200 */
.L_x_14252:
[----:B------:R-:W-:Y:S01]  /*5870*/  ISETP.GE.U32.AND P6, PT, R0, 0x300, PT ;  /* 0x000003000000780c */ /* 0x000fe20003fc6070 */
[----:B------:R-:W-:-:S12]  /*5880*/  BSSY.RECONVERGENT B0, `(.L_x_14254) ;  /* 0x0000029000007945 */ /* 0x000fd80003800200 */
[----:B------:R-:W-:Y:S05]  /*5890*/  @!P6 BRA `(.L_x_14255) ;  /* 0x00000000009ce947 */ /* 0x000fea0003800000 */
[----:B0-2---:R-:W0:Y:S01]  /*58a0*/  LDC.64 R122, c[0x0][0x428] ;  /* 0x00010a00ff7a7b82 */ /* 0x005e220000000a00 */
        /* <DEDUP_REMOVED lines=38> */
.L_x_14255:
[----:B------:R-:W-:Y:S05]  /*5b10*/  BSYNC.RECONVERGENT B0 ;  /* 0x0000000000007941 */ /* 0x000fea0003800200 */
.L_x_14254:
[----:B------:R-:W-:Y:S01]  /*5b20*/  ISETP.GE.U32.AND P6, PT, R0, 0x400, PT ;  /* 0x000004000000780c */ /* 0x000fe20003fc6070 */
[----:B------:R-:W-:-:S12]  /*5b30*/  BSSY.RECONVERGENT B0, `(.L_x_14256) ;  /* 0x0000029000007945 */ /* 0x000fd80003800200 */
[----:B------:R-:W-:Y:S05]  /*5b40*/  @!P6 BRA `(.L_x_14257) ;  /* 0x00000000009ce947 */ /* 0x000fea0003800000 */
[----:B0-23--:R-:W0:Y:S01]  /*5b50*/  LDC.64 R122, c[0x0][0x428] ;  /* 0x00010a00ff7a7b82 */ /* 0x00de220000000a00 */
        /* <DEDUP_REMOVED lines=38> */
.L_x_14257:
[----:B------:R-:W-:Y:S05]  /*5dc0*/  BSYNC.RECONVERGENT B0 ;  /* 0x0000000000007941 */ /* 0x000fea0003800200 */
.L_x_14256:
[----:B------:R-:W-:Y:S04]  /*5dd0*/  BSSY.RECONVERGENT B0, `(.L_x_14258) ;  /* 0x0000029000007945 */ /* 0x000fe80003800200 */
[----:B------:R-:W-:Y:S05]  /*5de0*/  @!P2 BRA `(.L_x_14259) ;  /* 0x00000000009ca947 */ /* 0x000fea0003800000 */
[----:B0-234-:R-:W0:Y:S01]  /*5df0*/  LDC.64 R122, c[0x0][0x428] ;  /* 0x00010a00ff7a7b82 */ /* 0x01de220000000a00 */
        /* <DEDUP_REMOVED lines=38> */
.L_x_14259:
[----:B------:R-:W-:Y:S05]  /*6060*/  BSYNC.RECONVERGENT B0 ;  /* 0x0000000000007941 */ /* 0x000fea0003800200 */
.L_x_14258:
        /* <DEDUP_REMOVED lines=41> */
.L_x_14261:
[----:B------:R-:W-:Y:S05]  /*6300*/  BSYNC.RECONVERGENT B0 ;  /* 0x0000000000007941 */ /* 0x000fea0003800200 */
.L_x_14260:
        /* <DEDUP_REMOVED lines=41> */
.L_x_14263:
[----:B------:R-:W-:Y:S05]  /*65a0*/  BSYNC.RECONVERGENT B0 ;  /* 0x0000000000007941 */ /* 0x000fea0003800200 */
.L_x_14262:
[----:B------:R-:W-:Y:S04]  /*65b0*/  BSSY.RECONVERGENT B0, `(.L_x_14264) ;  /* 0x0000028000007945 */ /* 0x000fe80003800200 */
[----:B------:R-:W-:Y:S05]  /*65c0*/  @!P5 BRA `(.L_x_14265) ;  /* 0x000000000098d947 */ /* 0x000fea0003800000 */
[----:B0-234-:R-:W0:Y:S01]  /*65d0*/  LDC.64 R120, c[0x0][0x428] ;  /* 0x00010a00ff787b82 */ /* 0x01de220000000a00 */
[--C-:B-1----:R-:W-:Y:S01]  /*65e0*/  FADD.FTZ R19, R115, -R126.reuse ;  /* 0x8000007e73137221 */ /* 0x102fe20000010000 */
[--C-:B------:R-:W-:Y:S01]  /*65f0*/  FADD.FTZ R17, R113, -R126.reuse ;  /* 0x8000007e71117221 */ /* 0x100fe20000010000 */
[--C-:B------:R-:W-:Y:S01]  /*6600*/  FADD.FTZ R23, R117, -R126.reuse ;  /* 0x8000007e75177221 */ /* 0x100fe20000010000 */
[----:B------:R-:W-:Y:S01]  /*6610*/  FADD.FTZ R145, R119, -R126 ;  /* 0x8000007e77917221 */ /* 0x000fe20000010000 */
[C---:B------:R-:W-:Y:S01]  /*6620*/  FMUL.FTZ R21, R124.reuse, R19 ;  /* 0x000000137c157220 */ /* 0x040fe20000410000 */
[C---:B------:R-:W-:Y:S01]  /*6630*/  FMUL.FTZ R17, R124.reuse, R17 ;  /* 0x000000117c117220 */ /* 0x040fe20000410000 */
[C---:B------:R-:W-:Y:S01]  /*6640*/  FMUL.FTZ R23, R124.reuse, R23 ;  /* 0x000000177c177220 */ /* 0x040fe20000410000 */
[----:B------:R-:W1:Y:S01]  /*6650*/  LDC.64 R122, c[0x0][0x430] ;  /* 0x00010c00ff7a7b82 */ /* 0x000e620000000a00 */
[----:B------:R-:W-:Y:S01]  /*6660*/  FMUL.FTZ R145, R124, R145 ;  /* 0x000000917c917220 */ /* 0x000fe20000410000 */
[----:B------:R-:W-:-:S02]  /*6670*/  HADD2.F32 R16, -RZ, R114.H0_H0 ;  /* 0x20000072ff107230 */ /* 0x000fc40000004100 */
[----:B------:R-:W-:Y:S02]  /*6680*/  HADD2.F32 R18, -RZ, R24.H0_H0 ;  /* 0x20000018ff127230 */ /* 0x000fe40000004100 */
[----:B------:R-:W-:Y:S02]  /*6690*/  HADD2.F32 R20, -RZ, R127.H0_H0 ;  /* 0x2000007fff147230 */ /* 0x000fe40000004100 */
[----:B------:R-:W-:Y:S02]  /*66a0*/  HADD2.F32 R19, -RZ, R2.H0_H0 ;  /* 0x20000002ff137230 */ /* 0x000fe40000004100 */
[C---:B------:R-:W-:Y:S01]  /*66b0*/  FFMA.FTZ R16, R17.reuse, R16, R18 ;  /* 0x0000001011107223 */ /* 0x040fe20000010012 */
[----:B------:R-:W-:Y:S02]  /*66c0*/  HADD2.F32 R22, -RZ, R125.H0_H0 ;  /* 0x2000007dff167230 */ /* 0x000fe40000004100 */
[----:B------:R-:W-:Y:S02]  /*66d0*/  HADD2.F32 R124, -RZ, R143.H0_H0 ;  /* 0x2000008fff7c7230 */ /* 0x000fe40000004100 */
[----:B------:R-:W-:Y:S01]  /*66e0*/  FFMA.FTZ R20, R17, R20, R19 ;  /* 0x0000001411147223 */ /* 0x000fe20000010013 */
[----:B------:R-:W-:-:S02]  /*66f0*/  HADD2.F32 R18, -RZ, R128.H0_H0 ;  /* 0x20000080ff127230 */ /* 0x000fc40000004100 */
[----:B0-----:R-:W-:-:S04]  /*6700*/  IMAD.WIDE.U32 R120, R116, 0x10, R120 ;  /* 0x0000001074787825 */ /* 0x001fc800078e0078 */
[----:B------:R-:W-:Y:S01]  /*6710*/  FFMA.FTZ R17, R21, R22, R124 ;  /* 0x0000001615117223 */ /* 0x000fe2000001007c */
[----:B------:R-:W-:Y:S02]  /*6720*/  HADD2.F32 R22, -RZ, R143.H1_H1 ;  /* 0x3000008fff167230 */ /* 0x000fe40000004100 */
[----:B------:R-:W-:Y:S02]  /*6730*/  HADD2.F32 R126, -RZ, R127.H1_H1 ;  /* 0x3000007fff7e7230 */ /* 0x000fe40000004100 */
[----:B-1----:R-:W-:-:S04]  /*6740*/  IMAD.WIDE.U32 R122, R116, 0x10, R122 ;  /* 0x00000010747a7825 */ /* 0x002fc800078e007a */
[----:B------:R-:W-:Y:S01]  /*6750*/  FFMA.FTZ R21, R21, R18, R22 ;  /* 0x0000001215157223 */ /* 0x000fe20000010016 */
[----:B------:R-:W-:Y:S02]  /*6760*/  HADD2.F32 R19, -RZ, R3.H0_H0 ;  /* 0x20000003ff137230 */ /* 0x000fe40000004100 */
[----:B------:R-:W-:Y:S02]  /*6770*/  HADD2.F32 R116, -RZ, R114.H1_H1 ;  /* 0x30000072ff747230 */ /* 0x000fe40000004100 */
[----:B------:R-:W-:Y:S02]  /*6780*/  HADD2.F32 R124, -RZ, R25.H0_H0 ;  /* 0x20000019ff7c7230 */ /* 0x000fe40000004100 */
[----:B------:R-:W-:Y:S01]  /*6790*/  FFMA.FTZ R22, R23, R126, R19 ;  /* 0x0000007e17167223 */ /* 0x000fe20000010013 */
[----:B------:R-:W-:Y:S02]  /*67a0*/  HADD2.F32 R146, -RZ, R125.H1_H1 ;  /* 0x3000007dff927230 */ /* 0x000fe40000004100 */
[----:B------:R-:W-:-:S02]  /*67b0*/  HADD2.F32 R148, -RZ, R144.H0_H0 ;  /* 0x20000090ff947230 */ /* 0x000fc40000004100 */
[----:B------:R-:W-:Y:S01]  /*67c0*/  FFMA.FTZ R18, R23, R116, R124 ;  /* 0x0000007417127223 */ /* 0x000fe2000001007c */
[----:B------:R-:W-:Y:S02]  /*67d0*/  HADD2.F32 R150, -RZ, R128.H1_H1 ;  /* 0x30000080ff967230 */ /* 0x000fe40000004100 */
[----:B------:R-:W-:Y:S02]  /*67e0*/  HADD2.F32 R147, -RZ, R144.H1_H1 ;  /* 0x30000090ff937230 */ /* 0x000fe40000004100 */
[----:B------:R-:W-:-:S03]  /*67f0*/  FFMA.FTZ R19, R145, R146, R148 ;  /* 0x0000009291137223 */ /* 0x000fc60000010094 */
[----:B------:R-:W-:Y:S02]  /*6800*/  FFMA.FTZ R23, R145, R150, R147 ;  /* 0x0000009691177223 */ /* 0x000fe40000010093 */
[----:B------:R0:W-:Y:S04]  /*6810*/  STG.E.128 desc[UR6][R120.64], R16 ;  /* 0x0000001078007986 */ /* 0x0001e8000c101d06 */
[----:B------:R0:W-:Y:S02]  /*6820*/  STG.E.128 desc[UR6][R122.64], R20 ;  /* 0x000000147a007986 */ /* 0x0001e4000c101d06 */
.L_x_14265:
[----:B------:R-:W-:Y:S05]  /*6830*/  BSYNC.RECONVERGENT B0 ;  /* 0x0000000000007941 */ /* 0x000fea0003800200 */
.L_x_14264:
[----:B01234-:R-:W0:Y:S01]  /*6840*/  LDC.64 R16, c[0x0][0x380] ;  /* 0x0000e000ff107b82 */ /* 0x01fe220000000a00 */
[----:B------:R-:W-:Y:S01]  /*6850*/  UPLOP3.LUT UP1, UPT, UPT, UPT, UP1, 0x40, 0x4 ;  /* 0x000000000004789c */ /* 0x000fe20003f2e810 */
[----:B0-----:R-:W-:-:S04]  /*6860*/  IADD3 R56, PT, PT, R56, R16, RZ ;  /* 0x0000001038387210 */ /* 0x001fc80007ffe0ff */
[----:B------:R-:W-:-:S13]  /*6870*/  ISETP.GE.AND P2, PT, R56, R17, PT ;  /* 0x000000113800720c */ /* 0x000fda0003f46270 */
[----:B------:R-:W-:Y:S05]  /*6880*/  @!P2 BRA `(.L_x_14266) ;  /* 0xffffffbc004ca947 */ /* 0x000fea000383ffff */
[----:B------:R-:W-:Y:S05]  /*6890*/  EXIT ;  /* 0x000000000000794d */ /* 0x000fea0003800000 */
.L_x_14267:
        /* <DEDUP_REMOVED lines=14> */
.L_x_18068:


//--------------------- .text._ZN10layer_norm31ln_parallel_residual_fwd_kernelINS_13Kernel_traitsI6__halfffffjLj8192ELj1ELj1ELj8ELj16ENS_18Kernel_traits_baseILj8192ES2_ffffjLj256EEEEELb0ELb0ELb1EEEvNS_9FwdParamsE --------------------------
	.section	.text._ZN10layer_norm31ln_parallel_residual_fwd_kernelINS_13Kernel_traitsI6__halfffffjLj8192ELj1ELj1ELj8ELj16ENS_18Kernel_traits_baseILj8192ES2_ffffjLj256EEEEELb0ELb0ELb1EEEvNS_9FwdParamsE,"ax",@progbits
	.align	128
        .global         _ZN10layer_norm31ln_parallel_residual_fwd_kernelINS_13Kernel_traitsI6__halfffffjLj8192ELj1ELj1ELj8ELj16ENS_18Kernel_traits_baseILj8192ES2_ffffjLj256EEEEELb0ELb0ELb1EEEvNS_9FwdParamsE
        .type           _ZN10layer_norm31ln_parallel_residual_fwd_kernelINS_13Kernel_traitsI6__halfffffjLj8192ELj1ELj1ELj8ELj16ENS_18Kernel_traits_baseILj8192ES2_ffffjLj256EEEEELb0ELb0ELb1EEEvNS_9FwdParamsE,@function
        .size           _ZN10layer_norm31ln_parallel_residual_fwd_kernelINS_13Kernel_traitsI6__halfffffjLj8192ELj1ELj1ELj8ELj16ENS_18Kernel_traits_baseILj8192ES2_ffffjLj256EEEEELb0ELb0ELb1EEEvNS_9FwdParamsE,(.L_x_18069 - _ZN10layer_norm31ln_parallel_residual_fwd_kernelINS_13Kernel_traitsI6__halfffffjLj8192ELj1ELj1ELj8ELj16ENS_18Kernel_traits_baseILj8192ES2_ffffjLj256EEEEELb0ELb0ELb1EEEvNS_9FwdParamsE)
        .other          _ZN10layer_norm31ln_parallel_residual_fwd_kernelINS_13Kernel_traitsI6__halfffffjLj8192ELj1ELj1ELj8ELj16ENS_18Kernel_traits_baseILj8192ES2_ffffjLj256EEEEELb0ELb0ELb1EEEvNS_9FwdParamsE,@"STO_CUDA_ENTRY STV_DEFAULT"
_ZN10layer_norm31ln_parallel_residual_fwd_kernelINS_13Kernel_traitsI6__halfffffjLj8192ELj1ELj1ELj8ELj16ENS_18Kernel_traits_baseILj8192ES2_ffffjLj256EEEEELb0ELb0ELb1EEEvNS_9FwdParamsE:
.text._ZN10layer_norm31ln_parallel_residual_fwd_kernelINS_13Kernel_traitsI6__halfffffjLj8192ELj1ELj1ELj8ELj16ENS_18Kernel_traits_baseILj8192ES2_ffffjLj256EEEEELb0ELb0ELb1EEEvNS_9FwdParamsE:
        /* <DEDUP_REMOVED lines=10> */
[----:B------:R-:W-:-:S04]  /*00a0*/  LOP3.LUT P0, RZ, R71, UR9, RZ, 0xfc, P0 ;  /* 0x0000000947ff7c12 */ /* 0x000fc8000800fcff */
[----:B--234-:R-:W-:Y:S09]  /*00b0*/  BRA.U UP0, `(.L_x_14268) ;  /* 0x0000000500407547 */ /* 0x01cff2000b800000 */
[----:B------:R-:W0:Y:S02]  /*00c0*/  LDCU.64 UR8, c[0x0][0x440] ;  /* 0x00008800ff0877ac */ /* 0x000e240008000a00 */
[----:B0-----:R-:W-:-:S04]  /*00d0*/  UISETP.NE.U32.AND UP0, UPT, UR8, URZ, UPT ;  /* 0x000000ff0800728c */ /* 0x001fc8000bf05070 */
[----:B------:R-:W-:-:S09]  /*00e0*/  UISETP.NE.AND.EX UP0, UPT, UR9, URZ, UPT, UP0 ;  /* 0x000000ff0900728c */ /* 0x000fd2000bf05300 */
[----:B------:R-:W-:Y:S05]  /*00f0*/  BRA.U UP0, `(.L_x_14269) ;  /* 0x0000000100947547 */ /* 0x000fea000b800000 */
[----:B------:R-:W0:Y:S08]  /*0100*/  LDC.64 R4, c[0x0][0x3d8] ;  /* 0x0000f600ff047b82 */ /* 0x000e300000000a00 */
[----:B------:R-:W1:Y:S01]  /*0110*/  LDC.64 R2, c[0x0][0x3d0] ;  /* 0x0000f400ff027b82 */ /* 0x000e620000000a00 */
[----:B0-----:R-:W-:-:S05]  /*0120*/  IMAD.WIDE.U32 R4, R128, 0x8, R4 ;  /* 0x0000000880047825 */ /* 0x001fca00078e0004 */
[----:B------:R-:W5:Y:S01]  /*0130*/  LDG.E.64 R8, desc[UR6][R4.64] ;  /* 0x0000000604087981 */ /* 0x000f62000c1e1b00 */
[----:B-1----:R-:W-:-:S03]  /*0140*/  IMAD.WIDE.U32 R2, R128, 0x8, R2 ;  /* 0x0000000880027825 */ /* 0x002fc600078e0002 */
[----:B------:R-:W5:Y:S04]  /*0150*/  LDG.E.64 R12, desc[UR6][R4.64+0x800] ;  /* 0x00080006040c7981 */ /* 0x000f68000c1e1b00 */
[----:B------:R-:W5:Y:S04]  /*0160*/  LDG.E.64 R16, desc[UR6][R4.64+0x1000] ;  /* 0x0010000604107981 */ /* 0x000f68000c1e1b00 */
[----:B------:R-:W5:Y:S04]  /*0170*/  LDG.E.64 R20, desc[UR6][R4.64+0x1800] ;  /* 0x0018000604147981 */ /* 0x000f68000c1e1b00 */
[----:B------:R-:W5:Y:S04]  /*0180*/  LDG.E.64 R24, desc[UR6][R4.64+0x2000] ;  /* 0x0020000604187981 */ /* 0x000f68000c1e1b00 */
[----:B------:R-:W5:Y:S04]  /*0190*/  LDG.E.64 R28, desc[UR6][R4.64+0x2800] ;  /* 0x00280006041c7981 */ /* 0x000f68000c1e1b00 */
[----:B------:R-:W5:Y:S04]  /*01a0*/  LDG.E.64 R32, desc[UR6][R4.64+0x3000] ;  /* 0x0030000604207981 */ /* 0x000f68000c1e1b00 */
[----:B------:R-:W5:Y:S01]  /*01b0*/  LDG.E.64 R66, desc[UR6][R4.64+0x3800] ;  /* 0x0038000604427981 */ /* 0x000f62000c1e1b00 */
[----:B------:R-:W-:-:S02]  /*01c0*/  CS2R R64, SRZ ;  /* 0x0000000000407805 */ /* 0x000fc4000001ff00 */
[----:B------:R-:W-:Y:S02]  /*01d0*/  CS2R R62, SRZ ;  /* 0x00000000003e7805 */ /* 0x000fe4000001ff00 */
[----:B------:R-:W-:Y:S01]  /*01e0*/  CS2R R60, SRZ ;  /* 0x00000000003c7805 */ /* 0x000fe2000001ff00 */
[----:B------:R-:W5:Y:S01]  /*01f0*/  LDG.E.64 R6, desc[UR6][R2.64] ;  /* 0x0000000602067981 */ /* 0x000f62000c1e1b00 */
[----:B------:R-:W-:Y:S02]  /*0200*/  CS2R R58, SRZ ;  /* 0x00000000003a7805 */ /* 0x000fe4000001ff00 */
[----:B------:R-:W-:Y:S02]  /*0210*/  CS2R R56, SRZ ;  /* 0x0000000000387805 */ /* 0x000fe4000001ff00 */
[----:B------:R-:W-:Y:S01]  /*0220*/  CS2R R54, SRZ ;  /* 0x0000000000367805 */ /* 0x000fe2000001ff00 */
        /* <DEDUP_REMOVED lines=12> */
[----:B------:R-:W5:Y:S04]  /*02f0*/  LDG.E.64 R22, desc[UR6][R2.64+0x2000] ;  /* 0x0020000602167981 */ /* 0x000f68000c1e1b00 */
[----:B------:R-:W5:Y:S04]  /*0300*/  LDG.E.64 R26, desc[UR6][R2.64+0x2800] ;  /* 0x00280006021a7981 */ /* 0x000f68000c1e1b00 */
[----:B------:R-:W5:Y:S04]  /*0310*/  LDG.E.64 R30, desc[UR6][R2.64+0x3000] ;  /* 0x00300006021e7981 */ /* 0x000f68000c1e1b00 */
[----:B------:R0:W5:Y:S02]  /*0320*/  LDG.E.64 R34, desc[UR6][R2.64+0x3800] ;  /* 0x0038000602227981 */ /* 0x000164000c1e1b00 */
[----:B0-----:R-:W-:Y:S01]  /*0330*/  CS2R R2, SRZ ;  /* 0x0000000000027805 */ /* 0x001fe2000001ff00 */
[----:B------:R-:W-:Y:S06]  /*0340*/  BRA `(.L_x_14270) ;  /* 0x0000000400e87947 */ /* 0x000fec0003800000 */
.L_x_14269:
[----:B------:R-:W0:Y:S08]  /*0350*/  LDC.64 R2, c[0x0][0x3d0] ;  /* 0x0000f400ff027b82 */ /* 0x000e300000000a00 */
[----:B------:R-:W1:Y:S08]  /*0360*/  LDC.64 R4, c[0x0][0x440] ;  /* 0x00011000ff047b82 */ /* 0x000e700000000a00 */
[----:B------:R-:W2:Y:S01]  /*0370*/  LDC.64 R6, c[0x0][0x3d8] ;  /* 0x0000f600ff067b82 */ /* 0x000ea20000000a00 */
[----:B0-----:R-:W-:-:S05]  /*0380*/  IMAD.WIDE.U32 R38, R128, 0x8, R2 ;  /* 0x0000000880267825 */ /* 0x001fca00078e0002 */
[----:B------:R-:W5:Y:S01]  /*0390*/  LDG.E.64 R10, desc[UR6][R38.64+0x800] ;  /* 0x00080006260a7981 */ /* 0x000f62000c1e1b00 */
[----:B-1----:R-:W-:-:S03]  /*03a0*/  IMAD.WIDE.U32 R4, R128, 0x8, R4 ;  /* 0x0000000880047825 */ /* 0x002fc600078e0004 */
[----:B------:R-:W5:Y:S04]  /*03b0*/  LDG.E.64 R14, desc[UR6][R38.64+0x1000] ;  /* 0x00100006260e7981 */ /* 0x000f68000c1e1b00 */
[----:B------:R-:W5:Y:S01]  /*03c0*/  LDG.E.64 R18, desc[UR6][R38.64+0x1800] ;  /* 0x0018000626127981 */ /* 0x000f62000c1e1b00 */
[----:B--2---:R-:W-:-:S03]  /*03d0*/  IMAD.WIDE.U32 R50, R128, 0x8, R6 ;  /* 0x0000000880327825 */ /* 0x004fc600078e0006 */
[----:B------:R-:W5:Y:S04]  /*03e0*/  LDG.E.64 R22, desc[UR6][R38.64+0x2000] ;  /* 0x0020000626167981 */ /* 0x000f68000c1e1b00 */
        /* <DEDUP_REMOVED lines=20> */
[----:B------:R-:W-:-:S03]  /*0530*/  CS2R R52, SRZ ;  /* 0x0000000000347805 */ /* 0x000fc6000001ff00 */
[----:B------:R-:W5:Y:S04]  /*0540*/  LDG.E.64 R16, desc[UR6][R50.64+0x1000] ;  /* 0x0010000632107981 */ /* 0x000f68000c1e1b00 */
[----:B------:R-:W5:Y:S04]  /*0550*/  LDG.E.64 R20, desc[UR6][R50.64+0x1800] ;  /* 0x0018000632147981 */ /* 0x000f68000c1e1b00 */
[----:B------:R-:W5:Y:S04]  /*0560*/  LDG.E.64 R24, desc[UR6][R50.64+0x2000] ;  /* 0x0020000632187981 */ /* 0x000f68000c1e1b00 */
[----:B------:R-:W5:Y:S04]  /*0570*/  LDG.E.64 R28, desc[UR6][R50.64+0x2800] ;  /* 0x00280006321c7981 */ /* 0x000f68000c1e1b00 */
[----:B------:R-:W5:Y:S04]  /*0580*/  LDG.E.64 R32, desc[UR6][R50.64+0x3000] ;  /* 0x0030000632207981 */ /* 0x000f68000c1e1b00 */
[----:B------:R0:W5:Y:S02]  /*0590*/  LDG.E.64 R66, desc[UR6][R50.64+0x3800] ;  /* 0x0038000632427981 */ /* 0x000164000c1e1b00 */
[----:B0-----:R-:W-:Y:S01]  /*05a0*/  CS2R R50, SRZ ;  /* 0x0000000000327805 */ /* 0x001fe2000001ff00 */
[----:B------:R-:W-:Y:S06]  /*05b0*/  BRA `(.L_x_14270) ;  /* 0x00000004004c7947 */ /* 0x000fec0003800000 */
.L_x_14268:
        /* <DEDUP_REMOVED lines=9> */
[----:B------:R0:W5:Y:S01]  /*0650*/  LDG.E.64 R10, desc[UR6][R2.64+0x800] ;  /* 0x00080006020a7981 */ /* 0x000162000c1e1b00 */
[----:B-1----:R-:W-:-:S03]  /*0660*/  IMAD.WIDE.U32 R38, R128, 0x8, R6 ;  /* 0x0000000880267825 */ /* 0x002fc600078e0006 */
[----:B------:R0:W5:Y:S04]  /*0670*/  LDG.E.64 R6, desc[UR6][R2.64] ;  /* 0x0000000602067981 */ /* 0x000168000c1e1b00 */
[----:B------:R0:W5:Y:S01]  /*0680*/  LDG.E.64 R14, desc[UR6][R2.64+0x1000] ;  /* 0x00100006020e7981 */ /* 0x000162000c1e1b00 */
[----:B--2---:R-:W-:-:S03]  /*0690*/  IMAD.WIDE.U32 R4, R128, 0x8, R4 ;  /* 0x0000000880047825 */ /* 0x004fc600078e0004 */
[----:B------:R0:W5:Y:S04]  /*06a0*/  LDG.E.64 R18, desc[UR6][R2.64+0x1800] ;  /* 0x0018000602127981 */ /* 0x000168000c1e1b00 */
[----:B------:R0:W5:Y:S01]  /*06b0*/  LDG.E.64 R22, desc[UR6][R2.64+0x2000] ;  /* 0x0020000602167981 */ /* 0x000162000c1e1b00 */
[----:B---3--:R-:W-:-:S03]  /*06c0*/  IMAD.WIDE.U32 R68, R128, 0x8, R8 ;  /* 0x0000000880447825 */ /* 0x008fc600078e0008 */
[----:B------:R0:W5:Y:S04]  /*06d0*/  LDG.E.64 R26, desc[UR6][R2.64+0x2800] ;  /* 0x00280006021a7981 */ /* 0x000168000c1e1b00 */
        /* <DEDUP_REMOVED lines=25> */
[----:B------:R0:W5:Y:S01]  /*0870*/  LDG.E.64 R48, desc[UR6][R68.64+0x3800] ;  /* 0x0038000644307981 */ /* 0x000162000c1e1b00 */
[----:B------:R-:W-:Y:S05]  /*0880*/  BRA `(.L_x_14270) ;  /* 0x0000000000987947 */ /* 0x000fea0003800000 */
.L_x_14271:
        /* <DEDUP_REMOVED lines=21> */
[----:B------:R-:W5:Y:S04]  /*09e0*/  LDG.E.64 R10, desc[UR6][R2.64+0x800] ;  /* 0x00080006020a7981 */ /* 0x000f68000c1e1b00 */
[----:B------:R-:W5:Y:S04]  /*09f0*/  LDG.E.64 R14, desc[UR6][R2.64+0x1000] ;  /* 0x00100006020e7981 */ /* 0x000f68000c1e1b00 */
[----:B------:R-:W5:Y:S04]  /*0a00*/  LDG.E.64 R18, desc[UR6][R2.64+0x1800] ;  /* 0x0018000602127981 */ /* 0x000f68000c1e1b00 */
[----:B------:R-:W5:Y:S04]  /*0a10*/  LDG.E.64 R22, desc[UR6][R2.64+0x2000] ;  /* 0x0020000602167981 */ /* 0x000f68000c1e1b00 */
[----:B------:R-:W5:Y:S04]  /*0a20*/  LDG.E.64 R26, desc[UR6][R2.64+0x2800] ;  /* 0x00280006021a7981 */ /* 0x000f68000c1e1b00 */
[----:B------:R-:W5:Y:S04]  /*0a30*/  LDG.E.64 R30, desc[UR6][R2.64+0x3000] ;  /* 0x00300006021e7981 */ /* 0x000f68000c1e1b00 */
[----:B------:R0:W5:Y:S04]  /*0a40*/  LDG.E.64 R34, desc[UR6][R2.64+0x3800] ;  /* 0x0038000602227981 */ /* 0x000168000c1e1b00 */
[----:B------:R-:W5:Y:S04]  /*0a50*/  LDG.E.64 R8, desc[UR6][R36.64] ;  /* 0x0000000624087981 */ /* 0x000f68000c1e1b00 */
[----:B------:R-:W5:Y:S01]  /*0a60*/  LDG.E.64 R12, desc[UR6][R36.64+0x800] ;  /* 0x00080006240c7981 */ /* 0x000f62000c1e1b00 */
[----:B0-----:R-:W-:-:S03]  /*0a70*/  CS2R R2, SRZ ;  /* 0x0000000000027805 */ /* 0x001fc6000001ff00 */
[----:B------:R-:W5:Y:S04]  /*0a80*/  LDG.E.64 R16, desc[UR6][R36.64+0x1000] ;  /* 0x0010000624107981 */ /* 0x000f68000c1e1b00 */
[----:B------:R-:W5:Y:S04]  /*0a90*/  LDG.E.64 R20, desc[UR6][R36.64+0x1800] ;  /* 0x0018000624147981 */ /* 0x000f68000c1e1b00 */
[----:B------:R-:W5:Y:S04]  /*0aa0*/  LDG.E.64 R24, desc[UR6][R36.64+0x2000] ;  /* 0x0020000624187981 */ /* 0x000f68000c1e1b00 */
[----:B------:R-:W5:Y:S04]  /*0ab0*/  LDG.E.64 R28, desc[UR6][R36.64+0x2800] ;  /* 0x00280006241c7981 */ /* 0x000f68000c1e1b00 */
[----:B------:R-:W5:Y:S04]  /*0ac0*/  LDG.E.64 R32, desc[UR6][R36.64+0x3000] ;  /* 0x0030000624207981 */ /* 0x000f68000c1e1b00 */
[----:B------:R0:W5:Y:S02]  /*0ad0*/  LDG.E.64 R66, desc[UR6][R36.64+0x3800] ;  /* 0x0038000624427981 */ /* 0x000164000c1e1b00 */
[----:B0-----:R-:W-:-:S07]  /*0ae0*/  CS2R R36, SRZ ;  /* 0x0000000000247805 */ /* 0x001fce000001ff00 */
.L_x_14270:
[----:B------:R-:W1:Y:S02]  /*0af0*/  LDC R0, c[0x0][0x384] ;  /* 0x0000e100ff007b82 */ /* 0x000e640000000800 */
[----:B-1----:R-:W-:-:S13]  /*0b00*/  ISETP.LE.AND P1, PT, R0, UR4, PT ;  /* 0x0000000400007c0c */ /* 0x002fda000bf23270 */
[----:B------:R-:W-:Y:S05]  /*0b10*/  @P1 EXIT ;  /* 0x000000000000194d */ /* 0x000fea0003800000 */
[----:B-----5:R-:W-:Y:S01]  /*0b20*/  MOV R125, R7 ;  /* 0x00000007007d7202 */ /* 0x020fe20000000f00 */
[----:B------:R-:W1:Y:S01]  /*0b30*/  LDCU UR8, c[0x0][0x388] ;  /* 0x00007100ff0877ac */ /* 0x000e620008000800 */
[----:B------:R-:W-:Y:S02]  /*0b40*/  SHF.R.U64 R0, R6, 0x10, R7 ;  /* 0x0000001006007819 */ /* 0x000fe40000001207 */
[----:B------:R-:W-:Y:S01]  /*0b50*/  SHF.R.U64 R93, R2, 0x10, R3 ;  /* 0x00000010025d7819 */ /* 0x000fe20000001203 */
[----:B------:R-:W2:Y:S01]  /*0b60*/  LDCU.U8 UR9, c[0x0][0x410] ;  /* 0x00008200ff0977ac */ /* 0x000ea20008000000 */
[----:B------:R-:W-:Y:S02]  /*0b70*/  PRMT R125, R0, 0x5410, R125 ;  /* 0x00005410007d7816 */ /* 0x000fe4000000007d */
[----:B------:R-:W-:Y:S01]  /*0b80*/  SHF.R.U32.HI R0, RZ, 0x10, R51 ;  /* 0x00000010ff007819 */ /* 0x000fe20000011633 */
[----:B------:R-:W3:Y:S01]  /*0b90*/  LDCU UR10, c[0x0][0x400] ;  /* 0x00008000ff0a77ac */ /* 0x000ee20008000800 */
[----:B------:R-:W-:-:S02]  /*0ba0*/  SHF.R.U32.HI R92, RZ, 0x10, R3 ;  /* 0x00000010ff5c7819 */ /* 0x000fc40000011603 */
[----:B------:R-:W-:Y:S01]  /*0bb0*/  PRMT R93, R0, 0x5410, R93 ;  /* 0x00005410005d7816 */ /* 0x000fe2000000005d */
[----:B------:R-:W4:Y:S01]  /*0bc0*/  LDCU.64 UR12, c[0x0][0x3a0] ;  /* 0x00007400ff0c77ac */ /* 0x000f220008000a00 */
[----:B------:R-:W-:Y:S02]  /*0bd0*/  SHF.R.U64 R0, R52, 0x10, R53 ;  /* 0x0000001034007819 */ /* 0x000fe40000001235 */
[----:B------:R-:W-:Y:S01]  /*0be0*/  MOV R123, R9 ;  /* 0x00000009007b7202 */ /* 0x000fe20000000f00 */
[----:B------:R-:W-:Y:S01]  /*0bf0*/  UPLOP3.LUT UP1, UPT, UPT, UPT, UPT, 0x40, 0x4 ;  /* 0x000000000004789c */ /* 0x000fe20003f2e870 */
[----:B0-----:R-:W-:Y:S02]  /*0c00*/  SHF.R.U64 R4, R8, 0x10, R9 ;  /* 0x0000001008047819 */ /* 0x001fe40000001209 */
[----:B------:R-:W-:Y:S02]  /*0c10*/  PRMT R92, R0, 0x5410, R92 ;  /* 0x00005410005c7816 */ /* 0x000fe4000000005c */
[----:B------:R-:W-:-:S02]  /*0c20*/  PRMT R123, R4, 0x5410, R123 ;  /* 0x00005410047b7816 */ /* 0x000fc4000000007b */
[----:B------:R-:W-:Y:S02]  /*0c30*/  SHF.R.U32.HI R90, RZ, 0x10, R37 ;  /* 0x00000010ff5a7819 */ /* 0x000fe40000011625 */
[----:B------:R-:W-:Y:S02]  /*0c40*/  SHF.R.U64 R0, R54, 0x10, R55 ;  /* 0x0000001036007819 */ /* 0x000fe40000001237 */
[----:B------:R-:W-:Y:S02]  /*0c50*/  SHF.R.U64 R91, R36, 0x10, R37 ;  /* 0x00000010245b7819 */ /* 0x000fe40000001225 */
[----:B------:R-:W-:Y:S02]  /*0c60*/  SHF.R.U32.HI R4, RZ, 0x10, R53 ;  /* 0x00000010ff047819 */ /* 0x000fe40000011635 */
        /* <DEDUP_REMOVED lines=15> */
[--C-:B------:R-:W-:Y:S02]  /*0d60*/  SHF.R.U32.HI R0, RZ, 0x10, R43.reuse ;  /* 0x00000010ff007819 */ /* 0x100fe4000001162b */
[----:B------:R-:W-:Y:S02]  /*0d70*/  MOV R126, R6 ;  /* 0x00000006007e7202 */ /* 0x000fe40000000f00 */
[----:B------:R-:W-:Y:S02]  /*0d80*/  SHF.R.U64 R4, R42, 0x10, R43 ;  /* 0x000000102a047819 */ /* 0x000fe4000000122b */
[----:B------:R-:W-:Y:S02]  /*0d90*/  PRMT R130, R130, 0x5410, R0 ;  /* 0x0000541082827816 */ /* 0x000fe40000000000 */
[----:B------:R-:W-:-:S02]  /*0da0*/  SHF.R.U32.HI R5, RZ, 0x10, R7 ;  /* 0x00000010ff057819 */ /* 0x000fc40000011607 */
[----:B------:R-:W-:Y:S02]  /*0db0*/  PRMT R126, R126, 0x5410, R4 ;  /* 0x000054107e7e7816 */ /* 0x000fe40000000004 */
[----:B------:R-:W-:Y:S02]  /*0dc0*/  SHF.R.U32.HI R134, RZ, 0x10, R61 ;  /* 0x00000010ff867819 */ /* 0x000fe4000001163d */
[----:B------:R-:W-:Y:S02]  /*0dd0*/  SHF.R.U32.HI R0, RZ, 0x10, R45 ;  /* 0x00000010ff007819 */ /* 0x000fe4000001162d */
[----:B------:R-:W-:Y:S02]  /*0de0*/  MOV R124, R8 ;  /* 0x00000008007c7202 */ /* 0x000fe40000000f00 */
[----:B------:R-:W-:Y:S02]  /*0df0*/  SHF.R.U32.HI R6, RZ, 0x10, R9 ;  /* 0x00000010ff067819 */ /* 0x000fe40000011609 */
[----:B------:R-:W-:-:S02]  /*0e00*/  MOV R122, R10 ;  /* 0x0000000a007a7202 */ /* 0x000fc40000000f00 */
[----:B------:R-:W-:Y:S02]  /*0e10*/  SHF.R.U64 R7, R10, 0x10, R11 ;  /* 0x000000100a077819 */ /* 0x000fe4000000120b */
[----:B------:R-:W-:Y:S02]  /*0e20*/  SHF.R.U64 R132, R60, 0x10, R61 ;  /* 0x000000103c847819 */ /* 0x000fe4000000123d */
[----:B------:R-:W-:Y:S02]  /*0e30*/  SHF.R.U64 R4, R44, 0x10, R45 ;  /* 0x000000102c047819 */ /* 0x000fe4000000122d */
[----:B------:R-:W-:Y:S02]  /*0e40*/  MOV R121, R11 ;  /* 0x0000000b00797202 */ /* 0x000fe40000000f00 */
[----:B------:R-:W-:Y:S02]  /*0e50*/  SHF.R.U32.HI R9, RZ, 0x10, R11 ;  /* 0x00000010ff097819 */ /* 0x000fe4000001160b */
[----:B------:R-:W-:-:S02]  /*0e60*/  MOV R119, R13 ;  /* 0x0000000d00777202 */ /* 0x000fc40000000f00 */
[--C-:B------:R-:W-:Y:S02]  /*0e70*/  SHF.R.U64 R8, R12, 0x10, R13.reuse ;  /* 0x000000100c087819 */ /* 0x100fe4000000120d */
[----:B------:R-:W-:Y:S02]  /*0e80*/  SHF.R.U32.HI R10, RZ, 0x10, R13 ;  /* 0x00000010ff0a7819 */ /* 0x000fe4000001160d */
[----:B------:R-:W-:Y:S02]  /*0e90*/  MOV R120, R12 ;  /* 0x0000000c00787202 */ /* 0x000fe40000000f00 */
[----:B------:R-:W-:Y:S02]  /*0ea0*/  MOV R118, R14 ;  /* 0x0000000e00767202 */ /* 0x000fe40000000f00 */
[----:B------:R-:W-:Y:S02]  /*0eb0*/  MOV R117, R15 ;  /* 0x0000000f00757202 */ /* 0x000fe40000000f00 */
[----:B------:R-:W-:-:S02]  /*0ec0*/  SHF.R.U64 R11, R14, 0x10, R15 ;  /* 0x000000100e0b7819 */ /* 0x000fc4000000120f */
[----:B------:R-:W-:Y:S02]  /*0ed0*/  SHF.R.U32.HI R13, RZ, 0x10, R15 ;  /* 0x00000010ff0d7819 */ /* 0x000fe4000001160f */
[----:B------:R-:W-:Y:S02]  /*0ee0*/  MOV R116, R16 ;  /* 0x0000001000747202 */ /* 0x000fe40000000f00 */
[----:B------:R-:W-:Y:S02]  /*0ef0*/  MOV R115, R17 ;  /* 0x0000001100737202 */ /* 0x000fe40000000f00 */
[--C-:B------:R-:W-:Y:S02]  /*0f00*/  SHF.R.U64 R12, R16, 0x10, R17.reuse ;  /* 0x00000010100c7819 */ /* 0x100fe40000001211 */
[----:B------:R-:W-:Y:S02]  /*0f10*/  SHF.R.U32.HI R14, RZ, 0x10, R17 ;  /* 0x00000010ff0e7819 */ /* 0x000fe40000011611 */
[----:B------:R-:W-:-:S02]  /*0f20*/  MOV R114, R18 ;  /* 0x0000001200727202 */ /* 0x000fc40000000f00 */
[--C-:B------:R-:W-:Y:S02]  /*0f30*/  SHF.R.U64 R15, R18, 0x10, R19.reuse ;  /* 0x00000010120f7819 */ /* 0x100fe40000001213 */
[----:B------:R-:W-:Y:S02]  /*0f40*/  PRMT R134, R134, 0x5410, R0 ;  /* 0x0000541086867816 */ /* 0x000fe40000000000 */
[----:B------:R-:W-:Y:S02]  /*0f50*/  MOV R113, R19 ;  /* 0x0000001300717202 */ /* 0x000fe40000000f00 */
[----:B------:R-:W-:Y:S02]  /*0f60*/  SHF.R.U32.HI R17, RZ, 0x10, R19 ;  /* 0x00000010ff117819 */ /* 0x000fe40000011613 */
[----:B------:R-:W-:Y:S02]  /*0f70*/  MOV R111, R21 ;  /* 0x00000015006f7202 */ /* 0x000fe40000000f00 */
[----:B------:R-:W-:-:S02]  /*0f80*/  SHF.R.U64 R16, R20, 0x10, R21 ;  /* 0x0000001014107819 */ /* 0x000fc40000001215 */
[----:B------:R-:W-:Y:S02]  /*0f90*/  SHF.R.U32.HI R18, RZ, 0x10, R21 ;  /* 0x00000010ff127819 */ /* 0x000fe40000011615 */
[----:B------:R-:W-:Y:S02]  /*0fa0*/  PRMT R132, R132, 0x5410, R4 ;  /* 0x0000541084847816 */ /* 0x000fe40000000004 */
[----:B------:R-:W-:Y:S02]  /*0fb0*/  SHF.R.U32.HI R138, RZ, 0x10, R63 ;  /* 0x00000010ff8a7819 */ /* 0x000fe4000001163f */
[----:B------:R-:W-:Y:S02]  /*0fc0*/  SHF.R.U32.HI R0, RZ, 0x10, R47 ;  /* 0x00000010ff007819 */ /* 0x000fe4000001162f */
[----:B------:R-:W-:Y:S02]  /*0fd0*/  MOV R112, R20 ;  /* 0x0000001400707202 */ /* 0x000fe40000000f00 */
[----:B------:R-:W-:-:S02]  /*0fe0*/  MOV R110, R22 ;  /* 0x00000016006e7202 */ /* 0x000fc40000000f00 */
[----:B------:R-:W-:Y:S02]  /*0ff0*/  MOV R109, R23 ;  /* 0x00000017006d7202 */ /* 0x000fe40000000f00 */
[--C-:B------:R-:W-:Y:S02]  /*1000*/  SHF.R.U64 R19, R22, 0x10, R23.reuse ;  /* 0x0000001016137819 */ /* 0x100fe40000001217 */
[----:B------:R-:W-:Y:S02]  /*1010*/  SHF.R.U32.HI R21, RZ, 0x10, R23 ;  /* 0x00000010ff157819 */ /* 0x000fe40000011617 */
[----:B------:R-:W-:Y:S02]  /*1020*/  SHF.R.U64 R136, R62, 0x10, R63 ;  /* 0x000000103e887819 */ /* 0x000fe4000000123f */
[----:B------:R-:W-:Y:S02]  /*1030*/  SHF.R.U64 R4, R46, 0x10, R47 ;  /* 0x000000102e047819 */ /* 0x000fe4000000122f */
[----:B------:R-:W-:-:S02]  /*1040*/  MOV R108, R24 ;  /* 0x00000018006c7202 */ /* 0x000fc40000000f00 */
[----:B------:R-:W-:Y:S02]  /*1050*/  MOV R107, R25 ;  /* 0x00000019006b7202 */ /* 0x000fe40000000f00 */
[--C-:B------:R-:W-:Y:S02]  /*1060*/  SHF.R.U64 R20, R24, 0x10, R25.reuse ;  /* 0x0000001018147819 */ /* 0x100fe40000001219 */
[----:B------:R-:W-:Y:S02]  /*1070*/  SHF.R.U32.HI R22, RZ, 0x10, R25 ;  /* 0x00000010ff167819 */ /* 0x000fe40000011619 */
[----:B------:R-:W-:Y:S02]  /*1080*/  MOV R106, R26 ;  /* 0x0000001a006a7202 */ /* 0x000fe40000000f00 */
[----:B------:R-:W-:Y:S02]  /*1090*/  SHF.R.U64 R23, R26, 0x10, R27 ;  /* 0x000000101a177819 */ /* 0x000fe4000000121b */
[----:B------:R-:W-:-:S02]  /*10a0*/  MOV R105, R27 ;  /* 0x0000001b00697202 */ /* 0x000fc40000000f00 */
[----:B------:R-:W-:Y:S02]  /*10b0*/  SHF.R.U32.HI R25, RZ, 0x10, R27 ;  /* 0x00000010ff197819 */ /* 0x000fe4000001161b */
[----:B------:R-:W-:Y:S02]  /*10c0*/  MOV R103, R29 ;  /* 0x0000001d00677202 */ /* 0x000fe40000000f00 */
[--C-:B------:R-:W-:Y:S02]  /*10d0*/  SHF.R.U64 R24, R28, 0x10, R29.reuse ;  /* 0x000000101c187819 */ /* 0x100fe4000000121d */
[----:B------:R-:W-:Y:S02]  /*10e0*/  SHF.R.U32.HI R26, RZ, 0x10, R29 ;  /* 0x00000010ff1a7819 */ /* 0x000fe4000001161d */
[----:B------:R-:W-:Y:S02]  /*10f0*/  MOV R104, R28 ;  /* 0x0000001c00687202 */ /* 0x000fe40000000f00 */
[----:B------:R-:W-:-:S02]  /*1100*/  MOV R102, R30 ;  /* 0x0000001e00667202 */ /* 0x000fc40000000f00 */
[----:B------:R-:W-:Y:S02]  /*1110*/  MOV R101, R31 ;  /* 0x0000001f00657202 */ /* 0x000fe40000000f00 */
[--C-:B------:R-:W-:Y:S02]  /*1120*/  SHF.R.U64 R27, R30, 0x10, R31.reuse ;  /* 0x000000101e1b7819 */ /* 0x100fe4000000121f */
[----:B------:R-:W-:Y:S02]  /*1130*/  SHF.R.U32.HI R29, RZ, 0x10, R31 ;  /* 0x00000010ff1d7819 */ /* 0x000fe4000001161f */
[----:B------:R-:W-:Y:S02]  /*1140*/  PRMT R138, R138, 0x5410, R0 ;  /* 0x000054108a8a7816 */ /* 0x000fe40000000000 */
[----:B------:R-:W-:Y:S02]  /*1150*/  MOV R100, R32 ;  /* 0x0000002000647202 */ /* 0x000fe40000000f00 */
[----:B------:R-:W-:-:S02]  /*1160*/  MOV R99, R33 ;  /* 0x0000002100637202 */ /* 0x000fc40000000f00 */
[--C-:B------:R-:W-:Y:S02]  /*1170*/  SHF.R.U64 R28, R32, 0x10, R33.reuse ;  /* 0x00000010201c7819 */ /* 0x100fe40000001221 */
[----:B------:R-:W-:Y:S02]  /*1180*/  SHF.R.U32.HI R30, RZ, 0x10, R33 ;  /* 0x00000010ff1e7819 */ /* 0x000fe40000011621 */
[----:B------:R-:W-:Y:S02]  /*1190*/  MOV R98, R34 ;  /* 0x0000002200627202 */ /* 0x000fe40000000f00 */
[----:B------:R-:W-:Y:S02]  /*11a0*/  SHF.R.U64 R31, R34, 0x10, R35 ;  /* 0x00000010221f7819 */ /* 0x000fe40000001223 */
[----:B------:R-:W-:Y:S02]  /*11b0*/  PRMT R136, R136, 0x5410, R4 ;  /* 0x0000541088887816 */ /* 0x000fe40000000004 */
[----:B------:R-:W-:-:S02]  /*11c0*/  SHF.R.U64 R140, R64, 0x10, R65 ;  /* 0x00000010408c7819 */ /* 0x000fc40000001241 */
[----:B------:R-:W-:Y:S02]  /*11d0*/  SHF.R.U64 R0, R48, 0x10, R49 ;  /* 0x0000001030007819 */ /* 0x000fe40000001231 */
[----:B------:R-:W-:Y:S02]  /*11e0*/  MOV R97, R35 ;  /* 0x0000002300617202 */ /* 0x000fe40000000f00 */
[----:B------:R-:W-:Y:S02]  /*11f0*/  SHF.R.U32.HI R33, RZ, 0x10, R35 ;  /* 0x00000010ff217819 */ /* 0x000fe40000011623 */
[----:B------:R-:W-:Y:S02]  /*1200*/  ISETP.NE.U32.AND P1, PT, R70, RZ, PT ;  /* 0x000000ff4600720c */ /* 0x000fe40003f25070 */
[----:B------:R-:W-:Y:S02]  /*1210*/  MOV R96, R66 ;  /* 0x0000004200607202 */ /* 0x000fe40000000f00 */
[----:B------:R-:W-:-:S02]  /*1220*/  MOV R95, R67 ;  /* 0x00000043005f7202 */ /* 0x000fc40000000f00 */
[--C-:B------:R-:W-:Y:S02]  /*1230*/  SHF.R.U64 R32, R66, 0x10, R67.reuse ;  /* 0x0000001042207819 */ /* 0x100fe40000001243 */
[----:B------:R-:W-:Y:S02]  /*1240*/  SHF.R.U32.HI R34, RZ, 0x10, R67 ;  /* 0x00000010ff227819 */ /* 0x000fe40000011643 */
[----:B------:R-:W-:Y:S02]  /*1250*/  SHF.R.U64 R94, R50, 0x10, R51 ;  /* 0x00000010325e7819 */ /* 0x000fe40000001233 */
[----:B------:R-:W-:Y:S02]  /*1260*/  SHF.R.U32.HI R142, RZ, 0x10, R65 ;  /* 0x00000010ff8e7819 */ /* 0x000fe40000011641 */
[----:B------:R-:W-:Y:S02]  /*1270*/  SHF.R.U32.HI R4, RZ, 0x10, R49 ;  /* 0x00000010ff047819 */ /* 0x000fe40000011631 */
[----:B------:R-:W-:-:S02]  /*1280*/  PRMT R140, R140, 0x5410, R0 ;  /* 0x000054108c8c7816 */ /* 0x000fc40000000000 */
[----:B------:R-:W-:Y:S02]  /*1290*/  ISETP.NE.AND.EX P1, PT, R71, RZ, PT, P1 ;  /* 0x000000ff4700720c */ /* 0x000fe40003f25310 */
        /* <DEDUP_REMOVED lines=31> */
[----:B-1234-:R-:W-:-:S07]  /*1490*/  MOV R0, UR4 ;  /* 0x0000000400007c02 */ /* 0x01efce0008000f00 */
.L_x_14293:
        /* <DEDUP_REMOVED lines=8> */
[----:B------:R-:W2:Y:S08]  /*1520*/  @P2 LDC.64 R16, c[0x0][0x3a0] ;  /* 0x0000e800ff102b82 */ /* 0x000eb00000000a00 */
[----:B------:R-:W3:Y:S01]  /*1530*/  LDC.64 R22, c[0x0][0x398] ;  /* 0x0000e600ff167b82 */ /* 0x000ee20000000a00 */
[----:B-1----:R-:W-:-:S05]  /*1540*/  @P1 IMAD.WIDE.U32 R26, R25, 0x10, R18 ;  /* 0x00000010191a1825 */ /* 0x002fca00078e0012 */
[----:B------:R1:W5:Y:S01]  /*1550*/  @P1 LDG.E.128 R4, desc[UR6][R26.64] ;  /* 0x000000061a041981 */ /* 0x000362000c1e1d00 */
[----:B--2---:R-:W-:-:S04]  /*1560*/  @P2 IMAD.WIDE.U32 R28, R25, 0x10, R16 ;  /* 0x00000010191c2825 */ /* 0x004fc800078e0010 */
[----:B0-----:R-:W-:Y:S01]  /*1570*/  IMAD.WIDE.U32 R16, R25, 0x10, R20 ;  /* 0x0000001019107825 */ /* 0x001fe200078e0014 */
[----:B------:R1:W5:Y:S05]  /*1580*/  @P2 LDG.E.128 R8, desc[UR6][R28.64] ;  /* 0x000000061c082981 */ /* 0x00036a000c1e1d00 */
[----:B------:R-:W5:Y:S01]  /*1590*/  LDG.E.128 R16, desc[UR6][R16.64] ;  /* 0x0000000610107981 */ /* 0x000f62000c1e1d00 */
[----:B---3--:R-:W-:-:S04]  /*15a0*/  ISETP.NE.U32.AND P1, PT, R22, RZ, PT ;  /* 0x000000ff1600720c */ /* 0x008fc80003f25070 */
[----:B------:R-:W-:-:S13]  /*15b0*/  ISETP.NE.AND.EX P1, PT, R23, RZ, PT, P1 ;  /* 0x000000ff1700720c */ /* 0x000fda0003f25310 */
[----:B-1----:R-:W-:Y:S05]  /*15c0*/  @!P1 BRA `(.L_x_14272) ;  /* 0x00000000005c9947 */ /* 0x002fea0003800000 */
        /* <DEDUP_REMOVED lines=14> */
.L_x_14273:
        /* <DEDUP_REMOVED lines=9> */
.L_x_14272:
        /* <DEDUP_REMOVED lines=12> */
.L_x_14274:
[----:B------:R-:W0:Y:S01]  /*1800*/  @P0 LDC.64 R26, c[0x0][0x3a8] ;  /* 0x0000ea00ff1a0b82 */ /* 0x000e220000000a00 */
[----:B------:R-:W-:-:S05]  /*1810*/  IADD3 R67, PT, PT, R25, 0x100, RZ ;  /* 0x0000010019437810 */ /* 0x000fca0007ffe0ff */
[----:B------:R-:W-:Y:S02]  /*1820*/  IMAD.WIDE.U32 R16, R67, 0x10, R20 ;  /* 0x0000001043107825 */ /* 0x000fe400078e0014 */
        /* <DEDUP_REMOVED lines=13> */
[----:B------:R-:W-:-:S06]  /*1900*/  UISETP.NE.AND.EX UP0, UPT, UR13, URZ, UPT, UP0 ;  /* 0x000000ff0d00728c */ /* 0x000fcc000bf05300 */
[----:B------:R-:W-:-:S13]  /*1910*/  PLOP3.LUT P4, PT, PT, PT, UP0, 0x80, 0x8 ;  /* 0x000000000008781c */ /* 0x000fda0003f8f008 */
        /* <DEDUP_REMOVED lines=13> */
.L_x_14275:
        /* <DEDUP_REMOVED lines=23> */
.L_x_14276:
        /* <DEDUP_REMOVED lines=12> */
[----:B------:R-:W-:Y:S05]  /*1c20*/  @P3 BRA `(.L_x_14277) ;  /* 0x0000000000343947 */ /* 0x000fea0003800000 */
        /* <DEDUP_REMOVED lines=8> */
[----:B0-----:R-:W-:Y:S02]  /*1cb0*/  @P4 MOV R12, R81 ;  /* 0x00000051000c4202 */ /* 0x001fe40000000f00 */
[----:B------:R-:W-:-:S02]  /*1cc0*/  @P4 MOV R13, R79 ;  /* 0x0000004f000d4202 */ /* 0x000fc40000000f00 */
[----:B------:R-:W-:Y:S02]  /*1cd0*/  @P4 MOV R14, R77 ;  /* 0x0000004d000e4202 */ /* 0x000fe40000000f00 */
[----:B------:R-:W-:Y:S01]  /*1ce0*/  @P4 MOV R15, R75 ;  /* 0x0000004b000f4202 */ /* 0x000fe20000000f00 */
[----:B------:R-:W-:Y:S06]  /*1cf0*/  BRA `(.L_x_14278) ;  /* 0x0000000000547947 */ /* 0x000fec0003800000 */
.L_x_14277:
[----:B-----5:R-:W-:Y:S01]  /*1d00*/  @!P4 FADD.FTZ R81, R4, R16 ;  /* 0x000000100451c221 */ /* 0x020fe20000010000 */
[----:B------:R-:W-:Y:S01]  /*1d10*/  @!P4 FADD.FTZ R79, R5, R17 ;  /* 0x00000011054fc221 */ /* 0x000fe20000010000 */
[----:B------:R-:W-:Y:S01]  /*1d20*/  @!P4 FADD.FTZ R77, R6, R18 ;  /* 0x00000012064dc221 */ /* 0x000fe20000010000 */
[----:B------:R-:W-:Y:S02]  /*1d30*/  @!P4 FADD.FTZ R75, R7, R19 ;  /* 0x00000013074bc221 */ /* 0x000fe40000010000 */
[----:B0-----:R-:W-:Y:S02]  /*1d40*/  @!P4 MOV R12, R81 ;  /* 0x00000051000cc202 */ /* 0x001fe40000000f00 */
        /* <DEDUP_REMOVED lines=16> */
.L_x_14278:
        /* <DEDUP_REMOVED lines=26> */
.L_x_14279:
        /* <DEDUP_REMOVED lines=21> */
.L_x_14280:
        /* <DEDUP_REMOVED lines=26> */
.L_x_14281:
        /* <DEDUP_REMOVED lines=21> */
.L_x_14282:
        /* <DEDUP_REMOVED lines=26> */
.L_x_14283:
        /* <DEDUP_REMOVED lines=21> */
.L_x_14284:
        /* <DEDUP_REMOVED lines=26> */
.L_x_14285:
        /* <DEDUP_REMOVED lines=21> */
.L_x_14286:
        /* <DEDUP_REMOVED lines=26> */
.L_x_14287:
        /* <DEDUP_REMOVED lines=21> */
.L_x_14288:
[----:B------:R-:W-:Y:S01]  /*2d00*/  FADD.FTZ R16, RZ, R135 ;  /* 0x00000087ff107221 */ /* 0x000fe20000010000 */
[----:B------:R-:W0:Y:S01]  /*2d10*/  S2R R128, SR_TID.X ;  /* 0x0000000000807919 */ /* 0x000e220000002100 */
        /* <DEDUP_REMOVED lines=9> */
[----:B0-----:R-:W-:-:S03]  /*2db0*/  LOP3.LUT P2, RZ, R128, 0x1f, RZ, 0xc0, !PT ;  /* 0x0000001f80ff7812 */ /* 0x001fc6000784c0ff */
        /* <DEDUP_REMOVED lines=119> */
.L_x_14290:
[----:B------:R-:W-:Y:S05]  /*3530*/  BSYNC.RECONVERGENT B0 ;  /* 0x0000000000007941 */ /* 0x000fea0003800200 */
.L_x_14289:
        /* <DEDUP_REMOVED lines=15> */
.L_x_14292:
[----:B------:R-:W-:Y:S05]  /*3630*/  BSYNC.RECONVERGENT B0 ;  /* 0x0000000000007941 */ /* 0x000fea0003800200 */
.L_x_14291:
[----:B------:R-:W1:Y:S01]  /*3640*/  SHFL.DOWN PT, R19, R18, 0x4, 0x1f ;  /* 0x08801f0012137f89 */ /* 0x000e6200000e0000 */
[----:B------:R-:W-:Y:S01]  /*3650*/  ISETP.NE.AND P3, PT, RZ, UR9, PT ;  /* 0x00000009ff007c0c */ /* 0x000fe2000bf65270 */
[----:B------:R-:W-:Y:S01]  /*3660*/  HADD2.F32 R183, -RZ, R50.H0_H0 ;  /* 0x20000032ffb77230 */ /* 0x000fe20000004100 */
[----:B------:R-:W-:Y:S01]  /*3670*/  ISETP.NE.AND P2, PT, R128, RZ, PT ;  /* 0x000000ff8000720c */ /* 0x000fe20003f45270 */
[----:B0-----:R-:W0:Y:S01]  /*3680*/  SHFL.DOWN PT, R21, R16, 0x4, 0x1f ;  /* 0x08801f0010157f89 */ /* 0x001e2200000e0000 */
[----:B------:R-:W-:-:S03]  /*3690*/  UPLOP3.LUT UP1, UPT, UPT, UPT, UP1, 0x40, 0x4 ;  /* 0x000000000004789c */ /* 0x000fc60003f2e810 */
[----:B------:R-:W2:Y:S01]  /*36a0*/  SHFL.DOWN PT, R20, R17, 0x4, 0x1f ;  /* 0x08801f0011147f89 */ /* 0x000ea200000e0000 */
[----:B-1----:R-:W-:Y:S02]  /*36b0*/  IADD3 R22, PT, PT, R19, R18, RZ ;  /* 0x0000001213167210 */ /* 0x002fe40007ffe0ff */
[----:B------:R-:W-:Y:S02]  /*36c0*/  I2FP.F32.S32 R26, R19 ;  /* 0x00000013001a7245 */ /* 0x000fe40000201400 */
[----:B------:R-:W-:Y:S01]  /*36d0*/  I2FP.F32.S32 R23, R22 ;  /* 0x0000001600177245 */ /* 0x000fe20000201400 */
[----:B------:R-:W1:Y:S01]  /*36e0*/  SHFL.DOWN PT, R69, R22, 0x2, 0x1f ;  /* 0x08401f0016457f89 */ /* 0x000e6200000e0000 */
[----:B------:R-:W-:Y:S01]  /*36f0*/  I2FP.F32.U32 R19, R18 ;  /* 0x0000001200137245 */ /* 0x000fe20000201000 */
[C---:B0-----:R-:W-:Y:S01]  /*3700*/  FMUL.FTZ R28, R21.reuse, R26 ;  /* 0x0000001a151c7220 */ /* 0x041fe20000410000 */
[----:B------:R-:W0:Y:S01]  /*3710*/  MUFU.RCP R24, R23 ;  /* 0x0000001700187308 */ /* 0x000e220000001000 */
[----:B------:R-:W-:Y:S01]  /*3720*/  FADD.FTZ R21, -R21, R16 ;  /* 0x0000001015157221 */ /* 0x000fe20000010100 */
[----:B--2---:R-:W-:Y:S01]  /*3730*/  FADD.FTZ R17, R20, R17 ;  /* 0x0000001114117221 */ /* 0x004fe20000010000 */
[----:B------:R-:W-:-:S02]  /*3740*/  FFMA.FTZ R27, R19, R16, R28 ;  /* 0x00000010131b7223 */ /* 0x000fc4000001001c */
        /* <DEDUP_REMOVED lines=16> */
[----:B-1----:R-:W-:Y:S01]  /*3850*/  FADD.FTZ R17, R17, R18 ;  /* 0x0000001211117221 */ /* 0x002fe20000010000 */
[----:B------:R-:W0:Y:S01]  /*3860*/  @!P2 LDC.64 R26, c[0x0][0x3c0] ;  /* 0x0000f000ff1aab82 */ /* 0x000e220000000a00 */
[----:B--2---:R-:W-:Y:S01]  /*3870*/  FMUL.FTZ R24, R20, R21 ;  /* 0x0000001514187220 */ /* 0x004fe20000410000 */
[----:B------:R-:W-:Y:S01]  /*3880*/  FMUL.FTZ R16, R23, R16 ;  /* 0x0000001017107220 */ /* 0x000fe20000410000 */
[-C--:B---3--:R-:W-:Y:S02]  /*3890*/  IADD3 R22, PT, PT, R22, R179.reuse, RZ ;  /* 0x000000b316167210 */ /* 0x088fe40007ffe0ff */
[----:B------:R-:W-:Y:S01]  /*38a0*/  I2FP.F32.S32 R179, R179 ;  /* 0x000000b300b37245 */ /* 0x000fe20000201400 */
[----:B------:R-:W1:Y:S01]  /*38b0*/  SHFL.DOWN PT, R21, R24, 0x1, 0x1f ;  /* 0x08201f0018157f89 */ /* 0x000e6200000e0000 */
[----:B------:R-:W-:Y:S01]  /*38c0*/  FMUL.FTZ R16, R16, R69 ;  /* 0x0000004510107220 */ /* 0x000fe20000410000 */
[----:B------:R-:W-:Y:S01]  /*38d0*/  I2FP.F32.S32 R22, R22 ;  /* 0x0000001600167245 */ /* 0x000fe20000201400 */
[----:B------:R-:W2:Y:S02]  /*38e0*/  LDC.64 R68, c[0x0][0x428] ;  /* 0x00010a00ff447b82 */ /* 0x000ea40000000a00 */
[----:B------:R-:W-:-:S03]  /*38f0*/  FFMA.FTZ R16, R20, R16, R17 ;  /* 0x0000001014107223 */ /* 0x000fc60000010011 */
[----:B------:R-:W3:Y:S02]  /*3900*/  MUFU.RCP R22, R22 ;  /* 0x0000001600167308 */ /* 0x000ee40000001000 */
[----:B------:R-:W4:Y:S01]  /*3910*/  SHFL.DOWN PT, R17, R16, 0x1, 0x1f ;  /* 0x08201f0010117f89 */ /* 0x000f2200000e0000 */
[----:B0-----:R-:W-:-:S04]  /*3920*/  @!P2 IMAD.WIDE R26, R0, 0x4, R26 ;  /* 0x00000004001aa825 */ /* 0x001fc800078e021a */
[----:B-1----:R-:W-:Y:S01]  /*3930*/  FADD.FTZ R18, R24, -R21 ;  /* 0x8000001518127221 */ /* 0x002fe20000010000 */
[----:B------:R-:W-:-:S03]  /*3940*/  FMUL.FTZ R20, R21, R179 ;  /* 0x000000b315147220 */ /* 0x000fc60000410000 */
[----:B------:R-:W-:Y:S01]  /*3950*/  FMUL.FTZ R18, R18, R18 ;  /* 0x0000001212127220 */ /* 0x000fe20000410000 */
[----:B------:R-:W-:-:S03]  /*3960*/  FFMA.FTZ R21, R19, R24, R20 ;  /* 0x0000001813157223 */ /* 0x000fc60000010014 */
[----:B------:R-:W-:Y:S01]  /*3970*/  FMUL.FTZ R18, R19, R18 ;  /* 0x0000001213127220 */ /* 0x000fe20000410000 */
[----:B---3--:R-:W-:Y:S01]  /*3980*/  FMUL.FTZ R21, R22, R21 ;  /* 0x0000001516157220 */ /* 0x008fe20000410000 */
[----:B----4-:R-:W-:Y:S02]  /*3990*/  FADD.FTZ R17, R16, R17 ;  /* 0x0000001110117221 */ /* 0x010fe40000010000 */
[----:B------:R-:W-:Y:S02]  /*39a0*/  FMUL.FTZ R18, R18, R179 ;  /* 0x000000b312127220 */ /* 0x000fe40000410000 */
[----:B------:R0:W1:Y:S02]  /*39b0*/  SHFL.IDX PT, R181, R21, RZ, 0x1f ;  /* 0x00001fff15b57589 */ /* 0x00006400000e0000 */
[----:B------:R-:W-:Y:S02]  /*39c0*/  FFMA.FTZ R17, R22, R18, R17 ;  /* 0x0000001216117223 */ /* 0x000fe40000010011 */
[----:B------:R-:W3:Y:S04]  /*39d0*/  LDC R18, c[0x0][0x448] ;  /* 0x00011200ff127b82 */ /* 0x000ee80000000800 */
[----:B------:R-:W3:Y:S01]  /*39e0*/  SHFL.IDX PT, R17, R17, RZ, 0x1f ;  /* 0x00001fff11117589 */ /* 0x000ee200000e0000 */
[----:B0-----:R-:W-:-:S03]  /*39f0*/  HADD2.F32 R21, -RZ, R126.H0_H0 ;  /* 0x2000007eff157230 */ /* 0x001fc60000004100 */
[----:B------:R-:W0:Y:S01]  /*3a00*/  @!P2 LDC.64 R22, c[0x0][0x3c8] ;  /* 0x0000f200ff16ab82 */ /* 0x000e220000000a00 */
[C---:B-1----:R-:W-:Y:S01]  /*3a10*/  FMUL.FTZ R16, R181.reuse, R181 ;  /* 0x000000b5b5107220 */ /* 0x042fe20000410000 */
[----:B------:R-:W-:Y:S01]  /*3a20*/  FSEL R34, R181, RZ, !P3 ;  /* 0x000000ffb5227208 */ /* 0x000fe20005800000 */
[----:B------:R-:W-:Y:S03]  /*3a30*/  @!P2 STG.E desc[UR6][R26.64], R181 ;  /* 0x000000b51a00a986 */ /* 0x000fe6000c101906 */
[----:B------:R-:W-:Y:S01]  /*3a40*/  FSEL R19, R16, RZ, P3 ;  /* 0x000000ff10137208 */ /* 0x000fe20001800000 */
[C---:B------:R-:W-:Y:S01]  /*3a50*/  FADD.FTZ R24, -R34.reuse, R135 ;  /* 0x0000008722187221 */ /* 0x040fe20000010100 */
[C---:B------:R-:W-:Y:S01]  /*3a60*/  FADD.FTZ R146, -R34.reuse, R75 ;  /* 0x0000004b22927221 */ /* 0x040fe20000010100 */
[----:B---3--:R-:W-:Y:S01]  /*3a70*/  FFMA.FTZ R16, R17, UR10, R18 ;  /* 0x0000000a11107c23 */ /* 0x008fe20008010012 */
[----:B------:R-:W1:Y:S01]  /*3a80*/  LDC.64 R74, c[0x0][0x430] ;  /* 0x00010c00ff4a7b82 */ /* 0x000e620000000a00 */
[C---:B------:R-:W-:Y:S01]  /*3a90*/  FADD.FTZ R30, -R34.reuse, R133 ;  /* 0x00000085221e7221 */ /* 0x040fe20000010100 */
[----:B------:R-:W-:Y:S01]  /*3aa0*/  FADD.FTZ R32, -R34, R131 ;  /* 0x0000008322207221 */ /* 0x000fe20000010100 */
[----:B------:R-:W-:Y:S01]  /*3ab0*/  FADD.FTZ R19, R16, R19 ;  /* 0x0000001310137221 */ /* 0x000fe20000010000 */
[----:B------:R-:W-:Y:S01]  /*3ac0*/  FADD.FTZ R28, -R34, R129 ;  /* 0x00000081221c7221 */ /* 0x000fe20000010100 */
[----:B------:R-:W-:-:S02]  /*3ad0*/  HADD2.F32 R17, -RZ, R125.H0_H0 ;  /* 0x2000007dff117230 */ /* 0x000fc40000004100 */
[C---:B------:R-:W-:Y:S01]  /*3ae0*/  FADD.FTZ R66, -R34.reuse, R29 ;  /* 0x0000001d22427221 */ /* 0x040fe20000010100 */
[----:B------:R3:W4:Y:S01]  /*3af0*/  MUFU.RSQ R179, R19 ;  /* 0x0000001300b37308 */ /* 0x0007220000001400 */
[----:B------:R-:W-:Y:S02]  /*3b00*/  HADD2.F32 R135, -RZ, R51.H0_H0 ;  /* 0x20000033ff877230 */ /* 0x000fe40000004100 */
[C---:B------:R-:W-:Y:S01]  /*3b10*/  FADD.FTZ R76, -R34.reuse, R81 ;  /* 0x00000051224c7221 */ /* 0x040fe20000010100 */
[----:B------:R-:W-:Y:S02]  /*3b20*/  HADD2.F32 R131, -RZ, R124.H1_H1 ;  /* 0x3000007cff837230 */ /* 0x000fe40000004100 */
[C---:B------:R-:W-:Y:S01]  /*3b30*/  FADD.FTZ R160, -R34.reuse, R151 ;  /* 0x0000009722a07221 */ /* 0x040fe20000010100 */
[----:B------:R-:W-:Y:S02]  /*3b40*/  HADD2.F32 R129, -RZ, R93.H0_H0 ;  /* 0x2000005dff817230 */ /* 0x000fe40000004100 */
[----:B------:R-:W-:Y:S01]  /*3b50*/  FADD.FTZ R162, -R34, R153 ;  /* 0x0000009922a27221 */ /* 0x000fe20000010100 */
[----:B0-----:R-:W-:-:S04]  /*3b60*/  @!P2 IMAD.WIDE R22, R0, 0x4, R22 ;  /* 0x000000040016a825 */ /* 0x001fc800078e0216 */
[C---:B------:R-:W-:Y:S01]  /*3b70*/  FADD.FTZ R70, -R34.reuse, R31 ;  /* 0x0000001f22467221 */ /* 0x040fe20000010100 */
[C---:B------:R-:W-:Y:S01]  /*3b80*/  FADD.FTZ R72, -R34.reuse, R33 ;  /* 0x0000002122487221 */ /* 0x040fe20000010100 */
[C---:B------:R-:W-:Y:S01]  /*3b90*/  FADD.FTZ R168, -R34.reuse, R157 ;  /* 0x0000009d22a87221 */ /* 0x040fe20000010100 */
[----:B---3--:R-:W-:Y:S02]  /*3ba0*/  HADD2.F32 R19, -RZ, R94.H0_H0 ;  /* 0x2000005eff137230 */ /* 0x008fe40000004100 */
[C---:B------:R-:W-:Y:S01]  /*3bb0*/  FADD.FTZ R170, -R34.reuse, R155 ;  /* 0x0000009b22aa7221 */ /* 0x040fe20000010100 */
[----:B------:R-:W-:Y:S02]  /*3bc0*/  HADD2.F32 R29, -RZ, R124.H0_H0 ;  /* 0x2000007cff1d7230 */ /* 0x000fe40000004100 */
[C---:B------:R-:W-:Y:S01]  /*3bd0*/  FADD.FTZ R80, -R34.reuse, R35 ;  /* 0x0000002322507221 */ /* 0x040fe20000010100 */
[----:B------:R-:W-:Y:S02]  /*3be0*/  HADD2.F32 R81, -RZ, R2.H0_H0 ;  /* 0x20000002ff517230 */ /* 0x000fe40000004100 */
[----:B------:R-:W-:Y:S01]  /*3bf0*/  FADD.FTZ R78, -R34, R79 ;  /* 0x0000004f224e7221 */ /* 0x000fe20000010100 */
[C---:B----4-:R-:W-:Y:S01]  /*3c00*/  FMUL.FTZ R24, R179.reuse, R24 ;  /* 0x00000018b3187220 */ /* 0x050fe20000410000 */
[C---:B------:R-:W-:Y:S01]  /*3c10*/  FMUL.FTZ R30, R179.reuse, R30 ;  /* 0x0000001eb31e7220 */ /* 0x040fe20000410000 */
[C---:B------:R-:W-:Y:S01]  /*3c20*/  FMUL.FTZ R32, R179.reuse, R32 ;  /* 0x00000020b3207220 */ /* 0x040fe20000410000 */
[----:B------:R-:W-:Y:S01]  /*3c30*/  FMUL.FTZ R28, R179, R28 ;  /* 0x0000001cb31c7220 */ /* 0x000fe20000410000 */
[----:B------:R-:W-:Y:S01]  /*3c40*/  FFMA.FTZ R16, R24, R21, R183 ;  /* 0x0000001518107223 */ /* 0x000fe200000100b7 */
[----:B------:R-:W-:-:S02]  /*3c50*/  HADD2.F32 R21, -RZ, R125.H1_H1 ;  /* 0x3000007dff157230 */ /* 0x000fc40000004100 */
[----:B------:R-:W-:Y:S01]  /*3c60*/  FFMA.FTZ R17, R30, R17, R19 ;  /* 0x000000111e117223 */ /* 0x000fe20000010013 */
[----:B------:R-:W-:Y:S01]  /*3c70*/  FFMA.FTZ R19, R28, R131, R129 ;  /* 0x000000831c137223 */ /* 0x000fe20000010081 */
[----:B------:R-:W-:Y:S01]  /*3c80*/  HADD2.F32 R151, -RZ, R123.H0_H0 ;  /* 0x2000007bff977230 */ /* 0x000fe20000004100 */
[----:B------:R0:W-:Y:S01]  /*3c90*/  @!P2 STG.E desc[UR6][R22.64], R179 ;  /* 0x000000b31600a986 */ /* 0x0001e2000c101906 */
[----:B------:R-:W-:Y:S01]  /*3ca0*/  FFMA.FTZ R18, R32, R21, R135 ;  /* 0x0000001520127223 */ /* 0x000fe20000010087 */
[----:B--2---:R-:W-:-:S04]  /*3cb0*/  IMAD.WIDE.U32 R20, R25, 0x10, R68 ;  /* 0x0000001019147825 */ /* 0x004fc800078e0044 */
[C---:B------:R-:W-:Y:S01]  /*3cc0*/  FMUL.FTZ R82, R179.reuse, R66 ;  /* 0x00000042b3527220 */ /* 0x040fe20000410000 */
[C---:B------:R-:W-:Y:S01]  /*3cd0*/  FMUL.FTZ R84, R179.reuse, R70 ;  /* 0x00000046b3547220 */ /* 0x040fe20000410000 */
[C---:B------:R-:W-:Y:S01]  /*3ce0*/  FMUL.FTZ R66, R179.reuse, R72 ;  /* 0x00000048b3427220 */ /* 0x040fe20000410000 */
[----:B------:R-:W-:Y:S01]  /*3cf0*/  HADD2.F32 R153, -RZ, R93.H1_H1 ;  /* 0x3000005dff997230 */ /* 0x000fe20000004100 */
[----:B------:R2:W-:Y:S01]  /*3d00*/  STG.E.128 desc[UR6][R20.64], R16 ;  /* 0x0000001014007986 */ /* 0x0005e2000c101d06 */
[----:B------:R-:W-:Y:S02]  /*3d10*/  HADD2.F32 R155, -RZ, R123.H1_H1 ;  /* 0x3000007bff9b7230 */ /* 0x000fe40000004100 */
[C---:B------:R-:W-:Y:S01]  /*3d20*/  FMUL.FTZ R80, R179.reuse, R80 ;  /* 0x00000050b3507220 */ /* 0x040fe20000410000 */
[----:B------:R-:W-:Y:S02]  /*3d30*/  HADD2.F32 R157, -RZ, R3.H0_H0 ;  /* 0x20000003ff9d7230 */ /* 0x000fe40000004100 */
[----:B------:R-:W-:Y:S01]  /*3d40*/  FMUL.FTZ R31, R179, R76 ;  /* 0x0000004cb31f7220 */ /* 0x000fe20000410000 */
[----:B0-----:R-:W-:-:S02]  /*3d50*/  HADD2.F32 R23, -RZ, R122.H0_H0 ;  /* 0x2000007aff177230 */ /* 0x001fc40000004100 */
[----:B------:R-:W-:Y:S01]  /*3d60*/  FMUL.FTZ R33, R179, R78 ;  /* 0x0000004eb3217220 */ /* 0x000fe20000410000 */
[----:B------:R-:W-:Y:S02]  /*3d70*/  HADD2.F32 R27, -RZ, R52.H0_H0 ;  /* 0x20000034ff1b7230 */ /* 0x000fe40000004100 */
        /* <DEDUP_REMOVED lines=10> */
[----:B--2---:R-:W-:Y:S01]  /*3e20*/  FFMA.FTZ R16, R24, R29, R81 ;  /* 0x0000001d18107223 */ /* 0x004fe20000010051 */
[----:B------:R-:W-:Y:S01]  /*3e30*/  FFMA.FTZ R17, R30, R151, R153 ;  /* 0x000000971e117223 */ /* 0x000fe20000010099 */
[----:B------:R-:W-:-:S02]  /*3e40*/  HADD2.F32 R19, -RZ, R122.H1_H1 ;  /* 0x3000007aff137230 */ /* 0x000fc40000004100 */
[----:B------:R-:W-:Y:S01]  /*3e50*/  FFMA.FTZ R18, R32, R155, R157 ;  /* 0x0000009b20127223 */ /* 0x000fe2000001009d */
[--C-:B------:R-:W-:Y:S02]  /*3e60*/  HADD2.F32 R21, -RZ, R92.reuse.H1_H1 ;  /* 0x3000005cff157230 */ /* 0x100fe40000004100 */
[----:B------:R-:W-:Y:S01]  /*3e70*/  FFMA.FTZ R20, R82, R23, R27 ;  /* 0x0000001752147223 */ /* 0x000fe2000001001b */
[--C-:B------:R-:W-:Y:S02]  /*3e80*/  HADD2.F32 R29, -RZ, R121.reuse.H0_H0 ;  /* 0x20000079ff1d7230 */ /* 0x100fe40000004100 */
[----:B------:R-:W-:Y:S01]  /*3e90*/  FADD.FTZ R174, -R34, R165 ;  /* 0x000000a522ae7221 */ /* 0x000fe20000010100 */
[----:B------:R-:W-:Y:S02]  /*3ea0*/  HADD2.F32 R81, -RZ, R92.H0_H0 ;  /* 0x2000005cff517230 */ /* 0x000fe40000004100 */
[----:B------:R-:W-:Y:S01]  /*3eb0*/  FFMA.FTZ R19, R28, R19, R21 ;  /* 0x000000131c137223 */ /* 0x000fe20000010015 */
[----:B------:R-:W-:-:S02]  /*3ec0*/  HADD2.F32 R151, -RZ, R121.H1_H1 ;  /* 0x30000079ff977230 */ /* 0x000fc40000004100 */
[----:B------:R-:W-:Y:S01]  /*3ed0*/  FADD.FTZ R176, -R34, R167 ;  /* 0x000000a722b07221 */ /* 0x000fe20000010100 */
[----:B------:R-:W-:Y:S02]  /*3ee0*/  HADD2.F32 R153, -RZ, R53.H0_H0 ;  /* 0x20000035ff997230 */ /* 0x000fe40000004100 */
[----:B------:R-:W-:Y:S01]  /*3ef0*/  FFMA.FTZ R21, R84, R29, R81 ;  /* 0x0000001d54157223 */ /* 0x000fe20000010051 */
[--C-:B------:R-:W-:Y:S02]  /*3f00*/  HADD2.F32 R155, -RZ, R120.reuse.H1_H1 ;  /* 0x30000078ff9b7230 */ /* 0x100fe40000004100 */
[----:B------:R-:W-:Y:S01]  /*3f10*/  FADD.FTZ R178, -R34, R169 ;  /* 0x000000a922b27221 */ /* 0x000fe20000010100 */
[----:B------:R-:W-:Y:S02]  /*3f20*/  HADD2.F32 R157, -RZ, R91.H0_H0 ;  /* 0x2000005bff9d7230 */ /* 0x000fe40000004100 */
[----:B------:R-:W-:Y:S01]  /*3f30*/  FFMA.FTZ R22, R66, R151, R153 ;  /* 0x0000009742167223 */ /* 0x000fe20000010099 */
[----:B------:R-:W-:-:S02]  /*3f40*/  HADD2.F32 R81, -RZ, R120.H0_H0 ;  /* 0x20000078ff517230 */ /* 0x000fc40000004100 */
[----:B------:R-:W-:Y:S01]  /*3f50*/  FADD.FTZ R180, -R34, R173 ;  /* 0x000000ad22b47221 */ /* 0x000fe20000010100 */
[----:B------:R-:W-:Y:S02]  /*3f60*/  HADD2.F32 R151, -RZ, R36.H0_H0 ;  /* 0x20000024ff977230 */ /* 0x000fe40000004100 */
[----:B------:R-:W-:Y:S01]  /*3f70*/  FFMA.FTZ R23, R80, R155, R157 ;  /* 0x0000009b50177223 */ /* 0x000fe2000001009d */
[----:B-1----:R-:W-:-:S04]  /*3f80*/  IMAD.WIDE.U32 R26, R25, 0x10, R74 ;  /* 0x00000010191a7825 */ /* 0x002fc800078e004a */
[C---:B------:R-:W-:Y:S01]  /*3f90*/  FADD.FTZ R182, -R34.reuse, R175 ;  /* 0x000000af22b67221 */ /* 0x040fe20000010100 */
[----:B------:R-:W-:Y:S01]  /*3fa0*/  FADD.FTZ R184, -R34, R177 ;  /* 0x000000b122b87221 */ /* 0x000fe20000010100 */
[----:B------:R-:W-:Y:S01]  /*3fb0*/  FFMA.FTZ R24, R82, R81, R151 ;  /* 0x0000005152187223 */ /* 0x000fe20000010097 */
[----:B------:R-:W-:Y:S01]  /*3fc0*/  HADD2.F32 R25, -RZ, R119.H0_H0 ;  /* 0x20000077ff197230 */ /* 0x000fe20000004100 */
[----:B------:R0:W-:Y:S01]  /*3fd0*/  STG.E.128 desc[UR6][R26.64], R16 ;  /* 0x000000101a007986 */ /* 0x0001e2000c101d06 */
[----:B------:R-:W-:Y:S02]  /*3fe0*/  HADD2.F32 R153, -RZ, R91.H1_H1 ;  /* 0x3000005bff997230 */ /* 0x000fe40000004100 */
[----:B------:R-:W-:Y:S01]  /*3ff0*/  FADD.FTZ R186, -R34, R171 ;  /* 0x000000ab22ba7221 */ /* 0x000fe20000010100 */
[----:B------:R-:W-:-:S04]  /*4000*/  IMAD.WIDE.U32 R28, R67, 0x10, R68 ;  /* 0x00000010431c7825 */ /* 0x000fc800078e0044 */
[C---:B------:R-:W-:Y:S01]  /*4010*/  FMUL.FTZ R34, R179.reuse, R144 ;  /* 0x00000090b3227220 */ /* 0x040fe20000410000 */
[C---:B------:R-:W-:Y:S01]  /*4020*/  FMUL.FTZ R35, R179.reuse, R146 ;  /* 0x00000092b3237220 */ /* 0x040fe20000410000 */
[----:B------:R-:W-:Y:S01]  /*4030*/  FFMA.FTZ R25, R84, R25, R153 ;  /* 0x0000001954197223 */ /* 0x000fe20000010099 */
[----:B------:R-:W-:Y:S01]  /*4040*/  HADD2.F32 R30, -RZ, R118.H0_H0 ;  /* 0x20000076ff1e7230 */ /* 0x000fe20000004100 */
[----:B------:R1:W-:Y:S01]  /*4050*/  STG.E.128 desc[UR6][R28.64], R20 ;  /* 0x000000141c007986 */ /* 0x0003e2000c101d06 */
[----:B------:R-:W-:Y:S02]  /*4060*/  HADD2.F32 R32, -RZ, R54.H0_H0 ;  /* 0x20000036ff207230 */ /* 0x000fe40000004100 */
[C---:B------:R-:W-:Y:S01]  /*4070*/  FMUL.FTZ R77, R179.reuse, R152 ;  /* 0x00000098b34d7220 */ /* 0x040fe20000410000 */
[----:B------:R-:W-:Y:S02]  /*4080*/  HADD2.F32 R81, -RZ, R119.H1_H1 ;  /* 0x30000077ff517230 */ /* 0x000fe40000004100 */
[----:B------:R-:W-:Y:S01]  /*4090*/  FMUL.FTZ R76, R179, R154 ;  /* 0x0000009ab34c7220 */ /* 0x000fe20000410000 */
[----:B------:R-:W-:-:S02]  /*40a0*/  HADD2.F32 R151, -RZ, R37.H0_H0 ;  /* 0x20000025ff977230 */ /* 0x000fc40000004100 */
[C---:B------:R-:W-:Y:S01]  /*40b0*/  FMUL.FTZ R79, R179.reuse, R148 ;  /* 0x00000094b34f7220 */ /* 0x040fe20000410000 */
[----:B------:R-:W-:Y:S02]  /*40c0*/  HADD2.F32 R82, -RZ, R116.H0_H0 ;  /* 0x20000074ff527230 */ /* 0x000fe40000004100 */
[C---:B------:R-:W-:Y:S01]  /*40d0*/  FMUL.FTZ R72, R179.reuse, R156 ;  /* 0x0000009cb3487220 */ /* 0x040fe20000410000 */
[----:B------:R-:W-:Y:S02]  /*40e0*/  HADD2.F32 R153, -RZ, R118.H1_H1 ;  /* 0x30000076ff997230 */ /* 0x000fe40000004100 */
[----:B0-----:R-:W-:Y:S01]  /*40f0*/  FFMA.FTZ R26, R66, R81, R151 ;  /* 0x00000051421a7223 */ /* 0x001fe20000010097 */
[----:B------:R-:W-:Y:S02]  /*4100*/  HADD2.F32 R17, -RZ, R38.H0_H0 ;  /* 0x20000026ff117230 */ /* 0x000fe40000004100 */
[----:B------:R-:W-:Y:S01]  /*4110*/  FMUL.FTZ R70, R179, R158 ;  /* 0x0000009eb3467220 */ /* 0x000fe20000410000 */
[----:B------:R-:W-:-:S02]  /*4120*/  HADD2.F32 R16, -RZ, R117.H0_H0 ;  /* 0x20000075ff107230 */ /* 0x000fc40000004100 */
[C---:B------:R-:W-:Y:S01]  /*4130*/  FMUL.FTZ R78, R179.reuse, R150 ;  /* 0x00000096b34e7220 */ /* 0x040fe20000410000 */
[--C-:B------:R-:W-:Y:S02]  /*4140*/  HADD2.F32 R18, -RZ, R90.reuse.H0_H0 ;  /* 0x2000005aff127230 */ /* 0x100fe40000004100 */
[----:B------:R-:W-:Y:S01]  /*4150*/  FMUL.FTZ R150, R179, R160 ;  /* 0x000000a0b3967220 */ /* 0x000fe20000410000 */
[----:B------:R-:W-:Y:S02]  /*4160*/  HADD2.F32 R155, -RZ, R90.H1_H1 ;  /* 0x3000005aff9b7230 */ /* 0x000fe40000004100 */
[C---:B-1----:R-:W-:Y:S01]  /*4170*/  FFMA.FTZ R28, R31.reuse, R30, R32 ;  /* 0x0000001e1f1c7223 */ /* 0x042fe20000010020 */
[----:B------:R-:W-:Y:S01]  /*4180*/  FFMA.FTZ R32, R31, R82, R17 ;  /* 0x000000521f207223 */ /* 0x000fe20000010011 */
[----:B------:R-:W-:Y:S01]  /*4190*/  FFMA.FTZ R29, R33, R16, R18 ;  /* 0x00000010211d7223 */ /* 0x000fe20000010012 */
[----:B------:R-:W-:Y:S02]  /*41a0*/  HADD2.F32 R16, -RZ, R115.H0_H0 ;  /* 0x20000073ff107230 */ /* 0x000fe40000004100 */
[----:B------:R-:W-:Y:S01]  /*41b0*/  FFMA.FTZ R27, R80, R153, R155 ;  /* 0x00000099501b7223 */ /* 0x000fe2000001009b */
[----:B------:R-:W-:-:S02]  /*41c0*/  HADD2.F32 R18, -RZ, R89.H1_H1 ;  /* 0x30000059ff127230 */ /* 0x000fc40000004100 */
[C---:B------:R-:W-:Y:S01]  /*41d0*/  FMUL.FTZ R149, R179.reuse, R162 ;  /* 0x000000a2b3957220 */ /* 0x040fe20000410000 */
[----:B------:R-:W-:Y:S02]  /*41e0*/  HADD2.F32 R17, -RZ, R117.H1_H1 ;  /* 0x30000075ff117230 */ /* 0x000fe40000004100 */
[----:B------:R-:W-:Y:S01]  /*41f0*/  FMUL.FTZ R148, R179, R164 ;  /* 0x000000a4b3947220 */ /* 0x000fe20000410000 */
[----:B------:R-:W-:Y:S02]  /*4200*/  HADD2.F32 R19, -RZ, R55.H0_H0 ;  /* 0x20000037ff137230 */ /* 0x000fe40000004100 */
[----:B------:R-:W-:Y:S01]  /*4210*/  FFMA.FTZ R33, R33, R16, R18 ;  /* 0x0000001021217223 */ /* 0x000fe20000010012 */
[----:B------:R-:W-:Y:S02]  /*4220*/  HADD2.F32 R22, -RZ, R116.H1_H1 ;  /* 0x30000074ff167230 */ /* 0x000fe40000004100 */
[----:B------:R-:W-:Y:S01]  /*4230*/  FMUL.FTZ R147, R179, R166 ;  /* 0x000000a6b3937220 */ /* 0x000fe20000410000 */
[----:B------:R-:W-:-:S02]  /*4240*/  HADD2.F32 R66, -RZ, R89.H0_H0 ;  /* 0x20000059ff427230 */ /* 0x000fc40000004100 */
[----:B------:R-:W-:Y:S01]  /*4250*/  FFMA.FTZ R30, R34, R17, R19 ;  /* 0x00000011221e7223 */ /* 0x000fe20000010013 */
[----:B------:R-:W-:Y:S02]  /*4260*/  HADD2.F32 R80, -RZ, R114.H1_H1 ;  /* 0x30000072ff507230 */ /* 0x000fe40000004100 */
[----:B------:R-:W-:Y:S01]  /*4270*/  FMUL.FTZ R146, R179, R168 ;  /* 0x000000a8b3927220 */ /* 0x000fe20000410000 */
[----:B------:R-:W-:Y:S02]  /*4280*/  HADD2.F32 R23, -RZ, R88.H1_H1 ;  /* 0x30000058ff177230 */ /* 0x000fe40000004100 */
[----:B------:R-:W-:Y:S01]  /*4290*/  FFMA.FTZ R31, R35, R22, R66 ;  /* 0x00000016231f7223 */ /* 0x000fe20000010042 */
[----:B------:R-:W-:-:S04]  /*42a0*/  IMAD.WIDE.U32 R18, R67, 0x10, R74 ;  /* 0x0000001043127825 */ /* 0x000fc800078e004a */
[C---:B------:R-:W-:Y:S01]  /*42b0*/  FMUL.FTZ R144, R179.reuse, R170 ;  /* 0x000000aab3907220 */ /* 0x040fe20000410000 */
[----:B------:R-:W-:Y:S01]  /*42c0*/  FMUL.FTZ R143, R179, R172 ;  /* 0x000000acb38f7220 */ /* 0x000fe20000410000 */
[----:B------:R-:W-:Y:S01]  /*42d0*/  FFMA.FTZ R35, R35, R80, R23 ;  /* 0x0000005023237223 */ /* 0x000fe20000010017 */
[----:B------:R-:W-:Y:S01]  /*42e0*/  IMAD.WIDE.U32 R22, R73, 0x10, R68 ;  /* 0x0000001049167825 */ /* 0x000fe200078e0044 */
[----:B------:R0:W-:Y:S03]  /*42f0*/  STG.E.128 desc[UR6][R18.64], R24 ;  /* 0x0000001812007986 */ /* 0x0001e6000c101d06 */
[C---:B------:R-:W-:Y:S01]  /*4300*/  FMUL.FTZ R141, R179.reuse, R174 ;  /* 0x000000aeb38d7220 */ /* 0x040fe20000410000 */
[----:B------:R-:W-:Y:S01]  /*4310*/  FMUL.FTZ R139, R179, R176 ;  /* 0x000000b0b38b7220 */ /* 0x000fe20000410000 */
[----:B------:R-:W-:Y:S01]  /*4320*/  HADD2.F32 R21, -RZ, R115.H1_H1 ;  /* 0x30000073ff157230 */ /* 0x000fe20000004100 */
[----:B------:R1:W-:Y:S01]  /*4330*/  STG.E.128 desc[UR6][R22.64], R28 ;  /* 0x0000001c16007986 */ /* 0x0003e2000c101d06 */
[----:B------:R-:W-:-:S02]  /*4340*/  HADD2.F32 R20, -RZ, R39.H0_H0 ;  /* 0x20000027ff147230 */ /* 0x000fc40000004100 */
[----:B------:R-:W-:Y:S01]  /*4350*/  FMUL.FTZ R137, R179, R178 ;  /* 0x000000b2b3897220 */ /* 0x000fe20000410000 */
[----:B------:R-:W-:-:S04]  /*4360*/  IMAD.WIDE.U32 R66, R73, 0x10, R74 ;  /* 0x0000001049427825 */ /* 0x000fc800078e004a */
[C---:B------:R-:W-:Y:S01]  /*4370*/  FMUL.FTZ R135, R179.reuse, R180 ;  /* 0x000000b4b3877220 */ /* 0x040fe20000410000 */
[C---:B------:R-:W-:Y:S01]  /*4380*/  FMUL.FTZ R133, R179.reuse, R182 ;  /* 0x000000b6b3857220 */ /* 0x040fe20000410000 */
[----:B------:R-:W-:Y:S01]  /*4390*/  FFMA.FTZ R34, R34, R21, R20 ;  /* 0x0000001522227223 */ /* 0x000fe20000010014 */
[----:B------:R-:W-:Y:S02]  /*43a0*/  HADD2.F32 R16, -RZ, R114.H0_H0 ;  /* 0x20000072ff107230 */ /* 0x000fe40000004100 */
[C---:B------:R-:W-:Y:S01]  /*43b0*/  FMUL.FTZ R131, R179.reuse, R184 ;  /* 0x000000b8b3837220 */ /* 0x040fe20000410000 */
[----:B------:R-:W-:Y:S02]  /*43c0*/  HADD2.F32 R20, -RZ, R56.H0_H0 ;  /* 0x20000038ff147230 */ /* 0x000fe40000004100 */
[----:B------:R-:W-:Y:S01]  /*43d0*/  FMUL.FTZ R129, R179, R186 ;  /* 0x000000bab3817220 */ /* 0x000fe20000410000 */
[----:B------:R-:W-:Y:S01]  /*43e0*/  HADD2.F32 R80, -RZ, R112.H0_H0 ;  /* 0x20000070ff507230 */ /* 0x000fe20000004100 */
[----:B------:R2:W-:Y:S01]  /*43f0*/  STG.E.128 desc[UR6][R66.64], R32 ;  /* 0x0000002042007986 */ /* 0x0005e2000c101d06 */
[----:B------:R-:W-:-:S02]  /*4400*/  HADD2.F32 R17, -RZ, R40.H0_H0 ;  /* 0x20000028ff117230 */ /* 0x000fc40000004100 */
[C---:B------:R-:W-:Y:S01]  /*4410*/  FFMA.FTZ R16, R79.reuse, R16, R20 ;  /* 0x000000104f107223 */ /* 0x040fe20000010014 */
[----:B0-----:R-:W-:Y:S02]  /*4420*/  HADD2.F32 R24, -RZ, R111.H1_H1 ;  /* 0x3000006fff187230 */ /* 0x001fe40000004100 */
[----:B------:R-:W-:Y:S02]  /*4430*/  HADD2.F32 R19, -RZ, R41.H0_H0 ;  /* 0x20000029ff137230 */ /* 0x000fe40000004100 */
[----:B------:R-:W-:Y:S01]  /*4440*/  FFMA.FTZ R20, R79, R80, R17 ;  /* 0x000000504f147223 */ /* 0x000fe20000010011 */
[----:B-1----:R-:W-:Y:S02]  /*4450*/  HADD2.F32 R23, -RZ, R112.H1_H1 ;  /* 0x30000070ff177230 */ /* 0x002fe40000004100 */
[----:B------:R-:W-:Y:S02]  /*4460*/  HADD2.F32 R25, -RZ, R87.H0_H0 ;  /* 0x20000057ff197230 */ /* 0x000fe40000004100 */
[----:B------:R-:W-:Y:S01]  /*4470*/  FFMA.FTZ R22, R77, R24, R19 ;  /* 0x000000184d167223 */ /* 0x000fe20000010013 */
[----:B------:R-:W-:-:S02]  /*4480*/  HADD2.F32 R27, -RZ, R110.H0_H0 ;  /* 0x2000006eff1b7230 */ /* 0x000fc40000004100 */
[----:B------:R-:W-:Y:S02]  /*4490*/  HADD2.F32 R29, -RZ, R58.H0_H0 ;  /* 0x2000003aff1d7230 */ /* 0x000fe40000004100 */
[----:B------:R-:W-:Y:S01]  /*44a0*/  FFMA.FTZ R19, R76, R23, R25 ;  /* 0x000000174c137223 */ /* 0x000fe20000010019 */
[----:B------:R-:W-:Y:S02]  /*44b0*/  HADD2.F32 R23, -RZ, R110.H1_H1 ;  /* 0x3000006eff177230 */ /* 0x000fe40000004100 */
[----:B------:R-:W-:Y:S02]  /*44c0*/  HADD2.F32 R25, -RZ, R86.H1_H1 ;  /* 0x30000056ff197230 */ /* 0x000fe40000004100 */
[----:B------:R-:W-:Y:S01]  /*44d0*/  FFMA.FTZ R24, R72, R27, R29 ;  /* 0x0000001b48187223 */ /* 0x000fe2000001001d */
[----:B------:R-:W-:Y:S02]  /*44e0*/  HADD2.F32 R31, -RZ, R108.H0_H0 ;  /* 0x2000006cff1f7230 */ /* 0x000fe40000004100 */
[----:B------:R-:W-:-:S02]  /*44f0*/  HADD2.F32 R28, -RZ, R42.H0_H0 ;  /* 0x2000002aff1c7230 */ /* 0x000fc40000004100 */
[----:B------:R-:W-:Y:S01]  /*4500*/  FFMA.FTZ R23, R76, R23, R25 ;  /* 0x000000174c177223 */ /* 0x000fe20000010019 */
[----:B--2---:R-:W-:Y:S02]  /*4510*/  HADD2.F32 R33, -RZ, R109.H0_H0 ;  /* 0x2000006dff217230 */ /* 0x004fe40000004100 */
[----:B------:R-:W-:Y:S02]  /*4520*/  HADD2.F32 R35, -RZ, R86.H0_H0 ;  /* 0x20000056ff237230 */ /* 0x000fe40000004100 */
[----:B------:R-:W-:Y:S01]  /*4530*/  FFMA.FTZ R28, R72, R31, R28 ;  /* 0x0000001f481c7223 */ /* 0x000fe2000001001c */
[----:B------:R-:W-:Y:S02]  /*4540*/  HADD2.F32 R17, -RZ, R113.H0_H0 ;  /* 0x20000071ff117230 */ /* 0x000fe40000004100 */
[----:B------:R-:W-:Y:S02]  /*4550*/  HADD2.F32 R21, -RZ, R88.H0_H0 ;  /* 0x20000058ff157230 */ /* 0x000fe40000004100 */
[----:B------:R-:W-:Y:S01]  /*4560*/  FFMA.FTZ R25, R70, R33, R35 ;  /* 0x0000002146197223 */ /* 0x000fe20000010023 */
[----:B------:R-:W-:-:S02]  /*4570*/  HADD2.F32 R67, -RZ, R107.H0_H0 ;  /* 0x2000006bff437230 */ /* 0x000fc40000004100 */
[----:B------:R-:W-:Y:S02]  /*4580*/  HADD2.F32 R26, -RZ, R126.H1_H1 ;  /* 0x3000007eff1a7230 */ /* 0x000fe40000004100 */
[----:B------:R-:W-:Y:S01]  /*4590*/  FFMA.FTZ R17, R78, R17, R21 ;  /* 0x000000114e117223 */ /* 0x000fe20000010015 */
[----:B------:R-:W-:Y:S02]  /*45a0*/  HADD2.F32 R73, -RZ, R111.H0_H0 ;  /* 0x2000006fff497230 */ /* 0x000fe40000004100 */
[----:B------:R-:W-:Y:S02]  /*45b0*/  HADD2.F32 R80, -RZ, R87.H1_H1 ;  /* 0x30000057ff507230 */ /* 0x000fe40000004100 */
[----:B------:R-:W-:Y:S01]  /*45c0*/  FFMA.FTZ R29, R70, R67, R26 ;  /* 0x00000043461d7223 */ /* 0x000fe2000001001a */
[----:B------:R-:W-:Y:S02]  /*45d0*/  HADD2.F32 R82, -RZ, R113.H1_H1 ;  /* 0x30000071ff527230 */ /* 0x000fe40000004100 */
[----:B------:R-:W-:-:S02]  /*45e0*/  HADD2.F32 R84, -RZ, R57.H0_H0 ;  /* 0x20000039ff547230 */ /* 0x000fc40000004100 */
[----:B------:R-:W-:Y:S01]  /*45f0*/  FFMA.FTZ R21, R78, R73, R80 ;  /* 0x000000494e157223 */ /* 0x000fe20000010050 */
[----:B------:R-:W-:Y:S02]  /*4600*/  HADD2.F32 R27, -RZ, R109.H1_H1 ;  /* 0x3000006dff1b7230 */ /* 0x000fe40000004100 */
[----:B------:R-:W-:Y:S02]  /*4610*/  HADD2.F32 R31, -RZ, R59.H0_H0 ;  /* 0x2000003bff1f7230 */ /* 0x000fe40000004100 */
[----:B------:R-:W-:Y:S01]  /*4620*/  FFMA.FTZ R18, R77, R82, R84 ;  /* 0x000000524d127223 */ /* 0x000fe20000010054 */
[----:B------:R-:W-:Y:S02]  /*4630*/  HADD2.F32 R33, -RZ, R107.H1_H1 ;  /* 0x3000006bff217230 */ /* 0x000fe40000004100 */
[----:B------:R-:W-:Y:S02]  /*4640*/  HADD2.F32 R30, -RZ, R43.H0_H0 ;  /* 0x2000002bff1e7230 */ /* 0x000fe40000004100 */
[----:B------:R-:W-:Y:S01]  /*4650*/  FFMA.FTZ R26, R150, R27, R31 ;  /* 0x0000001b961a7223 */ /* 0x000fe2000001001f */
[----:B------:R-:W-:-:S02]  /*4660*/  HADD2.F32 R152, -RZ, R106.H1_H1 ;  /* 0x3000006aff987230 */ /* 0x000fc40000004100 */
[----:B------:R-:W-:Y:S02]  /*4670*/  HADD2.F32 R35, -RZ, R130.H1_H1 ;  /* 0x30000082ff237230 */ /* 0x000fe40000004100 */
[----:B------:R-:W-:Y:S01]  /*4680*/  FFMA.FTZ R30, R150, R33, R30 ;  /* 0x00000021961e7223 */ /* 0x000fe2000001001e */
[----:B------:R-:W-:Y:S02]  /*4690*/  HADD2.F32 R32, -RZ, R108.H1_H1 ;  /* 0x3000006cff207230 */ /* 0x000fe40000004100 */
[----:B------:R-:W-:Y:S02]  /*46a0*/  HADD2.F32 R34, -RZ, R130.H0_H0 ;  /* 0x20000082ff227230 */ /* 0x000fe40000004100 */
[----:B------:R-:W-:Y:S01]  /*46b0*/  FFMA.FTZ R31, R149, R152, R35 ;  /* 0x00000098951f7223 */ /* 0x000fe20000010023 */
[----:B------:R-:W-:-:S04]  /*46c0*/  IMAD.WIDE.U32 R76, R83, 0x10, R68 ;  /* 0x00000010534c7825 */ /* 0x000fc800078e0044 */
[----:B------:R-:W-:Y:S01]  /*46d0*/  FFMA.FTZ R27, R149, R32, R34 ;  /* 0x00000020951b7223 */ /* 0x000fe20000010022 */
[--C-:B------:R-:W-:Y:S01]  /*46e0*/  IMAD.WIDE.U32 R78, R85, 0x10, R68.reuse ;  /* 0x00000010554e7825 */ /* 0x100fe200078e0044 */
[----:B------:R-:W-:Y:S03]  /*46f0*/  STG.E.128 desc[UR6][R76.64], R16 ;  /* 0x000000104c007986 */ /* 0x000fe6000c101d06 */
[----:B------:R-:W-:-:S04]  /*4700*/  IMAD.WIDE.U32 R80, R71, 0x10, R68 ;  /* 0x0000001047507825 */ /* 0x000fc800078e0044 */
[----:B------:R-:W-:-:S04]  /*4710*/  IMAD.WIDE.U32 R66, R127, 0x10, R68 ;  /* 0x000000107f427825 */ /* 0x000fc800078e0044 */
[----:B------:R-:W-:-:S04]  /*4720*/  IMAD.WIDE.U32 R82, R83, 0x10, R74 ;  /* 0x0000001053527825 */ /* 0x000fc800078e004a */
[--C-:B------:R-:W-:Y:S01]  /*4730*/  IMAD.WIDE.U32 R84, R85, 0x10, R74.reuse ;  /* 0x0000001055547825 */ /* 0x100fe200078e004a */
[----:B------:R0:W-:Y:S03]  /*4740*/  STG.E.128 desc[UR6][R82.64], R20 ;  /* 0x0000001452007986 */ /* 0x0001e6000c101d06 */
[--C-:B------:R-:W-:Y:S01]  /*4750*/  IMAD.WIDE.U32 R70, R71, 0x10, R74.reuse ;  /* 0x0000001047467825 */ /* 0x100fe200078e004a */
[----:B------:R1:W-:Y:S03]  /*4760*/  STG.E.128 desc[UR6][R78.64], R24 ;  /* 0x000000184e007986 */ /* 0x0003e6000c101d06 */
[----:B------:R-:W-:Y:S01]  /*4770*/  IMAD.WIDE.U32 R72, R127, 0x10, R74 ;  /* 0x000000107f487825 */ /* 0x000fe200078e004a */
[----:B------:R2:W-:Y:S03]  /*4780*/  STG.E.128 desc[UR6][R84.64], R28 ;  /* 0x0000001c54007986 */ /* 0x0005e6000c101d06 */
[----:B------:R-:W-:-:S02]  /*4790*/  HADD2.F32 R33, -RZ, R106.H0_H0 ;  /* 0x2000006aff217230 */ /* 0x000fc40000004100 */
[----:B------:R-:W-:Y:S02]  /*47a0*/  HADD2.F32 R35, -RZ, R60.H0_H0 ;  /* 0x2000003cff237230 */ /* 0x000fe40000004100 */
[----:B------:R-:W-:-:S04]  /*47b0*/  IMAD.WIDE.U32 R68, R145, 0x10, R68 ;  /* 0x0000001091447825 */ /* 0x000fc800078e0044 */
[----:B------:R-:W-:Y:S01]  /*47c0*/  FFMA.FTZ R32, R148, R33, R35 ;  /* 0x0000002194207223 */ /* 0x000fe20000010023 */
[----:B------:R-:W-:-:S04]  /*47d0*/  IMAD.WIDE.U32 R74, R145, 0x10, R74 ;  /* 0x00000010914a7825 */ /* 0x000fc800078e004a */
[--C-:B------:R-:W-:Y:S02]  /*47e0*/  HADD2.F32 R34, -RZ, R105.reuse.H0_H0 ;  /* 0x20000069ff227230 */ /* 0x100fe40000004100 */
[----:B------:R-:W-:Y:S02]  /*47f0*/  HADD2.F32 R150, -RZ, R132.H0_H0 ;  /* 0x20000084ff967230 */ /* 0x000fe40000004100 */
[----:B------:R-:W-:Y:S02]  /*4800*/  HADD2.F32 R127, -RZ, R105.H1_H1 ;  /* 0x30000069ff7f7230 */ /* 0x000fe40000004100 */
[----:B------:R-:W-:Y:S02]  /*4810*/  HADD2.F32 R145, -RZ, R61.H0_H0 ;  /* 0x2000003dff917230 */ /* 0x000fe40000004100 */
[----:B------:R-:W-:Y:S01]  /*4820*/  FFMA.FTZ R33, R147, R34, R150 ;  /* 0x0000002293217223 */ /* 0x000fe20000010096 */
[----:B------:R-:W-:Y:S02]  /*4830*/  HADD2.F32 R149, -RZ, R104.H1_H1 ;  /* 0x30000068ff957230 */ /* 0x000fe40000004100 */
[----:B------:R-:W-:-:S02]  /*4840*/  HADD2.F32 R151, -RZ, R134.H0_H0 ;  /* 0x20000086ff977230 */ /* 0x000fc40000004100 */
[----:B------:R-:W-:Y:S01]  /*4850*/  FFMA.FTZ R34, R146, R127, R145 ;  /* 0x0000007f92227223 */ /* 0x000fe20000010091 */
[----:B0-----:R-:W-:Y:S02]  /*4860*/  HADD2.F32 R20, -RZ, R102.H0_H0 ;  /* 0x20000066ff147230 */ /* 0x001fe40000004100 */
[----:B------:R-:W-:Y:S02]  /*4870*/  HADD2.F32 R22, -RZ, R62.H0_H0 ;  /* 0x2000003eff167230 */ /* 0x000fe40000004100 */
[----:B------:R-:W-:Y:S01]  /*4880*/  FFMA.FTZ R35, R144, R149, R151 ;  /* 0x0000009590237223 */ /* 0x000fe20000010097 */
[----:B------:R-:W-:Y:S02]  /*4890*/  HADD2.F32 R19, -RZ, R102.H1_H1 ;  /* 0x30000066ff137230 */ /* 0x000fe40000004100 */
[----:B------:R-:W-:Y:S02]  /*48a0*/  HADD2.F32 R21, -RZ, R134.H1_H1 ;  /* 0x30000086ff157230 */ /* 0x000fe40000004100 */
[----:B------:R-:W-:Y:S01]  /*48b0*/  FFMA.FTZ R20, R143, R20, R22 ;  /* 0x000000148f147223 */ /* 0x000fe20000010016 */
[----:B------:R0:W-:Y:S01]  /*48c0*/  STG.E.128 desc[UR6][R80.64], R32 ;  /* 0x0000002050007986 */ /* 0x0001e2000c101d06 */
[----:B-1----:R-:W-:-:S02]  /*48d0*/  HADD2.F32 R24, -RZ, R100.H0_H0 ;  /* 0x20000064ff187230 */ /* 0x002fc40000004100 */
[----:B------:R-:W-:Y:S02]  /*48e0*/  HADD2.F32 R22, -RZ, R46.H0_H0 ;  /* 0x2000002eff167230 */ /* 0x000fe40000004100 */
[----:B------:R-:W-:Y:S01]  /*48f0*/  FFMA.FTZ R19, R144, R19, R21 ;  /* 0x0000001390137223 */ /* 0x000fe20000010015 */
[----:B------:R-:W-:Y:S02]  /*4900*/  HADD2.F32 R26, -RZ, R101.H0_H0 ;  /* 0x20000065ff1a7230 */ /* 0x000fe40000004100 */
[--C-:B--2---:R-:W-:Y:S02]  /*4910*/  HADD2.F32 R28, -RZ, R136.reuse.H0_H0 ;  /* 0x20000088ff1c7230 */ /* 0x104fe40000004100 */
[----:B------:R-:W-:Y:S01]  /*4920*/  FFMA.FTZ R24, R143, R24, R22 ;  /* 0x000000188f187223 */ /* 0x000fe20000010016 */
[----:B------:R-:W-:Y:S02]  /*4930*/  HADD2.F32 R30, -RZ, R99.H0_H0 ;  /* 0x20000063ff1e7230 */ /* 0x000fe40000004100 */
[----:B------:R-:W-:-:S02]  /*4940*/  HADD2.F32 R25, -RZ, R136.H1_H1 ;  /* 0x30000088ff197230 */ /* 0x000fc40000004100 */
[C---:B------:R-:W-:Y:S01]  /*4950*/  FFMA.FTZ R21, R141.reuse, R26, R28 ;  /* 0x0000001a8d157223 */ /* 0x040fe2000001001c */
[----:B------:R-:W-:Y:S02]  /*4960*/  HADD2.F32 R76, -RZ, R99.H1_H1 ;  /* 0x30000063ff4c7230 */ /* 0x000fe40000004100 */
[----:B------:R-:W-:Y:S02]  /*4970*/  HADD2.F32 R23, -RZ, R47.H0_H0 ;  /* 0x2000002fff177230 */ /* 0x000fe40000004100 */
[----:B------:R-:W-:Y:S01]  /*4980*/  FFMA.FTZ R25, R141, R30, R25 ;  /* 0x0000001e8d197223 */ /* 0x000fe20000010019 */
[----:B------:R-:W-:Y:S02]  /*4990*/  HADD2.F32 R28, -RZ, R100.H1_H1 ;  /* 0x30000064ff1c7230 */ /* 0x000fe40000004100 */
[----:B0-----:R-:W-:Y:S02]  /*49a0*/  HADD2.F32 R32, -RZ, R101.H1_H1 ;  /* 0x30000065ff207230 */ /* 0x001fe40000004100 */
[----:B------:R-:W-:Y:S01]  /*49b0*/  FFMA.FTZ R26, R139, R76, R23 ;  /* 0x0000004c8b1a7223 */ /* 0x000fe20000010017 */
[----:B------:R-:W-:-:S02]  /*49c0*/  HADD2.F32 R34, -RZ, R63.H0_H0 ;  /* 0x2000003fff227230 */ /* 0x000fc40000004100 */
[----:B------:R-:W-:Y:S02]  /*49d0*/  HADD2.F32 R30, -RZ, R138.H0_H0 ;  /* 0x2000008aff1e7230 */ /* 0x000fe40000004100 */
[----:B------:R-:W-:Y:S02]  /*49e0*/  HADD2.F32 R76, -RZ, R64.H0_H0 ;  /* 0x20000040ff4c7230 */ /* 0x000fe40000004100 */
[----:B------:R-:W-:Y:S01]  /*49f0*/  FFMA.FTZ R22, R139, R32, R34 ;  /* 0x000000208b167223 */ /* 0x000fe20000010022 */
[--C-:B------:R-:W-:Y:S02]  /*4a00*/  HADD2.F32 R34, -RZ, R98.reuse.H0_H0 ;  /* 0x20000062ff227230 */ /* 0x100fe40000004100 */
[----:B------:R-:W-:Y:S01]  /*4a10*/  FFMA.FTZ R23, R137, R28, R30 ;  /* 0x0000001c89177223 */ /* 0x000fe2000001001e */
[----:B------:R-:W-:Y:S02]  /*4a20*/  HADD2.F32 R32, -RZ, R98.H1_H1 ;  /* 0x30000062ff207230 */ /* 0x000fe40000004100 */
[----:B------:R-:W-:-:S02]  /*4a30*/  HADD2.F32 R27, -RZ, R138.H1_H1 ;  /* 0x3000008aff1b7230 */ /* 0x000fc40000004100 */
[----:B------:R-:W-:Y:S01]  /*4a40*/  FFMA.FTZ R28, R135, R34, R76 ;  /* 0x00000022871c7223 */ /* 0x000fe2000001004c */
[----:B------:R-:W-:Y:S01]  /*4a50*/  HADD2.F32 R78, -RZ, R96.H0_H0 ;  /* 0x20000060ff4e7230 */ /* 0x000fe20000004100 */
[----:B------:R-:W0:Y:S01]  /*4a60*/  LDC.64 R76, c[0x0][0x380] ;  /* 0x0000e000ff4c7b82 */ /* 0x000e220000000a00 */
[----:B------:R-:W-:Y:S02]  /*4a70*/  HADD2.F32 R29, -RZ, R48.H0_H0 ;  /* 0x20000030ff1d7230 */ /* 0x000fe40000004100 */
[----:B------:R-:W-:Y:S01]  /*4a80*/  FFMA.FTZ R27, R137, R32, R27 ;  /* 0x00000020891b7223 */ /* 0x000fe2000001001b */
[----:B------:R-:W-:Y:S02]  /*4a90*/  HADD2.F32 R80, -RZ, R97.H0_H0 ;  /* 0x20000061ff507230 */ /* 0x000fe40000004100 */
[----:B------:R-:W-:Y:S02]  /*4aa0*/  HADD2.F32 R82, -RZ, R140.H0_H0 ;  /* 0x2000008cff527230 */ /* 0x000fe40000004100 */
[----:B------:R-:W-:Y:S01]  /*4ab0*/  FFMA.FTZ R32, R135, R78, R29 ;  /* 0x0000004e87207223 */ /* 0x000fe2000001001d */
[----:B------:R-:W-:-:S02]  /*4ac0*/  HADD2.F32 R149, -RZ, R103.H1_H1 ;  /* 0x30000067ff957230 */ /* 0x000fc40000004100 */
[----:B------:R-:W-:Y:S02]  /*4ad0*/  HADD2.F32 R151, -RZ, R45.H0_H0 ;  /* 0x2000002dff977230 */ /* 0x000fe40000004100 */
[----:B------:R-:W-:Y:S01]  /*4ae0*/  FFMA.FTZ R29, R133, R80, R82 ;  /* 0x00000050851d7223 */ /* 0x000fe20000010052 */
[----:B------:R-:W-:Y:S02]  /*4af0*/  HADD2.F32 R127, -RZ, R104.H0_H0 ;  /* 0x20000068ff7f7230 */ /* 0x000fe40000004100 */
[----:B------:R-:W-:Y:S02]  /*4b00*/  HADD2.F32 R145, -RZ, R44.H0_H0 ;  /* 0x2000002cff917230 */ /* 0x000fe40000004100 */
[----:B------:R-:W-:Y:S01]  /*4b10*/  FFMA.FTZ R18, R146, R149, R151 ;  /* 0x0000009592127223 */ /* 0x000fe20000010097 */
[----:B------:R-:W-:Y:S02]  /*4b20*/  HADD2.F32 R150, -RZ, R103.H0_H0 ;  /* 0x20000067ff967230 */ /* 0x000fe40000004100 */
[----:B------:R-:W-:-:S02]  /*4b30*/  HADD2.F32 R152, -RZ, R132.H1_H1 ;  /* 0x30000084ff987230 */ /* 0x000fc40000004100 */
[----:B------:R-:W-:Y:S01]  /*4b40*/  FFMA.FTZ R16, R148, R127, R145 ;  /* 0x0000007f94107223 */ /* 0x000fe20000010091 */
[--C-:B------:R-:W-:Y:S02]  /*4b50*/  HADD2.F32 R30, -RZ, R95.reuse.H0_H0 ;  /* 0x2000005fff1e7230 */ /* 0x100fe40000004100 */
[----:B------:R-:W-:Y:S02]  /*4b60*/  HADD2.F32 R34, -RZ, R140.H1_H1 ;  /* 0x3000008cff227230 */ /* 0x000fe40000004100 */
[----:B------:R-:W-:Y:S01]  /*4b70*/  FFMA.FTZ R17, R147, R150, R152 ;  /* 0x0000009693117223 */ /* 0x000fe20000010098 */
[----:B------:R-:W-:Y:S01]  /*4b80*/  HADD2.F32 R82, -RZ, R95.H1_H1 ;  /* 0x3000005fff527230 */ /* 0x000fe20000004100 */
[----:B0-----:R-:W-:Y:S01]  /*4b90*/  IADD3 R0, PT, PT, R0, R76, RZ ;  /* 0x0000004c00007210 */ /* 0x001fe20007ffe0ff */
[----:B------:R-:W-:Y:S02]  /*4ba0*/  HADD2.F32 R31, -RZ, R49.H0_H0 ;  /* 0x20000031ff1f7230 */ /* 0x000fe40000004100 */
[----:B------:R-:W-:Y:S01]  /*4bb0*/  FFMA.FTZ R33, R133, R30, R34 ;  /* 0x0000001e85217223 */ /* 0x000fe20000010022 */
[----:B------:R-:W-:Y:S01]  /*4bc0*/  HADD2.F32 R78, -RZ, R97.H1_H1 ;  /* 0x30000061ff4e7230 */ /* 0x000fe20000004100 */
[----:B------:R0:W-:Y:S01]  /*4bd0*/  STG.E.128 desc[UR6][R70.64], R16 ;  /* 0x0000001046007986 */ /* 0x0001e2000c101d06 */
[----:B------:R-:W-:-:S02]  /*4be0*/  HADD2.F32 R80, -RZ, R65.H0_H0 ;  /* 0x20000041ff507230 */ /* 0x000fc40000004100 */
[C---:B------:R-:W-:Y:S01]  /*4bf0*/  FFMA.FTZ R34, R131.reuse, R82, R31 ;  /* 0x0000005283227223 */ /* 0x040fe2000001001f */
[----:B------:R-:W-:Y:S01]  /*4c00*/  HADD2.F32 R84, -RZ, R96.H1_H1 ;  /* 0x30000060ff547230 */ /* 0x000fe20000004100 */
[----:B------:R0:W-:Y:S01]  /*4c10*/  STG.E.128 desc[UR6][R66.64], R20 ;  /* 0x0000001442007986 */ /* 0x0001e2000c101d06 */
[----:B------:R-:W-:Y:S02]  /*4c20*/  HADD2.F32 R144, -RZ, R142.H0_H0 ;  /* 0x2000008eff907230 */ /* 0x000fe40000004100 */
[----:B------:R-:W-:Y:S01]  /*4c30*/  FFMA.FTZ R30, R131, R78, R80 ;  /* 0x0000004e831e7223 */ /* 0x000fe20000010050 */
[----:B------:R-:W-:Y:S01]  /*4c40*/  HADD2.F32 R146, -RZ, R94.H1_H1 ;  /* 0x3000005eff927230 */ /* 0x000fe20000004100 */
[----:B------:R0:W-:Y:S01]  /*4c50*/  STG.E.128 desc[UR6][R72.64], R24 ;  /* 0x0000001848007986 */ /* 0x0001e2000c101d06 */
[----:B------:R-:W-:Y:S02]  /*4c60*/  HADD2.F32 R35, -RZ, R142.H1_H1 ;  /* 0x3000008eff237230 */ /* 0x000fe40000004100 */
[----:B------:R-:W-:Y:S01]  /*4c70*/  FFMA.FTZ R31, R129, R84, R144 ;  /* 0x00000054811f7223 */ /* 0x000fe20000010090 */
[----:B------:R-:W-:-:S02]  /*4c80*/  ISETP.GE.AND P2, PT, R0, R77, PT ;  /* 0x0000004d0000720c */ /* 0x000fc40003f46270 */
[----:B------:R-:W-:Y:S02]  /*4c90*/  FFMA.FTZ R35, R129, R146, R35 ;  /* 0x0000009281237223 */ /* 0x000fe40000010023 */
[----:B------:R0:W-:Y:S04]  /*4ca0*/  STG.E.128 desc[UR6][R68.64], R28 ;  /* 0x0000001c44007986 */ /* 0x0001e8000c101d06 */
[----:B------:R0:W-:Y:S05]  /*4cb0*/  STG.E.128 desc[UR6][R74.64], R32 ;  /* 0x000000204a007986 */ /* 0x0001ea000c101d06 */
[----:B------:R-:W-:Y:S05]  /*4cc0*/  @!P2 BRA `(.L_x_14293) ;  /* 0xffffffc400f4a947 */ /* 0x000fea000383ffff */
[----:B------:R-:W-:Y:S05]  /*4cd0*/  EXIT ;  /* 0x000000000000794d */ /* 0x000fea0003800000 */
.L_x_14294:
        /* <DEDUP_REMOVED lines=10> */
.L_x_18069:


//--------------------- .text._ZN10layer_norm31ln_parallel_residual_fwd_kernelINS_13Kernel_traitsI6__halfffffjLj8192ELj1ELj1ELj8ELj16ENS_18Kernel_traits_baseILj8192ES2_ffffjLj256EEEEELb0ELb1ELb0EEEvNS_9FwdParamsE --------------------------
	.section	.text._ZN10layer_norm31ln_parallel_residual_fwd_kernelINS_13Kernel_traitsI6__halfffffjLj8192ELj1ELj1ELj8ELj16ENS_18Kernel_traits_baseILj8192ES2_ffffjLj256EEEEELb0ELb1ELb0EEEvNS_9FwdParamsE,"ax",@progbits
	.align	128
        .global         _ZN10layer_norm31ln_parallel_residual_fwd_kernelINS_13Kernel_traitsI6__halfffffjLj8192ELj1ELj1ELj8ELj16ENS_18Kernel_traits_baseILj8192ES2_ffffjLj256EEEEELb0ELb1ELb0EEEvNS_9FwdParamsE
        .type           _ZN10layer_norm31ln_parallel_residual_fwd_kernelINS_13Kernel_traitsI6__halfffffjLj8192ELj1ELj1ELj8ELj16ENS_18Kernel_traits_baseILj8192ES2_ffffjLj256EEEEELb0ELb1ELb0EEEvNS_9FwdParamsE,@function
        .size           _ZN10layer_norm31ln_parallel_residual_fwd_kernelINS_13Kernel_traitsI6__halfffffjLj8192ELj1ELj1ELj8ELj16ENS_18Kernel_traits_baseILj8192ES2_ffffjLj256EEEEELb0ELb1ELb0EEEvNS_9FwdParamsE,(.L_x_18070 - _ZN10layer_norm31ln_parallel_residual_fwd_kernelINS_13Kernel_traitsI6__halfffffjLj8192ELj1ELj1ELj8ELj16ENS_18Kernel_traits_baseILj8192ES2_ffffjLj256EEEEELb0ELb1ELb0EEEvNS_9FwdParamsE)
        .other          _ZN10layer_norm31ln_parallel_residual_fwd_kernelINS_13Kernel_traitsI6__halfffffjLj8192ELj1ELj1ELj8ELj16ENS_18Kernel_traits_baseILj8192ES2_ffffjLj256EEEEELb0ELb1ELb0EEEvNS_9FwdParamsE,@"STO_CUDA_ENTRY STV_DEFAULT"
_ZN10layer_norm31ln_parallel_residual_fwd_kernelINS_13Kernel_traitsI6__halfffffjLj8192ELj1ELj1ELj8ELj16ENS_18Kernel_traits_baseILj8192ES2_ffffjLj256EEEEELb0ELb1ELb0EEEvNS_9FwdParamsE:
.text._ZN10layer_norm31ln_parallel_residual_fwd_kernelINS_13Kernel_traitsI6__halfffffjLj8192ELj1ELj1ELj8ELj16ENS_18Kernel_traits_baseILj8192ES2_ffffjLj256EEEEELb0ELb1ELb0EEEvNS_9FwdParamsE:
        /* <DEDUP_REMOVED lines=19> */
[C---:B------:R-:W-:Y:S02]  /*0130*/  ISETP.GE.U32.AND P3, PT, R12.reuse, 0x300, PT ;  /* 0x000003000c00780c */ /* 0x040fe40003f66070 */
[C---:B------:R-:W-:Y:S02]  /*0140*/  ISETP.GE.U32.AND P4, PT, R12.reuse, 0x400, PT ;  /* 0x000004000c00780c */ /* 0x040fe40003f86070 */
[C---:B------:R-:W-:Y:S02]  /*0150*/  ISETP.GE.U32.AND P5, PT, R12.reuse, 0x500, PT ;  /* 0x000005000c00780c */ /* 0x040fe40003fa6070 */
[----:B------:R-:W-:-:S02]  /*0160*/  ISETP.GE.U32.AND P6, PT, R12, 0x600, PT ;  /* 0x000006000c00780c */ /* 0x000fc40003fc6070 */
[----:B------:R-:W-:Y:S01]  /*0170*/  ISETP.GE.U32.AND P1, PT, R12, 0x700, PT ;  /* 0x000007000c00780c */ /* 0x000fe20003f26070 */
[----:B------:R-:W0:Y:S08]  /*0180*/  @P0 LDC.64 R14, c[0x0][0x3d0] ;  /* 0x0000f400ff0e0b82 */ /* 0x000e300000000a00 */
[----:B------:R-:W1:Y:S08]  /*0190*/  @P0 LDC.64 R18, c[0x0][0x438] ;  /* 0x00010e00ff120b82 */ /* 0x000e700000000a00 */
[----:B------:R-:W2:Y:S08]  /*01a0*/  @P2 LDC.64 R20, c[0x0][0x3d0] ;  /* 0x0000f400ff142b82 */ /* 0x000eb00000000a00 */
[----:B------:R-:W3:Y:S01]  /*01b0*/  @P2 LDC.64 R22, c[0x0][0x438] ;  /* 0x00010e00ff162b82 */ /* 0x000ee20000000a00 */
[----:B0-----:R-:W-:-:S05]  /*01c0*/  @P0 IMAD.WIDE.U32 R14, R13, 0x8, R14 ;  /* 0x000000080d0e0825 */ /* 0x001fca00078e000e */
[----:B------:R0:W5:Y:S02]  /*01d0*/  @P0 LDG.E.64 R4, desc[UR8][R14.64] ;  /* 0x000000080e040981 */ /* 0x000164000c1e1b00 */
[----:B------:R-:W4:Y:S01]  /*01e0*/  @P3 LDC.64 R24, c[0x0][0x3d0] ;  /* 0x0000f400ff183b82 */ /* 0x000f220000000a00 */
[C---:B-1----:R-:W-:Y:S01]  /*01f0*/  @P0 IMAD.WIDE.U32 R18, R13.reuse, 0x8, R18 ;  /* 0x000000080d120825 */ /* 0x042fe200078e0012 */
[----:B------:R-:W-:-:S04]  /*0200*/  @P0 LOP3.LUT R13, R13, 0x100, RZ, 0xfc, !PT ;  /* 0x000001000d0d0812 */ /* 0x000fc800078efcff */
[----:B------:R0:W5:Y:S02]  /*0210*/  @P0 LD.E.64 R40, desc[UR8][R18.64] ;  /* 0x0000000812280980 */ /* 0x000164000c101b00 */
[----:B------:R-:W1:Y:S01]  /*0220*/  @P3 LDC.64 R26, c[0x0][0x438] ;  /* 0x00010e00ff1a3b82 */ /* 0x000e620000000a00 */
[----:B--2---:R-:W-:-:S05]  /*0230*/  @P2 IMAD.WIDE.U32 R20, R13, 0x8, R20 ;  /* 0x000000080d142825 */ /* 0x004fca00078e0014 */
[----:B------:R0:W5:Y:S02]  /*0240*/  @P2 LDG.E.64 R6, desc[UR8][R20.64] ;  /* 0x0000000814062981 */ /* 0x000164000c1e1b00 */
[----:B------:R-:W2:Y:S01]  /*0250*/  @P4 LDC.64 R28, c[0x0][0x3d0] ;  /* 0x0000f400ff1c4b82 */ /* 0x000ea20000000a00 */
[C---:B---3--:R-:W-:Y:S01]  /*0260*/  @P2 IMAD.WIDE.U32 R22, R13.reuse, 0x8, R22 ;  /* 0x000000080d162825 */ /* 0x048fe200078e0016 */
[----:B------:R-:W-:-:S04]  /*0270*/  @P2 IADD3 R13, PT, PT, R13, 0x100, RZ ;  /* 0x000001000d0d2810 */ /* 0x000fc80007ffe0ff */
[----:B------:R0:W5:Y:S02]  /*0280*/  @P2 LD.E.64 R42, desc[UR8][R22.64] ;  /* 0x00000008162a2980 */ /* 0x000164000c101b00 */
[----:B------:R-:W3:Y:S01]  /*0290*/  @P4 LDC.64 R30, c[0x0][0x438] ;  /* 0x00010e00ff1e4b82 */ /* 0x000ee20000000a00 */
[----:B----4-:R-:W-:-:S05]  /*02a0*/  @P3 IMAD.WIDE.U32 R24, R13, 0x8, R24 ;  /* 0x000000080d183825 */ /* 0x010fca00078e0018 */
[----:B------:R0:W5:Y:S02]  /*02b0*/  @P3 LDG.E.64 R108, desc[UR8][R24.64] ;  /* 0x00000008186c3981 */ /* 0x000164000c1e1b00 */
[----:B------:R-:W4:Y:S01]  /*02c0*/  @P5 LDC.64 R32, c[0x0][0x3d0] ;  /* 0x0000f400ff205b82 */ /* 0x000f220000000a00 */
[C---:B-1----:R-:W-:Y:S01]  /*02d0*/  @P3 IMAD.WIDE.U32 R26, R13.reuse, 0x8, R26 ;  /* 0x000000080d1a3825 */ /* 0x042fe200078e001a */
[----:B------:R-:W-:-:S04]  /*02e0*/  @P3 IADD3 R13, PT, PT, R13, 0x100, RZ ;  /* 0x000001000d0d3810 */ /* 0x000fc80007ffe0ff */
        /* <DEDUP_REMOVED lines=17> */
[----:B------:R0:W5:Y:S01]  /*0400*/  @P6 LDG.E.64 R8, desc[UR8][R36.64] ;  /* 0x0000000824086981 */ /* 0x000162000c1e1b00 */
[C---:B---3--:R-:W-:Y:S01]  /*0410*/  @P6 IMAD.WIDE.U32 R38, R13.reuse, 0x8, R38 ;  /* 0x000000080d266825 */ /* 0x048fe200078e0026 */
[----:B------:R-:W-:-:S04]  /*0420*/  @P6 IADD3 R13, PT, PT, R13, 0x100, RZ ;  /* 0x000001000d0d6810 */ /* 0x000fc80007ffe0ff */
[----:B------:R0:W5:Y:S01]  /*0430*/  @P6 LD.E.64 R50, desc[UR8][R38.64] ;  /* 0x0000000826326980 */ /* 0x000162000c101b00 */
[----:B----4-:R-:W-:-:S05]  /*0440*/  @P1 IMAD.WIDE.U32 R54, R13, 0x8, R54 ;  /* 0x000000080d361825 */ /* 0x010fca00078e0036 */
[----:B------:R0:W5:Y:S01]  /*0450*/  @P1 LDG.E.64 R10, desc[UR8][R54.64] ;  /* 0x00000008360a1981 */ /* 0x000162000c1e1b00 */
[----:B-1----:R-:W-:-:S05]  /*0460*/  @P1 IMAD.WIDE.U32 R56, R13, 0x8, R56 ;  /* 0x000000080d381825 */ /* 0x002fca00078e0038 */
[----:B------:R0:W5:Y:S01]  /*0470*/  @P1 LD.E.64 R52, desc[UR8][R56.64] ;  /* 0x0000000838341980 */ /* 0x000162000c101b00 */
[----:B------:R-:W-:Y:S02]  /*0480*/  ISETP.GE.U32.AND P2, PT, R12, 0x800, PT ;  /* 0x000008000c00780c */ /* 0x000fe40003f46070 */
[----:B------:R-:W-:-:S11]  /*0490*/  @P1 IADD3 R13, PT, PT, R13, 0x100, RZ ;  /* 0x000001000d0d1810 */ /* 0x000fd60007ffe0ff */
[----:B0-----:R-:W-:Y:S05]  /*04a0*/  @!P2 BRA `(.L_x_14297) ;  /* 0x0000000000d8a947 */ /* 0x001fea0003800000 */
[----:B------:R-:W0:Y:S08]  /*04b0*/  LDC.64 R18, c[0x0][0x3d0] ;  /* 0x0000f400ff127b82 */ /* 0x000e300000000a00 */
[----:B------:R-:W1:Y:S01]  /*04c0*/  LDC.64 R90, c[0x0][0x438] ;  /* 0x00010e00ff5a7b82 */ /* 0x000e620000000a00 */
[----:B0-----:R-:W-:-:S06]  /*04d0*/  IMAD.WIDE.U32 R18, R13, 0x8, R18 ;  /* 0x000000080d127825 */ /* 0x001fcc00078e0012 */
[----:B------:R-:W5:Y:S01]  /*04e0*/  LDG.E.64 R18, desc[UR8][R18.64] ;  /* 0x0000000812127981 */ /* 0x000f62000c1e1b00 */
[----:B-1----:R-:W-:-:S06]  /*04f0*/  IMAD.WIDE.U32 R90, R13, 0x8, R90 ;  /* 0x000000080d5a7825 */ /* 0x002fcc00078e005a */
[----:B------:R-:W5:Y:S01]  /*0500*/  LD.E.64 R90, desc[UR8][R90.64] ;  /* 0x000000085a5a7980 */ /* 0x000f62000c101b00 */
[----:B------:R-:W-:Y:S05]  /*0510*/  BRA `(.L_x_14297) ;  /* 0x0000000000bc7947 */ /* 0x000fea0003800000 */
.L_x_14296:
        /* <DEDUP_REMOVED lines=9> */
[----:B------:R-:W2:Y:S01]  /*05b0*/  @P5 LDC.64 R24, c[0x0][0x3d0] ;  /* 0x0000f400ff185b82 */ /* 0x000ea20000000a00 */
[C---:B0-----:R-:W-:Y:S01]  /*05c0*/  @P0 IMAD.WIDE.U32 R20, R13.reuse, 0x8, R14 ;  /* 0x000000080d140825 */ /* 0x041fe200078e000e */
[----:B------:R-:W-:-:S06]  /*05d0*/  @P0 LOP3.LUT R13, R13, 0x100, RZ, 0xfc, !PT ;  /* 0x000001000d0d0812 */ /* 0x000fcc00078efcff */
[----:B------:R-:W0:Y:S01]  /*05e0*/  @P4 LDC.64 R14, c[0x0][0x3d0] ;  /* 0x0000f400ff0e4b82 */ /* 0x000e220000000a00 */
[----:B------:R-:W-:Y:S01]  /*05f0*/  @P6 CS2R R42, SRZ ;  /* 0x00000000002a6805 */ /* 0x000fe2000001ff00 */
[----:B------:R-:W5:Y:S01]  /*0600*/  @P0 LDG.E.64 R4, desc[UR8][R20.64] ;  /* 0x0000000814040981 */ /* 0x000f62000c1e1b00 */
[----:B-1----:R-:W-:-:S05]  /*0610*/  @P6 IMAD.WIDE.U32 R22, R13, 0x8, R22 ;  /* 0x000000080d166825 */ /* 0x002fca00078e0016 */
[----:B------:R-:W1:Y:S01]  /*0620*/  @P3 LDC.64 R26, c[0x0][0x3d0] ;  /* 0x0000f400ff1a3b82 */ /* 0x000e620000000a00 */
[----:B------:R-:W-:Y:S01]  /*0630*/  @P6 IADD3 R13, PT, PT, R13, 0x100, RZ ;  /* 0x000001000d0d6810 */ /* 0x000fe20007ffe0ff */
[----:B------:R0:W5:Y:S01]  /*0640*/  @P6 LDG.E.64 R6, desc[UR8][R22.64] ;  /* 0x0000000816066981 */ /* 0x000162000c1e1b00 */
[----:B------:R-:W-:-:S03]  /*0650*/  ISETP.GE.U32.AND P6, PT, R12, 0x800, PT ;  /* 0x000008000c00780c */ /* 0x000fc60003fc6070 */
[C---:B--2---:R-:W-:Y:S01]  /*0660*/  @P5 IMAD.WIDE.U32 R24, R13.reuse, 0x8, R24 ;  /* 0x000000080d185825 */ /* 0x044fe200078e0018 */
[----:B------:R-:W-:Y:S01]  /*0670*/  @P5 IADD3 R13, PT, PT, R13, 0x100, RZ ;  /* 0x000001000d0d5810 */ /* 0x000fe20007ffe0ff */
[----:B------:R-:W2:Y:S03]  /*0680*/  @P2 LDC.64 R28, c[0x0][0x3d0] ;  /* 0x0000f400ff1c2b82 */ /* 0x000ea60000000a00 */
[----:B------:R3:W5:Y:S05]  /*0690*/  @P5 LDG.E.64 R108, desc[UR8][R24.64] ;  /* 0x00000008186c5981 */ /* 0x00076a000c1e1b00 */
[----:B------:R-:W4:Y:S01]  /*06a0*/  @P1 LDC.64 R30, c[0x0][0x3d0] ;  /* 0x0000f400ff1e1b82 */ /* 0x000f220000000a00 */
[C---:B0-----:R-:W-:Y:S01]  /*06b0*/  @P4 IMAD.WIDE.U32 R22, R13.reuse, 0x8, R14 ;  /* 0x000000080d164825 */ /* 0x041fe200078e000e */
[----:B------:R-:W-:-:S04]  /*06c0*/  @P4 IADD3 R13, PT, PT, R13, 0x100, RZ ;  /* 0x000001000d0d4810 */ /* 0x000fc80007ffe0ff */
[----:B------:R3:W5:Y:S02]  /*06d0*/  @P4 LDG.E.64 R106, desc[UR8][R22.64] ;  /* 0x00000008166a4981 */ /* 0x000764000c1e1b00 */
[----:B------:R-:W0:Y:S01]  /*06e0*/  @P6 LDC.64 R32, c[0x0][0x3d0] ;  /* 0x0000f400ff206b82 */ /* 0x000e220000000a00 */
[C---:B-1----:R-:W-:Y:S01]  /*06f0*/  @P3 IMAD.WIDE.U32 R26, R13.reuse, 0x8, R26 ;  /* 0x000000080d1a3825 */ /* 0x042fe200078e001a */
[----:B------:R-:W-:-:S04]  /*0700*/  @P3 IADD3 R13, PT, PT, R13, 0x100, RZ ;  /* 0x000001000d0d3810 */ /* 0x000fc80007ffe0ff */
[----:B------:R3:W5:Y:S01]  /*0710*/  @P3 LDG.E.64 R104, desc[UR8][R26.64] ;  /* 0x000000081a683981 */ /* 0x000762000c1e1b00 */
[C---:B--2---:R-:W-:Y:S01]  /*0720*/  @P2 IMAD.WIDE.U32 R28, R13.reuse, 0x8, R28 ;  /* 0x000000080d1c2825 */ /* 0x044fe200078e001c */
[----:B------:R-:W-:-:S04]  /*0730*/  @P2 IADD3 R13, PT, PT, R13, 0x100, RZ ;  /* 0x000001000d0d2810 */ /* 0x000fc80007ffe0ff */
[----:B------:R3:W5:Y:S01]  /*0740*/  @P2 LDG.E.64 R8, desc[UR8][R28.64] ;  /* 0x000000081c082981 */ /* 0x000762000c1e1b00 */
[C---:B----4-:R-:W-:Y:S01]  /*0750*/  @P1 IMAD.WIDE.U32 R30, R13.reuse, 0x8, R30 ;  /* 0x000000080d1e1825 */ /* 0x050fe200078e001e */
[----:B------:R-:W-:-:S04]  /*0760*/  @P1 IADD3 R13, PT, PT, R13, 0x100, RZ ;  /* 0x000001000d0d1810 */ /* 0x000fc80007ffe0ff */
[----:B------:R3:W5:Y:S01]  /*0770*/  @P1 LDG.E.64 R10, desc[UR8][R30.64] ;  /* 0x000000081e0a1981 */ /* 0x000762000c1e1b00 */
[----:B0-----:R-:W-:-:S05]  /*0780*/  @P6 IMAD.WIDE.U32 R14, R13, 0x8, R32 ;  /* 0x000000080d0e6825 */ /* 0x001fca00078e0020 */
[----:B------:R3:W5:Y:S01]  /*0790*/  @P6 LDG.E.64 R18, desc[UR8][R14.64] ;  /* 0x000000080e126981 */ /* 0x000762000c1e1b00 */
[----:B------:R-:W-:Y:S02]  /*07a0*/  @P0 CS2R R40, SRZ ;  /* 0x0000000000280805 */ /* 0x000fe4000001ff00 */
[----:B------:R-:W-:Y:S02]  /*07b0*/  @P5 CS2R R44, SRZ ;  /* 0x00000000002c5805 */ /* 0x000fe4000001ff00 */
[----:B------:R-:W-:Y:S02]  /*07c0*/  @P4 CS2R R46, SRZ ;  /* 0x00000000002e4805 */ /* 0x000fe4000001ff00 */
[----:B------:R-:W-:Y:S02]  /*07d0*/  @P3 CS2R R48, SRZ ;  /* 0x0000000000303805 */ /* 0x000fe4000001ff00 */
[----:B------:R-:W-:Y:S02]  /*07e0*/  @P2 CS2R R50, SRZ ;  /* 0x0000000000322805 */ /* 0x000fe4000001ff00 */
[----:B------:R-:W-:-:S02]  /*07f0*/  @P1 CS2R R52, SRZ ;  /* 0x0000000000341805 */ /* 0x000fc4000001ff00 */
[----:B---3--:R-:W-:-:S07]  /*0800*/  @P6 CS2R R90, SRZ ;  /* 0x00000000005a6805 */ /* 0x008fce000001ff00 */
.L_x_14297:
[----:B------:R-:W-:Y:S05]  /*0810*/  BSYNC.RECONVERGENT B0 ;  /* 0x0000000000007941 */ /* 0x000fea0003800200 */
.L_x_14295:
[----:B------:R-:W0:Y:S02]  /*0820*/  LDCU UR4, c[0x0][0x384] ;  /* 0x00007080ff0477ac */ /* 0x000e240008000800 */
[----:B0-----:R-:W-:-:S06]  /*0830*/  UISETP.GE.AND UP0, UPT, UR6, UR4, UPT ;  /* 0x000000040600728c */ /* 0x001fcc000bf06270 */
[----:B------:R-:W-:-:S13]  /*0840*/  PLOP3.LUT P1, PT, PT, PT, UP0, 0x80, 0x8 ;  /* 0x000000000008781c */ /* 0x000fda0003f2f008 */
[----:B------:R-:W-:Y:S05]  /*0850*/  @P1 EXIT ;  /* 0x000000000000194d */ /* 0x000fea0003800000 */
[----:B-----5:R-:W-:Y:S01]  /*0860*/  MOV R22, R4 ;  /* 0x0000000400167202 */ /* 0x020fe20000000f00 */
[----:B------:R-:W0:Y:S01]  /*0870*/  LDCU.64 UR4, c[0x0][0x3a0] ;  /* 0x00007400ff0477ac */ /* 0x000e220008000a00 */
[----:B------:R-:W-:Y:S01]  /*0880*/  MOV R13, R5 ;  /* 0x00000005000d7202 */ /* 0x000fe20000000f00 */
[----:B------:R-:W-:Y:S01]  /*0890*/  HADD2.F32 R93, -RZ, R90.H0_H0 ;  /* 0x2000005aff5d7230 */ /* 0x000fe20000004100 */
[--C-:B------:R-:W-:Y:S01]  /*08a0*/  SHF.R.U64 R24, R4, 0x10, R5.reuse ;  /* 0x0000001004187819 */ /* 0x100fe20000001205 */
[----:B------:R-:W0:Y:S01]  /*08b0*/  LDCU.64 UR10, c[0x0][0x398] ;  /* 0x00007300ff0a77ac */ /* 0x000e220008000a00 */
[----:B------:R-:W-:Y:S02]  /*08c0*/  SHF.R.U32.HI R14, RZ, 0x10, R5 ;  /* 0x00000010ff0e7819 */ /* 0x000fe40000011605 */
[----:B------:R-:W-:Y:S01]  /*08d0*/  MOV R26, R6 ;  /* 0x00000006001a7202 */ /* 0x000fe20000000f00 */
[----:B------:R-:W1:Y:S01]  /*08e0*/  LDCU.U8 UR7, c[0x0][0x410] ;  /* 0x00008200ff0777ac */ /* 0x000e620008000000 */
[----:B------:R-:W-:-:S02]  /*08f0*/  MOV R4, R7 ;  /* 0x0000000700047202 */ /* 0x000fc40000000f00 */
[----:B------:R-:W-:Y:S01]  /*0900*/  MOV R30, R8 ;  /* 0x00000008001e7202 */ /* 0x000fe20000000f00 */
[----:B------:R-:W2:Y:S01]  /*0910*/  LDCU.64 UR14, c[0x0][0x398] ;  /* 0x00007300ff0e77ac */ /* 0x000ea20008000a00 */
[----:B------:R-:W-:Y:S02]  /*0920*/  MOV R5, R9 ;  /* 0x0000000900057202 */ /* 0x000fe40000000f00 */
[----:B------:R-:W-:Y:S01]  /*0930*/  SHF.R.U64 R32, R8, 0x10, R9 ;  /* 0x0000001008207819 */ /* 0x000fe20000001209 */
[----:B------:R-:W3:Y:S01]  /*0940*/  LDCU.64 UR16, c[0x0][0x3a0] ;  /* 0x00007400ff1077ac */ /* 0x000ee20008000a00 */
[----:B------:R-:W-:Y:S02]  /*0950*/  MOV R34, R10 ;  /* 0x0000000a00227202 */ /* 0x000fe40000000f00 */
[----:B------:R-:W-:Y:S01]  /*0960*/  MOV R8, R11 ;  /* 0x0000000b00087202 */ /* 0x000fe20000000f00 */
[----:B------:R-:W4:Y:S01]  /*0970*/  LDCU.64 UR12, c[0x0][0x380] ;  /* 0x00007000ff0c77ac */ /* 0x000f220008000a00 */
[----:B------:R-:W-:-:S02]  /*0980*/  PRMT R26, R26, 0x5410, R4 ;  /* 0x000054101a1a7816 */ /* 0x000fc40000000004 */
[----:B------:R-:W-:Y:S01]  /*0990*/  PRMT R30, R30, 0x5410, R5 ;  /* 0x000054101e1e7816 */ /* 0x000fe20000000005 */
[----:B0-----:R-:W-:Y:S01]  /*09a0*/  ULOP3.LUT UP0, URZ, UR4, UR10, URZ, 0xfc, !UPT ;  /* 0x0000000a04ff7292 */ /* 0x001fe2000f80fcff */
[----:B------:R-:W-:Y:S01]  /*09b0*/  PRMT R34, R34, 0x5410, R8 ;  /* 0x0000541022227816 */ /* 0x000fe20000000008 */
[----:B------:R-:W0:Y:S01]  /*09c0*/  LDCU UR10, c[0x0][0x400] ;  /* 0x00008000ff0a77ac */ /* 0x000e220008000800 */
[----:B------:R-:W-:Y:S02]  /*09d0*/  MOV R4, R108 ;  /* 0x0000006c00047202 */ /* 0x000fe40000000f00 */
[----:B------:R-:W-:Y:S01]  /*09e0*/  MOV R5, R109 ;  /* 0x0000006d00057202 */ /* 0x000fe20000000f00 */
[----:B------:R-:W-:Y:S01]  /*09f0*/  ULOP3.LUT UP0, URZ, UR5, UR11, URZ, 0xfc, UP0 ;  /* 0x0000000b05ff7292 */ /* 0x000fe2000800fcff */
[----:B------:R-:W-:Y:S01]  /*0a00*/  MOV R8, R106 ;  /* 0x0000006a00087202 */ /* 0x000fe20000000f00 */
[----:B------:R-:W0:Y:S01]  /*0a10*/  LDCU UR11, c[0x0][0x388] ;  /* 0x00007100ff0b77ac */ /* 0x000e220008000800 */
[----:B------:R-:W-:-:S02]  /*0a20*/  PRMT R38, R4, 0x5410, R5 ;  /* 0x0000541004267816 */ /* 0x000fc40000000005 */
[----:B------:R-:W-:Y:S01]  /*0a30*/  PRMT R54, R8, 0x7610, R54 ;  /* 0x0000761008367816 */ /* 0x000fe20000000036 */
[----:B------:R-:W-:Y:S01]  /*0a40*/  UPLOP3.LUT UP2, UPT, UPT, UPT, UPT, 0x40, 0x4 ;  /* 0x000000000004789c */ /* 0x000fe20003f4e870 */
[----:B------:R-:W-:Y:S02]  /*0a50*/  MOV R4, R107 ;  /* 0x0000006b00047202 */ /* 0x000fe40000000f00 */
[--C-:B------:R-:W-:Y:S02]  /*0a60*/  SHF.R.U64 R74, R40, 0x10, R41.reuse ;  /* 0x00000010284a7819 */ /* 0x100fe40000001229 */
[----:B------:R-:W-:Y:S02]  /*0a70*/  PRMT R54, R54, 0x5410, R4 ;  /* 0x0000541036367816 */ /* 0x000fe40000000004 */
[----:B------:R-:W-:Y:S02]  /*0a80*/  SHF.R.U32.HI R4, RZ, 0x10, R41 ;  /* 0x00000010ff047819 */ /* 0x000fe40000011629 */
[----:B------:R-:W-:-:S02]  /*0a90*/  SHF.R.U64 R78, R50, 0x10, R51 ;  /* 0x00000010324e7819 */ /* 0x000fc40000001233 */
[----:B------:R-:W-:Y:S02]  /*0aa0*/  PRMT R74, R74, 0x5410, R4 ;  /* 0x000054104a4a7816 */ /* 0x000fe40000000004 */
[----:B------:R-:W-:Y:S02]  /*0ab0*/  SHF.R.U32.HI R4, RZ, 0x10, R51 ;  /* 0x00000010ff047819 */ /* 0x000fe40000011633 */
[----:B------:R-:W-:Y:S02]  /*0ac0*/  SHF.R.S32.HI R2, RZ, 0x2, R2 ;  /* 0x00000002ff027819 */ /* 0x000fe40000011402 */
[----:B------:R-:W-:Y:S02]  /*0ad0*/  PRMT R78, R78, 0x5410, R4 ;  /* 0x000054104e4e7816 */ /* 0x000fe40000000004 */
[----:B------:R-:W-:Y:S02]  /*0ae0*/  LOP3.LUT R4, R2, 0xff, RZ, 0xc0, !PT ;  /* 0x000000ff02047812 */ /* 0x000fe400078ec0ff */
[----:B------:R-:W-:-:S02]  /*0af0*/  SHF.R.U32.HI R2, RZ, 0x1, R2 ;  /* 0x00000001ff027819 */ /* 0x000fc40000011602 */
[----:B------:R-:W-:Y:S01]  /*0b00*/  VIADDMNMX R3, R4, -R3, RZ, !PT ;  /* 0x8000000304037246 */ /* 0x000fe200078001ff */
[----:B------:R-:W-:Y:S01]  /*0b10*/  IMAD R0, R0, -0x20, R4 ;  /* 0xffffffe000007824 */ /* 0x000fe200078e0204 */
[----:B------:R-:W-:Y:S02]  /*0b20*/  LOP3.LUT R2, R2, 0x7fffff80, RZ, 0xc0, !PT ;  /* 0x7fffff8002027812 */ /* 0x000fe400078ec0ff */
[----:B------:R-:W-:Y:S02]  /*0b30*/  VIMNMX R3, PT, PT, R3, 0x20, PT ;  /* 0x0000002003037848 */ /* 0x000fe40003fe0100 */
[----:B------:R-:W-:Y:S02]  /*0b40*/  MOV R5, R104 ;  /* 0x0000006800057202 */ /* 0x000fe40000000f00 */
[----:B------:R-:W-:Y:S02]  /*0b50*/  MOV R8, R105 ;  /* 0x0000006900087202 */ /* 0x000fe40000000f00 */
[----:B------:R-:W-:-:S02]  /*0b60*/  LEA R3, R3, R2, 0x2 ;  /* 0x0000000203037211 */ /* 0x000fc400078e10ff */
[--C-:B------:R-:W-:Y:S02]  /*0b70*/  SHF.R.U64 R36, R10, 0x10, R11.reuse ;  /* 0x000000100a247819 */ /* 0x100fe4000000120b */
[----:B------:R-:W-:Y:S02]  /*0b80*/  SHF.R.U32.HI R10, RZ, 0x10, R11 ;  /* 0x00000010ff0a7819 */ /* 0x000fe4000001160b */
[----:B------:R-:W-:Y:S02]  /*0b90*/  PRMT R72, R5, 0x5410, R8 ;  /* 0x0000541005487816 */ /* 0x000fe40000000008 */
[----:B------:R-:W-:Y:S02]  /*0ba0*/  I2FP.F32.U32 R3, R3 ;  /* 0x0000000300037245 */ /* 0x000fe40000201000 */
[--C-:B------:R-:W-:Y:S02]  /*0bb0*/  SHF.R.U64 R76, R42, 0x10, R43.reuse ;  /* 0x000000102a4c7819 */ /* 0x100fe4000000122b */
[----:B------:R-:W-:-:S02]  /*0bc0*/  SHF.R.U32.HI R5, RZ, 0x10, R43 ;  /* 0x00000010ff057819 */ /* 0x000fc4000001162b */
[----:B------:R-:W-:Y:S02]  /*0bd0*/  VIMNMX R0, PT, PT, RZ, R0, !PT ;  /* 0x00000000ff007248 */ /* 0x000fe40007fe0100 */
[----:B------:R-:W-:Y:S02]  /*0be0*/  PRMT R36, R36, 0x5410, R10 ;  /* 0x0000541024247816 */ /* 0x000fe4000000000a */
[----:B------:R0:W0:Y:S01]  /*0bf0*/  MUFU.RCP R10, R3 ;  /* 0x00000003000a7308 */ /* 0x0000220000001000 */
[----:B------:R-:W-:Y:S02]  /*0c00*/  PRMT R76, R76, 0x5410, R5 ;  /* 0x000054104c4c7816 */ /* 0x000fe40000000005 */
[----:B------:R-:W-:Y:S02]  /*0c10*/  VIMNMX R5, PT, PT, R0, 0x20, PT ;  /* 0x0000002000057848 */ /* 0x000fe40003fe0100 */
[--C-:B------:R-:W-:Y:S02]  /*0c20*/  SHF.R.U64 R28, R6, 0x10, R7.reuse ;  /* 0x00000010061c7819 */ /* 0x100fe40000001207 */
[----:B------:R-:W-:-:S02]  /*0c30*/  SHF.R.U32.HI R15, RZ, 0x10, R7 ;  /* 0x00000010ff0f7819 */ /* 0x000fc40000011607 */
[----:B------:R-:W-:Y:S02]  /*0c40*/  LEA R8, R5, R2, 0x2 ;  /* 0x0000000205087211 */ /* 0x000fe400078e10ff */
[----:B------:R-:W-:Y:S02]  /*0c50*/  MOV R6, R18 ;  /* 0x0000001200067202 */ /* 0x000fe40000000f00 */
[----:B------:R-:W-:Y:S02]  /*0c60*/  MOV R7, R19 ;  /* 0x0000001300077202 */ /* 0x000fe40000000f00 */
[--C-:B------:R-:W-:Y:S01]  /*0c70*/  SHF.R.U64 R89, R18, 0x10, R19.reuse ;  /* 0x0000001012597819 */ /* 0x100fe20000001213 */
[----:B------:R-:W-:Y:S01]  /*0c80*/  HADD2.F32 R6, -RZ, R6.H0_H0 ;  /* 0x20000006ff067230 */ /* 0x000fe20000004100 */
[----:B------:R-:W-:Y:S02]  /*0c90*/  SHF.R.U32.HI R87, RZ, 0x10, R19 ;  /* 0x00000010ff577819 */ /* 0x000fe40000011613 */
[--C-:B------:R-:W-:Y:S01]  /*0ca0*/  SHF.R.U64 R96, R52, 0x10, R53.reuse ;  /* 0x0000001034607819 */ /* 0x100fe20000001235 */
[----:B------:R-:W-:Y:S01]  /*0cb0*/  HADD2.F32 R89, -RZ, R89.H0_H0 ;  /* 0x20000059ff597230 */ /* 0x000fe20000004100 */
[----:B------:R-:W-:Y:S01]  /*0cc0*/  SHF.R.U32.HI R4, RZ, 0x10, R53 ;  /* 0x00000010ff047819 */ /* 0x000fe20000011635 */
[----:B------:R-:W-:Y:S01]  /*0cd0*/  HADD2.F32 R87, -RZ, R87.H0_H0 ;  /* 0x20000057ff577230 */ /* 0x000fe20000004100 */
[----:B------:R-:W-:-:S02]  /*0ce0*/  SHF.R.U64 R2, R90, 0x10, R91 ;  /* 0x000000105a027819 */ /* 0x000fc4000000125b */
[----:B------:R-:W-:Y:S01]  /*0cf0*/  SHF.R.U32.HI R0, RZ, 0x10, R91 ;  /* 0x00000010ff007819 */ /* 0x000fe2000001165b */
[----:B------:R-:W-:Y:S01]  /*0d00*/  HADD2.F32 R91, -RZ, R91.H0_H0 ;  /* 0x2000005bff5b7230 */ /* 0x000fe20000004100 */
[----:B------:R-:W-:Y:S01]  /*0d10*/  SHF.R.U32.HI R9, RZ, 0x10, R9 ;  /* 0x00000010ff097819 */ /* 0x000fe20000011609 */
[----:B------:R-:W-:Y:S01]  /*0d20*/  HADD2.F32 R2, -RZ, R2.H0_H0 ;  /* 0x20000002ff027230 */ /* 0x000fe20000004100 */
[----:B------:R-:W-:Y:S01]  /*0d30*/  PRMT R96, R96, 0x5410, R4 ;  /* 0x0000541060607816 */ /* 0x000fe20000000004 */
[----:B------:R-:W-:Y:S01]  /*0d40*/  HADD2.F32 R4, -RZ, R7.H0_H0 ;  /* 0x20000007ff047230 */ /* 0x000fe20000004100 */
[----:B------:R-:W-:Y:S01]  /*0d50*/  PRMT R22, R22, 0x5410, R13 ;  /* 0x0000541016167816 */ /* 0x000fe2000000000d */
[----:B------:R-:W-:Y:S01]  /*0d60*/  HADD2.F32 R0, -RZ, R0.H0_H0 ;  /* 0x20000000ff007230 */ /* 0x000fe20000004100 */
[----:B------:R-:W-:Y:S02]  /*0d70*/  PRMT R24, R24, 0x5410, R14 ;  /* 0x0000541018187816 */ /* 0x000fe4000000000e */
[----:B------:R-:W-:-:S02]  /*0d80*/  PRMT R28, R28, 0x5410, R15 ;  /* 0x000054101c1c7816 */ /* 0x000fc4000000000f */
[----:B01234-:R-:W-:-:S07]  /*0d90*/  PRMT R32, R32, 0x5410, R9 ;  /* 0x0000541020207816 */ /* 0x01ffce0000000009 */
.L_x_14351:
[----:B------:R-:W-:Y:S01]  /*0da0*/  UIMAD UR4, UR6, UR11, URZ ;  /* 0x0000000b060472a4 */ /* 0x000fe2000f8e02ff */
[----:B------:R-:W-:Y:S03]  /*0db0*/  BSSY.RECONVERGENT B0, `(.L_x_14298) ;  /* 0x000003f000007945 */ /* 0x000fe60003800200 */
[----:B------:R-:W-:-:S04]  /*0dc0*/  USHF.R.S32.HI UR5, URZ, 0x1f, UR4 ;  /* 0x0000001fff057899 */ /* 0x000fc80008011404 */
[----:B------:R-:W-:-:S06]  /*0dd0*/  ULEA.HI UR5, UR5, UR4, URZ, 0x2 ;  /* 0x0000000405057291 */ /* 0x000fcc000f8f10ff */
[----:B01234-:R-:W-:-:S04]  /*0de0*/  MOV R69, UR5 ;  /* 0x0000000500457c02 */ /* 0x01ffc80008000f00 */
        /* <DEDUP_REMOVED lines=20> */
[----:B0-----:R-:W-:Y:S01]  /*0f30*/  FADD.FTZ R81, R70, R58 ;  /* 0x0000003a46517221 */ /* 0x001fe20000010000 */
        /* <DEDUP_REMOVED lines=10> */
.L_x_14301:
[----:B-----5:R-:W-:Y:S01]  /*0fe0*/  FADD.FTZ R85, R68, R56 ;  /* 0x0000003844557221 */ /* 0x020fe20000010000 */
[----:B0-----:R-:W-:Y:S01]  /*0ff0*/  FADD.FTZ R83, R69, R57 ;  /* 0x0000003945537221 */ /* 0x001fe20000010000 */
[----:B------:R-:W-:Y:S01]  /*1000*/  FADD.FTZ R81, R70, R58 ;  /* 0x0000003a46517221 */ /* 0x000fe20000010000 */
[----:B------:R-:W-:Y:S02]  /*1010*/  FADD.FTZ R79, R71, R59 ;  /* 0x0000003b474f7221 */ /* 0x000fe40000010000 */
[----:B------:R-:W-:Y:S02]  /*1020*/  MOV R64, R85 ;  /* 0x0000005500407202 */ /* 0x000fe40000000f00 */
[----:B------:R-:W-:Y:S02]  /*1030*/  MOV R65, R83 ;  /* 0x0000005300417202 */ /* 0x000fe40000000f00 */
[----:B------:R-:W-:Y:S02]  /*1040*/  MOV R66, R81 ;  /* 0x0000005100427202 */ /* 0x000fe40000000f00 */
[----:B------:R-:W-:Y:S01]  /*1050*/  MOV R67, R79 ;  /* 0x0000004f00437202 */ /* 0x000fe20000000f00 */
[----:B------:R-:W-:Y:S06]  /*1060*/  BRA `(.L_x_14302) ;  /* 0x0000000000307947 */ /* 0x000fec0003800000 */
.L_x_14300:
[----:B-----5:R-:W-:Y:S01]  /*1070*/  @P1 FADD.FTZ R64, R68, R60 ;  /* 0x0000003c44401221 */ /* 0x020fe20000010000 */
[----:B------:R-:W-:Y:S01]  /*1080*/  @P1 FADD.FTZ R65, R69, R61 ;  /* 0x0000003d45411221 */ /* 0x000fe20000010000 */
[----:B------:R-:W-:Y:S01]  /*1090*/  @P1 FADD.FTZ R66, R70, R62 ;  /* 0x0000003e46421221 */ /* 0x000fe20000010000 */
[----:B------:R-:W-:Y:S02]  /*10a0*/  @P1 FADD.FTZ R67, R71, R63 ;  /* 0x0000003f47431221 */ /* 0x000fe40000010000 */
[----:B------:R-:W-:Y:S02]  /*10b0*/  @P1 MOV R85, R64 ;  /* 0x0000004000551202 */ /* 0x000fe40000000f00 */
[----:B0-----:R-:W-:Y:S02]  /*10c0*/  @P1 MOV R83, R65 ;  /* 0x0000004100531202 */ /* 0x001fe40000000f00 */
[----:B------:R-:W-:Y:S02]  /*10d0*/  @P1 MOV R81, R66 ;  /* 0x0000004200511202 */ /* 0x000fe40000000f00 */
[----:B------:R-:W-:-:S02]  /*10e0*/  @P1 MOV R79, R67 ;  /* 0x00000043004f1202 */ /* 0x000fc40000000f00 */
[----:B------:R-:W-:Y:S02]  /*10f0*/  @!P1 MOV R85, R68 ;  /* 0x0000004400559202 */ /* 0x000fe40000000f00 */
[----:B------:R-:W-:Y:S02]  /*1100*/  @!P1 MOV R83, R69 ;  /* 0x0000004500539202 */ /* 0x000fe40000000f00 */
[----:B------:R-:W-:Y:S02]  /*1110*/  @!P1 MOV R81, R70 ;  /* 0x0000004600519202 */ /* 0x000fe40000000f00 */
[----:B------:R-:W-:-:S07]  /*1120*/  @!P1 MOV R79, R71 ;  /* 0x00000047004f9202 */ /* 0x000fce0000000f00 */
.L_x_14302:
[----:B------:R-:W0:Y:S01]  /*1130*/  @UP0 LDCU.64 UR4, c[0x0][0x3a8] ;  /* 0x00007500ff0407ac */ /* 0x000e220008000a00 */
[----:B------:R-:W-:Y:S01]  /*1140*/  PLOP3.LUT P0, PT, PT, PT, UP0, 0x80, 0x8 ;  /* 0x000000000008781c */ /* 0x000fe20003f0f008 */
[----:B------:R-:W-:Y:S01]  /*1150*/  HFMA2 R69, -RZ, RZ, 0, 9.5367431640625e-07 ;  /* 0x00000010ff457431 */ /* 0x000fe200000001ff */
[----:B------:R-:W-:Y:S02]  /*1160*/  PLOP3.LUT P1, PT, PT, PT, UP0, 0x80, 0x8 ;  /* 0x000000000008781c */ /* 0x000fe40003f2f008 */
[----:B------:R-:W-:-:S09]  /*1170*/  IADD3 R16, PT, PT, R14, 0x100, RZ ;  /* 0x000001000e107810 */ /* 0x000fd20007ffe0ff */
[----:B0-----:R-:W-:-:S05]  /*1180*/  @P0 IMAD.WIDE.U32 R68, R14, R69, UR4 ;  /* 0x000000040e440e25 */ /* 0x001fca000f8e0045 */
[----:B------:R0:W-:Y:S02]  /*1190*/  @P1 STG.E.128 desc[UR8][R68.64], R64 ;  /* 0x0000004044001986 */ /* 0x0001e4000c101d08 */
.L_x_14299:
[----:B------:R-:W-:Y:S05]  /*11a0*/  BSYNC.RECONVERGENT B0 ;  /* 0x0000000000007941 */ /* 0x000fea0003800200 */
.L_x_14298:
[----:B------:R-:W-:Y:S01]  /*11b0*/  ISETP.GE.U32.AND P0, PT, R12, 0x200, PT ;  /* 0x000002000c00780c */ /* 0x000fe20003f06070 */
[----:B------:R-:W-:Y:S03]  /*11c0*/  BSSY.RECONVERGENT B0, `(.L_x_14303) ;  /* 0x0000040000007945 */ /* 0x000fe60003800200 */
[----:B------:R-:W-:-:S09]  /*11d0*/  P2R R18, PR, RZ, 0x1 ;  /* 0x00000001ff127803 */ /* 0x000fd20000000000 */
        /* <DEDUP_REMOVED lines=32> */
.L_x_14305:
        /* <DEDUP_REMOVED lines=23> */
.L_x_14306:
[----:B------:R-:W0:Y:S01]  /*1550*/  @UP0 LDCU.64 UR4, c[0x0][0x3a8] ;  /* 0x00007500ff0407ac */ /* 0x000e220008000a00 */
[----:B------:R-:W-:Y:S01]  /*1560*/  PLOP3.LUT P0, PT, PT, PT, UP0, 0x80, 0x8 ;  /* 0x000000000008781c */ /* 0x000fe20003f0f008 */
[----:B------:R-:W-:Y:S01]  /*1570*/  HFMA2 R69, -RZ, RZ, 0, 9.5367431640625e-07 ;  /* 0x00000010ff457431 */ /* 0x000fe200000001ff */
[----:B------:R-:W-:-:S11]  /*1580*/  PLOP3.LUT P1, PT, PT, PT, UP0, 0x80, 0x8 ;  /* 0x000000000008781c */ /* 0x000fd60003f2f008 */
[C---:B0-----:R-:W-:Y:S01]  /*1590*/  @P0 IMAD.WIDE.U32 R68, R16.reuse, R69, UR4 ;  /* 0x0000000410440e25 */ /* 0x041fe2000f8e0045 */
[----:B------:R-:W-:-:S04]  /*15a0*/  IADD3 R16, PT, PT, R16, 0x100, RZ ;  /* 0x0000010010107810 */ /* 0x000fc80007ffe0ff */
[----:B------:R1:W-:Y:S03]  /*15b0*/  @P1 STG.E.128 desc[UR8][R68.64], R64 ;  /* 0x0000004044001986 */ /* 0x0003e6000c101d08 */
.L_x_14304:
[----:B------:R-:W-:Y:S05]  /*15c0*/  BSYNC.RECONVERGENT B0 ;  /* 0x0000000000007941 */ /* 0x000fea0003800200 */
.L_x_14303:
        /* <DEDUP_REMOVED lines=35> */
.L_x_14309:
        /* <DEDUP_REMOVED lines=23> */
.L_x_14310:
[----:B------:R-:W0:Y:S01]  /*1970*/  @UP0 LDCU.64 UR4, c[0x0][0x3a8] ;  /* 0x00007500ff0407ac */ /* 0x000e220008000a00 */
[----:B------:R-:W-:Y:S01]  /*1980*/  PLOP3.LUT P0, PT, PT, PT, UP0, 0x80, 0x8 ;  /* 0x000000000008781c */ /* 0x000fe20003f0f008 */
[----:B------:R-:W-:Y:S01]  /*1990*/  HFMA2 R69, -RZ, RZ, 0, 9.5367431640625e-07 ;  /* 0x00000010ff457431 */ /* 0x000fe200000001ff */
[----:B------:R-:W-:-:S11]  /*19a0*/  PLOP3.LUT P1, PT, PT, PT, UP0, 0x80, 0x8 ;  /* 0x000000000008781c */ /* 0x000fd60003f2f008 */
[C---:B0-----:R-:W-:Y:S01]  /*19b0*/  @P0 IMAD.WIDE.U32 R68, R16.reuse, R69, UR4 ;  /* 0x0000000410440e25 */ /* 0x041fe2000f8e0045 */
[----:B------:R-:W-:-:S04]  /*19c0*/  IADD3 R16, PT, PT, R16, 0x100, RZ ;  /* 0x0000010010107810 */ /* 0x000fc80007ffe0ff */
[----:B------:R2:W-:Y:S03]  /*19d0*/  @P1 STG.E.128 desc[UR8][R68.64], R64 ;  /* 0x0000004044001986 */ /* 0x0005e6000c101d08 */
.L_x_14308:
[----:B------:R-:W-:Y:S05]  /*19e0*/  BSYNC.RECONVERGENT B0 ;  /* 0x0000000000007941 */ /* 0x000fea0003800200 */
.L_x_14307:
        /* <DEDUP_REMOVED lines=34> */
.L_x_14313:
        /* <DEDUP_REMOVED lines=23> */
.L_x_14314:
[----:B------:R-:W0:Y:S01]  /*1d80*/  @UP0 LDCU.64 UR4, c[0x0][0x3a8] ;  /* 0x00007500ff0407ac */ /* 0x000e220008000a00 */
[----:B------:R-:W-:Y:S01]  /*1d90*/  PLOP3.LUT P0, PT, PT, PT, UP0, 0x80, 0x8 ;  /* 0x000000000008781c */ /* 0x000fe20003f0f008 */
[----:B------:R-:W-:Y:S01]  /*1da0*/  HFMA2 R69, -RZ, RZ, 0, 9.5367431640625e-07 ;  /* 0x00000010ff457431 */ /* 0x000fe200000001ff */
[----:B------:R-:W-:-:S11]  /*1db0*/  PLOP3.LUT P2, PT, PT, PT, UP0, 0x80, 0x8 ;  /* 0x000000000008781c */ /* 0x000fd60003f4f008 */
[C---:B0-----:R-:W-:Y:S01]  /*1dc0*/  @P0 IMAD.WIDE.U32 R68, R16.reuse, R69, UR4 ;  /* 0x0000000410440e25 */ /* 0x041fe2000f8e0045 */
[----:B------:R-:W-:-:S04]  /*1dd0*/  IADD3 R16, PT, PT, R16, 0x100, RZ ;  /* 0x0000010010107810 */ /* 0x000fc80007ffe0ff */
[----:B------:R3:W-:Y:S03]  /*1de0*/  @P2 STG.E.128 desc[UR8][R68.64], R64 ;  /* 0x0000004044002986 */ /* 0x0007e6000c101d08 */
.L_x_14312:
[----:B------:R-:W-:Y:S05]  /*1df0*/  BSYNC.RECONVERGENT B0 ;  /* 0x0000000000007941 */ /* 0x000fea0003800200 */
.L_x_14311:
[----:B------:R-:W-:Y:S01]  /*1e00*/  ISETP.GE.U32.AND P2, PT, R12, 0x500, PT ;  /* 0x000005000c00780c */ /* 0x000fe20003f46070 */
[----:B------:R-:W-:-:S12]  /*1e10*/  BSSY.RECONVERGENT B0, `(.L_x_14315) ;  /* 0x000003f000007945 */ /* 0x000fd80003800200 */
[----:B------:R-:W-:Y:S05]  /*1e20*/  @!P2 BRA `(.L_x_14316) ;  /* 0x0000000000f4a947 */ /* 0x000fea0003800000 */
[----:B------:R-:W-:Y:S01]  /*1e30*/  ISETP.NE.U32.AND P0, PT, RZ, UR14, PT ;  /* 0x0000000eff007c0c */ /* 0x000fe2000bf05070 */
[----:B0123--:R-:W0:Y:S01]  /*1e40*/  LDC.64 R68, c[0x0][0x390] ;  /* 0x0000e400ff447b82 */ /* 0x00fe220000000a00 */
        /* <DEDUP_REMOVED lines=29> */
.L_x_14317:
        /* <DEDUP_REMOVED lines=23> */
.L_x_14318:
[----:B------:R-:W0:Y:S01]  /*2190*/  @UP0 LDCU.64 UR4, c[0x0][0x3a8] ;  /* 0x00007500ff0407ac */ /* 0x000e220008000a00 */
[----:B------:R-:W-:Y:S01]  /*21a0*/  PLOP3.LUT P0, PT, PT, PT, UP0, 0x80, 0x8 ;  /* 0x000000000008781c */ /* 0x000fe20003f0f008 */
[----:B------:R-:W-:Y:S01]  /*21b0*/  HFMA2 R69, -RZ, RZ, 0, 9.5367431640625e-07 ;  /* 0x00000010ff457431 */ /* 0x000fe200000001ff */
[----:B------:R-:W-:-:S11]  /*21c0*/  PLOP3.LUT P3, PT, PT, PT, UP0, 0x80, 0x8 ;  /* 0x000000000008781c */ /* 0x000fd60003f6f008 */
[C---:B0-----:R-:W-:Y:S01]  /*21d0*/  @P0 IMAD.WIDE.U32 R68, R16.reuse, R69, UR4 ;  /* 0x0000000410440e25 */ /* 0x041fe2000f8e0045 */
[----:B------:R-:W-:-:S04]  /*21e0*/  IADD3 R16, PT, PT, R16, 0x100, RZ ;  /* 0x0000010010107810 */ /* 0x000fc80007ffe0ff */
[----:B------:R4:W-:Y:S03]  /*21f0*/  @P3 STG.E.128 desc[UR8][R68.64], R64 ;  /* 0x0000004044003986 */ /* 0x0009e6000c101d08 */
.L_x_14316:
[----:B------:R-:W-:Y:S05]  /*2200*/  BSYNC.RECONVERGENT B0 ;  /* 0x0000000000007941 */ /* 0x000fea0003800200 */
.L_x_14315:
[----:B------:R-:W-:Y:S01]  /*2210*/  ISETP.GE.U32.AND P3, PT, R12, 0x600, PT ;  /* 0x000006000c00780c */ /* 0x000fe20003f66070 */
[----:B------:R-:W-:-:S12]  /*2220*/  BSSY.RECONVERGENT B0, `(.L_x_14319) ;  /* 0x000003f000007945 */ /* 0x000fd80003800200 */
[----:B------:R-:W-:Y:S05]  /*2230*/  @!P3 BRA `(.L_x_14320) ;  /* 0x0000000000f4b947 */ /* 0x000fea0003800000 */
[----:B------:R-:W-:Y:S01]  /*2240*/  ISETP.NE.U32.AND P4, PT, RZ, UR14, PT ;  /* 0x0000000eff007c0c */ /* 0x000fe2000bf85070 */
[----:B01234-:R-:W0:Y:S01]  /*2250*/  LDC.64 R68, c[0x0][0x390] ;  /* 0x0000e400ff447b82 */ /* 0x01fe220000000a00 */
        /* <DEDUP_REMOVED lines=29> */
.L_x_14321:
        /* <DEDUP_REMOVED lines=23> */
.L_x_14322:
[----:B------:R-:W0:Y:S01]  /*25a0*/  @UP0 LDCU.64 UR4, c[0x0][0x3a8] ;  /* 0x00007500ff0407ac */ /* 0x000e220008000a00 */
[----:B------:R-:W-:Y:S01]  /*25b0*/  PLOP3.LUT P0, PT, PT, PT, UP0, 0x80, 0x8 ;  /* 0x000000000008781c */ /* 0x000fe20003f0f008 */
[----:B------:R-:W-:Y:S01]  /*25c0*/  HFMA2 R69, -RZ, RZ, 0, 9.5367431640625e-07 ;  /* 0x00000010ff457431 */ /* 0x000fe200000001ff */
[----:B------:R-:W-:-:S11]  /*25d0*/  PLOP3.LUT P4, PT, PT, PT, UP0, 0x80, 0x8 ;  /* 0x000000000008781c */ /* 0x000fd60003f8f008 */
[C---:B0-----:R-:W-:Y:S01]  /*25e0*/  @P0 IMAD.WIDE.U32 R68, R16.reuse, R69, UR4 ;  /* 0x0000000410440e25 */ /* 0x041fe2000f8e0045 */
[----:B------:R-:W-:-:S04]  /*25f0*/  IADD3 R16, PT, PT, R16, 0x100, RZ ;  /* 0x0000010010107810 */ /* 0x000fc80007ffe0ff */
[----:B------:R0:W-:Y:S03]  /*2600*/  @P4 STG.E.128 desc[UR8][R68.64], R64 ;  /* 0x0000004044004986 */ /* 0x0001e6000c101d08 */
.L_x_14320:
[----:B------:R-:W-:Y:S05]  /*2610*/  BSYNC.RECONVERGENT B0 ;  /* 0x0000000000007941 */ /* 0x000fea0003800200 */
.L_x_14319:
[----:B------:R-:W-:Y:S01]  /*2620*/  ISETP.GE.U32.AND P4, PT, R12, 0x700, PT ;  /* 0x000007000c00780c */ /* 0x000fe20003f86070 */
[----:B------:R-:W-:-:S12]  /*2630*/  BSSY.RECONVERGENT B0, `(.L_x_14323) ;  /* 0x000003f000007945 */ /* 0x000fd80003800200 */
[----:B------:R-:W-:Y:S05]  /*2640*/  @!P4 BRA `(.L_x_14324) ;  /* 0x0000000000f4c947 */ /* 0x000fea0003800000 */
[----:B------:R-:W-:-:S04]  /*2650*/  ISETP.NE.U32.AND P0, PT, RZ, UR14, PT ;  /* 0x0000000eff007c0c */ /* 0x000fc8000bf05070 */
[----:B------:R-:W-:-:S13]  /*2660*/  ISETP.NE.AND.EX P0, PT, RZ, UR15, PT, P0 ;  /* 0x0000000fff007c0c */ /* 0x000fda000bf05300 */
[----:B01234-:R-:W0:Y:S02]  /*2670*/  @P0 LDC.64 R68, c[0x0][0x398] ;  /* 0x0000e600ff440b82 */ /* 0x01fe240000000a00 */
        /* <DEDUP_REMOVED lines=28> */
.L_x_14325:
        /* <DEDUP_REMOVED lines=23> */
.L_x_14326:
[----:B------:R-:W0:Y:S01]  /*29b0*/  @UP0 LDCU.64 UR4, c[0x0][0x3a8] ;  /* 0x00007500ff0407ac */ /* 0x000e220008000a00 */
[----:B------:R-:W-:Y:S01]  /*29c0*/  PLOP3.LUT P0, PT, PT, PT, UP0, 0x80, 0x8 ;  /* 0x000000000008781c */ /* 0x000fe20003f0f008 */
[----:B------:R-:W-:-:S12]  /*29d0*/  HFMA2 R69, -RZ, RZ, 0, 9.5367431640625e-07 ;  /* 0x00000010ff457431 */ /* 0x000fd800000001ff */
[C---:B0-----:R-:W-:Y:S01]  /*29e0*/  @P0 IMAD.WIDE.U32 R68, R16.reuse, R69, UR4 ;  /* 0x0000000410440e25 */ /* 0x041fe2000f8e0045 */
[----:B------:R-:W-:Y:S02]  /*29f0*/  PLOP3.LUT P0, PT, PT, PT, UP0, 0x80, 0x8 ;  /* 0x000000000008781c */ /* 0x000fe40003f0f008 */
[----:B------:R-:W-:-:S11]  /*2a00*/  IADD3 R16, PT, PT, R16, 0x100, RZ ;  /* 0x0000010010107810 */ /* 0x000fd60007ffe0ff */
[----:B------:R0:W-:Y:S02]  /*2a10*/  @P0 STG.E.128 desc[UR8][R68.64], R64 ;  /* 0x0000004044000986 */ /* 0x0001e4000c101d08 */
.L_x_14324:
[----:B------:R-:W-:Y:S05]  /*2a20*/  BSYNC.RECONVERGENT B0 ;  /* 0x0000000000007941 */ /* 0x000fea0003800200 */
.L_x_14323:
[----:B------:R-:W-:Y:S01]  /*2a30*/  ISETP.GE.U32.AND P5, PT, R12, 0x800, PT ;  /* 0x000008000c00780c */ /* 0x000fe20003fa6070 */
[----:B------:R-:W-:-:S12]  /*2a40*/  BSSY.RECONVERGENT B0, `(.L_x_14327) ;  /* 0x000003e000007945 */ /* 0x000fd80003800200 */
[----:B------:R-:W-:Y:S05]  /*2a50*/  @!P5 BRA `(.L_x_14328) ;  /* 0x0000000000f0d947 */ /* 0x000fea0003800000 */
[----:B------:R-:W-:-:S04]  /*2a60*/  ISETP.NE.U32.AND P0, PT, RZ, UR14, PT ;  /* 0x0000000eff007c0c */ /* 0x000fc8000bf05070 */
[----:B------:R-:W-:-:S13]  /*2a70*/  ISETP.NE.AND.EX P0, PT, RZ, UR15, PT, P0 ;  /* 0x0000000fff007c0c */ /* 0x000fda000bf05300 */
[----:B01234-:R-:W0:Y:S02]  /*2a80*/  @P0 LDC.64 R68, c[0x0][0x398] ;  /* 0x0000e600ff440b82 */ /* 0x01fe240000000a00 */
        /* <DEDUP_REMOVED lines=28> */
.L_x_14329:
        /* <DEDUP_REMOVED lines=23> */
.L_x_14330:
[----:B------:R-:W0:Y:S01]  /*2dc0*/  @UP0 LDCU.64 UR4, c[0x0][0x3a8] ;  /* 0x00007500ff0407ac */ /* 0x000e220008000a00 */
[----:B------:R-:W-:Y:S01]  /*2dd0*/  PLOP3.LUT P0, PT, PT, PT, UP0, 0x80, 0x8 ;  /* 0x000000000008781c */ /* 0x000fe20003f0f008 */
[----:B------:R-:W-:-:S12]  /*2de0*/  HFMA2 R69, -RZ, RZ, 0, 9.5367431640625e-07 ;  /* 0x00000010ff457431 */ /* 0x000fd800000001ff */
[----:B0-----:R-:W-:Y:S01]  /*2df0*/  @P0 IMAD.WIDE.U32 R68, R16, R69, UR4 ;  /* 0x0000000410440e25 */ /* 0x001fe2000f8e0045 */
[----:B------:R-:W-:-:S13]  /*2e00*/  PLOP3.LUT P0, PT, PT, PT, UP0, 0x80, 0x8 ;  /* 0x000000000008781c */ /* 0x000fda0003f0f008 */
[----:B------:R0:W-:Y:S02]  /*2e10*/  @P0 STG.E.128 desc[UR8][R68.64], R64 ;  /* 0x0000004044000986 */ /* 0x0001e4000c101d08 */
.L_x_14328:
[----:B------:R-:W-:Y:S05]  /*2e20*/  BSYNC.RECONVERGENT B0 ;  /* 0x0000000000007941 */ /* 0x000fea0003800200 */
.L_x_14327:
[----:B------:R-:W-:Y:S01]  /*2e30*/  FADD.FTZ R16, RZ, R85 ;  /* 0x00000055ff107221 */ /* 0x000fe20000010000 */
[C---:B------:R-:W-:Y:S01]  /*2e40*/  ISETP.GE.U32.AND P0, PT, R12.reuse, 0x100, PT ;  /* 0x000001000c00780c */ /* 0x040fe20003f06070 */
[----:B------:R-:W-:Y:S01]  /*2e50*/  BSSY.RECONVERGENT B0, `(.L_x_14331) ;  /* 0x0000092000007945 */ /* 0x000fe20003800200 */
[C---:B------:R-:W-:Y:S01]  /*2e60*/  ISETP.GT.U32.AND P6, PT, R12.reuse, 0x1ff, PT ;  /* 0x000001ff0c00780c */ /* 0x040fe20003fc4070 */
[----:B------:R-:W-:Y:S01]  /*2e70*/  FADD.FTZ R16, R83, R16 ;  /* 0x0000001053107221 */ /* 0x000fe20000010000 */
[----:B------:R-:W-:Y:S02]  /*2e80*/  P2R R20, PR, RZ, 0x2 ;  /* 0x00000002ff147803 */ /* 0x000fe40000000000 */
[----:B------:R-:W-:Y:S01]  /*2e90*/  ISETP.GT.U32.AND P1, PT, R12, 0x2ff, PT ;  /* 0x000002ff0c00780c */ /* 0x000fe20003f24070 */
[----:B------:R-:W-:Y:S01]  /*2ea0*/  FADD.FTZ R16, R81, R16 ;  /* 0x0000001051107221 */ /* 0x000fe20000010000 */
[----:B------:R-:W-:-:S03]  /*2eb0*/  MOV R84, RZ ;  /* 0x000000ff00547202 */ /* 0x000fc60000000f00 */
        /* <DEDUP_REMOVED lines=36> */
[----:B01234-:R-:W0:Y:S02]  /*3100*/  SHFL.BFLY PT, R69, R16, 0x1, 0x1f ;  /* 0x0c201f0010457f89 */ /* 0x01fe2400000e0000 */
[----:B0-----:R-:W-:-:S05]  /*3110*/  FADD.FTZ R69, R16, R69 ;  /* 0x0000004510457221 */ /* 0x001fca0000010000 */
[----:B------:R-:W0:Y:S02]  /*3120*/  SHFL.BFLY PT, R18, R69, 0x2, 0x1f ;  /* 0x0c401f0045127f89 */ /* 0x000e2400000e0000 */
[----:B0-----:R-:W-:-:S05]  /*3130*/  FADD.FTZ R18, R69, R18 ;  /* 0x0000001245127221 */ /* 0x001fca0000010000 */
[----:B------:R-:W0:Y:S02]  /*3140*/  SHFL.BFLY PT, R71, R18, 0x4, 0x1f ;  /* 0x0c801f0012477f89 */ /* 0x000e2400000e0000 */
[----:B0-----:R-:W-:-:S05]  /*3150*/  FADD.FTZ R71, R18, R71 ;  /* 0x0000004712477221 */ /* 0x001fca0000010000 */
[----:B------:R-:W0:Y:S02]  /*3160*/  SHFL.BFLY PT, R20, R71, 0x8, 0x1f ;  /* 0x0d001f0047147f89 */ /* 0x000e2400000e0000 */
[----:B0-----:R-:W-:Y:S01]  /*3170*/  FADD.FTZ R20, R71, R20 ;  /* 0x0000001447147221 */ /* 0x001fe20000010000 */
[----:B------:R-:W-:-:S04]  /*3180*/  HFMA2 R71, -RZ, RZ, 0, 0 ;  /* 0x00000000ff477431 */ /* 0x000fc800000001ff */
[----:B------:R-:W0:Y:S02]  /*3190*/  SHFL.BFLY PT, R111, R20, 0x10, 0x1f ;  /* 0x0e001f00146f7f89 */ /* 0x000e2400000e0000 */
[----:B0-----:R-:W-:-:S04]  /*31a0*/  FADD.FTZ R111, R20, R111 ;  /* 0x0000006f146f7221 */ /* 0x001fc80000010000 */
[----:B------:R-:W-:-:S04]  /*31b0*/  FMUL.FTZ R68, R10, R111 ;  /* 0x0000006f0a447220 */ /* 0x000fc80000410000 */
[--C-:B------:R-:W-:Y:S01]  /*31c0*/  FADD.FTZ R16, R85, -R68.reuse ;  /* 0x8000004455107221 */ /* 0x100fe20000010000 */
[--C-:B------:R-:W-:Y:S01]  /*31d0*/  FADD.FTZ R111, R83, -R68.reuse ;  /* 0x80000044536f7221 */ /* 0x100fe20000010000 */
[--C-:B------:R-:W-:Y:S01]  /*31e0*/  FADD.FTZ R69, R81, -R68.reuse ;  /* 0x8000004451457221 */ /* 0x100fe20000010000 */
[----:B------:R-:W-:Y:S01]  /*31f0*/  FADD.FTZ R20, R73, -R68 ;  /* 0x8000004449147221 */ /* 0x000fe20000010000 */
[----:B------:R-:W-:-:S04]  /*3200*/  FFMA.FTZ R16, R16, R16, RZ ;  /* 0x0000001010107223 */ /* 0x000fc800000100ff */
        /* <DEDUP_REMOVED lines=65> */
[----:B------:R-:W-:Y:S02]  /*3620*/  @P6 FFMA.FTZ R18, R16, R16, R69 ;  /* 0x0000001010126223 */ /* 0x000fe40000010045 */
[----:B------:R-:W0:Y:S03]  /*3630*/  S2R R16, SR_TID.X ;  /* 0x0000000000107919 */ /* 0x000e260000002100 */
[----:B------:R-:W1:Y:S02]  /*3640*/  SHFL.BFLY PT, R69, R18, 0x1, 0x1f ;  /* 0x0c201f0012457f89 */ /* 0x000e6400000e0000 */
[----:B-1----:R-:W-:Y:S01]  /*3650*/  FADD.FTZ R20, R18, R69 ;  /* 0x0000004512147221 */ /* 0x002fe20000010000 */
[----:B0-----:R-:W-:-:S04]  /*3660*/  LOP3.LUT P6, R18, R16, 0x1f, RZ, 0xc0, !PT ;  /* 0x0000001f10127812 */ /* 0x001fc800078cc0ff */
        /* <DEDUP_REMOVED lines=16> */
.L_x_14332:
[----:B------:R-:W-:Y:S05]  /*3770*/  BSYNC.RECONVERGENT B0 ;  /* 0x0000000000007941 */ /* 0x000fea0003800200 */
.L_x_14331:
[----:B------:R-:W-:Y:S01]  /*3780*/  BAR.SYNC.DEFER_BLOCKING 0x0 ;  /* 0x0000000000007b1d */ /* 0x000fe20000010000 */
[----:B------:R-:W-:Y:S02]  /*3790*/  ISETP.GT.U32.AND P6, PT, R18, 0x7, PT ;  /* 0x000000071200780c */ /* 0x000fe40003fc4070 */
[----:B------:R-:W-:-:S03]  /*37a0*/  MOV R70, RZ ;  /* 0x000000ff00467202 */ /* 0x000fc60000000f00 */
[----:B------:R-:W-:Y:S08]  /*37b0*/  BSSY.RECONVERGENT B0, `(.L_x_14333) ;  /* 0x000000a000007945 */ /* 0x000ff00003800200 */
[----:B------:R-:W-:Y:S05]  /*37c0*/  @P6 BRA `(.L_x_14334) ;  /* 0x0000000000206947 */ /* 0x000fea0003800000 */
[----:B------:R-:W1:Y:S01]  /*37d0*/  S2UR UR5, SR_CgaCtaId ;  /* 0x00000000000579c3 */ /* 0x000e620000008800 */
[----:B------:R-:W-:Y:S01]  /*37e0*/  UMOV UR4, 0x400 ;  /* 0x0000040000047882 */ /* 0x000fe20000000000 */
[----:B------:R-:W-:Y:S02]  /*37f0*/  SHF.L.U32 R18, R16, 0x3, RZ ;  /* 0x0000000310127819 */ /* 0x000fe400000006ff */
[----:B------:R-:W-:Y:S02]  /*3800*/  MOV R84, R8 ;  /* 0x0000000800547202 */ /* 0x000fe40000000f00 */
[----:B------:R-:W-:Y:S01]  /*3810*/  LOP3.LUT R18, R18, 0xf8, RZ, 0xc0, !PT ;  /* 0x000000f812127812 */ /* 0x000fe200078ec0ff */
[----:B-1----:R-:W-:-:S04]  /*3820*/  ULEA UR4, UR5, UR4, 0x18 ;  /* 0x0000000405047291 */ /* 0x002fc8000f8ec0ff */
[----:B------:R-:W-:-:S09]  /*3830*/  @UP2 UIADD3 UR4, UPT, UPT, UR4, 0x40, URZ ;  /* 0x0000004004042890 */ /* 0x000fd2000fffe0ff */
[----:B------:R1:W2:Y:S03]  /*3840*/  LDS.64 R70, [R18+UR4] ;  /* 0x0000000412467984 */ /* 0x0002a60008000a00 */
.L_x_14334:
[----:B------:R-:W-:Y:S05]  /*3850*/  BSYNC.RECONVERGENT B0 ;  /* 0x0000000000007941 */ /* 0x000fea0003800200 */
.L_x_14333:
[----:B------:R-:W3:Y:S01]  /*3860*/  SHFL.DOWN PT, R111, R84, 0x4, 0x1f ;  /* 0x08801f00546f7f89 */ /* 0x000ee200000e0000 */
[-C--:B------:R-:W-:Y:S01]  /*3870*/  I2FP.F32.S32 R113, R84.reuse ;  /* 0x0000005400717245 */ /* 0x080fe20000201400 */
[----:B------:R-:W-:Y:S01]  /*3880*/  BSSY.RECONVERGENT B0, `(.L_x_14335) ;  /* 0x000005c000007945 */ /* 0x000fe20003800200 */
[----:B------:R-:W-:Y:S01]  /*3890*/  ISETP.NE.AND P6, PT, RZ, UR7, PT ;  /* 0x00000007ff007c0c */ /* 0x000fe2000bfc5270 */
[----:B0-2---:R-:W1:Y:S04]  /*38a0*/  SHFL.DOWN PT, R69, R70, 0x4, 0x1f ;  /* 0x08801f0046457f89 */ /* 0x005e6800000e0000 */
[----:B------:R-:W0:Y:S01]  /*38b0*/  SHFL.DOWN PT, R94, R71, 0x4, 0x1f ;  /* 0x08801f00475e7f89 */ /* 0x000e2200000e0000 */
[----:B---3--:R-:W-:Y:S02]  /*38c0*/  IADD3 R20, PT, PT, R111, R84, RZ ;  /* 0x000000546f147210 */ /* 0x008fe40007ffe0ff */
[----:B------:R-:W-:-:S02]  /*38d0*/  I2FP.F32.S32 R82, R111 ;  /* 0x0000006f00527245 */ /* 0x000fc40000201400 */
[----:B------:R-:W-:Y:S01]  /*38e0*/  I2FP.F32.S32 R68, R20 ;  /* 0x0000001400447245 */ /* 0x000fe20000201400 */
[----:B------:R-:W2:Y:S02]  /*38f0*/  SHFL.DOWN PT, R117, R20, 0x2, 0x1f ;  /* 0x08401f0014757f89 */ /* 0x000ea400000e0000 */
[C---:B-1----:R-:W-:Y:S01]  /*3900*/  FMUL.FTZ R18, R69.reuse, R82 ;  /* 0x0000005245127220 */ /* 0x042fe20000410000 */
[----:B------:R-:W1:Y:S01]  /*3910*/  MUFU.RCP R80, R68 ;  /* 0x0000004400507308 */ /* 0x000e620000001000 */
[----:B------:R-:W-:Y:S02]  /*3920*/  FADD.FTZ R69, -R69, R70 ;  /* 0x0000004645457221 */ /* 0x000fe40000010100 */
[----:B------:R-:W-:Y:S02]  /*3930*/  FFMA.FTZ R115, R113, R70, R18 ;  /* 0x0000004671737223 */ /* 0x000fe40000010012 */
[----:B------:R-:W-:Y:S01]  /*3940*/  FMUL.FTZ R70, R69, R69 ;  /* 0x0000004545467220 */ /* 0x000fe20000410000 */
[----:B0-----:R-:W-:-:S03]  /*3950*/  FADD.FTZ R69, R94, R71 ;  /* 0x000000475e457221 */ /* 0x001fc60000010000 */
[----:B------:R-:W-:-:S04]  /*3960*/  FMUL.FTZ R113, R70, R113 ;  /* 0x0000007146717220 */ /* 0x000fc80000410000 */
[----:B------:R-:W-:Y:S01]  /*3970*/  FMUL.FTZ R113, R113, R82 ;  /* 0x0000005271717220 */ /* 0x000fe20000410000 */
[----:B-1----:R-:W-:-:S03]  /*3980*/  FMUL.FTZ R115, R80, R115 ;  /* 0x0000007350737220 */ /* 0x002fc60000410000 */
[----:B------:R-:W-:Y:S01]  /*3990*/  FFMA.FTZ R69, R80, R113, R69 ;  /* 0x0000007150457223 */ /* 0x000fe20000010045 */
[-C--:B--2---:R-:W-:Y:S01]  /*39a0*/  IADD3 R18, PT, PT, R20, R117.reuse, RZ ;  /* 0x0000007514127210 */ /* 0x084fe20007ffe0ff */
        /* <DEDUP_REMOVED lines=9> */
[-C--:B-1----:R-:W-:Y:S01]  /*3a40*/  IADD3 R20, PT, PT, R18, R121.reuse, RZ ;  /* 0x0000007912147210 */ /* 0x082fe20007ffe0ff */
[----:B------:R-:W-:Y:S01]  /*3a50*/  FMUL.FTZ R113, R84, R84 ;  /* 0x0000005454717220 */ /* 0x000fe20000410000 */
[----:B------:R-:W-:Y:S01]  /*3a60*/  I2FP.F32.S32 R121, R121 ;  /* 0x0000007900797245 */ /* 0x000fe20000201400 */
[----:B--2---:R-:W-:Y:S01]  /*3a70*/  FMUL.FTZ R119, R88, R111 ;  /* 0x0000006f58777220 */ /* 0x004fe20000410000 */
[----:B------:R-:W-:Y:S01]  /*3a80*/  I2FP.F32.S32 R92, R20 ;  /* 0x00000014005c7245 */ /* 0x000fe20000201400 */
[----:B------:R-:W-:Y:S01]  /*3a90*/  FMUL.FTZ R68, R68, R113 ;  /* 0x0000007144447220 */ /* 0x000fe20000410000 */
[----:B---3--:R-:W-:Y:S01]  /*3aa0*/  FADD.FTZ R71, R69, R70 ;  /* 0x0000004645477221 */ /* 0x008fe20000010000 */
[----:B------:R-:W-:Y:S01]  /*3ab0*/  MOV R115, UR6 ;  /* 0x0000000600737c02 */ /* 0x000fe20008000f00 */
[----:B------:R-:W0:Y:S01]  /*3ac0*/  SHFL.DOWN PT, R90, R119, 0x1, 0x1f ;  /* 0x08201f00775a7f89 */ /* 0x000e2200000e0000 */
[----:B------:R-:W-:Y:S01]  /*3ad0*/  FMUL.FTZ R68, R68, R117 ;  /* 0x0000007544447220 */ /* 0x000fe20000410000 */
[----:B------:R-:W1:Y:S03]  /*3ae0*/  MUFU.RCP R92, R92 ;  /* 0x0000005c005c7308 */ /* 0x000e660000001000 */
[----:B------:R-:W-:-:S05]  /*3af0*/  FFMA.FTZ R68, R88, R68, R71 ;  /* 0x0000004458447223 */ /* 0x000fca0000010047 */
[----:B------:R-:W2:Y:S01]  /*3b00*/  SHFL.DOWN PT, R71, R68, 0x1, 0x1f ;  /* 0x08201f0044477f89 */ /* 0x000ea200000e0000 */
[----:B0-----:R-:W-:Y:S01]  /*3b10*/  FMUL.FTZ R111, R90, R121 ;  /* 0x000000795a6f7220 */ /* 0x001fe20000410000 */
[----:B------:R-:W-:-:S03]  /*3b20*/  FADD.FTZ R90, R119, -R90 ;  /* 0x8000005a775a7221 */ /* 0x000fc60000010000 */
[----:B------:R-:W-:Y:S01]  /*3b30*/  FFMA.FTZ R111, R86, R119, R111 ;  /* 0x00000077566f7223 */ /* 0x000fe2000001006f */
[----:B------:R-:W-:-:S03]  /*3b40*/  FMUL.FTZ R113, R90, R90 ;  /* 0x0000005a5a717220 */ /* 0x000fc60000410000 */
[----:B-1----:R-:W-:Y:S01]  /*3b50*/  FMUL.FTZ R111, R92, R111 ;  /* 0x0000006f5c6f7220 */ /* 0x002fe20000410000 */
[----:B------:R-:W-:Y:S01]  /*3b60*/  FMUL.FTZ R86, R86, R113 ;  /* 0x0000007156567220 */ /* 0x000fe20000410000 */
[----:B--2---:R-:W-:Y:S01]  /*3b70*/  FADD.FTZ R71, R68, R71 ;  /* 0x0000004744477221 */ /* 0x004fe20000010000 */
[----:B------:R-:W0:Y:S02]  /*3b80*/  LDC R113, c[0x0][0x448] ;  /* 0x00011200ff717b82 */ /* 0x000e240000000800 */
[----:B------:R-:W-:Y:S01]  /*3b90*/  FMUL.FTZ R86, R86, R121 ;  /* 0x0000007956567220 */ /* 0x000fe20000410000 */
[----:B------:R-:W1:Y:S03]  /*3ba0*/  SHFL.IDX PT, R111, R111, RZ, 0x1f ;  /* 0x00001fff6f6f7589 */ /* 0x000e6600000e0000 */
[----:B------:R-:W-:-:S06]  /*3bb0*/  FFMA.FTZ R86, R92, R86, R71 ;  /* 0x000000565c567223 */ /* 0x000fcc0000010047 */
[----:B------:R-:W0:Y:S01]  /*3bc0*/  SHFL.IDX PT, R86, R86, RZ, 0x1f ;  /* 0x00001fff56567589 */ /* 0x000e2200000e0000 */
[C---:B-1----:R-:W-:Y:S01]  /*3bd0*/  FMUL.FTZ R20, R111.reuse, R111 ;  /* 0x0000006f6f147220 */ /* 0x042fe20000410000 */
[----:B------:R-:W-:-:S04]  /*3be0*/  FSEL R18, R111, RZ, !P6 ;  /* 0x000000ff6f127208 */ /* 0x000fc80007000000 */
[----:B------:R-:W-:Y:S02]  /*3bf0*/  FSEL R20, R20, RZ, P6 ;  /* 0x000000ff14147208 */ /* 0x000fe40003000000 */
[----:B------:R-:W-:Y:S01]  /*3c00*/  ISETP.NE.AND P6, PT, R16, RZ, PT ;  /* 0x000000ff1000720c */ /* 0x000fe20003fc5270 */
[----:B0-----:R-:W-:-:S04]  /*3c10*/  FFMA.FTZ R113, R86, UR10, R113 ;  /* 0x0000000a56717c23 */ /* 0x001fc80008010071 */
[----:B------:R-:W-:Y:S01]  /*3c20*/  FADD.FTZ R20, R113, R20 ;  /* 0x0000001471147221 */ /* 0x000fe20000010000 */
[----:B------:R-:W-:-:S05]  /*3c30*/  MOV R113, UR6 ;  /* 0x0000000600717c02 */ /* 0x000fca0008000f00 */
[----:B------:R-:W0:Y:S02]  /*3c40*/  MUFU.RSQ R20, R20 ;  /* 0x0000001400147308 */ /* 0x000e240000001400 */
[----:B------:R-:W1:Y:S08]  /*3c50*/  @!P6 LDC.64 R70, c[0x0][0x3c0] ;  /* 0x0000f000ff46eb82 */ /* 0x000e700000000a00 */
[----:B------:R-:W2:Y:S01]  /*3c60*/  @!P6 LDC.64 R68, c[0x0][0x3c8] ;  /* 0x0000f200ff44eb82 */ /* 0x000ea20000000a00 */
[----:B-1----:R-:W-:-:S05]  /*3c70*/  @!P6 IMAD.WIDE R70, R113, 0x4, R70 ;  /* 0x000000047146e825 */ /* 0x002fca00078e0246 */
[----:B------:R1:W-:Y:S01]  /*3c80*/  @!P6 STG.E desc[UR8][R70.64], R111 ;  /* 0x0000006f4600e986 */ /* 0x0003e2000c101908 */
[----:B--2---:R-:W-:-:S05]  /*3c90*/  @!P6 IMAD.WIDE R68, R115, 0x4, R68 ;  /* 0x000000047344e825 */ /* 0x004fca00078e0244 */
[----:B0-----:R1:W-:Y:S01]  /*3ca0*/  @!P6 STG.E desc[UR8][R68.64], R20 ;  /* 0x000000144400e986 */ /* 0x0013e2000c101908 */
[----:B------:R-:W-:Y:S05]  /*3cb0*/  @!P0 BRA `(.L_x_14336) ;  /* 0x0000000000608947 */ /* 0x000fea0003800000 */
[----:B-1----:R-:W0:Y:S01]  /*3cc0*/  LDC.64 R110, c[0x0][0x428] ;  /* 0x00010a00ff6e7b82 */ /* 0x002e220000000a00 */
[--C-:B------:R-:W-:Y:S01]  /*3cd0*/  FADD.FTZ R115, R85, -R18.reuse ;  /* 0x8000001255737221 */ /* 0x100fe20000010000 */
[--C-:B------:R-:W-:Y:S01]  /*3ce0*/  FADD.FTZ R121, R83, -R18.reuse ;  /* 0x8000001253797221 */ /* 0x100fe20000010000 */
[--C-:B------:R-:W-:Y:S01]  /*3cf0*/  FADD.FTZ R123, R81, -R18.reuse ;  /* 0x80000012517b7221 */ /* 0x100fe20000010000 */
[----:B------:R-:W-:Y:S01]  /*3d00*/  FADD.FTZ R119, R79, -R18 ;  /* 0x800000124f777221 */ /* 0x000fe20000010000 */
[----:B------:R-:W-:Y:S02]  /*3d10*/  HADD2.F32 R68, -RZ, R22.H0_H0 ;  /* 0x20000016ff447230 */ /* 0x000fe40000004100 */
[C---:B------:R-:W-:Y:S01]  /*3d20*/  FMUL.FTZ R86, R20.reuse, R115 ;  /* 0x0000007314567220 */ /* 0x040fe20000410000 */
[----:B------:R-:W-:Y:S02]  /*3d30*/  HADD2.F32 R117, -RZ, R40.H0_H0 ;  /* 0x20000028ff757230 */ /* 0x000fe40000004100 */
[----:B------:R-:W-:Y:S01]  /*3d40*/  FMUL.FTZ R121, R20, R121 ;  /* 0x0000007914797220 */ /* 0x000fe20000410000 */
[----:B------:R-:W-:-:S02]  /*3d50*/  HADD2.F32 R69, -RZ, R24.H0_H0 ;  /* 0x20000018ff457230 */ /* 0x000fc40000004100 */
[C---:B------:R-:W-:Y:S01]  /*3d60*/  FMUL.FTZ R115, R20.reuse, R123 ;  /* 0x0000007b14737220 */ /* 0x040fe20000410000 */
[----:B------:R-:W-:Y:S02]  /*3d70*/  HADD2.F32 R84, -RZ, R74.H0_H0 ;  /* 0x2000004aff547230 */ /* 0x000fe40000004100 */
[----:B------:R-:W-:Y:S01]  /*3d80*/  FMUL.FTZ R82, R20, R119 ;  /* 0x0000007714527220 */ /* 0x000fe20000410000 */
[----:B------:R-:W-:Y:S02]  /*3d90*/  HADD2.F32 R113, -RZ, R22.H1_H1 ;  /* 0x30000016ff717230 */ /* 0x000fe40000004100 */
[----:B------:R-:W-:Y:S01]  /*3da0*/  FFMA.FTZ R68, R86, R68, R117 ;  /* 0x0000004456447223 */ /* 0x000fe20000010075 */
[----:B------:R-:W-:Y:S02]  /*3db0*/  HADD2.F32 R70, -RZ, R41.H0_H0 ;  /* 0x20000029ff467230 */ /* 0x000fe40000004100 */
[----:B------:R-:W-:Y:S01]  /*3dc0*/  FFMA.FTZ R69, R121, R69, R84 ;  /* 0x0000004579457223 */ /* 0x000fe20000010054 */
[----:B------:R-:W-:-:S02]  /*3dd0*/  HADD2.F32 R80, -RZ, R24.H1_H1 ;  /* 0x30000018ff507230 */ /* 0x000fc40000004100 */
[----:B------:R-:W-:Y:S02]  /*3de0*/  HADD2.F32 R71, -RZ, R74.H1_H1 ;  /* 0x3000004aff477230 */ /* 0x000fe40000004100 */
[----:B------:R-:W-:-:S03]  /*3df0*/  FFMA.FTZ R70, R115, R113, R70 ;  /* 0x0000007173467223 */ /* 0x000fc60000010046 */
[----:B------:R-:W-:Y:S01]  /*3e00*/  FFMA.FTZ R71, R82, R80, R71 ;  /* 0x0000005052477223 */ /* 0x000fe20000010047 */
[C---:B0-----:R-:W-:Y:S01]  /*3e10*/  IMAD.WIDE.U32 R110, R14.reuse, 0x10, R110 ;  /* 0x000000100e6e7825 */ /* 0x041fe200078e006e */
[----:B------:R-:W-:-:S04]  /*3e20*/  IADD3 R14, PT, PT, R14, 0x100, RZ ;  /* 0x000001000e0e7810 */ /* 0x000fc80007ffe0ff */
[----:B------:R0:W-:Y:S03]  /*3e30*/  STG.E.128 desc[UR8][R110.64], R68 ;  /* 0x000000446e007986 */ /* 0x0001e6000c101d08 */
.L_x_14336:
[----:B------:R-:W-:Y:S05]  /*3e40*/  BSYNC.RECONVERGENT B0 ;  /* 0x0000000000007941 */ /* 0x000fea0003800200 */
.L_x_14335:
[----:B------:R-:W-:Y:S01]  /*3e50*/  ISETP.GE.U32.AND P6, PT, R12, 0x200, PT ;  /* 0x000002000c00780c */ /* 0x000fe20003fc6070 */
[----:B------:R-:W-:-:S12]  /*3e60*/  BSSY.RECONVERGENT B0, `(.L_x_14337) ;  /* 0x000001a000007945 */ /* 0x000fd80003800200 */
[----:B------:R-:W-:Y:S05]  /*3e70*/  @!P6 BRA `(.L_x_14338) ;  /* 0x000000000060e947 */ /* 0x000fea0003800000 */
[----:B01----:R-:W0:Y:S01]  /*3e80*/  LDC.64 R110, c[0x0][0x428] ;  /* 0x00010a00ff6e7b82 */ /* 0x003e220000000a00 */
        /* <DEDUP_REMOVED lines=23> */
.L_x_14338:
[----:B------:R-:W-:Y:S05]  /*4000*/  BSYNC.RECONVERGENT B0 ;  /* 0x0000000000007941 */ /* 0x000fea0003800200 */
.L_x_14337:
[----:B------:R-:W-:Y:S01]  /*4010*/  ISETP.GE.U32.AND P6, PT, R12, 0x300, PT ;  /* 0x000003000c00780c */ /* 0x000fe20003fc6070 */
[----:B------:R-:W-:-:S12]  /*4020*/  BSSY.RECONVERGENT B0, `(.L_x_14339) ;  /* 0x000001e000007945 */ /* 0x000fd80003800200 */
[----:B------:R-:W-:Y:S05]  /*4030*/  @!P6 BRA `(.L_x_14340) ;  /* 0x000000000070e947 */ /* 0x000fea0003800000 */
[----:B012---:R-:W0:Y:S01]  /*4040*/  LDC.64 R110, c[0x0][0x428] ;  /* 0x00010a00ff6e7b82 */ /* 0x007e220000000a00 */
[----:B------:R-:W-:Y:S01]  /*4050*/  SHF.R.U64 R82, R108, 0x10, R109 ;  /* 0x000000106c527819 */ /* 0x000fe2000000126d */
[--C-:B------:R-:W-:Y:S01]  /*4060*/  FADD.FTZ R121, R39, -R18.reuse ;  /* 0x8000001227797221 */ /* 0x100fe20000010000 */
[----:B------:R-:W-:Y:S01]  /*4070*/  SHF.R.U64 R84, R44, 0x10, R45 ;  /* 0x000000102c547819 */ /* 0x000fe2000000122d */
[--C-:B------:R-:W-:Y:S01]  /*4080*/  FADD.FTZ R69, R37, -R18.reuse ;  /* 0x8000001225457221 */ /* 0x100fe20000010000 */
[----:B------:R-:W-:Y:S01]  /*4090*/  SHF.R.U32.HI R71, RZ, 0x10, R109 ;  /* 0x00000010ff477819 */ /* 0x000fe2000001166d */
[--C-:B------:R-:W-:Y:S01]  /*40a0*/  FADD.FTZ R117, R35, -R18.reuse ;  /* 0x8000001223757221 */ /* 0x100fe20000010000 */
[----:B------:R-:W-:Y:S01]  /*40b0*/  SHF.R.U32.HI R80, RZ, 0x10, R45 ;  /* 0x00000010ff507819 */ /* 0x000fe2000001162d */
[----:B------:R-:W-:Y:S01]  /*40c0*/  FADD.FTZ R113, R33, -R18 ;  /* 0x8000001221717221 */ /* 0x000fe20000010000 */
[----:B------:R-:W-:Y:S02]  /*40d0*/  HADD2.F32 R119, -RZ, R38.H0_H0 ;  /* 0x20000026ff777230 */ /* 0x000fe40000004100 */
[----:B------:R-:W-:Y:S01]  /*40e0*/  FMUL.FTZ R121, R20, R121 ;  /* 0x0000007914797220 */ /* 0x000fe20000410000 */
[----:B------:R-:W-:-:S02]  /*40f0*/  HADD2.F32 R68, -RZ, R44.H0_H0 ;  /* 0x2000002cff447230 */ /* 0x000fc40000004100 */
[C---:B------:R-:W-:Y:S01]  /*4100*/  FMUL.FTZ R69, R20.reuse, R69 ;  /* 0x0000004514457220 */ /* 0x040fe20000410000 */
[----:B------:R-:W-:Y:S02]  /*4110*/  HADD2.F32 R115, -RZ, R38.H1_H1 ;  /* 0x30000026ff737230 */ /* 0x000fe40000004100 */
[C---:B------:R-:W-:Y:S01]  /*4120*/  FMUL.FTZ R117, R20.reuse, R117 ;  /* 0x0000007514757220 */ /* 0x040fe20000410000 */
[----:B------:R-:W-:Y:S02]  /*4130*/  HADD2.F32 R70, -RZ, R45.H0_H0 ;  /* 0x2000002dff467230 */ /* 0x000fe40000004100 */
[----:B------:R-:W-:Y:S01]  /*4140*/  FMUL.FTZ R113, R20, R113 ;  /* 0x0000007114717220 */ /* 0x000fe20000410000 */
[----:B------:R-:W-:Y:S02]  /*4150*/  HADD2.F32 R82, -RZ, R82.H0_H0 ;  /* 0x20000052ff527230 */ /* 0x000fe40000004100 */
[----:B------:R-:W-:Y:S01]  /*4160*/  FFMA.FTZ R68, R121, R119, R68 ;  /* 0x0000007779447223 */ /* 0x000fe20000010044 */
[----:B------:R-:W-:-:S02]  /*4170*/  HADD2.F32 R84, -RZ, R84.H0_H0 ;  /* 0x20000054ff547230 */ /* 0x000fc40000004100 */
[----:B------:R-:W-:Y:S01]  /*4180*/  FFMA.FTZ R70, R117, R115, R70 ;  /* 0x0000007375467223 */ /* 0x000fe20000010046 */
[----:B------:R-:W-:Y:S02]  /*4190*/  HADD2.F32 R71, -RZ, R71.H0_H0 ;  /* 0x20000047ff477230 */ /* 0x000fe40000004100 */
[----:B------:R-:W-:Y:S02]  /*41a0*/  HADD2.F32 R80, -RZ, R80.H0_H0 ;  /* 0x20000050ff507230 */ /* 0x000fe40000004100 */
[----:B------:R-:W-:Y:S01]  /*41b0*/  FFMA.FTZ R69, R69, R82, R84 ;  /* 0x0000005245457223 */ /* 0x000fe20000010054 */
[C---:B0-----:R-:W-:Y:S01]  /*41c0*/  IMAD.WIDE.U32 R110, R14.reuse, 0x10, R110 ;  /* 0x000000100e6e7825 */ /* 0x041fe200078e006e */
[----:B------:R-:W-:-:S03]  /*41d0*/  IADD3 R14, PT, PT, R14, 0x100, RZ ;  /* 0x000001000e0e7810 */ /* 0x000fc60007ffe0ff */
[----:B------:R-:W-:-:S05]  /*41e0*/  FFMA.FTZ R71, R113, R71, R80 ;  /* 0x0000004771477223 */ /* 0x000fca0000010050 */
[----:B------:R3:W-:Y:S02]  /*41f0*/  STG.E.128 desc[UR8][R110.64], R68 ;  /* 0x000000446e007986 */ /* 0x0007e4000c101d08 */
.L_x_14340:
[----:B------:R-:W-:Y:S05]  /*4200*/  BSYNC.RECONVERGENT B0 ;  /* 0x0000000000007941 */ /* 0x000fea0003800200 */
.L_x_14339:
[----:B------:R-:W-:Y:S04]  /*4210*/  BSSY.RECONVERGENT B0, `(.L_x_14341) ;  /* 0x000001e000007945 */ /* 0x000fe80003800200 */
[----:B------:R-:W-:Y:S05]  /*4220*/  @!P1 BRA `(.L_x_14342) ;  /* 0x0000000000709947 */ /* 0x000fea0003800000 */
[----:B0123--:R-:W0:Y:S01]  /*4230*/  LDC.64 R110, c[0x0][0x428] ;  /* 0x00010a00ff6e7b82 */ /* 0x00fe220000000a00 */
        /* <DEDUP_REMOVED lines=27> */
.L_x_14342:
[----:B------:R-:W-:Y:S05]  /*43f0*/  BSYNC.RECONVERGENT B0 ;  /* 0x0000000000007941 */ /* 0x000fea0003800200 */
.L_x_14341:
[----:B------:R-:W-:Y:S04]  /*4400*/  BSSY.RECONVERGENT B0, `(.L_x_14343) ;  /* 0x000001e000007945 */ /* 0x000fe80003800200 */
[----:B------:R-:W-:Y:S05]  /*4410*/  @!P2 BRA `(.L_x_14344) ;  /* 0x000000000070a947 */ /* 0x000fea0003800000 */
[----:B01234-:R-:W0:Y:S01]  /*4420*/  LDC.64 R110, c[0x0][0x428] ;  /* 0x00010a00ff6e7b82 */ /* 0x01fe220000000a00 */
        /* <DEDUP_REMOVED lines=27> */
.L_x_14344:
[----:B------:R-:W-:Y:S05]  /*45e0*/  BSYNC.RECONVERGENT B0 ;  /* 0x0000000000007941 */ /* 0x000fea0003800200 */
.L_x_14343:
[----:B------:R-:W-:Y:S04]  /*45f0*/  BSSY.RECONVERGENT B0, `(.L_x_14345) ;  /* 0x000001a000007945 */ /* 0x000fe80003800200 */
[----:B------:R-:W-:Y:S05]  /*4600*/  @!P3 BRA `(.L_x_14346) ;  /* 0x000000000060b947 */ /* 0x000fea0003800000 */
[----:B01234-:R-:W0:Y:S01]  /*4610*/  LDC.64 R110, c[0x0][0x428] ;  /* 0x00010a00ff6e7b82 */ /* 0x01fe220000000a00 */
        /* <DEDUP_REMOVED lines=23> */
.L_x_14346:
[----:B------:R-:W-:Y:S05]  /*4790*/  BSYNC.RECONVERGENT B0 ;  /* 0x0000000000007941 */ /* 0x000fea0003800200 */
.L_x_14345:
        /* <DEDUP_REMOVED lines=26> */
.L_x_14348:
[----:B------:R-:W-:Y:S05]  /*4940*/  BSYNC.RECONVERGENT B0 ;  /* 0x0000000000007941 */ /* 0x000fea0003800200 */
.L_x_14347:
[----:B------:R-:W-:Y:S04]  /*4950*/  BSSY.RECONVERGENT B0, `(.L_x_14349) ;  /* 0x0000011000007945 */ /* 0x000fe80003800200 */
[----:B------:R-:W-:Y:S05]  /*4960*/  @!P5 BRA `(.L_x_14350) ;  /* 0x00000000003cd947 */ /* 0x000fea0003800000 */
[----:B01234-:R-:W0:Y:S01]  /*4970*/  LDC.64 R68, c[0x0][0x428] ;  /* 0x00010a00ff447b82 */ /* 0x01fe220000000a00 */
[--C-:B------:R-:W-:Y:S01]  /*4980*/  FADD.FTZ R71, R97, -R18.reuse ;  /* 0x8000001261477221 */ /* 0x100fe20000010000 */
[--C-:B------:R-:W-:Y:S01]  /*4990*/  FADD.FTZ R111, R99, -R18.reuse ;  /* 0x80000012636f7221 */ /* 0x100fe20000010000 */
[--C-:B------:R-:W-:Y:S01]  /*49a0*/  FADD.FTZ R113, R101, -R18.reuse ;  /* 0x8000001265717221 */ /* 0x100fe20000010000 */
[----:B------:R-:W-:Y:S01]  /*49b0*/  FADD.FTZ R115, R103, -R18 ;  /* 0x8000001267737221 */ /* 0x000fe20000010000 */
[C---:B------:R-:W-:Y:S01]  /*49c0*/  FMUL.FTZ R18, R20.reuse, R71 ;  /* 0x0000004714127220 */ /* 0x040fe20000410000 */
[C---:B------:R-:W-:Y:S01]  /*49d0*/  FMUL.FTZ R71, R20.reuse, R111 ;  /* 0x0000006f14477220 */ /* 0x040fe20000410000 */
[C---:B------:R-:W-:Y:S01]  /*49e0*/  FMUL.FTZ R70, R20.reuse, R113 ;  /* 0x0000007114467220 */ /* 0x040fe20000410000 */
[----:B------:R-:W-:-:S03]  /*49f0*/  FMUL.FTZ R115, R20, R115 ;  /* 0x0000007314737220 */ /* 0x000fc60000410000 */
[----:B------:R-:W-:Y:S01]  /*4a00*/  FFMA.FTZ R70, R70, R4, R91 ;  /* 0x0000000446467223 */ /* 0x000fe2000001005b */
[----:B0-----:R-:W-:-:S04]  /*4a10*/  IMAD.WIDE.U32 R110, R14, 0x10, R68 ;  /* 0x000000100e6e7825 */ /* 0x001fc800078e0044 */
[----:B------:R-:W-:Y:S01]  /*4a20*/  FFMA.FTZ R69, R71, R89, R2 ;  /* 0x0000005947457223 */ /* 0x000fe20000010002 */
[----:B------:R-:W-:Y:S01]  /*4a30*/  FFMA.FTZ R68, R18, R6, R93 ;  /* 0x0000000612447223 */ /* 0x000fe2000001005d */
[----:B------:R-:W-:-:S05]  /*4a40*/  FFMA.FTZ R71, R115, R87, R0 ;  /* 0x0000005773477223 */ /* 0x000fca0000010000 */
[----:B------:R0:W-:Y:S02]  /*4a50*/  STG.E.128 desc[UR8][R110.64], R68 ;  /* 0x000000446e007986 */ /* 0x0001e4000c101d08 */
.L_x_14350:
[----:B------:R-:W-:Y:S05]  /*4a60*/  BSYNC.RECONVERGENT B0 ;  /* 0x0000000000007941 */ /* 0x000fea0003800200 */
.L_x_14349:
[----:B------:R-:W-:Y:S02]  /*4a70*/  UIADD3 UR6, UPT, UPT, UR6, UR12, URZ ;  /* 0x0000000c06067290 */ /* 0x000fe4000fffe0ff */
[----:B------:R-:W-:Y:S02]  /*4a80*/  UPLOP3.LUT UP2, UPT, UPT, UPT, UP2, 0x40, 0x4 ;  /* 0x000000000004789c */ /* 0x000fe40003f4e820 */
[----:B------:R-:W-:-:S09]  /*4a90*/  UISETP.GE.AND UP1, UPT, UR6, UR13, UPT ;  /* 0x0000000d0600728c */ /* 0x000fd2000bf26270 */
[----:B------:R-:W-:Y:S05]  /*4aa0*/  BRA.U !UP1, `(.L_x_14351) ;  /* 0xffffffc109bc7547 */ /* 0x000fea000b83ffff */
[----:B------:R-:W-:Y:S05]  /*4ab0*/  EXIT ;  /* 0x000000000000794d */ /* 0x000fea0003800000 */
.L_x_14352:
        /* <DEDUP_REMOVED lines=12> */
.L_x_18070:


//--------------------- .text._ZN10layer_norm31ln_parallel_residual_fwd_kernelINS_13Kernel_traitsI6__halfffffjLj8192ELj1ELj1ELj8ELj16ENS_18Kernel_traits_baseILj8192ES2_ffffjLj256EEEEELb0ELb1ELb1EEEvNS_9FwdParamsE --------------------------
	.section	.text._ZN10layer_norm31ln_parallel_residual_fwd_kernelINS_13Kernel_traitsI6__halfffffjLj8192ELj1ELj1ELj8ELj16ENS_18Kernel_traits_baseILj8192ES2_ffffjLj256EEEEELb0ELb1ELb1EEEvNS_9FwdParamsE,"ax",@progbits
	.align	128
        .global         _ZN10layer_norm31ln_parallel_residual_fwd_kernelINS_13Kernel_traitsI6__halfffffjLj8192ELj1ELj1ELj8ELj16ENS_18Kernel_traits_baseILj8192ES2_ffffjLj256EEEEELb0ELb1ELb1EEEvNS_9FwdParamsE
        .type           _ZN10layer_norm31ln_parallel_residual_fwd_kernelINS_13Kernel_traitsI6__halfffffjLj8192ELj1ELj1ELj8ELj16ENS_18Kernel_traits_baseILj8192ES2_ffffjLj256EEEEELb0ELb1ELb1EEEvNS_9FwdParamsE,@function
        .size           _ZN10layer_norm31ln_parallel_residual_fwd_kernelINS_13Kernel_traitsI6__halfffffjLj8192ELj1ELj1ELj8ELj16ENS_18Kernel_traits_baseILj8192ES2_ffffjLj256EEEEELb0ELb1ELb1EEEvNS_9FwdParamsE,(.L_x_18071 - _ZN10layer_norm31ln_parallel_residual_fwd_kernelINS_13Kernel_traitsI6__halfffffjLj8192ELj1ELj1ELj8ELj16ENS_18Kernel_traits_baseILj8192ES2_ffffjLj256EEEEELb0ELb1ELb1EEEvNS_9FwdParamsE)
        .other          _ZN10layer_norm31ln_parallel_residual_fwd_kernelINS_13Kernel_traitsI6__halfffffjLj8192ELj1ELj1ELj8ELj16ENS_18Kernel_traits_baseILj8192ES2_ffffjLj256EEEEELb0ELb1ELb1EEEvNS_9FwdParamsE,@"STO_CUDA_ENTRY STV_DEFAULT"
_ZN10layer_norm31ln_parallel_residual_fwd_kernelINS_13Kernel_traitsI6__halfffffjLj8192ELj1ELj1ELj8ELj16ENS_18Kernel_traits_baseILj8192ES2_ffffjLj256EEEEELb0ELb1ELb1EEEvNS_9FwdParamsE:
.text._ZN10layer_norm31ln_parallel_residual_fwd_kernelINS_13Kernel_traitsI6__halfffffjLj8192ELj1ELj1ELj8ELj16ENS_18Kernel_traits_baseILj8192ES2_ffffjLj256EEEEELb0ELb1ELb1EEEvNS_9FwdParamsE:
        /* <DEDUP_REMOVED lines=16> */
[----:B------:R0:W5:Y:S01]  /*0100*/  LDG.E.64 R12, desc[UR6][R30.64] ;  /* 0x000000061e0c7981 */ /* 0x000162000c1e1b00 */
[----:B-1----:R-:W-:-:S03]  /*0110*/  IMAD.WIDE.U32 R32, R100, 0x8, R32 ;  /* 0x0000000864207825 */ /* 0x002fc600078e0020 */
        /* <DEDUP_REMOVED lines=16> */
.L_x_14353:
[----:B------:R-:W0:Y:S01]  /*0220*/  LDC.64 R2, c[0x0][0x3d0] ;  /* 0x0000f400ff027b82 */ /* 0x000e220000000a00 */
[----:B------:R-:W-:Y:S02]  /*0230*/  CS2R R14, SRZ ;  /* 0x00000000000e7805 */ /* 0x000fe4000001ff00 */
[----:B------:R-:W-:Y:S02]  /*0240*/  CS2R R4, SRZ ;  /* 0x0000000000047805 */ /* 0x000fe4000001ff00 */
[----:B------:R-:W-:Y:S02]  /*0250*/  CS2R R6, SRZ ;  /* 0x0000000000067805 */ /* 0x000fe4000001ff00 */
[----:B------:R-:W-:Y:S02]  /*0260*/  CS2R R8, SRZ ;  /* 0x0000000000087805 */ /* 0x000fe4000001ff00 */
[----:B------:R-:W-:Y:S02]  /*0270*/  CS2R R36, SRZ ;  /* 0x0000000000247805 */ /* 0x000fe4000001ff00 */
[----:B------:R-:W-:Y:S01]  /*0280*/  CS2R R34, SRZ ;  /* 0x0000000000227805 */ /* 0x000fe2000001ff00 */
[----:B0-----:R-:W-:Y:S01]  /*0290*/  IMAD.WIDE.U32 R10, R100, 0x8, R2 ;  /* 0x00000008640a7825 */ /* 0x001fe200078e0002 */
[----:B------:R-:W-:-:S04]  /*02a0*/  CS2R R2, SRZ ;  /* 0x0000000000027805 */ /* 0x000fc8000001ff00 */
[----:B------:R-:W5:Y:S04]  /*02b0*/  LDG.E.64 R12, desc[UR6][R10.64] ;  /* 0x000000060a0c7981 */ /* 0x000f68000c1e1b00 */
[----:B------:R-:W5:Y:S04]  /*02c0*/  LDG.E.64 R16, desc[UR6][R10.64+0x800] ;  /* 0x000800060a107981 */ /* 0x000f68000c1e1b00 */
[----:B------:R-:W5:Y:S04]  /*02d0*/  LDG.E.64 R18, desc[UR6][R10.64+0x1000] ;  /* 0x001000060a127981 */ /* 0x000f68000c1e1b00 */
[----:B------:R-:W5:Y:S04]  /*02e0*/  LDG.E.64 R20, desc[UR6][R10.64+0x1800] ;  /* 0x001800060a147981 */ /* 0x000f68000c1e1b00 */
[----:B------:R-:W5:Y:S04]  /*02f0*/  LDG.E.64 R22, desc[UR6][R10.64+0x2000] ;  /* 0x002000060a167981 */ /* 0x000f68000c1e1b00 */
[----:B------:R-:W5:Y:S04]  /*0300*/  LDG.E.64 R24, desc[UR6][R10.64+0x2800] ;  /* 0x002800060a187981 */ /* 0x000f68000c1e1b00 */
[----:B------:R-:W5:Y:S04]  /*0310*/  LDG.E.64 R26, desc[UR6][R10.64+0x3000] ;  /* 0x003000060a1a7981 */ /* 0x000f68000c1e1b00 */
[----:B------:R0:W5:Y:S02]  /*0320*/  LDG.E.64 R28, desc[UR6][R10.64+0x3800] ;  /* 0x003800060a1c7981 */ /* 0x000164000c1e1b00 */
[----:B0-----:R-:W-:-:S07]  /*0330*/  CS2R R10, SRZ ;  /* 0x00000000000a7805 */ /* 0x001fce000001ff00 */
.L_x_14354:
[----:B------:R-:W1:Y:S02]  /*0340*/  LDCU UR4, c[0x0][0x384] ;  /* 0x00007080ff0477ac */ /* 0x000e640008000800 */
[----:B-1----:R-:W-:-:S13]  /*0350*/  ISETP.GE.AND P1, PT, R99, UR4, PT ;  /* 0x0000000463007c0c */ /* 0x002fda000bf26270 */
[----:B------:R-:W-:Y:S05]  /*0360*/  @P1 EXIT ;  /* 0x000000000000194d */ /* 0x000fea0003800000 */
[----:B-----5:R-:W-:Y:S01]  /*0370*/  MOV R86, R17 ;  /* 0x0000001100567202 */ /* 0x020fe20000000f00 */
[----:B------:R-:W-:Y:S01]  /*0380*/  HADD2.F32 R0, -RZ, R15.H0_H0 ;  /* 0x2000000fff007230 */ /* 0x000fe20000004100 */
[--C-:B------:R-:W-:Y:S01]  /*0390*/  SHF.R.U64 R88, R16, 0x10, R17.reuse ;  /* 0x0000001010587819 */ /* 0x100fe20000001211 */
[----:B------:R-:W-:Y:S01]  /*03a0*/  HADD2.F32 R97, -RZ, R34.H0_H0 ;  /* 0x20000022ff617230 */ /* 0x000fe20000004100 */
[----:B------:R-:W-:Y:S01]  /*03b0*/  SHF.R.U32.HI R84, RZ, 0x10, R17 ;  /* 0x00000010ff547819 */ /* 0x000fe20000011611 */
[----:B------:R-:W-:Y:S01]  /*03c0*/  HADD2.F32 R93, -RZ, R35.H0_H0 ;  /* 0x20000023ff5d7230 */ /* 0x000fe20000004100 */
[----:B------:R-:W-:Y:S01]  /*03d0*/  MOV R94, R13 ;  /* 0x0000000d005e7202 */ /* 0x000fe20000000f00 */
[----:B------:R-:W-:Y:S01]  /*03e0*/  HADD2.F32 R89, -RZ, R36.H0_H0 ;  /* 0x20000024ff597230 */ /* 0x000fe20000004100 */
[--C-:B------:R-:W-:Y:S01]  /*03f0*/  SHF.R.U64 R96, R12, 0x10, R13.reuse ;  /* 0x000000100c607819 */ /* 0x100fe2000000120d */
[----:B------:R-:W-:Y:S01]  /*0400*/  HADD2.F32 R85, -RZ, R37.H0_H0 ;  /* 0x20000025ff557230 */ /* 0x000fe20000004100 */
[----:B------:R-:W-:Y:S01]  /*0410*/  SHF.R.U32.HI R92, RZ, 0x10, R13 ;  /* 0x00000010ff5c7819 */ /* 0x000fe2000001160d */
[----:B------:R-:W-:Y:S01]  /*0420*/  HADD2.F32 R94, -RZ, R94.H0_H0 ;  /* 0x2000005eff5e7230 */ /* 0x000fe20000004100 */
[----:B------:R-:W-:Y:S01]  /*0430*/  MOV R90, R16 ;  /* 0x00000010005a7202 */ /* 0x000fe20000000f00 */
[----:B------:R-:W-:Y:S01]  /*0440*/  HADD2.F32 R96, -RZ, R96.H0_H0 ;  /* 0x20000060ff607230 */ /* 0x000fe20000004100 */
[----:B------:R-:W-:Y:S01]  /*0450*/  MOV R82, R18 ;  /* 0x0000001200527202 */ /* 0x000fe20000000f00 */
[----:B------:R-:W-:Y:S01]  /*0460*/  HADD2.F32 R92, -RZ, R92.H0_H0 ;  /* 0x2000005cff5c7230 */ /* 0x000fe20000004100 */
[--C-:B------:R-:W-:Y:S01]  /*0470*/  SHF.R.U64 R17, R18, 0x10, R19.reuse ;  /* 0x0000001012117819 */ /* 0x100fe20000001213 */
[----:B------:R-:W-:Y:S01]  /*0480*/  HADD2.F32 R90, -RZ, R90.H0_H0 ;  /* 0x2000005aff5a7230 */ /* 0x000fe20000004100 */
[----:B------:R-:W-:Y:S01]  /*0490*/  MOV R98, R12 ;  /* 0x0000000c00627202 */ /* 0x000fe20000000f00 */
[----:B------:R-:W-:Y:S01]  /*04a0*/  HADD2.F32 R12, -RZ, R10.H0_H0 ;  /* 0x2000000aff0c7230 */ /* 0x000fe20000004100 */
[----:B------:R-:W-:Y:S01]  /*04b0*/  MOV R13, R19 ;  /* 0x00000013000d7202 */ /* 0x000fe20000000f00 */
[----:B------:R-:W-:Y:S01]  /*04c0*/  HADD2.F32 R86, -RZ, R86.H0_H0 ;  /* 0x20000056ff567230 */ /* 0x000fe20000004100 */
[----:B------:R-:W-:Y:S01]  /*04d0*/  SHF.R.U32.HI R16, RZ, 0x10, R19 ;  /* 0x00000010ff107819 */ /* 0x000fe20000011613 */
[----:B------:R-:W-:Y:S01]  /*04e0*/  HADD2.F32 R98, -RZ, R98.H0_H0 ;  /* 0x20000062ff627230 */ /* 0x000fe20000004100 */
[----:B0-----:R-:W-:Y:S01]  /*04f0*/  MOV R30, R20 ;  /* 0x00000014001e7202 */ /* 0x001fe20000000f00 */
[----:B------:R-:W-:Y:S01]  /*0500*/  HADD2.F32 R88, -RZ, R88.H0_H0 ;  /* 0x20000058ff587230 */ /* 0x000fe20000004100 */
[--C-:B------:R-:W-:Y:S01]  /*0510*/  SHF.R.U64 R18, R20, 0x10, R21.reuse ;  /* 0x0000001014127819 */ /* 0x100fe20000001215 */
[----:B------:R-:W-:Y:S01]  /*0520*/  HADD2.F32 R84, -RZ, R84.H0_H0 ;  /* 0x20000054ff547230 */ /* 0x000fe20000004100 */
[----:B------:R-:W-:Y:S01]  /*0530*/  MOV R31, R21 ;  /* 0x00000015001f7202 */ /* 0x000fe20000000f00 */
[----:B------:R-:W-:Y:S01]  /*0540*/  HADD2.F32 R82, -RZ, R82.H0_H0 ;  /* 0x20000052ff527230 */ /* 0x000fe20000004100 */
[----:B------:R-:W-:Y:S01]  /*0550*/  SHF.R.U32.HI R19, RZ, 0x10, R21 ;  /* 0x00000010ff137819 */ /* 0x000fe20000011615 */
[----:B------:R-:W-:Y:S01]  /*0560*/  HADD2.F32 R13, -RZ, R13.H0_H0 ;  /* 0x2000000dff0d7230 */ /* 0x000fe20000004100 */
[----:B------:R-:W-:Y:S01]  /*0570*/  MOV R20, R22 ;  /* 0x0000001600147202 */ /* 0x000fe20000000f00 */
[----:B------:R-:W-:Y:S01]  /*0580*/  HADD2.F32 R18, -RZ, R18.H0_H0 ;  /* 0x20000012ff127230 */ /* 0x000fe20000004100 */
[----:B------:R-:W-:Y:S01]  /*0590*/  SHF.R.U64 R68, R10, 0x10, R11 ;  /* 0x000000100a447819 */ /* 0x000fe2000000120b */
[----:B------:R-:W-:Y:S01]  /*05a0*/  HADD2.F32 R10, -RZ, R8.H0_H0 ;  /* 0x20000008ff0a7230 */ /* 0x000fe20000004100 */
[----:B------:R-:W-:Y:S01]  /*05b0*/  MOV R21, R23 ;  /* 0x0000001700157202 */ /* 0x000fe20000000f00 */
[----:B------:R-:W-:Y:S01]  /*05c0*/  HADD2.F32 R19, -RZ, R19.H0_H0 ;  /* 0x20000013ff137230 */ /* 0x000fe20000004100 */
[----:B------:R-:W-:Y:S01]  /*05d0*/  SHF.R.U64 R22, R22, 0x10, R23 ;  /* 0x0000001016167819 */ /* 0x000fe20000001217 */
[----:B------:R-:W-:Y:S01]  /*05e0*/  HADD2.F32 R20, -RZ, R20.H0_H0 ;  /* 0x20000014ff147230 */ /* 0x000fe20000004100 */
[----:B------:R-:W-:Y:S01]  /*05f0*/  SHF.R.U64 R70, R8, 0x10, R9 ;  /* 0x0000001008467819 */ /* 0x000fe20000001209 */
        /* <DEDUP_REMOVED lines=35> */
[----:B------:R-:W-:Y:S01]  /*0830*/  SHF.R.U32.HI R69, RZ, 0x10, R11 ;  /* 0x00000010ff457819 */ /* 0x000fe2000001160b */
        /* <DEDUP_REMOVED lines=19> */
[----:B------:R-:W-:Y:S01]  /*0970*/  ISETP.NE.U32.AND P1, PT, R38, RZ, PT ;  /* 0x000000ff2600720c */ /* 0x000fe20003f25070 */
[----:B------:R-:W-:Y:S01]  /*0980*/  HADD2.F32 R16, -RZ, R30.H0_H0 ;  /* 0x2000001eff107230 */ /* 0x000fe20000004100 */
[----:B------:R-:W-:Y:S01]  /*0990*/  UPLOP3.LUT UP1, UPT, UPT, UPT, UPT, 0x40, 0x4 ;  /* 0x000000000004789c */ /* 0x000fe20003f2e870 */
[----:B------:R-:W-:Y:S01]  /*09a0*/  HADD2.F32 R17, -RZ, R31.H0_H0 ;  /* 0x2000001fff117230 */ /* 0x000fe20000004100 */
[----:B------:R-:W-:Y:S01]  /*09b0*/  ISETP.NE.AND.EX P1, PT, R39, RZ, PT, P1 ;  /* 0x000000ff2700720c */ /* 0x000fe20003f25310 */
[----:B------:R-:W-:Y:S01]  /*09c0*/  HADD2.F32 R87, -RZ, R87.H0_H0 ;  /* 0x20000057ff577230 */ /* 0x000fe20000004100 */
[----:B------:R-:W0:Y:S01]  /*09d0*/  LDCU UR8, c[0x0][0x388] ;  /* 0x00007100ff0877ac */ /* 0x000e220008000800 */
[----:B------:R-:W-:-:S02]  /*09e0*/  HADD2.F32 R83, -RZ, R83.H0_H0 ;  /* 0x20000053ff537230 */ /* 0x000fc40000004100 */
[----:B------:R-:W-:Y:S01]  /*09f0*/  HADD2.F32 R68, -RZ, R68.H0_H0 ;  /* 0x20000044ff447230 */ /* 0x000fe20000004100 */
[----:B------:R-:W1:Y:S01]  /*0a00*/  LDCU.U8 UR14, c[0x0][0x410] ;  /* 0x00008200ff0e77ac */ /* 0x000e620008000000 */
[----:B------:R-:W-:Y:S02]  /*0a10*/  HADD2.F32 R69, -RZ, R69.H0_H0 ;  /* 0x20000045ff457230 */ /* 0x000fe40000004100 */
[----:B------:R-:W-:Y:S01]  /*0a20*/  HADD2.F32 R70, -RZ, R70.H0_H0 ;  /* 0x20000046ff467230 */ /* 0x000fe20000004100 */
[----:B------:R-:W2:Y:S01]  /*0a30*/  LDCU UR9, c[0x0][0x400] ;  /* 0x00008000ff0977ac */ /* 0x000ea20008000800 */
[----:B------:R-:W-:Y:S02]  /*0a40*/  HADD2.F32 R71, -RZ, R71.H0_H0 ;  /* 0x20000047ff477230 */ /* 0x000fe40000004100 */
[----:B------:R-:W-:Y:S01]  /*0a50*/  HADD2.F32 R72, -RZ, R72.H0_H0 ;  /* 0x20000048ff487230 */ /* 0x000fe20000004100 */
[----:B------:R-:W3:Y:S01]  /*0a60*/  LDCU.64 UR10, c[0x0][0x3a0] ;  /* 0x00007400ff0a77ac */ /* 0x000ee20008000a00 */
[----:B------:R-:W-:-:S02]  /*0a70*/  HADD2.F32 R73, -RZ, R73.H0_H0 ;  /* 0x20000049ff497230 */ /* 0x000fc40000004100 */
[----:B------:R-:W-:Y:S01]  /*0a80*/  HADD2.F32 R74, -RZ, R74.H0_H0 ;  /* 0x2000004aff4a7230 */ /* 0x000fe20000004100 */
[----:B------:R-:W4:Y:S01]  /*0a90*/  LDCU.64 UR12, c[0x0][0x398] ;  /* 0x00007300ff0c77ac */ /* 0x000f220008000a00 */
[----:B------:R-:W-:Y:S02]  /*0aa0*/  HADD2.F32 R75, -RZ, R75.H0_H0 ;  /* 0x2000004bff4b7230 */ /* 0x000fe40000004100 */
[----:B------:R-:W-:Y:S02]  /*0ab0*/  HADD2.F32 R76, -RZ, R76.H0_H0 ;  /* 0x2000004cff4c7230 */ /* 0x000fe40000004100 */
[----:B------:R-:W-:Y:S02]  /*0ac0*/  HADD2.F32 R77, -RZ, R77.H0_H0 ;  /* 0x2000004dff4d7230 */ /* 0x000fe40000004100 */
[----:B------:R-:W-:Y:S02]  /*0ad0*/  HADD2.F32 R80, -RZ, R80.H0_H0 ;  /* 0x20000050ff507230 */ /* 0x000fe40000004100 */
[----:B01----:R-:W-:-:S07]  /*0ae0*/  HADD2.F32 R81, -RZ, R81.H0_H0 ;  /* 0x20000051ff517230 */ /* 0x003fce0000004100 */
.L_x_14376:
[----:B---3--:R-:W-:Y:S01]  /*0af0*/  ISETP.NE.U32.AND P2, PT, RZ, UR10, PT ;  /* 0x0000000aff007c0c */ /* 0x008fe2000bf45070 */
[----:B--2---:R-:W0:Y:S01]  /*0b00*/  @P1 LDC.64 R38, c[0x0][0x398] ;  /* 0x0000e600ff261b82 */ /* 0x004e220000000a00 */
[----:B------:R-:W-:Y:S02]  /*0b10*/  IMAD R40, R99, UR8, RZ ;  /* 0x0000000863287c24 */ /* 0x000fe4000f8e02ff */
[----:B------:R-:W-:-:S03]  /*0b20*/  ISETP.NE.AND.EX P2, PT, RZ, UR11, PT, P2 ;  /* 0x0000000bff007c0c */ /* 0x000fc6000bf45320 */
[----:B------:R-:W-:Y:S02]  /*0b30*/  SHF.R.S32.HI R41, RZ, 0x1f, R40 ;  /* 0x0000001fff297819 */ /* 0x000fe40000011428 */
[----:B------:R-:W1:Y:S02]  /*0b40*/  LDC.64 R112, c[0x0][0x390] ;  /* 0x0000e400ff707b82 */ /* 0x000e640000000a00 */
[----:B------:R-:W-:-:S04]  /*0b50*/  LEA.HI R41, R41, R40, RZ, 0x2 ;  /* 0x0000002829297211 */ /* 0x000fc800078f10ff */
[----:B------:R-:W-:Y:S02]  /*0b60*/  LEA.HI.SX32 R44, R41, R100, 0x1e ;  /* 0x00000064292c7211 */ /* 0x000fe400078ff2ff */
[----:B------:R-:W3:Y:S03]  /*0b70*/  @P2 LDC.64 R36, c[0x0][0x3a0] ;  /* 0x0000e800ff242b82 */ /* 0x000ee60000000a00 */
[----:B0-----:R-:W-:-:S05]  /*0b80*/  @P1 IMAD.WIDE.U32 R38, R44, 0x10, R38 ;  /* 0x000000102c261825 */ /* 0x001fca00078e0026 */
[----:B------:R0:W5:Y:S01]  /*0b90*/  @P1 LDG.E.128 R24, desc[UR6][R38.64] ;  /* 0x0000000626181981 */ /* 0x000162000c1e1d00 */
[----:B-1----:R-:W-:-:S04]  /*0ba0*/  IMAD.WIDE.U32 R40, R44, 0x10, R112 ;  /* 0x000000102c287825 */ /* 0x002fc800078e0070 */
[----:B---3--:R-:W-:-:S05]  /*0bb0*/  @P2 IMAD.WIDE.U32 R36, R44, 0x10, R36 ;  /* 0x000000102c242825 */ /* 0x008fca00078e0024 */
[----:B------:R0:W5:Y:S04]  /*0bc0*/  @P2 LDG.E.128 R28, desc[UR6][R36.64] ;  /* 0x00000006241c2981 */ /* 0x000168000c1e1d00 */
[----:B------:R0:W5:Y:S01]  /*0bd0*/  LDG.E.128 R36, desc[UR6][R40.64] ;  /* 0x0000000628247981 */ /* 0x000162000c1e1d00 */
        /* <DEDUP_REMOVED lines=15> */
.L_x_14356:
        /* <DEDUP_REMOVED lines=9> */
.L_x_14355:
        /* <DEDUP_REMOVED lines=12> */
.L_x_14357:
[----:B------:R-:W1:Y:S01]  /*0e20*/  @P0 LDC.64 R42, c[0x0][0x3a8] ;  /* 0x0000ea00ff2a0b82 */ /* 0x000e620000000a00 */
[----:B------:R-:W-:-:S05]  /*0e30*/  IADD3 R49, PT, PT, R44, 0x100, RZ ;  /* 0x000001002c317810 */ /* 0x000fca0007ffe0ff */
[----:B0-----:R-:W-:Y:S02]  /*0e40*/  IMAD.WIDE.U32 R40, R49, 0x10, R112 ;  /* 0x0000001031287825 */ /* 0x001fe400078e0070 */
[----:B------:R-:W0:Y:S08]  /*0e50*/  @P1 LDC.64 R38, c[0x0][0x398] ;  /* 0x0000e600ff261b82 */ /* 0x000e300000000a00 */
[----:B------:R-:W3:Y:S01]  /*0e60*/  @P2 LDC.64 R36, c[0x0][0x3a0] ;  /* 0x0000e800ff242b82 */ /* 0x000ee20000000a00 */
[----:B-1----:R-:W-:-:S05]  /*0e70*/  @P0 IMAD.WIDE.U32 R42, R44, 0x10, R42 ;  /* 0x000000102c2a0825 */ /* 0x002fca00078e002a */
[----:B------:R1:W-:Y:S01]  /*0e80*/  @P0 STG.E.128 desc[UR6][R42.64], R32 ;  /* 0x000000202a000986 */ /* 0x0003e2000c101d06 */
[----:B0-----:R-:W-:-:S05]  /*0e90*/  @P1 IMAD.WIDE.U32 R38, R49, 0x10, R38 ;  /* 0x0000001031261825 */ /* 0x001fca00078e0026 */
[----:B------:R1:W5:Y:S01]  /*0ea0*/  @P1 LDG.E.128 R24, desc[UR6][R38.64] ;  /* 0x0000000626181981 */ /* 0x000362000c1e1d00 */
[----:B---3--:R-:W-:-:S05]  /*0eb0*/  @P2 IMAD.WIDE.U32 R36, R49, 0x10, R36 ;  /* 0x0000001031242825 */ /* 0x008fca00078e0024 */
[----:B------:R1:W5:Y:S04]  /*0ec0*/  @P2 LDG.E.128 R28, desc[UR6][R36.64] ;  /* 0x00000006241c2981 */ /* 0x000368000c1e1d00 */
[----:B------:R1:W5:Y:S01]  /*0ed0*/  LDG.E.128 R36, desc[UR6][R40.64] ;  /* 0x0000000628247981 */ /* 0x000362000c1e1d00 */
[----:B----4-:R-:W-:-:S04]  /*0ee0*/  UISETP.NE.U32.AND UP0, UPT, UR12, URZ, UPT ;  /* 0x000000ff0c00728c */ /* 0x010fc8000bf05070 */
[----:B------:R-:W-:-:S09]  /*0ef0*/  UISETP.NE.AND.EX UP0, UPT, UR13, URZ, UPT, UP0 ;  /* 0x000000ff0d00728c */ /* 0x000fd2000bf05300 */
[----:B-1----:R-:W-:Y:S05]  /*0f00*/  BRA.U UP0, `(.L_x_14358) ;  /* 0x0000000100407547 */ /* 0x002fea000b800000 */
        /* <DEDUP_REMOVED lines=16> */
.L_x_14358:
        /* <DEDUP_REMOVED lines=23> */
.L_x_14359:
[----:B------:R-:W0:Y:S01]  /*1180*/  @P0 LDC.64 R52, c[0x0][0x3a8] ;  /* 0x0000ea00ff340b82 */ /* 0x000e220000000a00 */
[----:B------:R-:W-:-:S05]  /*1190*/  IADD3 R55, PT, PT, R44, 0x200, RZ ;  /* 0x000002002c377810 */ /* 0x000fca0007ffe0ff */
[----:B------:R-:W-:Y:S02]  /*11a0*/  IMAD.WIDE.U32 R50, R55, 0x10, R112 ;  /* 0x0000001037327825 */ /* 0x000fe400078e0070 */
[----:B------:R-:W1:Y:S08]  /*11b0*/  @P1 LDC.64 R38, c[0x0][0x398] ;  /* 0x0000e600ff261b82 */ /* 0x000e700000000a00 */
[----:B------:R-:W3:Y:S01]  /*11c0*/  @P2 LDC.64 R36, c[0x0][0x3a0] ;  /* 0x0000e800ff242b82 */ /* 0x000ee20000000a00 */
[----:B0-----:R-:W-:-:S05]  /*11d0*/  @P0 IMAD.WIDE.U32 R52, R49, 0x10, R52 ;  /* 0x0000001031340825 */ /* 0x001fca00078e0034 */
[----:B------:R0:W-:Y:S01]  /*11e0*/  @P0 STG.E.128 desc[UR6][R52.64], R32 ;  /* 0x0000002034000986 */ /* 0x0001e2000c101d06 */
[----:B-1----:R-:W-:-:S05]  /*11f0*/  @P1 IMAD.WIDE.U32 R38, R55, 0x10, R38 ;  /* 0x0000001037261825 */ /* 0x002fca00078e0026 */
[----:B------:R0:W5:Y:S01]  /*1200*/  @P1 LDG.E.128 R24, desc[UR6][R38.64] ;  /* 0x0000000626181981 */ /* 0x000162000c1e1d00 */
[----:B---3--:R-:W-:-:S05]  /*1210*/  @P2 IMAD.WIDE.U32 R36, R55, 0x10, R36 ;  /* 0x0000001037242825 */ /* 0x008fca00078e0024 */
[----:B------:R0:W5:Y:S04]  /*1220*/  @P2 LDG.E.128 R28, desc[UR6][R36.64] ;  /* 0x00000006241c2981 */ /* 0x000168000c1e1d00 */
[----:B------:R0:W5:Y:S01]  /*1230*/  LDG.E.128 R36, desc[UR6][R50.64] ;  /* 0x0000000632247981 */ /* 0x000162000c1e1d00 */
[----:B------:R-:W-:Y:S05]  /*1240*/  BRA.U UP0, `(.L_x_14360) ;  /* 0x0000000100347547 */ /* 0x000fea000b800000 */
[----:B0----5:R-:W-:Y:S01]  /*1250*/  @!P3 MOV R52, R36 ;  /* 0x000000240034b202 */ /* 0x021fe20000000f00 */
        /* <DEDUP_REMOVED lines=12> */
.L_x_14360:
[----:B0----5:R-:W-:Y:S01]  /*1320*/  @!P3 FADD.FTZ R52, R24, R36 ;  /* 0x000000241834b221 */ /* 0x021fe20000010000 */
        /* <DEDUP_REMOVED lines=20> */
.L_x_14361:
[----:B------:R-:W0:Y:S01]  /*1470*/  @P0 LDC.64 R78, c[0x0][0x3a8] ;  /* 0x0000ea00ff4e0b82 */ /* 0x000e220000000a00 */
[----:B------:R-:W-:-:S07]  /*1480*/  IADD3 R101, PT, PT, R44, 0x300, RZ ;  /* 0x000003002c657810 */ /* 0x000fce0007ffe0ff */
[----:B------:R-:W1:Y:S08]  /*1490*/  @P1 LDC.64 R38, c[0x0][0x398] ;  /* 0x0000e600ff261b82 */ /* 0x000e700000000a00 */
[----:B------:R-:W3:Y:S01]  /*14a0*/  @P2 LDC.64 R36, c[0x0][0x3a0] ;  /* 0x0000e800ff242b82 */ /* 0x000ee20000000a00 */
[----:B0-----:R-:W-:-:S04]  /*14b0*/  @P0 IMAD.WIDE.U32 R78, R55, 0x10, R78 ;  /* 0x00000010374e0825 */ /* 0x001fc800078e004e */
[C---:B------:R-:W-:Y:S01]  /*14c0*/  IMAD.WIDE.U32 R54, R101.reuse, 0x10, R112 ;  /* 0x0000001065367825 */ /* 0x040fe200078e0070 */
[----:B------:R0:W-:Y:S03]  /*14d0*/  @P0 STG.E.128 desc[UR6][R78.64], R32 ;  /* 0x000000204e000986 */ /* 0x0001e6000c101d06 */
        /* <DEDUP_REMOVED lines=19> */
.L_x_14362:
        /* <DEDUP_REMOVED lines=21> */
.L_x_14363:
        /* <DEDUP_REMOVED lines=26> */
.L_x_14364:
        /* <DEDUP_REMOVED lines=21> */
.L_x_14365:
        /* <DEDUP_REMOVED lines=26> */
.L_x_14366:
        /* <DEDUP_REMOVED lines=21> */
.L_x_14367:
        /* <DEDUP_REMOVED lines=26> */
.L_x_14368:
        /* <DEDUP_REMOVED lines=21> */
.L_x_14369:
        /* <DEDUP_REMOVED lines=26> */
.L_x_14370:
        /* <DEDUP_REMOVED lines=21> */
.L_x_14371:
        /* <DEDUP_REMOVED lines=44> */
[----:B------:R-:W-:Y:S01]  /*25e0*/  FMUL.FTZ R36, R36, 0.0009765625 ;  /* 0x3a80000024247820 */ /* 0x000fe20000410000 */
[----:B0-----:R-:W-:-:S03]  /*25f0*/  LOP3.LUT P2, RZ, R100, 0x1f, RZ, 0xc0, !PT ;  /* 0x0000001f64ff7812 */ /* 0x001fc6000784c0ff */
        /* <DEDUP_REMOVED lines=85> */
.L_x_14373:
[----:B--2---:R-:W-:Y:S05]  /*2b50*/  BSYNC.RECONVERGENT B0 ;  /* 0x0000000000007941 */ /* 0x004fea0003800200 */
.L_x_14372:
        /* <DEDUP_REMOVED lines=15> */
.L_x_14375:
[----:B------:R-:W-:Y:S05]  /*2c50*/  BSYNC.RECONVERGENT B0 ;  /* 0x0000000000007941 */ /* 0x000fea0003800200 */
.L_x_14374:
        /* <DEDUP_REMOVED lines=11> */
[----:B------:R-:W0:Y:S01]  /*2d10*/  SHFL.DOWN PT, R119, R118, 0x2, 0x1f ;  /* 0x08401f0076777f89 */ /* 0x000e2200000e0000 */
[----:B------:R-:W-:Y:S01]  /*2d20*/  FMUL.FTZ R122, R122, R122 ;  /* 0x0000007a7a7a7220 */ /* 0x000fe20000410000 */
[----:B------:R-:W-:Y:S01]  /*2d30*/  FFMA.FTZ R124, R121, R36, R120 ;  /* 0x00000024797c7223 */ /* 0x000fe20000010078 */
[----:B------:R-:W1:Y:S01]  /*2d40*/  MUFU.RCP R117, R38 ;  /* 0x0000002600757308 */ /* 0x000e620000001000 */
[----:B------:R-:W2:Y:S01]  /*2d50*/  SHFL.DOWN PT, R120, R37, 0x4, 0x1f ;  /* 0x08801f0025787f89 */ /* 0x000ea200000e0000 */
[----:B------:R-:W-:-:S04]  /*2d60*/  FMUL.FTZ R122, R122, R121 ;  /* 0x000000797a7a7220 */ /* 0x000fc80000410000 */
[----:B------:R-:W-:Y:S01]  /*2d70*/  FMUL.FTZ R122, R122, R113 ;  /* 0x000000717a7a7220 */ /* 0x000fe20000410000 */
[----:B-1----:R-:W-:Y:S01]  /*2d80*/  FMUL.FTZ R39, R117, R124 ;  /* 0x0000007c75277220 */ /* 0x002fe20000410000 */
[----:B0-----:R-:W-:-:S04]  /*2d90*/  I2FP.F32.S32 R121, R119 ;  /* 0x0000007700797245 */ /* 0x001fc80000201400 */
[----:B------:R-:W0:Y:S01]  /*2da0*/  SHFL.DOWN PT, R36, R39, 0x2, 0x1f ;  /* 0x08401f0027247f89 */ /* 0x000e2200000e0000 */
[----:B--2---:R-:W-:-:S04]  /*2db0*/  FADD.FTZ R120, R120, R37 ;  /* 0x0000002578787221 */ /* 0x004fc80000010000 */
[----:B------:R-:W-:Y:S01]  /*2dc0*/  FFMA.FTZ R120, R117, R122, R120 ;  /* 0x0000007a75787223 */ /* 0x000fe20000010078 */
[----:B------:R-:W-:-:S04]  /*2dd0*/  IADD3 R117, PT, PT, R118, R119, RZ ;  /* 0x0000007776757210 */ /* 0x000fc80007ffe0ff */
[----:B------:R-:W-:Y:S01]  /*2de0*/  I2FP.F32.S32 R113, R117 ;  /* 0x0000007500717245 */ /* 0x000fe20000201400 */
[----:B------:R-:W1:Y:S03]  /*2df0*/  SHFL.DOWN PT, R119, R120, 0x2, 0x1f ;  /* 0x08401f0078777f89 */ /* 0x000e6600000e0000 */
[----:B------:R-:W2:Y:S01]  /*2e00*/  MUFU.RCP R37, R113 ;  /* 0x0000007100257308 */ /* 0x000ea20000001000 */
[----:B0-----:R-:W-:Y:S01]  /*2e10*/  FADD.FTZ R118, R39, -R36 ;  /* 0x8000002427767221 */ /* 0x001fe20000010000 */
[----:B------:R-:W-:Y:S02]  /*2e20*/  FMUL.FTZ R125, R36, R121 ;  /* 0x00000079247d7220 */ /* 0x000fe40000410000 */
[----:B------:R-:W0:Y:S01]  /*2e30*/  SHFL.DOWN PT, R36, R117, 0x1, 0x1f ;  /* 0x08201f0075247f89 */ /* 0x000e2200000e0000 */
[----:B------:R-:W-:Y:S01]  /*2e40*/  FMUL.FTZ R123, R118, R118 ;  /* 0x00000076767b7220 */ /* 0x000fe20000410000 */
[----:B------:R-:W-:-:S03]  /*2e50*/  FFMA.FTZ R122, R38, R39, R125 ;  /* 0x00000027267a7223 */ /* 0x000fc6000001007d */
[----:B------:R-:W-:Y:S01]  /*2e60*/  FMUL.FTZ R118, R38, R123 ;  /* 0x0000007b26767220 */ /* 0x000fe20000410000 */
[C---:B--2---:R-:W-:Y:S01]  /*2e70*/  FMUL.FTZ R38, R37.reuse, R122 ;  /* 0x0000007a25267220 */ /* 0x044fe20000410000 */
[----:B------:R-:W-:Y:S02]  /*2e80*/  IADD3 R123, PT, PT, R44, 0x700, RZ ;  /* 0x000007002c7b7810 */ /* 0x000fe40007ffe0ff */
[----:B------:R-:W-:Y:S01]  /*2e90*/  FMUL.FTZ R121, R118, R121 ;  /* 0x0000007976797220 */ /* 0x000fe20000410000 */
[----:B-1----:R-:W-:Y:S01]  /*2ea0*/  FADD.FTZ R118, R120, R119 ;  /* 0x0000007778767221 */ /* 0x002fe20000010000 */
[----:B------:R-:W1:Y:S03]  /*2eb0*/  SHFL.DOWN PT, R39, R38, 0x1, 0x1f ;  /* 0x08201f0026277f89 */ /* 0x000e6600000e0000 */
[----:B------:R-:W-:-:S05]  /*2ec0*/  FFMA.FTZ R37, R37, R121, R118 ;  /* 0x0000007925257223 */ /* 0x000fca0000010076 */
[----:B------:R-:W2:Y:S01]  /*2ed0*/  SHFL.DOWN PT, R118, R37, 0x1, 0x1f ;  /* 0x08201f0025767f89 */ /* 0x000ea200000e0000 */
[-C--:B0-----:R-:W-:Y:S02]  /*2ee0*/  IADD3 R119, PT, PT, R117, R36.reuse, RZ ;  /* 0x0000002475777210 */ /* 0x081fe40007ffe0ff */
[----:B------:R-:W-:Y:S02]  /*2ef0*/  I2FP.F32.S32 R36, R36 ;  /* 0x0000002400247245 */ /* 0x000fe40000201400 */
[----:B------:R-:W-:-:S06]  /*2f00*/  I2FP.F32.S32 R119, R119 ;  /* 0x0000007700777245 */ /* 0x000fcc0000201400 */
[----:B------:R-:W0:Y:S01]  /*2f10*/  MUFU.RCP R119, R119 ;  /* 0x0000007700777308 */ /* 0x000e220000001000 */
[----:B-1----:R-:W-:Y:S01]  /*2f20*/  FADD.FTZ R120, R38, -R39 ;  /* 0x8000002726787221 */ /* 0x002fe20000010000 */
[----:B------:R-:W-:-:S03]  /*2f30*/  FMUL.FTZ R122, R39, R36 ;  /* 0x00000024277a7220 */ /* 0x000fc60000410000 */
[----:B------:R-:W-:Y:S01]  /*2f40*/  FMUL.FTZ R120, R120, R120 ;  /* 0x0000007878787220 */ /* 0x000fe20000410000 */
[C---:B------:R-:W-:Y:S02]  /*2f50*/  FFMA.FTZ R122, R113.reuse, R38, R122 ;  /* 0x00000026717a7223 */ /* 0x040fe4000001007a */
[----:B------:R-:W1:Y:S01]  /*2f60*/  @!P2 LDC.64 R38, c[0x0][0x3c0] ;  /* 0x0000f000ff26ab82 */ /* 0x000e620000000a00 */
[----:B------:R-:W-:Y:S01]  /*2f70*/  FMUL.FTZ R120, R113, R120 ;  /* 0x0000007871787220 */ /* 0x000fe20000410000 */
[----:B--2---:R-:W-:-:S03]  /*2f80*/  FADD.FTZ R118, R37, R118 ;  /* 0x0000007625767221 */ /* 0x004fc60000010000 */
[----:B------:R-:W-:-:S03]  /*2f90*/  FMUL.FTZ R120, R120, R36 ;  /* 0x0000002478787220 */ /* 0x000fc60000410000 */
[----:B------:R-:W2:Y:S01]  /*2fa0*/  LDC R113, c[0x0][0x448] ;  /* 0x00011200ff717b82 */ /* 0x000ea20000000800 */
[C---:B0-----:R-:W-:Y:S01]  /*2fb0*/  FMUL.FTZ R121, R119.reuse, R122 ;  /* 0x0000007a77797220 */ /* 0x041fe20000410000 */
[----:B------:R-:W-:-:S05]  /*2fc0*/  FFMA.FTZ R118, R119, R120, R118 ;  /* 0x0000007877767223 */ /* 0x000fca0000010076 */
[----:B------:R-:W0:Y:S04]  /*2fd0*/  SHFL.IDX PT, R121, R121, RZ, 0x1f ;  /* 0x00001fff79797589 */ /* 0x000e2800000e0000 */
[----:B------:R-:W2:Y:S01]  /*2fe0*/  SHFL.IDX PT, R118, R118, RZ, 0x1f ;  /* 0x00001fff76767589 */ /* 0x000ea200000e0000 */
[----:B-1----:R-:W-:-:S04]  /*2ff0*/  @!P2 IMAD.WIDE R38, R99, 0x4, R38 ;  /* 0x000000046326a825 */ /* 0x002fc800078e0226 */
[C---:B0-----:R-:W-:Y:S01]  /*3000*/  FMUL.FTZ R36, R121.reuse, R121 ;  /* 0x0000007979247220 */ /* 0x041fe20000410000 */
[----:B------:R-:W-:Y:S01]  /*3010*/  FSEL R117, R121, RZ, !P3 ;  /* 0x000000ff79757208 */ /* 0x000fe20005800000 */
[----:B------:R0:W-:Y:S01]  /*3020*/  @!P2 STG.E desc[UR6][R38.64], R121 ;  /* 0x000000792600a986 */ /* 0x0001e2000c101906 */
[----:B--2---:R-:W-:Y:S02]  /*3030*/  FFMA.FTZ R113, R118, UR9, R113 ;  /* 0x0000000976717c23 */ /* 0x004fe40008010071 */
[----:B------:R-:W-:Y:S01]  /*3040*/  FSEL R120, R36, RZ, P3 ;  /* 0x000000ff24787208 */ /* 0x000fe20001800000 */
[----:B------:R-:W1:Y:S01]  /*3050*/  LDC.64 R118, c[0x0][0x428] ;  /* 0x00010a00ff767b82 */ /* 0x000e620000000a00 */
[C---:B------:R-:W-:Y:S01]  /*3060*/  FADD.FTZ R48, -R117.reuse, R48 ;  /* 0x0000003075307221 */ /* 0x040fe20000010100 */
[C---:B------:R-:W-:Y:S01]  /*3070*/  FADD.FTZ R46, -R117.reuse, R46 ;  /* 0x0000002e752e7221 */ /* 0x040fe20000010100 */
[----:B------:R-:W-:Y:S01]  /*3080*/  FADD.FTZ R122, -R117, R45 ;  /* 0x0000002d757a7221 */ /* 0x000fe20000010100 */
[----:B------:R-:W-:Y:S01]  /*3090*/  FADD.FTZ R113, R113, R120 ;  /* 0x0000007871717221 */ /* 0x000fe20000010000 */
[C---:B------:R-:W-:Y:S01]  /*30a0*/  FADD.FTZ R120, -R117.reuse, R47 ;  /* 0x0000002f75787221 */ /* 0x040fe20000010100 */
[C---:B------:R-:W-:Y:S01]  /*30b0*/  FADD.FTZ R40, -R117.reuse, R40 ;  /* 0x0000002875287221 */ /* 0x040fe20000010100 */
[C---:B------:R-:W-:Y:S01]  /*30c0*/  FADD.FTZ R45, -R117.reuse, R49 ;  /* 0x00000031752d7221 */ /* 0x040fe20000010100 */
[----:B------:R-:W2:Y:S01]  /*30d0*/  @!P2 LDC.64 R36, c[0x0][0x3c8] ;  /* 0x0000f200ff24ab82 */ /* 0x000ea20000000a00 */
[C---:B------:R-:W-:Y:S01]  /*30e0*/  FADD.FTZ R49, -R117.reuse, R53 ;  /* 0x0000003575317221 */ /* 0x040fe20000010100 */
[----:B------:R-:W3:Y:S01]  /*30f0*/  MUFU.RSQ R113, R113 ;  /* 0x0000007100717308 */ /* 0x000ee20000001400 */
[C---:B------:R-:W-:Y:S01]  /*3100*/  FADD.FTZ R53, -R117.reuse, R79 ;  /* 0x0000004f75357221 */ /* 0x040fe20000010100 */
[----:B------:R-:W-:Y:S01]  /*3110*/  FADD.FTZ R79, -R117, R116 ;  /* 0x00000074754f7221 */ /* 0x000fe20000010100 */
[C---:B0-----:R-:W-:Y:S01]  /*3120*/  IADD3 R121, PT, PT, R44.reuse, 0x300, RZ ;  /* 0x000003002c797810 */ /* 0x041fe20007ffe0ff */
[C---:B---3--:R-:W-:Y:S01]  /*3130*/  FMUL.FTZ R48, R113.reuse, R48 ;  /* 0x0000003071307220 */ /* 0x048fe20000410000 */
[C---:B------:R-:W-:Y:S01]  /*3140*/  FMUL.FTZ R120, R113.reuse, R120 ;  /* 0x0000007871787220 */ /* 0x040fe20000410000 */
[C---:B------:R-:W-:Y:S01]  /*3150*/  FMUL.FTZ R38, R113.reuse, R46 ;  /* 0x0000002e71267220 */ /* 0x040fe20000410000 */
[----:B------:R-:W-:Y:S01]  /*3160*/  FMUL.FTZ R122, R113, R122 ;  /* 0x0000007a717a7220 */ /* 0x000fe20000410000 */
[----:B-1----:R-:W-:-:S04]  /*3170*/  IMAD.WIDE.U32 R46, R44, 0x10, R118 ;  /* 0x000000102c2e7825 */ /* 0x002fc800078e0076 */
[----:B------:R-:W-:Y:S01]  /*3180*/  FMUL.FTZ R53, R113, R53 ;  /* 0x0000003571357220 */ /* 0x000fe20000410000 */
[----:B------:R-:W-:Y:S01]  /*3190*/  FFMA.FTZ R38, R38, R94, R93 ;  /* 0x0000005e26267223 */ /* 0x000fe2000001005d */
[----:B------:R-:W-:Y:S01]  /*31a0*/  FFMA.FTZ R39, R122, R92, R91 ;  /* 0x0000005c7a277223 */ /* 0x000fe2000001005b */
[----:B--2---:R-:W-:-:S05]  /*31b0*/  @!P2 IMAD.WIDE R36, R99, 0x4, R36 ;  /* 0x000000046324a825 */ /* 0x004fca00078e0224 */
[----:B------:R0:W-:Y:S02]  /*31c0*/  @!P2 STG.E desc[UR6][R36.64], R113 ;  /* 0x000000712400a986 */ /* 0x0001e4000c101906 */
[----:B0-----:R-:W-:Y:S01]  /*31d0*/  FFMA.FTZ R36, R48, R98, R97 ;  /* 0x0000006230247223 */ /* 0x001fe20000010061 */
[----:B------:R-:W-:Y:S01]  /*31e0*/  FFMA.FTZ R37, R120, R96, R95 ;  /* 0x0000006078257223 */ /* 0x000fe2000001005f */
[C---:B------:R-:W-:Y:S01]  /*31f0*/  FADD.FTZ R48, -R117.reuse, R54 ;  /* 0x0000003675307221 */ /* 0x040fe20000010100 */
[C---:B------:R-:W-:Y:S01]  /*3200*/  FADD.FTZ R54, -R117.reuse, R107 ;  /* 0x0000006b75367221 */ /* 0x040fe20000010100 */
[C---:B------:R-:W-:Y:S01]  /*3210*/  FADD.FTZ R107, -R117.reuse, R108 ;  /* 0x0000006c756b7221 */ /* 0x040fe20000010100 */
[----:B------:R-:W-:Y:S01]  /*3220*/  FADD.FTZ R108, -R117, R114 ;  /* 0x00000072756c7221 */ /* 0x000fe20000010100 */
[----:B------:R0:W-:Y:S01]  /*3230*/  STG.E.128 desc[UR6][R46.64], R36 ;  /* 0x000000242e007986 */ /* 0x0001e2000c101d06 */
[C---:B------:R-:W-:Y:S01]  /*3240*/  FMUL.FTZ R54, R113.reuse, R54 ;  /* 0x0000003671367220 */ /* 0x040fe20000410000 */
[C---:B------:R-:W-:Y:S01]  /*3250*/  FMUL.FTZ R107, R113.reuse, R107 ;  /* 0x0000006b716b7220 */ /* 0x040fe20000410000 */
[----:B------:R-:W-:Y:S01]  /*3260*/  FMUL.FTZ R108, R113, R108 ;  /* 0x0000006c716c7220 */ /* 0x000fe20000410000 */
[----:B------:R-:W-:Y:S01]  /*3270*/  IMAD.WIDE.U32 R120, R121, 0x10, R118 ;  /* 0x0000001079787825 */ /* 0x000fe200078e0076 */
[----:B0-----:R-:W-:-:S03]  /*3280*/  IADD3 R36, PT, PT, R44, 0x100, RZ ;  /* 0x000001002c247810 */ /* 0x001fc60007ffe0ff */
[C---:B------:R-:W-:Y:S01]  /*3290*/  FADD.FTZ R37, -R117.reuse, R43 ;  /* 0x0000002b75257221 */ /* 0x040fe20000010100 */
[C---:B------:R-:W-:Y:S01]  /*32a0*/  FADD.FTZ R38, -R117.reuse, R42 ;  /* 0x0000002a75267221 */ /* 0x040fe20000010100 */
[C---:B------:R-:W-:Y:S01]  /*32b0*/  FADD.FTZ R46, -R117.reuse, R78 ;  /* 0x0000004e752e7221 */ /* 0x040fe20000010100 */
[C---:B------:R-:W-:Y:S01]  /*32c0*/  FADD.FTZ R39, -R117.reuse, R41 ;  /* 0x0000002975277221 */ /* 0x040fe20000010100 */
[----:B------:R-:W-:Y:S01]  /*32d0*/  FADD.FTZ R78, -R117, R115 ;  /* 0x00000073754e7221 */ /* 0x000fe20000010100 */
[----:B------:R-:W-:-:S04]  /*32e0*/  IMAD.WIDE.U32 R114, R36, 0x10, R118 ;  /* 0x0000001024727825 */ /* 0x000fc800078e0076 */
[----:B------:R-:W-:Y:S01]  /*32f0*/  FADD.FTZ R41, -R117, R52 ;  /* 0x0000003475297221 */ /* 0x000fe20000010100 */
[----:B------:R-:W-:Y:S01]  /*3300*/  FMUL.FTZ R36, R113, R37 ;  /* 0x0000002571247220 */ /* 0x000fe20000410000 */
[----:B------:R-:W-:Y:S01]  /*3310*/  FADD.FTZ R42, -R117, R51 ;  /* 0x00000033752a7221 */ /* 0x000fe20000010100 */
[----:B------:R-:W-:Y:S01]  /*3320*/  FMUL.FTZ R37, R113, R38 ;  /* 0x0000002671257220 */ /* 0x000fe20000410000 */
[----:B------:R-:W-:Y:S01]  /*3330*/  FADD.FTZ R43, -R117, R50 ;  /* 0x00000032752b7221 */ /* 0x000fe20000010100 */
[----:B------:R-:W-:Y:S01]  /*3340*/  FMUL.FTZ R38, R113, R39 ;  /* 0x0000002771267220 */ /* 0x000fe20000410000 */
[----:B------:R-:W-:Y:S01]  /*3350*/  FADD.FTZ R47, -R117, R55 ;  /* 0x00000037752f7221 */ /* 0x000fe20000010100 */
[----:B------:R-:W-:Y:S01]  /*3360*/  FMUL.FTZ R39, R113, R40 ;  /* 0x0000002871277220 */ /* 0x000fe20000410000 */
[----:B------:R-:W-:Y:S01]  /*3370*/  FADD.FTZ R55, -R117, R106 ;  /* 0x0000006a75377221 */ /* 0x000fe20000010100 */
[C---:B------:R-:W-:Y:S01]  /*3380*/  FMUL.FTZ R40, R113.reuse, R41 ;  /* 0x0000002971287220 */ /* 0x040fe20000410000 */
[C---:B------:R-:W-:Y:S01]  /*3390*/  FMUL.FTZ R41, R113.reuse, R42 ;  /* 0x0000002a71297220 */ /* 0x040fe20000410000 */
[C---:B------:R-:W-:Y:S01]  /*33a0*/  FMUL.FTZ R42, R113.reuse, R43 ;  /* 0x0000002b712a7220 */ /* 0x040fe20000410000 */
[C---:B------:R-:W-:Y:S01]  /*33b0*/  FMUL.FTZ R43, R113.reuse, R45 ;  /* 0x0000002d712b7220 */ /* 0x040fe20000410000 */
[----:B------:R-:W-:Y:S01]  /*33c0*/  FMUL.FTZ R45, R113, R55 ;  /* 0x00000037712d7220 */ /* 0x000fe20000410000 */
[----:B------:R-:W-:Y:S01]  /*33d0*/  FADD.FTZ R52, -R117, R101 ;  /* 0x0000006575347221 */ /* 0x000fe20000010100 */
[----:B------:R-:W-:Y:S01]  /*33e0*/  FFMA.FTZ R36, R36, R90, R89 ;  /* 0x0000005a24247223 */ /* 0x000fe20000010059 */
[----:B------:R-:W-:Y:S01]  /*33f0*/  FFMA.FTZ R37, R37, R88, R87 ;  /* 0x0000005825257223 */ /* 0x000fe20000010057 */
[----:B------:R-:W-:Y:S01]  /*3400*/  FFMA.FTZ R38, R38, R86, R85 ;  /* 0x0000005626267223 */ /* 0x000fe20000010055 */
[----:B------:R-:W-:Y:S01]  /*3410*/  FFMA.FTZ R39, R39, R84, R83 ;  /* 0x0000005427277223 */ /* 0x000fe20000010053 */
[----:B------:R-:W-:Y:S01]  /*3420*/  FMUL.FTZ R55, R113, R79 ;  /* 0x0000004f71377220 */ /* 0x000fe20000410000 */
[C---:B------:R-:W-:Y:S01]  /*3430*/  FADD.FTZ R50, -R117.reuse, R103 ;  /* 0x0000006775327221 */ /* 0x040fe20000010100 */
[C---:B------:R-:W-:Y:S01]  /*3440*/  FADD.FTZ R51, -R117.reuse, R102 ;  /* 0x0000006675337221 */ /* 0x040fe20000010100 */
[C---:B------:R-:W-:Y:S01]  /*3450*/  FADD.FTZ R101, -R117.reuse, R105 ;  /* 0x0000006975657221 */ /* 0x040fe20000010100 */
[C---:B------:R-:W-:Y:S01]  /*3460*/  IADD3 R79, PT, PT, R44.reuse, 0x400, RZ ;  /* 0x000004002c4f7810 */ /* 0x040fe20007ffe0ff */
[C---:B------:R-:W-:Y:S01]  /*3470*/  FADD.FTZ R102, -R117.reuse, R104 ;  /* 0x0000006875667221 */ /* 0x040fe20000010100 */
[C---:B------:R-:W-:Y:S01]  /*3480*/  FADD.FTZ R103, -R117.reuse, R111 ;  /* 0x0000006f75677221 */ /* 0x040fe20000010100 */
[C---:B------:R-:W-:Y:S01]  /*3490*/  FADD.FTZ R105, -R117.reuse, R110 ;  /* 0x0000006e75697221 */ /* 0x040fe20000010100 */
[C---:B------:R-:W-:Y:S01]  /*34a0*/  FADD.FTZ R106, -R117.reuse, R109 ;  /* 0x0000006d756a7221 */ /* 0x040fe20000010100 */
[----:B------:R-:W-:Y:S01]  /*34b0*/  FADD.FTZ R117, -R117, R112 ;  /* 0x0000007075757221 */ /* 0x000fe20000010100 */
[C---:B------:R-:W-:Y:S01]  /*34c0*/  FMUL.FTZ R112, R113.reuse, R46 ;  /* 0x0000002e71707220 */ /* 0x040fe20000410000 */
[C---:B------:R-:W-:Y:S01]  /*34d0*/  FMUL.FTZ R46, R113.reuse, R101 ;  /* 0x00000065712e7220 */ /* 0x040fe20000410000 */
[----:B------:R0:W-:Y:S01]  /*34e0*/  STG.E.128 desc[UR6][R114.64], R36 ;  /* 0x0000002472007986 */ /* 0x0001e2000c101d06 */
[C---:B------:R-:W-:Y:S01]  /*34f0*/  FMUL.FTZ R101, R113.reuse, R78 ;  /* 0x0000004e71657220 */ /* 0x040fe20000410000 */
[----:B------:R-:W-:Y:S01]  /*3500*/  IADD3 R104, PT, PT, R44, 0x200, RZ ;  /* 0x000002002c687810 */ /* 0x000fe20007ffe0ff */
[C---:B------:R-:W-:Y:S01]  /*3510*/  FMUL.FTZ R109, R113.reuse, R49 ;  /* 0x00000031716d7220 */ /* 0x040fe20000410000 */
[C---:B------:R-:W-:Y:S01]  /*3520*/  FMUL.FTZ R49, R113.reuse, R105 ;  /* 0x0000006971317220 */ /* 0x040fe20000410000 */
[----:B------:R-:W-:Y:S01]  /*3530*/  FMUL.FTZ R110, R113, R48 ;  /* 0x00000030716e7220 */ /* 0x000fe20000410000 */
[----:B------:R-:W-:Y:S01]  /*3540*/  FFMA.FTZ R40, R40, R82, R12 ;  /* 0x0000005228287223 */ /* 0x000fe2000001000c */
[----:B------:R-:W-:Y:S01]  /*3550*/  FFMA.FTZ R41, R41, R14, R68 ;  /* 0x0000000e29297223 */ /* 0x000fe20000010044 */
[----:B------:R-:W-:Y:S01]  /*3560*/  FFMA.FTZ R42, R42, R13, R11 ;  /* 0x0000000d2a2a7223 */ /* 0x000fe2000001000b */
[----:B------:R-:W-:Y:S01]  /*3570*/  FFMA.FTZ R43, R43, R15, R69 ;  /* 0x0000000f2b2b7223 */ /* 0x000fe20000010045 */
[----:B------:R-:W-:-:S04]  /*3580*/  IMAD.WIDE.U32 R104, R104, 0x10, R118 ;  /* 0x0000001068687825 */ /* 0x000fc800078e0076 */
[C---:B------:R-:W-:Y:S01]  /*3590*/  FMUL.FTZ R111, R113.reuse, R47 ;  /* 0x0000002f716f7220 */ /* 0x040fe20000410000 */
[C---:B------:R-:W-:Y:S01]  /*35a0*/  FMUL.FTZ R48, R113.reuse, R103 ;  /* 0x0000006771307220 */ /* 0x040fe20000410000 */
[C---:B------:R-:W-:Y:S01]  /*35b0*/  FMUL.FTZ R50, R113.reuse, R50 ;  /* 0x0000003271327220 */ /* 0x040fe20000410000 */
[C---:B------:R-:W-:Y:S01]  /*35c0*/  FMUL.FTZ R51, R113.reuse, R51 ;  /* 0x0000003371337220 */ /* 0x040fe20000410000 */
[C---:B------:R-:W-:Y:S01]  /*35d0*/  FMUL.FTZ R52, R113.reuse, R52 ;  /* 0x0000003471347220 */ /* 0x040fe20000410000 */
[C---:B------:R-:W-:Y:S01]  /*35e0*/  FMUL.FTZ R47, R113.reuse, R102 ;  /* 0x00000066712f7220 */ /* 0x040fe20000410000 */
[----:B------:R-:W-:Y:S01]  /*35f0*/  FMUL.FTZ R106, R113, R106 ;  /* 0x0000006a716a7220 */ /* 0x000fe20000410000 */
[----:B0-----:R-:W-:-:S04]  /*3600*/  IMAD.WIDE.U32 R114, R79, 0x10, R118 ;  /* 0x000000104f727825 */ /* 0x001fc800078e0076 */
[----:B------:R-:W-:Y:S01]  /*3610*/  FMUL.FTZ R117, R113, R117 ;  /* 0x0000007571757220 */ /* 0x000fe20000410000 */
[----:B------:R-:W0:Y:S01]  /*3620*/  LDC.64 R78, c[0x0][0x380] ;  /* 0x0000e000ff4e7b82 */ /* 0x000e220000000a00 */
[C---:B------:R-:W-:Y:S01]  /*3630*/  IADD3 R103, PT, PT, R44.reuse, 0x500, RZ ;  /* 0x000005002c677810 */ /* 0x040fe20007ffe0ff */
[----:B------:R1:W-:Y:S01]  /*3640*/  STG.E.128 desc[UR6][R104.64], R40 ;  /* 0x0000002868007986 */ /* 0x0003e2000c101d06 */
[----:B------:R-:W-:Y:S01]  /*3650*/  IADD3 R113, PT, PT, R44, 0x600, RZ ;  /* 0x000006002c717810 */ /* 0x000fe20007ffe0ff */
        /* <DEDUP_REMOVED lines=12> */
[----:B------:R2:W-:Y:S01]  /*3720*/  STG.E.128 desc[UR6][R120.64], R36 ;  /* 0x0000002478007986 */ /* 0x0005e2000c101d06 */
[----:B-1----:R-:W-:Y:S01]  /*3730*/  FFMA.FTZ R40, R50, R20, R8 ;  /* 0x0000001432287223 */ /* 0x002fe20000010008 */
[----:B------:R-:W-:Y:S01]  /*3740*/  FFMA.FTZ R41, R51, R22, R72 ;  /* 0x0000001633297223 */ /* 0x000fe20000010048 */
[----:B------:R-:W-:Y:S01]  /*3750*/  FFMA.FTZ R42, R52, R21, R7 ;  /* 0x00000015342a7223 */ /* 0x000fe20000010007 */
[----:B------:R-:W-:Y:S01]  /*3760*/  FFMA.FTZ R43, R53, R23, R73 ;  /* 0x00000017352b7223 */ /* 0x000fe20000010049 */
[----:B------:R-:W-:-:S04]  /*3770*/  IMAD.WIDE.U32 R104, R103, 0x10, R118 ;  /* 0x0000001067687825 */ /* 0x000fc800078e0076 */
[----:B------:R-:W-:Y:S01]  /*3780*/  FFMA.FTZ R50, R106, R61, R3 ;  /* 0x0000003d6a327223 */ /* 0x000fe20000010003 */
[----:B------:R-:W-:Y:S01]  /*3790*/  FFMA.FTZ R51, R107, R63, R77 ;  /* 0x0000003f6b337223 */ /* 0x000fe2000001004d */
[----:B------:R-:W-:Y:S01]  /*37a0*/  FFMA.FTZ R52, R108, R64, R2 ;  /* 0x000000406c347223 */ /* 0x000fe20000010002 */
[----:B------:R-:W-:-:S04]  /*37b0*/  IMAD.WIDE.U32 R102, R113, 0x10, R118 ;  /* 0x0000001071667825 */ /* 0x000fc800078e0076 */
[----:B------:R-:W-:Y:S01]  /*37c0*/  FFMA.FTZ R53, R101, R66, R80 ;  /* 0x0000004265357223 */ /* 0x000fe20000010050 */
[----:B------:R2:W-:Y:S01]  /*37d0*/  STG.E.128 desc[UR6][R114.64], R40 ;  /* 0x0000002872007986 */ /* 0x0005e2000c101d06 */
[----:B0-----:R-:W-:Y:S01]  /*37e0*/  IADD3 R99, PT, PT, R99, R78, RZ ;  /* 0x0000004e63637210 */ /* 0x001fe20007ffe0ff */
[----:B------:R-:W-:Y:S02]  /*37f0*/  IMAD.WIDE.U32 R118, R123, 0x10, R118 ;  /* 0x000000107b767825 */ /* 0x000fe400078e0076 */
[----:B------:R2:W-:Y:S01]  /*3800*/  STG.E.128 desc[UR6][R104.64], R44 ;  /* 0x0000002c68007986 */ /* 0x0005e2000c101d06 */
[----:B------:R-:W-:-:S03]  /*3810*/  ISETP.GE.AND P2, PT, R99, R79, PT ;  /* 0x0000004f6300720c */ /* 0x000fc60003f46270 */
[----:B------:R2:W-:Y:S04]  /*3820*/  STG.E.128 desc[UR6][R102.64], R48 ;  /* 0x0000003066007986 */ /* 0x0005e8000c101d06 */
[----:B------:R2:W-:Y:S06]  /*3830*/  STG.E.128 desc[UR6][R118.64], R52 ;  /* 0x0000003476007986 */ /* 0x0005ec000c101d06 */
[----:B------:R-:W-:Y:S05]  /*3840*/  @!P2 BRA `(.L_x_14376) ;  /* 0xffffffd000a8a947 */ /* 0x000fea000383ffff */
[----:B------:R-:W-:Y:S05]  /*3850*/  EXIT ;  /* 0x000000000000794d */ /* 0x000fea0003800000 */
.L_x_14377:
        /* <DEDUP_REMOVED lines=10> */
.L_x_18071:


//--------------------- .text._ZN10layer_norm31ln_parallel_residual_fwd_kernelINS_13Kernel_traitsI6__halfffffjLj8192ELj1ELj1ELj8ELj16ENS_18Kernel_traits_baseILj8192ES2_ffffjLj256EEEEELb1ELb0ELb0EEEvNS_9FwdParamsE --------------------------
	.section	.text._ZN10layer_norm31ln_parallel_residual_fwd_kernelINS_13Kernel_traitsI6__halfffffjLj8192ELj1ELj1ELj8ELj16ENS_18Kernel_traits_baseILj8192ES2_ffffjLj256EEEEELb1ELb0ELb0EEEvNS_9FwdParamsE,"ax",@progbits
	.align	128
        .global         _ZN10layer_norm31ln_parallel_residual_fwd_kernelINS_13Kernel_traitsI6__halfffffjLj8192ELj1ELj1ELj8ELj16ENS_18Kernel_traits_baseILj8192ES2_ffffjLj256EEEEELb1ELb0ELb0EEEvNS_9FwdParamsE
        .type           _ZN10layer_norm31ln_parallel_residual_fwd_kernelINS_13Kernel_traitsI6__halfffffjLj8192ELj1ELj1ELj8ELj16ENS_18Kernel_traits_baseILj8192ES2_ffffjLj256EEEEELb1ELb0ELb0EEEvNS_9FwdParamsE,@function
        .size           _ZN10layer_norm31ln_parallel_residual_fwd_kernelINS_13Kernel_traitsI6__halfffffjLj8192ELj1ELj1ELj8ELj16ENS_18Kernel_traits_baseILj8192ES2_ffffjLj256EEEEELb1ELb0ELb0EEEvNS_9FwdParamsE,(.L_x_18072 - _ZN10layer_norm31ln_parallel_residual_fwd_kernelINS_13Kernel_traitsI6__halfffffjLj8192ELj1ELj1ELj8ELj16ENS_18Kernel_traits_baseILj8192ES2_ffffjLj256EEEEELb1ELb0ELb0EEEvNS_9FwdParamsE)
        .other          _ZN10layer_norm31ln_parallel_residual_fwd_kernelINS_13Kernel_traitsI6__halfffffjLj8192ELj1ELj1ELj8ELj16ENS_18Kernel_traits_baseILj8192ES2_ffffjLj256EEEEELb1ELb0ELb0EEEvNS_9FwdParamsE,@"STO_CUDA_ENTRY STV_DEFAULT"
_ZN10layer_norm31ln_parallel_residual_fwd_kernelINS_13Kernel_traitsI6__halfffffjLj8192ELj1ELj1ELj8ELj16ENS_18Kernel_traits_baseILj8192ES2_ffffjLj256EEEEELb1ELb0ELb0EEEvNS_9FwdParamsE:
.text._ZN10layer_norm31ln_parallel_residual_fwd_kernelINS_13Kernel_traitsI6__halfffffjLj8192ELj1ELj1ELj8ELj16ENS_18Kernel_traits_baseILj8192ES2_ffffjLj256EEEEELb1ELb0ELb0EEEvNS_9FwdParamsE:
[----:B------:R-:W-:Y:S01]  /*0000*/  LDC R1, c[0x0][0x37c] ;  /* 0x0000df00ff017b82 */ /* 0x000fe20000000800 */
[----:B------:R-:W0:Y:S07]  /*0010*/  LDCU.U8 UR4, c[0x0][0x464] ;  /* 0x00008c80ff0477ac */ /* 0x000e2e0008000000 */
[----:B------:R-:W1:Y:S01]  /*0020*/  LDC R92, c[0x0][0x458] ;  /* 0x00011600ff5c7b82 */ /* 0x000e620000000800 */
[----:B------:R-:W2:Y:S07]  /*0030*/  LDCU.64 UR6, c[0x0][0x358] ;  /* 0x00006b00ff0677ac */ /* 0x000eae0008000a00 */
[----:B------:R-:W3:Y:S01]  /*0040*/  LDC R93, c[0x0][0x45c] ;  /* 0x00011700ff5d7b82 */ /* 0x000ee20000000800 */
[----:B------:R-:W4:Y:S01]  /*0050*/  S2R R137, SR_TID.X ;  /* 0x0000000000897919 */ /* 0x000f220000002100 */
[----:B------:R-:W2:Y:S06]  /*0060*/  LDCU.64 UR8, c[0x0][0x438] ;  /* 0x00008700ff0877ac */ /* 0x000eac0008000a00 */
[----:B------:R-:W4:Y:S01]  /*0070*/  LDC R7, c[0x0][0x388] ;  /* 0x0000e200ff077b82 */ /* 0x000f220000000800 */
        /* <DEDUP_REMOVED lines=8> */
[----:B------:R-:W5:Y:S01]  /*0100*/  @P0 LDG.E.64 R82, desc[UR6][R82.64] ;  /* 0x0000000652520981 */ /* 0x000f62000c1e1b00 */
[----:B------:R-:W0:Y:S01]  /*0110*/  S2UR UR4, SR_CTAID.X ;  /* 0x00000000000479c3 */ /* 0x000e220000002500 */
[----:B------:R-:W-:Y:S01]  /*0120*/  UISETP.NE.U32.AND UP0, UPT, UR8, URZ, UPT ;  /* 0x000000ff0800728c */ /* 0x000fe2000bf05070 */
[----:B----4-:R-:W-:Y:S01]  /*0130*/  IMAD.MOV.U32 R0, RZ, RZ, R137 ;  /* 0x000000ffff007224 */ /* 0x010fe200078e0089 */
[----:B------:R-:W-:Y:S01]  /*0140*/  SHF.R.S32.HI R4, RZ, 0x1f, R7 ;  /* 0x0000001fff047819 */ /* 0x000fe20000011407 */
[----:B------:R-:W-:Y:S01]  /*0150*/  BSSY.RECONVERGENT B0, `(.L_x_14378) ;  /* 0x00001ad000007945 */ /* 0x000fe20003800200 */
[----:B------:R-:W-:Y:S02]  /*0160*/  UISETP.NE.AND.EX UP0, UPT, UR9, URZ, UPT, UP0 ;  /* 0x000000ff0900728c */ /* 0x000fe4000bf05300 */
[----:B------:R-:W-:Y:S02]  /*0170*/  LEA.HI R4, R4, R7, RZ, 0x2 ;  /* 0x0000000704047211 */ /* 0x000fe400078f10ff */
[----:B-1----:R-:W-:-:S02]  /*0180*/  @P0 IADD3 R92, P1, PT, R2, R5, RZ ;  /* 0x00000005025c0210 */ /* 0x002fc40007f3e0ff */
[----:B------:R-:W-:Y:S02]  /*0190*/  LOP3.LUT R5, R0, 0xff, RZ, 0x3c, !PT ;  /* 0x000000ff00057812 */ /* 0x000fe400078e3cff */
[----:B------:R-:W-:Y:S02]  /*01a0*/  @P0 IADD3.X R93, PT, PT, RZ, R3, RZ, P1, !PT ;  /* 0x00000003ff5d0210 */ /* 0x000fe40000ffe4ff */
[----:B------:R-:W-:Y:S02]  /*01b0*/  LEA.HI.SX32 R100, R4, R5, 0x1e ;  /* 0x0000000504647211 */ /* 0x000fe400078ff2ff */
[--C-:B------:R-:W-:Y:S02]  /*01c0*/  SHF.R.U64 R98, R92, 0x2, R93.reuse ;  /* 0x000000025c627819 */ /* 0x100fe4000000125d */
[----:B------:R-:W-:Y:S01]  /*01d0*/  SHF.R.U32.HI R99, RZ, 0x2, R93 ;  /* 0x00000002ff637819 */ /* 0x000fe2000001165d */
[----:B0-----:R-:W-:Y:S06]  /*01e0*/  BRA.U UP0, `(.L_x_14379) ;  /* 0x0000000d00347547 */ /* 0x001fec000b800000 */
        /* <DEDUP_REMOVED lines=20> */
[C---:B--2---:R-:W-:Y:S01]  /*0330*/  @P5 IMAD.WIDE.U32 R36, R0.reuse, 0x8, R36 ;  /* 0x0000000800245825 */ /* 0x044fe200078e0024 */
[----:B------:R-:W5:Y:S06]  /*0340*/  @P6 LDG.E.64 R30, desc[UR6][R34.64] ;  /* 0x00000006221e6981 */ /* 0x000f6c000c1e1b00 */
[----:B------:R-:W2:Y:S01]  /*0350*/  LDC.64 R44, c[0x0][0x3d0] ;  /* 0x0000f400ff2c7b82 */ /* 0x000ea20000000a00 */
[----:B---3--:R-:W-:-:S07]  /*0360*/  @P5 IMAD.WIDE.U32 R38, R0, 0x8, R38 ;  /* 0x0000000800265825 */ /* 0x008fce00078e0026 */
[----:B------:R-:W3:Y:S01]  /*0370*/  LDC.64 R46, c[0x0][0x3d8] ;  /* 0x0000f600ff2e7b82 */ /* 0x000ee20000000a00 */
[----:B------:R-:W-:-:S07]  /*0380*/  @P5 VIADD R0, R0, 0x100 ;  /* 0x0000010000005836 */ /* 0x000fce0000000000 */
[----:B------:R-:W4:Y:S01]  /*0390*/  LDC.64 R48, c[0x0][0x3d0] ;  /* 0x0000f400ff307b82 */ /* 0x000f220000000a00 */
[----:B0-----:R-:W-:-:S07]  /*03a0*/  @P4 IMAD.WIDE.U32 R40, R0, 0x8, R40 ;  /* 0x0000000800284825 */ /* 0x001fce00078e0028 */
[----:B------:R-:W0:Y:S01]  /*03b0*/  LDC.64 R50, c[0x0][0x3d8] ;  /* 0x0000f600ff327b82 */ /* 0x000e220000000a00 */
[C---:B-1----:R-:W-:Y:S01]  /*03c0*/  @P4 IMAD.WIDE.U32 R42, R0.reuse, 0x8, R42 ;  /* 0x00000008002a4825 */ /* 0x042fe200078e002a */
[----:B------:R-:W5:Y:S06]  /*03d0*/  @P4 LDG.E.64 R24, desc[UR6][R40.64] ;  /* 0x0000000628184981 */ /* 0x000f6c000c1e1b00 */
[----:B------:R-:W1:Y:S01]  /*03e0*/  LDC.64 R52, c[0x0][0x3d0] ;  /* 0x0000f400ff347b82 */ /* 0x000e620000000a00 */
[----:B------:R-:W-:Y:S01]  /*03f0*/  @P4 VIADD R0, R0, 0x100 ;  /* 0x0000010000004836 */ /* 0x000fe20000000000 */
[----:B------:R-:W5:Y:S06]  /*0400*/  @P4 LDG.E.64 R22, desc[UR6][R42.64] ;  /* 0x000000062a164981 */ /* 0x000f6c000c1e1b00 */
[----:B------:R-:W1:Y:S01]  /*0410*/  LDC.64 R54, c[0x0][0x3d8] ;  /* 0x0000f600ff367b82 */ /* 0x000e620000000a00 */
[----:B--2---:R-:W-:-:S07]  /*0420*/  @P3 IMAD.WIDE.U32 R44, R0, 0x8, R44 ;  /* 0x00000008002c3825 */ /* 0x004fce00078e002c */
[----:B------:R-:W2:Y:S01]  /*0430*/  LDC.64 R56, c[0x0][0x3d0] ;  /* 0x0000f400ff387b82 */ /* 0x000ea20000000a00 */
[C---:B---3--:R-:W-:Y:S01]  /*0440*/  @P3 IMAD.WIDE.U32 R46, R0.reuse, 0x8, R46 ;  /* 0x00000008002e3825 */ /* 0x048fe200078e002e */
[----:B------:R-:W-:Y:S01]  /*0450*/  @P3 IADD3 R0, PT, PT, R0, 0x100, RZ ;  /* 0x0000010000003810 */ /* 0x000fe20007ffe0ff */
[----:B------:R-:W5:Y:S05]  /*0460*/  @P3 LDG.E.64 R20, desc[UR6][R44.64] ;  /* 0x000000062c143981 */ /* 0x000f6a000c1e1b00 */
[----:B------:R-:W3:Y:S01]  /*0470*/  LDC.64 R58, c[0x0][0x3d8] ;  /* 0x0000f600ff3a7b82 */ /* 0x000ee20000000a00 */
[----:B----4-:R-:W-:Y:S01]  /*0480*/  @P2 IMAD.WIDE.U32 R48, R0, 0x8, R48 ;  /* 0x0000000800302825 */ /* 0x010fe200078e0030 */
[----:B------:R-:W5:Y:S01]  /*0490*/  @P3 LDG.E.64 R18, desc[UR6][R46.64] ;  /* 0x000000062e123981 */ /* 0x000f62000c1e1b00 */
[----:B------:R-:W-:-:S02]  /*04a0*/  ISETP.GE.U32.AND P0, PT, R100, 0x700, PT ;  /* 0x000007006400780c */ /* 0x000fc40003f06070 */
[C---:B0-----:R-:W-:Y:S01]  /*04b0*/  @P2 IMAD.WIDE.U32 R50, R0.reuse, 0x8, R50 ;  /* 0x0000000800322825 */ /* 0x041fe200078e0032 */
[----:B------:R-:W5:Y:S01]  /*04c0*/  @P2 LDG.E.64 R16, desc[UR6][R48.64] ;  /* 0x0000000630102981 */ /* 0x000f62000c1e1b00 */
[----:B------:R-:W-:Y:S02]  /*04d0*/  @P6 CS2R R78, SRZ ;  /* 0x00000000004e6805 */ /* 0x000fe4000001ff00 */
[----:B------:R-:W-:Y:S01]  /*04e0*/  P2R R87, PR, RZ, 0x40 ;  /* 0x00000040ff577803 */ /* 0x000fe20000000000 */
[----:B------:R-:W-:Y:S01]  /*04f0*/  @P2 VIADD R0, R0, 0x100 ;  /* 0x0000010000002836 */ /* 0x000fe20000000000 */
[----:B------:R-:W5:Y:S03]  /*0500*/  @P2 LDG.E.64 R14, desc[UR6][R50.64] ;  /* 0x00000006320e2981 */ /* 0x000f66000c1e1b00 */
[----:B-1----:R-:W-:Y:S01]  /*0510*/  @P1 IMAD.WIDE.U32 R52, R0, 0x8, R52 ;  /* 0x0000000800341825 */ /* 0x002fe200078e0034 */
[----:B------:R-:W5:Y:S04]  /*0520*/  @P5 LDG.E.64 R28, desc[UR6][R36.64] ;  /* 0x00000006241c5981 */ /* 0x000f68000c1e1b00 */
[----:B------:R-:W5:Y:S01]  /*0530*/  @P1 LDG.E.64 R12, desc[UR6][R52.64] ;  /* 0x00000006340c1981 */ /* 0x000f62000c1e1b00 */
[----:B------:R-:W-:-:S03]  /*0540*/  @P5 CS2R R80, SRZ ;  /* 0x0000000000505805 */ /* 0x000fc6000001ff00 */
[----:B------:R-:W5:Y:S01]  /*0550*/  @P5 LDG.E.64 R26, desc[UR6][R38.64] ;  /* 0x00000006261a5981 */ /* 0x000f62000c1e1b00 */
[----:B------:R-:W-:Y:S01]  /*0560*/  ISETP.GE.U32.AND P5, PT, R100, 0x800, PT ;  /* 0x000008006400780c */ /* 0x000fe20003fa6070 */
[----:B------:R-:W-:-:S04]  /*0570*/  @P1 IMAD.WIDE.U32 R54, R0, 0x8, R54 ;  /* 0x0000000800361825 */ /* 0x000fc800078e0036 */
[----:B------:R-:W-:Y:S01]  /*0580*/  @P1 VIADD R0, R0, 0x100 ;  /* 0x0000010000001836 */ /* 0x000fe20000000000 */
[----:B------:R-:W-:Y:S02]  /*0590*/  @P4 CS2R R76, SRZ ;  /* 0x00000000004c4805 */ /* 0x000fe4000001ff00 */
[----:B------:R-:W-:Y:S02]  /*05a0*/  @P3 CS2R R74, SRZ ;  /* 0x00000000004a3805 */ /* 0x000fe4000001ff00 */
[----:B------:R-:W-:Y:S01]  /*05b0*/  @P2 CS2R R72, SRZ ;  /* 0x0000000000482805 */ /* 0x000fe2000001ff00 */
[C---:B--2---:R-:W-:Y:S01]  /*05c0*/  @P0 IMAD.WIDE.U32 R56, R0.reuse, 0x8, R56 ;  /* 0x0000000800380825 */ /* 0x044fe200078e0038 */
[----:B------:R-:W-:Y:S02]  /*05d0*/  @P0 CS2R R70, SRZ ;  /* 0x0000000000460805 */ /* 0x000fe4000001ff00 */
[----:B------:R-:W-:Y:S01]  /*05e0*/  @P1 CS2R R68, SRZ ;  /* 0x0000000000441805 */ /* 0x000fe2000001ff00 */
[----:B------:R0:W5:Y:S01]  /*05f0*/  @P1 LDG.E.64 R10, desc[UR6][R54.64] ;  /* 0x00000006360a1981 */ /* 0x000162000c1e1b00 */
[----:B---3--:R-:W-:Y:S01]  /*0600*/  @P0 IMAD.WIDE.U32 R58, R0, 0x8, R58 ;  /* 0x00000008003a0825 */ /* 0x008fe200078e003a */
[----:B------:R-:W-:-:S02]  /*0610*/  MOV R60, R74 ;  /* 0x0000004a003c7202 */ /* 0x000fc40000000f00 */
[----:B------:R1:W5:Y:S01]  /*0620*/  @P0 LDG.E.64 R8, desc[UR6][R56.64] ;  /* 0x0000000638080981 */ /* 0x000362000c1e1b00 */
[----:B------:R-:W-:Y:S01]  /*0630*/  MOV R66, R70 ;  /* 0x0000004600427202 */ /* 0x000fe20000000f00 */
[----:B------:R-:W-:Y:S01]  /*0640*/  IMAD.MOV.U32 R67, RZ, RZ, R71 ;  /* 0x000000ffff437224 */ /* 0x000fe200078e0047 */
[----:B------:R-:W-:Y:S01]  /*0650*/  MOV R65, R69 ;  /* 0x0000004500417202 */ /* 0x000fe20000000f00 */
[----:B------:R2:W5:Y:S01]  /*0660*/  @P0 LDG.E.64 R6, desc[UR6][R58.64] ;  /* 0x000000063a060981 */ /* 0x000562000c1e1b00 */
[----:B------:R-:W-:Y:S01]  /*0670*/  IMAD.MOV.U32 R64, RZ, RZ, R68 ;  /* 0x000000ffff407224 */ /* 0x000fe200078e0044 */
[----:B0-----:R-:W-:Y:S01]  /*0680*/  MOV R54, R78 ;  /* 0x0000004e00367202 */ /* 0x001fe20000000f00 */
[----:B------:R-:W-:Y:S02]  /*0690*/  IMAD.MOV.U32 R62, RZ, RZ, R72 ;  /* 0x000000ffff3e7224 */ /* 0x000fe400078e0048 */
[----:B------:R-:W-:Y:S02]  /*06a0*/  IMAD.MOV.U32 R63, RZ, RZ, R73 ;  /* 0x000000ffff3f7224 */ /* 0x000fe400078e0049 */
[----:B------:R-:W-:-:S02]  /*06b0*/  IMAD.MOV.U32 R61, RZ, RZ, R75 ;  /* 0x000000ffff3d7224 */ /* 0x000fc400078e004b */
[----:B-1----:R-:W-:Y:S01]  /*06c0*/  IMAD.MOV.U32 R56, RZ, RZ, R80 ;  /* 0x000000ffff387224 */ /* 0x002fe200078e0050 */
[----:B--2---:R-:W-:Y:S01]  /*06d0*/  MOV R59, R77 ;  /* 0x0000004d003b7202 */ /* 0x004fe20000000f00 */
[----:B------:R-:W-:Y:S02]  /*06e0*/  IMAD.MOV.U32 R58, RZ, RZ, R76 ;  /* 0x000000ffff3a7224 */ /* 0x000fe400078e004c */
[----:B------:R-:W-:Y:S02]  /*06f0*/  IMAD.MOV.U32 R57, RZ, RZ, R81 ;  /* 0x000000ffff397224 */ /* 0x000fe400078e0051 */
[----:B------:R-:W-:Y:S02]  /*0700*/  IMAD.MOV.U32 R55, RZ, RZ, R79 ;  /* 0x000000ffff377224 */ /* 0x000fe400078e004f */
[----:B------:R-:W-:Y:S01]  /*0710*/  @P0 VIADD R0, R0, 0x100 ;  /* 0x0000010000000836 */ /* 0x000fe20000000000 */
        /* <DEDUP_REMOVED lines=9> */
[----:B------:R-:W-:Y:S01]  /*07b0*/  MOV R66, R70 ;  /* 0x0000004600427202 */ /* 0x000fe20000000f00 */
[----:B------:R-:W-:Y:S01]  /*07c0*/  IMAD.MOV.U32 R67, RZ, RZ, R71 ;  /* 0x000000ffff437224 */ /* 0x000fe200078e0047 */
[----:B------:R-:W-:Y:S01]  /*07d0*/  MOV R65, R69 ;  /* 0x0000004500417202 */ /* 0x000fe20000000f00 */
[----:B------:R-:W-:Y:S01]  /*07e0*/  IMAD.MOV.U32 R64, RZ, RZ, R68 ;  /* 0x000000ffff407224 */ /* 0x000fe200078e0044 */
[----:B------:R-:W-:Y:S01]  /*07f0*/  MOV R60, R74 ;  /* 0x0000004a003c7202 */ /* 0x000fe20000000f00 */
[----:B------:R-:W-:Y:S01]  /*0800*/  IMAD.MOV.U32 R62, RZ, RZ, R72 ;  /* 0x000000ffff3e7224 */ /* 0x000fe200078e0048 */
[----:B------:R-:W-:Y:S01]  /*0810*/  MOV R59, R77 ;  /* 0x0000004d003b7202 */ /* 0x000fe20000000f00 */
[----:B------:R-:W-:Y:S01]  /*0820*/  IMAD.MOV.U32 R63, RZ, RZ, R73 ;  /* 0x000000ffff3f7224 */ /* 0x000fe200078e0049 */
[----:B------:R-:W-:Y:S01]  /*0830*/  MOV R54, R78 ;  /* 0x0000004e00367202 */ /* 0x000fe20000000f00 */
[----:B------:R-:W-:-:S02]  /*0840*/  IMAD.MOV.U32 R61, RZ, RZ, R75 ;  /* 0x000000ffff3d7224 */ /* 0x000fc400078e004b */
[----:B------:R-:W-:Y:S02]  /*0850*/  IMAD.MOV.U32 R58, RZ, RZ, R76 ;  /* 0x000000ffff3a7224 */ /* 0x000fe400078e004c */
[----:B------:R-:W-:Y:S02]  /*0860*/  IMAD.MOV.U32 R56, RZ, RZ, R80 ;  /* 0x000000ffff387224 */ /* 0x000fe400078e0050 */
[----:B------:R-:W-:Y:S02]  /*0870*/  IMAD.MOV.U32 R57, RZ, RZ, R81 ;  /* 0x000000ffff397224 */ /* 0x000fe400078e0051 */
[----:B------:R-:W-:Y:S01]  /*0880*/  IMAD.MOV.U32 R55, RZ, RZ, R79 ;  /* 0x000000ffff377224 */ /* 0x000fe200078e004f */
[----:B------:R-:W-:Y:S06]  /*0890*/  BRA `(.L_x_14381) ;  /* 0x0000001000e07947 */ /* 0x000fec0003800000 */
.L_x_14380:
        /* <DEDUP_REMOVED lines=9> */
[----:B------:R-:W2:Y:S01]  /*0930*/  LDC.64 R38, c[0x0][0x3d0] ;  /* 0x0000f400ff267b82 */ /* 0x000ea20000000a00 */
[----:B------:R-:W-:-:S07]  /*0940*/  P2R R87, PR, RZ, 0x40 ;  /* 0x00000040ff577803 */ /* 0x000fce0000000000 */
[----:B------:R-:W3:Y:S01]  /*0950*/  @P6 LDC.64 R2, c[0x0][0x440] ;  /* 0x00011000ff026b82 */ /* 0x000ee20000000a00 */
[----:B0-----:R-:W-:-:S05]  /*0960*/  @P6 IMAD.WIDE.U32 R34, R0, 0x8, R34 ;  /* 0x0000000800226825 */ /* 0x001fca00078e0022 */
[----:B------:R0:W5:Y:S02]  /*0970*/  @P6 LDG.E.64 R32, desc[UR6][R34.64] ;  /* 0x0000000622206981 */ /* 0x000164000c1e1b00 */
[----:B------:R-:W4:Y:S01]  /*0980*/  LDC.64 R40, c[0x0][0x3d8] ;  /* 0x0000f600ff287b82 */ /* 0x000f220000000a00 */
[----:B-1----:R-:W-:-:S05]  /*0990*/  @P6 IMAD.WIDE.U32 R36, R0, 0x8, R36 ;  /* 0x0000000800246825 */ /* 0x002fca00078e0024 */
[----:B------:R0:W5:Y:S02]  /*09a0*/  @P6 LDG.E.64 R30, desc[UR6][R36.64] ;  /* 0x00000006241e6981 */ /* 0x000164000c1e1b00 */
[----:B------:R-:W1:Y:S08]  /*09b0*/  @P5 LDC.64 R42, c[0x0][0x440] ;  /* 0x00011000ff2a5b82 */ /* 0x000e700000000a00 */
[----:B------:R-:W0:Y:S01]  /*09c0*/  LDC.64 R44, c[0x0][0x3d0] ;  /* 0x0000f400ff2c7b82 */ /* 0x000e220000000a00 */
[C---:B---3--:R-:W-:Y:S01]  /*09d0*/  @P6 IMAD.WIDE.U32 R2, R0.reuse, 0x8, R2 ;  /* 0x0000000800026825 */ /* 0x048fe200078e0002 */
[----:B------:R-:W-:-:S04]  /*09e0*/  @P6 LOP3.LUT R0, R0, 0x100, RZ, 0xfc, !PT ;  /* 0x0000010000006812 */ /* 0x000fc800078efcff */
[----:B------:R3:W5:Y:S01]  /*09f0*/  @P6 LD.E.64 R54, desc[UR6][R2.64] ;  /* 0x0000000602366980 */ /* 0x000762000c101b00 */
[C---:B--2---:R-:W-:Y:S01]  /*0a00*/  @P5 IMAD.WIDE.U32 R38, R0.reuse, 0x8, R38 ;  /* 0x0000000800265825 */ /* 0x044fe200078e0026 */
[----:B------:R-:W2:Y:S03]  /*0a10*/  LDC.64 R46, c[0x0][0x3d8] ;  /* 0x0000f600ff2e7b82 */ /* 0x000ea60000000a00 */
[C---:B----4-:R-:W-:Y:S01]  /*0a20*/  @P5 IMAD.WIDE.U32 R40, R0.reuse, 0x8, R40 ;  /* 0x0000000800285825 */ /* 0x050fe200078e0028 */
[----:B------:R3:W5:Y:S04]  /*0a30*/  @P5 LDG.E.64 R28, desc[UR6][R38.64] ;  /* 0x00000006261c5981 */ /* 0x000768000c1e1b00 */
[----:B------:R-:W4:Y:S01]  /*0a40*/  @P4 LDC.64 R48, c[0x0][0x440] ;  /* 0x00011000ff304b82 */ /* 0x000f220000000a00 */
[C---:B-1----:R-:W-:Y:S01]  /*0a50*/  @P5 IMAD.WIDE.U32 R42, R0.reuse, 0x8, R42 ;  /* 0x00000008002a5825 */ /* 0x042fe200078e002a */
[----:B------:R3:W5:Y:S03]  /*0a60*/  @P5 LDG.E.64 R26, desc[UR6][R40.64] ;  /* 0x00000006281a5981 */ /* 0x000766000c1e1b00 */
[----:B------:R-:W-:Y:S01]  /*0a70*/  @P5 VIADD R0, R0, 0x100 ;  /* 0x0000010000005836 */ /* 0x000fe20000000000 */
[----:B------:R3:W5:Y:S02]  /*0a80*/  @P5 LD.E.64 R56, desc[UR6][R42.64] ;  /* 0x000000062a385980 */ /* 0x000764000c101b00 */
[----:B------:R-:W1:Y:S01]  /*0a90*/  LDC.64 R50, c[0x0][0x3d0] ;  /* 0x0000f400ff327b82 */ /* 0x000e620000000a00 */
[----:B0-----:R-:W-:-:S05]  /*0aa0*/  @P4 IMAD.WIDE.U32 R44, R0, 0x8, R44 ;  /* 0x00000008002c4825 */ /* 0x001fca00078e002c */
[----:B------:R3:W5:Y:S02]  /*0ab0*/  @P4 LDG.E.64 R24, desc[UR6][R44.64] ;  /* 0x000000062c184981 */ /* 0x000764000c1e1b00 */
[----:B------:R-:W0:Y:S01]  /*0ac0*/  LDC.64 R52, c[0x0][0x3d8] ;  /* 0x0000f600ff347b82 */ /* 0x000e220000000a00 */
[----:B--2---:R-:W-:-:S05]  /*0ad0*/  @P4 IMAD.WIDE.U32 R46, R0, 0x8, R46 ;  /* 0x00000008002e4825 */ /* 0x004fca00078e002e */
[----:B------:R3:W5:Y:S02]  /*0ae0*/  @P4 LDG.E.64 R22, desc[UR6][R46.64] ;  /* 0x000000062e164981 */ /* 0x000764000c1e1b00 */
[----:B------:R-:W2:Y:S01]  /*0af0*/  @P3 LDC.64 R84, c[0x0][0x440] ;  /* 0x00011000ff543b82 */ /* 0x000ea20000000a00 */
[C---:B----4-:R-:W-:Y:S01]  /*0b00*/  @P4 IMAD.WIDE.U32 R48, R0.reuse, 0x8, R48 ;  /* 0x0000000800304825 */ /* 0x050fe200078e0030 */
[----:B------:R-:W-:-:S04]  /*0b10*/  @P4 IADD3 R0, PT, PT, R0, 0x100, RZ ;  /* 0x0000010000004810 */ /* 0x000fc80007ffe0ff */
[----:B------:R3:W5:Y:S02]  /*0b20*/  @P4 LD.E.64 R58, desc[UR6][R48.64] ;  /* 0x00000006303a4980 */ /* 0x000764000c101b00 */
[----:B------:R-:W4:Y:S01]  /*0b30*/  LDC.64 R88, c[0x0][0x3d0] ;  /* 0x0000f400ff587b82 */ /* 0x000f220000000a00 */
[----:B-1----:R-:W-:-:S05]  /*0b40*/  @P3 IMAD.WIDE.U32 R50, R0, 0x8, R50 ;  /* 0x0000000800323825 */ /* 0x002fca00078e0032 */
[----:B------:R3:W5:Y:S02]  /*0b50*/  @P3 LDG.E.64 R20, desc[UR6][R50.64] ;  /* 0x0000000632143981 */ /* 0x000764000c1e1b00 */
[----:B------:R-:W1:Y:S01]  /*0b60*/  LDC.64 R90, c[0x0][0x3d8] ;  /* 0x0000f600ff5a7b82 */ /* 0x000e620000000a00 */
[----:B0-----:R-:W-:-:S05]  /*0b70*/  @P3 IMAD.WIDE.U32 R52, R0, 0x8, R52 ;  /* 0x0000000800343825 */ /* 0x001fca00078e0034 */
[----:B------:R3:W5:Y:S02]  /*0b80*/  @P3 LDG.E.64 R18, desc[UR6][R52.64] ;  /* 0x0000000634123981 */ /* 0x000764000c1e1b00 */
[----:B------:R-:W0:Y:S01]  /*0b90*/  @P2 LDC.64 R94, c[0x0][0x440] ;  /* 0x00011000ff5e2b82 */ /* 0x000e220000000a00 */
[----:B--2---:R-:W-:-:S04]  /*0ba0*/  @P3 IMAD.WIDE.U32 R84, R0, 0x8, R84 ;  /* 0x0000000800543825 */ /* 0x004fc800078e0054 */
[----:B------:R-:W-:Y:S01]  /*0bb0*/  @P3 VIADD R0, R0, 0x100 ;  /* 0x0000010000003836 */ /* 0x000fe20000000000 */
[----:B------:R3:W5:Y:S02]  /*0bc0*/  @P3 LD.E.64 R60, desc[UR6][R84.64] ;  /* 0x00000006543c3980 */ /* 0x000764000c101b00 */
[----:B------:R-:W2:Y:S08]  /*0bd0*/  LDC.64 R96, c[0x0][0x3d0] ;  /* 0x0000f400ff607b82 */ /* 0x000eb00000000a00 */
[----:B------:R-:W3:Y:S08]  /*0be0*/  LDC.64 R102, c[0x0][0x3d8] ;  /* 0x0000f600ff667b82 */ /* 0x000ef00000000a00 */
[----:B------:R-:W3:Y:S08]  /*0bf0*/  @P1 LDC.64 R104, c[0x0][0x440] ;  /* 0x00011000ff681b82 */ /* 0x000ef00000000a00 */
[----:B------:R-:W3:Y:S08]  /*0c00*/  LDC.64 R106, c[0x0][0x3d0] ;  /* 0x0000f400ff6a7b82 */ /* 0x000ef00000000a00 */
[----:B------:R-:W3:Y:S08]  /*0c10*/  LDC.64 R108, c[0x0][0x3d8] ;  /* 0x0000f600ff6c7b82 */ /* 0x000ef00000000a00 */
[----:B------:R-:W3:Y:S01]  /*0c20*/  @P0 LDC.64 R110, c[0x0][0x440] ;  /* 0x00011000ff6e0b82 */ /* 0x000ee20000000a00 */
[----:B----4-:R-:W-:-:S04]  /*0c30*/  @P2 IMAD.WIDE.U32 R88, R0, 0x8, R88 ;  /* 0x0000000800582825 */ /* 0x010fc800078e0058 */
[C---:B-1----:R-:W-:Y:S01]  /*0c40*/  @P2 IMAD.WIDE.U32 R90, R0.reuse, 0x8, R90 ;  /* 0x00000008005a2825 */ /* 0x042fe200078e005a */
[----:B------:R1:W5:Y:S03]  /*0c50*/  @P2 LDG.E.64 R16, desc[UR6][R88.64] ;  /* 0x0000000658102981 */ /* 0x000366000c1e1b00 */
[C---:B0-----:R-:W-:Y:S01]  /*0c60*/  @P2 IMAD.WIDE.U32 R94, R0.reuse, 0x8, R94 ;  /* 0x00000008005e2825 */ /* 0x041fe200078e005e */
[----:B------:R1:W5:Y:S03]  /*0c70*/  @P2 LDG.E.64 R14, desc[UR6][R90.64] ;  /* 0x000000065a0e2981 */ /* 0x000366000c1e1b00 */
[----:B------:R-:W-:Y:S01]  /*0c80*/  @P2 VIADD R0, R0, 0x100 ;  /* 0x0000010000002836 */ /* 0x000fe20000000000 */
[----:B------:R1:W5:Y:S03]  /*0c90*/  @P2 LD.E.64 R62, desc[UR6][R94.64] ;  /* 0x000000065e3e2980 */ /* 0x000366000c101b00 */
[----:B--2---:R-:W-:-:S04]  /*0ca0*/  @P1 IMAD.WIDE.U32 R96, R0, 0x8, R96 ;  /* 0x0000000800601825 */ /* 0x004fc800078e0060 */
[C---:B---3--:R-:W-:Y:S01]  /*0cb0*/  @P1 IMAD.WIDE.U32 R102, R0.reuse, 0x8, R102 ;  /* 0x0000000800661825 */ /* 0x048fe200078e0066 */
[----:B------:R1:W5:Y:S03]  /*0cc0*/  @P1 LDG.E.64 R12, desc[UR6][R96.64] ;  /* 0x00000006600c1981 */ /* 0x000366000c1e1b00 */
[C---:B------:R-:W-:Y:S01]  /*0cd0*/  @P1 IMAD.WIDE.U32 R104, R0.reuse, 0x8, R104 ;  /* 0x0000000800681825 */ /* 0x040fe200078e0068 */
        /* <DEDUP_REMOVED lines=16> */
[----:B------:R-:W-:Y:S01]  /*0de0*/  @P0 CS2R R70, SRZ ;  /* 0x0000000000460805 */ /* 0x000fe2000001ff00 */
[----:B------:R-:W-:Y:S01]  /*0df0*/  @P0 VIADD R0, R0, 0x100 ;  /* 0x0000010000000836 */ /* 0x000fe20000000000 */
[----:B-1----:R-:W-:Y:S06]  /*0e00*/  @!P5 BRA `(.L_x_14381) ;  /* 0x0000000c0084d947 */ /* 0x002fec0003800000 */
        /* <DEDUP_REMOVED lines=11> */
.L_x_14379:
        /* <DEDUP_REMOVED lines=12> */
[----:B------:R-:W-:Y:S02]  /*0f80*/  ISETP.GE.U32.AND P0, PT, R100, 0x700, PT ;  /* 0x000007006400780c */ /* 0x000fe40003f06070 */
[----:B------:R-:W-:-:S03]  /*0f90*/  P2R R87, PR, RZ, 0x40 ;  /* 0x00000040ff577803 */ /* 0x000fc60000000000 */
        /* <DEDUP_REMOVED lines=24> */
[----:B---3--:R-:W-:-:S04]  /*1120*/  @P1 IMAD.WIDE.U32 R46, R0, 0x8, R46 ;  /* 0x00000008002e1825 */ /* 0x008fc800078e002e */
[----:B------:R-:W-:Y:S01]  /*1130*/  @P1 VIADD R0, R0, 0x100 ;  /* 0x0000010000001836 */ /* 0x000fe20000000000 */
        /* <DEDUP_REMOVED lines=42> */
[----:B------:R0:W5:Y:S03]  /*13e0*/  @P4 LDG.E.64 R14, desc[UR6][R106.64] ;  /* 0x000000066a0e4981 */ /* 0x000166000c1e1b00 */
[----:B------:R-:W-:Y:S01]  /*13f0*/  @P4 VIADD R0, R0, 0x100 ;  /* 0x0000010000004836 */ /* 0x000fe20000000000 */
[----:B------:R0:W5:Y:S03]  /*1400*/  @P4 LD.E.64 R62, desc[UR6][R108.64] ;  /* 0x000000066c3e4980 */ /* 0x000166000c101b00 */
[----:B-1----:R-:W-:-:S04]  /*1410*/  @P5 IMAD.WIDE.U32 R110, R0, 0x8, R110 ;  /* 0x00000008006e5825 */ /* 0x002fc800078e006e */
        /* <DEDUP_REMOVED lines=16> */
[----:B------:R-:W-:Y:S01]  /*1520*/  ISETP.GE.U32.AND P1, PT, R100, 0x800, PT ;  /* 0x000008006400780c */ /* 0x000fe20003f26070 */
[----:B------:R-:W-:-:S12]  /*1530*/  @P0 VIADD R0, R0, 0x100 ;  /* 0x0000010000000836 */ /* 0x000fd80000000000 */
        /* <DEDUP_REMOVED lines=14> */
.L_x_14382:
        /* <DEDUP_REMOVED lines=8> */
[----:B------:R-:W2:Y:S08]  /*16a0*/  LDC.64 R46, c[0x0][0x3d0] ;  /* 0x0000f400ff2e7b82 */ /* 0x000eb00000000a00 */
[----:B------:R-:W3:Y:S01]  /*16b0*/  LDC.64 R50, c[0x0][0x3d8] ;  /* 0x0000f600ff327b82 */ /* 0x000ee20000000a00 */
[----:B0-----:R-:W-:-:S07]  /*16c0*/  @P6 IMAD.WIDE.U32 R38, R0, 0x8, R38 ;  /* 0x0000000800266825 */ /* 0x001fce00078e0026 */
[----:B------:R-:W0:Y:S01]  /*16d0*/  @P6 LDC.64 R40, c[0x0][0x438] ;  /* 0x00010e00ff286b82 */ /* 0x000e220000000a00 */
[----:B-1----:R-:W-:-:S07]  /*16e0*/  @P6 IMAD.WIDE.U32 R42, R0, 0x8, R42 ;  /* 0x00000008002a6825 */ /* 0x002fce00078e002a */
[----:B------:R-:W1:Y:S01]  /*16f0*/  LDC.64 R84, c[0x0][0x3d0] ;  /* 0x0000f400ff547b82 */ /* 0x000e620000000a00 */
[----:B------:R-:W-:-:S07]  /*1700*/  ISETP.GE.U32.AND P0, PT, R100, 0x700, PT ;  /* 0x000007006400780c */ /* 0x000fce0003f06070 */
[----:B------:R-:W4:Y:S01]  /*1710*/  LDC.64 R90, c[0x0][0x3d0] ;  /* 0x0000f400ff5a7b82 */ /* 0x000f220000000a00 */
[----:B------:R-:W-:Y:S01]  /*1720*/  @P5 CS2R R56, SRZ ;  /* 0x0000000000385805 */ /* 0x000fe2000001ff00 */
[----:B------:R-:W5:Y:S01]  /*1730*/  @P6 LDG.E.64 R32, desc[UR6][R38.64] ;  /* 0x0000000626206981 */ /* 0x000f62000c1e1b00 */
[----:B------:R-:W-:-:S03]  /*1740*/  P2R R87, PR, RZ, 0x40 ;  /* 0x00000040ff577803 */ /* 0x000fc60000000000 */
[----:B------:R-:W5:Y:S02]  /*1750*/  @P6 LDG.E.64 R30, desc[UR6][R42.64] ;  /* 0x000000062a1e6981 */ /* 0x000f64000c1e1b00 */
[----:B------:R-:W1:Y:S01]  /*1760*/  @P5 LDC.64 R48, c[0x0][0x438] ;  /* 0x00010e00ff305b82 */ /* 0x000e620000000a00 */
[C---:B0-----:R-:W-:Y:S01]  /*1770*/  @P6 IMAD.WIDE.U32 R44, R0.reuse, 0x8, R40 ;  /* 0x00000008002c6825 */ /* 0x041fe200078e0028 */
[----:B------:R-:W-:-:S04]  /*1780*/  @P6 LOP3.LUT R0, R0, 0x100, RZ, 0xfc, !PT ;  /* 0x0000010000006812 */ /* 0x000fc800078efcff */
[----:B------:R-:W5:Y:S01]  /*1790*/  @P6 LD.E.64 R78, desc[UR6][R44.64] ;  /* 0x000000062c4e6980 */ /* 0x000f62000c101b00 */
[C---:B--2---:R-:W-:Y:S01]  /*17a0*/  @P5 IMAD.WIDE.U32 R46, R0.reuse, 0x8, R46 ;  /* 0x00000008002e5825 */ /* 0x044fe200078e002e */
[----:B------:R-:W0:Y:S03]  /*17b0*/  @P4 LDC.64 R88, c[0x0][0x438] ;  /* 0x00010e00ff584b82 */ /* 0x000e260000000a00 */
[C---:B---3--:R-:W-:Y:S01]  /*17c0*/  @P5 IMAD.WIDE.U32 R50, R0.reuse, 0x8, R50 ;  /* 0x0000000800325825 */ /* 0x048fe200078e0032 */
[----:B------:R2:W5:Y:S04]  /*17d0*/  @P5 LDG.E.64 R28, desc[UR6][R46.64] ;  /* 0x000000062e1c5981 */ /* 0x000568000c1e1b00 */
[----:B------:R-:W3:Y:S01]  /*17e0*/  LDC.64 R40, c[0x0][0x3d8] ;  /* 0x0000f600ff287b82 */ /* 0x000ee20000000a00 */
[----:B------:R4:W5:Y:S07]  /*17f0*/  @P5 LDG.E.64 R26, desc[UR6][R50.64] ;  /* 0x00000006321a5981 */ /* 0x00096e000c1e1b00 */
[----:B------:R-:W4:Y:S01]  /*1800*/  @P3 LDC.64 R94, c[0x0][0x438] ;  /* 0x00010e00ff5e3b82 */ /* 0x000f220000000a00 */
[----:B-1----:R-:W-:-:S07]  /*1810*/  @P5 IMAD.WIDE.U32 R48, R0, 0x8, R48 ;  /* 0x0000000800305825 */ /* 0x002fce00078e0030 */
[----:B------:R-:W1:Y:S01]  /*1820*/  LDC.64 R96, c[0x0][0x3d8] ;  /* 0x0000f600ff607b82 */ /* 0x000e620000000a00 */
[----:B------:R4:W5:Y:S01]  /*1830*/  @P5 LD.E.64 R80, desc[UR6][R48.64] ;  /* 0x0000000630505980 */ /* 0x000962000c101b00 */
[----:B------:R-:W-:Y:S01]  /*1840*/  @P5 VIADD R0, R0, 0x100 ;  /* 0x0000010000005836 */ /* 0x000fe20000000000 */
[----:B------:R-:W-:-:S05]  /*1850*/  ISETP.GE.U32.AND P5, PT, R100, 0x800, PT ;  /* 0x000008006400780c */ /* 0x000fca0003fa6070 */
[----:B------:R-:W1:Y:S08]  /*1860*/  LDC.64 R102, c[0x0][0x3d0] ;  /* 0x0000f400ff667b82 */ /* 0x000e700000000a00 */
[----:B------:R-:W1:Y:S08]  /*1870*/  LDC.64 R106, c[0x0][0x3d8] ;  /* 0x0000f600ff6a7b82 */ /* 0x000e700000000a00 */
[----:B------:R-:W1:Y:S08]  /*1880*/  @P2 LDC.64 R104, c[0x0][0x438] ;  /* 0x00010e00ff682b82 */ /* 0x000e700000000a00 */
[----:B------:R-:W1:Y:S08]  /*1890*/  LDC.64 R108, c[0x0][0x3d0] ;  /* 0x0000f400ff6c7b82 */ /* 0x000e700000000a00 */
[----:B------:R-:W1:Y:S08]  /*18a0*/  LDC.64 R112, c[0x0][0x3d8] ;  /* 0x0000f600ff707b82 */ /* 0x000e700000000a00 */
[----:B------:R-:W1:Y:S01]  /*18b0*/  @P1 LDC.64 R110, c[0x0][0x438] ;  /* 0x00010e00ff6e1b82 */ /* 0x000e620000000a00 */
[----:B------:R-:W-:-:S04]  /*18c0*/  @P4 IMAD.WIDE.U32 R84, R0, 0x8, R84 ;  /* 0x0000000800544825 */ /* 0x000fc800078e0054 */
[C---:B0-----:R-:W-:Y:S01]  /*18d0*/  @P4 IMAD.WIDE.U32 R88, R0.reuse, 0x8, R88 ;  /* 0x0000000800584825 */ /* 0x041fe200078e0058 */
[----:B------:R-:W5:Y:S02]  /*18e0*/  @P4 LDG.E.64 R24, desc[UR6][R84.64] ;  /* 0x0000000654184981 */ /* 0x000f64000c1e1b00 */
[----:B--2---:R-:W0:Y:S01]  /*18f0*/  LDC.64 R46, c[0x0][0x3d0] ;  /* 0x0000f400ff2e7b82 */ /* 0x004e220000000a00 */
[C---:B---3--:R-:W-:Y:S01]  /*1900*/  @P4 IMAD.WIDE.U32 R40, R0.reuse, 0x8, R40 ;  /* 0x0000000800284825 */ /* 0x048fe200078e0028 */
[----:B------:R-:W-:Y:S01]  /*1910*/  @P4 IADD3 R0, PT, PT, R0, 0x100, RZ ;  /* 0x0000010000004810 */ /* 0x000fe20007ffe0ff */
[----:B------:R-:W5:Y:S05]  /*1920*/  @P4 LD.E.64 R76, desc[UR6][R88.64] ;  /* 0x00000006584c4980 */ /* 0x000f6a000c101b00 */
[----:B----4-:R-:W2:Y:S08]  /*1930*/  LDC.64 R50, c[0x0][0x3d8] ;  /* 0x0000f600ff327b82 */ /* 0x010eb00000000a00 */
[----:B------:R-:W3:Y:S01]  /*1940*/  @P0 LDC.64 R48, c[0x0][0x438] ;  /* 0x00010e00ff300b82 */ /* 0x000ee20000000a00 */
[C---:B------:R-:W-:Y:S01]  /*1950*/  @P3 IMAD.WIDE.U32 R90, R0.reuse, 0x8, R90 ;  /* 0x00000008005a3825 */ /* 0x040fe200078e005a */
[----:B------:R4:W5:Y:S03]  /*1960*/  @P4 LDG.E.64 R22, desc[UR6][R40.64] ;  /* 0x0000000628164981 */ /* 0x000966000c1e1b00 */
[C---:B------:R-:W-:Y:S01]  /*1970*/  @P3 IMAD.WIDE.U32 R94, R0.reuse, 0x8, R94 ;  /* 0x00000008005e3825 */ /* 0x040fe200078e005e */
[----:B------:R0:W5:Y:S02]  /*1980*/  @P3 LDG.E.64 R20, desc[UR6][R90.64] ;  /* 0x000000065a143981 */ /* 0x000164000c1e1b00 */
[----:B------:R-:W4:Y:S01]  /*1990*/  LDC.64 R118, c[0x0][0x3d8] ;  /* 0x0000f600ff767b82 */ /* 0x000f220000000a00 */
[C---:B-1----:R-:W-:Y:S01]  /*19a0*/  @P3 IMAD.WIDE.U32 R96, R0.reuse, 0x8, R96 ;  /* 0x0000000800603825 */ /* 0x042fe200078e0060 */
[----:B------:R1:W5:Y:S06]  /*19b0*/  @P3 LD.E.64 R74, desc[UR6][R94.64] ;  /* 0x000000065e4a3980 */ /* 0x00036c000c101b00 */
[----:B------:R-:W1:Y:S01]  /*19c0*/  LDC.64 R114, c[0x0][0x3d0] ;  /* 0x0000f400ff727b82 */ /* 0x000e620000000a00 */
[----:B------:R-:W-:Y:S01]  /*19d0*/  @P3 VIADD R0, R0, 0x100 ;  /* 0x0000010000003836 */ /* 0x000fe20000000000 */
[----:B------:R0:W5:Y:S06]  /*19e0*/  @P3 LDG.E.64 R18, desc[UR6][R96.64] ;  /* 0x0000000660123981 */ /* 0x00016c000c1e1b00 */
[----:B------:R-:W1:Y:S01]  /*19f0*/  @P5 LDC.64 R116, c[0x0][0x438] ;  /* 0x00010e00ff745b82 */ /* 0x000e620000000a00 */
[----:B------:R-:W-:-:S04]  /*1a00*/  @P2 IMAD.WIDE.U32 R102, R0, 0x8, R102 ;  /* 0x0000000800662825 */ /* 0x000fc800078e0066 */
[C---:B------:R-:W-:Y:S01]  /*1a10*/  @P2 IMAD.WIDE.U32 R104, R0.reuse, 0x8, R104 ;  /* 0x0000000800682825 */ /* 0x040fe200078e0068 */
[----:B------:R0:W5:Y:S03]  /*1a20*/  @P2 LDG.E.64 R16, desc[UR6][R102.64] ;  /* 0x0000000666102981 */ /* 0x000166000c1e1b00 */
[C---:B------:R-:W-:Y:S01]  /*1a30*/  @P2 IMAD.WIDE.U32 R106, R0.reuse, 0x8, R106 ;  /* 0x00000008006a2825 */ /* 0x040fe200078e006a */
[----:B------:R0:W5:Y:S03]  /*1a40*/  @P2 LD.E.64 R72, desc[UR6][R104.64] ;  /* 0x0000000668482980 */ /* 0x000166000c101b00 */
[----:B------:R-:W-:Y:S01]  /*1a50*/  @P2 VIADD R0, R0, 0x100 ;  /* 0x0000010000002836 */ /* 0x000fe20000000000 */
[----:B------:R0:W5:Y:S03]  /*1a60*/  @P2 LDG.E.64 R14, desc[UR6][R106.64] ;  /* 0x000000066a0e2981 */ /* 0x000166000c1e1b00 */
[----:B------:R-:W-:-:S04]  /*1a70*/  @P1 IMAD.WIDE.U32 R108, R0, 0x8, R108 ;  /* 0x00000008006c1825 */ /* 0x000fc800078e006c */
[C---:B------:R-:W-:Y:S01]  /*1a80*/  @P1 IMAD.WIDE.U32 R110, R0.reuse, 0x8, R110 ;  /* 0x00000008006e1825 */ /* 0x040fe200078e006e */
[----:B------:R1:W5:Y:S03]  /*1a90*/  @P1 LDG.E.64 R12, desc[UR6][R108.64] ;  /* 0x000000066c0c1981 */ /* 0x000366000c1e1b00 */
[C---:B------:R-:W-:Y:S01]  /*1aa0*/  @P1 IMAD.WIDE.U32 R112, R0.reuse, 0x8, R112 ;  /* 0x0000000800701825 */ /* 0x040fe200078e0070 */
[----:B------:R-:W-:Y:S01]  /*1ab0*/  @P1 IADD3 R0, PT, PT, R0, 0x100, RZ ;  /* 0x0000010000001810 */ /* 0x000fe20007ffe0ff */
[----:B------:R1:W5:Y:S04]  /*1ac0*/  @P1 LD.E.64 R68, desc[UR6][R110.64] ;  /* 0x000000066e441980 */ /* 0x000368000c101b00 */
[C---:B0-----:R-:W-:Y:S01]  /*1ad0*/  @P0 IMAD.WIDE.U32 R46, R0.reuse, 0x8, R46 ;  /* 0x00000008002e0825 */ /* 0x041fe200078e002e */
[----:B------:R0:W5:Y:S03]  /*1ae0*/  @P1 LDG.E.64 R10, desc[UR6][R112.64] ;  /* 0x00000006700a1981 */ /* 0x000166000c1e1b00 */
[C---:B---3--:R-:W-:Y:S01]  /*1af0*/  @P0 IMAD.WIDE.U32 R48, R0.reuse, 0x8, R48 ;  /* 0x0000000800300825 */ /* 0x048fe200078e0030 */
[----:B------:R0:W5:Y:S03]  /*1b00*/  @P0 LDG.E.64 R8, desc[UR6][R46.64] ;  /* 0x000000062e080981 */ /* 0x000166000c1e1b00 */
[C---:B--2---:R-:W-:Y:S01]  /*1b10*/  @P0 IMAD.WIDE.U32 R50, R0.reuse, 0x8, R50 ;  /* 0x0000000800320825 */ /* 0x044fe200078e0032 */
[----:B------:R0:W5:Y:S03]  /*1b20*/  @P0 LD.E.64 R70, desc[UR6][R48.64] ;  /* 0x0000000630460980 */ /* 0x000166000c101b00 */
[----:B------:R-:W-:Y:S01]  /*1b30*/  @P0 VIADD R0, R0, 0x100 ;  /* 0x0000010000000836 */ /* 0x000fe20000000000 */
[----:B------:R0:W5:Y:S03]  /*1b40*/  @P0 LDG.E.64 R6, desc[UR6][R50.64] ;  /* 0x0000000632060981 */ /* 0x000166000c1e1b00 */
[----:B----4-:R-:W-:-:S04]  /*1b50*/  @P5 IMAD.WIDE.U32 R42, R0, 0x8, R118 ;  /* 0x00000008002a5825 */ /* 0x010fc800078e0076 */
[C---:B-1----:R-:W-:Y:S01]  /*1b60*/  @P5 IMAD.WIDE.U32 R38, R0.reuse, 0x8, R114 ;  /* 0x0000000800265825 */ /* 0x042fe200078e0072 */
        /* <DEDUP_REMOVED lines=10> */
[----:B0-----:R-:W-:-:S07]  /*1c10*/  @P5 CS2R R2, SRZ ;  /* 0x0000000000025805 */ /* 0x001fce000001ff00 */
.L_x_14381:
[----:B------:R-:W-:Y:S05]  /*1c20*/  BSYNC.RECONVERGENT B0 ;  /* 0x0000000000007941 */ /* 0x000fea0003800200 */
.L_x_14378:
[----:B------:R-:W0:Y:S02]  /*1c30*/  LDC R0, c[0x0][0x384] ;  /* 0x0000e100ff007b82 */ /* 0x000e240000000800 */
[----:B0-----:R-:W-:-:S13]  /*1c40*/  ISETP.LE.AND P0, PT, R0, UR4, PT ;  /* 0x0000000400007c0c */ /* 0x001fda000bf03270 */
[----:B------:R-:W-:Y:S05]  /*1c50*/  @P0 EXIT ;  /* 0x000000000000094d */ /* 0x000fea0003800000 */
[----:B-----5:R-:W-:Y:S01]  /*1c60*/  IMAD.MOV.U32 R103, RZ, RZ, R6 ;  /* 0x000000ffff677224 */ /* 0x020fe200078e0006 */
[--C-:B------:R-:W-:Y:S01]  /*1c70*/  SHF.R.U64 R6, R6, 0x10, R7.reuse ;  /* 0x0000001006067819 */ /* 0x100fe20000001207 */
[----:B------:R-:W-:Y:S01]  /*1c80*/  IMAD.MOV.U32 R102, RZ, RZ, R7 ;  /* 0x000000ffff667224 */ /* 0x000fe200078e0007 */
[----:B------:R-:W-:Y:S01]  /*1c90*/  SHF.R.U32.HI R147, RZ, 0x10, R79 ;  /* 0x00000010ff937819 */ /* 0x000fe2000001164f */
[----:B------:R-:W-:Y:S01]  /*1ca0*/  IMAD.MOV.U32 R105, RZ, RZ, R8 ;  /* 0x000000ffff697224 */ /* 0x000fe200078e0008 */
[----:B------:R-:W-:Y:S01]  /*1cb0*/  MOV R128, R33 ;  /* 0x0000002100807202 */ /* 0x000fe20000000f00 */
[----:B------:R-:W-:Y:S01]  /*1cc0*/  IMAD.MOV.U32 R109, RZ, RZ, R12 ;  /* 0x000000ffff6d7224 */ /* 0x000fe200078e000c */
[----:B------:R-:W-:Y:S01]  /*1cd0*/  PRMT R102, R6, 0x5410, R102 ;  /* 0x0000541006667816 */ /* 0x000fe20000000066 */
[----:B------:R-:W-:Y:S01]  /*1ce0*/  IMAD.MOV.U32 R108, RZ, RZ, R13 ;  /* 0x000000ffff6c7224 */ /* 0x000fe200078e000d */
[----:B------:R-:W-:Y:S01]  /*1cf0*/  SHF.R.U32.HI R6, RZ, 0x10, R55 ;  /* 0x00000010ff067819 */ /* 0x000fe20000011637 */
[----:B------:R-:W-:Y:S01]  /*1d00*/  IMAD.MOV.U32 R106, RZ, RZ, R11 ;  /* 0x000000ffff6a7224 */ /* 0x000fe200078e000b */
[----:B------:R-:W-:Y:S01]  /*1d10*/  SHF.R.U64 R5, R32, 0x10, R33 ;  /* 0x0000001020057819 */ /* 0x000fe20000001221 */
[----:B------:R-:W-:Y:S01]  /*1d20*/  IMAD.MOV.U32 R111, RZ, RZ, R14 ;  /* 0x000000ffff6f7224 */ /* 0x000fe200078e000e */
[----:B------:R-:W-:Y:S01]  /*1d30*/  PRMT R147, R147, 0x5410, R6 ;  /* 0x0000541093937816 */ /* 0x000fe20000000006 */
[----:B------:R-:W-:Y:S01]  /*1d40*/  IMAD.MOV.U32 R112, RZ, RZ, R17 ;  /* 0x000000ffff707224 */ /* 0x000fe200078e0011 */
[----:B------:R-:W0:Y:S01]  /*1d50*/  LDC R6, c[0x0][0x360] ;  /* 0x0000d800ff067b82 */ /* 0x000e220000000800 */
[----:B------:R-:W-:Y:S01]  /*1d60*/  PRMT R128, R5, 0x5410, R128 ;  /* 0x0000541005807816 */ /* 0x000fe20000000080 */
[----:B------:R-:W-:Y:S01]  /*1d70*/  IMAD.MOV.U32 R129, RZ, RZ, R32 ;  /* 0x000000ffff817224 */ /* 0x000fe200078e0020 */
[----:B------:R-:W-:Y:S01]  /*1d80*/  SHF.R.U32.HI R86, RZ, 0x10, R7 ;  /* 0x00000010ff567819 */ /* 0x000fe20000011607 */
[----:B------:R-:W-:Y:S01]  /*1d90*/  IMAD.MOV.U32 R127, RZ, RZ, R30 ;  /* 0x000000ffff7f7224 */ /* 0x000fe200078e001e */
[----:B------:R-:W-:Y:S01]  /*1da0*/  SHF.R.U64 R146, R78, 0x10, R79 ;  /* 0x000000104e927819 */ /* 0x000fe2000000124f */
[----:B------:R-:W-:Y:S01]  /*1db0*/  IMAD.MOV.U32 R123, RZ, RZ, R26 ;  /* 0x000000ffff7b7224 */ /* 0x000fe200078e001a */
[----:B------:R-:W-:Y:S01]  /*1dc0*/  SHF.R.U64 R5, R54, 0x10, R55 ;  /* 0x0000001036057819 */ /* 0x000fe20000001237 */
[----:B------:R-:W-:Y:S01]  /*1dd0*/  IMAD.MOV.U32 R121, RZ, RZ, R24 ;  /* 0x000000ffff797224 */ /* 0x000fe200078e0018 */
[----:B------:R-:W-:Y:S01]  /*1de0*/  SHF.R.U64 R7, R36, 0x10, R37 ;  /* 0x0000001024077819 */ /* 0x000fe20000001225 */
[----:B------:R-:W-:Y:S01]  /*1df0*/  IMAD.MOV.U32 R117, RZ, RZ, R20 ;  /* 0x000000ffff757224 */ /* 0x000fe200078e0014 */
[----:B------:R-:W-:Y:S01]  /*1e00*/  MOV R0, R35 ;  /* 0x0000002300007202 */ /* 0x000fe20000000f00 */
[----:B------:R-:W-:Y:S01]  /*1e10*/  IMAD.MOV.U32 R115, RZ, RZ, R18 ;  /* 0x000000ffff737224 */ /* 0x000fe200078e0012 */
[----:B------:R-:W-:Y:S01]  /*1e20*/  PRMT R146, R146, 0x5410, R5 ;  /* 0x0000541092927816 */ /* 0x000fe20000000005 */
[----:B------:R-:W-:Y:S01]  /*1e30*/  IMAD.MOV.U32 R126, RZ, RZ, R31 ;  /* 0x000000ffff7e7224 */ /* 0x000fe200078e001f */
[----:B------:R-:W-:Y:S01]  /*1e40*/  PRMT R0, R0, 0x5410, R7 ;  /* 0x0000541000007816 */ /* 0x000fe20000000007 */
[----:B------:R-:W-:Y:S01]  /*1e50*/  IMAD.MOV.U32 R124, RZ, RZ, R29 ;  /* 0x000000ffff7c7224 */ /* 0x000fe200078e001d */
[----:B------:R-:W-:Y:S01]  /*1e60*/  SHF.R.U64 R148, R80, 0x10, R81 ;  /* 0x0000001050947819 */ /* 0x000fe20000001251 */
[----:B------:R-:W-:Y:S01]  /*1e70*/  IMAD.MOV.U32 R120, RZ, RZ, R25 ;  /* 0x000000ffff787224 */ /* 0x000fe200078e0019 */
[----:B------:R-:W-:Y:S01]  /*1e80*/  SHF.R.U64 R5, R56, 0x10, R57 ;  /* 0x0000001038057819 */ /* 0x000fe20000001239 */
[----:B------:R-:W-:Y:S01]  /*1e90*/  IMAD.MOV.U32 R118, RZ, RZ, R23 ;  /* 0x000000ffff767224 */ /* 0x000fe200078e0017 */
[----:B------:R-:W-:Y:S01]  /*1ea0*/  SHF.R.U32.HI R149, RZ, 0x10, R81 ;  /* 0x00000010ff957819 */ /* 0x000fe20000011651 */
[----:B------:R-:W-:Y:S01]  /*1eb0*/  IMAD.MOV.U32 R114, RZ, RZ, R19 ;  /* 0x000000ffff727224 */ /* 0x000fe200078e0013 */
[----:B------:R-:W-:Y:S01]  /*1ec0*/  SHF.R.U32.HI R7, RZ, 0x10, R57 ;  /* 0x00000010ff077819 */ /* 0x000fe20000011639 */
[----:B0-----:R-:W-:Y:S01]  /*1ed0*/  IMAD R97, R6, UR4, R137 ;  /* 0x0000000406617c24 */ /* 0x001fe2000f8e0289 */
[----:B------:R-:W-:Y:S01]  /*1ee0*/  PRMT R148, R148, 0x5410, R5 ;  /* 0x0000541094947816 */ /* 0x000fe20000000005 */
[----:B------:R-:W-:Y:S01]  /*1ef0*/  IMAD.MOV.U32 R84, RZ, RZ, R37 ;  /* 0x000000ffff547224 */ /* 0x000fe200078e0025 */
[----:B------:R-:W-:Y:S01]  /*1f00*/  SHF.R.U64 R151, R76, 0x10, R77 ;  /* 0x000000104c977819 */ /* 0x000fe2000000124d */
[----:B------:R-:W-:Y:S01]  /*1f10*/  IMAD.MOV.U32 R144, RZ, RZ, R34 ;  /* 0x000000ffff907224 */ /* 0x000fe200078e0022 */
[----:B------:R-:W-:Y:S01]  /*1f20*/  PRMT R149, R149, 0x5410, R7 ;  /* 0x0000541095957816 */ /* 0x000fe20000000007 */
[----:B------:R-:W-:Y:S01]  /*1f30*/  IMAD.U32 R91, RZ, RZ, UR4 ;  /* 0x00000004ff5b7e24 */ /* 0x000fe2000f8e00ff */
[----:B------:R-:W-:Y:S01]  /*1f40*/  SHF.R.U64 R5, R58, 0x10, R59 ;  /* 0x000000103a057819 */ /* 0x000fe2000000123b */
[----:B------:R-:W-:Y:S01]  /*1f50*/  IMAD.MOV.U32 R89, RZ, RZ, RZ ;  /* 0x000000ffff597224 */ /* 0x000fe200078e00ff */
[----:B------:R-:W-:Y:S01]  /*1f60*/  SHF.R.U32.HI R152, RZ, 0x10, R77 ;  /* 0x00000010ff987819 */ /* 0x000fe2000001164d */
[----:B------:R-:W0:Y:S01]  /*1f70*/  LDCU UR12, c[0x0][0x408] ;  /* 0x00008100ff0c77ac */ /* 0x000e220008000800 */
[----:B------:R-:W-:-:S02]  /*1f80*/  SHF.R.U32.HI R7, RZ, 0x10, R59 ;  /* 0x00000010ff077819 */ /* 0x000fc4000001163b */
[----:B------:R-:W-:Y:S01]  /*1f90*/  PRMT R151, R151, 0x5410, R5 ;  /* 0x0000541097977816 */ /* 0x000fe20000000005 */
[----:B------:R-:W1:Y:S01]  /*1fa0*/  LDCU UR15, c[0x0][0x388] ;  /* 0x00007100ff0f77ac */ /* 0x000e620008000800 */
[----:B------:R-:W-:Y:S02]  /*1fb0*/  SHF.R.U64 R153, R74, 0x10, R75 ;  /* 0x000000104a997819 */ /* 0x000fe4000000124b */
[----:B------:R-:W-:Y:S01]  /*1fc0*/  PRMT R152, R152, 0x5410, R7 ;  /* 0x0000541098987816 */ /* 0x000fe20000000007 */
[----:B------:R-:W2:Y:S01]  /*1fd0*/  LDCU.U8 UR13, c[0x0][0x410] ;  /* 0x00008200ff0d77ac */ /* 0x000ea20008000000 */
[----:B------:R-:W-:Y:S02]  /*1fe0*/  SHF.R.U64 R5, R60, 0x10, R61 ;  /* 0x000000103c057819 */ /* 0x000fe4000000123d */
[----:B------:R-:W-:Y:S01]  /*1ff0*/  SHF.R.U32.HI R154, RZ, 0x10, R75 ;  /* 0x00000010ff9a7819 */ /* 0x000fe2000001164b */
[----:B------:R-:W3:Y:S01]  /*2000*/  LDCU UR14, c[0x0][0x400] ;  /* 0x00008000ff0e77ac */ /* 0x000ee20008000800 */
[----:B------:R-:W-:-:S02]  /*2010*/  SHF.R.U32.HI R7, RZ, 0x10, R61 ;  /* 0x00000010ff077819 */ /* 0x000fc4000001163d */
[----:B------:R-:W-:Y:S01]  /*2020*/  PRMT R153, R153, 0x5410, R5 ;  /* 0x0000541099997816 */ /* 0x000fe20000000005 */
[----:B------:R-:W4:Y:S01]  /*2030*/  LDCU.64 UR8, c[0x0][0x398] ;  /* 0x00007300ff0877ac */ /* 0x000f220008000a00 */
[----:B------:R-:W-:Y:S02]  /*2040*/  SHF.R.U64 R155, R72, 0x10, R73 ;  /* 0x00000010489b7819 */ /* 0x000fe40000001249 */
[----:B------:R-:W-:Y:S01]  /*2050*/  PRMT R154, R154, 0x5410, R7 ;  /* 0x000054109a9a7816 */ /* 0x000fe20000000007 */
[----:B------:R-:W-:Y:S01]  /*2060*/  IMAD.HI.U32 R7, R98, -0x2daee0ad, RZ ;  /* 0xd2511f5362077827 */ /* 0x000fe200078e00ff */
[----:B------:R-:W-:Y:S01]  /*2070*/  SHF.R.U64 R5, R62, 0x10, R63 ;  /* 0x000000103e057819 */ /* 0x000fe2000000123f */
[----:B------:R-:W0:Y:S01]  /*2080*/  LDCU.64 UR10, c[0x0][0x3a0] ;  /* 0x00007400ff0a77ac */ /* 0x000e220008000a00 */
[----:B------:R-:W-:Y:S02]  /*2090*/  MOV R104, R9 ;  /* 0x0000000900687202 */ /* 0x000fe40000000f00 */
[----:B------:R-:W-:Y:S01]  /*20a0*/  PRMT R155, R155, 0x5410, R5 ;  /* 0x000054109b9b7816 */ /* 0x000fe20000000005 */
[----:B------:R-:W-:Y:S01]  /*20b0*/  IMAD.HI.U32 R5, R97, -0x326172a9, RZ ;  /* 0xcd9e8d5761057827 */ /* 0x000fe200078e00ff */
[--C-:B------:R-:W-:Y:S01]  /*20c0*/  SHF.R.U64 R8, R8, 0x10, R9.reuse ;  /* 0x0000001008087819 */ /* 0x100fe20000001209 */
[----:B------:R-:W-:Y:S01]  /*20d0*/  UPLOP3.LUT UP1, UPT, UPT, UPT, UPT, 0x40, 0x4 ;  /* 0x000000000004789c */ /* 0x000fe20003f2e870 */
[----:B------:R-:W-:-:S02]  /*20e0*/  SHF.R.U32.HI R9, RZ, 0x10, R9 ;  /* 0x00000010ff097819 */ /* 0x000fc40000011609 */
[----:B------:R-:W-:Y:S02]  /*20f0*/  LOP3.LUT R7, R7, R83, RZ, 0x3c, !PT ;  /* 0x0000005307077212 */ /* 0x000fe400078e3cff */
[----:B------:R-:W-:Y:S02]  /*2100*/  MOV R107, R10 ;  /* 0x0000000a006b7202 */ /* 0x000fe40000000f00 */
[----:B------:R-:W-:Y:S01]  /*2110*/  SHF.R.U64 R10, R10, 0x10, R11 ;  /* 0x000000100a0a7819 */ /* 0x000fe2000000120b */
[----:B------:R-:W-:Y:S01]  /*2120*/  IMAD.HI.U32 R6, R7, -0x326172a9, RZ ;  /* 0xcd9e8d5707067827 */ /* 0x000fe200078e00ff */
[----:B------:R-:W-:Y:S02]  /*2130*/  SHF.R.U64 R12, R12, 0x10, R13 ;  /* 0x000000100c0c7819 */ /* 0x000fe4000000120d */
[----:B------:R-:W-:Y:S02]  /*2140*/  SHF.R.U32.HI R11, RZ, 0x10, R11 ;  /* 0x00000010ff0b7819 */ /* 0x000fe4000001160b */
[----:B------:R-:W-:Y:S01]  /*2150*/  PRMT R104, R8, 0x5410, R104 ;  /* 0x0000541008687816 */ /* 0x000fe20000000068 */
[----:B------:R-:W-:Y:S01]  /*2160*/  VIADD R8, R82, 0x9e3779b9 ;  /* 0x9e3779b952087836 */ /* 0x000fe20000000000 */
[----:B------:R-:W-:Y:S01]  /*2170*/  PRMT R103, R103, 0x5410, R9 ;  /* 0x0000541067677816 */ /* 0x000fe20000000009 */
[----:B------:R-:W-:Y:S01]  /*2180*/  IMAD R9, R97, -0x326172a9, RZ ;  /* 0xcd9e8d5761097824 */ /* 0x000fe200078e02ff */
[----:B------:R-:W-:-:S02]  /*2190*/  LOP3.LUT R5, R99, R5, R82, 0x96, !PT ;  /* 0x0000000563057212 */ /* 0x000fc400078e9652 */
[----:B------:R-:W-:Y:S01]  /*21a0*/  PRMT R108, R12, 0x5410, R108 ;  /* 0x000054100c6c7816 */ /* 0x000fe2000000006c */
[----:B------:R-:W-:Y:S01]  /*21b0*/  VIADD R12, R83, 0xbb67ae85 ;  /* 0xbb67ae85530c7836 */ /* 0x000fe20000000000 */
[----:B------:R-:W-:Y:S01]  /*21c0*/  PRMT R106, R10, 0x5410, R106 ;  /* 0x000054100a6a7816 */ /* 0x000fe2000000006a */
[----:B------:R-:W-:Y:S01]  /*21d0*/  IMAD.HI.U32 R10, R5, -0x2daee0ad, RZ ;  /* 0xd2511f53050a7827 */ /* 0x000fe200078e00ff */
[----:B------:R-:W-:Y:S02]  /*21e0*/  PRMT R105, R105, 0x5410, R11 ;  /* 0x0000541069697816 */ /* 0x000fe4000000000b */
[----:B------:R-:W-:Y:S01]  /*21f0*/  LOP3.LUT R6, R8, R9, R6, 0x96, !PT ;  /* 0x0000000908067212 */ /* 0x000fe200078e9606 */
[----:B------:R-:W-:Y:S01]  /*2200*/  IMAD R11, R98, -0x2daee0ad, RZ ;  /* 0xd2511f53620b7824 */ /* 0x000fe200078e02ff */
[----:B------:R-:W-:Y:S01]  /*2210*/  SHF.R.U32.HI R13, RZ, 0x10, R13 ;  /* 0x00000010ff0d7819 */ /* 0x000fe2000001160d */
[----:B------:R-:W-:Y:S01]  /*2220*/  IMAD R8, R7, -0x326172a9, RZ ;  /* 0xcd9e8d5707087824 */ /* 0x000fe200078e02ff */
[----:B------:R-:W-:Y:S01]  /*2230*/  SHF.R.U32.HI R156, RZ, 0x10, R73 ;  /* 0x00000010ff9c7819 */ /* 0x000fe20000011649 */
[----:B------:R-:W-:Y:S01]  /*2240*/  IMAD.HI.U32 R9, R6, -0x2daee0ad, RZ ;  /* 0xd2511f5306097827 */ /* 0x000fe200078e00ff */
[----:B------:R-:W-:-:S02]  /*2250*/  LOP3.LUT R10, R12, R11, R10, 0x96, !PT ;  /* 0x0000000b0c0a7212 */ /* 0x000fc400078e960a */
[----:B------:R-:W-:Y:S01]  /*2260*/  IADD3 R11, PT, PT, R83, 0x76cf5d0a, RZ ;  /* 0x76cf5d0a530b7810 */ /* 0x000fe20007ffe0ff */
[----:B------:R-:W-:Y:S01]  /*2270*/  IMAD R12, R5, -0x2daee0ad, RZ ;  /* 0xd2511f53050c7824 */ /* 0x000fe200078e02ff */
[----:B------:R-:W-:Y:S01]  /*2280*/  PRMT R107, R107, 0x5410, R13 ;  /* 0x000054106b6b7816 */ /* 0x000fe2000000000d */
[----:B------:R-:W-:Y:S01]  /*2290*/  IMAD.HI.U32 R5, R10, -0x326172a9, RZ ;  /* 0xcd9e8d570a057827 */ /* 0x000fe200078e00ff */
[----:B------:R-:W-:Y:S02]  /*22a0*/  SHF.R.U32.HI R13, RZ, 0x10, R63 ;  /* 0x00000010ff0d7819 */ /* 0x000fe4000001163f */
[----:B------:R-:W-:Y:S01]  /*22b0*/  LOP3.LUT R9, R11, R12, R9, 0x96, !PT ;  /* 0x0000000c0b097212 */ /* 0x000fe200078e9609 */
[----:B------:R-:W-:Y:S01]  /*22c0*/  VIADD R7, R82, 0x3c6ef372 ;  /* 0x3c6ef37252077836 */ /* 0x000fe20000000000 */
[----:B------:R-:W-:Y:S01]  /*22d0*/  IADD3 R12, PT, PT, R83, 0x32370b8f, RZ ;  /* 0x32370b8f530c7810 */ /* 0x000fe20007ffe0ff */
[----:B------:R-:W-:Y:S01]  /*22e0*/  IMAD R11, R6, -0x2daee0ad, RZ ;  /* 0xd2511f53060b7824 */ /* 0x000fe200078e02ff */
[----:B------:R-:W-:Y:S01]  /*22f0*/  PRMT R156, R156, 0x5410, R13 ;  /* 0x000054109c9c7816 */ /* 0x000fe2000000000d */
[----:B------:R-:W-:Y:S01]  /*2300*/  IMAD.HI.U32 R6, R9, -0x326172a9, RZ ;  /* 0xcd9e8d5709067827 */ /* 0x000fe200078e00ff */
[----:B------:R-:W-:-:S02]  /*2310*/  LOP3.LUT R5, R7, R8, R5, 0x96, !PT ;  /* 0x0000000807057212 */ /* 0x000fc400078e9605 */
[----:B------:R-:W-:Y:S01]  /*2320*/  SHF.R.U64 R157, R68, 0x10, R69 ;  /* 0x00000010449d7819 */ /* 0x000fe20000001245 */
[----:B------:R-:W-:Y:S01]  /*2330*/  VIADD R8, R82, 0xdaa66d2b ;  /* 0xdaa66d2b52087836 */ /* 0x000fe20000000000 */
[----:B------:R-:W-:Y:S01]  /*2340*/  SHF.R.U64 R13, R64, 0x10, R65 ;  /* 0x00000010400d7819 */ /* 0x000fe20000001241 */
[----:B------:R-:W-:Y:S01]  /*2350*/  IMAD R7, R10, -0x326172a9, RZ ;  /* 0xcd9e8d570a077824 */ /* 0x000fe200078e02ff */
[----:B------:R-:W-:Y:S01]  /*2360*/  SHF.R.U32.HI R158, RZ, 0x10, R69 ;  /* 0x00000010ff9e7819 */ /* 0x000fe20000011645 */
[----:B------:R-:W-:Y:S01]  /*2370*/  IMAD.HI.U32 R10, R5, -0x2daee0ad, RZ ;  /* 0xd2511f53050a7827 */ /* 0x000fe200078e00ff */
[----:B------:R-:W-:Y:S02]  /*2380*/  PRMT R157, R157, 0x5410, R13 ;  /* 0x000054109d9d7816 */ /* 0x000fe4000000000d */
[----:B------:R-:W-:Y:S01]  /*2390*/  LOP3.LUT R6, R8, R7, R6, 0x96, !PT ;  /* 0x0000000708067212 */ /* 0x000fe200078e9606 */
[----:B------:R-:W-:Y:S01]  /*23a0*/  IMAD R8, R9, -0x326172a9, RZ ;  /* 0xcd9e8d5709087824 */ /* 0x000fe200078e02ff */
[----:B------:R-:W-:Y:S01]  /*23b0*/  LOP3.LUT R10, R12, R11, R10, 0x96, !PT ;  /* 0x0000000b0c0a7212 */ /* 0x000fe200078e960a */
[----:B------:R-:W-:Y:S01]  /*23c0*/  VIADD R11, R83, 0xed9eba14 ;  /* 0xed9eba14530b7836 */ /* 0x000fe20000000000 */
[----:B------:R-:W-:Y:S01]  /*23d0*/  SHF.R.U32.HI R13, RZ, 0x10, R65 ;  /* 0x00000010ff0d7819 */ /* 0x000fe20000011641 */
[----:B------:R-:W-:Y:S01]  /*23e0*/  IMAD R12, R5, -0x2daee0ad, RZ ;  /* 0xd2511f53050c7824 */ /* 0x000fe200078e02ff */
[----:B------:R-:W-:Y:S01]  /*23f0*/  SHF.R.U64 R159, R70, 0x10, R71 ;  /* 0x00000010469f7819 */ /* 0x000fe20000001247 */
[----:B------:R-:W-:Y:S01]  /*2400*/  IMAD.HI.U32 R9, R6, -0x2daee0ad, RZ ;  /* 0xd2511f5306097827 */ /* 0x000fe200078e00ff */
[----:B------:R-:W-:-:S02]  /*2410*/  PRMT R158, R158, 0x5410, R13 ;  /* 0x000054109e9e7816 */ /* 0x000fc4000000000d */
[----:B------:R-:W-:Y:S01]  /*2420*/  SHF.R.U64 R13, R66, 0x10, R67 ;  /* 0x00000010420d7819 */ /* 0x000fe20000001243 */
[----:B------:R-:W-:Y:S01]  /*2430*/  IMAD.HI.U32 R5, R10, -0x326172a9, RZ ;  /* 0xcd9e8d570a057827 */ /* 0x000fe200078e00ff */
[----:B------:R-:W-:Y:S02]  /*2440*/  LOP3.LUT R9, R11, R12, R9, 0x96, !PT ;  /* 0x0000000c0b097212 */ /* 0x000fe400078e9609 */
[----:B------:R-:W-:Y:S01]  /*2450*/  PRMT R159, R159, 0x5410, R13 ;  /* 0x000054109f9f7816 */ /* 0x000fe2000000000d */
[----:B------:R-:W-:Y:S01]  /*2460*/  VIADD R7, R82, 0x78dde6e4 ;  /* 0x78dde6e452077836 */ /* 0x000fe20000000000 */
        /* <DEDUP_REMOVED lines=9> */
[----:B------:R-:W-:Y:S02]  /*2500*/  MOV R110, R15 ;  /* 0x0000000f006e7202 */ /* 0x000fe40000000f00 */
[----:B------:R-:W-:Y:S01]  /*2510*/  LOP3.LUT R6, R8, R7, R6, 0x96, !PT ;  /* 0x0000000708067212 */ /* 0x000fe200078e9606 */
[----:B------:R-:W-:Y:S01]  /*2520*/  VIADD R12, R83, 0xa9066899 ;  /* 0xa9066899530c7836 */ /* 0x000fe20000000000 */
[----:B------:R-:W-:Y:S01]  /*2530*/  SHF.R.U64 R14, R14, 0x10, R15 ;  /* 0x000000100e0e7819 */ /* 0x000fe2000000120f */
[----:B------:R-:W-:Y:S01]  /*2540*/  IMAD R8, R9, -0x326172a9, RZ ;  /* 0xcd9e8d5709087824 */ /* 0x000fe200078e02ff */
[----:B------:R-:W-:Y:S01]  /*2550*/  SHF.R.U64 R161, R52, 0x10, R53 ;  /* 0x0000001034a17819 */ /* 0x000fe20000001235 */
[----:B------:R-:W-:Y:S01]  /*2560*/  IMAD.HI.U32 R9, R6, -0x2daee0ad, RZ ;  /* 0xd2511f5306097827 */ /* 0x000fe200078e00ff */
[----:B------:R-:W-:-:S02]  /*2570*/  LOP3.LUT R10, R12, R11, R10, 0x96, !PT ;  /* 0x0000000b0c0a7212 */ /* 0x000fc400078e960a */
[----:B------:R-:W-:Y:S01]  /*2580*/  SHF.R.U64 R13, R2, 0x10, R3 ;  /* 0x00000010020d7819 */ /* 0x000fe20000001203 */
[----:B------:R-:W-:Y:S01]  /*2590*/  VIADD R11, R83, 0x646e171e ;  /* 0x646e171e530b7836 */ /* 0x000fe20000000000 */
[----:B------:R-:W-:Y:S01]  /*25a0*/  PRMT R110, R14, 0x5410, R110 ;  /* 0x000054100e6e7816 */ /* 0x000fe2000000006e */
[----:B------:R-:W-:Y:S01]  /*25b0*/  IMAD R12, R5, -0x2daee0ad, RZ ;  /* 0xd2511f53050c7824 */ /* 0x000fe200078e02ff */
[----:B------:R-:W-:Y:S01]  /*25c0*/  PRMT R161, R161, 0x5410, R13 ;  /* 0x00005410a1a17816 */ /* 0x000fe2000000000d */
[----:B------:R-:W-:Y:S01]  /*25d0*/  IMAD.HI.U32 R5, R10, -0x326172a9, RZ ;  /* 0xcd9e8d570a057827 */ /* 0x000fe200078e00ff */
[----:B------:R-:W-:Y:S02]  /*25e0*/  IADD3 R7, PT, PT, R82, -0x4ab325aa, RZ ;  /* 0xb54cda5652077810 */ /* 0x000fe40007ffe0ff */
[----:B------:R-:W-:Y:S01]  /*25f0*/  LOP3.LUT R9, R11, R12, R9, 0x96, !PT ;  /* 0x0000000c0b097212 */ /* 0x000fe200078e9609 */
[----:B------:R-:W-:Y:S01]  /*2600*/  IMAD R11, R6, -0x2daee0ad, RZ ;  /* 0xd2511f53060b7824 */ /* 0x000fe200078e02ff */
[----:B------:R-:W-:Y:S01]  /*2610*/  SHF.R.S32.HI R12, RZ, 0x2, R4 ;  /* 0x00000002ff0c7819 */ /* 0x000fe20000011404 */
[C---:B------:R-:W-:Y:S01]  /*2620*/  IMAD.SHL.U32 R4, R137.reuse, 0x20, RZ ;  /* 0x0000002089047824 */ /* 0x040fe200078e00ff */
[----:B------:R-:W-:-:S02]  /*2630*/  LOP3.LUT R14, R137, 0xe0, RZ, 0xc0, !PT ;  /* 0x000000e0890e7812 */ /* 0x000fc400078ec0ff */
[----:B------:R-:W-:Y:S02]  /*2640*/  LOP3.LUT R13, R12, 0xff, RZ, 0xc0, !PT ;  /* 0x000000ff0c0d7812 */ /* 0x000fe400078ec0ff */
[----:B------:R-:W-:Y:S02]  /*2650*/  MOV R113, R16 ;  /* 0x0000001000717202 */ /* 0x000fe40000000f00 */
[----:B------:R-:W-:Y:S02]  /*2660*/  SHF.R.U64 R16, R16, 0x10, R17 ;  /* 0x0000001010107819 */ /* 0x000fe40000001211 */
[----:B------:R-:W-:Y:S01]  /*2670*/  LOP3.LUT R5, R7, R8, R5, 0x96, !PT ;  /* 0x0000000807057212 */ /* 0x000fe200078e9605 */
[----:B------:R-:W-:Y:S01]  /*2680*/  VIADD R8, R82, 0x5384540f ;  /* 0x5384540f52087836 */ /* 0x000fe20000000000 */
[----:B------:R-:W-:Y:S01]  /*2690*/  VIADDMNMX R14, R13, -R14, RZ, !PT ;  /* 0x8000000e0d0e7246 */ /* 0x000fe200078001ff */
[----:B------:R-:W-:Y:S01]  /*26a0*/  IMAD R7, R10, -0x326172a9, RZ ;  /* 0xcd9e8d570a077824 */ /* 0x000fe200078e02ff */
[----:B------:R-:W-:Y:S01]  /*26b0*/  SHF.R.U32.HI R12, RZ, 0x1, R12 ;  /* 0x00000001ff0c7819 */ /* 0x000fe2000001160c */
[----:B------:R-:W-:Y:S01]  /*26c0*/  IMAD.HI.U32 R6, R5, -0x2daee0ad, RZ ;  /* 0xd2511f5305067827 */ /* 0x000fe200078e00ff */
[----:B------:R-:W-:-:S02]  /*26d0*/  PRMT R112, R16, 0x5410, R112 ;  /* 0x0000541010707816 */ /* 0x000fc40000000070 */
[----:B------:R-:W-:Y:S01]  /*26e0*/  LOP3.LUT R16, R4, 0x3e0, RZ, 0xc0, !PT ;  /* 0x000003e004107812 */ /* 0x000fe200078ec0ff */
[----:B------:R-:W-:Y:S01]  /*26f0*/  IMAD.HI.U32 R4, R9, -0x326172a9, RZ ;  /* 0xcd9e8d5709047827 */ /* 0x000fe200078e00ff */
[----:B------:R-:W-:Y:S02]  /*2700*/  LOP3.LUT R95, R12, 0x7fffff80, RZ, 0xc0, !PT ;  /* 0x7fffff800c5f7812 */ /* 0x000fe400078ec0ff */
[----:B------:R-:W-:Y:S02]  /*2710*/  VIMNMX R14, PT, PT, R14, 0x20, PT ;  /* 0x000000200e0e7848 */ /* 0x000fe40003fe0100 */
[----:B------:R-:W-:Y:S02]  /*2720*/  IADD3 R10, PT, PT, R83, 0x1fd5c5a3, RZ ;  /* 0x1fd5c5a3530a7810 */ /* 0x000fe40007ffe0ff */
[----:B------:R-:W-:Y:S01]  /*2730*/  LOP3.LUT R4, R8, R7, R4, 0x96, !PT ;  /* 0x0000000708047212 */ /* 0x000fe200078e9604 */
[----:B------:R-:W-:Y:S01]  /*2740*/  IMAD R14, R14, 0x4, R95 ;  /* 0x000000040e0e7824 */ /* 0x000fe200078e025f */
[----:B------:R-:W-:Y:S01]  /*2750*/  LOP3.LUT R6, R10, R11, R6, 0x96, !PT ;  /* 0x0000000b0a067212 */ /* 0x000fe200078e9606 */
[----:B------:R-:W-:Y:S01]  /*2760*/  IMAD R8, R9, -0x326172a9, RZ ;  /* 0xcd9e8d5709087824 */ /* 0x000fe200078e02ff */
[----:B------:R-:W-:Y:S01]  /*2770*/  VIADDMNMX R16, R13, -R16, RZ, !PT ;  /* 0x800000100d107246 */ /* 0x000fe200078001ff */
[----:B------:R-:W-:Y:S01]  /*2780*/  IMAD R10, R5, -0x2daee0ad, RZ ;  /* 0xd2511f53050a7824 */ /* 0x000fe200078e02ff */
[----:B------:R-:W-:Y:S01]  /*2790*/  I2FP.F32.U32 R14, R14 ;  /* 0x0000000e000e7245 */ /* 0x000fe20000201000 */
[----:B------:R-:W-:Y:S01]  /*27a0*/  VIADD R11, R83, 0xdb3d7428 ;  /* 0xdb3d7428530b7836 */ /* 0x000fe20000000000 */
[----:B------:R-:W-:Y:S01]  /*27b0*/  MOV R125, R28 ;  /* 0x0000001c007d7202 */ /* 0x000fe20000000f00 */
[----:B------:R-:W-:Y:S01]  /*27c0*/  IMAD.HI.U32 R9, R4, -0x2daee0ad, RZ ;  /* 0xd2511f5304097827 */ /* 0x000fe200078e00ff */
[----:B------:R0:W0:Y:S01]  /*27d0*/  MUFU.RCP R96, R14 ;  /* 0x0000000e00607308 */ /* 0x0000220000001000 */
[----:B------:R-:W-:-:S02]  /*27e0*/  MOV R119, R22 ;  /* 0x0000001600777202 */ /* 0x000fc40000000f00 */
[----:B------:R-:W-:Y:S01]  /*27f0*/  IMAD.HI.U32 R5, R6, -0x326172a9, RZ ;  /* 0xcd9e8d5706057827 */ /* 0x000fe200078e00ff */
[----:B------:R-:W-:Y:S02]  /*2800*/  LOP3.LUT R9, R11, R10, R9, 0x96, !PT ;  /* 0x0000000a0b097212 */ /* 0x000fe400078e9609 */
[----:B------:R-:W-:Y:S01]  /*2810*/  SHF.R.U32.HI R32, RZ, 0x10, R33 ;  /* 0x00000010ff207819 */ /* 0x000fe20000011621 */
[----:B------:R-:W-:Y:S01]  /*2820*/  VIADD R7, R82, 0xf1bbcdc8 ;  /* 0xf1bbcdc852077836 */ /* 0x000fe20000000000 */
[----:B------:R-:W-:Y:S01]  /*2830*/  SHF.R.U64 R30, R30, 0x10, R31 ;  /* 0x000000101e1e7819 */ /* 0x000fe2000000121f */
[----:B------:R-:W-:Y:S01]  /*2840*/  IMAD R4, R4, -0x2daee0ad, RZ ;  /* 0xd2511f5304047824 */ /* 0x000fe200078e02ff */
[----:B------:R-:W-:Y:S01]  /*2850*/  SHF.R.U64 R28, R28, 0x10, R29 ;  /* 0x000000101c1c7819 */ /* 0x000fe2000000121d */
[----:B------:R-:W-:Y:S01]  /*2860*/  IMAD R11, R6, -0x326172a9, RZ ;  /* 0xcd9e8d57060b7824 */ /* 0x000fe200078e02ff */
[----:B------:R-:W-:Y:S01]  /*2870*/  LOP3.LUT R5, R7, R8, R5, 0x96, !PT ;  /* 0x0000000807057212 */ /* 0x000fe200078e9605 */
[----:B------:R-:W-:Y:S01]  /*2880*/  VIADD R8, R82, 0x8ff34781 ;  /* 0x8ff3478152087836 */ /* 0x000fe20000000000 */
[----:B------:R-:W-:Y:S01]  /*2890*/  MOV R122, R27 ;  /* 0x0000001b007a7202 */ /* 0x000fe20000000f00 */
[----:B------:R-:W-:Y:S01]  /*28a0*/  IMAD.HI.U32 R94, R9, -0x326172a9, RZ ;  /* 0xcd9e8d57095e7827 */ /* 0x000fe200078e00ff */
[----:B------:R-:W-:-:S02]  /*28b0*/  SHF.R.U64 R26, R26, 0x10, R27 ;  /* 0x000000101a1a7819 */ /* 0x000fc4000000121b */
[----:B------:R-:W-:Y:S01]  /*28c0*/  SHF.R.U64 R24, R24, 0x10, R25 ;  /* 0x0000001018187819 */ /* 0x000fe20000001219 */
[----:B------:R-:W-:Y:S01]  /*28d0*/  IMAD.HI.U32 R93, R5, -0x2daee0ad, RZ ;  /* 0xd2511f53055d7827 */ /* 0x000fe200078e00ff */
[----:B------:R-:W-:Y:S02]  /*28e0*/  SHF.R.U64 R22, R22, 0x10, R23 ;  /* 0x0000001016167819 */ /* 0x000fe40000001217 */
[----:B------:R-:W-:Y:S01]  /*28f0*/  MOV R116, R21 ;  /* 0x0000001500747202 */ /* 0x000fe20000000f00 */
[----:B------:R-:W-:Y:S01]  /*2900*/  IMAD R90, R9, -0x326172a9, RZ ;  /* 0xcd9e8d57095a7824 */ /* 0x000fe200078e02ff */
[----:B------:R-:W-:Y:S01]  /*2910*/  SHF.R.U64 R20, R20, 0x10, R21 ;  /* 0x0000001014147819 */ /* 0x000fe20000001215 */
[----:B------:R-:W-:Y:S01]  /*2920*/  IMAD R88, R5, -0x2daee0ad, RZ ;  /* 0xd2511f5305587824 */ /* 0x000fe200078e02ff */
[----:B------:R-:W-:Y:S02]  /*2930*/  SHF.R.U64 R18, R18, 0x10, R19 ;  /* 0x0000001012127819 */ /* 0x000fe40000001213 */
[----:B------:R-:W-:-:S02]  /*2940*/  SHF.R.U64 R145, R34, 0x10, R35 ;  /* 0x0000001022917819 */ /* 0x000fc40000001223 */
[----:B------:R-:W-:Y:S02]  /*2950*/  SHF.R.U32.HI R31, RZ, 0x10, R31 ;  /* 0x00000010ff1f7819 */ /* 0x000fe4000001161f */
[----:B------:R-:W-:Y:S02]  /*2960*/  SHF.R.U32.HI R29, RZ, 0x10, R29 ;  /* 0x00000010ff1d7819 */ /* 0x000fe4000001161d */
[----:B------:R-:W-:Y:S02]  /*2970*/  SHF.R.U32.HI R27, RZ, 0x10, R27 ;  /* 0x00000010ff1b7819 */ /* 0x000fe4000001161b */
[----:B------:R-:W-:Y:S02]  /*2980*/  SHF.R.U32.HI R25, RZ, 0x10, R25 ;  /* 0x00000010ff197819 */ /* 0x000fe40000011619 */
[----:B------:R-:W-:Y:S02]  /*2990*/  SHF.R.U32.HI R23, RZ, 0x10, R23 ;  /* 0x00000010ff177819 */ /* 0x000fe40000011617 */
[----:B------:R-:W-:-:S02]  /*29a0*/  SHF.R.U32.HI R21, RZ, 0x10, R21 ;  /* 0x00000010ff157819 */ /* 0x000fc40000011615 */
[----:B------:R-:W-:Y:S02]  /*29b0*/  SHF.R.U32.HI R19, RZ, 0x10, R19 ;  /* 0x00000010ff137819 */ /* 0x000fe40000011613 */
[----:B------:R-:W-:Y:S02]  /*29c0*/  SHF.R.U32.HI R17, RZ, 0x10, R17 ;  /* 0x00000010ff117819 */ /* 0x000fe40000011611 */
[----:B------:R-:W-:Y:S02]  /*29d0*/  SHF.R.U32.HI R15, RZ, 0x10, R15 ;  /* 0x00000010ff0f7819 */ /* 0x000fe4000001160f */
[----:B------:R-:W-:Y:S02]  /*29e0*/  MOV R85, R36 ;  /* 0x0000002400557202 */ /* 0x000fe40000000f00 */
[----:B------:R-:W-:Y:S02]  /*29f0*/  SHF.R.U32.HI R33, RZ, 0x10, R37 ;  /* 0x00000010ff217819 */ /* 0x000fe40000011625 */
[----:B------:R-:W-:-:S02]  /*2a00*/  SHF.R.U32.HI R34, RZ, 0x10, R35 ;  /* 0x00000010ff227819 */ /* 0x000fc40000011623 */
[----:B------:R-:W-:Y:S02]  /*2a10*/  SHF.R.U32.HI R162, RZ, 0x10, R53 ;  /* 0x00000010ffa27819 */ /* 0x000fe40000011635 */
[----:B------:R-:W-:Y:S02]  /*2a20*/  IADD3 R7, PT, PT, R83, -0x695add53, RZ ;  /* 0x96a522ad53077810 */ /* 0x000fe40007ffe0ff */
        /* <DEDUP_REMOVED lines=26> */
[----:B------:R-:W-:Y:S02]  /*2bd0*/  LEA R95, R16, R95, 0x2 ;  /* 0x0000005f105f7211 */ /* 0x000fe400078e10ff */
[----:B------:R-:W-:-:S02]  /*2be0*/  LOP3.LUT R94, R8, R11, R94, 0x96, !PT ;  /* 0x0000000b085e7212 */ /* 0x000fc400078e965e */
[----:B------:R-:W-:Y:S02]  /*2bf0*/  LOP3.LUT R93, R7, R4, R93, 0x96, !PT ;  /* 0x00000004075d7212 */ /* 0x000fe400078e965d */
[----:B01234-:R-:W-:-:S07]  /*2c00*/  LOP3.LUT R92, R92, 0x3, RZ, 0xc0, !PT ;  /* 0x000000035c5c7812 */ /* 0x01ffce00078ec0ff */
.L_x_14922:
[----:B------:R-:W-:Y:S01]  /*2c10*/  IMAD R44, R91, UR15, RZ ;  /* 0x0000000f5b2c7c24 */ /* 0x000fe2000f8e02ff */
[----:B------:R-:W-:Y:S01]  /*2c20*/  ISETP.NE.AND P0, PT, R87, RZ, PT ;  /* 0x000000ff5700720c */ /* 0x000fe20003f05270 */
[----:B------:R-:W-:Y:S03]  /*2c30*/  BSSY.RECONVERGENT B0, `(.L_x_14383) ;  /* 0x00004b9000007945 */ /* 0x000fe60003800200 */
[----:B------:R-:W-:-:S04]  /*2c40*/  SHF.R.S32.HI R45, RZ, 0x1f, R44 ;  /* 0x0000001fff2d7819 */ /* 0x000fc8000001142c */
[----:B------:R-:W-:-:S04]  /*2c50*/  LEA.HI R44, R45, R44, RZ, 0x2 ;  /* 0x0000002c2d2c7211 */ /* 0x000fc800078f10ff */
[----:B------:R-:W-:-:S04]  /*2c60*/  LEA.HI.SX32 R101, R44, R137, 0x1e ;  /* 0x000000892c657211 */ /* 0x000fc800078ff2ff */
[----:B------:R-:W-:Y:S01]  /*2c70*/  MOV R44, R101 ;  /* 0x00000065002c7202 */ /* 0x000fe20000000f00 */
[----:B-1234-:R-:W-:Y:S06]  /*2c80*/  @!P0 BRA `(.L_x_14384) ;  /* 0x0000004800cc8947 */ /* 0x01efec0003800000 */
        /* <DEDUP_REMOVED lines=32> */
.L_x_14388:
        /* <DEDUP_REMOVED lines=13> */
.L_x_14390:
[----:B------:R-:W-:Y:S05]  /*2f60*/  BSYNC.RECONVERGENT B2 ;  /* 0x0000000000027941 */ /* 0x000fea0003800200 */
.L_x_14389:
        /* <DEDUP_REMOVED lines=60> */
.L_x_14387:
[----:B------:R-:W-:Y:S05]  /*3330*/  BSYNC.RECONVERGENT B1 ;  /* 0x0000000000017941 */ /* 0x000fea0003800200 */
.L_x_14386:
[----:B------:R-:W0:Y:S01]  /*3340*/  LDC R51, c[0x0][0x404] ;  /* 0x00010100ff337b82 */ /* 0x000e220000000800 */
[----:B------:R-:W-:Y:S01]  /*3350*/  ISETP.NE.AND P3, PT, R46, 0x1, PT ;  /* 0x000000012e00780c */ /* 0x000fe20003f65270 */
[----:B------:R-:W-:Y:S01]  /*3360*/  IMAD.MOV.U32 R88, RZ, RZ, 0x2f800000 ;  /* 0x2f800000ff587424 */ /* 0x000fe200078e00ff */
[----:B------:R-:W-:Y:S01]  /*3370*/  I2FP.F32.U32 R45, R44 ;  /* 0x0000002c002d7245 */ /* 0x000fe20000201000 */
[----:B------:R-:W-:Y:S01]  /*3380*/  BSSY.RECONVERGENT B1, `(.L_x_14391) ;  /* 0x0000059000017945 */ /* 0x000fe20003800200 */
[----:B------:R-:W-:-:S03]  /*3390*/  HFMA2 R47, -RZ, RZ, 0, 1.1920928955078125e-07 ;  /* 0x00000002ff2f7431 */ /* 0x000fc600000001ff */
[----:B------:R-:W-:Y:S01]  /*33a0*/  FFMA.FTZ R44, R45, R88, 1.1641532182693481445e-10 ;  /* 0x2f0000002d2c7423 */ /* 0x000fe20000010058 */
[----:B------:R-:W-:-:S04]  /*33b0*/  IMAD.MOV.U32 R45, RZ, RZ, R90 ;  /* 0x000000ffff2d7224 */ /* 0x000fc800078e005a */
[----:B0-----:R-:W-:Y:S01]  /*33c0*/  FSETP.LE.FTZ.AND P2, PT, R44, R51, PT ;  /* 0x000000332c00720b */ /* 0x001fe20003f53000 */
        /* <DEDUP_REMOVED lines=9> */
.L_x_14393:
        /* <DEDUP_REMOVED lines=13> */
.L_x_14395:
[----:B------:R-:W-:Y:S05]  /*3530*/  BSYNC.RECONVERGENT B2 ;  /* 0x0000000000027941 */ /* 0x000fea0003800200 */
.L_x_14394:
        /* <DEDUP_REMOVED lines=61> */
.L_x_14392:
[----:B------:R-:W-:Y:S05]  /*3910*/  BSYNC.RECONVERGENT B1 ;  /* 0x0000000000017941 */ /* 0x000fea0003800200 */
.L_x_14391:
[----:B------:R-:W-:Y:S01]  /*3920*/  ISETP.NE.AND P4, PT, R47, 0x1, PT ;  /* 0x000000012f00780c */ /* 0x000fe20003f85270 */
[----:B------:R-:W-:Y:S01]  /*3930*/  BSSY.RECONVERGENT B1, `(.L_x_14396) ;  /* 0x000005a000017945 */ /* 0x000fe20003800200 */
[----:B------:R-:W-:Y:S01]  /*3940*/  I2FP.F32.U32 R45, R45 ;  /* 0x0000002d002d7245 */ /* 0x000fe20000201000 */
[----:B------:R-:W-:-:S04]  /*3950*/  IMAD.MOV.U32 R46, RZ, RZ, 0x2 ;  /* 0x00000002ff2e7424 */ /* 0x000fc800078e00ff */
        /* <DEDUP_REMOVED lines=12> */
.L_x_14398:
        /* <DEDUP_REMOVED lines=13> */
.L_x_14400:
[----:B------:R-:W-:Y:S05]  /*3af0*/  BSYNC.RECONVERGENT B2 ;  /* 0x0000000000027941 */ /* 0x000fea0003800200 */
.L_x_14399:
        /* <DEDUP_REMOVED lines=61> */
.L_x_14397:
[----:B------:R-:W-:Y:S05]  /*3ed0*/  BSYNC.RECONVERGENT B1 ;  /* 0x0000000000017941 */ /* 0x000fea0003800200 */
.L_x_14396:
[----:B------:R-:W-:Y:S01]  /*3ee0*/  ISETP.NE.AND P5, PT, R46, 0x1, PT ;  /* 0x000000012e00780c */ /* 0x000fe20003fa5270 */
[----:B------:R-:W-:Y:S01]  /*3ef0*/  BSSY.RECONVERGENT B1, `(.L_x_14401) ;  /* 0x000005a000017945 */ /* 0x000fe20003800200 */
[----:B------:R-:W-:Y:S01]  /*3f00*/  I2FP.F32.U32 R45, R45 ;  /* 0x0000002d002d7245 */ /* 0x000fe20000201000 */
[----:B------:R-:W-:-:S04]  /*3f10*/  IMAD.MOV.U32 R92, RZ, RZ, 0x2 ;  /* 0x00000002ff5c7424 */ /* 0x000fc800078e00ff */
        /* <DEDUP_REMOVED lines=12> */
.L_x_14403:
        /* <DEDUP_REMOVED lines=13> */
.L_x_14405:
[----:B------:R-:W-:Y:S05]  /*40b0*/  BSYNC.RECONVERGENT B2 ;  /* 0x0000000000027941 */ /* 0x000fea0003800200 */
.L_x_14404:
        /* <DEDUP_REMOVED lines=61> */
.L_x_14402:
[----:B------:R-:W-:Y:S05]  /*4490*/  BSYNC.RECONVERGENT B1 ;  /* 0x0000000000017941 */ /* 0x000fea0003800200 */
.L_x_14401:
[----:B------:R-:W-:Y:S01]  /*44a0*/  I2FP.F32.U32 R45, R45 ;  /* 0x0000002d002d7245 */ /* 0x000fe20000201000 */
[----:B-----5:R-:W-:Y:S01]  /*44b0*/  FMUL.FTZ R13, R13, UR12 ;  /* 0x0000000c0d0d7c20 */ /* 0x020fe20008410000 */
[----:B------:R-:W-:Y:S01]  /*44c0*/  FMUL.FTZ R12, R12, UR12 ;  /* 0x0000000c0c0c7c20 */ /* 0x000fe20008410000 */
[----:B------:R-:W-:Y:S01]  /*44d0*/  FMUL.FTZ R15, R15, UR12 ;  /* 0x0000000c0f0f7c20 */ /* 0x000fe20008410000 */
[----:B------:R-:W-:Y:S01]  /*44e0*/  FMUL.FTZ R14, R14, UR12 ;  /* 0x0000000c0e0e7c20 */ /* 0x000fe20008410000 */
[----:B------:R-:W-:Y:S01]  /*44f0*/  FFMA.FTZ R88, R45, R88, 1.1641532182693481445e-10 ;  /* 0x2f0000002d587423 */ /* 0x000fe20000010058 */
[----:B------:R-:W-:Y:S02]  /*4500*/  FSEL R13, R13, RZ, P3 ;  /* 0x000000ff0d0d7208 */ /* 0x000fe40001800000 */
[----:B------:R-:W-:Y:S02]  /*4510*/  FSEL R12, R12, RZ, P2 ;  /* 0x000000ff0c0c7208 */ /* 0x000fe40001000000 */
[----:B------:R-:W-:Y:S01]  /*4520*/  FSETP.GTU.FTZ.AND P5, PT, R88, R51, PT ;  /* 0x000000335800720b */ /* 0x000fe20003fbc000 */
[----:B------:R-:W-:Y:S01]  /*4530*/  @P1 FADD.FTZ R13, R9, R13 ;  /* 0x0000000d090d1221 */ /* 0x000fe20000010000 */
[----:B------:R-:W-:Y:S01]  /*4540*/  FSEL R14, R14, RZ, P4 ;  /* 0x000000ff0e0e7208 */ /* 0x000fe20002000000 */
[----:B------:R-:W-:Y:S01]  /*4550*/  @P1 FADD.FTZ R12, R8, R12 ;  /* 0x0000000c080c1221 */ /* 0x000fe20000010000 */
[----:B------:R-:W-:-:S02]  /*4560*/  FSEL R15, R15, RZ, !P5 ;  /* 0x000000ff0f0f7208 */ /* 0x000fc40006800000 */
[----:B------:R-:W-:Y:S01]  /*4570*/  PLOP3.LUT P5, PT, P5, PT, PT, 0x8, 0x80 ;  /* 0x000000000080781c */ /* 0x000fe20002fae170 */
[----:B------:R-:W-:Y:S02]  /*4580*/  @P1 FADD.FTZ R14, R10, R14 ;  /* 0x0000000e0a0e1221 */ /* 0x000fe40000010000 */
[----:B------:R-:W-:Y:S01]  /*4590*/  @P1 FADD.FTZ R15, R11, R15 ;  /* 0x0000000f0b0f1221 */ /* 0x000fe20000010000 */
[----:B------:R-:W-:Y:S09]  /*45a0*/  BRA `(.L_x_14406) ;  /* 0x00000030001c7947 */ /* 0x000ff20003800000 */
.L_x_14385:
        /* <DEDUP_REMOVED lines=16> */
.L_x_14409:
        /* <DEDUP_REMOVED lines=13> */
.L_x_14411:
[----:B------:R-:W-:Y:S05]  /*4780*/  BSYNC.RECONVERGENT B2 ;  /* 0x0000000000027941 */ /* 0x000fea0003800200 */
.L_x_14410:
[----:B------:R-:W-:Y:S01]  /*4790*/  IMAD.WIDE.U32 R44, R97, -0x326172a9, RZ ;  /* 0xcd9e8d57612c7825 */ /* 0x000fe200078e00ff */
[----:B------:R-:W-:Y:S02]  /*47a0*/  LOP3.LUT R46, R89, R49, R83, 0x96, !PT ;  /* 0x00000031592e7212 */ /* 0x000fe400078e9653 */
[C---:B------:R-:W-:Y:S01]  /*47b0*/  IADD3 R93, PT, PT, R83.reuse, -0x695add53, RZ ;  /* 0x96a522ad535d7810 */ /* 0x040fe20007ffe0ff */
        /* <DEDUP_REMOVED lines=57> */
.L_x_14408:
[----:B------:R-:W-:Y:S05]  /*4b50*/  BSYNC.RECONVERGENT B1 ;  /* 0x0000000000017941 */ /* 0x000fea0003800200 */
.L_x_14407:
[----:B------:R-:W0:Y:S01]  /*4b60*/  LDC R130, c[0x0][0x404] ;  /* 0x00010100ff827b82 */ /* 0x000e220000000800 */
[----:B------:R-:W-:Y:S01]  /*4b70*/  ISETP.NE.AND P3, PT, R46, 0x1, PT ;  /* 0x000000012e00780c */ /* 0x000fe20003f65270 */
[----:B------:R-:W-:Y:S01]  /*4b80*/  IMAD.MOV.U32 R51, RZ, RZ, 0x2f800000 ;  /* 0x2f800000ff337424 */ /* 0x000fe200078e00ff */
[----:B------:R-:W-:Y:S01]  /*4b90*/  I2FP.F32.U32 R44, R44 ;  /* 0x0000002c002c7245 */ /* 0x000fe20000201000 */
[----:B------:R-:W-:Y:S04]  /*4ba0*/  BSSY.RECONVERGENT B1, `(.L_x_14412) ;  /* 0x000005b000017945 */ /* 0x000fe80003800200 */
[----:B------:R-:W1:Y:S01]  /*4bb0*/  LDC R88, c[0x0][0x408] ;  /* 0x00010200ff587b82 */ /* 0x000e620000000800 */
[----:B------:R-:W-:Y:S01]  /*4bc0*/  FFMA.FTZ R45, R44, R51, 1.1641532182693481445e-10 ;  /* 0x2f0000002c2d7423 */ /* 0x000fe20000010033 */
[----:B------:R-:W-:-:S04]  /*4bd0*/  IMAD.MOV.U32 R44, RZ, RZ, 0x2 ;  /* 0x00000002ff2c7424 */ /* 0x000fc800078e00ff */
[----:B0-----:R-:W-:Y:S02]  /*4be0*/  FSETP.LE.FTZ.AND P2, PT, R45, R130, PT ;  /* 0x000000822d00720b */ /* 0x001fe40003f53000 */
[----:B------:R-:W-:Y:S01]  /*4bf0*/  MOV R45, R90 ;  /* 0x0000005a002d7202 */ /* 0x000fe20000000f00 */
[----:B-1---5:R-:W-:Y:S01]  /*4c00*/  FMUL.FTZ R132, R12, R88 ;  /* 0x000000580c847220 */ /* 0x022fe20000410000 */
[----:B------:R-:W-:Y:S09]  /*4c10*/  @!P3 BRA `(.L_x_14413) ;  /* 0x00000004004cb947 */ /* 0x000ff20003800000 */
        /* <DEDUP_REMOVED lines=8> */
.L_x_14414:
        /* <DEDUP_REMOVED lines=13> */
.L_x_14416:
[----:B------:R-:W-:Y:S05]  /*4d70*/  BSYNC.RECONVERGENT B2 ;  /* 0x0000000000027941 */ /* 0x000fea0003800200 */
.L_x_14415:
        /* <DEDUP_REMOVED lines=61> */
.L_x_14413:
[----:B------:R-:W-:Y:S05]  /*5150*/  BSYNC.RECONVERGENT B1 ;  /* 0x0000000000017941 */ /* 0x000fea0003800200 */
.L_x_14412:
[----:B------:R-:W-:Y:S01]  /*5160*/  ISETP.NE.AND P3, PT, R44, 0x1, PT ;  /* 0x000000012c00780c */ /* 0x000fe20003f65270 */
[----:B------:R-:W-:Y:S01]  /*5170*/  BSSY.RECONVERGENT B1, `(.L_x_14417) ;  /* 0x0000059000017945 */ /* 0x000fe20003800200 */
[----:B------:R-:W-:Y:S01]  /*5180*/  I2FP.F32.U32 R12, R45 ;  /* 0x0000002d000c7245 */ /* 0x000fe20000201000 */
[----:B------:R-:W-:Y:S02]  /*5190*/  IMAD.MOV.U32 R46, RZ, RZ, 0x2 ;  /* 0x00000002ff2e7424 */ /* 0x000fe400078e00ff */
[----:B------:R-:W-:Y:S02]  /*51a0*/  IMAD.MOV.U32 R45, RZ, RZ, R90 ;  /* 0x000000ffff2d7224 */ /* 0x000fe400078e005a */
[----:B------:R-:W-:-:S06]  /*51b0*/  FFMA.FTZ R131, R12, R51, 1.1641532182693481445e-10 ;  /* 0x2f0000000c837423 */ /* 0x000fcc0000010033 */
        /* <DEDUP_REMOVED lines=9> */
.L_x_14419:
        /* <DEDUP_REMOVED lines=13> */
.L_x_14421:
[----:B------:R-:W-:Y:S05]  /*5320*/  BSYNC.RECONVERGENT B2 ;  /* 0x0000000000027941 */ /* 0x000fea0003800200 */
.L_x_14420:
        /* <DEDUP_REMOVED lines=61> */
.L_x_14418:
[----:B------:R-:W-:Y:S05]  /*5700*/  BSYNC.RECONVERGENT B1 ;  /* 0x0000000000017941 */ /* 0x000fea0003800200 */
.L_x_14417:
[----:B------:R-:W-:Y:S01]  /*5710*/  ISETP.NE.AND P4, PT, R46, 0x1, PT ;  /* 0x000000012e00780c */ /* 0x000fe20003f85270 */
[----:B------:R-:W-:Y:S01]  /*5720*/  BSSY.RECONVERGENT B1, `(.L_x_14422) ;  /* 0x000005b000017945 */ /* 0x000fe20003800200 */
[----:B------:R-:W-:Y:S01]  /*5730*/  I2FP.F32.U32 R12, R45 ;  /* 0x0000002d000c7245 */ /* 0x000fe20000201000 */
[----:B------:R-:W-:Y:S02]  /*5740*/  HFMA2 R44, -RZ, RZ, 0, 1.1920928955078125e-07 ;  /* 0x00000002ff2c7431 */ /* 0x000fe400000001ff */
        /* <DEDUP_REMOVED lines=13> */
.L_x_14424:
        /* <DEDUP_REMOVED lines=13> */
.L_x_14426:
[----:B------:R-:W-:Y:S05]  /*58f0*/  BSYNC.RECONVERGENT B2 ;  /* 0x0000000000027941 */ /* 0x000fea0003800200 */
.L_x_14425:
        /* <DEDUP_REMOVED lines=61> */
.L_x_14423:
[----:B------:R-:W-:Y:S05]  /*5cd0*/  BSYNC.RECONVERGENT B1 ;  /* 0x0000000000017941 */ /* 0x000fea0003800200 */
.L_x_14422:
[----:B------:R-:W-:Y:S01]  /*5ce0*/  ISETP.NE.AND P4, PT, R44, 0x1, PT ;  /* 0x000000012c00780c */ /* 0x000fe20003f85270 */
[----:B------:R-:W-:Y:S01]  /*5cf0*/  BSSY.RECONVERGENT B1, `(.L_x_14427) ;  /* 0x0000059000017945 */ /* 0x000fe20003800200 */
[----:B------:R-:W-:Y:S01]  /*5d00*/  I2FP.F32.U32 R12, R13 ;  /* 0x0000000d000c7245 */ /* 0x000fe20000201000 */
[----:B------:R-:W-:Y:S01]  /*5d10*/  IMAD.MOV.U32 R45, RZ, RZ, 0x2 ;  /* 0x00000002ff2d7424 */ /* 0x000fe200078e00ff */
[----:B------:R-:W-:-:S03]  /*5d20*/  MOV R13, R90 ;  /* 0x0000005a000d7202 */ /* 0x000fc60000000f00 */
[----:B------:R-:W-:-:S06]  /*5d30*/  FFMA.FTZ R135, R12, R51, 1.1641532182693481445e-10 ;  /* 0x2f0000000c877423 */ /* 0x000fcc0000010033 */
        /* <DEDUP_REMOVED lines=9> */
.L_x_14429:
        /* <DEDUP_REMOVED lines=13> */
.L_x_14431:
[----:B------:R-:W-:Y:S05]  /*5ea0*/  BSYNC.RECONVERGENT B2 ;  /* 0x0000000000027941 */ /* 0x000fea0003800200 */
.L_x_14430:
        /* <DEDUP_REMOVED lines=61> */
.L_x_14428:
[----:B------:R-:W-:Y:S05]  /*6280*/  BSYNC.RECONVERGENT B1 ;  /* 0x0000000000017941 */ /* 0x000fea0003800200 */
.L_x_14427:
[----:B------:R-:W-:Y:S01]  /*6290*/  ISETP.NE.AND P5, PT, R45, 0x1, PT ;  /* 0x000000012d00780c */ /* 0x000fe20003fa5270 */
[----:B------:R-:W-:Y:S01]  /*62a0*/  BSSY.RECONVERGENT B1, `(.L_x_14432) ;  /* 0x000005b000017945 */ /* 0x000fe20003800200 */
[----:B------:R-:W-:Y:S01]  /*62b0*/  I2FP.F32.U32 R12, R13 ;  /* 0x0000000d000c7245 */ /* 0x000fe20000201000 */
[----:B------:R-:W-:Y:S01]  /*62c0*/  FMUL.FTZ R134, R14, R88 ;  /* 0x000000580e867220 */ /* 0x000fe20000410000 */
[----:B------:R-:W-:-:S03]  /*62d0*/  IMAD.MOV.U32 R14, RZ, RZ, 0x2 ;  /* 0x00000002ff0e7424 */ /* 0x000fc600078e00ff */
[----:B------:R-:W-:-:S05]  /*62e0*/  FFMA.FTZ R13, R12, R51, 1.1641532182693481445e-10 ;  /* 0x2f0000000c0d7423 */ /* 0x000fca0000010033 */
[----:B------:R-:W-:Y:S01]  /*62f0*/  FSETP.LE.FTZ.AND P4, PT, R13, R130, PT ;  /* 0x000000820d00720b */ /* 0x000fe20003f93000 */
        /* <DEDUP_REMOVED lines=10> */
.L_x_14434:
        /* <DEDUP_REMOVED lines=13> */
.L_x_14436:
[----:B------:R-:W-:Y:S05]  /*6470*/  BSYNC.RECONVERGENT B2 ;  /* 0x0000000000027941 */ /* 0x000fea0003800200 */
.L_x_14435:
        /* <DEDUP_REMOVED lines=22> */
[----:B------:R-:W-:Y:S01]  /*65e0*/  IMAD.MOV.U32 R14, RZ, RZ, RZ ;  /* 0x000000ffff0e7224 */ /* 0x000fe200078e00ff */
        /* <DEDUP_REMOVED lines=38> */
.L_x_14433:
[----:B------:R-:W-:Y:S05]  /*6850*/  BSYNC.RECONVERGENT B1 ;  /* 0x0000000000017941 */ /* 0x000fea0003800200 */
.L_x_14432:
[----:B------:R-:W-:Y:S01]  /*6860*/  ISETP.NE.AND P5, PT, R14, 0x1, PT ;  /* 0x000000010e00780c */ /* 0x000fe20003fa5270 */
[----:B------:R-:W-:Y:S01]  /*6870*/  BSSY.RECONVERGENT B1, `(.L_x_14437) ;  /* 0x0000059000017945 */ /* 0x000fe20003800200 */
[----:B------:R-:W-:Y:S01]  /*6880*/  I2FP.F32.U32 R12, R13 ;  /* 0x0000000d000c7245 */ /* 0x000fe20000201000 */
[----:B------:R-:W-:Y:S02]  /*6890*/  HFMA2 R44, -RZ, RZ, 0, 1.1920928955078125e-07 ;  /* 0x00000002ff2c7431 */ /* 0x000fe400000001ff */
[----:B------:R-:W-:Y:S02]  /*68a0*/  IMAD.MOV.U32 R13, RZ, RZ, R90 ;  /* 0x000000ffff0d7224 */ /* 0x000fe400078e005a */
[----:B------:R-:W-:-:S06]  /*68b0*/  FFMA.FTZ R137, R12, R51, 1.1641532182693481445e-10 ;  /* 0x2f0000000c897423 */ /* 0x000fcc0000010033 */
        /* <DEDUP_REMOVED lines=9> */
.L_x_14439:
        /* <DEDUP_REMOVED lines=13> */
.L_x_14441:
[----:B------:R-:W-:Y:S05]  /*6a20*/  BSYNC.RECONVERGENT B2 ;  /* 0x0000000000027941 */ /* 0x000fea0003800200 */
.L_x_14440:
        /* <DEDUP_REMOVED lines=61> */
.L_x_14438:
[----:B------:R-:W-:Y:S05]  /*6e00*/  BSYNC.RECONVERGENT B1 ;  /* 0x0000000000017941 */ /* 0x000fea0003800200 */
.L_x_14437:
[----:B------:R-:W-:Y:S01]  /*6e10*/  ISETP.NE.AND P6, PT, R44, 0x1, PT ;  /* 0x000000012c00780c */ /* 0x000fe20003fc5270 */
[----:B------:R-:W-:Y:S01]  /*6e20*/  BSSY.RECONVERGENT B1, `(.L_x_14442) ;  /* 0x000005d000017945 */ /* 0x000fe20003800200 */
[----:B------:R-:W-:Y:S01]  /*6e30*/  I2FP.F32.U32 R12, R13 ;  /* 0x0000000d000c7245 */ /* 0x000fe20000201000 */
[----:B------:R-:W-:Y:S01]  /*6e40*/  FMUL.FTZ R48, R15, R88 ;  /* 0x000000580f307220 */ /* 0x000fe20000410000 */
[----:B------:R-:W-:-:S03]  /*6e50*/  IMAD.MOV.U32 R92, RZ, RZ, 0x2 ;  /* 0x00000002ff5c7424 */ /* 0x000fc600078e00ff */
[----:B------:R-:W-:-:S05]  /*6e60*/  FFMA.FTZ R13, R12, R51, 1.1641532182693481445e-10 ;  /* 0x2f0000000c0d7423 */ /* 0x000fca0000010033 */
[----:B------:R-:W-:Y:S02]  /*6e70*/  FSETP.LE.FTZ.AND P5, PT, R13, R130, PT ;  /* 0x000000820d00720b */ /* 0x000fe40003fb3000 */
        /* <DEDUP_REMOVED lines=10> */
.L_x_14444:
        /* <DEDUP_REMOVED lines=15> */
.L_x_14446:
[----:B------:R-:W-:Y:S05]  /*7010*/  BSYNC.RECONVERGENT B2 ;  /* 0x0000000000027941 */ /* 0x000fea0003800200 */
.L_x_14445:
        /* <DEDUP_REMOVED lines=61> */
.L_x_14443:
[----:B------:R-:W-:Y:S05]  /*73f0*/  BSYNC.RECONVERGENT B1 ;  /* 0x0000000000017941 */ /* 0x000fea0003800200 */
.L_x_14442:
[----:B------:R-:W-:Y:S01]  /*7400*/  FMUL.FTZ R12, R4, R88 ;  /* 0x00000058040c7220 */ /* 0x000fe20000410000 */
[----:B------:R-:W-:Y:S02]  /*7410*/  FSETP.GTU.FTZ.AND P6, PT, R131, R130, PT ;  /* 0x000000828300720b */ /* 0x000fe40003fdc000 */
[----:B------:R-:W-:Y:S02]  /*7420*/  FSEL R133, R133, RZ, P3 ;  /* 0x000000ff85857208 */ /* 0x000fe40001800000 */
[----:B------:R-:W-:Y:S01]  /*7430*/  FSEL R45, R12, RZ, !P6 ;  /* 0x000000ff0c2d7208 */ /* 0x000fe20007000000 */
[----:B------:R-:W-:Y:S01]  /*7440*/  FMUL.FTZ R12, R5, R88 ;  /* 0x00000058050c7220 */ /* 0x000fe20000410000 */
[----:B------:R-:W-:Y:S02]  /*7450*/  SEL R49, RZ, 0x1, P6 ;  /* 0x00000001ff317807 */ /* 0x000fe40003000000 */
[----:B------:R-:W-:Y:S02]  /*7460*/  FSETP.GTU.FTZ.AND P6, PT, R135, R130, PT ;  /* 0x000000828700720b */ /* 0x000fe40003fdc000 */
[----:B------:R-:W-:-:S02]  /*7470*/  FSEL R134, R134, RZ, P4 ;  /* 0x000000ff86867208 */ /* 0x000fc40002000000 */
[----:B------:R-:W-:Y:S02]  /*7480*/  FSEL R14, R12, RZ, !P6 ;  /* 0x000000ff0c0e7208 */ /* 0x000fe40007000000 */
[----:B------:R-:W-:Y:S02]  /*7490*/  I2FP.F32.U32 R12, R13 ;  /* 0x0000000d000c7245 */ /* 0x000fe40000201000 */
[----:B------:R-:W-:Y:S01]  /*74a0*/  SEL R131, RZ, 0x1, P6 ;  /* 0x00000001ff837807 */ /* 0x000fe20003000000 */
[----:B------:R-:W-:Y:S01]  /*74b0*/  FADD.FTZ R13, R133, R14 ;  /* 0x0000000e850d7221 */ /* 0x000fe20000010000 */
[----:B------:R-:W-:Y:S01]  /*74c0*/  FSEL R132, R132, RZ, P2 ;  /* 0x000000ff84847208 */ /* 0x000fe20001000000 */
[----:B------:R-:W-:Y:S01]  /*74d0*/  FFMA.FTZ R51, R12, R51, 1.1641532182693481445e-10 ;  /* 0x2f0000000c337423 */ /* 0x000fe20000010033 */
[-C--:B------:R-:W-:Y:S01]  /*74e0*/  FMUL.FTZ R12, R7, R88.reuse ;  /* 0x00000058070c7220 */ /* 0x080fe20000410000 */
[----:B------:R-:W-:Y:S01]  /*74f0*/  FMUL.FTZ R88, R6, R88 ;  /* 0x0000005806587220 */ /* 0x000fe20000410000 */
[----:B------:R-:W-:Y:S01]  /*7500*/  FSEL R47, R48, RZ, P5 ;  /* 0x000000ff302f7208 */ /* 0x000fe20002800000 */
[----:B------:R-:W-:Y:S01]  /*7510*/  @P1 FADD.FTZ R13, R9, R13 ;  /* 0x0000000d090d1221 */ /* 0x000fe20000010000 */
[----:B------:R-:W-:-:S02]  /*7520*/  FSETP.GTU.FTZ.AND P6, PT, R51, R130, PT ;  /* 0x000000823300720b */ /* 0x000fc40003fdc000 */
[----:B------:R-:W-:Y:S02]  /*7530*/  PRMT R86, R49, 0x7610, R86 ;  /* 0x0000761031567816 */ /* 0x000fe40000000056 */
[----:B------:R-:W-:Y:S01]  /*7540*/  FSEL R46, R12, RZ, !P6 ;  /* 0x000000ff0c2e7208 */ /* 0x000fe20007000000 */
[----:B------:R-:W-:Y:S01]  /*7550*/  FADD.FTZ R12, R132, R45 ;  /* 0x0000002d840c7221 */ /* 0x000fe20000010000 */
[----:B------:R-:W-:Y:S02]  /*7560*/  SEL R44, RZ, 0x1, P6 ;  /* 0x00000001ff2c7807 */ /* 0x000fe40003000000 */
[----:B------:R-:W-:Y:S01]  /*7570*/  FSETP.GTU.FTZ.AND P6, PT, R137, R130, PT ;  /* 0x000000828900720b */ /* 0x000fe20003fdc000 */
[----:B------:R-:W-:Y:S01]  /*7580*/  @P1 FADD.FTZ R12, R8, R12 ;  /* 0x0000000c080c1221 */ /* 0x000fe20000010000 */
[----:B------:R-:W-:Y:S02]  /*7590*/  PRMT R85, R131, 0x7610, R85 ;  /* 0x0000761083557816 */ /* 0x000fe40000000055 */
[----:B------:R-:W-:-:S02]  /*75a0*/  FSEL R15, R88, RZ, !P6 ;  /* 0x000000ff580f7208 */ /* 0x000fc40007000000 */
[----:B------:R-:W-:Y:S02]  /*75b0*/  SEL R45, RZ, 0x1, P6 ;  /* 0x00000001ff2d7807 */ /* 0x000fe40003000000 */
[----:B------:R-:W-:Y:S01]  /*75c0*/  PRMT R0, R44, 0x7610, R0 ;  /* 0x000076102c007816 */ /* 0x000fe20000000000 */
[----:B------:R-:W-:Y:S01]  /*75d0*/  FADD.FTZ R14, R134, R15 ;  /* 0x0000000f860e7221 */ /* 0x000fe20000010000 */
[----:B------:R-:W-:Y:S01]  /*75e0*/  FADD.FTZ R15, R46, R47 ;  /* 0x0000002f2e0f7221 */ /* 0x000fe20000010000 */
[----:B------:R-:W-:Y:S02]  /*75f0*/  PRMT R84, R45, 0x7610, R84 ;  /* 0x000076102d547816 */ /* 0x000fe40000000054 */
[----:B------:R-:W-:Y:S01]  /*7600*/  @P1 FADD.FTZ R14, R10, R14 ;  /* 0x0000000e0a0e1221 */ /* 0x000fe20000010000 */
[----:B------:R-:W-:-:S07]  /*7610*/  @P1 FADD.FTZ R15, R11, R15 ;  /* 0x0000000f0b0f1221 */ /* 0x000fce0000010000 */
.L_x_14406:
[----:B------:R-:W0:Y:S01]  /*7620*/  LDC.64 R46, c[0x0][0x3a8] ;  /* 0x0000ea00ff2e7b82 */ /* 0x000e220000000a00 */
[----:B------:R-:W-:Y:S02]  /*7630*/  SEL R48, RZ, 0x1000000, !P5 ;  /* 0x01000000ff307807 */ /* 0x000fe40006800000 */
[----:B------:R-:W-:Y:S02]  /*7640*/  SEL R49, RZ, 0x10000, !P4 ;  /* 0x00010000ff317807 */ /* 0x000fe40006000000 */
[----:B------:R-:W-:-:S03]  /*7650*/  SEL R51, RZ, 0x100, !P3 ;  /* 0x00000100ff337807 */ /* 0x000fc60005800000 */
[----:B------:R-:W1:Y:S01]  /*7660*/  LDC.64 R44, c[0x0][0x3b0] ;  /* 0x0000ec00ff2c7b82 */ /* 0x000e620000000a00 */
[----:B------:R-:W-:Y:S02]  /*7670*/  IADD3 R48, PT, PT, R51, R48, R49 ;  /* 0x0000003033307210 */ /* 0x000fe40007ffe031 */
[----:B------:R-:W-:-:S05]  /*7680*/  SEL R49, RZ, 0x1, !P2 ;  /* 0x00000001ff317807 */ /* 0x000fca0005000000 */
[----:B------:R-:W-:Y:S02]  /*7690*/  IMAD.IADD R49, R48, 0x1, R49 ;  /* 0x0000000130317824 */ /* 0x000fe400078e0231 */
[----:B0-----:R-:W-:-:S05]  /*76a0*/  IMAD.WIDE.U32 R46, R101, 0x10, R46 ;  /* 0x00000010652e7825 */ /* 0x001fca00078e002e */
[----:B------:R0:W-:Y:S01]  /*76b0*/  STG.E.128 desc[UR6][R46.64], R12 ;  /* 0x0000000c2e007986 */ /* 0x0001e2000c101d06 */
[----:B-1----:R-:W-:-:S05]  /*76c0*/  IMAD.WIDE.U32 R44, R101, 0x4, R44 ;  /* 0x00000004652c7825 */ /* 0x002fca00078e002c */
[----:B------:R0:W-:Y:S01]  /*76d0*/  STG.E desc[UR6][R44.64], R49 ;  /* 0x000000312c007986 */ /* 0x0001e2000c101906 */
[----:B------:R-:W-:Y:S05]  /*76e0*/  @!P0 BRA `(.L_x_14447) ;  /* 0x00000000002c8947 */ /* 0x000fea0003800000 */
[----:B0-----:R-:W0:Y:S01]  /*76f0*/  LDC.64 R44, c[0x0][0x3b8] ;  /* 0x0000ee00ff2c7b82 */ /* 0x001e220000000a00 */
[----:B------:R-:W-:Y:S01]  /*7700*/  IMAD.U32 R47, R84, 0x10000, RZ ;  /* 0x00010000542f7824 */ /* 0x000fe200078e00ff */
[----:B------:R-:W-:Y:S02]  /*7710*/  LOP3.LUT R46, R0, 0xffff, RZ, 0xc0, !PT ;  /* 0x0000ffff002e7812 */ /* 0x000fe400078ec0ff */
[----:B------:R-:W-:Y:S02]  /*7720*/  LOP3.LUT R49, R85, 0xff, RZ, 0xc0, !PT ;  /* 0x000000ff55317812 */ /* 0x000fe400078ec0ff */
[----:B------:R-:W-:-:S04]  /*7730*/  LOP3.LUT R47, R47, 0xff0000, RZ, 0xc0, !PT ;  /* 0x00ff00002f2f7812 */ /* 0x000fc800078ec0ff */
[----:B------:R-:W-:Y:S02]  /*7740*/  LEA R46, R46, R47, 0x18 ;  /* 0x0000002f2e2e7211 */ /* 0x000fe400078ec0ff */
[----:B------:R-:W-:-:S03]  /*7750*/  LOP3.LUT R47, R86, 0xff, RZ, 0xc0, !PT ;  /* 0x000000ff562f7812 */ /* 0x000fc600078ec0ff */
[----:B------:R-:W-:-:S04]  /*7760*/  IMAD R46, R49, 0x100, R46 ;  /* 0x00000100312e7824 */ /* 0x000fc800078e022e */
[----:B------:R-:W-:Y:S02]  /*7770*/  IMAD.IADD R47, R46, 0x1, R47 ;  /* 0x000000012e2f7824 */ /* 0x000fe400078e022f */
[----:B0-----:R-:W-:-:S05]  /*7780*/  IMAD.WIDE.U32 R44, R101, 0x4, R44 ;  /* 0x00000004652c7825 */ /* 0x001fca00078e002c */
[----:B------:R1:W-:Y:S02]  /*7790*/  STG.E desc[UR6][R44.64], R47 ;  /* 0x0000002f2c007986 */ /* 0x0003e4000c101906 */
.L_x_14447:
[----:B------:R-:W-:Y:S01]  /*77a0*/  MOV R88, R50 ;  /* 0x0000003200587202 */ /* 0x000fe20000000f00 */
[----:B01----:R-:W-:-:S07]  /*77b0*/  VIADD R44, R101, 0x100 ;  /* 0x00000100652c7836 */ /* 0x003fce0000000000 */
.L_x_14384:
[----:B------:R-:W-:Y:S05]  /*77c0*/  BSYNC.RECONVERGENT B0 ;  /* 0x0000000000007941 */ /* 0x000fea0003800200 */
.L_x_14383:
[----:B------:R-:W-:Y:S01]  /*77d0*/  ISETP.GE.U32.AND P0, PT, R100, 0x200, PT ;  /* 0x000002006400780c */ /* 0x000fe20003f06070 */
[----:B------:R-:W-:Y:S03]  /*77e0*/  BSSY.RECONVERGENT B0, `(.L_x_14448) ;  /* 0x00004b4000007945 */ /* 0x000fe60003800200 */
[----:B------:R-:W-:-:S09]  /*77f0*/  P2R R136, PR, RZ, 0x1 ;  /* 0x00000001ff887803 */ /* 0x000fd20000000000 */
        /* <DEDUP_REMOVED lines=31> */
.L_x_14453:
        /* <DEDUP_REMOVED lines=13> */
.L_x_14455:
[----:B------:R-:W-:Y:S05]  /*7ac0*/  BSYNC.RECONVERGENT B2 ;  /* 0x0000000000027941 */ /* 0x000fea0003800200 */
.L_x_14454:
        /* <DEDUP_REMOVED lines=60> */
.L_x_14452:
[----:B------:R-:W-:Y:S05]  /*7e90*/  BSYNC.RECONVERGENT B1 ;  /* 0x0000000000017941 */ /* 0x000fea0003800200 */
.L_x_14451:
[----:B------:R-:W0:Y:S01]  /*7ea0*/  LDC R131, c[0x0][0x404] ;  /* 0x00010100ff837b82 */ /* 0x000e220000000800 */
[----:B------:R-:W-:Y:S01]  /*7eb0*/  I2FP.F32.U32 R46, R45 ;  /* 0x0000002d002e7245 */ /* 0x000fe20000201000 */
[----:B------:R-:W-:Y:S01]  /*7ec0*/  HFMA2 R45, -RZ, RZ, 0.1171875, 0 ;  /* 0x2f800000ff2d7431 */ /* 0x000fe200000001ff */
[----:B------:R-:W-:Y:S01]  /*7ed0*/  ISETP.NE.AND P3, PT, R48, 0x1, PT ;  /* 0x000000013000780c */ /* 0x000fe20003f65270 */
[----:B------:R-:W-:Y:S01]  /*7ee0*/  BSSY.RECONVERGENT B1, `(.L_x_14456) ;  /* 0x000005b000017945 */ /* 0x000fe20003800200 */
[----:B------:R-:W-:-:S03]  /*7ef0*/  IMAD.MOV.U32 R47, RZ, RZ, R90 ;  /* 0x000000ffff2f7224 */ /* 0x000fc600078e005a */
[----:B------:R-:W1:Y:S01]  /*7f00*/  LDC R88, c[0x0][0x408] ;  /* 0x00010200ff587b82 */ /* 0x000e620000000800 */
[----:B------:R-:W-:-:S05]  /*7f10*/  FFMA.FTZ R46, R46, R45, 1.1641532182693481445e-10 ;  /* 0x2f0000002e2e7423 */ /* 0x000fca000001002d */
[----:B0-----:R-:W-:Y:S01]  /*7f20*/  FSETP.LE.FTZ.AND P2, PT, R46, R131, PT ;  /* 0x000000832e00720b */ /* 0x001fe20003f53000 */
[----:B------:R-:W-:Y:S02]  /*7f30*/  IMAD.MOV.U32 R46, RZ, RZ, 0x2 ;  /* 0x00000002ff2e7424 */ /* 0x000fe400078e00ff */
[----:B-1---5:R-:W-:Y:S01]  /*7f40*/  FMUL.FTZ R133, R16, R88 ;  /* 0x0000005810857220 */ /* 0x022fe20000410000 */
        /* <DEDUP_REMOVED lines=9> */
.L_x_14458:
        /* <DEDUP_REMOVED lines=13> */
.L_x_14460:
[----:B------:R-:W-:Y:S05]  /*80b0*/  BSYNC.RECONVERGENT B2 ;  /* 0x0000000000027941 */ /* 0x000fea0003800200 */
.L_x_14459:
        /* <DEDUP_REMOVED lines=61> */
.L_x_14457:
[----:B------:R-:W-:Y:S05]  /*8490*/  BSYNC.RECONVERGENT B1 ;  /* 0x0000000000017941 */ /* 0x000fea0003800200 */
.L_x_14456:
        /* <DEDUP_REMOVED lines=15> */
.L_x_14463:
        /* <DEDUP_REMOVED lines=13> */
.L_x_14465:
[----:B------:R-:W-:Y:S05]  /*8660*/  BSYNC.RECONVERGENT B2 ;  /* 0x0000000000027941 */ /* 0x000fea0003800200 */
.L_x_14464:
        /* <DEDUP_REMOVED lines=61> */
.L_x_14462:
[----:B------:R-:W-:Y:S05]  /*8a40*/  BSYNC.RECONVERGENT B1 ;  /* 0x0000000000017941 */ /* 0x000fea0003800200 */
.L_x_14461:
[----:B------:R-:W-:Y:S01]  /*8a50*/  ISETP.NE.AND P4, PT, R47, 0x1, PT ;  /* 0x000000012f00780c */ /* 0x000fe20003f85270 */
[----:B------:R-:W-:Y:S01]  /*8a60*/  BSSY.RECONVERGENT B1, `(.L_x_14466) ;  /* 0x000005b000017945 */ /* 0x000fe20003800200 */
[----:B------:R-:W-:Y:S01]  /*8a70*/  I2FP.F32.U32 R16, R16 ;  /* 0x0000001000107245 */ /* 0x000fe20000201000 */
[----:B------:R-:W-:Y:S01]  /*8a80*/  FMUL.FTZ R134, R17, R88 ;  /* 0x0000005811867220 */ /* 0x000fe20000410000 */
[----:B------:R-:W-:-:S03]  /*8a90*/  MOV R17, R90 ;  /* 0x0000005a00117202 */ /* 0x000fc60000000f00 */
[----:B------:R-:W-:-:S05]  /*8aa0*/  FFMA.FTZ R16, R16, R45, 1.1641532182693481445e-10 ;  /* 0x2f00000010107423 */ /* 0x000fca000001002d */
[----:B------:R-:W-:Y:S01]  /*8ab0*/  FSETP.LE.FTZ.AND P3, PT, R16, R131, PT ;  /* 0x000000831000720b */ /* 0x000fe20003f73000 */
[----:B------:R-:W-:Y:S01]  /*8ac0*/  IMAD.MOV.U32 R16, RZ, RZ, 0x2 ;  /* 0x00000002ff107424 */ /* 0x000fe200078e00ff */
        /* <DEDUP_REMOVED lines=9> */
.L_x_14468:
        /* <DEDUP_REMOVED lines=13> */
.L_x_14470:
[----:B------:R-:W-:Y:S05]  /*8c30*/  BSYNC.RECONVERGENT B2 ;  /* 0x0000000000027941 */ /* 0x000fea0003800200 */
.L_x_14469:
        /* <DEDUP_REMOVED lines=61> */
.L_x_14467:
[----:B------:R-:W-:Y:S05]  /*9010*/  BSYNC.RECONVERGENT B1 ;  /* 0x0000000000017941 */ /* 0x000fea0003800200 */
.L_x_14466:
        /* <DEDUP_REMOVED lines=15> */
.L_x_14473:
        /* <DEDUP_REMOVED lines=13> */
.L_x_14475:
[----:B------:R-:W-:Y:S05]  /*91e0*/  BSYNC.RECONVERGENT B2 ;  /* 0x0000000000027941 */ /* 0x000fea0003800200 */
.L_x_14474:
        /* <DEDUP_REMOVED lines=61> */
.L_x_14472:
[----:B------:R-:W-:Y:S05]  /*95c0*/  BSYNC.RECONVERGENT B1 ;  /* 0x0000000000017941 */ /* 0x000fea0003800200 */
.L_x_14471:
[----:B------:R-:W-:Y:S01]  /*95d0*/  ISETP.NE.AND P5, PT, R46, 0x1, PT ;  /* 0x000000012e00780c */ /* 0x000fe20003fa5270 */
[----:B------:R-:W-:Y:S01]  /*95e0*/  FMUL.FTZ R135, R18, R88 ;  /* 0x0000005812877220 */ /* 0x000fe20000410000 */
[----:B------:R-:W-:Y:S01]  /*95f0*/  I2FP.F32.U32 R16, R17 ;  /* 0x0000001100107245 */ /* 0x000fe20000201000 */
[----:B------:R-:W-:Y:S01]  /*9600*/  BSSY.RECONVERGENT B1, `(.L_x_14476) ;  /* 0x0000059000017945 */ /* 0x000fe20003800200 */
[----:B------:R-:W-:Y:S02]  /*9610*/  HFMA2 R18, -RZ, RZ, 0, 1.1920928955078125e-07 ;  /* 0x00000002ff127431 */ /* 0x000fe400000001ff */
        /* <DEDUP_REMOVED lines=12> */
.L_x_14478:
        /* <DEDUP_REMOVED lines=13> */
.L_x_14480:
[----:B------:R-:W-:Y:S05]  /*97b0*/  BSYNC.RECONVERGENT B2 ;  /* 0x0000000000027941 */ /* 0x000fea0003800200 */
.L_x_14479:
        /* <DEDUP_REMOVED lines=61> */
.L_x_14477:
[----:B------:R-:W-:Y:S05]  /*9b90*/  BSYNC.RECONVERGENT B1 ;  /* 0x0000000000017941 */ /* 0x000fea0003800200 */
.L_x_14476:
        /* <DEDUP_REMOVED lines=15> */
.L_x_14483:
        /* <DEDUP_REMOVED lines=13> */
.L_x_14485:
[----:B------:R-:W-:Y:S05]  /*9d60*/  BSYNC.RECONVERGENT B2 ;  /* 0x0000000000027941 */ /* 0x000fea0003800200 */
.L_x_14484:
        /* <DEDUP_REMOVED lines=61> */
.L_x_14482:
[----:B------:R-:W-:Y:S05]  /*a140*/  BSYNC.RECONVERGENT B1 ;  /* 0x0000000000017941 */ /* 0x000fea0003800200 */
.L_x_14481:
[----:B------:R-:W-:Y:S01]  /*a150*/  ISETP.NE.AND P6, PT, R46, 0x1, PT ;  /* 0x000000012e00780c */ /* 0x000fe20003fc5270 */
[----:B------:R-:W-:Y:S01]  /*a160*/  BSSY.RECONVERGENT B1, `(.L_x_14486) ;  /* 0x000005d000017945 */ /* 0x000fe20003800200 */
[----:B------:R-:W-:Y:S01]  /*a170*/  I2FP.F32.U32 R16, R17 ;  /* 0x0000001100107245 */ /* 0x000fe20000201000 */
[----:B------:R-:W-:Y:S01]  /*a180*/  FMUL.FTZ R50, R19, R88 ;  /* 0x0000005813327220 */ /* 0x000fe20000410000 */
[----:B------:R-:W-:Y:S02]  /*a190*/  IMAD.MOV.U32 R92, RZ, RZ, 0x2 ;  /* 0x00000002ff5c7424 */ /* 0x000fe400078e00ff */
        /* <DEDUP_REMOVED lines=12> */
.L_x_14488:
        /* <DEDUP_REMOVED lines=15> */
.L_x_14490:
[----:B------:R-:W-:Y:S05]  /*a350*/  BSYNC.RECONVERGENT B2 ;  /* 0x0000000000027941 */ /* 0x000fea0003800200 */
.L_x_14489:
        /* <DEDUP_REMOVED lines=61> */
.L_x_14487:
[----:B------:R-:W-:Y:S05]  /*a730*/  BSYNC.RECONVERGENT B1 ;  /* 0x0000000000017941 */ /* 0x000fea0003800200 */
.L_x_14486:
[-C--:B------:R-:W-:Y:S01]  /*a740*/  FMUL.FTZ R16, R4, R88.reuse ;  /* 0x0000005804107220 */ /* 0x080fe20000410000 */
[----:B------:R-:W-:Y:S01]  /*a750*/  FSETP.GTU.FTZ.AND P6, PT, R132, R131, PT ;  /* 0x000000838400720b */ /* 0x000fe20003fdc000 */
[-C--:B------:R-:W-:Y:S01]  /*a760*/  FMUL.FTZ R19, R5, R88.reuse ;  /* 0x0000005805137220 */ /* 0x080fe20000410000 */
[----:B------:R-:W-:Y:S01]  /*a770*/  I2FP.F32.U32 R46, R17 ;  /* 0x00000011002e7245 */ /* 0x000fe20000201000 */
[-C--:B------:R-:W-:Y:S01]  /*a780*/  FMUL.FTZ R18, R6, R88.reuse ;  /* 0x0000005806127220 */ /* 0x080fe20000410000 */
[----:B------:R-:W-:Y:S01]  /*a790*/  FSEL R16, R16, RZ, !P6 ;  /* 0x000000ff10107208 */ /* 0x000fe20007000000 */
[----:B------:R-:W-:Y:S01]  /*a7a0*/  FMUL.FTZ R88, R7, R88 ;  /* 0x0000005807587220 */ /* 0x000fe20000410000 */
[----:B------:R-:W-:Y:S01]  /*a7b0*/  SEL R48, RZ, 0x1, P6 ;  /* 0x00000001ff307807 */ /* 0x000fe20003000000 */
[----:B------:R-:W-:Y:S01]  /*a7c0*/  FFMA.FTZ R46, R46, R45, 1.1641532182693481445e-10 ;  /* 0x2f0000002e2e7423 */ /* 0x000fe2000001002d */
[----:B------:R-:W-:Y:S02]  /*a7d0*/  FSETP.GTU.FTZ.AND P6, PT, R138, R131, PT ;  /* 0x000000838a00720b */ /* 0x000fe40003fdc000 */
[----:B------:R-:W-:-:S02]  /*a7e0*/  FSEL R134, R134, RZ, P3 ;  /* 0x000000ff86867208 */ /* 0x000fc40001800000 */
[----:B------:R-:W-:Y:S02]  /*a7f0*/  FSEL R19, R19, RZ, !P6 ;  /* 0x000000ff13137208 */ /* 0x000fe40007000000 */
[----:B------:R-:W-:Y:S02]  /*a800*/  SEL R49, RZ, 0x1, P6 ;  /* 0x00000001ff317807 */ /* 0x000fe40003000000 */
[-C--:B------:R-:W-:Y:S01]  /*a810*/  FSETP.GTU.FTZ.AND P6, PT, R140, R131.reuse, PT ;  /* 0x000000838c00720b */ /* 0x080fe20003fdc000 */
[----:B------:R-:W-:Y:S01]  /*a820*/  FADD.FTZ R17, R134, R19 ;  /* 0x0000001386117221 */ /* 0x000fe20000010000 */
[----:B------:R-:W-:Y:S02]  /*a830*/  FSEL R133, R133, RZ, P2 ;  /* 0x000000ff85857208 */ /* 0x000fe40001000000 */
[----:B------:R-:W-:Y:S01]  /*a840*/  FSEL R18, R18, RZ, !P6 ;  /* 0x000000ff12127208 */ /* 0x000fe20007000000 */
[----:B------:R-:W-:Y:S01]  /*a850*/  @P1 FADD.FTZ R17, R9, R17 ;  /* 0x0000001109111221 */ /* 0x000fe20000010000 */
[----:B------:R-:W-:Y:S01]  /*a860*/  SEL R51, RZ, 0x1, P6 ;  /* 0x00000001ff337807 */ /* 0x000fe20003000000 */
[----:B------:R-:W-:Y:S01]  /*a870*/  FADD.FTZ R16, R133, R16 ;  /* 0x0000001085107221 */ /* 0x000fe20000010000 */
[----:B------:R-:W-:-:S02]  /*a880*/  FSETP.GTU.FTZ.AND P6, PT, R46, R131, PT ;  /* 0x000000832e00720b */ /* 0x000fc40003fdc000 */
[----:B------:R-:W-:Y:S01]  /*a890*/  FSEL R135, R135, RZ, P4 ;  /* 0x000000ff87877208 */ /* 0x000fe20002000000 */
[----:B------:R-:W-:Y:S01]  /*a8a0*/  @P1 FADD.FTZ R16, R8, R16 ;  /* 0x0000001008101221 */ /* 0x000fe20000010000 */
[----:B------:R-:W-:Y:S02]  /*a8b0*/  FSEL R46, R88, RZ, !P6 ;  /* 0x000000ff582e7208 */ /* 0x000fe40007000000 */
[----:B------:R-:W-:Y:S01]  /*a8c0*/  FSEL R47, R50, RZ, P5 ;  /* 0x000000ff322f7208 */ /* 0x000fe20002800000 */
[----:B------:R-:W-:Y:S01]  /*a8d0*/  FADD.FTZ R18, R135, R18 ;  /* 0x0000001287127221 */ /* 0x000fe20000010000 */
[----:B------:R-:W-:Y:S02]  /*a8e0*/  SEL R45, RZ, 0x1, P6 ;  /* 0x00000001ff2d7807 */ /* 0x000fe40003000000 */
[----:B------:R-:W-:Y:S01]  /*a8f0*/  PRMT R86, R48, 0x7610, R86 ;  /* 0x0000761030567816 */ /* 0x000fe20000000056 */
[----:B------:R-:W-:Y:S01]  /*a900*/  FADD.FTZ R19, R46, R47 ;  /* 0x0000002f2e137221 */ /* 0x000fe20000010000 */
[----:B------:R-:W-:Y:S01]  /*a910*/  @P1 FADD.FTZ R18, R10, R18 ;  /* 0x000000120a121221 */ /* 0x000fe20000010000 */
[----:B------:R-:W-:-:S02]  /*a920*/  PRMT R85, R49, 0x7610, R85 ;  /* 0x0000761031557816 */ /* 0x000fc40000000055 */
[----:B------:R-:W-:Y:S01]  /*a930*/  @P1 FADD.FTZ R19, R11, R19 ;  /* 0x000000130b131221 */ /* 0x000fe20000010000 */
[----:B------:R-:W-:Y:S02]  /*a940*/  PRMT R84, R51, 0x7610, R84 ;  /* 0x0000761033547816 */ /* 0x000fe40000000054 */
[----:B------:R-:W-:Y:S01]  /*a950*/  PRMT R0, R45, 0x7610, R0 ;  /* 0x000076102d007816 */ /* 0x000fe20000000000 */
[----:B------:R-:W-:Y:S06]  /*a960*/  BRA `(.L_x_14491) ;  /* 0x0000001800047947 */ /* 0x000fec0003800000 */
.L_x_14450:
        /* <DEDUP_REMOVED lines=16> */
.L_x_14494:
        /* <DEDUP_REMOVED lines=13> */
.L_x_14496:
[----:B------:R-:W-:Y:S05]  /*ab40*/  BSYNC.RECONVERGENT B2 ;  /* 0x0000000000027941 */ /* 0x000fea0003800200 */
.L_x_14495:
        /* <DEDUP_REMOVED lines=37> */
[----:B------:R-:W-:Y:S02]  /*ada0*/  LOP3.LUT R49, R49, R92, R51, 0x96, !PT ;  /* 0x0000005c31317212 */ /* 0x000fe400078e9633 */
[----:B------:R-:W-:Y:S01]  /*adb0*/  LOP3.LUT R45, R45, R48, R47, 0x96, !PT ;  /* 0x000000302d2d7212 */ /* 0x000fe200078e962f */
[----:B------:R-:W-:Y:S02]  /*adc0*/  VIADD R47, R82, 0x5384540f ;  /* 0x5384540f522f7836 */ /* 0x000fe40000000000 */
[----:B------:R-:W-:-:S04]  /*add0*/  IMAD.WIDE.U32 R48, R49, -0x326172a9, RZ ;  /* 0xcd9e8d5731307825 */ /* 0x000fc800078e00ff */
[----:B------:R-:W-:Y:S01]  /*ade0*/  IMAD.WIDE.U32 R92, R45, -0x2daee0ad, RZ ;  /* 0xd2511f532d5c7825 */ /* 0x000fe200078e00ff */
[----:B------:R-:W-:Y:S02]  /*adf0*/  LOP3.LUT R47, R47, R46, R49, 0x96, !PT ;  /* 0x0000002e2f2f7212 */ /* 0x000fe400078e9631 */
[C---:B------:R-:W-:Y:S01]  /*ae00*/  IADD3 R49, PT, PT, R83.reuse, -0x24c28bd8, RZ ;  /* 0xdb3d742853317810 */ /* 0x040fe20007ffe0ff */
[----:B------:R-:W-:Y:S02]  /*ae10*/  VIADD R45, R83, 0x1fd5c5a3 ;  /* 0x1fd5c5a3532d7836 */ /* 0x000fe40000000000 */
[----:B------:R-:W-:-:S03]  /*ae20*/  IMAD.WIDE.U32 R46, R47, -0x2daee0ad, RZ ;  /* 0xd2511f532f2e7825 */ /* 0x000fc600078e00ff */
[----:B------:R-:W-:Y:S01]  /*ae30*/  LOP3.LUT R50, R45, R50, R93, 0x96, !PT ;  /* 0x000000322d327212 */ /* 0x000fe200078e965d */
[C---:B------:R-:W-:Y:S01]  /*ae40*/  VIADD R45, R82.reuse, 0xf1bbcdc8 ;  /* 0xf1bbcdc8522d7836 */ /* 0x040fe20000000000 */
[----:B------:R-:W-:Y:S01]  /*ae50*/  LOP3.LUT R49, R49, R92, R47, 0x96, !PT ;  /* 0x0000005c31317212 */ /* 0x000fe200078e962f */
[----:B------:R-:W-:Y:S01]  /*ae60*/  VIADD R47, R82, 0x8ff34781 ;  /* 0x8ff34781522f7836 */ /* 0x000fe20000000000 */
[----:B------:R-:W-:Y:S01]  /*ae70*/  IADD3 R93, PT, PT, R83, -0x695add53, RZ ;  /* 0x96a522ad535d7810 */ /* 0x000fe20007ffe0ff */
[----:B------:R-:W-:-:S05]  /*ae80*/  IMAD.WIDE.U32 R50, R50, -0x326172a9, RZ ;  /* 0xcd9e8d5732327825 */ /* 0x000fca00078e00ff */
        /* <DEDUP_REMOVED lines=8> */
.L_x_14493:
[----:B------:R-:W-:Y:S05]  /*af10*/  BSYNC.RECONVERGENT B1 ;  /* 0x0000000000017941 */ /* 0x000fea0003800200 */
.L_x_14492:
[----:B------:R-:W0:Y:S01]  /*af20*/  LDC R45, c[0x0][0x404] ;  /* 0x00010100ff2d7b82 */ /* 0x000e220000000800 */
[----:B------:R-:W-:Y:S01]  /*af30*/  ISETP.NE.AND P3, PT, R48, 0x1, PT ;  /* 0x000000013000780c */ /* 0x000fe20003f65270 */
[----:B------:R-:W-:Y:S01]  /*af40*/  IMAD.MOV.U32 R88, RZ, RZ, 0x2f800000 ;  /* 0x2f800000ff587424 */ /* 0x000fe200078e00ff */
[----:B------:R-:W-:Y:S01]  /*af50*/  I2FP.F32.U32 R47, R46 ;  /* 0x0000002e002f7245 */ /* 0x000fe20000201000 */
[----:B------:R-:W-:Y:S01]  /*af60*/  BSSY.RECONVERGENT B1, `(.L_x_14497) ;  /* 0x0000059000017945 */ /* 0x000fe20003800200 */
[----:B------:R-:W-:-:S03]  /*af70*/  IMAD.MOV.U32 R49, RZ, RZ, 0x2 ;  /* 0x00000002ff317424 */ /* 0x000fc600078e00ff */
[----:B------:R-:W-:Y:S01]  /*af80*/  FFMA.FTZ R46, R47, R88, 1.1641532182693481445e-10 ;  /* 0x2f0000002f2e7423 */ /* 0x000fe20000010058 */
[----:B------:R-:W-:-:S04]  /*af90*/  MOV R47, R90 ;  /* 0x0000005a002f7202 */ /* 0x000fc80000000f00 */
[----:B0-----:R-:W-:Y:S01]  /*afa0*/  FSETP.LE.FTZ.AND P2, PT, R46, R45, PT ;  /* 0x0000002d2e00720b */ /* 0x001fe20003f53000 */
        /* <DEDUP_REMOVED lines=9> */
.L_x_14499:
        /* <DEDUP_REMOVED lines=13> */
.L_x_14501:
[----:B------:R-:W-:Y:S05]  /*b110*/  BSYNC.RECONVERGENT B2 ;  /* 0x0000000000027941 */ /* 0x000fea0003800200 */
.L_x_14500:
        /* <DEDUP_REMOVED lines=61> */
.L_x_14498:
[----:B------:R-:W-:Y:S05]  /*b4f0*/  BSYNC.RECONVERGENT B1 ;  /* 0x0000000000017941 */ /* 0x000fea0003800200 */
.L_x_14497:
        /* <DEDUP_REMOVED lines=16> */
.L_x_14504:
        /* <DEDUP_REMOVED lines=13> */
.L_x_14506:
[----:B------:R-:W-:Y:S05]  /*b6d0*/  BSYNC.RECONVERGENT B2 ;  /* 0x0000000000027941 */ /* 0x000fea0003800200 */
.L_x_14505:
        /* <DEDUP_REMOVED lines=61> */
.L_x_14503:
[----:B------:R-:W-:Y:S05]  /*bab0*/  BSYNC.RECONVERGENT B1 ;  /* 0x0000000000017941 */ /* 0x000fea0003800200 */
.L_x_14502:
[----:B------:R-:W-:Y:S01]  /*bac0*/  ISETP.NE.AND P5, PT, R48, 0x1, PT ;  /* 0x000000013000780c */ /* 0x000fe20003fa5270 */
[----:B------:R-:W-:Y:S01]  /*bad0*/  BSSY.RECONVERGENT B1, `(.L_x_14507) ;  /* 0x000005a000017945 */ /* 0x000fe20003800200 */
[----:B------:R-:W-:Y:S01]  /*bae0*/  I2FP.F32.U32 R47, R47 ;  /* 0x0000002f002f7245 */ /* 0x000fe20000201000 */
[----:B------:R-:W-:-:S04]  /*baf0*/  HFMA2 R92, -RZ, RZ, 0, 1.1920928955078125e-07 ;  /* 0x00000002ff5c7431 */ /* 0x000fc800000001ff */
        /* <DEDUP_REMOVED lines=12> */
.L_x_14509:
        /* <DEDUP_REMOVED lines=13> */
.L_x_14511:
[----:B------:R-:W-:Y:S05]  /*bc90*/  BSYNC.RECONVERGENT B2 ;  /* 0x0000000000027941 */ /* 0x000fea0003800200 */
.L_x_14510:
        /* <DEDUP_REMOVED lines=61> */
.L_x_14508:
[----:B------:R-:W-:Y:S05]  /*c070*/  BSYNC.RECONVERGENT B1 ;  /* 0x0000000000017941 */ /* 0x000fea0003800200 */
.L_x_14507:
        /* <DEDUP_REMOVED lines=15> */
[----:B------:R-:W-:-:S10]  /*c170*/  @P1 FADD.FTZ R19, R11, R19 ;  /* 0x000000130b131221 */ /* 0x000fd40000010000 */
.L_x_14491:
        /* <DEDUP_REMOVED lines=14> */
[----:B------:R-:W-:Y:S02]  /*c260*/  SHF.L.U32 R48, R84, 0x10, RZ ;  /* 0x0000001054307819 */ /* 0x000fe400000006ff */
[----:B------:R-:W-:Y:S02]  /*c270*/  LOP3.LUT R45, R0, 0xffff, RZ, 0xc0, !PT ;  /* 0x0000ffff002d7812 */ /* 0x000fe400078ec0ff */
[----:B------:R-:W-:Y:S02]  /*c280*/  LOP3.LUT R48, R48, 0xff0000, RZ, 0xc0, !PT ;  /* 0x00ff000030307812 */ /* 0x000fe400078ec0ff */
[----:B------:R-:W-:-:S03]  /*c290*/  LOP3.LUT R50, R85, 0xff, RZ, 0xc0, !PT ;  /* 0x000000ff55327812 */ /* 0x000fc600078ec0ff */
[----:B------:R-:W-:Y:S01]  /*c2a0*/  IMAD R45, R45, 0x1000000, R48 ;  /* 0x010000002d2d7824 */ /* 0x000fe200078e0230 */
[----:B------:R-:W-:-:S03]  /*c2b0*/  LOP3.LUT R48, R86, 0xff, RZ, 0xc0, !PT ;  /* 0x000000ff56307812 */ /* 0x000fc600078ec0ff */
[----:B------:R-:W-:-:S05]  /*c2c0*/  IMAD R45, R50, 0x100, R45 ;  /* 0x00000100322d7824 */ /* 0x000fca00078e022d */
[----:B------:R-:W-:Y:S01]  /*c2d0*/  IADD3 R45, PT, PT, R45, R48, RZ ;  /* 0x000000302d2d7210 */ /* 0x000fe20007ffe0ff */
[----:B0-----:R-:W-:-:S05]  /*c2e0*/  IMAD.WIDE.U32 R46, R44, 0x4, R46 ;  /* 0x000000042c2e7825 */ /* 0x001fca00078e002e */
[----:B------:R1:W-:Y:S02]  /*c2f0*/  STG.E desc[UR6][R46.64], R45 ;  /* 0x0000002d2e007986 */ /* 0x0003e4000c101906 */
.L_x_14512:
[----:B------:R-:W-:Y:S02]  /*c300*/  IMAD.MOV.U32 R88, RZ, RZ, R130 ;  /* 0x000000ffff587224 */ /* 0x000fe400078e0082 */
[----:B------:R-:W-:-:S07]  /*c310*/  VIADD R44, R44, 0x100 ;  /* 0x000001002c2c7836 */ /* 0x000fce0000000000 */
.L_x_14449:
[----:B------:R-:W-:Y:S05]  /*c320*/  BSYNC.RECONVERGENT B0 ;  /* 0x0000000000007941 */ /* 0x000fea0003800200 */
.L_x_14448:
        /* <DEDUP_REMOVED lines=9> */
[----:B0-----:R-:W0:Y:S08]  /*c3c0*/  @P0 LDC.64 R48, c[0x0][0x398] ;  /* 0x0000e600ff300b82 */ /* 0x001e300000000a00 */
[----:B-1----:R-:W1:Y:S01]  /*c3d0*/  @P1 LDC.64 R46, c[0x0][0x3a0] ;  /* 0x0000e800ff2e1b82 */ /* 0x002e620000000a00 */
[----:B--2---:R-:W-:-:S06]  /*c3e0*/  IMAD.WIDE.U32 R20, R44, 0x10, R20 ;  /* 0x000000102c147825 */ /* 0x004fcc00078e0014 */
[----:B------:R-:W5:Y:S01]  /*c3f0*/  LDG.E.128 R20, desc[UR6][R20.64] ;  /* 0x0000000614147981 */ /* 0x000f62000c1e1d00 */
[----:B0-----:R-:W-:-:S05]  /*c400*/  @P0 IMAD.WIDE.U32 R48, R44, 0x10, R48 ;  /* 0x000000102c300825 */ /* 0x001fca00078e0030 */
[----:B------:R0:W5:Y:S01]  /*c410*/  @P0 LDG.E.128 R4, desc[UR6][R48.64] ;  /* 0x0000000630040981 */ /* 0x000162000c1e1d00 */
[----:B-1----:R-:W-:-:S05]  /*c420*/  @P1 IMAD.WIDE.U32 R46, R44, 0x10, R46 ;  /* 0x000000102c2e1825 */ /* 0x002fca00078e002e */
        /* <DEDUP_REMOVED lines=18> */
.L_x_14518:
        /* <DEDUP_REMOVED lines=13> */
.L_x_14520:
[----:B------:R-:W-:Y:S05]  /*c620*/  BSYNC.RECONVERGENT B2 ;  /* 0x0000000000027941 */ /* 0x000fea0003800200 */
.L_x_14519:
        /* <DEDUP_REMOVED lines=60> */
.L_x_14517:
[----:B------:R-:W-:Y:S05]  /*c9f0*/  BSYNC.RECONVERGENT B1 ;  /* 0x0000000000017941 */ /* 0x000fea0003800200 */
.L_x_14516:
[----:B------:R-:W0:Y:S01]  /*ca00*/  LDC R131, c[0x0][0x404] ;  /* 0x00010100ff837b82 */ /* 0x000e220000000800 */
[----:B------:R-:W-:Y:S01]  /*ca10*/  ISETP.NE.AND P3, PT, R48, 0x1, PT ;  /* 0x000000013000780c */ /* 0x000fe20003f65270 */
[----:B------:R-:W-:Y:S01]  /*ca20*/  BSSY.RECONVERGENT B1, `(.L_x_14521) ;  /* 0x000005d000017945 */ /* 0x000fe20003800200 */
[----:B------:R-:W-:Y:S01]  /*ca30*/  I2FP.F32.U32 R46, R45 ;  /* 0x0000002d002e7245 */ /* 0x000fe20000201000 */
[----:B------:R-:W-:Y:S01]  /*ca40*/  IMAD.MOV.U32 R45, RZ, RZ, 0x2f800000 ;  /* 0x2f800000ff2d7424 */ /* 0x000fe200078e00ff */
[----:B------:R-:W-:-:S03]  /*ca50*/  MOV R47, R90 ;  /* 0x0000005a002f7202 */ /* 0x000fc60000000f00 */
        /* <DEDUP_REMOVED lines=14> */
.L_x_14523:
        /* <DEDUP_REMOVED lines=13> */
.L_x_14525:
[----:B------:R-:W-:Y:S05]  /*cc10*/  BSYNC.RECONVERGENT B2 ;  /* 0x0000000000027941 */ /* 0x000fea0003800200 */
.L_x_14524:
        /* <DEDUP_REMOVED lines=61> */
.L_x_14522:
[----:B------:R-:W-:Y:S05]  /*cff0*/  BSYNC.RECONVERGENT B1 ;  /* 0x0000000000017941 */ /* 0x000fea0003800200 */
.L_x_14521:
        /* <DEDUP_REMOVED lines=15> */
.L_x_14528:
        /* <DEDUP_REMOVED lines=13> */
.L_x_14530:
[----:B------:R-:W-:Y:S05]  /*d1c0*/  BSYNC.RECONVERGENT B2 ;  /* 0x0000000000027941 */ /* 0x000fea0003800200 */
.L_x_14529:
        /* <DEDUP_REMOVED lines=61> */
.L_x_14527:
[----:B------:R-:W-:Y:S05]  /*d5a0*/  BSYNC.RECONVERGENT B1 ;  /* 0x0000000000017941 */ /* 0x000fea0003800200 */
.L_x_14526:
        /* <DEDUP_REMOVED lines=17> */
.L_x_14533:
        /* <DEDUP_REMOVED lines=13> */
.L_x_14535:
[----:B------:R-:W-:Y:S05]  /*d790*/  BSYNC.RECONVERGENT B2 ;  /* 0x0000000000027941 */ /* 0x000fea0003800200 */
.L_x_14534:
        /* <DEDUP_REMOVED lines=61> */
.L_x_14532:
[----:B------:R-:W-:Y:S05]  /*db70*/  BSYNC.RECONVERGENT B1 ;  /* 0x0000000000017941 */ /* 0x000fea0003800200 */
.L_x_14531:
        /* <DEDUP_REMOVED lines=15> */
.L_x_14538:
        /* <DEDUP_REMOVED lines=13> */
.L_x_14540:
[----:B------:R-:W-:Y:S05]  /*dd40*/  BSYNC.RECONVERGENT B2 ;  /* 0x0000000000027941 */ /* 0x000fea0003800200 */
.L_x_14539:
        /* <DEDUP_REMOVED lines=61> */
.L_x_14537:
[----:B------:R-:W-:Y:S05]  /*e120*/  BSYNC.RECONVERGENT B1 ;  /* 0x0000000000017941 */ /* 0x000fea0003800200 */
.L_x_14536:
        /* <DEDUP_REMOVED lines=17> */
.L_x_14543:
        /* <DEDUP_REMOVED lines=13> */
.L_x_14545:
[----:B------:R-:W-:Y:S05]  /*e310*/  BSYNC.RECONVERGENT B2 ;  /* 0x0000000000027941 */ /* 0x000fea0003800200 */
.L_x_14544:
        /* <DEDUP_REMOVED lines=61> */
.L_x_14542:
[----:B------:R-:W-:Y:S05]  /*e6f0*/  BSYNC.RECONVERGENT B1 ;  /* 0x0000000000017941 */ /* 0x000fea0003800200 */
.L_x_14541:
        /* <DEDUP_REMOVED lines=15> */
.L_x_14548:
        /* <DEDUP_REMOVED lines=13> */
.L_x_14550:
[----:B------:R-:W-:Y:S05]  /*e8c0*/  BSYNC.RECONVERGENT B2 ;  /* 0x0000000000027941 */ /* 0x000fea0003800200 */
.L_x_14549:
        /* <DEDUP_REMOVED lines=61> */
.L_x_14547:
[----:B------:R-:W-:Y:S05]  /*eca0*/  BSYNC.RECONVERGENT B1 ;  /* 0x0000000000017941 */ /* 0x000fea0003800200 */
.L_x_14546:
[----:B------:R-:W-:Y:S01]  /*ecb0*/  ISETP.NE.AND P6, PT, R46, 0x1, PT ;  /* 0x000000012e00780c */ /* 0x000fe20003fc5270 */
[----:B------:R-:W-:Y:S01]  /*ecc0*/  BSSY.RECONVERGENT B1, `(.L_x_14551) ;  /* 0x000005d000017945 */ /* 0x000fe20003800200 */
[----:B------:R-:W-:Y:S01]  /*ecd0*/  I2FP.F32.U32 R20, R21 ;  /* 0x0000001500147245 */ /* 0x000fe20000201000 */
[----:B------:R-:W-:Y:S01]  /*ece0*/  FMUL.FTZ R50, R23, R88 ;  /* 0x0000005817327220 */ /* 0x000fe20000410000 */
[----:B------:R-:W-:Y:S01]  /*ecf0*/  IMAD.MOV.U32 R92, RZ, RZ, 0x2 ;  /* 0x00000002ff5c7424 */ /* 0x000fe200078e00ff */
[----:B------:R-:W-:Y:S02]  /*ed00*/  MOV R21, R90 ;  /* 0x0000005a00157202 */ /* 0x000fe40000000f00 */
        /* <DEDUP_REMOVED lines=11> */
.L_x_14553:
        /* <DEDUP_REMOVED lines=15> */
.L_x_14555:
[----:B------:R-:W-:Y:S05]  /*eeb0*/  BSYNC.RECONVERGENT B2 ;  /* 0x0000000000027941 */ /* 0x000fea0003800200 */
.L_x_14554:
        /* <DEDUP_REMOVED lines=61> */
.L_x_14552:
[----:B------:R-:W-:Y:S05]  /*f290*/  BSYNC.RECONVERGENT B1 ;  /* 0x0000000000017941 */ /* 0x000fea0003800200 */
.L_x_14551:
        /* <DEDUP_REMOVED lines=13> */
[----:B------:R-:W-:Y:S01]  /*f370*/  FSETP.GTU.FTZ.AND P6, PT, R140, R131, PT ;  /* 0x000000838c00720b */ /* 0x000fe20003fdc000 */
[----:B------:R-:W-:Y:S01]  /*f380*/  FADD.FTZ R21, R137, R22 ;  /* 0x0000001689157221 */ /* 0x000fe20000010000 */
[----:B------:R-:W-:Y:S02]  /*f390*/  FSEL R138, R138, RZ, P4 ;  /* 0x000000ff8a8a7208 */ /* 0x000fe40002000000 */
[----:B------:R-:W-:Y:S01]  /*f3a0*/  FSEL R23, R23, RZ, !P6 ;  /* 0x000000ff17177208 */ /* 0x000fe20007000000 */
[----:B------:R-:W-:Y:S01]  /*f3b0*/  @P1 FADD.FTZ R21, R9, R21 ;  /* 0x0000001509151221 */ /* 0x000fe20000010000 */
[----:B------:R-:W-:-:S02]  /*f3c0*/  SEL R51, RZ, 0x1, P6 ;  /* 0x00000001ff337807 */ /* 0x000fc40003000000 */
[----:B------:R-:W-:Y:S01]  /*f3d0*/  FSETP.GTU.FTZ.AND P6, PT, R46, R131, PT ;  /* 0x000000832e00720b */ /* 0x000fe20003fdc000 */
[----:B------:R-:W-:Y:S01]  /*f3e0*/  FADD.FTZ R22, R138, R23 ;  /* 0x000000178a167221 */ /* 0x000fe20000010000 */
[----:B------:R-:W-:Y:S02]  /*f3f0*/  FSEL R133, R133, RZ, P2 ;  /* 0x000000ff85857208 */ /* 0x000fe40001000000 */
[----:B------:R-:W-:Y:S01]  /*f400*/  FSEL R46, R88, RZ, !P6 ;  /* 0x000000ff582e7208 */ /* 0x000fe20007000000 */
[----:B------:R-:W-:Y:S01]  /*f410*/  @P1 FADD.FTZ R22, R10, R22 ;  /* 0x000000160a161221 */ /* 0x000fe20000010000 */
        /* <DEDUP_REMOVED lines=11> */
.L_x_14515:
        /* <DEDUP_REMOVED lines=16> */
.L_x_14559:
        /* <DEDUP_REMOVED lines=13> */
.L_x_14561:
[----:B------:R-:W-:Y:S05]  /*f6a0*/  BSYNC.RECONVERGENT B2 ;  /* 0x0000000000027941 */ /* 0x000fea0003800200 */
.L_x_14560:
        /* <DEDUP_REMOVED lines=42> */
[C---:B------:R-:W-:Y:S01]  /*f950*/  VIADD R47, R82.reuse, 0x5384540f ;  /* 0x5384540f522f7836 */ /* 0x040fe20000000000 */
[----:B------:R-:W-:Y:S01]  /*f960*/  LOP3.LUT R50, R45, R50, R93, 0x96, !PT ;  /* 0x000000322d327212 */ /* 0x000fe200078e965d */
[----:B------:R-:W-:Y:S02]  /*f970*/  VIADD R45, R82, 0xf1bbcdc8 ;  /* 0xf1bbcdc8522d7836 */ /* 0x000fe40000000000 */
        /* <DEDUP_REMOVED lines=8> */
[----:B------:R-:W-:Y:S02]  /*fa00*/  IADD3 R47, PT, PT, R82, -0x700cb87f, RZ ;  /* 0x8ff34781522f7810 */ /* 0x000fe40007ffe0ff */
[----:B------:R-:W-:Y:S01]  /*fa10*/  LOP3.LUT R93, R93, R46, R131, 0x96, !PT ;  /* 0x0000002e5d5d7212 */ /* 0x000fe200078e9683 */
[----:B------:R-:W-:Y:S01]  /*fa20*/  IMAD.WIDE.U32 R48, R49, -0x326172a9, RZ ;  /* 0xcd9e8d5731307825 */ /* 0x000fe200078e00ff */
[----:B------:R-:W-:-:S03]  /*fa30*/  MOV R46, R88 ;  /* 0x00000058002e7202 */ /* 0x000fc60000000f00 */
[----:B------:R-:W-:Y:S01]  /*fa40*/  IMAD.MOV.U32 R90, RZ, RZ, R48 ;  /* 0x000000ffff5a7224 */ /* 0x000fe200078e0030 */
[----:B------:R-:W-:Y:S01]  /*fa50*/  LOP3.LUT R94, R47, R50, R49, 0x96, !PT ;  /* 0x000000322f5e7212 */ /* 0x000fe200078e9631 */
[----:B------:R-:W-:-:S07]  /*fa60*/  IMAD.MOV.U32 R48, RZ, RZ, RZ ;  /* 0x000000ffff307224 */ /* 0x000fce00078e00ff */
.L_x_14558:
[----:B------:R-:W-:Y:S05]  /*fa70*/  BSYNC.RECONVERGENT B1 ;  /* 0x0000000000017941 */ /* 0x000fea0003800200 */
.L_x_14557:
        /* <DEDUP_REMOVED lines=18> */
.L_x_14564:
        /* <DEDUP_REMOVED lines=13> */
.L_x_14566:
[----:B------:R-:W-:Y:S05]  /*fc70*/  BSYNC.RECONVERGENT B2 ;  /* 0x0000000000027941 */ /* 0x000fea0003800200 */
.L_x_14565:
        /* <DEDUP_REMOVED lines=61> */
.L_x_14563:
[----:B------:R-:W-:Y:S05]  /*10050*/  BSYNC.RECONVERGENT B1 ;  /* 0x0000000000017941 */ /* 0x000fea0003800200 */
.L_x_14562:
        /* <DEDUP_REMOVED lines=16> */
.L_x_14569:
        /* <DEDUP_REMOVED lines=13> */
.L_x_14571:
[----:B------:R-:W-:Y:S05]  /*10230*/  BSYNC.RECONVERGENT B2 ;  /* 0x0000000000027941 */ /* 0x000fea0003800200 */
.L_x_14570:
        /* <DEDUP_REMOVED lines=61> */
.L_x_14568:
[----:B------:R-:W-:Y:S05]  /*10610*/  BSYNC.RECONVERGENT B1 ;  /* 0x0000000000017941 */ /* 0x000fea0003800200 */
.L_x_14567:
        /* <DEDUP_REMOVED lines=16> */
.L_x_14574:
        /* <DEDUP_REMOVED lines=13> */
.L_x_14576:
[----:B------:R-:W-:Y:S05]  /*107f0*/  BSYNC.RECONVERGENT B2 ;  /* 0x0000000000027941 */ /* 0x000fea0003800200 */
.L_x_14575:
        /* <DEDUP_REMOVED lines=61> */
.L_x_14573:
[----:B------:R-:W-:Y:S05]  /*10bd0*/  BSYNC.RECONVERGENT B1 ;  /* 0x0000000000017941 */ /* 0x000fea0003800200 */
.L_x_14572:
        /* <DEDUP_REMOVED lines=16> */
.L_x_14556:
[----:B------:R-:W0:Y:S01]  /*10ce0*/  LDC.64 R48, c[0x0][0x3a8] ;  /* 0x0000ea00ff307b82 */ /* 0x000e220000000a00 */
[----:B------:R-:W-:Y:S02]  /*10cf0*/  SEL R45, RZ, 0x1000000, !P5 ;  /* 0x01000000ff2d7807 */ /* 0x000fe40006800000 */
[----:B------:R-:W-:Y:S02]  /*10d00*/  SEL R50, RZ, 0x10000, !P4 ;  /* 0x00010000ff327807 */ /* 0x000fe40006000000 */
[----:B------:R-:W-:-:S03]  /*10d10*/  SEL R51, RZ, 0x100, !P3 ;  /* 0x00000100ff337807 */ /* 0x000fc60005800000 */
[----:B------:R-:W1:Y:S01]  /*10d20*/  LDC.64 R46, c[0x0][0x3b0] ;  /* 0x0000ec00ff2e7b82 */ /* 0x000e620000000a00 */
[----:B------:R-:W-:Y:S02]  /*10d30*/  IADD3 R45, PT, PT, R51, R45, R50 ;  /* 0x0000002d332d7210 */ /* 0x000fe40007ffe032 */
[----:B------:R-:W-:-:S04]  /*10d40*/  SEL R50, RZ, 0x1, !P2 ;  /* 0x00000001ff327807 */ /* 0x000fc80005000000 */
[----:B------:R-:W-:Y:S01]  /*10d50*/  IADD3 R45, PT, PT, R45, R50, RZ ;  /* 0x000000322d2d7210 */ /* 0x000fe20007ffe0ff */
        /* <DEDUP_REMOVED lines=12> */
[----:B------:R-:W-:-:S05]  /*10e20*/  IMAD R45, R50, 0x100, R45 ;  /* 0x00000100322d7824 */ /* 0x000fca00078e022d */
[----:B------:R-:W-:Y:S01]  /*10e30*/  IADD3 R45, PT, PT, R45, R48, RZ ;  /* 0x000000302d2d7210 */ /* 0x000fe20007ffe0ff */
[----:B0-----:R-:W-:-:S05]  /*10e40*/  IMAD.WIDE.U32 R46, R44, 0x4, R46 ;  /* 0x000000042c2e7825 */ /* 0x001fca00078e002e */
[----:B------:R1:W-:Y:S02]  /*10e50*/  STG.E desc[UR6][R46.64], R45 ;  /* 0x0000002d2e007986 */ /* 0x0003e4000c101906 */
.L_x_14577:
[----:B------:R-:W-:Y:S01]  /*10e60*/  IMAD.MOV.U32 R88, RZ, RZ, R130 ;  /* 0x000000ffff587224 */ /* 0x000fe200078e0082 */
[----:B------:R-:W-:-:S07]  /*10e70*/  IADD3 R44, PT, PT, R44, 0x100, RZ ;  /* 0x000001002c2c7810 */ /* 0x000fce0007ffe0ff */
.L_x_14514:
[----:B------:R-:W-:Y:S05]  /*10e80*/  BSYNC.RECONVERGENT B0 ;  /* 0x0000000000007941 */ /* 0x000fea0003800200 */
.L_x_14513:
        /* <DEDUP_REMOVED lines=34> */
.L_x_14583:
        /* <DEDUP_REMOVED lines=13> */
.L_x_14585:
[----:B------:R-:W-:Y:S05]  /*11180*/  BSYNC.RECONVERGENT B2 ;  /* 0x0000000000027941 */ /* 0x000fea0003800200 */
.L_x_14584:
        /* <DEDUP_REMOVED lines=42> */
[----:B------:R-:W-:Y:S02]  /*11430*/  IADD3 R45, PT, PT, R83, 0x1fd5c5a3, RZ ;  /* 0x1fd5c5a3532d7810 */ /* 0x000fe40007ffe0ff */
[----:B------:R-:W-:Y:S01]  /*11440*/  LOP3.LUT R47, R47, R46, R49, 0x96, !PT ;  /* 0x0000002e2f2f7212 */ /* 0x000fe200078e9631 */
[----:B------:R-:W-:Y:S01]  /*11450*/  VIADD R49, R83, 0xdb3d7428 ;  /* 0xdb3d742853317836 */ /* 0x000fe20000000000 */
[----:B------:R-:W-:Y:S02]  /*11460*/  LOP3.LUT R50, R45, R50, R93, 0x96, !PT ;  /* 0x000000322d327212 */ /* 0x000fe400078e965d */
[----:B------:R-:W-:Y:S01]  /*11470*/  IADD3 R45, PT, PT, R82, -0xe443238, RZ ;  /* 0xf1bbcdc8522d7810 */ /* 0x000fe20007ffe0ff */
        /* <DEDUP_REMOVED lines=13> */
.L_x_14582:
[----:B------:R-:W-:Y:S05]  /*11550*/  BSYNC.RECONVERGENT B1 ;  /* 0x0000000000017941 */ /* 0x000fea0003800200 */
.L_x_14581:
[----:B------:R-:W0:Y:S01]  /*11560*/  LDC R131, c[0x0][0x404] ;  /* 0x00010100ff837b82 */ /* 0x000e220000000800 */
[----:B------:R-:W-:Y:S01]  /*11570*/  I2FP.F32.U32 R46, R45 ;  /* 0x0000002d002e7245 */ /* 0x000fe20000201000 */
[----:B------:R-:W-:Y:S01]  /*11580*/  HFMA2 R45, -RZ, RZ, 0.1171875, 0 ;  /* 0x2f800000ff2d7431 */ /* 0x000fe200000001ff */
[----:B------:R-:W-:Y:S01]  /*11590*/  ISETP.NE.AND P3, PT, R48, 0x1, PT ;  /* 0x000000013000780c */ /* 0x000fe20003f65270 */
[----:B------:R-:W-:Y:S01]  /*115a0*/  BSSY.RECONVERGENT B1, `(.L_x_14586) ;  /* 0x000005b000017945 */ /* 0x000fe20003800200 */
[----:B------:R-:W-:Y:S01]  /*115b0*/  IMAD.MOV.U32 R49, RZ, RZ, 0x2 ;  /* 0x00000002ff317424 */ /* 0x000fe200078e00ff */
[----:B------:R-:W-:Y:S02]  /*115c0*/  MOV R47, R90 ;  /* 0x0000005a002f7202 */ /* 0x000fe40000000f00 */
[----:B------:R-:W1:Y:S01]  /*115d0*/  LDC R88, c[0x0][0x408] ;  /* 0x00010200ff587b82 */ /* 0x000e620000000800 */
[----:B------:R-:W-:-:S05]  /*115e0*/  FFMA.FTZ R46, R46, R45, 1.1641532182693481445e-10 ;  /* 0x2f0000002e2e7423 */ /* 0x000fca000001002d */
[----:B0-----:R-:W-:Y:S01]  /*115f0*/  FSETP.LE.FTZ.AND P2, PT, R46, R131, PT ;  /* 0x000000832e00720b */ /* 0x001fe20003f53000 */
[----:B-1---5:R-:W-:Y:S01]  /*11600*/  FMUL.FTZ R133, R24, R88 ;  /* 0x0000005818857220 */ /* 0x022fe20000410000 */
        /* <DEDUP_REMOVED lines=9> */
.L_x_14588:
        /* <DEDUP_REMOVED lines=13> */
.L_x_14590:
[----:B------:R-:W-:Y:S05]  /*11770*/  BSYNC.RECONVERGENT B2 ;  /* 0x0000000000027941 */ /* 0x000fea0003800200 */
.L_x_14589:
        /* <DEDUP_REMOVED lines=61> */
.L_x_14587:
[----:B------:R-:W-:Y:S05]  /*11b50*/  BSYNC.RECONVERGENT B1 ;  /* 0x0000000000017941 */ /* 0x000fea0003800200 */
.L_x_14586:
        /* <DEDUP_REMOVED lines=15> */
.L_x_14593:
        /* <DEDUP_REMOVED lines=13> */
.L_x_14595:
[----:B------:R-:W-:Y:S05]  /*11d20*/  BSYNC.RECONVERGENT B2 ;  /* 0x0000000000027941 */ /* 0x000fea0003800200 */
.L_x_14594:
        /* <DEDUP_REMOVED lines=58> */
[----:B------:R-:W-:Y:S02]  /*120d0*/  HFMA2 R46, -RZ, RZ, 0, 0 ;  /* 0x00000000ff2e7431 */ /* 0x000fe400000001ff */
[----:B------:R-:W-:Y:S01]  /*120e0*/  IMAD.MOV.U32 R90, RZ, RZ, R50 ;  /* 0x000000ffff5a7224 */ /* 0x000fe200078e0032 */
[----:B------:R-:W-:-:S07]  /*120f0*/  LOP3.LUT R94, R49, R92, R51, 0x96, !PT ;  /* 0x0000005c315e7212 */ /* 0x000fce00078e9633 */
.L_x_14592:
[----:B------:R-:W-:Y:S05]  /*12100*/  BSYNC.RECONVERGENT B1 ;  /* 0x0000000000017941 */ /* 0x000fea0003800200 */
.L_x_14591:
        /* <DEDUP_REMOVED lines=17> */
.L_x_14598:
        /* <DEDUP_REMOVED lines=13> */
.L_x_14600:
[----:B------:R-:W-:Y:S05]  /*122f0*/  BSYNC.RECONVERGENT B2 ;  /* 0x0000000000027941 */ /* 0x000fea0003800200 */
.L_x_14599:
        /* <DEDUP_REMOVED lines=61> */
.L_x_14597:
[----:B------:R-:W-:Y:S05]  /*126d0*/  BSYNC.RECONVERGENT B1 ;  /* 0x0000000000017941 */ /* 0x000fea0003800200 */
.L_x_14596:
        /* <DEDUP_REMOVED lines=15> */
.L_x_14603:
        /* <DEDUP_REMOVED lines=13> */
.L_x_14605:
[----:B------:R-:W-:Y:S05]  /*128a0*/  BSYNC.RECONVERGENT B2 ;  /* 0x0000000000027941 */ /* 0x000fea0003800200 */
.L_x_14604:
        /* <DEDUP_REMOVED lines=61> */
.L_x_14602:
[----:B------:R-:W-:Y:S05]  /*12c80*/  BSYNC.RECONVERGENT B1 ;  /* 0x0000000000017941 */ /* 0x000fea0003800200 */
.L_x_14601:
        /* <DEDUP_REMOVED lines=17> */
.L_x_14608:
        /* <DEDUP_REMOVED lines=13> */
.L_x_14610:
[----:B------:R-:W-:Y:S05]  /*12e70*/  BSYNC.RECONVERGENT B2 ;  /* 0x0000000000027941 */ /* 0x000fea0003800200 */
.L_x_14609:
        /* <DEDUP_REMOVED lines=61> */
.L_x_14607:
[----:B------:R-:W-:Y:S05]  /*13250*/  BSYNC.RECONVERGENT B1 ;  /* 0x0000000000017941 */ /* 0x000fea0003800200 */
.L_x_14606:
        /* <DEDUP_REMOVED lines=15> */
.L_x_14613:
        /* <DEDUP_REMOVED lines=13> */
.L_x_14615:
[----:B------:R-:W-:Y:S05]  /*13420*/  BSYNC.RECONVERGENT B2 ;  /* 0x0000000000027941 */ /* 0x000fea0003800200 */
.L_x_14614:
        /* <DEDUP_REMOVED lines=61> */
.L_x_14612:
[----:B------:R-:W-:Y:S05]  /*13800*/  BSYNC.RECONVERGENT B1 ;  /* 0x0000000000017941 */ /* 0x000fea0003800200 */
.L_x_14611:
        /* <DEDUP_REMOVED lines=17> */
.L_x_14618:
        /* <DEDUP_REMOVED lines=15> */
.L_x_14620:
[----:B------:R-:W-:Y:S05]  /*13a10*/  BSYNC.RECONVERGENT B2 ;  /* 0x0000000000027941 */ /* 0x000fea0003800200 */
.L_x_14619:
        /* <DEDUP_REMOVED lines=61> */
.L_x_14617:
[----:B------:R-:W-:Y:S05]  /*13df0*/  BSYNC.RECONVERGENT B1 ;  /* 0x0000000000017941 */ /* 0x000fea0003800200 */
.L_x_14616:
        /* <DEDUP_REMOVED lines=12> */
[----:B------:R-:W-:Y:S01]  /*13ec0*/  SEL R49, RZ, 0x1, P6 ;  /* 0x00000001ff317807 */ /* 0x000fe20003000000 */
[----:B------:R-:W-:Y:S01]  /*13ed0*/  FADD.FTZ R24, R133, R24 ;  /* 0x0000001885187221 */ /* 0x000fe20000010000 */
[-C--:B------:R-:W-:Y:S02]  /*13ee0*/  FSETP.GTU.FTZ.AND P6, PT, R140, R131.reuse, PT ;  /* 0x000000838c00720b */ /* 0x080fe40003fdc000 */
[----:B------:R-:W-:Y:S01]  /*13ef0*/  FSEL R137, R137, RZ, P3 ;  /* 0x000000ff89897208 */ /* 0x000fe20001800000 */
[----:B------:R-:W-:Y:S01]  /*13f00*/  @P1 FADD.FTZ R24, R8, R24 ;  /* 0x0000001808181221 */ /* 0x000fe20000010000 */
[----:B------:R-:W-:Y:S02]  /*13f10*/  FSEL R26, R26, RZ, !P6 ;  /* 0x000000ff1a1a7208 */ /* 0x000fe40007000000 */
        /* <DEDUP_REMOVED lines=17> */
.L_x_14580:
        /* <DEDUP_REMOVED lines=16> */
.L_x_14624:
        /* <DEDUP_REMOVED lines=13> */
.L_x_14626:
[----:B------:R-:W-:Y:S05]  /*14200*/  BSYNC.RECONVERGENT B2 ;  /* 0x0000000000027941 */ /* 0x000fea0003800200 */
.L_x_14625:
        /* <DEDUP_REMOVED lines=55> */
[----:B------:R-:W-:-:S03]  /*14580*/  MOV R90, R48 ;  /* 0x00000030005a7202 */ /* 0x000fc60000000f00 */
[----:B------:R-:W-:Y:S01]  /*14590*/  HFMA2 R48, -RZ, RZ, 0, 0 ;  /* 0x00000000ff307431 */ /* 0x000fe200000001ff */
[----:B------:R-:W-:Y:S02]  /*145a0*/  LOP3.LUT R94, R47, R50, R49, 0x96, !PT ;  /* 0x000000322f5e7212 */ /* 0x000fe400078e9631 */
[----:B------:R-:W-:Y:S01]  /*145b0*/  LOP3.LUT R93, R93, R46, R131, 0x96, !PT ;  /* 0x0000002e5d5d7212 */ /* 0x000fe200078e9683 */
[----:B------:R-:W-:-:S07]  /*145c0*/  IMAD.MOV.U32 R46, RZ, RZ, R88 ;  /* 0x000000ffff2e7224 */ /* 0x000fce00078e0058 */
.L_x_14623:
[----:B------:R-:W-:Y:S05]  /*145d0*/  BSYNC.RECONVERGENT B1 ;  /* 0x0000000000017941 */ /* 0x000fea0003800200 */
.L_x_14622:
[----:B------:R-:W0:Y:S01]  /*145e0*/  LDC R45, c[0x0][0x404] ;  /* 0x00010100ff2d7b82 */ /* 0x000e220000000800 */
[----:B------:R-:W-:Y:S01]  /*145f0*/  ISETP.NE.AND P3, PT, R48, 0x1, PT ;  /* 0x000000013000780c */ /* 0x000fe20003f65270 */
[----:B------:R-:W-:Y:S01]  /*14600*/  IMAD.MOV.U32 R88, RZ, RZ, 0x2f800000 ;  /* 0x2f800000ff587424 */ /* 0x000fe200078e00ff */
[----:B------:R-:W-:Y:S01]  /*14610*/  I2FP.F32.U32 R47, R46 ;  /* 0x0000002e002f7245 */ /* 0x000fe20000201000 */
[----:B------:R-:W-:Y:S01]  /*14620*/  BSSY.RECONVERGENT B1, `(.L_x_14627) ;  /* 0x0000059000017945 */ /* 0x000fe20003800200 */
[----:B------:R-:W-:-:S03]  /*14630*/  MOV R49, 0x2 ;  /* 0x0000000200317802 */ /* 0x000fc60000000f00 */
[----:B------:R-:W-:Y:S01]  /*14640*/  FFMA.FTZ R46, R47, R88, 1.1641532182693481445e-10 ;  /* 0x2f0000002f2e7423 */ /* 0x000fe20000010058 */
[----:B------:R-:W-:-:S04]  /*14650*/  IMAD.MOV.U32 R47, RZ, RZ, R90 ;  /* 0x000000ffff2f7224 */ /* 0x000fc800078e005a */
[----:B0-----:R-:W-:Y:S01]  /*14660*/  FSETP.LE.FTZ.AND P2, PT, R46, R45, PT ;  /* 0x0000002d2e00720b */ /* 0x001fe20003f53000 */
        /* <DEDUP_REMOVED lines=9> */
.L_x_14629:
        /* <DEDUP_REMOVED lines=13> */
.L_x_14631:
[----:B------:R-:W-:Y:S05]  /*147d0*/  BSYNC.RECONVERGENT B2 ;  /* 0x0000000000027941 */ /* 0x000fea0003800200 */
.L_x_14630:
        /* <DEDUP_REMOVED lines=61> */
.L_x_14628:
[----:B------:R-:W-:Y:S05]  /*14bb0*/  BSYNC.RECONVERGENT B1 ;  /* 0x0000000000017941 */ /* 0x000fea0003800200 */
.L_x_14627:
        /* <DEDUP_REMOVED lines=16> */
.L_x_14634:
        /* <DEDUP_REMOVED lines=13> */
.L_x_14636:
[----:B------:R-:W-:Y:S05]  /*14d90*/  BSYNC.RECONVERGENT B2 ;  /* 0x0000000000027941 */ /* 0x000fea0003800200 */
.L_x_14635:
        /* <DEDUP_REMOVED lines=61> */
.L_x_14633:
[----:B------:R-:W-:Y:S05]  /*15170*/  BSYNC.RECONVERGENT B1 ;  /* 0x0000000000017941 */ /* 0x000fea0003800200 */
.L_x_14632:
        /* <DEDUP_REMOVED lines=16> */
.L_x_14639:
        /* <DEDUP_REMOVED lines=13> */
.L_x_14641:
[----:B------:R-:W-:Y:S05]  /*15350*/  BSYNC.RECONVERGENT B2 ;  /* 0x0000000000027941 */ /* 0x000fea0003800200 */
.L_x_14640:
        /* <DEDUP_REMOVED lines=61> */
.L_x_14638:
[----:B------:R-:W-:Y:S05]  /*15730*/  BSYNC.RECONVERGENT B1 ;  /* 0x0000000000017941 */ /* 0x000fea0003800200 */
.L_x_14637:
        /* <DEDUP_REMOVED lines=16> */
.L_x_14621:
        /* <DEDUP_REMOVED lines=19> */
[----:B------:R-:W-:-:S04]  /*15970*/  LOP3.LUT R48, R86, 0xff, RZ, 0xc0, !PT ;  /* 0x000000ff56307812 */ /* 0x000fc800078ec0ff */
[----:B------:R-:W-:-:S05]  /*15980*/  LEA R45, R50, R45, 0x8 ;  /* 0x0000002d322d7211 */ /* 0x000fca00078e40ff */
[----:B------:R-:W-:Y:S02]  /*15990*/  IMAD.IADD R45, R45, 0x1, R48 ;  /* 0x000000012d2d7824 */ /* 0x000fe400078e0230 */
[----:B0-----:R-:W-:-:S05]  /*159a0*/  IMAD.WIDE.U32 R46, R44, 0x4, R46 ;  /* 0x000000042c2e7825 */ /* 0x001fca00078e002e */
[----:B------:R1:W-:Y:S02]  /*159b0*/  STG.E desc[UR6][R46.64], R45 ;  /* 0x0000002d2e007986 */ /* 0x0003e4000c101906 */
.L_x_14642:
[----:B------:R-:W-:Y:S01]  /*159c0*/  MOV R88, R130 ;  /* 0x0000008200587202 */ /* 0x000fe20000000f00 */
[----:B------:R-:W-:-:S07]  /*159d0*/  VIADD R44, R44, 0x100 ;  /* 0x000001002c2c7836 */ /* 0x000fce0000000000 */
.L_x_14579:
[----:B------:R-:W-:Y:S05]  /*159e0*/  BSYNC.RECONVERGENT B0 ;  /* 0x0000000000007941 */ /* 0x000fea0003800200 */
.L_x_14578:
        /* <DEDUP_REMOVED lines=34> */
.L_x_14648:
        /* <DEDUP_REMOVED lines=13> */
.L_x_14650:
[----:B------:R-:W-:Y:S05]  /*15ce0*/  BSYNC.RECONVERGENT B2 ;  /* 0x0000000000027941 */ /* 0x000fea0003800200 */
.L_x_14649:
        /* <DEDUP_REMOVED lines=60> */
.L_x_14647:
[----:B------:R-:W-:Y:S05]  /*160b0*/  BSYNC.RECONVERGENT B1 ;  /* 0x0000000000017941 */ /* 0x000fea0003800200 */
.L_x_14646:
[----:B------:R-:W0:Y:S01]  /*160c0*/  LDC R131, c[0x0][0x408] ;  /* 0x00010200ff837b82 */ /* 0x000e220000000800 */
[----:B------:R-:W-:Y:S01]  /*160d0*/  ISETP.NE.AND P3, PT, R49, 0x1, PT ;  /* 0x000000013100780c */ /* 0x000fe20003f65270 */
[----:B------:R-:W-:Y:S01]  /*160e0*/  BSSY.RECONVERGENT B1, `(.L_x_14651) ;  /* 0x000005d000017945 */ /* 0x000fe20003800200 */
[----:B------:R-:W-:Y:S01]  /*160f0*/  I2FP.F32.U32 R46, R45 ;  /* 0x0000002d002e7245 */ /* 0x000fe20000201000 */
[----:B------:R-:W-:Y:S02]  /*16100*/  IMAD.MOV.U32 R45, RZ, RZ, 0x2f800000 ;  /* 0x2f800000ff2d7424 */ /* 0x000fe400078e00ff */
[----:B------:R-:W-:Y:S02]  /*16110*/  IMAD.MOV.U32 R48, RZ, RZ, R90 ;  /* 0x000000ffff307224 */ /* 0x000fe400078e005a */
[----:B------:R-:W1:Y:S01]  /*16120*/  LDC R88, c[0x0][0x404] ;  /* 0x00010100ff587b82 */ /* 0x000e620000000800 */
[----:B------:R-:W-:Y:S01]  /*16130*/  FFMA.FTZ R47, R46, R45, 1.1641532182693481445e-10 ;  /* 0x2f0000002e2f7423 */ /* 0x000fe2000001002d */
[----:B------:R-:W-:Y:S01]  /*16140*/  MOV R46, 0x2 ;  /* 0x00000002002e7802 */ /* 0x000fe20000000f00 */
[----:B0----5:R-:W-:-:S03]  /*16150*/  FMUL.FTZ R132, R28, R131 ;  /* 0x000000831c847220 */ /* 0x021fc60000410000 */
[----:B-1----:R-:W-:Y:S01]  /*16160*/  FSETP.LE.FTZ.AND P2, PT, R47, R88, PT ;  /* 0x000000582f00720b */ /* 0x002fe20003f53000 */
        /* <DEDUP_REMOVED lines=9> */
.L_x_14653:
        /* <DEDUP_REMOVED lines=13> */
.L_x_14655:
[----:B------:R-:W-:Y:S05]  /*162d0*/  BSYNC.RECONVERGENT B2 ;  /* 0x0000000000027941 */ /* 0x000fea0003800200 */
.L_x_14654:
        /* <DEDUP_REMOVED lines=61> */
.L_x_14652:
[----:B------:R-:W-:Y:S05]  /*166b0*/  BSYNC.RECONVERGENT B1 ;  /* 0x0000000000017941 */ /* 0x000fea0003800200 */
.L_x_14651:
        /* <DEDUP_REMOVED lines=15> */
.L_x_14658:
        /* <DEDUP_REMOVED lines=13> */
.L_x_14660:
[----:B------:R-:W-:Y:S05]  /*16880*/  BSYNC.RECONVERGENT B2 ;  /* 0x0000000000027941 */ /* 0x000fea0003800200 */
.L_x_14659:
        /* <DEDUP_REMOVED lines=61> */
.L_x_14657:
[----:B------:R-:W-:Y:S05]  /*16c60*/  BSYNC.RECONVERGENT B1 ;  /* 0x0000000000017941 */ /* 0x000fea0003800200 */
.L_x_14656:
        /* <DEDUP_REMOVED lines=17> */
.L_x_14663:
        /* <DEDUP_REMOVED lines=13> */
.L_x_14665:
[----:B------:R-:W-:Y:S05]  /*16e50*/  BSYNC.RECONVERGENT B2 ;  /* 0x0000000000027941 */ /* 0x000fea0003800200 */
.L_x_14664:
        /* <DEDUP_REMOVED lines=61> */
.L_x_14662:
[----:B------:R-:W-:Y:S05]  /*17230*/  BSYNC.RECONVERGENT B1 ;  /* 0x0000000000017941 */ /* 0x000fea0003800200 */
.L_x_14661:
        /* <DEDUP_REMOVED lines=15> */
.L_x_14668:
        /* <DEDUP_REMOVED lines=13> */
.L_x_14670:
[----:B------:R-:W-:Y:S05]  /*17400*/  BSYNC.RECONVERGENT B2 ;  /* 0x0000000000027941 */ /* 0x000fea0003800200 */
.L_x_14669:
        /* <DEDUP_REMOVED lines=61> */
.L_x_14667:
[----:B------:R-:W-:Y:S05]  /*177e0*/  BSYNC.RECONVERGENT B1 ;  /* 0x0000000000017941 */ /* 0x000fea0003800200 */
.L_x_14666:
        /* <DEDUP_REMOVED lines=17> */
.L_x_14673:
        /* <DEDUP_REMOVED lines=13> */
.L_x_14675:
[----:B------:R-:W-:Y:S05]  /*179d0*/  BSYNC.RECONVERGENT B2 ;  /* 0x0000000000027941 */ /* 0x000fea0003800200 */
.L_x_14674:
[----:B------:R-:W-:Y:S01]  /*179e0*/  IMAD.WIDE.U32 R46, R97, -0x326172a9, RZ ;  /* 0xcd9e8d57612e7825 */ /* 0x000fe200078e00ff */
[----:B------:R-:W-:Y:S02]  /*179f0*/  LOP3.LUT R28, R89, R51, R83, 0x96, !PT ;  /* 0x00000033591c7212 */ /* 0x000fe400078e9653 */
[----:B------:R-:W-:Y:S02]  /*17a00*/  IADD3 R51, PT, PT, R83, -0x4498517b, RZ ;  /* 0xbb67ae8553337810 */ /* 0x000fe40007ffe0ff */
[----:B------:R-:W-:Y:S01]  /*17a10*/  LOP3.LUT R48, R99, R47, R82, 0x96, !PT ;  /* 0x0000002f63307212 */ /* 0x000fe200078e9652 */
[----:B------:R-:W-:Y:S01]  /*17a20*/  IMAD.WIDE.U32 R28, R28, -0x326172a9, RZ ;  /* 0xcd9e8d571c1c7825 */ /* 0x000fe200078e00ff */
[----:B------:R-:W-:Y:S02]  /*17a30*/  IADD3 R93, PT, PT, R83, -0x695add53, RZ ;  /* 0x96a522ad535d7810 */ /* 0x000fe40007ffe0ff */
[----:B------:R-:W-:Y:S01]  /*17a40*/  MOV R30, R130 ;  /* 0x00000082001e7202 */ /* 0x000fe20000000f00 */
[----:B------:R-:W-:-:S02]  /*17a50*/  VIADD R47, R82, 0x9e3779b9 ;  /* 0x9e3779b9522f7836 */ /* 0x000fc40000000000 */
        /* <DEDUP_REMOVED lines=48> */
[----:B------:R-:W-:Y:S02]  /*17d60*/  HFMA2 R46, -RZ, RZ, 0, 0 ;  /* 0x00000000ff2e7431 */ /* 0x000fe400000001ff */
[----:B------:R-:W-:Y:S02]  /*17d70*/  VIADD R47, R82, 0x8ff34781 ;  /* 0x8ff34781522f7836 */ /* 0x000fe40000000000 */
[----:B------:R-:W-:Y:S02]  /*17d80*/  IMAD.MOV.U32 R90, RZ, RZ, R48 ;  /* 0x000000ffff5a7224 */ /* 0x000fe400078e0030 */
[----:B------:R-:W-:Y:S01]  /*17d90*/  IMAD.MOV.U32 R130, RZ, RZ, R28 ;  /* 0x000000ffff827224 */ /* 0x000fe200078e001c */
[----:B------:R-:W-:-:S07]  /*17da0*/  LOP3.LUT R94, R47, R50, R49, 0x96, !PT ;  /* 0x000000322f5e7212 */ /* 0x000fce00078e9631 */
.L_x_14672:
[----:B------:R-:W-:Y:S05]  /*17db0*/  BSYNC.RECONVERGENT B1 ;  /* 0x0000000000017941 */ /* 0x000fea0003800200 */
.L_x_14671:
        /* <DEDUP_REMOVED lines=15> */
.L_x_14678:
        /* <DEDUP_REMOVED lines=13> */
.L_x_14680:
[----:B------:R-:W-:Y:S05]  /*17f80*/  BSYNC.RECONVERGENT B2 ;  /* 0x0000000000027941 */ /* 0x000fea0003800200 */
.L_x_14679:
        /* <DEDUP_REMOVED lines=61> */
.L_x_14677:
[----:B------:R-:W-:Y:S05]  /*18360*/  BSYNC.RECONVERGENT B1 ;  /* 0x0000000000017941 */ /* 0x000fea0003800200 */
.L_x_14676:
        /* <DEDUP_REMOVED lines=17> */
.L_x_14683:
        /* <DEDUP_REMOVED lines=15> */
.L_x_14685:
[----:B------:R-:W-:Y:S05]  /*18570*/  BSYNC.RECONVERGENT B2 ;  /* 0x0000000000027941 */ /* 0x000fea0003800200 */
.L_x_14684:
[----:B------:R-:W-:Y:S01]  /*18580*/  IMAD.WIDE.U32 R30, R97, -0x326172a9, RZ ;  /* 0xcd9e8d57611e7825 */ /* 0x000fe200078e00ff */
[----:B------:R-:W-:-:S03]  /*18590*/  LOP3.LUT R28, R89, R49, R83, 0x96, !PT ;  /* 0x00000031591c7212 */ /* 0x000fc600078e9653 */
[----:B------:R-:W-:Y:S01]  /*185a0*/  HFMA2 R92, -RZ, RZ, 0, 0 ;  /* 0x00000000ff5c7431 */ /* 0x000fe200000001ff */
        /* <DEDUP_REMOVED lines=58> */
.L_x_14682:
[----:B------:R-:W-:Y:S05]  /*18950*/  BSYNC.RECONVERGENT B1 ;  /* 0x0000000000017941 */ /* 0x000fea0003800200 */
.L_x_14681:
        /* <DEDUP_REMOVED lines=13> */
[-C--:B------:R-:W-:Y:S02]  /*18a30*/  FSETP.GTU.FTZ.AND P6, PT, R141, R88.reuse, PT ;  /* 0x000000588d00720b */ /* 0x080fe40003fdc000 */
[----:B------:R-:W-:Y:S02]  /*18a40*/  FSEL R132, R132, RZ, P2 ;  /* 0x000000ff84847208 */ /* 0x000fe40001000000 */
[----:B------:R-:W-:Y:S02]  /*18a50*/  FSEL R31, R31, RZ, !P6 ;  /* 0x000000ff1f1f7208 */ /* 0x000fe40007000000 */
[----:B------:R-:W-:Y:S01]  /*18a60*/  SEL R137, RZ, 0x1, P6 ;  /* 0x00000001ff897807 */ /* 0x000fe20003000000 */
[----:B------:R-:W-:Y:S01]  /*18a70*/  FADD.FTZ R28, R132, R47 ;  /* 0x0000002f841c7221 */ /* 0x000fe20000010000 */
[----:B------:R-:W-:Y:S01]  /*18a80*/  FSETP.GTU.FTZ.AND P6, PT, R45, R88, PT ;  /* 0x000000582d00720b */ /* 0x000fe20003fdc000 */
[----:B------:R-:W-:Y:S01]  /*18a90*/  FADD.FTZ R30, R140, R31 ;  /* 0x0000001f8c1e7221 */ /* 0x000fe20000010000 */
[----:B------:R-:W-:Y:S01]  /*18aa0*/  FSEL R138, R138, RZ, P3 ;  /* 0x000000ff8a8a7208 */ /* 0x000fe20001800000 */
[----:B------:R-:W-:Y:S01]  /*18ab0*/  @P1 FADD.FTZ R28, R8, R28 ;  /* 0x0000001c081c1221 */ /* 0x000fe20000010000 */
[----:B------:R-:W-:Y:S01]  /*18ac0*/  FSEL R46, R46, RZ, !P6 ;  /* 0x000000ff2e2e7208 */ /* 0x000fe20007000000 */
[----:B------:R-:W-:Y:S01]  /*18ad0*/  @P1 FADD.FTZ R30, R10, R30 ;  /* 0x0000001e0a1e1221 */ /* 0x000fe20000010000 */
[----:B------:R-:W-:Y:S01]  /*18ae0*/  FSEL R49, R50, RZ, P5 ;  /* 0x000000ff32317208 */ /* 0x000fe20002800000 */
[----:B------:R-:W-:Y:S01]  /*18af0*/  FADD.FTZ R29, R138, R29 ;  /* 0x0000001d8a1d7221 */ /* 0x000fe20000010000 */
[----:B------:R-:W-:-:S02]  /*18b00*/  SEL R45, RZ, 0x1, P6 ;  /* 0x00000001ff2d7807 */ /* 0x000fc40003000000 */
[----:B------:R-:W-:Y:S01]  /*18b10*/  PRMT R86, R48, 0x7610, R86 ;  /* 0x0000761030567816 */ /* 0x000fe20000000056 */
[----:B------:R-:W-:Y:S01]  /*18b20*/  FADD.FTZ R31, R46, R49 ;  /* 0x000000312e1f7221 */ /* 0x000fe20000010000 */
[----:B------:R-:W-:Y:S01]  /*18b30*/  @P1 FADD.FTZ R29, R9, R29 ;  /* 0x0000001d091d1221 */ /* 0x000fe20000010000 */
[----:B------:R-:W-:Y:S02]  /*18b40*/  PRMT R85, R51, 0x7610, R85 ;  /* 0x0000761033557816 */ /* 0x000fe40000000055 */
[----:B------:R-:W-:Y:S01]  /*18b50*/  @P1 FADD.FTZ R31, R11, R31 ;  /* 0x0000001f0b1f1221 */ /* 0x000fe20000010000 */
[----:B------:R-:W-:Y:S02]  /*18b60*/  PRMT R84, R137, 0x7610, R84 ;  /* 0x0000761089547816 */ /* 0x000fe40000000054 */
[----:B------:R-:W-:Y:S01]  /*18b70*/  PRMT R0, R45, 0x7610, R0 ;  /* 0x000076102d007816 */ /* 0x000fe20000000000 */
[----:B------:R-:W-:Y:S06]  /*18b80*/  BRA `(.L_x_14686) ;  /* 0x0000001800047947 */ /* 0x000fec0003800000 */
.L_x_14645:
        /* <DEDUP_REMOVED lines=16> */
.L_x_14689:
        /* <DEDUP_REMOVED lines=13> */
.L_x_14691:
[----:B------:R-:W-:Y:S05]  /*18d60*/  BSYNC.RECONVERGENT B2 ;  /* 0x0000000000027941 */ /* 0x000fea0003800200 */
.L_x_14690:
        /* <DEDUP_REMOVED lines=60> */
.L_x_14688:
[----:B------:R-:W-:Y:S05]  /*19130*/  BSYNC.RECONVERGENT B1 ;  /* 0x0000000000017941 */ /* 0x000fea0003800200 */
.L_x_14687:
[----:B------:R-:W0:Y:S01]  /*19140*/  LDC R45, c[0x0][0x404] ;  /* 0x00010100ff2d7b82 */ /* 0x000e220000000800 */
[----:B------:R-:W-:Y:S01]  /*19150*/  HFMA2 R88, -RZ, RZ, 0.1171875, 0 ;  /* 0x2f800000ff587431 */ /* 0x000fe200000001ff */
[----:B------:R-:W-:Y:S01]  /*19160*/  ISETP.NE.AND P3, PT, R48, 0x1, PT ;  /* 0x000000013000780c */ /* 0x000fe20003f65270 */
[----:B------:R-:W-:Y:S01]  /*19170*/  BSSY.RECONVERGENT B1, `(.L_x_14692) ;  /* 0x000005a000017945 */ /* 0x000fe20003800200 */
[----:B------:R-:W-:Y:S01]  /*19180*/  I2FP.F32.U32 R47, R46 ;  /* 0x0000002e002f7245 */ /* 0x000fe20000201000 */
[----:B------:R-:W-:-:S04]  /*19190*/  IMAD.MOV.U32 R49, RZ, RZ, 0x2 ;  /* 0x00000002ff317424 */ /* 0x000fc800078e00ff */
        /* <DEDUP_REMOVED lines=12> */
.L_x_14694:
        /* <DEDUP_REMOVED lines=13> */
.L_x_14696:
[----:B------:R-:W-:Y:S05]  /*19330*/  BSYNC.RECONVERGENT B2 ;  /* 0x0000000000027941 */ /* 0x000fea0003800200 */
.L_x_14695:
        /* <DEDUP_REMOVED lines=61> */
.L_x_14693:
[----:B------:R-:W-:Y:S05]  /*19710*/  BSYNC.RECONVERGENT B1 ;  /* 0x0000000000017941 */ /* 0x000fea0003800200 */
.L_x_14692:
        /* <DEDUP_REMOVED lines=16> */
.L_x_14699:
        /* <DEDUP_REMOVED lines=13> */
.L_x_14701:
[----:B------:R-:W-:Y:S05]  /*198f0*/  BSYNC.RECONVERGENT B2 ;  /* 0x0000000000027941 */ /* 0x000fea0003800200 */
.L_x_14700:
        /* <DEDUP_REMOVED lines=61> */
.L_x_14698:
[----:B------:R-:W-:Y:S05]  /*19cd0*/  BSYNC.RECONVERGENT B1 ;  /* 0x0000000000017941 */ /* 0x000fea0003800200 */
.L_x_14697:
        /* <DEDUP_REMOVED lines=16> */
.L_x_14704:
        /* <DEDUP_REMOVED lines=13> */
.L_x_14706:
[----:B------:R-:W-:Y:S05]  /*19eb0*/  BSYNC.RECONVERGENT B2 ;  /* 0x0000000000027941 */ /* 0x000fea0003800200 */
.L_x_14705:
        /* <DEDUP_REMOVED lines=61> */
.L_x_14703:
[----:B------:R-:W-:Y:S05]  /*1a290*/  BSYNC.RECONVERGENT B1 ;  /* 0x0000000000017941 */ /* 0x000fea0003800200 */
.L_x_14702:
        /* <DEDUP_REMOVED lines=16> */
.L_x_14686:
        /* <DEDUP_REMOVED lines=24> */
.L_x_14707:
[----:B------:R-:W-:Y:S01]  /*1a520*/  IMAD.MOV.U32 R88, RZ, RZ, R130 ;  /* 0x000000ffff587224 */ /* 0x000fe200078e0082 */
[----:B------:R-:W-:-:S07]  /*1a530*/  IADD3 R44, PT, PT, R44, 0x100, RZ ;  /* 0x000001002c2c7810 */ /* 0x000fce0007ffe0ff */
.L_x_14644:
[----:B------:R-:W-:Y:S05]  /*1a540*/  BSYNC.RECONVERGENT B0 ;  /* 0x0000000000007941 */ /* 0x000fea0003800200 */
.L_x_14643:
        /* <DEDUP_REMOVED lines=34> */
.L_x_14713:
        /* <DEDUP_REMOVED lines=13> */
.L_x_14715:
[----:B------:R-:W-:Y:S05]  /*1a840*/  BSYNC.RECONVERGENT B2 ;  /* 0x0000000000027941 */ /* 0x000fea0003800200 */
.L_x_14714:
        /* <DEDUP_REMOVED lines=60> */
.L_x_14712:
[----:B------:R-:W-:Y:S05]  /*1ac10*/  BSYNC.RECONVERGENT B1 ;  /* 0x0000000000017941 */ /* 0x000fea0003800200 */
.L_x_14711:
[----:B------:R-:W0:Y:S01]  /*1ac20*/  LDC R131, c[0x0][0x408] ;  /* 0x00010200ff837b82 */ /* 0x000e220000000800 */
[----:B------:R-:W-:Y:S01]  /*1ac30*/  I2FP.F32.U32 R46, R45 ;  /* 0x0000002d002e7245 */ /* 0x000fe20000201000 */
[----:B------:R-:W-:Y:S01]  /*1ac40*/  HFMA2 R45, -RZ, RZ, 0.1171875, 0 ;  /* 0x2f800000ff2d7431 */ /* 0x000fe200000001ff */
[----:B------:R-:W-:Y:S01]  /*1ac50*/  ISETP.NE.AND P3, PT, R49, 0x1, PT ;  /* 0x000000013100780c */ /* 0x000fe20003f65270 */
[----:B------:R-:W-:Y:S01]  /*1ac60*/  BSSY.RECONVERGENT B1, `(.L_x_14716) ;  /* 0x000005b000017945 */ /* 0x000fe20003800200 */
[----:B------:R-:W-:-:S03]  /*1ac70*/  MOV R48, R90 ;  /* 0x0000005a00307202 */ /* 0x000fc60000000f00 */
[----:B------:R-:W1:Y:S01]  /*1ac80*/  LDC R88, c[0x0][0x404] ;  /* 0x00010100ff587b82 */ /* 0x000e620000000800 */
[----:B------:R-:W-:Y:S01]  /*1ac90*/  FFMA.FTZ R47, R46, R45, 1.1641532182693481445e-10 ;  /* 0x2f0000002e2f7423 */ /* 0x000fe2000001002d */
[----:B------:R-:W-:Y:S02]  /*1aca0*/  IMAD.MOV.U32 R46, RZ, RZ, 0x2 ;  /* 0x00000002ff2e7424 */ /* 0x000fe400078e00ff */
[----:B0----5:R-:W-:Y:S02]  /*1acb0*/  FMUL.FTZ R138, R32, R131 ;  /* 0x00000083208a7220 */ /* 0x021fe40000410000 */
[----:B-1----:R-:W-:Y:S02]  /*1acc0*/  FSETP.LE.FTZ.AND P2, PT, R47, R88, PT ;  /* 0x000000582f00720b */ /* 0x002fe40003f53000 */
        /* <DEDUP_REMOVED lines=9> */
.L_x_14718:
        /* <DEDUP_REMOVED lines=13> */
.L_x_14720:
[----:B------:R-:W-:Y:S05]  /*1ae30*/  BSYNC.RECONVERGENT B2 ;  /* 0x0000000000027941 */ /* 0x000fea0003800200 */
.L_x_14719:
        /* <DEDUP_REMOVED lines=61> */
.L_x_14717:
[----:B------:R-:W-:Y:S05]  /*1b210*/  BSYNC.RECONVERGENT B1 ;  /* 0x0000000000017941 */ /* 0x000fea0003800200 */
.L_x_14716:
        /* <DEDUP_REMOVED lines=15> */
.L_x_14723:
        /* <DEDUP_REMOVED lines=13> */
.L_x_14725:
[----:B------:R-:W-:Y:S05]  /*1b3e0*/  BSYNC.RECONVERGENT B2 ;  /* 0x0000000000027941 */ /* 0x000fea0003800200 */
.L_x_14724:
        /* <DEDUP_REMOVED lines=61> */
.L_x_14722:
[----:B------:R-:W-:Y:S05]  /*1b7c0*/  BSYNC.RECONVERGENT B1 ;  /* 0x0000000000017941 */ /* 0x000fea0003800200 */
.L_x_14721:
        /* <DEDUP_REMOVED lines=17> */
.L_x_14728:
        /* <DEDUP_REMOVED lines=13> */
.L_x_14730:
[----:B------:R-:W-:Y:S05]  /*1b9b0*/  BSYNC.RECONVERGENT B2 ;  /* 0x0000000000027941 */ /* 0x000fea0003800200 */
.L_x_14729:
        /* <DEDUP_REMOVED lines=61> */
.L_x_14727:
[----:B------:R-:W-:Y:S05]  /*1bd90*/  BSYNC.RECONVERGENT B1 ;  /* 0x0000000000017941 */ /* 0x000fea0003800200 */
.L_x_14726:
        /* <DEDUP_REMOVED lines=15> */
.L_x_14733:
        /* <DEDUP_REMOVED lines=13> */
.L_x_14735:
[----:B------:R-:W-:Y:S05]  /*1bf60*/  BSYNC.RECONVERGENT B2 ;  /* 0x0000000000027941 */ /* 0x000fea0003800200 */
.L_x_14734:
        /* <DEDUP_REMOVED lines=61> */
.L_x_14732:
[----:B------:R-:W-:Y:S05]  /*1c340*/  BSYNC.RECONVERGENT B1 ;  /* 0x0000000000017941 */ /* 0x000fea0003800200 */
.L_x_14731:
        /* <DEDUP_REMOVED lines=17> */
.L_x_14738:
        /* <DEDUP_REMOVED lines=13> */
.L_x_14740:
[----:B------:R-:W-:Y:S05]  /*1c530*/  BSYNC.RECONVERGENT B2 ;  /* 0x0000000000027941 */ /* 0x000fea0003800200 */
.L_x_14739:
        /* <DEDUP_REMOVED lines=61> */
.L_x_14737:
[----:B------:R-:W-:Y:S05]  /*1c910*/  BSYNC.RECONVERGENT B1 ;  /* 0x0000000000017941 */ /* 0x000fea0003800200 */
.L_x_14736:
        /* <DEDUP_REMOVED lines=15> */
.L_x_14743:
        /* <DEDUP_REMOVED lines=13> */
.L_x_14745:
[----:B------:R-:W-:Y:S05]  /*1cae0*/  BSYNC.RECONVERGENT B2 ;  /* 0x0000000000027941 */ /* 0x000fea0003800200 */
.L_x_14744:
        /* <DEDUP_REMOVED lines=61> */
.L_x_14742:
[----:B------:R-:W-:Y:S05]  /*1cec0*/  BSYNC.RECONVERGENT B1 ;  /* 0x0000000000017941 */ /* 0x000fea0003800200 */
.L_x_14741:
        /* <DEDUP_REMOVED lines=17> */
.L_x_14748:
        /* <DEDUP_REMOVED lines=15> */
.L_x_14750:
[----:B------:R-:W-:Y:S05]  /*1d0d0*/  BSYNC.RECONVERGENT B2 ;  /* 0x0000000000027941 */ /* 0x000fea0003800200 */
.L_x_14749:
        /* <DEDUP_REMOVED lines=61> */
.L_x_14747:
[----:B------:R-:W-:Y:S05]  /*1d4b0*/  BSYNC.RECONVERGENT B1 ;  /* 0x0000000000017941 */ /* 0x000fea0003800200 */
.L_x_14746:
        /* <DEDUP_REMOVED lines=14> */
[----:B------:R-:W-:Y:S02]  /*1d5a0*/  FSETP.GTU.FTZ.AND P6, PT, R143, R88, PT ;  /* 0x000000588f00720b */ /* 0x000fe40003fdc000 */
[----:B------:R-:W-:Y:S01]  /*1d5b0*/  FSEL R140, R140, RZ, P4 ;  /* 0x000000ff8c8c7208 */ /* 0x000fe20002000000 */
[----:B------:R-:W-:Y:S01]  /*1d5c0*/  @P1 FADD.FTZ R32, R8, R32 ;  /* 0x0000002008201221 */ /* 0x000fe20000010000 */
[----:B------:R-:W-:Y:S02]  /*1d5d0*/  FSEL R35, R35, RZ, !P6 ;  /* 0x000000ff23237208 */ /* 0x000fe40007000000 */
        /* <DEDUP_REMOVED lines=17> */
.L_x_14710:
        /* <DEDUP_REMOVED lines=16> */
.L_x_14754:
        /* <DEDUP_REMOVED lines=13> */
.L_x_14756:
[----:B------:R-:W-:Y:S05]  /*1d8c0*/  BSYNC.RECONVERGENT B2 ;  /* 0x0000000000027941 */ /* 0x000fea0003800200 */
.L_x_14755:
        /* <DEDUP_REMOVED lines=60> */
.L_x_14753:
[----:B------:R-:W-:Y:S05]  /*1dc90*/  BSYNC.RECONVERGENT B1 ;  /* 0x0000000000017941 */ /* 0x000fea0003800200 */
.L_x_14752:
        /* <DEDUP_REMOVED lines=18> */
.L_x_14759:
        /* <DEDUP_REMOVED lines=13> */
.L_x_14761:
[----:B------:R-:W-:Y:S05]  /*1de90*/  BSYNC.RECONVERGENT B2 ;  /* 0x0000000000027941 */ /* 0x000fea0003800200 */
.L_x_14760:
        /* <DEDUP_REMOVED lines=61> */
.L_x_14758:
[----:B------:R-:W-:Y:S05]  /*1e270*/  BSYNC.RECONVERGENT B1 ;  /* 0x0000000000017941 */ /* 0x000fea0003800200 */
.L_x_14757:
        /* <DEDUP_REMOVED lines=16> */
.L_x_14764:
        /* <DEDUP_REMOVED lines=13> */
.L_x_14766:
[----:B------:R-:W-:Y:S05]  /*1e450*/  BSYNC.RECONVERGENT B2 ;  /* 0x0000000000027941 */ /* 0x000fea0003800200 */
.L_x_14765:
        /* <DEDUP_REMOVED lines=61> */
.L_x_14763:
[----:B------:R-:W-:Y:S05]  /*1e830*/  BSYNC.RECONVERGENT B1 ;  /* 0x0000000000017941 */ /* 0x000fea0003800200 */
.L_x_14762:
        /* <DEDUP_REMOVED lines=16> */
.L_x_14769:
        /* <DEDUP_REMOVED lines=13> */
.L_x_14771:
[----:B------:R-:W-:Y:S05]  /*1ea10*/  BSYNC.RECONVERGENT B2 ;  /* 0x0000000000027941 */ /* 0x000fea0003800200 */
.L_x_14770:
        /* <DEDUP_REMOVED lines=61> */
.L_x_14768:
[----:B------:R-:W-:Y:S05]  /*1edf0*/  BSYNC.RECONVERGENT B1 ;  /* 0x0000000000017941 */ /* 0x000fea0003800200 */
.L_x_14767:
        /* <DEDUP_REMOVED lines=16> */
.L_x_14751:
[----:B------:R-:W0:Y:S01]  /*1ef00*/  LDC.64 R48, c[0x0][0x3a8] ;  /* 0x0000ea00ff307b82 */ /* 0x000e220000000a00 */
[----:B------:R-:W-:Y:S02]  /*1ef10*/  SEL R45, RZ, 0x1000000, !P5 ;  /* 0x01000000ff2d7807 */ /* 0x000fe40006800000 */
[----:B------:R-:W-:Y:S02]  /*1ef20*/  SEL R50, RZ, 0x10000, !P4 ;  /* 0x00010000ff327807 */ /* 0x000fe40006000000 */
[----:B------:R-:W-:Y:S02]  /*1ef30*/  SEL R51, RZ, 0x100, !P3 ;  /* 0x00000100ff337807 */ /* 0x000fe40005800000 */
[----:B------:R-:W-:Y:S01]  /*1ef40*/  SEL R88, RZ, 0x1, !P2 ;  /* 0x00000001ff587807 */ /* 0x000fe20005000000 */
[----:B------:R-:W1:Y:S01]  /*1ef50*/  LDC.64 R46, c[0x0][0x3b0] ;  /* 0x0000ec00ff2e7b82 */ /* 0x000e620000000a00 */
[----:B------:R-:W-:-:S05]  /*1ef60*/  IADD3 R45, PT, PT, R51, R45, R50 ;  /* 0x0000002d332d7210 */ /* 0x000fca0007ffe032 */
        /* <DEDUP_REMOVED lines=17> */
.L_x_14772:
[----:B------:R-:W-:Y:S01]  /*1f080*/  MOV R88, R130 ;  /* 0x0000008200587202 */ /* 0x000fe20000000f00 */
[----:B------:R-:W-:-:S07]  /*1f090*/  VIADD R44, R44, 0x100 ;  /* 0x000001002c2c7836 */ /* 0x000fce0000000000 */
.L_x_14709:
[----:B------:R-:W-:Y:S05]  /*1f0a0*/  BSYNC.RECONVERGENT B0 ;  /* 0x0000000000007941 */ /* 0x000fea0003800200 */
.L_x_14708:
        /* <DEDUP_REMOVED lines=34> */
.L_x_14778:
        /* <DEDUP_REMOVED lines=13> */
.L_x_14780:
[----:B------:R-:W-:Y:S05]  /*1f3a0*/  BSYNC.RECONVERGENT B2 ;  /* 0x0000000000027941 */ /* 0x000fea0003800200 */
.L_x_14779:
        /* <DEDUP_REMOVED lines=53> */
[----:B------:R-:W-:Y:S01]  /*1f700*/  IADD3 R45, PT, PT, R82, -0x700cb87f, RZ ;  /* 0x8ff34781522d7810 */ /* 0x000fe20007ffe0ff */
[----:B------:R-:W-:Y:S01]  /*1f710*/  VIADD R93, R83, 0x96a522ad ;  /* 0x96a522ad535d7836 */ /* 0x000fe20000000000 */
[----:B------:R-:W-:Y:S01]  /*1f720*/  MOV R90, R50 ;  /* 0x00000032005a7202 */ /* 0x000fe20000000f00 */
[----:B------:R-:W-:Y:S01]  /*1f730*/  IMAD.WIDE.U32 R46, R46, -0x2daee0ad, RZ ;  /* 0xd2511f532e2e7825 */ /* 0x000fe200078e00ff */
[----:B------:R-:W-:Y:S02]  /*1f740*/  LOP3.LUT R94, R45, R92, R51, 0x96, !PT ;  /* 0x0000005c2d5e7212 */ /* 0x000fe400078e9633 */
[----:B------:R-:W-:Y:S01]  /*1f750*/  MOV R45, R88 ;  /* 0x00000058002d7202 */ /* 0x000fe20000000f00 */
[----:B------:R-:W-:Y:S01]  /*1f760*/  IMAD.MOV.U32 R130, RZ, RZ, R46 ;  /* 0x000000ffff827224 */ /* 0x000fe200078e002e */
[----:B------:R-:W-:-:S07]  /*1f770*/  LOP3.LUT R93, R93, R48, R47, 0x96, !PT ;  /* 0x000000305d5d7212 */ /* 0x000fce00078e962f */
.L_x_14777:
[----:B------:R-:W-:Y:S05]  /*1f780*/  BSYNC.RECONVERGENT B1 ;  /* 0x0000000000017941 */ /* 0x000fea0003800200 */
.L_x_14776:
        /* <DEDUP_REMOVED lines=20> */
.L_x_14783:
        /* <DEDUP_REMOVED lines=13> */
.L_x_14785:
[----:B------:R-:W-:Y:S05]  /*1f9a0*/  BSYNC.RECONVERGENT B2 ;  /* 0x0000000000027941 */ /* 0x000fea0003800200 */
.L_x_14784:
        /* <DEDUP_REMOVED lines=61> */
.L_x_14782:
[----:B------:R-:W-:Y:S05]  /*1fd80*/  BSYNC.RECONVERGENT B1 ;  /* 0x0000000000017941 */ /* 0x000fea0003800200 */
.L_x_14781:
        /* <DEDUP_REMOVED lines=15> */
.L_x_14788:
        /* <DEDUP_REMOVED lines=13> */
.L_x_14790:
[----:B------:R-:W-:Y:S05]  /*1ff50*/  BSYNC.RECONVERGENT B2 ;  /* 0x0000000000027941 */ /* 0x000fea0003800200 */
.L_x_14789:
        /* <DEDUP_REMOVED lines=61> */
.L_x_14787:
[----:B------:R-:W-:Y:S05]  /*20330*/  BSYNC.RECONVERGENT B1 ;  /* 0x0000000000017941 */ /* 0x000fea0003800200 */
.L_x_14786:
        /* <DEDUP_REMOVED lines=17> */
.L_x_14793:
        /* <DEDUP_REMOVED lines=13> */
.L_x_14795:
[----:B------:R-:W-:Y:S05]  /*20520*/  BSYNC.RECONVERGENT B2 ;  /* 0x0000000000027941 */ /* 0x000fea0003800200 */
.L_x_14794:
        /* <DEDUP_REMOVED lines=61> */
.L_x_14792:
[----:B------:R-:W-:Y:S05]  /*20900*/  BSYNC.RECONVERGENT B1 ;  /* 0x0000000000017941 */ /* 0x000fea0003800200 */
.L_x_14791:
        /* <DEDUP_REMOVED lines=15> */
.L_x_14798:
        /* <DEDUP_REMOVED lines=13> */
.L_x_14800:
[----:B------:R-:W-:Y:S05]  /*20ad0*/  BSYNC.RECONVERGENT B2 ;  /* 0x0000000000027941 */ /* 0x000fea0003800200 */
.L_x_14799:
        /* <DEDUP_REMOVED lines=61> */
.L_x_14797:
[----:B------:R-:W-:Y:S05]  /*20eb0*/  BSYNC.RECONVERGENT B1 ;  /* 0x0000000000017941 */ /* 0x000fea0003800200 */
.L_x_14796:
        /* <DEDUP_REMOVED lines=17> */
.L_x_14803:
        /* <DEDUP_REMOVED lines=13> */
.L_x_14805:
[----:B------:R-:W-:Y:S05]  /*210a0*/  BSYNC.RECONVERGENT B2 ;  /* 0x0000000000027941 */ /* 0x000fea0003800200 */
.L_x_14804:
        /* <DEDUP_REMOVED lines=61> */
.L_x_14802:
[----:B------:R-:W-:Y:S05]  /*21480*/  BSYNC.RECONVERGENT B1 ;  /* 0x0000000000017941 */ /* 0x000fea0003800200 */
.L_x_14801:
        /* <DEDUP_REMOVED lines=15> */
.L_x_14808:
        /* <DEDUP_REMOVED lines=13> */
.L_x_14810:
[----:B------:R-:W-:Y:S05]  /*21650*/  BSYNC.RECONVERGENT B2 ;  /* 0x0000000000027941 */ /* 0x000fea0003800200 */
.L_x_14809:
        /* <DEDUP_REMOVED lines=61> */
.L_x_14807:
[----:B------:R-:W-:Y:S05]  /*21a30*/  BSYNC.RECONVERGENT B1 ;  /* 0x0000000000017941 */ /* 0x000fea0003800200 */
.L_x_14806:
        /* <DEDUP_REMOVED lines=17> */
.L_x_14813:
        /* <DEDUP_REMOVED lines=15> */
.L_x_14815:
[----:B------:R-:W-:Y:S05]  /*21c40*/  BSYNC.RECONVERGENT B2 ;  /* 0x0000000000027941 */ /* 0x000fea0003800200 */
.L_x_14814:
        /* <DEDUP_REMOVED lines=61> */
.L_x_14812:
[----:B------:R-:W-:Y:S05]  /*22020*/  BSYNC.RECONVERGENT B1 ;  /* 0x0000000000017941 */ /* 0x000fea0003800200 */
.L_x_14811:
        /* <DEDUP_REMOVED lines=35> */
.L_x_14775:
        /* <DEDUP_REMOVED lines=16> */
.L_x_14819:
        /* <DEDUP_REMOVED lines=13> */
.L_x_14821:
[----:B------:R-:W-:Y:S05]  /*22430*/  BSYNC.RECONVERGENT B2 ;  /* 0x0000000000027941 */ /* 0x000fea0003800200 */
.L_x_14820:
        /* <DEDUP_REMOVED lines=52> */
[----:B------:R-:W-:Y:S01]  /*22780*/  IADD3 R45, PT, PT, R82, -0x700cb87f, RZ ;  /* 0x8ff34781522d7810 */ /* 0x000fe20007ffe0ff */
[----:B------:R-:W-:Y:S01]  /*22790*/  VIADD R93, R83, 0x96a522ad ;  /* 0x96a522ad535d7836 */ /* 0x000fe20000000000 */
[----:B------:R-:W-:Y:S01]  /*227a0*/  MOV R90, R50 ;  /* 0x00000032005a7202 */ /* 0x000fe20000000f00 */
[----:B------:R-:W-:Y:S01]  /*227b0*/  IMAD.WIDE.U32 R46, R46, -0x2daee0ad, RZ ;  /* 0xd2511f532e2e7825 */ /* 0x000fe200078e00ff */
[----:B------:R-:W-:-:S03]  /*227c0*/  LOP3.LUT R94, R45, R92, R51, 0x96, !PT ;  /* 0x0000005c2d5e7212 */ /* 0x000fc600078e9633 */
[----:B------:R-:W-:Y:S01]  /*227d0*/  IMAD.MOV.U32 R130, RZ, RZ, R46 ;  /* 0x000000ffff827224 */ /* 0x000fe200078e002e */
[----:B------:R-:W-:Y:S01]  /*227e0*/  LOP3.LUT R93, R93, R48, R47, 0x96, !PT ;  /* 0x000000305d5d7212 */ /* 0x000fe200078e962f */
[----:B------:R-:W-:Y:S01]  /*227f0*/  IMAD.MOV.U32 R48, RZ, RZ, RZ ;  /* 0x000000ffff307224 */ /* 0x000fe200078e00ff */
[----:B------:R-:W-:-:S07]  /*22800*/  MOV R46, R88 ;  /* 0x00000058002e7202 */ /* 0x000fce0000000f00 */
.L_x_14818:
[----:B------:R-:W-:Y:S05]  /*22810*/  BSYNC.RECONVERGENT B1 ;  /* 0x0000000000017941 */ /* 0x000fea0003800200 */
.L_x_14817:
        /* <DEDUP_REMOVED lines=18> */
.L_x_14824:
        /* <DEDUP_REMOVED lines=13> */
.L_x_14826:
[----:B------:R-:W-:Y:S05]  /*22a10*/  BSYNC.RECONVERGENT B2 ;  /* 0x0000000000027941 */ /* 0x000fea0003800200 */
.L_x_14825:
        /* <DEDUP_REMOVED lines=61> */
.L_x_14823:
[----:B------:R-:W-:Y:S05]  /*22df0*/  BSYNC.RECONVERGENT B1 ;  /* 0x0000000000017941 */ /* 0x000fea0003800200 */
.L_x_14822:
        /* <DEDUP_REMOVED lines=16> */
.L_x_14829:
        /* <DEDUP_REMOVED lines=13> */
.L_x_14831:
[----:B------:R-:W-:Y:S05]  /*22fd0*/  BSYNC.RECONVERGENT B2 ;  /* 0x0000000000027941 */ /* 0x000fea0003800200 */
.L_x_14830:
        /* <DEDUP_REMOVED lines=61> */
.L_x_14828:
[----:B------:R-:W-:Y:S05]  /*233b0*/  BSYNC.RECONVERGENT B1 ;  /* 0x0000000000017941 */ /* 0x000fea0003800200 */
.L_x_14827:
        /* <DEDUP_REMOVED lines=16> */
.L_x_14834:
        /* <DEDUP_REMOVED lines=13> */
.L_x_14836:
[----:B------:R-:W-:Y:S05]  /*23590*/  BSYNC.RECONVERGENT B2 ;  /* 0x0000000000027941 */ /* 0x000fea0003800200 */
.L_x_14835:
        /* <DEDUP_REMOVED lines=61> */
.L_x_14833:
[----:B------:R-:W-:Y:S05]  /*23970*/  BSYNC.RECONVERGENT B1 ;  /* 0x0000000000017941 */ /* 0x000fea0003800200 */
.L_x_14832:
        /* <DEDUP_REMOVED lines=16> */
.L_x_14816:
[----:B------:R-:W0:Y:S01]  /*23a80*/  LDC.64 R48, c[0x0][0x3a8] ;  /* 0x0000ea00ff307b82 */ /* 0x000e220000000a00 */
[----:B------:R-:W-:Y:S02]  /*23a90*/  SEL R45, RZ, 0x1000000, !P5 ;  /* 0x01000000ff2d7807 */ /* 0x000fe40006800000 */
[----:B------:R-:W-:Y:S02]  /*23aa0*/  SEL R50, RZ, 0x10000, !P4 ;  /* 0x00010000ff327807 */ /* 0x000fe40006000000 */
[----:B------:R-:W-:Y:S02]  /*23ab0*/  SEL R51, RZ, 0x100, !P3 ;  /* 0x00000100ff337807 */ /* 0x000fe40005800000 */
[----:B------:R-:W-:Y:S01]  /*23ac0*/  SEL R88, RZ, 0x1, !P2 ;  /* 0x00000001ff587807 */ /* 0x000fe20005000000 */
[----:B------:R-:W1:Y:S01]  /*23ad0*/  LDC.64 R46, c[0x0][0x3b0] ;  /* 0x0000ec00ff2e7b82 */ /* 0x000e620000000a00 */
[----:B------:R-:W-:-:S04]  /*23ae0*/  IADD3 R45, PT, PT, R51, R45, R50 ;  /* 0x0000002d332d7210 */ /* 0x000fc80007ffe032 */
        /* <DEDUP_REMOVED lines=17> */
.L_x_14837:
[----:B------:R-:W-:Y:S01]  /*23c00*/  IMAD.MOV.U32 R88, RZ, RZ, R130 ;  /* 0x000000ffff587224 */ /* 0x000fe200078e0082 */
[----:B------:R-:W-:-:S07]  /*23c10*/  IADD3 R44, PT, PT, R44, 0x100, RZ ;  /* 0x000001002c2c7810 */ /* 0x000fce0007ffe0ff */
.L_x_14774:
[----:B------:R-:W-:Y:S05]  /*23c20*/  BSYNC.RECONVERGENT B0 ;  /* 0x0000000000007941 */ /* 0x000fea0003800200 */
.L_x_14773:
        /* <DEDUP_REMOVED lines=34> */
.L_x_14843:
        /* <DEDUP_REMOVED lines=13> */
.L_x_14845:
[----:B------:R-:W-:Y:S05]  /*23f20*/  BSYNC.RECONVERGENT B2 ;  /* 0x0000000000027941 */ /* 0x000fea0003800200 */
.L_x_14844:
        /* <DEDUP_REMOVED lines=52> */
[----:B------:R-:W-:-:S03]  /*24270*/  IADD3 R93, PT, PT, R83, -0x695add53, RZ ;  /* 0x96a522ad535d7810 */ /* 0x000fc60007ffe0ff */
[----:B------:R-:W-:-:S04]  /*24280*/  IMAD.WIDE.U32 R46, R46, -0x2daee0ad, RZ ;  /* 0xd2511f532e2e7825 */ /* 0x000fc800078e00ff */
[----:B------:R-:W-:Y:S01]  /*24290*/  VIADD R45, R82, 0x8ff34781 ;  /* 0x8ff34781522d7836 */ /* 0x000fe20000000000 */
[----:B------:R-:W-:Y:S01]  /*242a0*/  LOP3.LUT R93, R93, R48, R47, 0x96, !PT ;  /* 0x000000305d5d7212 */ /* 0x000fe200078e962f */
[----:B------:R-:W-:Y:S01]  /*242b0*/  IMAD.MOV.U32 R90, RZ, RZ, R50 ;  /* 0x000000ffff5a7224 */ /* 0x000fe200078e0032 */
[----:B------:R-:W-:Y:S01]  /*242c0*/  MOV R48, R88 ;  /* 0x0000005800307202 */ /* 0x000fe20000000f00 */
[----:B------:R-:W-:Y:S01]  /*242d0*/  IMAD.MOV.U32 R50, RZ, RZ, RZ ;  /* 0x000000ffff327224 */ /* 0x000fe200078e00ff */
[----:B------:R-:W-:-:S07]  /*242e0*/  LOP3.LUT R94, R45, R92, R51, 0x96, !PT ;  /* 0x0000005c2d5e7212 */ /* 0x000fce00078e9633 */
.L_x_14842:
[----:B------:R-:W-:Y:S05]  /*242f0*/  BSYNC.RECONVERGENT B1 ;  /* 0x0000000000017941 */ /* 0x000fea0003800200 */
.L_x_14841:
[----:B------:R-:W0:Y:S01]  /*24300*/  LDC R45, c[0x0][0x408] ;  /* 0x00010200ff2d7b82 */ /* 0x000e220000000800 */
[----:B------:R-:W-:Y:S01]  /*24310*/  HFMA2 R88, -RZ, RZ, 0.1171875, 0 ;  /* 0x2f800000ff587431 */ /* 0x000fe200000001ff */
[----:B------:R-:W-:Y:S01]  /*24320*/  ISETP.NE.AND P3, PT, R50, 0x1, PT ;  /* 0x000000013200780c */ /* 0x000fe20003f65270 */
[----:B------:R-:W-:Y:S01]  /*24330*/  BSSY.RECONVERGENT B1, `(.L_x_14846) ;  /* 0x000005c000017945 */ /* 0x000fe20003800200 */
[----:B------:R-:W-:Y:S01]  /*24340*/  I2FP.F32.U32 R49, R48 ;  /* 0x0000003000317245 */ /* 0x000fe20000201000 */
[----:B------:R-:W-:-:S03]  /*24350*/  IMAD.MOV.U32 R51, RZ, RZ, 0x2 ;  /* 0x00000002ff337424 */ /* 0x000fc600078e00ff */
[----:B------:R-:W1:Y:S01]  /*24360*/  LDC R47, c[0x0][0x404] ;  /* 0x00010100ff2f7b82 */ /* 0x000e620000000800 */
[----:B------:R-:W-:Y:S01]  /*24370*/  FFMA.FTZ R48, R49, R88, 1.1641532182693481445e-10 ;  /* 0x2f00000031307423 */ /* 0x000fe20000010058 */
[----:B------:R-:W-:Y:S01]  /*24380*/  MOV R49, R90 ;  /* 0x0000005a00317202 */ /* 0x000fe20000000f00 */
[----:B0----5:R-:W-:-:S03]  /*24390*/  FMUL.FTZ R137, R40, R45 ;  /* 0x0000002d28897220 */ /* 0x021fc60000410000 */
[----:B-1----:R-:W-:Y:S01]  /*243a0*/  FSETP.LE.FTZ.AND P2, PT, R48, R47, PT ;  /* 0x0000002f3000720b */ /* 0x002fe20003f53000 */
        /* <DEDUP_REMOVED lines=9> */
.L_x_14848:
        /* <DEDUP_REMOVED lines=13> */
.L_x_14850:
[----:B------:R-:W-:Y:S05]  /*24510*/  BSYNC.RECONVERGENT B2 ;  /* 0x0000000000027941 */ /* 0x000fea0003800200 */
.L_x_14849:
        /* <DEDUP_REMOVED lines=61> */
.L_x_14847:
[----:B------:R-:W-:Y:S05]  /*248f0*/  BSYNC.RECONVERGENT B1 ;  /* 0x0000000000017941 */ /* 0x000fea0003800200 */
.L_x_14846:
        /* <DEDUP_REMOVED lines=15> */
.L_x_14853:
        /* <DEDUP_REMOVED lines=13> */
.L_x_14855:
[----:B------:R-:W-:Y:S05]  /*24ac0*/  BSYNC.RECONVERGENT B2 ;  /* 0x0000000000027941 */ /* 0x000fea0003800200 */
.L_x_14854:
        /* <DEDUP_REMOVED lines=61> */
.L_x_14852:
[----:B------:R-:W-:Y:S05]  /*24ea0*/  BSYNC.RECONVERGENT B1 ;  /* 0x0000000000017941 */ /* 0x000fea0003800200 */
.L_x_14851:
[----:B------:R-:W-:Y:S01]  /*24eb0*/  ISETP.NE.AND P4, PT, R48, 0x1, PT ;  /* 0x000000013000780c */ /* 0x000fe20003f85270 */
[----:B------:R-:W-:Y:S01]  /*24ec0*/  BSSY.RECONVERGENT B1, `(.L_x_14856) ;  /* 0x000005b000017945 */ /* 0x000fe20003800200 */
[----:B------:R-:W-:Y:S01]  /*24ed0*/  I2FP.F32.U32 R49, R40 ;  /* 0x0000002800317245 */ /* 0x000fe20000201000 */
[----:B------:R-:W-:Y:S01]  /*24ee0*/  FMUL.FTZ R141, R41, R45 ;  /* 0x0000002d298d7220 */ /* 0x000fe20000410000 */
        /* <DEDUP_REMOVED lines=13> */
.L_x_14858:
        /* <DEDUP_REMOVED lines=13> */
.L_x_14860:
[----:B------:R-:W-:Y:S05]  /*25090*/  BSYNC.RECONVERGENT B2 ;  /* 0x0000000000027941 */ /* 0x000fea0003800200 */
.L_x_14859:
        /* <DEDUP_REMOVED lines=61> */
.L_x_14857:
[----:B------:R-:W-:Y:S05]  /*25470*/  BSYNC.RECONVERGENT B1 ;  /* 0x0000000000017941 */ /* 0x000fea0003800200 */
.L_x_14856:
        /* <DEDUP_REMOVED lines=15> */
.L_x_14863:
        /* <DEDUP_REMOVED lines=13> */
.L_x_14865:
[----:B------:R-:W-:Y:S05]  /*25640*/  BSYNC.RECONVERGENT B2 ;  /* 0x0000000000027941 */ /* 0x000fea0003800200 */
.L_x_14864:
        /* <DEDUP_REMOVED lines=61> */
.L_x_14862:
[----:B------:R-:W-:Y:S05]  /*25a20*/  BSYNC.RECONVERGENT B1 ;  /* 0x0000000000017941 */ /* 0x000fea0003800200 */
.L_x_14861:
[----:B------:R-:W-:Y:S01]  /*25a30*/  ISETP.NE.AND P5, PT, R50, 0x1, PT ;  /* 0x000000013200780c */ /* 0x000fe20003fa5270 */
[----:B------:R-:W-:Y:S01]  /*25a40*/  BSSY.RECONVERGENT B1, `(.L_x_14866) ;  /* 0x000005b000017945 */ /* 0x000fe20003800200 */
[----:B------:R-:W-:Y:S01]  /*25a50*/  I2FP.F32.U32 R41, R48 ;  /* 0x0000003000297245 */ /* 0x000fe20000201000 */
[----:B------:R-:W-:Y:S01]  /*25a60*/  FMUL.FTZ R143, R42, R45 ;  /* 0x0000002d2a8f7220 */ /* 0x000fe20000410000 */
[----:B------:R-:W-:-:S03]  /*25a70*/  IMAD.MOV.U32 R42, RZ, RZ, 0x2 ;  /* 0x00000002ff2a7424 */ /* 0x000fc600078e00ff */
        /* <DEDUP_REMOVED lines=12> */
.L_x_14868:
        /* <DEDUP_REMOVED lines=13> */
.L_x_14870:
[----:B------:R-:W-:Y:S05]  /*25c10*/  BSYNC.RECONVERGENT B2 ;  /* 0x0000000000027941 */ /* 0x000fea0003800200 */
.L_x_14869:
        /* <DEDUP_REMOVED lines=61> */
.L_x_14867:
[----:B------:R-:W-:Y:S05]  /*25ff0*/  BSYNC.RECONVERGENT B1 ;  /* 0x0000000000017941 */ /* 0x000fea0003800200 */
.L_x_14866:
        /* <DEDUP_REMOVED lines=15> */
.L_x_14873:
        /* <DEDUP_REMOVED lines=13> */
.L_x_14875:
[----:B------:R-:W-:Y:S05]  /*261c0*/  BSYNC.RECONVERGENT B2 ;  /* 0x0000000000027941 */ /* 0x000fea0003800200 */
.L_x_14874:
        /* <DEDUP_REMOVED lines=43> */
[----:B------:R-:W-:Y:S02]  /*26480*/  IADD3 R41, PT, PT, R83, 0x1fd5c5a3, RZ ;  /* 0x1fd5c5a353297810 */ /* 0x000fe40007ffe0ff */
        /* <DEDUP_REMOVED lines=17> */
.L_x_14872:
[----:B------:R-:W-:Y:S05]  /*265a0*/  BSYNC.RECONVERGENT B1 ;  /* 0x0000000000017941 */ /* 0x000fea0003800200 */
.L_x_14871:
        /* <DEDUP_REMOVED lines=17> */
.L_x_14878:
        /* <DEDUP_REMOVED lines=15> */
.L_x_14880:
[----:B------:R-:W-:Y:S05]  /*267b0*/  BSYNC.RECONVERGENT B2 ;  /* 0x0000000000027941 */ /* 0x000fea0003800200 */
.L_x_14879:
        /* <DEDUP_REMOVED lines=61> */
.L_x_14877:
[----:B------:R-:W-:Y:S05]  /*26b90*/  BSYNC.RECONVERGENT B1 ;  /* 0x0000000000017941 */ /* 0x000fea0003800200 */
.L_x_14876:
[----:B------:R-:W-:Y:S01]  /*26ba0*/  FMUL.FTZ R40, R4, R45 ;  /* 0x0000002d04287220 */ /* 0x000fe20000410000 */
[----:B------:R-:W-:Y:S01]  /*26bb0*/  FSETP.GTU.FTZ.AND P6, PT, R140, R47, PT ;  /* 0x0000002f8c00720b */ /* 0x000fe20003fdc000 */
[----:B------:R-:W-:Y:S01]  /*26bc0*/  FMUL.FTZ R48, R5, R45 ;  /* 0x0000002d05307220 */ /* 0x000fe20000410000 */
        /* <DEDUP_REMOVED lines=32> */
.L_x_14840:
        /* <DEDUP_REMOVED lines=16> */
.L_x_14884:
        /* <DEDUP_REMOVED lines=13> */
.L_x_14886:
[----:B------:R-:W-:Y:S05]  /*26fa0*/  BSYNC.RECONVERGENT B2 ;  /* 0x0000000000027941 */ /* 0x000fea0003800200 */
.L_x_14885:
        /* <DEDUP_REMOVED lines=55> */
[----:B------:R-:W-:-:S04]  /*27320*/  IMAD.WIDE.U32 R46, R46, -0x2daee0ad, RZ ;  /* 0xd2511f532e2e7825 */ /* 0x000fc800078e00ff */
[----:B------:R-:W-:Y:S01]  /*27330*/  HFMA2 R50, -RZ, RZ, 0, 0 ;  /* 0x00000000ff327431 */ /* 0x000fe200000001ff */
[----:B------:R-:W-:Y:S02]  /*27340*/  LOP3.LUT R94, R45, R92, R51, 0x96, !PT ;  /* 0x0000005c2d5e7212 */ /* 0x000fe400078e9633 */
[----:B------:R-:W-:Y:S01]  /*27350*/  LOP3.LUT R93, R93, R48, R47, 0x96, !PT ;  /* 0x000000305d5d7212 */ /* 0x000fe200078e962f */
[----:B------:R-:W-:-:S07]  /*27360*/  IMAD.MOV.U32 R47, RZ, RZ, R88 ;  /* 0x000000ffff2f7224 */ /* 0x000fce00078e0058 */
.L_x_14883:
[----:B------:R-:W-:Y:S05]  /*27370*/  BSYNC.RECONVERGENT B1 ;  /* 0x0000000000017941 */ /* 0x000fea0003800200 */
.L_x_14882:
[----:B------:R-:W0:Y:S01]  /*27380*/  LDC R45, c[0x0][0x404] ;  /* 0x00010100ff2d7b82 */ /* 0x000e220000000800 */
[----:B------:R-:W-:Y:S01]  /*27390*/  ISETP.NE.AND P3, PT, R50, 0x1, PT ;  /* 0x000000013200780c */ /* 0x000fe20003f65270 */
[----:B------:R-:W-:Y:S01]  /*273a0*/  BSSY.RECONVERGENT B1, `(.L_x_14887) ;  /* 0x000005b000017945 */ /* 0x000fe20003800200 */
[----:B------:R-:W-:Y:S01]  /*273b0*/  I2FP.F32.U32 R48, R47 ;  /* 0x0000002f00307245 */ /* 0x000fe20000201000 */
[----:B------:R-:W-:Y:S01]  /*273c0*/  IMAD.MOV.U32 R47, RZ, RZ, 0x2f800000 ;  /* 0x2f800000ff2f7424 */ /* 0x000fe200078e00ff */
[----:B------:R-:W-:Y:S01]  /*273d0*/  MOV R51, 0x2 ;  /* 0x0000000200337802 */ /* 0x000fe20000000f00 */
[----:B------:R-:W-:Y:S02]  /*273e0*/  IMAD.MOV.U32 R49, RZ, RZ, R90 ;  /* 0x000000ffff317224 */ /* 0x000fe400078e005a */
[----:B------:R-:W-:-:S05]  /*273f0*/  FFMA.FTZ R48, R48, R47, 1.1641532182693481445e-10 ;  /* 0x2f00000030307423 */ /* 0x000fca000001002f */
        /* <DEDUP_REMOVED lines=10> */
.L_x_14889:
        /* <DEDUP_REMOVED lines=13> */
.L_x_14891:
[----:B------:R-:W-:Y:S05]  /*27570*/  BSYNC.RECONVERGENT B2 ;  /* 0x0000000000027941 */ /* 0x000fea0003800200 */
.L_x_14890:
        /* <DEDUP_REMOVED lines=61> */
.L_x_14888:
[----:B------:R-:W-:Y:S05]  /*27950*/  BSYNC.RECONVERGENT B1 ;  /* 0x0000000000017941 */ /* 0x000fea0003800200 */
.L_x_14887:
[----:B------:R-:W-:Y:S01]  /*27960*/  ISETP.NE.AND P4, PT, R51, 0x1, PT ;  /* 0x000000013300780c */ /* 0x000fe20003f85270 */
[----:B------:R-:W-:Y:S01]  /*27970*/  BSSY.RECONVERGENT B1, `(.L_x_14892) ;  /* 0x000005a000017945 */ /* 0x000fe20003800200 */
[----:B------:R-:W-:Y:S01]  /*27980*/  I2FP.F32.U32 R48, R49 ;  /* 0x0000003100307245 */ /* 0x000fe20000201000 */
[----:B------:R-:W-:Y:S01]  /*27990*/  IMAD.MOV.U32 R50, RZ, RZ, 0x2 ;  /* 0x00000002ff327424 */ /* 0x000fe200078e00ff */
[----:B------:R-:W-:-:S03]  /*279a0*/  MOV R49, R90 ;  /* 0x0000005a00317202 */ /* 0x000fc60000000f00 */
        /* <DEDUP_REMOVED lines=11> */
.L_x_14894:
        /* <DEDUP_REMOVED lines=13> */
.L_x_14896:
[----:B------:R-:W-:Y:S05]  /*27b30*/  BSYNC.RECONVERGENT B2 ;  /* 0x0000000000027941 */ /* 0x000fea0003800200 */
.L_x_14895:
        /* <DEDUP_REMOVED lines=61> */
.L_x_14893:
[----:B------:R-:W-:Y:S05]  /*27f10*/  BSYNC.RECONVERGENT B1 ;  /* 0x0000000000017941 */ /* 0x000fea0003800200 */
.L_x_14892:
[----:B------:R-:W-:Y:S01]  /*27f20*/  ISETP.NE.AND P5, PT, R50, 0x1, PT ;  /* 0x000000013200780c */ /* 0x000fe20003fa5270 */
[----:B------:R-:W-:Y:S01]  /*27f30*/  BSSY.RECONVERGENT B1, `(.L_x_14897) ;  /* 0x000005a000017945 */ /* 0x000fe20003800200 */
[----:B------:R-:W-:Y:S01]  /*27f40*/  I2FP.F32.U32 R48, R49 ;  /* 0x0000003100307245 */ /* 0x000fe20000201000 */
        /* <DEDUP_REMOVED lines=13> */
.L_x_14899:
        /* <DEDUP_REMOVED lines=13> */
.L_x_14901:
[----:B------:R-:W-:Y:S05]  /*280f0*/  BSYNC.RECONVERGENT B2 ;  /* 0x0000000000027941 */ /* 0x000fea0003800200 */
.L_x_14900:
        /* <DEDUP_REMOVED lines=61> */
.L_x_14898:
[----:B------:R-:W-:Y:S05]  /*284d0*/  BSYNC.RECONVERGENT B1 ;  /* 0x0000000000017941 */ /* 0x000fea0003800200 */
.L_x_14897:
        /* <DEDUP_REMOVED lines=16> */
.L_x_14881:
[----:B------:R-:W0:Y:S01]  /*285e0*/  LDC.64 R48, c[0x0][0x3a8] ;  /* 0x0000ea00ff307b82 */ /* 0x000e220000000a00 */
[----:B------:R-:W-:Y:S02]  /*285f0*/  SEL R45, RZ, 0x1000000, !P5 ;  /* 0x01000000ff2d7807 */ /* 0x000fe40006800000 */
[----:B------:R-:W-:Y:S02]  /*28600*/  SEL R88, RZ, 0x10000, !P4 ;  /* 0x00010000ff587807 */ /* 0x000fe40006000000 */
[----:B------:R-:W-:Y:S02]  /*28610*/  SEL R47, RZ, 0x100, !P3 ;  /* 0x00000100ff2f7807 */ /* 0x000fe40005800000 */
[----:B------:R-:W-:Y:S01]  /*28620*/  SEL R138, RZ, 0x1, !P2 ;  /* 0x00000001ff8a7807 */ /* 0x000fe20005000000 */
[----:B------:R-:W1:Y:S01]  /*28630*/  LDC.64 R50, c[0x0][0x3b0] ;  /* 0x0000ec00ff327b82 */ /* 0x000e620000000a00 */
[----:B------:R-:W-:Y:S02]  /*28640*/  IADD3 R45, PT, PT, R47, R45, R88 ;  /* 0x0000002d2f2d7210 */ /* 0x000fe40007ffe058 */
[----:B------:R-:W-:-:S03]  /*28650*/  MOV R88, R46 ;  /* 0x0000002e00587202 */ /* 0x000fc60000000f00 */
[----:B------:R-:W-:Y:S02]  /*28660*/  IMAD.IADD R45, R45, 0x1, R138 ;  /* 0x000000012d2d7824 */ /* 0x000fe400078e028a */
[----:B0-----:R-:W-:-:S05]  /*28670*/  IMAD.WIDE.U32 R48, R44, 0x10, R48 ;  /* 0x000000102c307825 */ /* 0x001fca00078e0030 */
[----:B------:R2:W-:Y:S01]  /*28680*/  STG.E.128 desc[UR6][R48.64], R40 ;  /* 0x0000002830007986 */ /* 0x0005e2000c101d06 */
[----:B-1----:R-:W-:-:S05]  /*28690*/  IMAD.WIDE.U32 R50, R44, 0x4, R50 ;  /* 0x000000042c327825 */ /* 0x002fca00078e0032 */
[----:B------:R2:W-:Y:S01]  /*286a0*/  STG.E desc[UR6][R50.64], R45 ;  /* 0x0000002d32007986 */ /* 0x0005e2000c101906 */
[----:B------:R-:W-:Y:S05]  /*286b0*/  @!P0 BRA `(.L_x_14839) ;  /* 0x00000000002c8947 */ /* 0x000fea0003800000 */
[----:B------:R-:W0:Y:S01]  /*286c0*/  LDC.64 R46, c[0x0][0x3b8] ;  /* 0x0000ee00ff2e7b82 */ /* 0x000e220000000a00 */
[----:B--2---:R-:W-:Y:S01]  /*286d0*/  IMAD.U32 R48, R84, 0x10000, RZ ;  /* 0x0001000054307824 */ /* 0x004fe200078e00ff */
        /* <DEDUP_REMOVED lines=9> */
.L_x_14839:
[----:B------:R-:W-:Y:S05]  /*28770*/  BSYNC.RECONVERGENT B0 ;  /* 0x0000000000007941 */ /* 0x000fea0003800200 */
.L_x_14838:
[----:B------:R-:W-:Y:S01]  /*28780*/  FADD.FTZ R44, RZ, R12 ;  /* 0x0000000cff2c7221 */ /* 0x000fe20000010000 */
[C---:B------:R-:W-:Y:S01]  /*28790*/  ISETP.GE.U32.AND P0, PT, R100.reuse, 0x100, PT ;  /* 0x000001006400780c */ /* 0x040fe20003f06070 */
[----:B------:R-:W4:Y:S01]  /*287a0*/  S2R R137, SR_TID.X ;  /* 0x0000000000897919 */ /* 0x000f220000002100 */
[C---:B------:R-:W-:Y:S01]  /*287b0*/  ISETP.GT.U32.AND P6, PT, R100.reuse, 0x1ff, PT ;  /* 0x000001ff6400780c */ /* 0x040fe20003fc4070 */
[----:B0123--:R-:W-:Y:S01]  /*287c0*/  FADD.FTZ R45, R13, R44 ;  /* 0x0000002c0d2d7221 */ /* 0x00ffe20000010000 */
[C---:B------:R-:W-:Y:S01]  /*287d0*/  ISETP.GT.U32.AND P5, PT, R100.reuse, 0x2ff, PT ;  /* 0x000002ff6400780c */ /* 0x040fe20003fa4070 */
[----:B------:R-:W-:Y:S01]  /*287e0*/  BSSY.RECONVERGENT B0, `(.L_x_14902) ;  /* 0x0000089000007945 */ /* 0x000fe20003800200 */
[----:B------:R-:W-:Y:S01]  /*287f0*/  ISETP.GT.U32.AND P4, PT, R100, 0x3ff, PT ;  /* 0x000003ff6400780c */ /* 0x000fe20003f84070 */
[----:B------:R-:W-:Y:S01]  /*28800*/  FADD.FTZ R44, R14, R45 ;  /* 0x0000002d0e2c7221 */ /* 0x000fe20000010000 */
[C---:B------:R-:W-:Y:S01]  /*28810*/  ISETP.GT.U32.AND P3, PT, R100.reuse, 0x4ff, PT ;  /* 0x000004ff6400780c */ /* 0x040fe20003f64070 */
[----:B------:R-:W-:Y:S01]  /*28820*/  IMAD.MOV.U32 R138, RZ, RZ, RZ ;  /* 0x000000ffff8a7224 */ /* 0x000fe200078e00ff */
[C---:B------:R-:W-:Y:S01]  /*28830*/  ISETP.GT.U32.AND P2, PT, R100.reuse, 0x5ff, PT ;  /* 0x000005ff6400780c */ /* 0x040fe20003f44070 */
[----:B------:R-:W-:Y:S01]  /*28840*/  FADD.FTZ R44, R15, R44 ;  /* 0x0000002c0f2c7221 */ /* 0x000fe20000010000 */
[----:B------:R-:W-:-:S02]  /*28850*/  ISETP.GT.U32.AND P1, PT, R100, 0x6ff, PT ;  /* 0x000006ff6400780c */ /* 0x000fc40003f24070 */
[----:B------:R-:W-:Y:S02]  /*28860*/  P2R R46, PR, RZ, 0x1 ;  /* 0x00000001ff2e7803 */ /* 0x000fe40000000000 */
[----:B------:R-:W-:Y:S02]  /*28870*/  FSEL R45, R44, RZ, P0 ;  /* 0x000000ff2c2d7208 */ /* 0x000fe40000000000 */
[----:B------:R-:W-:-:S03]  /*28880*/  ISETP.GT.U32.AND P0, PT, R100, 0x7ff, PT ;  /* 0x000007ff6400780c */ /* 0x000fc60003f04070 */
[----:B------:R-:W-:-:S04]  /*28890*/  FADD.FTZ R44, R16, R45 ;  /* 0x0000002d102c7221 */ /* 0x000fc80000010000 */
[----:B------:R-:W-:-:S04]  /*288a0*/  FADD.FTZ R47, R17, R44 ;  /* 0x0000002c112f7221 */ /* 0x000fc80000010000 */
[----:B------:R-:W-:-:S04]  /*288b0*/  FADD.FTZ R44, R18, R47 ;  /* 0x0000002f122c7221 */ /* 0x000fc80000010000 */
[----:B------:R-:W-:-:S04]  /*288c0*/  @P6 FADD.FTZ R45, R19, R44 ;  /* 0x0000002c132d6221 */ /* 0x000fc80000010000 */
        /* <DEDUP_REMOVED lines=35> */
[----:B------:R-:W-:Y:S01]  /*28b00*/  FMUL.FTZ R44, R96, R51 ;  /* 0x00000033602c7220 */ /* 0x000fe20000410000 */
[----:B----4-:R-:W-:-:S03]  /*28b10*/  LOP3.LUT R51, R137, 0x1f, RZ, 0xc0, !PT ;  /* 0x0000001f89337812 */ /* 0x010fc600078ec0ff */
        /* <DEDUP_REMOVED lines=10> */
[----:B------:R-:W-:-:S05]  /*28bc0*/  FFMA.FTZ R45, R50, R50, R45 ;  /* 0x00000032322d7223 */ /* 0x000fca000001002d */
        /* <DEDUP_REMOVED lines=74> */
.L_x_14903:
[----:B------:R-:W-:Y:S05]  /*29070*/  BSYNC.RECONVERGENT B0 ;  /* 0x0000000000007941 */ /* 0x000fea0003800200 */
.L_x_14902:
[----:B------:R-:W-:Y:S01]  /*29080*/  BAR.SYNC.DEFER_BLOCKING 0x0 ;  /* 0x0000000000007b1d */ /* 0x000fe20000010000 */
[----:B------:R-:W-:Y:S02]  /*29090*/  ISETP.GT.U32.AND P1, PT, R51, 0x7, PT ;  /* 0x000000073300780c */ /* 0x000fe40003f24070 */
[----:B0-----:R-:W-:-:S03]  /*290a0*/  CS2R R44, SRZ ;  /* 0x00000000002c7805 */ /* 0x001fc6000001ff00 */
[----:B------:R-:W-:Y:S08]  /*290b0*/  BSSY.RECONVERGENT B0, `(.L_x_14904) ;  /* 0x000000a000007945 */ /* 0x000ff00003800200 */
        /* <DEDUP_REMOVED lines=9> */
.L_x_14905:
[----:B------:R-:W-:Y:S05]  /*29150*/  BSYNC.RECONVERGENT B0 ;  /* 0x0000000000007941 */ /* 0x000fea0003800200 */
.L_x_14904:
        /* <DEDUP_REMOVED lines=9> */
[C---:B0-----:R-:W-:Y:S01]  /*291f0*/  FMUL.FTZ R142, R49.reuse, R140 ;  /* 0x0000008c318e7220 */ /* 0x041fe20000410000 */
[----:B------:R-:W0:Y:S01]  /*29200*/  MUFU.RCP R50, R48 ;  /* 0x0000003000327308 */ /* 0x000e220000001000 */
[----:B------:R-:W-:-:S02]  /*29210*/  FADD.FTZ R49, -R49, R44 ;  /* 0x0000002c31317221 */ /* 0x000fc40000010100 */
[----:B------:R-:W-:Y:S02]  /*29220*/  FFMA.FTZ R51, R47, R44, R142 ;  /* 0x0000002c2f337223 */ /* 0x000fe4000001008e */
[----:B------:R-:W2:Y:S01]  /*29230*/  SHFL.DOWN PT, R44, R45, 0x4, 0x1f ;  /* 0x08801f002d2c7f89 */ /* 0x000ea200000e0000 */
[----:B------:R-:W-:-:S04]  /*29240*/  FMUL.FTZ R49, R49, R49 ;  /* 0x0000003131317220 */ /* 0x000fc80000410000 */
[----:B------:R-:W-:-:S04]  /*29250*/  FMUL.FTZ R49, R49, R47 ;  /* 0x0000002f31317220 */ /* 0x000fc80000410000 */
[----:B------:R-:W-:Y:S01]  /*29260*/  FMUL.FTZ R49, R49, R140 ;  /* 0x0000008c31317220 */ /* 0x000fe20000410000 */
[----:B0-----:R-:W-:Y:S01]  /*29270*/  FMUL.FTZ R51, R50, R51 ;  /* 0x0000003332337220 */ /* 0x001fe20000410000 */
[----:B-1----:R-:W-:-:S04]  /*29280*/  IMAD.IADD R141, R46, 0x1, R139 ;  /* 0x000000012e8d7824 */ /* 0x002fc800078e028b */
[----:B------:R-:W0:Y:S01]  /*29290*/  SHFL.DOWN PT, R138, R51, 0x2, 0x1f ;  /* 0x08401f00338a7f89 */ /* 0x000e2200000e0000 */
[----:B------:R-:W-:Y:S02]  /*292a0*/  I2FP.F32.S32 R139, R139 ;  /* 0x0000008b008b7245 */ /* 0x000fe40000201400 */
[----:B------:R-:W-:Y:S01]  /*292b0*/  I2FP.F32.S32 R143, R141 ;  /* 0x0000008d008f7245 */ /* 0x000fe20000201400 */
[----:B------:R-:W1:Y:S01]  /*292c0*/  SHFL.DOWN PT, R142, R141, 0x1, 0x1f ;  /* 0x08201f008d8e7f89 */ /* 0x000e6200000e0000 */
[----:B--2---:R-:W-:Y:S02]  /*292d0*/  FADD.FTZ R47, R44, R45 ;  /* 0x0000002d2c2f7221 */ /* 0x004fe40000010000 */
[----:B------:R-:W2:Y:S02]  /*292e0*/  MUFU.RCP R150, R143 ;  /* 0x0000008f00967308 */ /* 0x000ea40000001000 */
[----:B------:R-:W-:-:S05]  /*292f0*/  FFMA.FTZ R47, R50, R49, R47 ;  /* 0x00000031322f7223 */ /* 0x000fca000001002f */
[----:B------:R-:W3:Y:S01]  /*29300*/  SHFL.DOWN PT, R44, R47, 0x2, 0x1f ;  /* 0x08401f002f2c7f89 */ /* 0x000ee200000e0000 */
[----:B0-----:R-:W-:-:S04]  /*29310*/  FMUL.FTZ R163, R138, R139 ;  /* 0x0000008b8aa37220 */ /* 0x001fc80000410000 */
[----:B------:R-:W-:Y:S01]  /*29320*/  FFMA.FTZ R163, R48, R51, R163 ;  /* 0x0000003330a37223 */ /* 0x000fe200000100a3 */
[-C--:B-1----:R-:W-:Y:S01]  /*29330*/  IADD3 R164, PT, PT, R141, R142.reuse, RZ ;  /* 0x0000008e8da47210 */ /* 0x082fe20007ffe0ff */
[----:B------:R-:W-:Y:S01]  /*29340*/  FADD.FTZ R51, R51, -R138 ;  /* 0x8000008a33337221 */ /* 0x000fe20000010000 */
[----:B------:R-:W-:Y:S01]  /*29350*/  I2FP.F32.S32 R165, R142 ;  /* 0x0000008e00a57245 */ /* 0x000fe20000201400 */
[----:B--2---:R-:W-:Y:S01]  /*29360*/  FMUL.FTZ R46, R150, R163 ;  /* 0x000000a3962e7220 */ /* 0x004fe20000410000 */
[----:B------:R-:W-:Y:S01]  /*29370*/  I2FP.F32.S32 R164, R164 ;  /* 0x000000a400a47245 */ /* 0x000fe20000201400 */
[----:B------:R-:W-:-:S03]  /*29380*/  FMUL.FTZ R51, R51, R51 ;  /* 0x0000003333337220 */ /* 0x000fc60000410000 */
[----:B------:R-:W0:Y:S01]  /*29390*/  SHFL.DOWN PT, R163, R46, 0x1, 0x1f ;  /* 0x08201f002ea37f89 */ /* 0x000e2200000e0000 */
[----:B------:R-:W-:Y:S01]  /*293a0*/  FMUL.FTZ R51, R48, R51 ;  /* 0x0000003330337220 */ /* 0x000fe20000410000 */
[----:B------:R-:W1:Y:S01]  /*293b0*/  MUFU.RCP R164, R164 ;  /* 0x000000a400a47308 */ /* 0x000e620000001000 */
[----:B---3--:R-:W-:Y:S01]  /*293c0*/  FADD.FTZ R45, R47, R44 ;  /* 0x0000002c2f2d7221 */ /* 0x008fe20000010000 */
[----:B------:R-:W2:Y:S01]  /*293d0*/  LDC R48, c[0x0][0x448] ;  /* 0x00011200ff307b82 */ /* 0x000ea20000000800 */
[----:B------:R-:W-:-:S04]  /*293e0*/  FMUL.FTZ R51, R51, R139 ;  /* 0x0000008b33337220 */ /* 0x000fc80000410000 */
[----:B------:R-:W-:-:S05]  /*293f0*/  FFMA.FTZ R45, R150, R51, R45 ;  /* 0x00000033962d7223 */ /* 0x000fca000001002d */
[----:B------:R-:W3:Y:S01]  /*29400*/  SHFL.DOWN PT, R44, R45, 0x1, 0x1f ;  /* 0x08201f002d2c7f89 */ /* 0x000ee200000e0000 */
[----:B0-----:R-:W-:-:S04]  /*29410*/  FMUL.FTZ R142, R163, R165 ;  /* 0x000000a5a38e7220 */ /* 0x001fc80000410000 */
[----:B------:R-:W-:Y:S01]  /*29420*/  FFMA.FTZ R167, R143, R46, R142 ;  /* 0x0000002e8fa77223 */ /* 0x000fe2000001008e */
[----:B------:R-:W-:-:S03]  /*29430*/  FADD.FTZ R46, R46, -R163 ;  /* 0x800000a32e2e7221 */ /* 0x000fc60000010000 */
[----:B-1----:R-:W-:Y:S01]  /*29440*/  FMUL.FTZ R167, R164, R167 ;  /* 0x000000a7a4a77220 */ /* 0x002fe20000410000 */
[----:B------:R-:W-:-:S04]  /*29450*/  FMUL.FTZ R46, R46, R46 ;  /* 0x0000002e2e2e7220 */ /* 0x000fc80000410000 */
[----:B------:R-:W-:Y:S01]  /*29460*/  FMUL.FTZ R46, R143, R46 ;  /* 0x0000002e8f2e7220 */ /* 0x000fe20000410000 */
[----:B------:R-:W0:Y:S01]  /*29470*/  SHFL.IDX PT, R167, R167, RZ, 0x1f ;  /* 0x00001fffa7a77589 */ /* 0x000e2200000e0000 */
[----:B---3--:R-:W-:Y:S02]  /*29480*/  FADD.FTZ R47, R45, R44 ;  /* 0x0000002c2d2f7221 */ /* 0x008fe40000010000 */
[----:B------:R-:W-:-:S04]  /*29490*/  FMUL.FTZ R46, R46, R165 ;  /* 0x000000a52e2e7220 */ /* 0x000fc80000410000 */
[----:B------:R-:W-:-:S05]  /*294a0*/  FFMA.FTZ R164, R164, R46, R47 ;  /* 0x0000002ea4a47223 */ /* 0x000fca000001002f */
[----:B------:R-:W2:Y:S01]  /*294b0*/  SHFL.IDX PT, R49, R164, RZ, 0x1f ;  /* 0x00001fffa4317589 */ /* 0x000ea200000e0000 */
[C---:B0-----:R-:W-:Y:S01]  /*294c0*/  FMUL.FTZ R141, R167.reuse, R167 ;  /* 0x000000a7a78d7220 */ /* 0x041fe20000410000 */
[----:B------:R-:W-:-:S04]  /*294d0*/  FSEL R142, R167, RZ, !P1 ;  /* 0x000000ffa78e7208 */ /* 0x000fc80004800000 */
[----:B------:R-:W-:Y:S02]  /*294e0*/  FSEL R141, R141, RZ, P1 ;  /* 0x000000ff8d8d7208 */ /* 0x000fe40000800000 */
[----:B------:R-:W-:Y:S01]  /*294f0*/  ISETP.NE.AND P1, PT, R137, RZ, PT ;  /* 0x000000ff8900720c */ /* 0x000fe20003f25270 */
[----:B--2---:R-:W-:-:S04]  /*29500*/  FFMA.FTZ R48, R49, UR14, R48 ;  /* 0x0000000e31307c23 */ /* 0x004fc80008010030 */
[----:B------:R-:W-:-:S08]  /*29510*/  FADD.FTZ R48, R48, R141 ;  /* 0x0000008d30307221 */ /* 0x000fd00000010000 */
[----:B------:R-:W0:Y:S01]  /*29520*/  @!P1 LDC.64 R46, c[0x0][0x3c0] ;  /* 0x0000f000ff2e9b82 */ /* 0x000e220000000a00 */
[----:B------:R-:W1:Y:S07]  /*29530*/  MUFU.RSQ R143, R48 ;  /* 0x00000030008f7308 */ /* 0x000e6e0000001400 */
[----:B------:R-:W2:Y:S01]  /*29540*/  @!P1 LDC.64 R44, c[0x0][0x3c8] ;  /* 0x0000f200ff2c9b82 */ /* 0x000ea20000000a00 */
[----:B0-----:R-:W-:-:S05]  /*29550*/  @!P1 IMAD.WIDE R46, R91, 0x4, R46 ;  /* 0x000000045b2e9825 */ /* 0x001fca00078e022e */
[----:B------:R0:W-:Y:S01]  /*29560*/  @!P1 STG.E desc[UR6][R46.64], R167 ;  /* 0x000000a72e009986 */ /* 0x0001e2000c101906 */
[----:B--2---:R-:W-:-:S05]  /*29570*/  @!P1 IMAD.WIDE R44, R91, 0x4, R44 ;  /* 0x000000045b2c9825 */ /* 0x004fca00078e022c */
[----:B-1----:R0:W-:Y:S01]  /*29580*/  @!P1 STG.E desc[UR6][R44.64], R143 ;  /* 0x0000008f2c009986 */ /* 0x0021e2000c101906 */
[----:B------:R-:W-:Y:S05]  /*29590*/  @!P0 BRA `(.L_x_14907) ;  /* 0x00000000009c8947 */ /* 0x000fea0003800000 */
[----:B------:R-:W1:Y:S01]  /*295a0*/  LDC.64 R48, c[0x0][0x428] ;  /* 0x00010a00ff307b82 */ /* 0x000e620000000a00 */
[--C-:B0-----:R-:W-:Y:S01]  /*295b0*/  FADD.FTZ R46, R13, -R142.reuse ;  /* 0x8000008e0d2e7221 */ /* 0x101fe20000010000 */
[--C-:B------:R-:W-:Y:S01]  /*295c0*/  FADD.FTZ R44, R12, -R142.reuse ;  /* 0x8000008e0c2c7221 */ /* 0x100fe20000010000 */
[----:B------:R-:W-:Y:S02]  /*295d0*/  HADD2.F32 R45, -RZ, R129.H0_H0 ;  /* 0x20000081ff2d7230 */ /* 0x000fe40000004100 */
[----:B------:R-:W-:Y:S01]  /*295e0*/  FADD.FTZ R138, R15, -R142 ;  /* 0x8000008e0f8a7221 */ /* 0x000fe20000010000 */
[----:B------:R-:W-:Y:S02]  /*295f0*/  HADD2.F32 R47, -RZ, R78.H0_H0 ;  /* 0x2000004eff2f7230 */ /* 0x000fe40000004100 */
[C---:B------:R-:W-:Y:S01]  /*29600*/  FMUL.FTZ R150, R143.reuse, R46 ;  /* 0x0000002e8f967220 */ /* 0x040fe20000410000 */
[----:B------:R-:W-:Y:S01]  /*29610*/  FMUL.FTZ R50, R143, R44 ;  /* 0x0000002c8f327220 */ /* 0x000fe20000410000 */
[----:B------:R-:W-:-:S02]  /*29620*/  HADD2.F32 R51, -RZ, R128.H0_H0 ;  /* 0x20000080ff337230 */ /* 0x000fc40000004100 */
[----:B------:R-:W-:Y:S01]  /*29630*/  FADD.FTZ R46, R14, -R142 ;  /* 0x8000008e0e2e7221 */ /* 0x000fe20000010000 */
[----:B------:R-:W-:Y:S02]  /*29640*/  HADD2.F32 R139, -RZ, R146.H0_H0 ;  /* 0x20000092ff8b7230 */ /* 0x000fe40000004100 */
[----:B------:R-:W-:Y:S01]  /*29650*/  FFMA.FTZ R44, R50, R45, R47 ;  /* 0x0000002d322c7223 */ /* 0x000fe2000001002f */
[C---:B------:R-:W-:Y:S01]  /*29660*/  FMUL.FTZ R164, R143.reuse, R138 ;  /* 0x0000008a8fa47220 */ /* 0x040fe20000410000 */
[----:B------:R-:W-:Y:S01]  /*29670*/  FMUL.FTZ R163, R143, R46 ;  /* 0x0000002e8fa37220 */ /* 0x000fe20000410000 */
[----:B------:R-:W-:Y:S02]  /*29680*/  HADD2.F32 R46, -RZ, R128.H1_H1 ;  /* 0x30000080ff2e7230 */ /* 0x000fe40000004100 */
[----:B------:R-:W-:Y:S01]  /*29690*/  FFMA.FTZ R45, R150, R51, R139 ;  /* 0x00000033962d7223 */ /* 0x000fe2000001008b */
[----:B------:R-:W-:Y:S01]  /*296a0*/  HADD2.F32 R138, -RZ, R79.H0_H0 ;  /* 0x2000004fff8a7230 */ /* 0x000fe20000004100 */
[----:B------:R-:W0:Y:S01]  /*296b0*/  LDC.64 R140, c[0x0][0x430] ;  /* 0x00010c00ff8c7b82 */ /* 0x000e220000000a00 */
[----:B------:R-:W-:-:S02]  /*296c0*/  HADD2.F32 R47, -RZ, R127.H1_H1 ;  /* 0x3000007fff2f7230 */ /* 0x000fc40000004100 */
[----:B------:R-:W-:Y:S02]  /*296d0*/  HADD2.F32 R51, -RZ, R147.H0_H0 ;  /* 0x20000093ff337230 */ /* 0x000fe40000004100 */
[----:B------:R-:W-:Y:S01]  /*296e0*/  FFMA.FTZ R46, R163, R46, R138 ;  /* 0x0000002ea32e7223 */ /* 0x000fe2000001008a */
[----:B-1----:R-:W-:-:S04]  /*296f0*/  IMAD.WIDE.U32 R138, R101, 0x10, R48 ;  /* 0x00000010658a7825 */ /* 0x002fc800078e0030 */
[----:B------:R-:W-:Y:S01]  /*29700*/  FFMA.FTZ R47, R164, R47, R51 ;  /* 0x0000002fa42f7223 */ /* 0x000fe20000010033 */
[----:B------:R-:W-:Y:S02]  /*29710*/  HADD2.F32 R49, -RZ, R127.H0_H0 ;  /* 0x2000007fff317230 */ /* 0x000fe40000004100 */
[----:B------:R-:W-:Y:S02]  /*29720*/  HADD2.F32 R51, -RZ, R54.H0_H0 ;  /* 0x20000036ff337230 */ /* 0x000fe40000004100 */
[----:B------:R1:W-:Y:S03]  /*29730*/  STG.E.128 desc[UR6][R138.64], R44 ;  /* 0x0000002c8a007986 */ /* 0x0003e6000c101d06 */
[----:B------:R-:W-:Y:S01]  /*29740*/  FFMA.FTZ R48, R50, R49, R51 ;  /* 0x0000003132307223 */ /* 0x000fe20000010033 */
[----:B------:R-:W-:Y:S02]  /*29750*/  HADD2.F32 R49, -RZ, R126.H0_H0 ;  /* 0x2000007eff317230 */ /* 0x000fe40000004100 */
[----:B------:R-:W-:-:S02]  /*29760*/  HADD2.F32 R51, -RZ, R146.H1_H1 ;  /* 0x30000092ff337230 */ /* 0x000fc40000004100 */
[----:B------:R-:W-:Y:S02]  /*29770*/  HADD2.F32 R50, -RZ, R126.H1_H1 ;  /* 0x3000007eff327230 */ /* 0x000fe40000004100 */
[----:B0-----:R-:W-:-:S04]  /*29780*/  IMAD.WIDE.U32 R140, R101, 0x10, R140 ;  /* 0x00000010658c7825 */ /* 0x001fc800078e008c */
[----:B------:R-:W-:Y:S01]  /*29790*/  FFMA.FTZ R49, R150, R49, R51 ;  /* 0x0000003196317223 */ /* 0x000fe20000010033 */
[----:B------:R-:W-:Y:S02]  /*297a0*/  HADD2.F32 R150, -RZ, R55.H0_H0 ;  /* 0x20000037ff967230 */ /* 0x000fe40000004100 */
[----:B------:R-:W-:Y:S02]  /*297b0*/  HADD2.F32 R51, -RZ, R125.H1_H1 ;  /* 0x3000007dff337230 */ /* 0x000fe40000004100 */
[----:B-1----:R-:W-:Y:S02]  /*297c0*/  HADD2.F32 R45, -RZ, R147.H1_H1 ;  /* 0x30000093ff2d7230 */ /* 0x002fe40000004100 */
[----:B------:R-:W-:Y:S01]  /*297d0*/  FFMA.FTZ R50, R163, R50, R150 ;  /* 0x00000032a3327223 */ /* 0x000fe20000010096 */
[----:B------:R-:W-:Y:S02]  /*297e0*/  VIADD R101, R101, 0x100 ;  /* 0x0000010065657836 */ /* 0x000fe40000000000 */
[----:B------:R-:W-:-:S05]  /*297f0*/  FFMA.FTZ R51, R164, R51, R45 ;  /* 0x00000033a4337223 */ /* 0x000fca000001002d */
[----:B------:R1:W-:Y:S02]  /*29800*/  STG.E.128 desc[UR6][R140.64], R48 ;  /* 0x000000308c007986 */ /* 0x0003e4000c101d06 */
.L_x_14907:
[----:B------:R-:W-:Y:S05]  /*29810*/  BSYNC.RECONVERGENT B0 ;  /* 0x0000000000007941 */ /* 0x000fea0003800200 */
.L_x_14906:
[----:B------:R-:W-:Y:S01]  /*29820*/  ISETP.NE.AND P0, PT, R136, RZ, PT ;  /* 0x000000ff8800720c */ /* 0x000fe20003f05270 */
[----:B------:R-:W-:-:S12]  /*29830*/  BSSY.RECONVERGENT B0, `(.L_x_14908) ;  /* 0x0000029000007945 */ /* 0x000fd80003800200 */
[----:B------:R-:W-:Y:S05]  /*29840*/  @!P0 BRA `(.L_x_14909) ;  /* 0x00000000009c8947 */ /* 0x000fea0003800000 */
[----:B-1----:R-:W1:Y:S01]  /*29850*/  LDC.64 R48, c[0x0][0x428] ;  /* 0x00010a00ff307b82 */ /* 0x002e620000000a00 */
[--C-:B0-----:R-:W-:Y:S01]  /*29860*/  FADD.FTZ R44, R16, -R142.reuse ;  /* 0x8000008e102c7221 */ /* 0x101fe20000010000 */
[--C-:B------:R-:W-:Y:S01]  /*29870*/  FADD.FTZ R46, R17, -R142.reuse ;  /* 0x8000008e112e7221 */ /* 0x100fe20000010000 */
[----:B------:R-:W-:Y:S02]  /*29880*/  HADD2.F32 R45, -RZ, R125.H0_H0 ;  /* 0x2000007dff2d7230 */ /* 0x000fe40000004100 */
[----:B------:R-:W-:Y:S01]  /*29890*/  FADD.FTZ R138, R19, -R142 ;  /* 0x8000008e138a7221 */ /* 0x000fe20000010000 */
[----:B------:R-:W-:Y:S02]  /*298a0*/  HADD2.F32 R47, -RZ, R80.H0_H0 ;  /* 0x20000050ff2f7230 */ /* 0x000fe40000004100 */
[C---:B------:R-:W-:Y:S01]  /*298b0*/  FMUL.FTZ R50, R143.reuse, R44 ;  /* 0x0000002c8f327220 */ /* 0x040fe20000410000 */
[----:B------:R-:W-:Y:S02]  /*298c0*/  HADD2.F32 R51, -RZ, R124.H0_H0 ;  /* 0x2000007cff337230 */ /* 0x000fe40000004100 */
[----:B------:R-:W-:Y:S01]  /*298d0*/  FMUL.FTZ R136, R143, R46 ;  /* 0x0000002e8f887220 */ /* 0x000fe20000410000 */
[----:B------:R-:W-:-:S02]  /*298e0*/  HADD2.F32 R139, -RZ, R148.H0_H0 ;  /* 0x20000094ff8b7230 */ /* 0x000fc40000004100 */
[----:B------:R-:W-:Y:S01]  /*298f0*/  FADD.FTZ R46, R18, -R142 ;  /* 0x8000008e122e7221 */ /* 0x000fe20000010000 */
[----:B------:R-:W-:Y:S01]  /*29900*/  FFMA.FTZ R44, R50, R45, R47 ;  /* 0x0000002d322c7223 */ /* 0x000fe2000001002f */
[----:B------:R-:W-:Y:S02]  /*29910*/  HADD2.F32 R47, -RZ, R124.H1_H1 ;  /* 0x3000007cff2f7230 */ /* 0x000fe40000004100 */
[C---:B------:R-:W-:Y:S01]  /*29920*/  FMUL.FTZ R164, R143.reuse, R138 ;  /* 0x0000008a8fa47220 */ /* 0x040fe20000410000 */
[----:B------:R-:W-:Y:S01]  /*29930*/  FFMA.FTZ R45, R136, R51, R139 ;  /* 0x00000033882d7223 */ /* 0x000fe2000001008b */
[----:B------:R-:W-:Y:S02]  /*29940*/  HADD2.F32 R51, -RZ, R81.H0_H0 ;  /* 0x20000051ff337230 */ /* 0x000fe40000004100 */
[----:B------:R-:W-:Y:S01]  /*29950*/  FMUL.FTZ R150, R143, R46 ;  /* 0x0000002e8f967220 */ /* 0x000fe20000410000 */
[----:B------:R-:W-:Y:S02]  /*29960*/  HADD2.F32 R139, -RZ, R123.H1_H1 ;  /* 0x3000007bff8b7230 */ /* 0x000fe40000004100 */
[----:B------:R-:W-:-:S02]  /*29970*/  HADD2.F32 R141, -RZ, R149.H0_H0 ;  /* 0x20000095ff8d7230 */ /* 0x000fc40000004100 */
[----:B------:R-:W-:Y:S01]  /*29980*/  FFMA.FTZ R46, R150, R47, R51 ;  /* 0x0000002f962e7223 */ /* 0x000fe20000010033 */
[----:B------:R-:W-:Y:S02]  /*29990*/  HADD2.F32 R51, -RZ, R56.H0_H0 ;  /* 0x20000038ff337230 */ /* 0x000fe40000004100 */
[----:B------:R-:W-:Y:S02]  /*299a0*/  HADD2.F32 R163, -RZ, R57.H0_H0 ;  /* 0x20000039ffa37230 */ /* 0x000fe40000004100 */
[----:B------:R-:W-:Y:S01]  /*299b0*/  FFMA.FTZ R47, R164, R139, R141 ;  /* 0x0000008ba42f7223 */ /* 0x000fe2000001008d */
[----:B-1----:R-:W-:Y:S01]  /*299c0*/  IMAD.WIDE.U32 R138, R101, 0x10, R48 ;  /* 0x00000010658a7825 */ /* 0x002fe200078e0030 */
[----:B------:R-:W0:Y:S03]  /*299d0*/  LDC.64 R140, c[0x0][0x430] ;  /* 0x00010c00ff8c7b82 */ /* 0x000e260000000a00 */
[----:B------:R-:W-:Y:S01]  /*299e0*/  HADD2.F32 R49, -RZ, R123.H0_H0 ;  /* 0x2000007bff317230 */ /* 0x000fe20000004100 */
[----:B------:R1:W-:Y:S04]  /*299f0*/  STG.E.128 desc[UR6][R138.64], R44 ;  /* 0x0000002c8a007986 */ /* 0x0003e8000c101d06 */
[----:B------:R-:W-:Y:S01]  /*29a00*/  FFMA.FTZ R48, R50, R49, R51 ;  /* 0x0000003132307223 */ /* 0x000fe20000010033 */
[----:B------:R-:W-:-:S02]  /*29a10*/  HADD2.F32 R49, -RZ, R122.H0_H0 ;  /* 0x2000007aff317230 */ /* 0x000fc40000004100 */
[----:B------:R-:W-:-:S05]  /*29a20*/  HADD2.F32 R51, -RZ, R148.H1_H1 ;  /* 0x30000094ff337230 */ /* 0x000fca0000004100 */
[----:B------:R-:W-:Y:S01]  /*29a30*/  FFMA.FTZ R49, R136, R49, R51 ;  /* 0x0000003188317223 */ /* 0x000fe20000010033 */
[----:B------:R-:W-:-:S05]  /*29a40*/  HADD2.F32 R51, -RZ, R122.H1_H1 ;  /* 0x3000007aff337230 */ /* 0x000fca0000004100 */
[----:B------:R-:W-:Y:S01]  /*29a50*/  FFMA.FTZ R50, R150, R51, R163 ;  /* 0x0000003396327223 */ /* 0x000fe200000100a3 */
[----:B------:R-:W-:Y:S02]  /*29a60*/  HADD2.F32 R51, -RZ, R121.H1_H1 ;  /* 0x30000079ff337230 */ /* 0x000fe40000004100 */
[----:B-1----:R-:W-:Y:S02]  /*29a70*/  HADD2.F32 R45, -RZ, R149.H1_H1 ;  /* 0x30000095ff2d7230 */ /* 0x002fe40000004100 */
[C---:B0-----:R-:W-:Y:S01]  /*29a80*/  IMAD.WIDE.U32 R140, R101.reuse, 0x10, R140 ;  /* 0x00000010658c7825 */ /* 0x041fe200078e008c */
[----:B------:R-:W-:-:S03]  /*29a90*/  IADD3 R101, PT, PT, R101, 0x100, RZ ;  /* 0x0000010065657810 */ /* 0x000fc60007ffe0ff */
[----:B------:R-:W-:-:S05]  /*29aa0*/  FFMA.FTZ R51, R164, R51, R45 ;  /* 0x00000033a4337223 */ /* 0x000fca000001002d */
[----:B------:R2:W-:Y:S02]  /*29ab0*/  STG.E.128 desc[UR6][R140.64], R48 ;  /* 0x000000308c007986 */ /* 0x0005e4000c101d06 */
.L_x_14909:
[----:B------:R-:W-:Y:S05]  /*29ac0*/  BSYNC.RECONVERGENT B0 ;  /* 0x0000000000007941 */ /* 0x000fea0003800200 */
.L_x_14908:
[----:B------:R-:W-:Y:S01]  /*29ad0*/  ISETP.NE.AND P0, PT, R135, RZ, PT ;  /* 0x000000ff8700720c */ /* 0x000fe20003f05270 */
[----:B------:R-:W-:-:S12]  /*29ae0*/  BSSY.RECONVERGENT B0, `(.L_x_14910) ;  /* 0x0000029000007945 */ /* 0x000fd80003800200 */
[----:B------:R-:W-:Y:S05]  /*29af0*/  @!P0 BRA `(.L_x_14911) ;  /* 0x00000000009c8947 */ /* 0x000fea0003800000 */
[----:B-12---:R-:W1:Y:S01]  /*29b00*/  LDC.64 R48, c[0x0][0x428] ;  /* 0x00010a00ff307b82 */ /* 0x006e620000000a00 */
[--C-:B0-----:R-:W-:Y:S01]  /*29b10*/  FADD.FTZ R46, R21, -R142.reuse ;  /* 0x8000008e152e7221 */ /* 0x101fe20000010000 */
[----:B------:R-:W-:Y:S01]  /*29b20*/  FADD.FTZ R44, R20, -R142 ;  /* 0x8000008e142c7221 */ /* 0x000fe20000010000 */
[----:B------:R-:W-:Y:S02]  /*29b30*/  HADD2.F32 R45, -RZ, R121.H0_H0 ;  /* 0x20000079ff2d7230 */ /* 0x000fe40000004100 */
[----:B------:R-:W-:Y:S02]  /*29b40*/  HADD2.F32 R47, -RZ, R76.H0_H0 ;  /* 0x2000004cff2f7230 */ /* 0x000fe40000004100 */
[C---:B------:R-:W-:Y:S01]  /*29b50*/  FMUL.FTZ R135, R143.reuse, R46 ;  /* 0x0000002e8f877220 */ /* 0x040fe20000410000 */
[----:B------:R-:W-:Y:S01]  /*29b60*/  FMUL.FTZ R50, R143, R44 ;  /* 0x0000002c8f327220 */ /* 0x000fe20000410000 */
[----:B------:R-:W-:Y:S01]  /*29b70*/  HADD2.F32 R46, -RZ, R120.H0_H0 ;  /* 0x20000078ff2e7230 */ /* 0x000fe20000004100 */
[----:B------:R-:W0:Y:S01]  /*29b80*/  LDC.64 R140, c[0x0][0x430] ;  /* 0x00010c00ff8c7b82 */ /* 0x000e220000000a00 */
[----:B------:R-:W-:-:S02]  /*29b90*/  HADD2.F32 R136, -RZ, R151.H0_H0 ;  /* 0x20000097ff887230 */ /* 0x000fc40000004100 */
[----:B------:R-:W-:Y:S01]  /*29ba0*/  FFMA.FTZ R44, R50, R45, R47 ;  /* 0x0000002d322c7223 */ /* 0x000fe2000001002f */
[----:B------:R-:W-:Y:S02]  /*29bb0*/  HADD2.F32 R47, -RZ, R120.H1_H1 ;  /* 0x30000078ff2f7230 */ /* 0x000fe40000004100 */
[----:B------:R-:W-:Y:S02]  /*29bc0*/  HADD2.F32 R51, -RZ, R77.H0_H0 ;  /* 0x2000004dff337230 */ /* 0x000fe40000004100 */
[----:B------:R-:W-:Y:S01]  /*29bd0*/  FFMA.FTZ R45, R135, R46, R136 ;  /* 0x0000002e872d7223 */ /* 0x000fe20000010088 */
[--C-:B------:R-:W-:Y:S01]  /*29be0*/  FADD.FTZ R136, R23, -R142.reuse ;  /* 0x8000008e17887221 */ /* 0x100fe20000010000 */
[----:B------:R-:W-:Y:S01]  /*29bf0*/  FADD.FTZ R46, R22, -R142 ;  /* 0x8000008e162e7221 */ /* 0x000fe20000010000 */
[----:B------:R-:W-:Y:S02]  /*29c00*/  HADD2.F32 R138, -RZ, R152.H0_H0 ;  /* 0x20000098ff8a7230 */ /* 0x000fe40000004100 */
[C---:B------:R-:W-:Y:S01]  /*29c10*/  FMUL.FTZ R163, R143.reuse, R136 ;  /* 0x000000888fa37220 */ /* 0x040fe20000410000 */
[----:B------:R-:W-:Y:S01]  /*29c20*/  FMUL.FTZ R150, R143, R46 ;  /* 0x0000002e8f967220 */ /* 0x000fe20000410000 */
[----:B------:R-:W-:-:S03]  /*29c30*/  HADD2.F32 R136, -RZ, R119.H1_H1 ;  /* 0x30000077ff887230 */ /* 0x000fc60000004100 */
[----:B------:R-:W-:Y:S01]  /*29c40*/  FFMA.FTZ R46, R150, R47, R51 ;  /* 0x0000002f962e7223 */ /* 0x000fe20000010033 */
[----:B------:R-:W-:Y:S02]  /*29c50*/  HADD2.F32 R51, -RZ, R58.H0_H0 ;  /* 0x2000003aff337230 */ /* 0x000fe40000004100 */
[----:B------:R-:W-:Y:S01]  /*29c60*/  FFMA.FTZ R47, R163, R136, R138 ;  /* 0x00000088a32f7223 */ /* 0x000fe2000001008a */
[----:B-1----:R-:W-:-:S04]  /*29c70*/  IMAD.WIDE.U32 R138, R101, 0x10, R48 ;  /* 0x00000010658a7825 */ /* 0x002fc800078e0030 */
[----:B------:R-:W-:Y:S01]  /*29c80*/  HADD2.F32 R49, -RZ, R119.H0_H0 ;  /* 0x20000077ff317230 */ /* 0x000fe20000004100 */
[----:B------:R1:W-:Y:S01]  /*29c90*/  STG.E.128 desc[UR6][R138.64], R44 ;  /* 0x0000002c8a007986 */ /* 0x0003e2000c101d06 */
[----:B------:R-:W-:Y:S02]  /*29ca0*/  HADD2.F32 R136, -RZ, R151.H1_H1 ;  /* 0x30000097ff887230 */ /* 0x000fe40000004100 */
[----:B0-----:R-:W-:-:S04]  /*29cb0*/  IMAD.WIDE.U32 R140, R101, 0x10, R140 ;  /* 0x00000010658c7825 */ /* 0x001fc800078e008c */
[----:B------:R-:W-:Y:S01]  /*29cc0*/  FFMA.FTZ R48, R50, R49, R51 ;  /* 0x0000003132307223 */ /* 0x000fe20000010033 */
[--C-:B------:R-:W-:Y:S02]  /*29cd0*/  HADD2.F32 R50, -RZ, R118.reuse.H0_H0 ;  /* 0x20000076ff327230 */ /* 0x100fe40000004100 */
[----:B------:R-:W-:Y:S02]  /*29ce0*/  HADD2.F32 R51, -RZ, R118.H1_H1 ;  /* 0x30000076ff337230 */ /* 0x000fe40000004100 */
[----:B------:R-:W-:Y:S02]  /*29cf0*/  VIADD R101, R101, 0x100 ;  /* 0x0000010065657836 */ /* 0x000fe40000000000 */
[----:B------:R-:W-:Y:S01]  /*29d00*/  FFMA.FTZ R49, R135, R50, R136 ;  /* 0x0000003287317223 */ /* 0x000fe20000010088 */
[----:B------:R-:W-:Y:S02]  /*29d10*/  HADD2.F32 R135, -RZ, R59.H0_H0 ;  /* 0x2000003bff877230 */ /* 0x000fe40000004100 */
[----:B-1----:R-:W-:-:S03]  /*29d20*/  HADD2.F32 R44, -RZ, R117.H1_H1 ;  /* 0x30000075ff2c7230 */ /* 0x002fc60000004100 */
[----:B------:R-:W-:Y:S01]  /*29d30*/  FFMA.FTZ R50, R150, R51, R135 ;  /* 0x0000003396327223 */ /* 0x000fe20000010087 */
[----:B------:R-:W-:-:S05]  /*29d40*/  HADD2.F32 R46, -RZ, R152.H1_H1 ;  /* 0x30000098ff2e7230 */ /* 0x000fca0000004100 */
[----:B------:R-:W-:-:S05]  /*29d50*/  FFMA.FTZ R51, R163, R44, R46 ;  /* 0x0000002ca3337223 */ /* 0x000fca000001002e */
[----:B------:R3:W-:Y:S02]  /*29d60*/  STG.E.128 desc[UR6][R140.64], R48 ;  /* 0x000000308c007986 */ /* 0x0007e4000c101d06 */
.L_x_14911:
[----:B------:R-:W-:Y:S05]  /*29d70*/  BSYNC.RECONVERGENT B0 ;  /* 0x0000000000007941 */ /* 0x000fea0003800200 */
.L_x_14910:
[----:B------:R-:W-:Y:S01]  /*29d80*/  ISETP.NE.AND P0, PT, R134, RZ, PT ;  /* 0x000000ff8600720c */ /* 0x000fe20003f05270 */
[----:B------:R-:W-:-:S12]  /*29d90*/  BSSY.RECONVERGENT B0, `(.L_x_14912) ;  /* 0x0000029000007945 */ /* 0x000fd80003800200 */
[----:B------:R-:W-:Y:S05]  /*29da0*/  @!P0 BRA `(.L_x_14913) ;  /* 0x00000000009c8947 */ /* 0x000fea0003800000 */
[----:B-123--:R-:W1:Y:S01]  /*29db0*/  LDC.64 R48, c[0x0][0x428] ;  /* 0x00010a00ff307b82 */ /* 0x00ee620000000a00 */
        /* <DEDUP_REMOVED lines=38> */
.L_x_14913:
[----:B------:R-:W-:Y:S05]  /*2a020*/  BSYNC.RECONVERGENT B0 ;  /* 0x0000000000007941 */ /* 0x000fea0003800200 */
.L_x_14912:
[----:B------:R-:W-:Y:S01]  /*2a030*/  ISETP.NE.AND P0, PT, R133, RZ, PT ;  /* 0x000000ff8500720c */ /* 0x000fe20003f05270 */
[----:B------:R-:W-:-:S12]  /*2a040*/  BSSY.RECONVERGENT B0, `(.L_x_14914) ;  /* 0x0000029000007945 */ /* 0x000fd80003800200 */
[----:B------:R-:W-:Y:S05]  /*2a050*/  @!P0 BRA `(.L_x_14915) ;  /* 0x00000000009c8947 */ /* 0x000fea0003800000 */
[--C-:B0-----:R-:W-:Y:S01]  /*2a060*/  FADD.FTZ R46, R29, -R142.reuse ;  /* 0x8000008e1d2e7221 */ /* 0x101fe20000010000 */
[----:B----4-:R-:W0:Y:S01]  /*2a070*/  LDC.64 R138, c[0x0][0x428] ;  /* 0x00010a00ff8a7b82 */ /* 0x010e220000000a00 */
[--C-:B------:R-:W-:Y:S01]  /*2a080*/  FADD.FTZ R134, R31, -R142.reuse ;  /* 0x8000008e1f867221 */ /* 0x100fe20000010000 */
[--C-:B------:R-:W-:Y:S01]  /*2a090*/  FADD.FTZ R44, R28, -R142.reuse ;  /* 0x8000008e1c2c7221 */ /* 0x100fe20000010000 */
[C---:B-123--:R-:W-:Y:S01]  /*2a0a0*/  FMUL.FTZ R50, R143.reuse, R46 ;  /* 0x0000002e8f327220 */ /* 0x04efe20000410000 */
[----:B------:R-:W-:Y:S01]  /*2a0b0*/  FADD.FTZ R46, R30, -R142 ;  /* 0x8000008e1e2e7221 */ /* 0x000fe20000010000 */
[----:B------:R-:W-:Y:S02]  /*2a0c0*/  HADD2.F32 R45, -RZ, R113.H0_H0 ;  /* 0x20000071ff2d7230 */ /* 0x000fe40000004100 */
[C---:B------:R-:W-:Y:S01]  /*2a0d0*/  FMUL.FTZ R140, R143.reuse, R134 ;  /* 0x000000868f8c7220 */ /* 0x040fe20000410000 */
[----:B------:R-:W-:Y:S02]  /*2a0e0*/  HADD2.F32 R47, -RZ, R72.H0_H0 ;  /* 0x20000048ff2f7230 */ /* 0x000fe40000004100 */
[C---:B------:R-:W-:Y:S01]  /*2a0f0*/  FMUL.FTZ R133, R143.reuse, R46 ;  /* 0x0000002e8f857220 */ /* 0x040fe20000410000 */
[----:B------:R-:W-:Y:S01]  /*2a100*/  FMUL.FTZ R48, R143, R44 ;  /* 0x0000002c8f307220 */ /* 0x000fe20000410000 */
[----:B------:R-:W-:-:S02]  /*2a110*/  HADD2.F32 R49, -RZ, R112.H0_H0 ;  /* 0x20000070ff317230 */ /* 0x000fc40000004100 */
[----:B------:R-:W-:Y:S02]  /*2a120*/  HADD2.F32 R51, -RZ, R155.H0_H0 ;  /* 0x2000009bff337230 */ /* 0x000fe40000004100 */
[----:B------:R-:W-:Y:S01]  /*2a130*/  FFMA.FTZ R44, R48, R45, R47 ;  /* 0x0000002d302c7223 */ /* 0x000fe2000001002f */
[----:B------:R-:W-:Y:S02]  /*2a140*/  HADD2.F32 R46, -RZ, R112.H1_H1 ;  /* 0x30000070ff2e7230 */ /* 0x000fe40000004100 */
[----:B------:R-:W-:Y:S02]  /*2a150*/  HADD2.F32 R134, -RZ, R73.H0_H0 ;  /* 0x20000049ff867230 */ /* 0x000fe40000004100 */
[----:B------:R-:W-:Y:S01]  /*2a160*/  FFMA.FTZ R45, R50, R49, R51 ;  /* 0x00000031322d7223 */ /* 0x000fe20000010033 */
[----:B------:R-:W-:Y:S02]  /*2a170*/  HADD2.F32 R47, -RZ, R111.H1_H1 ;  /* 0x3000006fff2f7230 */ /* 0x000fe40000004100 */
[----:B------:R-:W-:-:S02]  /*2a180*/  HADD2.F32 R49, -RZ, R156.H0_H0 ;  /* 0x2000009cff317230 */ /* 0x000fc40000004100 */
[----:B------:R-:W-:Y:S01]  /*2a190*/  FFMA.FTZ R46, R133, R46, R134 ;  /* 0x0000002e852e7223 */ /* 0x000fe20000010086 */
[----:B------:R-:W-:Y:S01]  /*2a1a0*/  HADD2.F32 R51, -RZ, R62.H0_H0 ;  /* 0x2000003eff337230 */ /* 0x000fe20000004100 */
[----:B------:R-:W1:Y:S01]  /*2a1b0*/  LDC.64 R134, c[0x0][0x430] ;  /* 0x00010c00ff867b82 */ /* 0x000e620000000a00 */
[----:B0-----:R-:W-:-:S04]  /*2a1c0*/  IMAD.WIDE.U32 R138, R101, 0x10, R138 ;  /* 0x00000010658a7825 */ /* 0x001fc800078e008a */
[----:B------:R-:W-:Y:S01]  /*2a1d0*/  FFMA.FTZ R47, R140, R47, R49 ;  /* 0x0000002f8c2f7223 */ /* 0x000fe20000010031 */
[----:B------:R-:W-:-:S04]  /*2a1e0*/  HADD2.F32 R49, -RZ, R111.H0_H0 ;  /* 0x2000006fff317230 */ /* 0x000fc80000004100 */
[----:B------:R0:W-:Y:S01]  /*2a1f0*/  STG.E.128 desc[UR6][R138.64], R44 ;  /* 0x0000002c8a007986 */ /* 0x0001e2000c101d06 */
[----:B------:R-:W-:Y:S02]  /*2a200*/  HADD2.F32 R136, -RZ, R63.H0_H0 ;  /* 0x2000003fff887230 */ /* 0x000fe40000004100 */
[----:B------:R-:W-:Y:S01]  /*2a210*/  FFMA.FTZ R48, R48, R49, R51 ;  /* 0x0000003130307223 */ /* 0x000fe20000010033 */
[----:B------:R-:W-:Y:S02]  /*2a220*/  HADD2.F32 R49, -RZ, R110.H0_H0 ;  /* 0x2000006eff317230 */ /* 0x000fe40000004100 */
[----:B------:R-:W-:-:S05]  /*2a230*/  HADD2.F32 R51, -RZ, R155.H1_H1 ;  /* 0x3000009bff337230 */ /* 0x000fca0000004100 */
[----:B------:R-:W-:Y:S01]  /*2a240*/  FFMA.FTZ R49, R50, R49, R51 ;  /* 0x0000003132317223 */ /* 0x000fe20000010033 */
[----:B------:R-:W-:Y:S02]  /*2a250*/  HADD2.F32 R51, -RZ, R109.H1_H1 ;  /* 0x3000006dff337230 */ /* 0x000fe40000004100 */
[----:B------:R-:W-:Y:S02]  /*2a260*/  HADD2.F32 R50, -RZ, R110.H1_H1 ;  /* 0x3000006eff327230 */ /* 0x000fe40000004100 */
[----:B0-----:R-:W-:-:S03]  /*2a270*/  HADD2.F32 R45, -RZ, R156.H1_H1 ;  /* 0x3000009cff2d7230 */ /* 0x001fc60000004100 */
[----:B------:R-:W-:Y:S02]  /*2a280*/  FFMA.FTZ R50, R133, R50, R136 ;  /* 0x0000003285327223 */ /* 0x000fe40000010088 */
[----:B------:R-:W-:Y:S01]  /*2a290*/  FFMA.FTZ R51, R140, R51, R45 ;  /* 0x000000338c337223 */ /* 0x000fe2000001002d */
[----:B-1----:R-:W-:-:S04]  /*2a2a0*/  IMAD.WIDE.U32 R44, R101, 0x10, R134 ;  /* 0x00000010652c7825 */ /* 0x002fc800078e0086 */
[----:B------:R-:W-:Y:S01]  /*2a2b0*/  VIADD R101, R101, 0x100 ;  /* 0x0000010065657836 */ /* 0x000fe20000000000 */
[----:B------:R0:W-:Y:S06]  /*2a2c0*/  STG.E.128 desc[UR6][R44.64], R48 ;  /* 0x000000302c007986 */ /* 0x0001ec000c101d06 */
.L_x_14915:
[----:B------:R-:W-:Y:S05]  /*2a2d0*/  BSYNC.RECONVERGENT B0 ;  /* 0x0000000000007941 */ /* 0x000fea0003800200 */
.L_x_14914:
[----:B------:R-:W-:Y:S01]  /*2a2e0*/  ISETP.NE.AND P0, PT, R132, RZ, PT ;  /* 0x000000ff8400720c */ /* 0x000fe20003f05270 */
[----:B------:R-:W-:-:S12]  /*2a2f0*/  BSSY.RECONVERGENT B0, `(.L_x_14916) ;  /* 0x0000029000007945 */ /* 0x000fd80003800200 */
[----:B------:R-:W-:Y:S05]  /*2a300*/  @!P0 BRA `(.L_x_14917) ;  /* 0x00000000009c8947 */ /* 0x000fea0003800000 */
[--C-:B0-----:R-:W-:Y:S01]  /*2a310*/  FADD.FTZ R44, R32, -R142.reuse ;  /* 0x8000008e202c7221 */ /* 0x101fe20000010000 */
[----:B------:R-:W-:Y:S01]  /*2a320*/  FADD.FTZ R46, R33, -R142 ;  /* 0x8000008e212e7221 */ /* 0x000fe20000010000 */
[----:B------:R-:W-:Y:S01]  /*2a330*/  HADD2.F32 R45, -RZ, R109.H0_H0 ;  /* 0x2000006dff2d7230 */ /* 0x000fe20000004100 */
[----:B------:R-:W0:Y:S01]  /*2a340*/  LDC.64 R134, c[0x0][0x428] ;  /* 0x00010a00ff867b82 */ /* 0x000e220000000a00 */
[----:B------:R-:W-:Y:S02]  /*2a350*/  HADD2.F32 R47, -RZ, R68.H0_H0 ;  /* 0x20000044ff2f7230 */ /* 0x000fe40000004100 */
[C---:B-1234-:R-:W-:Y:S01]  /*2a360*/  FMUL.FTZ R48, R143.reuse, R44 ;  /* 0x0000002c8f307220 */ /* 0x05efe20000410000 */
[----:B------:R-:W-:Y:S02]  /*2a370*/  HADD2.F32 R49, -RZ, R108.H0_H0 ;  /* 0x2000006cff317230 */ /* 0x000fe40000004100 */
[----:B------:R-:W-:Y:S01]  /*2a380*/  FMUL.FTZ R50, R143, R46 ;  /* 0x0000002e8f327220 */ /* 0x000fe20000410000 */
[----:B------:R-:W-:-:S02]  /*2a390*/  HADD2.F32 R51, -RZ, R157.H0_H0 ;  /* 0x2000009dff337230 */ /* 0x000fc40000004100 */
[--C-:B------:R-:W-:Y:S01]  /*2a3a0*/  FADD.FTZ R46, R34, -R142.reuse ;  /* 0x8000008e222e7221 */ /* 0x100fe20000010000 */
[----:B------:R-:W-:Y:S01]  /*2a3b0*/  FFMA.FTZ R44, R48, R45, R47 ;  /* 0x0000002d302c7223 */ /* 0x000fe2000001002f */
[----:B------:R-:W-:Y:S01]  /*2a3c0*/  FADD.FTZ R132, R35, -R142 ;  /* 0x8000008e23847221 */ /* 0x000fe20000010000 */
[----:B------:R-:W-:Y:S02]  /*2a3d0*/  HADD2.F32 R47, -RZ, R108.H1_H1 ;  /* 0x3000006cff2f7230 */ /* 0x000fe40000004100 */
[----:B------:R-:W-:Y:S01]  /*2a3e0*/  FFMA.FTZ R45, R50, R49, R51 ;  /* 0x00000031322d7223 */ /* 0x000fe20000010033 */
[----:B------:R-:W-:Y:S02]  /*2a3f0*/  HADD2.F32 R49, -RZ, R69.H0_H0 ;  /* 0x20000045ff317230 */ /* 0x000fe40000004100 */
[C---:B------:R-:W-:Y:S01]  /*2a400*/  FMUL.FTZ R136, R143.reuse, R46 ;  /* 0x0000002e8f887220 */ /* 0x040fe20000410000 */
[----:B------:R-:W-:Y:S02]  /*2a410*/  HADD2.F32 R51, -RZ, R107.H1_H1 ;  /* 0x3000006bff337230 */ /* 0x000fe40000004100 */
[----:B------:R-:W-:Y:S01]  /*2a420*/  FMUL.FTZ R138, R143, R132 ;  /* 0x000000848f8a7220 */ /* 0x000fe20000410000 */
[----:B------:R-:W-:-:S02]  /*2a430*/  HADD2.F32 R133, -RZ, R158.H0_H0 ;  /* 0x2000009eff857230 */ /* 0x000fc40000004100 */
[----:B------:R-:W-:Y:S01]  /*2a440*/  FFMA.FTZ R46, R136, R47, R49 ;  /* 0x0000002f882e7223 */ /* 0x000fe20000010031 */
[----:B------:R-:W-:Y:S02]  /*2a450*/  HADD2.F32 R49, -RZ, R107.H0_H0 ;  /* 0x2000006bff317230 */ /* 0x000fe40000004100 */
[----:B------:R-:W-:Y:S02]  /*2a460*/  HADD2.F32 R139, -RZ, R65.H0_H0 ;  /* 0x20000041ff8b7230 */ /* 0x000fe40000004100 */
[----:B------:R-:W-:Y:S01]  /*2a470*/  FFMA.FTZ R47, R138, R51, R133 ;  /* 0x000000338a2f7223 */ /* 0x000fe20000010085 */
[----:B------:R-:W-:Y:S01]  /*2a480*/  HADD2.F32 R51, -RZ, R64.H0_H0 ;  /* 0x20000040ff337230 */ /* 0x000fe20000004100 */
[----:B------:R-:W1:Y:S01]  /*2a490*/  LDC.64 R132, c[0x0][0x430] ;  /* 0x00010c00ff847b82 */ /* 0x000e620000000a00 */
[----:B0-----:R-:W-:-:S04]  /*2a4a0*/  IMAD.WIDE.U32 R134, R101, 0x10, R134 ;  /* 0x0000001065867825 */ /* 0x001fc800078e0086 */
[----:B------:R-:W-:Y:S01]  /*2a4b0*/  FFMA.FTZ R48, R48, R49, R51 ;  /* 0x0000003130307223 */ /* 0x000fe20000010033 */
[----:B------:R-:W-:Y:S01]  /*2a4c0*/  HADD2.F32 R49, -RZ, R106.H0_H0 ;  /* 0x2000006aff317230 */ /* 0x000fe20000004100 */
[----:B------:R0:W-:Y:S01]  /*2a4d0*/  STG.E.128 desc[UR6][R134.64], R44 ;  /* 0x0000002c86007986 */ /* 0x0001e2000c101d06 */
[----:B------:R-:W-:-:S05]  /*2a4e0*/  HADD2.F32 R51, -RZ, R157.H1_H1 ;  /* 0x3000009dff337230 */ /* 0x000fca0000004100 */
[----:B------:R-:W-:Y:S01]  /*2a4f0*/  FFMA.FTZ R49, R50, R49, R51 ;  /* 0x0000003132317223 */ /* 0x000fe20000010033 */
[----:B------:R-:W-:-:S05]  /*2a500*/  HADD2.F32 R51, -RZ, R106.H1_H1 ;  /* 0x3000006aff337230 */ /* 0x000fca0000004100 */
[----:B------:R-:W-:Y:S01]  /*2a510*/  FFMA.FTZ R50, R136, R51, R139 ;  /* 0x0000003388327223 */ /* 0x000fe2000001008b */
[----:B------:R-:W-:Y:S02]  /*2a520*/  HADD2.F32 R51, -RZ, R105.H1_H1 ;  /* 0x30000069ff337230 */ /* 0x000fe40000004100 */
[----:B0-----:R-:W-:-:S05]  /*2a530*/  HADD2.F32 R45, -RZ, R158.H1_H1 ;  /* 0x3000009eff2d7230 */ /* 0x001fca0000004100 */
[----:B------:R-:W-:Y:S01]  /*2a540*/  FFMA.FTZ R51, R138, R51, R45 ;  /* 0x000000338a337223 */ /* 0x000fe2000001002d */
[C---:B-1----:R-:W-:Y:S01]  /*2a550*/  IMAD.WIDE.U32 R44, R101.reuse, 0x10, R132 ;  /* 0x00000010652c7825 */ /* 0x042fe200078e0084 */
[----:B------:R-:W-:-:S04]  /*2a560*/  IADD3 R101, PT, PT, R101, 0x100, RZ ;  /* 0x0000010065657810 */ /* 0x000fc80007ffe0ff */
[----:B------:R0:W-:Y:S03]  /*2a570*/  STG.E.128 desc[UR6][R44.64], R48 ;  /* 0x000000302c007986 */ /* 0x0001e6000c101d06 */
.L_x_14917:
[----:B------:R-:W-:Y:S05]  /*2a580*/  BSYNC.RECONVERGENT B0 ;  /* 0x0000000000007941 */ /* 0x000fea0003800200 */
.L_x_14916:
[----:B------:R-:W-:Y:S01]  /*2a590*/  ISETP.NE.AND P0, PT, R131, RZ, PT ;  /* 0x000000ff8300720c */ /* 0x000fe20003f05270 */
[----:B------:R-:W-:-:S12]  /*2a5a0*/  BSSY.RECONVERGENT B0, `(.L_x_14918) ;  /* 0x0000029000007945 */ /* 0x000fd80003800200 */
[----:B------:R-:W-:Y:S05]  /*2a5b0*/  @!P0 BRA `(.L_x_14919) ;  /* 0x00000000009c8947 */ /* 0x000fea0003800000 */
[--C-:B0-----:R-:W-:Y:S01]  /*2a5c0*/  FADD.FTZ R46, R37, -R142.reuse ;  /* 0x8000008e252e7221 */ /* 0x101fe20000010000 */
[----:B------:R-:W0:Y:S01]  /*2a5d0*/  LDC.64 R134, c[0x0][0x428] ;  /* 0x00010a00ff867b82 */ /* 0x000e220000000a00 */
[--C-:B------:R-:W-:Y:S01]  /*2a5e0*/  FADD.FTZ R132, R39, -R142.reuse ;  /* 0x8000008e27847221 */ /* 0x100fe20000010000 */
[--C-:B------:R-:W-:Y:S01]  /*2a5f0*/  FADD.FTZ R44, R36, -R142.reuse ;  /* 0x8000008e242c7221 */ /* 0x100fe20000010000 */
[C---:B-1234-:R-:W-:Y:S01]  /*2a600*/  FMUL.FTZ R50, R143.reuse, R46 ;  /* 0x0000002e8f327220 */ /* 0x05efe20000410000 */
        /* <DEDUP_REMOVED lines=34> */
.L_x_14919:
[----:B------:R-:W-:Y:S05]  /*2a830*/  BSYNC.RECONVERGENT B0 ;  /* 0x0000000000007941 */ /* 0x000fea0003800200 */
.L_x_14918:
[----:B------:R-:W-:Y:S01]  /*2a840*/  ISETP.NE.AND P0, PT, R130, RZ, PT ;  /* 0x000000ff8200720c */ /* 0x000fe20003f05270 */
[----:B------:R-:W-:-:S12]  /*2a850*/  BSSY.RECONVERGENT B0, `(.L_x_14920) ;  /* 0x0000028000007945 */ /* 0x000fd80003800200 */
[----:B------:R-:W-:Y:S05]  /*2a860*/  @!P0 BRA `(.L_x_14921) ;  /* 0x0000000000988947 */ /* 0x000fea0003800000 */
[--C-:B0-----:R-:W-:Y:S01]  /*2a870*/  FADD.FTZ R44, R40, -R142.reuse ;  /* 0x8000008e282c7221 */ /* 0x101fe20000010000 */
[----:B------:R-:W-:Y:S01]  /*2a880*/  FADD.FTZ R46, R41, -R142 ;  /* 0x8000008e292e7221 */ /* 0x000fe20000010000 */
[----:B------:R-:W-:Y:S01]  /*2a890*/  HADD2.F32 R45, -RZ, R85.H1_H1 ;  /* 0x30000055ff2d7230 */ /* 0x000fe20000004100 */
[----:B-1234-:R-:W0:Y:S01]  /*2a8a0*/  LDC.64 R48, c[0x0][0x428] ;  /* 0x00010a00ff307b82 */ /* 0x01ee220000000a00 */
[----:B------:R-:W-:Y:S02]  /*2a8b0*/  HADD2.F32 R47, -RZ, R52.H0_H0 ;  /* 0x20000034ff2f7230 */ /* 0x000fe40000004100 */
[C---:B------:R-:W-:Y:S01]  /*2a8c0*/  FMUL.FTZ R132, R143.reuse, R44 ;  /* 0x0000002c8f847220 */ /* 0x040fe20000410000 */
[----:B------:R-:W-:Y:S02]  /*2a8d0*/  HADD2.F32 R51, -RZ, R0.H1_H1 ;  /* 0x30000000ff337230 */ /* 0x000fe40000004100 */
[----:B------:R-:W-:Y:S01]  /*2a8e0*/  FMUL.FTZ R134, R143, R46 ;  /* 0x0000002e8f867220 */ /* 0x000fe20000410000 */
[----:B------:R-:W-:-:S02]  /*2a8f0*/  HADD2.F32 R131, -RZ, R161.H0_H0 ;  /* 0x200000a1ff837230 */ /* 0x000fc40000004100 */
[--C-:B------:R-:W-:Y:S01]  /*2a900*/  FADD.FTZ R50, R42, -R142.reuse ;  /* 0x8000008e2a327221 */ /* 0x100fe20000010000 */
[----:B------:R-:W-:Y:S01]  /*2a910*/  FADD.FTZ R142, R43, -R142 ;  /* 0x8000008e2b8e7221 */ /* 0x000fe20000010000 */
[----:B------:R-:W-:Y:S01]  /*2a920*/  FFMA.FTZ R44, R132, R45, R47 ;  /* 0x0000002d842c7223 */ /* 0x000fe2000001002f */
        /* <DEDUP_REMOVED lines=9> */
[----:B------:R-:W-:Y:S02]  /*2a9c0*/  HADD2.F32 R139, -RZ, R161.H1_H1 ;  /* 0x300000a1ff8b7230 */ /* 0x000fe40000004100 */
[----:B------:R-:W-:Y:S01]  /*2a9d0*/  FFMA.FTZ R47, R142, R131, R133 ;  /* 0x000000838e2f7223 */ /* 0x000fe20000010085 */
[----:B------:R-:W-:Y:S01]  /*2a9e0*/  HADD2.F32 R133, -RZ, R2.H0_H0 ;  /* 0x20000002ff857230 */ /* 0x000fe20000004100 */
[----:B------:R-:W1:Y:S01]  /*2a9f0*/  LDC.64 R130, c[0x0][0x430] ;  /* 0x00010c00ff827b82 */ /* 0x000e620000000a00 */
[----:B0-----:R-:W-:-:S04]  /*2aa00*/  IMAD.WIDE.U32 R50, R101, 0x10, R48 ;  /* 0x0000001065327825 */ /* 0x001fc800078e0030 */
[--C-:B------:R-:W-:Y:S01]  /*2aa10*/  HADD2.F32 R49, -RZ, R144.reuse.H0_H0 ;  /* 0x20000090ff317230 */ /* 0x100fe20000004100 */
[----:B------:R0:W-:Y:S04]  /*2aa20*/  STG.E.128 desc[UR6][R50.64], R44 ;  /* 0x0000002c32007986 */ /* 0x0001e8000c101d06 */
[----:B------:R-:W-:Y:S01]  /*2aa30*/  FFMA.FTZ R48, R132, R49, R133 ;  /* 0x0000003184307223 */ /* 0x000fe20000010085 */
[----:B------:R-:W-:Y:S01]  /*2aa40*/  FFMA.FTZ R49, R134, R135, R139 ;  /* 0x0000008786317223 */ /* 0x000fe2000001008b */
[----:B------:R-:W-:Y:S02]  /*2aa50*/  HADD2.F32 R133, -RZ, R144.H1_H1 ;  /* 0x30000090ff857230 */ /* 0x000fe40000004100 */
[----:B------:R-:W-:Y:S02]  /*2aa60*/  HADD2.F32 R135, -RZ, R3.H0_H0 ;  /* 0x20000003ff877230 */ /* 0x000fe40000004100 */
[----:B------:R-:W-:-:S02]  /*2aa70*/  HADD2.F32 R139, -RZ, R145.H1_H1 ;  /* 0x30000091ff8b7230 */ /* 0x000fc40000004100 */
[----:B-1----:R-:W-:-:S04]  /*2aa80*/  IMAD.WIDE.U32 R130, R101, 0x10, R130 ;  /* 0x0000001065827825 */ /* 0x002fc800078e0082 */
[----:B0-----:R-:W-:Y:S01]  /*2aa90*/  FFMA.FTZ R50, R136, R133, R135 ;  /* 0x0000008588327223 */ /* 0x001fe20000010087 */
[----:B------:R-:W-:-:S05]  /*2aaa0*/  HADD2.F32 R51, -RZ, R162.H1_H1 ;  /* 0x300000a2ff337230 */ /* 0x000fca0000004100 */
[----:B------:R-:W-:-:S05]  /*2aab0*/  FFMA.FTZ R51, R142, R139, R51 ;  /* 0x0000008b8e337223 */ /* 0x000fca0000010033 */
[----:B------:R0:W-:Y:S02]  /*2aac0*/  STG.E.128 desc[UR6][R130.64], R48 ;  /* 0x0000003082007986 */ /* 0x0001e4000c101d06 */
.L_x_14921:
[----:B------:R-:W-:Y:S05]  /*2aad0*/  BSYNC.RECONVERGENT B0 ;  /* 0x0000000000007941 */ /* 0x000fea0003800200 */
.L_x_14920:
[----:B0-----:R-:W0:Y:S01]  /*2aae0*/  LDC.64 R44, c[0x0][0x380] ;  /* 0x0000e000ff2c7b82 */ /* 0x001e220000000a00 */
[----:B------:R-:W-:Y:S01]  /*2aaf0*/  UPLOP3.LUT UP1, UPT, UPT, UPT, UP1, 0x40, 0x4 ;  /* 0x000000000004789c */ /* 0x000fe20003f2e810 */
[----:B0-----:R-:W-:-:S04]  /*2ab00*/  IADD3 R91, PT, PT, R91, R44, RZ ;  /* 0x0000002c5b5b7210 */ /* 0x001fc80007ffe0ff */
[----:B------:R-:W-:-:S13]  /*2ab10*/  ISETP.GE.AND P0, PT, R91, R45, PT ;  /* 0x0000002d5b00720c */ /* 0x000fda0003f06270 */
[----:B------:R-:W-:Y:S05]  /*2ab20*/  @!P0 BRA `(.L_x_14922) ;  /* 0xfffffd8000388947 */ /* 0x000fea000383ffff */
[----:B------:R-:W-:Y:S05]  /*2ab30*/  EXIT ;  /* 0x000000000000794d */ /* 0x000fea0003800000 */
.L_x_14923:
        /* <DEDUP_REMOVED lines=12> */
.L_x_18072:


//--------------------- .text._ZN10layer_norm31ln_parallel_residual_fwd_kernelINS_13Kernel_traitsI6__halfffffjLj8192ELj1ELj1ELj8ELj16ENS_18Kernel_traits_baseILj8192ES2_ffffjLj256EEEEELb1ELb0ELb1EEEvNS_9FwdParamsE --------------------------
	.section	.text._ZN10layer_norm31ln_parallel_residual_fwd_kernelINS_13Kernel_traitsI6__halfffffjLj8192ELj1ELj1ELj8ELj16ENS_18Kernel_traits_baseILj8192ES2_ffffjLj256EEEEELb1ELb0ELb1EEEvNS_9FwdParamsE,"ax",@progbits
	.align	128
        .global         _ZN10layer_norm31ln_parallel_residual_fwd_kernelINS_13Kernel_traitsI6__halfffffjLj8192ELj1ELj1ELj8ELj16ENS_18Kernel_traits_baseILj8192ES2_ffffjLj256EEEEELb1ELb0ELb1EEEvNS_9FwdParamsE
        .type           _ZN10layer_norm31ln_parallel_residual_fwd_kernelINS_13Kernel_traitsI6__halfffffjLj8192ELj1ELj1ELj8ELj16ENS_18Kernel_traits_baseILj8192ES2_ffffjLj256EEEEELb1ELb0ELb1EEEvNS_9FwdParamsE,@function
        .size           _ZN10layer_norm31ln_parallel_residual_fwd_kernelINS_13Kernel_traitsI6__halfffffjLj8192ELj1ELj1ELj8ELj16ENS_18Kernel_traits_baseILj8192ES2_ffffjLj256EEEEELb1ELb0ELb1EEEvNS_9FwdParamsE,(.L_x_18073 - _ZN10layer_norm31ln_parallel_residual_fwd_kernelINS_13Kernel_traitsI6__halfffffjLj8192ELj1ELj1ELj8ELj16ENS_18Kernel_traits_baseILj8192ES2_ffffjLj256EEEEELb1ELb0ELb1EEEvNS_9FwdParamsE)
        .other          _ZN10layer_norm31ln_parallel_residual_fwd_kernelINS_13Kernel_traitsI6__halfffffjLj8192ELj1ELj1ELj8ELj16ENS_18Kernel_traits_baseILj8192ES2_ffffjLj256EEEEELb1ELb0ELb1EEEvNS_9FwdParamsE,@"STO_CUDA_ENTRY STV_DEFAULT"
_ZN10layer_norm31ln_parallel_residual_fwd_kernelINS_13Kernel_traitsI6__halfffffjLj8192ELj1ELj1ELj8ELj16ENS_18Kernel_traits_baseILj8192ES2_ffffjLj256EEEEELb1ELb0ELb1EEEvNS_9FwdParamsE:
.text._ZN10layer_norm31ln_parallel_residual_fwd_kernelINS_13Kernel_traitsI6__halfffffjLj8192ELj1ELj1ELj8ELj16ENS_18Kernel_traits_baseILj8192ES2_ffffjLj256EEEEELb1ELb0ELb1EEEvNS_9FwdParamsE:
        /* <DEDUP_REMOVED lines=87> */
.L_x_14925:
        /* <DEDUP_REMOVED lines=39> */
.L_x_14924:
        /* <DEDUP_REMOVED lines=45> */
.L_x_14927:
        /* <DEDUP_REMOVED lines=37> */
[----:B0-----:R-:W-:-:S07]  /*0d00*/  CS2R R2, SRZ ;  /* 0x0000000000027805 */ /* 0x001fce000001ff00 */
.L_x_14926:
[----:B------:R-:W1:Y:S02]  /*0d10*/  LDCU UR4, c[0x0][0x384] ;  /* 0x00007080ff0477ac */ /* 0x000e640008000800 */
[----:B-1----:R-:W-:-:S13]  /*0d20*/  ISETP.GE.AND P0, PT, R123, UR4, PT ;  /* 0x000000047b007c0c */ /* 0x002fda000bf06270 */
[----:B------:R-:W-:Y:S05]  /*0d30*/  @P0 EXIT ;  /* 0x000000000000094d */ /* 0x000fea0003800000 */
[----:B-----5:R-:W-:Y:S01]  /*0d40*/  IMAD.MOV.U32 R137, RZ, RZ, R28 ;  /* 0x000000ffff897224 */ /* 0x020fe200078e001c */
[----:B0-----:R-:W-:Y:S01]  /*0d50*/  MOV R4, R29 ;  /* 0x0000001d00047202 */ /* 0x001fe20000000f00 */
[----:B------:R-:W-:Y:S01]  /*0d60*/  IMAD.MOV.U32 R150, RZ, RZ, R30 ;  /* 0x000000ffff967224 */ /* 0x000fe200078e001e */
[----:B------:R-:W-:Y:S01]  /*0d70*/  SHF.R.U64 R165, R54, 0x10, R55 ;  /* 0x0000001036a57819 */ /* 0x000fe20000001237 */
[----:B------:R-:W-:Y:S01]  /*0d80*/  IMAD.MOV.U32 R5, RZ, RZ, R31 ;  /* 0x000000ffff057224 */ /* 0x000fe200078e001f */
[----:B------:R-:W-:Y:S01]  /*0d90*/  PRMT R137, R137, 0x5410, R4 ;  /* 0x0000541089897816 */ /* 0x000fe20000000004 */
[----:B------:R-:W-:Y:S01]  /*0da0*/  IMAD.MOV.U32 R100, RZ, RZ, R6 ;  /* 0x000000ffff647224 */ /* 0x000fe200078e0006 */
[----:B------:R-:W-:Y:S01]  /*0db0*/  SHF.R.U64 R4, R2, 0x10, R3 ;  /* 0x0000001002047819 */ /* 0x000fe20000001203 */
[----:B------:R-:W-:Y:S01]  /*0dc0*/  IMAD.MOV.U32 R99, RZ, RZ, R7 ;  /* 0x000000ffff637224 */ /* 0x000fe200078e0007 */
[----:B------:R-:W-:Y:S01]  /*0dd0*/  PRMT R150, R150, 0x5410, R5 ;  /* 0x0000541096967816 */ /* 0x000fe20000000005 */
[----:B------:R-:W-:Y:S01]  /*0de0*/  IMAD.MOV.U32 R97, RZ, RZ, R9 ;  /* 0x000000ffff617224 */ /* 0x000fe200078e0009 */
[----:B------:R-:W-:Y:S01]  /*0df0*/  PRMT R165, R165, 0x5410, R4 ;  /* 0x00005410a5a57816 */ /* 0x000fe20000000004 */
[----:B------:R-:W-:Y:S01]  /*0e00*/  IMAD.MOV.U32 R96, RZ, RZ, R10 ;  /* 0x000000ffff607224 */ /* 0x000fe200078e000a */
[----:B------:R-:W-:Y:S01]  /*0e10*/  SHF.R.U32.HI R167, RZ, 0x10, R55 ;  /* 0x00000010ffa77819 */ /* 0x000fe20000011637 */
[----:B------:R-:W-:Y:S01]  /*0e20*/  IMAD.MOV.U32 R158, RZ, RZ, R34 ;  /* 0x000000ffff9e7224 */ /* 0x000fe200078e0022 */
[----:B------:R-:W-:Y:S01]  /*0e30*/  SHF.R.U32.HI R4, RZ, 0x10, R3 ;  /* 0x00000010ff047819 */ /* 0x000fe20000011603 */
[----:B------:R-:W-:Y:S01]  /*0e40*/  IMAD.MOV.U32 R161, RZ, RZ, R36 ;  /* 0x000000ffffa17224 */ /* 0x000fe200078e0024 */
[----:B------:R-:W-:Y:S01]  /*0e50*/  SHF.R.U64 R169, R56, 0x10, R57 ;  /* 0x0000001038a97819 */ /* 0x000fe20000001239 */
[----:B------:R-:W0:Y:S01]  /*0e60*/  LDCU.64 UR4, c[0x0][0x398] ;  /* 0x00007300ff0477ac */ /* 0x000e220008000a00 */
        /* <DEDUP_REMOVED lines=11> */
[----:B------:R-:W-:Y:S01]  /*0f20*/  IMAD.MOV.U32 R84, RZ, RZ, R22 ;  /* 0x000000ffff547224 */ /* 0x000fe200078e0016 */
[----:B------:R-:W-:Y:S01]  /*0f30*/  SHF.R.U64 R5, R42, 0x10, R43 ;  /* 0x000000102a057819 */ /* 0x000fe2000000122b */
[----:B------:R-:W-:Y:S01]  /*0f40*/  IMAD.MOV.U32 R0, RZ, RZ, R27 ;  /* 0x000000ffff007224 */ /* 0x000fe200078e001b */
[----:B------:R-:W-:Y:S01]  /*0f50*/  PRMT R172, R172, 0x5410, R4 ;  /* 0x00005410acac7816 */ /* 0x000fe20000000004 */
[----:B------:R-:W-:Y:S01]  /*0f60*/  IMAD.HI.U32 R4, R121, -0x326172a9, RZ ;  /* 0xcd9e8d5779047827 */ /* 0x000fe200078e00ff */
[----:B------:R-:W-:Y:S01]  /*0f70*/  PRMT R175, R175, 0x5410, R5 ;  /* 0x00005410afaf7816 */ /* 0x000fe20000000005 */
[----:B0-----:R-:W-:Y:S01]  /*0f80*/  UISETP.NE.U32.AND UP0, UPT, UR4, URZ, UPT ;  /* 0x000000ff0400728c */ /* 0x001fe2000bf05070 */
[----:B------:R-:W-:Y:S01]  /*0f90*/  SHF.R.U64 R38, R6, 0x10, R7 ;  /* 0x0000001006267819 */ /* 0x000fe20000001207 */
[----:B------:R-:W-:Y:S01]  /*0fa0*/  IMAD.HI.U32 R5, R102, -0x2daee0ad, RZ ;  /* 0xd2511f5366057827 */ /* 0x000fe200078e00ff */
[----:B------:R-:W-:Y:S01]  /*0fb0*/  MOV R98, R8 ;  /* 0x0000000800627202 */ /* 0x000fe20000000f00 */
[----:B------:R-:W0:Y:S01]  /*0fc0*/  LDCU.U8 UR4, c[0x0][0x410] ;  /* 0x00008200ff0477ac */ /* 0x000e220008000000 */
[----:B------:R-:W-:Y:S01]  /*0fd0*/  SHF.R.U64 R39, R8, 0x10, R9 ;  /* 0x0000001008277819 */ /* 0x000fe20000001209 */
[----:B------:R-:W-:Y:S01]  /*0fe0*/  IMAD.MOV.U32 R6, RZ, RZ, R33 ;  /* 0x000000ffff067224 */ /* 0x000fe200078e0021 */
[----:B------:R-:W-:Y:S01]  /*0ff0*/  SHF.R.U32.HI R72, RZ, 0x10, R7 ;  /* 0x00000010ff487819 */ /* 0x000fe20000011607 */
[----:B------:R-:W-:Y:S01]  /*1000*/  IMAD.MOV.U32 R8, RZ, RZ, R37 ;  /* 0x000000ffff087224 */ /* 0x000fe200078e0025 */
[----:B------:R-:W-:Y:S01]  /*1010*/  SHF.R.U32.HI R9, RZ, 0x10, R9 ;  /* 0x00000010ff097819 */ /* 0x000fe20000011609 */
[----:B------:R-:W-:Y:S01]  /*1020*/  IMAD.MOV.U32 R77, RZ, RZ, R24 ;  /* 0x000000ffff4d7224 */ /* 0x000fe200078e0018 */
[----:B------:R-:W-:Y:S01]  /*1030*/  MOV R154, R32 ;  /* 0x00000020009a7202 */ /* 0x000fe20000000f00 */
[----:B------:R-:W-:Y:S01]  /*1040*/  IMAD.MOV.U32 R76, RZ, RZ, R25 ;  /* 0x000000ffff4c7224 */ /* 0x000fe200078e0019 */
[----:B------:R-:W-:Y:S01]  /*1050*/  MOV R7, R35 ;  /* 0x0000002300077202 */ /* 0x000fe20000000f00 */
[----:B------:R-:W-:Y:S01]  /*1060*/  IMAD.MOV.U32 R91, RZ, RZ, R15 ;  /* 0x000000ffff5b7224 */ /* 0x000fe200078e000f */
[----:B------:R-:W-:Y:S01]  /*1070*/  LOP3.LUT R5, R5, R71, RZ, 0x3c, !PT ;  /* 0x0000004705057212 */ /* 0x000fe200078e3cff */
[----:B------:R-:W-:Y:S01]  /*1080*/  IMAD.MOV.U32 R87, RZ, RZ, R19 ;  /* 0x000000ffff577224 */ /* 0x000fe200078e0013 */
[----:B------:R-:W-:Y:S01]  /*1090*/  LOP3.LUT R4, R101, R4, R70, 0x96, !PT ;  /* 0x0000000465047212 */ /* 0x000fe200078e9646 */
[----:B------:R-:W-:Y:S01]  /*10a0*/  UISETP.NE.AND.EX UP0, UPT, UR5, URZ, UPT, UP0 ;  /* 0x000000ff0500728c */ /* 0x000fe2000bf05300 */
[----:B------:R-:W-:Y:S01]  /*10b0*/  PRMT R96, R96, 0x5410, R9 ;  /* 0x0000541060607816 */ /* 0x000fe20000000009 */
[----:B------:R-:W-:Y:S01]  /*10c0*/  IMAD R9, R102, -0x2daee0ad, RZ ;  /* 0xd2511f5366097824 */ /* 0x000fe200078e02ff */
[----:B------:R-:W-:Y:S01]  /*10d0*/  PRMT R154, R154, 0x5410, R6 ;  /* 0x000054109a9a7816 */ /* 0x000fe20000000006 */
[----:B------:R-:W-:Y:S01]  /*10e0*/  IMAD R6, R121, -0x326172a9, RZ ;  /* 0xcd9e8d5779067824 */ /* 0x000fe200078e02ff */
[----:B------:R-:W-:Y:S01]  /*10f0*/  PRMT R158, R158, 0x5410, R7 ;  /* 0x000054109e9e7816 */ /* 0x000fe20000000007 */
[----:B------:R-:W-:Y:S01]  /*1100*/  IMAD.HI.U32 R7, R5, -0x326172a9, RZ ;  /* 0xcd9e8d5705077827 */ /* 0x000fe200078e00ff */
[----:B------:R-:W-:-:S03]  /*1110*/  PRMT R161, R161, 0x5410, R8 ;  /* 0x00005410a1a17816 */ /* 0x000fc60000000008 */
[----:B------:R-:W-:Y:S01]  /*1120*/  HFMA2 R79, -RZ, RZ, 0, 0 ;  /* 0x00000000ff4f7431 */ /* 0x000fe200000001ff */
[----:B------:R-:W-:Y:S01]  /*1130*/  MOV R95, R11 ;  /* 0x0000000b005f7202 */ /* 0x000fe20000000f00 */
[----:B------:R-:W-:Y:S01]  /*1140*/  IMAD.HI.U32 R8, R4, -0x2daee0ad, RZ ;  /* 0xd2511f5304087827 */ /* 0x000fe200078e00ff */
[----:B------:R-:W-:Y:S01]  /*1150*/  LOP3.LUT R6, R120, R6, R7, 0x96, !PT ;  /* 0x0000000678067212 */ /* 0x000fe200078e9607 */
[----:B------:R-:W1:Y:S01]  /*1160*/  LDCU UR6, c[0x0][0x404] ;  /* 0x00008080ff0677ac */ /* 0x000e620008000800 */
[----:B------:R-:W-:Y:S01]  /*1170*/  SHF.R.U64 R10, R10, 0x10, R11 ;  /* 0x000000100a0a7819 */ /* 0x000fe2000000120b */
[----:B------:R-:W-:Y:S01]  /*1180*/  IMAD R7, R5, -0x326172a9, RZ ;  /* 0xcd9e8d5705077824 */ /* 0x000fe200078e02ff */
[----:B------:R-:W-:Y:S01]  /*1190*/  LOP3.LUT R8, R119, R9, R8, 0x96, !PT ;  /* 0x0000000977087212 */ /* 0x000fe200078e9608 */
[----:B------:R-:W-:Y:S01]  /*11a0*/  IMAD R9, R4, -0x2daee0ad, RZ ;  /* 0xd2511f5304097824 */ /* 0x000fe200078e02ff */
[----:B------:R-:W-:Y:S01]  /*11b0*/  PRMT R95, R10, 0x5410, R95 ;  /* 0x000054100a5f7816 */ /* 0x000fe2000000005f */
[----:B------:R-:W-:Y:S01]  /*11c0*/  IMAD.HI.U32 R4, R6, -0x2daee0ad, RZ ;  /* 0xd2511f5306047827 */ /* 0x000fe200078e00ff */
[----:B------:R-:W-:Y:S01]  /*11d0*/  SHF.R.U32.HI R180, RZ, 0x10, R59 ;  /* 0x00000010ffb47819 */ /* 0x000fe2000001163b */
[----:B------:R-:W2:Y:S01]  /*11e0*/  LDCU UR7, c[0x0][0x408] ;  /* 0x00008100ff0777ac */ /* 0x000ea20008000800 */
[----:B------:R-:W-:Y:S01]  /*11f0*/  SHF.R.U32.HI R10, RZ, 0x10, R43 ;  /* 0x00000010ff0a7819 */ /* 0x000fe2000001162b */
[----:B------:R-:W-:Y:S01]  /*1200*/  IMAD.HI.U32 R5, R8, -0x326172a9, RZ ;  /* 0xcd9e8d5708057827 */ /* 0x000fe200078e00ff */
[----:B------:R-:W-:Y:S01]  /*1210*/  LOP3.LUT R4, R117, R9, R4, 0x96, !PT ;  /* 0x0000000975047212 */ /* 0x000fe200078e9604 */
[----:B------:R-:W3:Y:S01]  /*1220*/  LDCU UR10, c[0x0][0x388] ;  /* 0x00007100ff0a77ac */ /* 0x000ee20008000800 */
[----:B------:R-:W-:Y:S01]  /*1230*/  PRMT R180, R180, 0x5410, R10 ;  /* 0x00005410b4b47816 */ /* 0x000fe2000000000a */
[----:B------:R-:W-:Y:S01]  /*1240*/  IMAD R9, R6, -0x2daee0ad, RZ ;  /* 0xd2511f5306097824 */ /* 0x000fe200078e02ff */
[----:B------:R-:W-:Y:S01]  /*1250*/  LOP3.LUT R5, R118, R7, R5, 0x96, !PT ;  /* 0x0000000776057212 */ /* 0x000fe200078e9605 */
[----:B------:R-:W-:Y:S01]  /*1260*/  IMAD R8, R8, -0x326172a9, RZ ;  /* 0xcd9e8d5708087824 */ /* 0x000fe200078e02ff */
[----:B------:R-:W-:Y:S01]  /*1270*/  SHF.R.U32.HI R184, RZ, 0x10, R61 ;  /* 0x00000010ffb87819 */ /* 0x000fe2000001163d */
[----:B------:R-:W-:Y:S01]  /*1280*/  IMAD.HI.U32 R7, R4, -0x326172a9, RZ ;  /* 0xcd9e8d5704077827 */ /* 0x000fe200078e00ff */
[----:B------:R-:W-:Y:S01]  /*1290*/  SHF.R.U32.HI R10, RZ, 0x10, R45 ;  /* 0x00000010ff0a7819 */ /* 0x000fe2000001162d */
[----:B------:R-:W4:Y:S01]  /*12a0*/  LDCU UR11, c[0x0][0x400] ;  /* 0x00008000ff0b77ac */ /* 0x000f220008000800 */
[----:B------:R-:W-:Y:S01]  /*12b0*/  SHF.R.U64 R187, R62, 0x10, R63 ;  /* 0x000000103ebb7819 */ /* 0x000fe2000000123f */
[----:B------:R-:W-:Y:S01]  /*12c0*/  IMAD.HI.U32 R6, R5, -0x2daee0ad, RZ ;  /* 0xd2511f5305067827 */ /* 0x000fe200078e00ff */
[----:B------:R-:W-:Y:S01]  /*12d0*/  LOP3.LUT R7, R116, R8, R7, 0x96, !PT ;  /* 0x0000000874077212 */ /* 0x000fe200078e9607 */
[----:B------:R-:W0:Y:S01]  /*12e0*/  LDCU.64 UR12, c[0x0][0x3a0] ;  /* 0x00007400ff0c77ac */ /* 0x000e220008000a00 */
[----:B------:R-:W-:Y:S01]  /*12f0*/  PRMT R184, R184, 0x5410, R10 ;  /* 0x00005410b8b87816 */ /* 0x000fe2000000000a */
[----:B------:R-:W-:Y:S01]  /*1300*/  IMAD R4, R4, -0x326172a9, RZ ;  /* 0xcd9e8d5704047824 */ /* 0x000fe200078e02ff */
[----:B------:R-:W-:Y:S01]  /*1310*/  LOP3.LUT R6, R115, R9, R6, 0x96, !PT ;  /* 0x0000000973067212 */ /* 0x000fe200078e9606 */
[----:B------:R-:W-:Y:S01]  /*1320*/  IMAD R9, R5, -0x2daee0ad, RZ ;  /* 0xd2511f5305097824 */ /* 0x000fe200078e02ff */
[----:B------:R-:W-:Y:S01]  /*1330*/  SHF.R.U64 R10, R46, 0x10, R47 ;  /* 0x000000102e0a7819 */ /* 0x000fe2000000122f */
[----:B------:R-:W-:Y:S01]  /*1340*/  IMAD.HI.U32 R8, R7, -0x2daee0ad, RZ ;  /* 0xd2511f5307087827 */ /* 0x000fe200078e00ff */
[----:B------:R-:W-:-:S02]  /*1350*/  SHF.R.U64 R193, R64, 0x10, R65 ;  /* 0x0000001040c17819 */ /* 0x000fc40000001241 */
[----:B------:R-:W-:Y:S01]  /*1360*/  PRMT R187, R187, 0x5410, R10 ;  /* 0x00005410bbbb7816 */ /* 0x000fe2000000000a */
[----:B------:R-:W-:Y:S01]  /*1370*/  IMAD.HI.U32 R5, R6, -0x326172a9, RZ ;  /* 0xcd9e8d5706057827 */ /* 0x000fe200078e00ff */
[----:B------:R-:W-:Y:S02]  /*1380*/  SHF.R.U64 R10, R48, 0x10, R49 ;  /* 0x00000010300a7819 */ /* 0x000fe40000001231 */
[----:B------:R-:W-:Y:S01]  /*1390*/  LOP3.LUT R8, R113, R9, R8, 0x96, !PT ;  /* 0x0000000971087212 */ /* 0x000fe200078e9608 */
[----:B------:R-:W-:Y:S01]  /*13a0*/  IMAD R6, R6, -0x326172a9, RZ ;  /* 0xcd9e8d5706067824 */ /* 0x000fe200078e02ff */
[----:B------:R-:W-:Y:S01]  /*13b0*/  LOP3.LUT R4, R114, R4, R5, 0x96, !PT ;  /* 0x0000000472047212 */ /* 0x000fe200078e9605 */
[----:B------:R-:W-:Y:S01]  /*13c0*/  IMAD R7, R7, -0x2daee0ad, RZ ;  /* 0xd2511f5307077824 */ /* 0x000fe200078e02ff */
[----:B------:R-:W-:Y:S01]  /*13d0*/  PRMT R193, R193, 0x5410, R10 ;  /* 0x00005410c1c17816 */ /* 0x000fe2000000000a */
[----:B------:R-:W-:Y:S01]  /*13e0*/  IMAD.HI.U32 R5, R8, -0x326172a9, RZ ;  /* 0xcd9e8d5708057827 */ /* 0x000fe200078e00ff */
[----:B------:R-:W-:-:S02]  /*13f0*/  SHF.R.U32.HI R194, RZ, 0x10, R65 ;  /* 0x00000010ffc27819 */ /* 0x000fc40000011641 */
[----:B------:R-:W-:Y:S01]  /*1400*/  SHF.R.U32.HI R9, RZ, 0x10, R49 ;  /* 0x00000010ff097819 */ /* 0x000fe20000011631 */
[----:B------:R-:W-:Y:S01]  /*1410*/  IMAD.HI.U32 R10, R4, -0x2daee0ad, RZ ;  /* 0xd2511f53040a7827 */ /* 0x000fe200078e00ff */
[----:B------:R-:W-:Y:S02]  /*1420*/  LOP3.LUT R5, R112, R6, R5, 0x96, !PT ;  /* 0x0000000670057212 */ /* 0x000fe400078e9605 */
[----:B------:R-:W-:Y:S01]  /*1430*/  PRMT R194, R194, 0x5410, R9 ;  /* 0x00005410c2c27816 */ /* 0x000fe20000000009 */
[----:B------:R-:W-:Y:S01]  /*1440*/  IMAD R6, R4, -0x2daee0ad, RZ ;  /* 0xd2511f5304067824 */ /* 0x000fe200078e02ff */
[----:B------:R-:W-:Y:S01]  /*1450*/  LOP3.LUT R7, R111, R7, R10, 0x96, !PT ;  /* 0x000000076f077212 */ /* 0x000fe200078e960a */
[----:B------:R-:W-:Y:S01]  /*1460*/  IMAD R8, R8, -0x326172a9, RZ ;  /* 0xcd9e8d5708087824 */ /* 0x000fe200078e02ff */
[----:B------:R-:W-:Y:S01]  /*1470*/  SHF.R.U32.HI R73, RZ, 0x10, R11 ;  /* 0x00000010ff497819 */ /* 0x000fe2000001160b */
[----:B------:R-:W-:Y:S01]  /*1480*/  IMAD.HI.U32 R4, R5, -0x2daee0ad, RZ ;  /* 0xd2511f5305047827 */ /* 0x000fe200078e00ff */
[----:B------:R-:W-:-:S02]  /*1490*/  SHF.R.U64 R11, R12, 0x10, R13 ;  /* 0x000000100c0b7819 */ /* 0x000fc4000000120d */
[----:B------:R-:W-:Y:S01]  /*14a0*/  SHF.R.U32.HI R12, RZ, 0x10, R13 ;  /* 0x00000010ff0c7819 */ /* 0x000fe2000001160d */
[----:B------:R-:W-:Y:S01]  /*14b0*/  IMAD.HI.U32 R9, R7, -0x326172a9, RZ ;  /* 0xcd9e8d5707097827 */ /* 0x000fe200078e00ff */
[----:B------:R-:W-:Y:S02]  /*14c0*/  LOP3.LUT R4, R109, R6, R4, 0x96, !PT ;  /* 0x000000066d047212 */ /* 0x000fe400078e9604 */
[----:B------:R-:W-:Y:S01]  /*14d0*/  MOV R92, R14 ;  /* 0x0000000e005c7202 */ /* 0x000fe20000000f00 */
[----:B------:R-:W-:Y:S01]  /*14e0*/  IMAD R7, R7, -0x326172a9, RZ ;  /* 0xcd9e8d5707077824 */ /* 0x000fe200078e02ff */
[----:B------:R-:W-:Y:S01]  /*14f0*/  LOP3.LUT R8, R110, R8, R9, 0x96, !PT ;  /* 0x000000086e087212 */ /* 0x000fe200078e9609 */
[----:B------:R-:W-:Y:S01]  /*1500*/  IMAD R9, R5, -0x2daee0ad, RZ ;  /* 0xd2511f5305097824 */ /* 0x000fe200078e02ff */
[----:B------:R-:W-:Y:S01]  /*1510*/  SHF.R.U64 R13, R14, 0x10, R15 ;  /* 0x000000100e0d7819 */ /* 0x000fe2000000120f */
[----:B------:R-:W-:Y:S01]  /*1520*/  IMAD.HI.U32 R5, R4, -0x326172a9, RZ ;  /* 0xcd9e8d5704057827 */ /* 0x000fe200078e00ff */
[----:B------:R-:W-:-:S02]  /*1530*/  SHF.R.U64 R14, R16, 0x10, R17 ;  /* 0x00000010100e7819 */ /* 0x000fc40000001211 */
[----:B------:R-:W-:Y:S01]  /*1540*/  SHF.R.U64 R195, R66, 0x10, R67 ;  /* 0x0000001042c37819 */ /* 0x000fe20000001243 */
[----:B------:R-:W-:Y:S01]  /*1550*/  IMAD.HI.U32 R6, R8, -0x2daee0ad, RZ ;  /* 0xd2511f5308067827 */ /* 0x000fe200078e00ff */
[----:B------:R-:W-:Y:S02]  /*1560*/  LOP3.LUT R5, R108, R7, R5, 0x96, !PT ;  /* 0x000000076c057212 */ /* 0x000fe400078e9605 */
[----:B------:R-:W-:Y:S01]  /*1570*/  SHF.R.U64 R10, R50, 0x10, R51 ;  /* 0x00000010320a7819 */ /* 0x000fe20000001233 */
[----:B------:R-:W-:Y:S01]  /*1580*/  IMAD R4, R4, -0x326172a9, RZ ;  /* 0xcd9e8d5704047824 */ /* 0x000fe200078e02ff */
[----:B------:R-:W-:Y:S01]  /*1590*/  LOP3.LUT R6, R107, R9, R6, 0x96, !PT ;  /* 0x000000096b067212 */ /* 0x000fe200078e9606 */
[----:B------:R-:W-:Y:S01]  /*15a0*/  IMAD R9, R8, -0x2daee0ad, RZ ;  /* 0xd2511f5308097824 */ /* 0x000fe200078e02ff */
[----:B------:R-:W-:Y:S01]  /*15b0*/  MOV R89, R17 ;  /* 0x0000001100597202 */ /* 0x000fe20000000f00 */
[----:B------:R-:W-:Y:S01]  /*15c0*/  IMAD.HI.U32 R8, R5, -0x2daee0ad, RZ ;  /* 0xd2511f5305087827 */ /* 0x000fe200078e00ff */
[----:B------:R-:W-:-:S02]  /*15d0*/  SHF.R.U32.HI R16, RZ, 0x10, R17 ;  /* 0x00000010ff107819 */ /* 0x000fc40000011611 */
[----:B------:R-:W-:Y:S01]  /*15e0*/  SHF.R.U64 R17, R18, 0x10, R19 ;  /* 0x0000001012117819 */ /* 0x000fe20000001213 */
[----:B------:R-:W-:Y:S01]  /*15f0*/  IMAD.HI.U32 R7, R6, -0x326172a9, RZ ;  /* 0xcd9e8d5706077827 */ /* 0x000fe200078e00ff */
[----:B------:R-:W-:Y:S02]  /*1600*/  MOV R86, R20 ;  /* 0x0000001400567202 */ /* 0x000fe40000000f00 */
[--C-:B------:R-:W-:Y:S01]  /*1610*/  SHF.R.U64 R18, R20, 0x10, R21.reuse ;  /* 0x0000001014127819 */ /* 0x100fe20000001215 */
[----:B------:R-:W-:Y:S01]  /*1620*/  IMAD R5, R5, -0x2daee0ad, RZ ;  /* 0xd2511f5305057824 */ /* 0x000fe200078e02ff */
[----:B------:R-:W-:Y:S01]  /*1630*/  SHF.R.U32.HI R20, RZ, 0x10, R21 ;  /* 0x00000010ff147819 */ /* 0x000fe20000011615 */
[----:B------:R-:W-:Y:S01]  /*1640*/  IMAD R6, R6, -0x326172a9, RZ ;  /* 0xcd9e8d5706067824 */ /* 0x000fe200078e02ff */
[----:B------:R-:W-:Y:S02]  /*1650*/  PRMT R93, R11, 0x5410, R93 ;  /* 0x000054100b5d7816 */ /* 0x000fe4000000005d */
[----:B------:R-:W-:-:S02]  /*1660*/  PRMT R195, R195, 0x5410, R10 ;  /* 0x00005410c3c37816 */ /* 0x000fc4000000000a */
[----:B------:R-:W-:Y:S02]  /*1670*/  LOP3.LUT R4, R106, R4, R7, 0x96, !PT ;  /* 0x000000046a047212 */ /* 0x000fe400078e9607 */
[----:B------:R-:W-:Y:S02]  /*1680*/  LOP3.LUT R8, R105, R9, R8, 0x96, !PT ;  /* 0x0000000969087212 */ /* 0x000fe400078e9608 */
[----:B------:R-:W-:Y:S01]  /*1690*/  SHF.R.U64 R21, R22, 0x10, R23 ;  /* 0x0000001016157819 */ /* 0x000fe20000001217 */
[----:B------:R-:W-:Y:S01]  /*16a0*/  IMAD.HI.U32 R82, R4, -0x2daee0ad, RZ ;  /* 0xd2511f5304527827 */ /* 0x000fe200078e00ff */
[----:B------:R-:W-:Y:S02]  /*16b0*/  SHF.R.U64 R181, R60, 0x10, R61 ;  /* 0x000000103cb57819 */ /* 0x000fe4000000123d */
[----:B------:R-:W-:Y:S01]  /*16c0*/  SHF.R.U64 R11, R44, 0x10, R45 ;  /* 0x000000102c0b7819 */ /* 0x000fe2000000122d */
[----:B------:R-:W-:Y:S01]  /*16d0*/  IMAD.HI.U32 R81, R8, -0x326172a9, RZ ;  /* 0xcd9e8d5708517827 */ /* 0x000fe200078e00ff */
[----:B------:R-:W-:-:S02]  /*16e0*/  SHF.R.U32.HI R196, RZ, 0x10, R67 ;  /* 0x00000010ffc47819 */ /* 0x000fc40000011643 */
[----:B------:R-:W-:Y:S01]  /*16f0*/  SHF.R.U32.HI R10, RZ, 0x10, R51 ;  /* 0x00000010ff0a7819 */ /* 0x000fe20000011633 */
[----:B------:R-:W-:Y:S01]  /*1700*/  IMAD R138, R4, -0x2daee0ad, RZ ;  /* 0xd2511f53048a7824 */ /* 0x000fe200078e02ff */
[----:B------:R-:W-:Y:S01]  /*1710*/  SHF.R.U64 R22, R24, 0x10, R25 ;  /* 0x0000001018167819 */ /* 0x000fe20000001219 */
[----:B------:R-:W-:Y:S01]  /*1720*/  IMAD R80, R8, -0x326172a9, RZ ;  /* 0xcd9e8d5708507824 */ /* 0x000fe200078e02ff */
[----:B------:R-:W-:Y:S02]  /*1730*/  MOV R83, R23 ;  /* 0x0000001700537202 */ /* 0x000fe40000000f00 */
[----:B------:R-:W-:Y:S02]  /*1740*/  SHF.R.U32.HI R78, RZ, 0x10, R23 ;  /* 0x00000010ff4e7819 */ /* 0x000fe40000011617 */
[----:B------:R-:W-:Y:S02]  /*1750*/  SHF.R.U32.HI R23, RZ, 0x10, R25 ;  /* 0x00000010ff177819 */ /* 0x000fe40000011619 */
[----:B------:R-:W-:-:S02]  /*1760*/  MOV R130, R26 ;  /* 0x0000001a00827202 */ /* 0x000fc40000000f00 */
[--C-:B------:R-:W-:Y:S02]  /*1770*/  SHF.R.U64 R131, R26, 0x10, R27.reuse ;  /* 0x000000101a837819 */ /* 0x100fe4000000121b */
[----:B------:R-:W-:Y:S02]  /*1780*/  SHF.R.U32.HI R24, RZ, 0x10, R27 ;  /* 0x00000010ff187819 */ /* 0x000fe4000001161b */
[--C-:B------:R-:W-:Y:S02]  /*1790*/  SHF.R.U64 R139, R28, 0x10, R29.reuse ;  /* 0x000000101c8b7819 */ /* 0x100fe4000000121d */
[----:B------:R-:W-:Y:S02]  /*17a0*/  SHF.R.U32.HI R25, RZ, 0x10, R29 ;  /* 0x00000010ff197819 */ /* 0x000fe4000001161d */
[----:B------:R-:W-:Y:S02]  /*17b0*/  PRMT R181, R181, 0x5410, R11 ;  /* 0x00005410b5b57816 */ /* 0x000fe4000000000b */
[----:B------:R-:W-:-:S02]  /*17c0*/  PRMT R196, R196, 0x5410, R10 ;  /* 0x00005410c4c47816 */ /* 0x000fc4000000000a */
[----:B------:R-:W-:Y:S02]  /*17d0*/  SHF.R.U32.HI R15, RZ, 0x10, R15 ;  /* 0x00000010ff0f7819 */ /* 0x000fe4000001160f */
[----:B------:R-:W-:Y:S02]  /*17e0*/  SHF.R.U32.HI R19, RZ, 0x10, R19 ;  /* 0x00000010ff137819 */ /* 0x000fe40000011613 */
[--C-:B------:R-:W-:Y:S02]  /*17f0*/  SHF.R.U64 R152, R30, 0x10, R31.reuse ;  /* 0x000000101e987819 */ /* 0x100fe4000000121f */
[----:B------:R-:W-:Y:S02]  /*1800*/  SHF.R.U32.HI R26, RZ, 0x10, R31 ;  /* 0x00000010ff1a7819 */ /* 0x000fe4000001161f */
[--C-:B------:R-:W-:Y:S02]  /*1810*/  SHF.R.U64 R156, R32, 0x10, R33.reuse ;  /* 0x00000010209c7819 */ /* 0x100fe40000001221 */
[----:B------:R-:W-:-:S02]  /*1820*/  SHF.R.U32.HI R27, RZ, 0x10, R33 ;  /* 0x00000010ff1b7819 */ /* 0x000fc40000011621 */
[--C-:B------:R-:W-:Y:S02]  /*1830*/  SHF.R.U64 R160, R34, 0x10, R35.reuse ;  /* 0x0000001022a07819 */ /* 0x100fe40000001223 */
[----:B------:R-:W-:Y:S02]  /*1840*/  SHF.R.U32.HI R28, RZ, 0x10, R35 ;  /* 0x00000010ff1c7819 */ /* 0x000fe40000011623 */
[--C-:B------:R-:W-:Y:S02]  /*1850*/  SHF.R.U64 R162, R36, 0x10, R37.reuse ;  /* 0x0000001024a27819 */ /* 0x100fe40000001225 */
[----:B------:R-:W-:Y:S02]  /*1860*/  SHF.R.U32.HI R29, RZ, 0x10, R37 ;  /* 0x00000010ff1d7819 */ /* 0x000fe40000011625 */
[----:B------:R-:W-:Y:S02]  /*1870*/  PRMT R0, R0, 0x5410, R22 ;  /* 0x0000541000007816 */ /* 0x000fe40000000016 */
[----:B------:R-:W-:-:S02]  /*1880*/  SHF.R.U32.HI R190, RZ, 0x10, R63 ;  /* 0x00000010ffbe7819 */ /* 0x000fc4000001163f */
[----:B------:R-:W-:Y:S02]  /*1890*/  SHF.R.U32.HI R11, RZ, 0x10, R47 ;  /* 0x00000010ff0b7819 */ /* 0x000fe4000001162f */
[----:B------:R-:W-:Y:S02]  /*18a0*/  SHF.R.U64 R197, R68, 0x10, R69 ;  /* 0x0000001044c57819 */ /* 0x000fe40000001245 */
[----:B------:R-:W-:Y:S02]  /*18b0*/  SHF.R.U64 R10, R52, 0x10, R53 ;  /* 0x00000010340a7819 */ /* 0x000fe40000001235 */
[----:B------:R-:W-:Y:S02]  /*18c0*/  SHF.R.U32.HI R199, RZ, 0x10, R69 ;  /* 0x00000010ffc77819 */ /* 0x000fe40000011645 */
[----:B------:R-:W-:Y:S02]  /*18d0*/  SHF.R.U32.HI R7, RZ, 0x10, R53 ;  /* 0x00000010ff077819 */ /* 0x000fe40000011635 */
[----:B0-----:R-:W-:-:S02]  /*18e0*/  ISETP.NE.AND P1, PT, RZ, UR4, PT ;  /* 0x00000004ff007c0c */ /* 0x001fc4000bf25270 */
        /* <DEDUP_REMOVED lines=28> */
[----:B------:R-:W-:Y:S02]  /*1ab0*/  LOP3.LUT R82, R103, R5, R82, 0x96, !PT ;  /* 0x0000000567527212 */ /* 0x000fe400078e9652 */
[----:B------:R-:W-:-:S02]  /*1ac0*/  LOP3.LUT R81, R104, R6, R81, 0x96, !PT ;  /* 0x0000000668517212 */ /* 0x000fc400078e9651 */
[----:B------:R-:W-:Y:S02]  /*1ad0*/  P2R R125, PR, RZ, 0x2 ;  /* 0x00000002ff7d7803 */ /* 0x000fe40000000000 */
[----:B------:R-:W-:Y:S02]  /*1ae0*/  LOP3.LUT R136, R136, 0x3, RZ, 0xc0, !PT ;  /* 0x0000000388887812 */ /* 0x000fe400078ec0ff */
[----:B------:R-:W-:Y:S01]  /*1af0*/  PLOP3.LUT P0, PT, PT, PT, UP0, 0x80, 0x8 ;  /* 0x000000000008781c */ /* 0x000fe20003f0f008 */
[----:B-1234-:R-:W-:-:S12]  /*1b00*/  UPLOP3.LUT UP0, UPT, UPT, UPT, UPT, 0x40, 0x4 ;  /* 0x000000000004789c */ /* 0x01efd80003f0e870 */
.L_x_15240:
        /* <DEDUP_REMOVED lines=11> */
[----:B------:R0:W5:Y:S01]  /*1bc0*/  @P0 LDG.E.128 R4, desc[UR8][R20.64] ;  /* 0x0000000814040981 */ /* 0x000162000c1e1d00 */
        /* <DEDUP_REMOVED lines=23> */
.L_x_14930:
        /* <DEDUP_REMOVED lines=12> */
.L_x_14931:
        /* <DEDUP_REMOVED lines=40> */
[----:B------:R-:W-:-:S07]  /*2080*/  MOV R18, R138 ;  /* 0x0000008a00127202 */ /* 0x000fce0000000f00 */
.L_x_14929:
[----:B------:R-:W-:Y:S01]  /*2090*/  ISETP.NE.AND P0, PT, R20, 0x1, PT ;  /* 0x000000011400780c */ /* 0x000fe20003f05270 */
[----:B------:R-:W-:Y:S01]  /*20a0*/  UMOV UR4, UR6 ;  /* 0x0000000600047c82 */ /* 0x000fe20008000000 */
        /* <DEDUP_REMOVED lines=14> */
.L_x_14933:
        /* <DEDUP_REMOVED lines=12> */
.L_x_14934:
        /* <DEDUP_REMOVED lines=42> */
.L_x_14932:
[----:B------:R-:W-:Y:S01]  /*24f0*/  ISETP.NE.AND P0, PT, R18, 0x1, PT ;  /* 0x000000011200780c */ /* 0x000fe20003f05270 */
[----:B------:R-:W-:Y:S01]  /*2500*/  HFMA2 R20, -RZ, RZ, 0, 1.1920928955078125e-07 ;  /* 0x00000002ff147431 */ /* 0x000fe200000001ff */
[----:B------:R-:W-:-:S05]  /*2510*/  I2FP.F32.U32 R19, R19 ;  /* 0x0000001300137245 */ /* 0x000fca0000201000 */
        /* <DEDUP_REMOVED lines=12> */
.L_x_14936:
        /* <DEDUP_REMOVED lines=12> */
.L_x_14937:
        /* <DEDUP_REMOVED lines=42> */
.L_x_14935:
[----:B------:R-:W-:Y:S01]  /*2940*/  ISETP.NE.AND P0, PT, R20, 0x1, PT ;  /* 0x000000011400780c */ /* 0x000fe20003f05270 */
[----:B------:R-:W-:Y:S01]  /*2950*/  IMAD.MOV.U32 R31, RZ, RZ, 0x2 ;  /* 0x00000002ff1f7424 */ /* 0x000fe200078e00ff */
        /* <DEDUP_REMOVED lines=13> */
.L_x_14939:
        /* <DEDUP_REMOVED lines=12> */
.L_x_14940:
        /* <DEDUP_REMOVED lines=42> */
.L_x_14938:
[----:B------:R-:W-:Y:S01]  /*2d90*/  I2FP.F32.U32 R19, R19 ;  /* 0x0000001300137245 */ /* 0x000fe20000201000 */
[----:B------:R-:W-:Y:S02]  /*2da0*/  UMOV UR5, UR7 ;  /* 0x0000000700057c82 */ /* 0x000fe40008000000 */
[----:B-----5:R-:W-:Y:S01]  /*2db0*/  FMUL.FTZ R14, R14, UR5 ;  /* 0x000000050e0e7c20 */ /* 0x020fe20008410000 */
[----:B------:R-:W-:Y:S01]  /*2dc0*/  FMUL.FTZ R12, R12, UR5 ;  /* 0x000000050c0c7c20 */ /* 0x000fe20008410000 */
[----:B------:R-:W-:Y:S01]  /*2dd0*/  FFMA.FTZ R19, R19, R140, 1.1641532182693481445e-10 ;  /* 0x2f00000013137423 */ /* 0x000fe2000001008c */
[----:B------:R-:W-:Y:S01]  /*2de0*/  FMUL.FTZ R13, R13, UR5 ;  /* 0x000000050d0d7c20 */ /* 0x000fe20008410000 */
[----:B------:R-:W-:Y:S01]  /*2df0*/  FMUL.FTZ R15, R15, UR5 ;  /* 0x000000050f0f7c20 */ /* 0x000fe20008410000 */
[----:B------:R-:W-:Y:S02]  /*2e00*/  FSEL R14, R14, RZ, P4 ;  /* 0x000000ff0e0e7208 */ /* 0x000fe40002000000 */
[----:B------:R-:W-:-:S02]  /*2e10*/  FSETP.GTU.FTZ.AND P0, PT, R19, UR4, PT ;  /* 0x0000000413007c0b */ /* 0x000fc4000bf1c000 */
[----:B------:R-:W-:Y:S01]  /*2e20*/  FSEL R12, R12, RZ, P2 ;  /* 0x000000ff0c0c7208 */ /* 0x000fe20001000000 */
[----:B------:R-:W-:Y:S01]  /*2e30*/  @P1 FADD.FTZ R14, R10, R14 ;  /* 0x0000000e0a0e1221 */ /* 0x000fe20000010000 */
[----:B------:R-:W-:Y:S02]  /*2e40*/  FSEL R13, R13, RZ, P3 ;  /* 0x000000ff0d0d7208 */ /* 0x000fe40001800000 */
[----:B------:R-:W-:Y:S01]  /*2e50*/  FSEL R15, R15, RZ, !P0 ;  /* 0x000000ff0f0f7208 */ /* 0x000fe20004000000 */
[----:B------:R-:W-:Y:S01]  /*2e60*/  @P1 FADD.FTZ R12, R8, R12 ;  /* 0x0000000c080c1221 */ /* 0x000fe20000010000 */
[----:B------:R-:W-:Y:S01]  /*2e70*/  PLOP3.LUT P5, PT, P0, PT, PT, 0x8, 0x80 ;  /* 0x000000000080781c */ /* 0x000fe200007ae170 */
[----:B------:R-:W-:Y:S02]  /*2e80*/  @P1 FADD.FTZ R13, R9, R13 ;  /* 0x0000000d090d1221 */ /* 0x000fe40000010000 */
[----:B------:R-:W-:Y:S01]  /*2e90*/  @P1 FADD.FTZ R15, R11, R15 ;  /* 0x0000000f0b0f1221 */ /* 0x000fe20000010000 */
[----:B------:R-:W-:Y:S09]  /*2ea0*/  BRA `(.L_x_14941) ;  /* 0x0000002400307947 */ /* 0x000ff20003800000 */
.L_x_14928:
        /* <DEDUP_REMOVED lines=15> */
.L_x_14943:
        /* <DEDUP_REMOVED lines=12> */
.L_x_14944:
        /* <DEDUP_REMOVED lines=41> */
.L_x_14942:
[----:B------:R-:W-:Y:S01]  /*32f0*/  ISETP.NE.AND P0, PT, R20, 0x1, PT ;  /* 0x000000011400780c */ /* 0x000fe20003f05270 */
[----:B------:R-:W-:Y:S01]  /*3300*/  UMOV UR4, UR6 ;  /* 0x0000000600047c82 */ /* 0x000fe20008000000 */
[----:B------:R-:W-:Y:S01]  /*3310*/  I2FP.F32.U32 R19, R18 ;  /* 0x0000001200137245 */ /* 0x000fe20000201000 */
[----:B------:R-:W-:Y:S01]  /*3320*/  UMOV UR5, UR7 ;  /* 0x0000000700057c82 */ /* 0x000fe20008000000 */
[----:B------:R-:W-:Y:S02]  /*3330*/  IMAD.MOV.U32 R18, RZ, RZ, 0x2 ;  /* 0x00000002ff127424 */ /* 0x000fe400078e00ff */
[----:B-----5:R-:W-:Y:S01]  /*3340*/  FMUL.FTZ R25, R12, UR5 ;  /* 0x000000050c197c20 */ /* 0x020fe20008410000 */
        /* <DEDUP_REMOVED lines=12> */
.L_x_14946:
        /* <DEDUP_REMOVED lines=12> */
.L_x_14947:
        /* <DEDUP_REMOVED lines=42> */
.L_x_14945:
[----:B------:R-:W-:Y:S01]  /*3770*/  ISETP.NE.AND P0, PT, R18, 0x1, PT ;  /* 0x000000011200780c */ /* 0x000fe20003f05270 */
[----:B------:R-:W-:Y:S01]  /*3780*/  HFMA2 R20, -RZ, RZ, 0, 1.1920928955078125e-07 ;  /* 0x00000002ff147431 */ /* 0x000fe200000001ff */
[----:B------:R-:W-:Y:S01]  /*3790*/  I2FP.F32.U32 R19, R19 ;  /* 0x0000001300137245 */ /* 0x000fe20000201000 */
[----:B------:R-:W-:-:S04]  /*37a0*/  IMAD.MOV.U32 R12, RZ, RZ, R80 ;  /* 0x000000ffff0c7224 */ /* 0x000fc800078e0050 */
        /* <DEDUP_REMOVED lines=10> */
.L_x_14949:
        /* <DEDUP_REMOVED lines=12> */
.L_x_14950:
        /* <DEDUP_REMOVED lines=42> */
.L_x_14948:
[----:B------:R-:W-:Y:S01]  /*3bb0*/  ISETP.NE.AND P0, PT, R20, 0x1, PT ;  /* 0x000000011400780c */ /* 0x000fe20003f05270 */
[----:B------:R-:W-:Y:S01]  /*3bc0*/  FMUL.FTZ R26, R13, UR5 ;  /* 0x000000050d1a7c20 */ /* 0x000fe20008410000 */
        /* <DEDUP_REMOVED lines=14> */
.L_x_14952:
        /* <DEDUP_REMOVED lines=12> */
.L_x_14953:
        /* <DEDUP_REMOVED lines=40> */
[----:B------:R-:W-:Y:S01]  /*3ff0*/  MOV R30, R12 ;  /* 0x0000000c001e7202 */ /* 0x000fe20000000f00 */
[----:B------:R-:W-:-:S07]  /*4000*/  IMAD.MOV.U32 R12, RZ, RZ, RZ ;  /* 0x000000ffff0c7224 */ /* 0x000fce00078e00ff */
.L_x_14951:
[----:B------:R-:W-:Y:S01]  /*4010*/  ISETP.NE.AND P0, PT, R12, 0x1, PT ;  /* 0x000000010c00780c */ /* 0x000fe20003f05270 */
[----:B------:R-:W-:Y:S01]  /*4020*/  IMAD.MOV.U32 R18, RZ, RZ, 0x2 ;  /* 0x00000002ff127424 */ /* 0x000fe200078e00ff */
[----:B------:R-:W-:Y:S02]  /*4030*/  I2FP.F32.U32 R27, R13 ;  /* 0x0000000d001b7245 */ /* 0x000fe40000201000 */
        /* <DEDUP_REMOVED lines=11> */
.L_x_14955:
        /* <DEDUP_REMOVED lines=12> */
.L_x_14956:
        /* <DEDUP_REMOVED lines=40> */
[----:B------:R-:W-:Y:S01]  /*4430*/  MOV R13, R30 ;  /* 0x0000001e000d7202 */ /* 0x000fe20000000f00 */
[----:B------:R-:W-:-:S07]  /*4440*/  IMAD.MOV.U32 R30, RZ, RZ, R12 ;  /* 0x000000ffff1e7224 */ /* 0x000fce00078e000c */
.L_x_14954:
[----:B------:R-:W-:Y:S01]  /*4450*/  ISETP.NE.AND P0, PT, R18, 0x1, PT ;  /* 0x000000011200780c */ /* 0x000fe20003f05270 */
[----:B------:R-:W-:Y:S01]  /*4460*/  FMUL.FTZ R28, R14, UR5 ;  /* 0x000000050e1c7c20 */ /* 0x000fe20008410000 */
[----:B------:R-:W-:Y:S01]  /*4470*/  I2FP.F32.U32 R13, R13 ;  /* 0x0000000d000d7245 */ /* 0x000fe20000201000 */
[----:B------:R-:W-:-:S04]  /*4480*/  HFMA2 R12, -RZ, RZ, 0, 1.1920928955078125e-07 ;  /* 0x00000002ff0c7431 */ /* 0x000fc800000001ff */
        /* <DEDUP_REMOVED lines=12> */
.L_x_14958:
        /* <DEDUP_REMOVED lines=12> */
.L_x_14959:
        /* <DEDUP_REMOVED lines=40> */
[----:B------:R-:W-:Y:S02]  /*4890*/  IMAD.MOV.U32 R30, RZ, RZ, R12 ;  /* 0x000000ffff1e7224 */ /* 0x000fe400078e000c */
[----:B------:R-:W-:-:S07]  /*48a0*/  HFMA2 R12, -RZ, RZ, 0, 0 ;  /* 0x00000000ff0c7431 */ /* 0x000fce00000001ff */
.L_x_14957:
[----:B------:R-:W-:Y:S01]  /*48b0*/  ISETP.NE.AND P0, PT, R12, 0x1, PT ;  /* 0x000000010c00780c */ /* 0x000fe20003f05270 */
[----:B------:R-:W-:Y:S01]  /*48c0*/  IMAD.MOV.U32 R14, RZ, RZ, 0x2 ;  /* 0x00000002ff0e7424 */ /* 0x000fe200078e00ff */
[----:B------:R-:W-:Y:S01]  /*48d0*/  I2FP.F32.U32 R29, R13 ;  /* 0x0000000d001d7245 */ /* 0x000fe20000201000 */
[----:B------:R-:W-:-:S04]  /*48e0*/  IMAD.MOV.U32 R13, RZ, RZ, R80 ;  /* 0x000000ffff0d7224 */ /* 0x000fc800078e0050 */
        /* <DEDUP_REMOVED lines=10> */
.L_x_14961:
        /* <DEDUP_REMOVED lines=12> */
.L_x_14962:
        /* <DEDUP_REMOVED lines=42> */
.L_x_14960:
[----:B------:R-:W-:Y:S01]  /*4cf0*/  ISETP.NE.AND P0, PT, R14, 0x1, PT ;  /* 0x000000010e00780c */ /* 0x000fe20003f05270 */
[----:B------:R-:W-:Y:S01]  /*4d00*/  FMUL.FTZ R22, R15, UR5 ;  /* 0x000000050f167c20 */ /* 0x000fe20008410000 */
        /* <DEDUP_REMOVED lines=14> */
.L_x_14964:
        /* <DEDUP_REMOVED lines=12> */
.L_x_14965:
        /* <DEDUP_REMOVED lines=42> */
.L_x_14963:
[----:B------:R-:W-:Y:S01]  /*5150*/  FMUL.FTZ R12, R4, UR5 ;  /* 0x00000005040c7c20 */ /* 0x000fe20008410000 */
[----:B------:R-:W-:Y:S01]  /*5160*/  FSETP.GTU.FTZ.AND P0, PT, R24, UR4, PT ;  /* 0x0000000418007c0b */ /* 0x000fe2000bf1c000 */
[----:B------:R-:W-:Y:S01]  /*5170*/  FMUL.FTZ R14, R5, UR5 ;  /* 0x00000005050e7c20 */ /* 0x000fe20008410000 */
[----:B------:R-:W-:Y:S02]  /*5180*/  I2FP.F32.U32 R13, R13 ;  /* 0x0000000d000d7245 */ /* 0x000fe40000201000 */
[----:B------:R-:W-:Y:S01]  /*5190*/  FSEL R18, R12, RZ, !P0 ;  /* 0x000000ff0c127208 */ /* 0x000fe20004000000 */
[----:B------:R-:W-:Y:S01]  /*51a0*/  FMUL.FTZ R12, R6, UR5 ;  /* 0x00000005060c7c20 */ /* 0x000fe20008410000 */
[----:B------:R-:W-:Y:S02]  /*51b0*/  SEL R20, RZ, 0x1, P0 ;  /* 0x00000001ff147807 */ /* 0x000fe40000000000 */
[----:B------:R-:W-:Y:S02]  /*51c0*/  FSETP.GTU.FTZ.AND P0, PT, R27, UR4, PT ;  /* 0x000000041b007c0b */ /* 0x000fe4000bf1c000 */
[----:B------:R-:W-:-:S02]  /*51d0*/  FSEL R28, R28, RZ, P4 ;  /* 0x000000ff1c1c7208 */ /* 0x000fc40002000000 */
[----:B------:R-:W-:Y:S01]  /*51e0*/  FSEL R15, R14, RZ, !P0 ;  /* 0x000000ff0e0f7208 */ /* 0x000fe20004000000 */
[----:B------:R-:W-:Y:S01]  /*51f0*/  FFMA.FTZ R14, R13, R140, 1.1641532182693481445e-10 ;  /* 0x2f0000000d0e7423 */ /* 0x000fe2000001008c */
[----:B------:R-:W-:Y:S02]  /*5200*/  SEL R21, RZ, 0x1, P0 ;  /* 0x00000001ff157807 */ /* 0x000fe40000000000 */
[----:B------:R-:W-:Y:S02]  /*5210*/  FSETP.GTU.FTZ.AND P0, PT, R29, UR4, PT ;  /* 0x000000041d007c0b */ /* 0x000fe4000bf1c000 */
[----:B------:R-:W-:Y:S02]  /*5220*/  FSEL R26, R26, RZ, P3 ;  /* 0x000000ff1a1a7208 */ /* 0x000fe40001800000 */
[----:B------:R-:W-:Y:S01]  /*5230*/  FSEL R13, R12, RZ, !P0 ;  /* 0x000000ff0c0d7208 */ /* 0x000fe20004000000 */
[----:B------:R-:W-:Y:S01]  /*5240*/  FMUL.FTZ R12, R7, UR5 ;  /* 0x00000005070c7c20 */ /* 0x000fe20008410000 */
[----:B------:R-:W-:-:S02]  /*5250*/  SEL R23, RZ, 0x1, P0 ;  /* 0x00000001ff177807 */ /* 0x000fc40000000000 */
[----:B------:R-:W-:Y:S01]  /*5260*/  FSETP.GTU.FTZ.AND P0, PT, R14, UR4, PT ;  /* 0x000000040e007c0b */ /* 0x000fe2000bf1c000 */
[----:B------:R-:W-:Y:S01]  /*5270*/  FADD.FTZ R14, R28, R13 ;  /* 0x0000000d1c0e7221 */ /* 0x000fe20000010000 */
[----:B------:R-:W-:Y:S01]  /*5280*/  FSEL R25, R25, RZ, P2 ;  /* 0x000000ff19197208 */ /* 0x000fe20001000000 */
[----:B------:R-:W-:Y:S01]  /*5290*/  FADD.FTZ R13, R26, R15 ;  /* 0x0000000f1a0d7221 */ /* 0x000fe20000010000 */
[----:B------:R-:W-:Y:S01]  /*52a0*/  FSEL R22, R22, RZ, P5 ;  /* 0x000000ff16167208 */ /* 0x000fe20002800000 */
[----:B------:R-:W-:Y:S01]  /*52b0*/  @P1 FADD.FTZ R14, R10, R14 ;  /* 0x0000000e0a0e1221 */ /* 0x000fe20000010000 */
[----:B------:R-:W-:Y:S01]  /*52c0*/  FSEL R19, R12, RZ, !P0 ;  /* 0x000000ff0c137208 */ /* 0x000fe20004000000 */
[----:B------:R-:W-:Y:S01]  /*52d0*/  FADD.FTZ R12, R25, R18 ;  /* 0x00000012190c7221 */ /* 0x000fe20000010000 */
[----:B------:R-:W-:Y:S01]  /*52e0*/  SEL R18, RZ, 0x1, P0 ;  /* 0x00000001ff127807 */ /* 0x000fe20000000000 */
[----:B------:R-:W-:Y:S01]  /*52f0*/  @P1 FADD.FTZ R13, R9, R13 ;  /* 0x0000000d090d1221 */ /* 0x000fe20000010000 */
[----:B------:R-:W-:Y:S01]  /*5300*/  PRMT R78, R20, 0x7610, R78 ;  /* 0x00007610144e7816 */ /* 0x000fe2000000004e */
[----:B------:R-:W-:Y:S01]  /*5310*/  FADD.FTZ R15, R19, R22 ;  /* 0x00000016130f7221 */ /* 0x000fe20000010000 */
[----:B------:R-:W-:Y:S01]  /*5320*/  PRMT R77, R21, 0x7610, R77 ;  /* 0x00007610154d7816 */ /* 0x000fe2000000004d */
[----:B------:R-:W-:Y:S01]  /*5330*/  @P1 FADD.FTZ R12, R8, R12 ;  /* 0x0000000c080c1221 */ /* 0x000fe20000010000 */
[----:B------:R-:W-:Y:S01]  /*5340*/  PRMT R76, R23, 0x7610, R76 ;  /* 0x00007610174c7816 */ /* 0x000fe2000000004c */
[----:B------:R-:W-:Y:S01]  /*5350*/  @P1 FADD.FTZ R15, R11, R15 ;  /* 0x0000000f0b0f1221 */ /* 0x000fe20000010000 */
[----:B------:R-:W-:-:S07]  /*5360*/  PRMT R0, R18, 0x7610, R0 ;  /* 0x0000761012007816 */ /* 0x000fce0000000000 */
.L_x_14941:
[----:B------:R-:W-:Y:S01]  /*5370*/  ISETP.NE.U32.AND P0, PT, R16, RZ, PT ;  /* 0x000000ff1000720c */ /* 0x000fe20003f05070 */
[----:B------:R-:W0:Y:S01]  /*5380*/  LDC.64 R126, c[0x0][0x3a8] ;  /* 0x0000ea00ff7e7b82 */ /* 0x000e220000000a00 */
[----:B------:R-:W-:Y:S02]  /*5390*/  SEL R20, RZ, 0x1000000, !P5 ;  /* 0x01000000ff147807 */ /* 0x000fe40006800000 */
[----:B------:R-:W-:Y:S02]  /*53a0*/  ISETP.NE.AND.EX P0, PT, R17, RZ, PT, P0 ;  /* 0x000000ff1100720c */ /* 0x000fe40003f05300 */
[----:B------:R-:W-:Y:S02]  /*53b0*/  SEL R21, RZ, 0x10000, !P4 ;  /* 0x00010000ff157807 */ /* 0x000fe40006000000 */
[----:B------:R-:W-:Y:S01]  /*53c0*/  SEL R22, RZ, 0x100, !P3 ;  /* 0x00000100ff167807 */ /* 0x000fe20005800000 */
[----:B------:R-:W1:Y:S01]  /*53d0*/  LDC.64 R128, c[0x0][0x3b0] ;  /* 0x0000ec00ff807b82 */ /* 0x000e620000000a00 */
[----:B------:R-:W-:-:S02]  /*53e0*/  IADD3 R147, PT, PT, R145, 0x100, RZ ;  /* 0x0000010091937810 */ /* 0x000fc40007ffe0ff */
[----:B------:R-:W-:Y:S02]  /*53f0*/  IADD3 R20, PT, PT, R22, R20, R21 ;  /* 0x0000001416147210 */ /* 0x000fe40007ffe015 */
[----:B------:R-:W-:-:S03]  /*5400*/  SEL R21, RZ, 0x1, !P2 ;  /* 0x00000001ff157807 */ /* 0x000fc60005000000 */
[----:B------:R-:W2:Y:S02]  /*5410*/  @P1 LDC.64 R16, c[0x0][0x3a0] ;  /* 0x0000e800ff101b82 */ /* 0x000ea40000000a00 */
[----:B------:R-:W-:Y:S02]  /*5420*/  IMAD.IADD R33, R20, 0x1, R21 ;  /* 0x0000000114217824 */ /* 0x000fe400078e0215 */
[----:B------:R-:W-:-:S04]  /*5430*/  IMAD.WIDE.U32 R20, R147, 0x10, R72 ;  /* 0x0000001093147825 */ /* 0x000fc800078e0048 */
[----:B------:R-:W3:Y:S01]  /*5440*/  @P0 LDC.64 R18, c[0x0][0x398] ;  /* 0x0000e600ff120b82 */ /* 0x000ee20000000a00 */
[----:B0-----:R-:W-:-:S05]  /*5450*/  IMAD.WIDE.U32 R28, R145, 0x10, R126 ;  /* 0x00000010911c7825 */ /* 0x001fca00078e007e */
[----:B------:R0:W-:Y:S01]  /*5460*/  STG.E.128 desc[UR8][R28.64], R12 ;  /* 0x0000000c1c007986 */ /* 0x0001e2000c101d08 */
[----:B-1----:R-:W-:-:S05]  /*5470*/  IMAD.WIDE.U32 R22, R145, 0x4, R128 ;  /* 0x0000000491167825 */ /* 0x002fca00078e0080 */
[----:B------:R0:W-:Y:S01]  /*5480*/  STG.E desc[UR8][R22.64], R33 ;  /* 0x0000002116007986 */ /* 0x0001e2000c101908 */
[----:B--2---:R-:W-:-:S04]  /*5490*/  @P1 IMAD.WIDE.U32 R24, R147, 0x10, R16 ;  /* 0x0000001093181825 */ /* 0x004fc800078e0010 */
[----:B---3--:R-:W-:Y:S01]  /*54a0*/  @P0 IMAD.WIDE.U32 R26, R147, 0x10, R18 ;  /* 0x00000010931a0825 */ /* 0x008fe200078e0012 */
[----:B0-----:R-:W-:Y:S06]  /*54b0*/  @!P0 BRA `(.L_x_14966) ;  /* 0x00000000002c8947 */ /* 0x001fec0003800000 */
[----:B------:R-:W0:Y:S01]  /*54c0*/  LDC.64 R16, c[0x0][0x3b8] ;  /* 0x0000ee00ff107b82 */ /* 0x000e220000000a00 */
        /* <DEDUP_REMOVED lines=10> */
.L_x_14966:
[----:B------:R1:W5:Y:S04]  /*5570*/  @P0 LDG.E.128 R4, desc[UR8][R26.64] ;  /* 0x000000081a040981 */ /* 0x000368000c1e1d00 */
[----:B------:R1:W5:Y:S04]  /*5580*/  @P1 LDG.E.128 R8, desc[UR8][R24.64] ;  /* 0x0000000818081981 */ /* 0x000368000c1e1d00 */
[----:B0-----:R1:W5:Y:S01]  /*5590*/  LDG.E.128 R16, desc[UR8][R20.64] ;  /* 0x0000000814107981 */ /* 0x001362000c1e1d00 */
[----:B------:R-:W-:Y:S05]  /*55a0*/  @!P0 BRA `(.L_x_14967) ;  /* 0x0000002400348947 */ /* 0x000fea0003800000 */
        /* <DEDUP_REMOVED lines=15> */
.L_x_14969:
        /* <DEDUP_REMOVED lines=12> */
.L_x_14970:
        /* <DEDUP_REMOVED lines=40> */
[----:B------:R-:W-:-:S07]  /*59e0*/  IMAD.MOV.U32 R20, RZ, RZ, R30 ;  /* 0x000000ffff147224 */ /* 0x000fce00078e001e */
.L_x_14968:
[----:B------:R-:W-:Y:S01]  /*59f0*/  ISETP.NE.AND P3, PT, R22, 0x1, PT ;  /* 0x000000011600780c */ /* 0x000fe20003f65270 */
[----:B-----5:R-:W-:Y:S01]  /*5a00*/  FMUL.FTZ R27, R16, UR5 ;  /* 0x00000005101b7c20 */ /* 0x020fe20008410000 */
        /* <DEDUP_REMOVED lines=14> */
.L_x_14972:
        /* <DEDUP_REMOVED lines=12> */
.L_x_14973:
        /* <DEDUP_REMOVED lines=41> */
[----:B------:R-:W-:-:S07]  /*5e40*/  LOP3.LUT R82, R103, R22, R21, 0x96, !PT ;  /* 0x0000001667527212 */ /* 0x000fce00078e9615 */
.L_x_14971:
        /* <DEDUP_REMOVED lines=14> */
.L_x_14975:
        /* <DEDUP_REMOVED lines=12> */
.L_x_14976:
        /* <DEDUP_REMOVED lines=42> */
.L_x_14974:
[----:B------:R-:W-:Y:S01]  /*6290*/  ISETP.NE.AND P4, PT, R22, 0x1, PT ;  /* 0x000000011600780c */ /* 0x000fe20003f85270 */
[----:B------:R-:W-:Y:S01]  /*62a0*/  FMUL.FTZ R29, R17, UR5 ;  /* 0x00000005111d7c20 */ /* 0x000fe20008410000 */
        /* <DEDUP_REMOVED lines=14> */
.L_x_14978:
        /* <DEDUP_REMOVED lines=12> */
.L_x_14979:
        /* <DEDUP_REMOVED lines=42> */
.L_x_14977:
        /* <DEDUP_REMOVED lines=14> */
.L_x_14981:
        /* <DEDUP_REMOVED lines=12> */
.L_x_14982:
        /* <DEDUP_REMOVED lines=40> */
[----:B------:R-:W-:Y:S02]  /*6b10*/  IMAD.MOV.U32 R20, RZ, RZ, R34 ;  /* 0x000000ffff147224 */ /* 0x000fe400078e0022 */
[----:B------:R-:W-:-:S07]  /*6b20*/  IMAD.MOV.U32 R34, RZ, RZ, R16 ;  /* 0x000000ffff227224 */ /* 0x000fce00078e0010 */
.L_x_14980:
[----:B------:R-:W-:Y:S01]  /*6b30*/  ISETP.NE.AND P5, PT, R21, 0x1, PT ;  /* 0x000000011500780c */ /* 0x000fe20003fa5270 */
[----:B------:R-:W-:Y:S01]  /*6b40*/  FMUL.FTZ R30, R18, UR5 ;  /* 0x00000005121e7c20 */ /* 0x000fe20008410000 */
        /* <DEDUP_REMOVED lines=14> */
.L_x_14984:
        /* <DEDUP_REMOVED lines=12> */
.L_x_14985:
        /* <DEDUP_REMOVED lines=42> */
.L_x_14983:
        /* <DEDUP_REMOVED lines=14> */
.L_x_14987:
        /* <DEDUP_REMOVED lines=12> */
.L_x_14988:
        /* <DEDUP_REMOVED lines=42> */
.L_x_14986:
        /* <DEDUP_REMOVED lines=16> */
.L_x_14990:
        /* <DEDUP_REMOVED lines=14> */
.L_x_14991:
        /* <DEDUP_REMOVED lines=42> */
.L_x_14989:
[----:B------:R-:W-:Y:S01]  /*7850*/  FMUL.FTZ R20, R4, UR5 ;  /* 0x0000000504147c20 */ /* 0x000fe20008410000 */
[----:B------:R-:W-:Y:S01]  /*7860*/  FSETP.GTU.FTZ.AND P6, PT, R26, UR4, PT ;  /* 0x000000041a007c0b */ /* 0x000fe2000bfdc000 */
[----:B------:R-:W-:Y:S01]  /*7870*/  FMUL.FTZ R16, R5, UR5 ;  /* 0x0000000505107c20 */ /* 0x000fe20008410000 */
[----:B------:R-:W-:Y:S01]  /*7880*/  I2FP.F32.U32 R17, R17 ;  /* 0x0000001100117245 */ /* 0x000fe20000201000 */
[----:B------:R-:W-:Y:S01]  /*7890*/  FMUL.FTZ R19, R6, UR5 ;  /* 0x0000000506137c20 */ /* 0x000fe20008410000 */
[----:B------:R-:W-:Y:S01]  /*78a0*/  FSEL R20, R20, RZ, !P6 ;  /* 0x000000ff14147208 */ /* 0x000fe20007000000 */
[----:B------:R-:W-:Y:S01]  /*78b0*/  FMUL.FTZ R22, R7, UR5 ;  /* 0x0000000507167c20 */ /* 0x000fe20008410000 */
[----:B------:R-:W-:Y:S01]  /*78c0*/  SEL R25, RZ, 0x1, P6 ;  /* 0x00000001ff197807 */ /* 0x000fe20003000000 */
[----:B------:R-:W-:Y:S01]  /*78d0*/  FFMA.FTZ R17, R17, R140, 1.1641532182693481445e-10 ;  /* 0x2f00000011117423 */ /* 0x000fe2000001008c */
[----:B------:R-:W-:Y:S02]  /*78e0*/  FSETP.GTU.FTZ.AND P6, PT, R28, UR4, PT ;  /* 0x000000041c007c0b */ /* 0x000fe4000bfdc000 */
[----:B------:R-:W-:-:S02]  /*78f0*/  FSEL R30, R30, RZ, P4 ;  /* 0x000000ff1e1e7208 */ /* 0x000fc40002000000 */
[----:B------:R-:W-:Y:S02]  /*7900*/  FSEL R16, R16, RZ, !P6 ;  /* 0x000000ff10107208 */ /* 0x000fe40007000000 */
[----:B------:R-:W-:Y:S02]  /*7910*/  SEL R26, RZ, 0x1, P6 ;  /* 0x00000001ff1a7807 */ /* 0x000fe40003000000 */
[----:B------:R-:W-:Y:S02]  /*7920*/  FSETP.GTU.FTZ.AND P6, PT, R31, UR4, PT ;  /* 0x000000041f007c0b */ /* 0x000fe4000bfdc000 */
[----:B------:R-:W-:Y:S02]  /*7930*/  FSEL R29, R29, RZ, P3 ;  /* 0x000000ff1d1d7208 */ /* 0x000fe40001800000 */
[----:B------:R-:W-:Y:S02]  /*7940*/  FSEL R19, R19, RZ, !P6 ;  /* 0x000000ff13137208 */ /* 0x000fe40007000000 */
[----:B------:R-:W-:-:S02]  /*7950*/  SEL R28, RZ, 0x1, P6 ;  /* 0x00000001ff1c7807 */ /* 0x000fc40003000000 */
[----:B------:R-:W-:Y:S01]  /*7960*/  FSETP.GTU.FTZ.AND P6, PT, R17, UR4, PT ;  /* 0x0000000411007c0b */ /* 0x000fe2000bfdc000 */
[----:B------:R-:W-:Y:S01]  /*7970*/  FADD.FTZ R18, R30, R19 ;  /* 0x000000131e127221 */ /* 0x000fe20000010000 */
[----:B------:R-:W-:Y:S01]  /*7980*/  FSEL R27, R27, RZ, P2 ;  /* 0x000000ff1b1b7208 */ /* 0x000fe20001000000 */
[----:B------:R-:W-:Y:S01]  /*7990*/  FADD.FTZ R17, R29, R16 ;  /* 0x000000101d117221 */ /* 0x000fe20000010000 */
[----:B------:R-:W-:Y:S01]  /*79a0*/  FSEL R22, R22, RZ, !P6 ;  /* 0x000000ff16167208 */ /* 0x000fe20007000000 */
[----:B------:R-:W-:Y:S01]  /*79b0*/  @P1 FADD.FTZ R18, R10, R18 ;  /* 0x000000120a121221 */ /* 0x000fe20000010000 */
[----:B------:R-:W-:Y:S01]  /*79c0*/  FSEL R23, R24, RZ, P5 ;  /* 0x000000ff18177208 */ /* 0x000fe20002800000 */
        /* <DEDUP_REMOVED lines=9> */
[----:B------:R-:W-:Y:S01]  /*7a60*/  PRMT R0, R21, 0x7610, R0 ;  /* 0x0000761015007816 */ /* 0x000fe20000000000 */
[----:B------:R-:W-:Y:S06]  /*7a70*/  BRA `(.L_x_14992) ;  /* 0x00000010008c7947 */ /* 0x000fec0003800000 */
.L_x_14967:
        /* <DEDUP_REMOVED lines=15> */
.L_x_14994:
        /* <DEDUP_REMOVED lines=12> */
.L_x_14995:
        /* <DEDUP_REMOVED lines=40> */
[----:B------:R-:W-:-:S07]  /*7eb0*/  IMAD.MOV.U32 R20, RZ, RZ, R30 ;  /* 0x000000ffff147224 */ /* 0x000fce00078e001e */
.L_x_14993:
[----:B------:R-:W-:Y:S02]  /*7ec0*/  ISETP.NE.AND P3, PT, R22, 0x1, PT ;  /* 0x000000011600780c */ /* 0x000fe40003f65270 */
        /* <DEDUP_REMOVED lines=14> */
.L_x_14997:
        /* <DEDUP_REMOVED lines=12> */
.L_x_14998:
        /* <DEDUP_REMOVED lines=42> */
.L_x_14996:
[----:B------:R-:W-:Y:S01]  /*8310*/  ISETP.NE.AND P4, PT, R20, 0x1, PT ;  /* 0x000000011400780c */ /* 0x000fe20003f85270 */
[----:B------:R-:W-:Y:S01]  /*8320*/  IMAD.MOV.U32 R22, RZ, RZ, 0x2 ;  /* 0x00000002ff167424 */ /* 0x000fe200078e00ff */
[----:B------:R-:W-:-:S05]  /*8330*/  I2FP.F32.U32 R21, R21 ;  /* 0x0000001500157245 */ /* 0x000fca0000201000 */
        /* <DEDUP_REMOVED lines=12> */
.L_x_15000:
        /* <DEDUP_REMOVED lines=12> */
.L_x_15001:
        /* <DEDUP_REMOVED lines=42> */
.L_x_14999:
        /* <DEDUP_REMOVED lines=15> */
.L_x_15003:
        /* <DEDUP_REMOVED lines=12> */
.L_x_15004:
        /* <DEDUP_REMOVED lines=42> */
.L_x_15002:
        /* <DEDUP_REMOVED lines=8> */
[----:B------:R-:W-:Y:S01]  /*8c30*/  FSETP.GTU.FTZ.AND P5, PT, R21, UR4, PT ;  /* 0x0000000415007c0b */ /* 0x000fe2000bfbc000 */
[----:B------:R-:W-:Y:S01]  /*8c40*/  @P1 FADD.FTZ R18, R10, R18 ;  /* 0x000000120a121221 */ /* 0x000fe20000010000 */
[----:B------:R-:W-:Y:S01]  /*8c50*/  FSEL R16, R16, RZ, P2 ;  /* 0x000000ff10107208 */ /* 0x000fe20001000000 */
[----:B------:R-:W-:Y:S01]  /*8c60*/  @P1 FADD.FTZ R17, R9, R17 ;  /* 0x0000001109111221 */ /* 0x000fe20000010000 */
[----:B------:R-:W-:-:S02]  /*8c70*/  FSEL R19, R19, RZ, !P5 ;  /* 0x000000ff13137208 */ /* 0x000fc40006800000 */
[----:B------:R-:W-:Y:S01]  /*8c80*/  PLOP3.LUT P5, PT, P5, PT, PT, 0x8, 0x80 ;  /* 0x000000000080781c */ /* 0x000fe20002fae170 */
[----:B------:R-:W-:Y:S02]  /*8c90*/  @P1 FADD.FTZ R16, R8, R16 ;  /* 0x0000001008101221 */ /* 0x000fe40000010000 */
[----:B------:R-:W-:-:S10]  /*8ca0*/  @P1 FADD.FTZ R19, R11, R19 ;  /* 0x000000130b131221 */ /* 0x000fd40000010000 */
.L_x_14992:
[----:B------:R-:W0:Y:S01]  /*8cb0*/  @P0 LDC.64 R22, c[0x0][0x398] ;  /* 0x0000e600ff160b82 */ /* 0x000e220000000a00 */
[----:B------:R-:W-:Y:S01]  /*8cc0*/  SEL R24, RZ, 0x1000000, !P5 ;  /* 0x01000000ff187807 */ /* 0x000fe20006800000 */
[----:B------:R-:W-:Y:S01]  /*8cd0*/  IMAD.WIDE.U32 R32, R147, 0x10, R126 ;  /* 0x0000001093207825 */ /* 0x000fe200078e007e */
[----:B------:R-:W-:Y:S02]  /*8ce0*/  SEL R25, RZ, 0x10000, !P4 ;  /* 0x00010000ff197807 */ /* 0x000fe40006000000 */
[----:B------:R-:W-:Y:S01]  /*8cf0*/  SEL R26, RZ, 0x100, !P3 ;  /* 0x00000100ff1a7807 */ /* 0x000fe20005800000 */
[----:B------:R-:W-:Y:S01]  /*8d00*/  VIADD R149, R145, 0x200 ;  /* 0x0000020091957836 */ /* 0x000fe20000000000 */
[----:B------:R1:W-:Y:S01]  /*8d10*/  STG.E.128 desc[UR8][R32.64], R16 ;  /* 0x0000001020007986 */ /* 0x0003e2000c101d08 */
[----:B------:R-:W2:Y:S01]  /*8d20*/  @P1 LDC.64 R20, c[0x0][0x3a0] ;  /* 0x0000e800ff141b82 */ /* 0x000ea20000000a00 */
[----:B------:R-:W-:Y:S01]  /*8d30*/  IADD3 R24, PT, PT, R26, R24, R25 ;  /* 0x000000181a187210 */ /* 0x000fe20007ffe019 */
[----:B------:R-:W-:Y:S01]  /*8d40*/  IMAD.WIDE.U32 R26, R147, 0x4, R128 ;  /* 0x00000004931a7825 */ /* 0x000fe200078e0080 */
[----:B------:R-:W-:-:S05]  /*8d50*/  SEL R25, RZ, 0x1, !P2 ;  /* 0x00000001ff197807 */ /* 0x000fca0005000000 */
[----:B------:R-:W-:Y:S02]  /*8d60*/  IMAD.IADD R35, R24, 0x1, R25 ;  /* 0x0000000118237824 */ /* 0x000fe400078e0219 */
[----:B------:R-:W-:-:S03]  /*8d70*/  IMAD.WIDE.U32 R24, R149, 0x10, R72 ;  /* 0x0000001095187825 */ /* 0x000fc600078e0048 */
[----:B------:R1:W-:Y:S01]  /*8d80*/  STG.E desc[UR8][R26.64], R35 ;  /* 0x000000231a007986 */ /* 0x0003e2000c101908 */
[----:B0-----:R-:W-:-:S04]  /*8d90*/  @P0 IMAD.WIDE.U32 R28, R149, 0x10, R22 ;  /* 0x00000010951c0825 */ /* 0x001fc800078e0016 */
[----:B--2---:R-:W-:Y:S01]  /*8da0*/  @P1 IMAD.WIDE.U32 R30, R149, 0x10, R20 ;  /* 0x00000010951e1825 */ /* 0x004fe200078e0014 */
[----:B-1----:R-:W-:Y:S06]  /*8db0*/  @!P0 BRA `(.L_x_15005) ;  /* 0x00000000002c8947 */ /* 0x002fec0003800000 */
[----:B------:R-:W0:Y:S01]  /*8dc0*/  LDC.64 R20, c[0x0][0x3b8] ;  /* 0x0000ee00ff147b82 */ /* 0x000e220000000a00 */
        /* <DEDUP_REMOVED lines=10> */
.L_x_15005:
[----:B------:R1:W5:Y:S04]  /*8e70*/  @P0 LDG.E.128 R4, desc[UR8][R28.64] ;  /* 0x000000081c040981 */ /* 0x000368000c1e1d00 */
[----:B------:R1:W5:Y:S04]  /*8e80*/  @P1 LDG.E.128 R8, desc[UR8][R30.64] ;  /* 0x000000081e081981 */ /* 0x000368000c1e1d00 */
[----:B0-----:R1:W5:Y:S01]  /*8e90*/  LDG.E.128 R20, desc[UR8][R24.64] ;  /* 0x0000000818147981 */ /* 0x001362000c1e1d00 */
        /* <DEDUP_REMOVED lines=16> */
.L_x_15008:
        /* <DEDUP_REMOVED lines=12> */
.L_x_15009:
        /* <DEDUP_REMOVED lines=41> */
.L_x_15007:
[----:B------:R-:W-:Y:S01]  /*92f0*/  ISETP.NE.AND P3, PT, R26, 0x1, PT ;  /* 0x000000011a00780c */ /* 0x000fe20003f65270 */
[----:B-----5:R-:W-:Y:S01]  /*9300*/  FMUL.FTZ R31, R20, UR5 ;  /* 0x00000005141f7c20 */ /* 0x020fe20008410000 */
        /* <DEDUP_REMOVED lines=14> */
.L_x_15011:
        /* <DEDUP_REMOVED lines=12> */
.L_x_15012:
        /* <DEDUP_REMOVED lines=41> */
[----:B------:R-:W-:-:S07]  /*9740*/  LOP3.LUT R82, R103, R26, R25, 0x96, !PT ;  /* 0x0000001a67527212 */ /* 0x000fce00078e9619 */
.L_x_15010:
        /* <DEDUP_REMOVED lines=14> */
.L_x_15014:
        /* <DEDUP_REMOVED lines=12> */
.L_x_15015:
        /* <DEDUP_REMOVED lines=42> */
.L_x_15013:
[----:B------:R-:W-:Y:S01]  /*9b90*/  ISETP.NE.AND P4, PT, R26, 0x1, PT ;  /* 0x000000011a00780c */ /* 0x000fe20003f85270 */
[----:B------:R-:W-:Y:S01]  /*9ba0*/  FMUL.FTZ R32, R21, UR5 ;  /* 0x0000000515207c20 */ /* 0x000fe20008410000 */
[----:B------:R-:W-:Y:S01]  /*9bb0*/  I2FP.F32.U32 R25, R20 ;  /* 0x0000001400197245 */ /* 0x000fe20000201000 */
[----:B------:R-:W-:Y:S02]  /*9bc0*/  HFMA2 R20, -RZ, RZ, 0, 1.1920928955078125e-07 ;  /* 0x00000002ff147431 */ /* 0x000fe400000001ff */
        /* <DEDUP_REMOVED lines=12> */
.L_x_15017:
        /* <DEDUP_REMOVED lines=12> */
.L_x_15018:
        /* <DEDUP_REMOVED lines=42> */
.L_x_15016:
        /* <DEDUP_REMOVED lines=14> */
.L_x_15020:
        /* <DEDUP_REMOVED lines=12> */
.L_x_15021:
        /* <DEDUP_REMOVED lines=42> */
.L_x_15019:
        /* <DEDUP_REMOVED lines=16> */
.L_x_15023:
        /* <DEDUP_REMOVED lines=12> */
.L_x_15024:
        /* <DEDUP_REMOVED lines=42> */
.L_x_15022:
        /* <DEDUP_REMOVED lines=14> */
.L_x_15026:
        /* <DEDUP_REMOVED lines=12> */
.L_x_15027:
        /* <DEDUP_REMOVED lines=42> */
.L_x_15025:
        /* <DEDUP_REMOVED lines=16> */
.L_x_15029:
        /* <DEDUP_REMOVED lines=14> */
.L_x_15030:
        /* <DEDUP_REMOVED lines=42> */
.L_x_15028:
        /* <DEDUP_REMOVED lines=35> */
.L_x_15006:
        /* <DEDUP_REMOVED lines=15> */
.L_x_15033:
        /* <DEDUP_REMOVED lines=12> */
.L_x_15034:
        /* <DEDUP_REMOVED lines=41> */
.L_x_15032:
[----:B------:R-:W-:Y:S02]  /*b7c0*/  ISETP.NE.AND P3, PT, R26, 0x1, PT ;  /* 0x000000011a00780c */ /* 0x000fe40003f65270 */
        /* <DEDUP_REMOVED lines=14> */
.L_x_15036:
        /* <DEDUP_REMOVED lines=12> */
.L_x_15037:
        /* <DEDUP_REMOVED lines=42> */
.L_x_15035:
        /* <DEDUP_REMOVED lines=15> */
.L_x_15039:
        /* <DEDUP_REMOVED lines=12> */
.L_x_15040:
        /* <DEDUP_REMOVED lines=42> */
.L_x_15038:
        /* <DEDUP_REMOVED lines=15> */
.L_x_15042:
        /* <DEDUP_REMOVED lines=12> */
.L_x_15043:
        /* <DEDUP_REMOVED lines=42> */
.L_x_15041:
        /* <DEDUP_REMOVED lines=16> */
.L_x_15031:
        /* <DEDUP_REMOVED lines=10> */
[----:B------:R-:W-:-:S04]  /*c650*/  SEL R29, RZ, 0x1, !P2 ;  /* 0x00000001ff1d7807 */ /* 0x000fc80005000000 */
[----:B------:R-:W-:Y:S01]  /*c660*/  IADD3 R75, PT, PT, R28, R29, RZ ;  /* 0x0000001d1c4b7210 */ /* 0x000fe20007ffe0ff */
[----:B------:R-:W-:-:S04]  /*c670*/  IMAD.WIDE.U32 R28, R151, 0x10, R72 ;  /* 0x00000010971c7825 */ /* 0x000fc800078e0048 */
[----:B------:R1:W-:Y:S01]  /*c680*/  STG.E desc[UR8][R30.64], R75 ;  /* 0x0000004b1e007986 */ /* 0x0003e2000c101908 */
[----:B0-----:R-:W-:-:S04]  /*c690*/  @P0 IMAD.WIDE.U32 R32, R151, 0x10, R26 ;  /* 0x0000001097200825 */ /* 0x001fc800078e001a */
[----:B--2---:R-:W-:Y:S01]  /*c6a0*/  @P1 IMAD.WIDE.U32 R34, R151, 0x10, R24 ;  /* 0x0000001097221825 */ /* 0x004fe200078e0018 */
[----:B-1----:R-:W-:Y:S06]  /*c6b0*/  @!P0 BRA `(.L_x_15044) ;  /* 0x00000000002c8947 */ /* 0x002fec0003800000 */
[----:B------:R-:W0:Y:S01]  /*c6c0*/  LDC.64 R24, c[0x0][0x3b8] ;  /* 0x0000ee00ff187b82 */ /* 0x000e220000000a00 */
[----:B------:R-:W-:Y:S01]  /*c6d0*/  IMAD.U32 R27, R76, 0x10000, RZ ;  /* 0x000100004c1b7824 */ /* 0x000fe200078e00ff */
[----:B------:R-:W-:Y:S02]  /*c6e0*/  LOP3.LUT R26, R0, 0xffff, RZ, 0xc0, !PT ;  /* 0x0000ffff001a7812 */ /* 0x000fe400078ec0ff */
[----:B------:R-:W-:Y:S02]  /*c6f0*/  LOP3.LUT R31, R77, 0xff, RZ, 0xc0, !PT ;  /* 0x000000ff4d1f7812 */ /* 0x000fe400078ec0ff */
[----:B------:R-:W-:-:S05]  /*c700*/  LOP3.LUT R27, R27, 0xff0000, RZ, 0xc0, !PT ;  /* 0x00ff00001b1b7812 */ /* 0x000fca00078ec0ff */
[----:B------:R-:W-:Y:S01]  /*c710*/  IMAD R26, R26, 0x1000000, R27 ;  /* 0x010000001a1a7824 */ /* 0x000fe200078e021b */
[----:B------:R-:W-:-:S04]  /*c720*/  LOP3.LUT R27, R78, 0xff, RZ, 0xc0, !PT ;  /* 0x000000ff4e1b7812 */ /* 0x000fc800078ec0ff */
[----:B------:R-:W-:-:S05]  /*c730*/  LEA R26, R31, R26, 0x8 ;  /* 0x0000001a1f1a7211 */ /* 0x000fca00078e40ff */
[----:B------:R-:W-:Y:S02]  /*c740*/  IMAD.IADD R27, R26, 0x1, R27 ;  /* 0x000000011a1b7824 */ /* 0x000fe400078e021b */
[----:B0-----:R-:W-:-:S05]  /*c750*/  IMAD.WIDE.U32 R24, R149, 0x4, R24 ;  /* 0x0000000495187825 */ /* 0x001fca00078e0018 */
[----:B------:R0:W-:Y:S02]  /*c760*/  STG.E desc[UR8][R24.64], R27 ;  /* 0x0000001b18007986 */ /* 0x0001e4000c101908 */
.L_x_15044:
[----:B------:R1:W5:Y:S04]  /*c770*/  @P0 LDG.E.128 R4, desc[UR8][R32.64] ;  /* 0x0000000820040981 */ /* 0x000368000c1e1d00 */
[----:B------:R1:W5:Y:S04]  /*c780*/  @P1 LDG.E.128 R8, desc[UR8][R34.64] ;  /* 0x0000000822081981 */ /* 0x000368000c1e1d00 */
[----:B0-----:R1:W5:Y:S01]  /*c790*/  LDG.E.128 R24, desc[UR8][R28.64] ;  /* 0x000000081c187981 */ /* 0x001362000c1e1d00 */
        /* <DEDUP_REMOVED lines=16> */
.L_x_15047:
        /* <DEDUP_REMOVED lines=12> */
.L_x_15048:
        /* <DEDUP_REMOVED lines=41> */
.L_x_15046:
[----:B------:R-:W-:Y:S01]  /*cbf0*/  ISETP.NE.AND P3, PT, R30, 0x1, PT ;  /* 0x000000011e00780c */ /* 0x000fe20003f65270 */
[----:B-----5:R-:W-:Y:S01]  /*cc00*/  FMUL.FTZ R35, R24, UR5 ;  /* 0x0000000518237c20 */ /* 0x020fe20008410000 */
        /* <DEDUP_REMOVED lines=14> */
.L_x_15050:
        /* <DEDUP_REMOVED lines=12> */
.L_x_15051:
        /* <DEDUP_REMOVED lines=42> */
.L_x_15049:
        /* <DEDUP_REMOVED lines=14> */
.L_x_15053:
        /* <DEDUP_REMOVED lines=12> */
.L_x_15054:
        /* <DEDUP_REMOVED lines=42> */
.L_x_15052:
        /* <DEDUP_REMOVED lines=16> */
.L_x_15056:
        /* <DEDUP_REMOVED lines=12> */
.L_x_15057:
        /* <DEDUP_REMOVED lines=42> */
.L_x_15055:
        /* <DEDUP_REMOVED lines=14> */
.L_x_15059:
        /* <DEDUP_REMOVED lines=12> */
.L_x_15060:
        /* <DEDUP_REMOVED lines=40> */
[----:B------:R-:W-:Y:S01]  /*dd10*/  MOV R28, R132 ;  /* 0x00000084001c7202 */ /* 0x000fe20000000f00 */
[----:B------:R-:W-:-:S07]  /*dd20*/  IMAD.MOV.U32 R132, RZ, RZ, R24 ;  /* 0x000000ffff847224 */ /* 0x000fce00078e0018 */
.L_x_15058:
        /* <DEDUP_REMOVED lines=16> */
.L_x_15062:
        /* <DEDUP_REMOVED lines=12> */
.L_x_15063:
        /* <DEDUP_REMOVED lines=42> */
.L_x_15061:
        /* <DEDUP_REMOVED lines=14> */
.L_x_15065:
        /* <DEDUP_REMOVED lines=12> */
.L_x_15066:
        /* <DEDUP_REMOVED lines=42> */
.L_x_15064:
        /* <DEDUP_REMOVED lines=16> */
.L_x_15068:
        /* <DEDUP_REMOVED lines=14> */
.L_x_15069:
        /* <DEDUP_REMOVED lines=42> */
.L_x_15067:
        /* <DEDUP_REMOVED lines=35> */
.L_x_15045:
        /* <DEDUP_REMOVED lines=15> */
.L_x_15072:
        /* <DEDUP_REMOVED lines=12> */
.L_x_15073:
        /* <DEDUP_REMOVED lines=41> */
.L_x_15071:
[----:B------:R-:W-:Y:S02]  /*f0c0*/  ISETP.NE.AND P3, PT, R30, 0x1, PT ;  /* 0x000000011e00780c */ /* 0x000fe40003f65270 */
        /* <DEDUP_REMOVED lines=14> */
.L_x_15075:
        /* <DEDUP_REMOVED lines=12> */
.L_x_15076:
        /* <DEDUP_REMOVED lines=42> */
.L_x_15074:
        /* <DEDUP_REMOVED lines=15> */
.L_x_15078:
        /* <DEDUP_REMOVED lines=12> */
.L_x_15079:
        /* <DEDUP_REMOVED lines=42> */
.L_x_15077:
        /* <DEDUP_REMOVED lines=15> */
.L_x_15081:
        /* <DEDUP_REMOVED lines=12> */
.L_x_15082:
        /* <DEDUP_REMOVED lines=42> */
.L_x_15080:
        /* <DEDUP_REMOVED lines=16> */
.L_x_15070:
[----:B------:R-:W0:Y:S01]  /*feb0*/  @P0 LDC.64 R30, c[0x0][0x398] ;  /* 0x0000e600ff1e0b82 */ /* 0x000e220000000a00 */
[----:B------:R-:W-:Y:S01]  /*fec0*/  SEL R32, RZ, 0x1000000, !P5 ;  /* 0x01000000ff207807 */ /* 0x000fe20006800000 */
[----:B------:R-:W-:Y:S01]  /*fed0*/  IMAD.WIDE.U32 R74, R151, 0x10, R126 ;  /* 0x00000010974a7825 */ /* 0x000fe200078e007e */
[----:B------:R-:W-:Y:S02]  /*fee0*/  SEL R33, RZ, 0x10000, !P4 ;  /* 0x00010000ff217807 */ /* 0x000fe40006000000 */
[----:B------:R-:W-:Y:S02]  /*fef0*/  SEL R34, RZ, 0x100, !P3 ;  /* 0x00000100ff227807 */ /* 0x000fe40005800000 */
[----:B------:R-:W-:Y:S01]  /*ff00*/  IADD3 R153, PT, PT, R145, 0x400, RZ ;  /* 0x0000040091997810 */ /* 0x000fe20007ffe0ff */
[----:B------:R-:W1:Y:S01]  /*ff10*/  @P1 LDC.64 R28, c[0x0][0x3a0] ;  /* 0x0000e800ff1c1b82 */ /* 0x000e620000000a00 */
[----:B------:R-:W-:Y:S01]  /*ff20*/  IADD3 R32, PT, PT, R34, R32, R33 ;  /* 0x0000002022207210 */ /* 0x000fe20007ffe021 */
[----:B------:R-:W-:Y:S01]  /*ff30*/  IMAD.WIDE.U32 R34, R151, 0x4, R128 ;  /* 0x0000000497227825 */ /* 0x000fe200078e0080 */
[----:B------:R-:W-:Y:S01]  /*ff40*/  SEL R33, RZ, 0x1, !P2 ;  /* 0x00000001ff217807 */ /* 0x000fe20005000000 */
[----:B------:R2:W-:Y:S04]  /*ff50*/  STG.E.128 desc[UR8][R74.64], R24 ;  /* 0x000000184a007986 */ /* 0x0005e8000c101d08 */
[----:B------:R-:W-:-:S02]  /*ff60*/  IMAD.IADD R135, R32, 0x1, R33 ;  /* 0x0000000120877824 */ /* 0x000fc400078e0221 */
[----:B------:R-:W-:-:S03]  /*ff70*/  IMAD.WIDE.U32 R32, R153, 0x10, R72 ;  /* 0x0000001099207825 */ /* 0x000fc600078e0048 */
[----:B------:R2:W-:Y:S01]  /*ff80*/  STG.E desc[UR8][R34.64], R135 ;  /* 0x0000008722007986 */ /* 0x0005e2000c101908 */
[----:B0-----:R-:W-:-:S04]  /*ff90*/  @P0 IMAD.WIDE.U32 R36, R153, 0x10, R30 ;  /* 0x0000001099240825 */ /* 0x001fc800078e001e */
[----:B-1----:R-:W-:Y:S01]  /*ffa0*/  @P1 IMAD.WIDE.U32 R38, R153, 0x10, R28 ;  /* 0x0000001099261825 */ /* 0x002fe200078e001c */
[----:B--2---:R-:W-:Y:S06]  /*ffb0*/  @!P0 BRA `(.L_x_15083) ;  /* 0x00000000002c8947 */ /* 0x004fec0003800000 */
        /* <DEDUP_REMOVED lines=11> */
.L_x_15083:
        /* <DEDUP_REMOVED lines=19> */
.L_x_15086:
        /* <DEDUP_REMOVED lines=12> */
.L_x_15087:
        /* <DEDUP_REMOVED lines=42> */
.L_x_15085:
        /* <DEDUP_REMOVED lines=16> */
.L_x_15089:
        /* <DEDUP_REMOVED lines=12> */
.L_x_15090:
        /* <DEDUP_REMOVED lines=42> */
.L_x_15088:
        /* <DEDUP_REMOVED lines=14> */
.L_x_15092:
        /* <DEDUP_REMOVED lines=12> */
.L_x_15093:
        /* <DEDUP_REMOVED lines=42> */
.L_x_15091:
        /* <DEDUP_REMOVED lines=16> */
.L_x_15095:
        /* <DEDUP_REMOVED lines=12> */
.L_x_15096:
        /* <DEDUP_REMOVED lines=42> */
.L_x_15094:
        /* <DEDUP_REMOVED lines=14> */
.L_x_15098:
        /* <DEDUP_REMOVED lines=12> */
.L_x_15099:
        /* <DEDUP_REMOVED lines=42> */
.L_x_15097:
        /* <DEDUP_REMOVED lines=16> */
.L_x_15101:
        /* <DEDUP_REMOVED lines=12> */
.L_x_15102:
        /* <DEDUP_REMOVED lines=42> */
.L_x_15100:
        /* <DEDUP_REMOVED lines=14> */
.L_x_15104:
        /* <DEDUP_REMOVED lines=12> */
.L_x_15105:
        /* <DEDUP_REMOVED lines=42> */
.L_x_15103:
        /* <DEDUP_REMOVED lines=16> */
.L_x_15107:
        /* <DEDUP_REMOVED lines=14> */
.L_x_15108:
        /* <DEDUP_REMOVED lines=42> */
.L_x_15106:
        /* <DEDUP_REMOVED lines=35> */
.L_x_15084:
        /* <DEDUP_REMOVED lines=15> */
.L_x_15111:
        /* <DEDUP_REMOVED lines=12> */
.L_x_15112:
        /* <DEDUP_REMOVED lines=42> */
.L_x_15110:
[----:B------:R-:W-:Y:S02]  /*129e0*/  ISETP.NE.AND P3, PT, R34, 0x1, PT ;  /* 0x000000012200780c */ /* 0x000fe40003f65270 */
        /* <DEDUP_REMOVED lines=14> */
.L_x_15114:
        /* <DEDUP_REMOVED lines=12> */
.L_x_15115:
        /* <DEDUP_REMOVED lines=42> */
.L_x_15113:
        /* <DEDUP_REMOVED lines=15> */
.L_x_15117:
        /* <DEDUP_REMOVED lines=12> */
.L_x_15118:
        /* <DEDUP_REMOVED lines=42> */
.L_x_15116:
        /* <DEDUP_REMOVED lines=15> */
.L_x_15120:
        /* <DEDUP_REMOVED lines=12> */
.L_x_15121:
        /* <DEDUP_REMOVED lines=42> */
.L_x_15119:
        /* <DEDUP_REMOVED lines=16> */
.L_x_15109:
        /* <DEDUP_REMOVED lines=28> */
.L_x_15122:
        /* <DEDUP_REMOVED lines=19> */
.L_x_15125:
        /* <DEDUP_REMOVED lines=12> */
.L_x_15126:
        /* <DEDUP_REMOVED lines=42> */
.L_x_15124:
        /* <DEDUP_REMOVED lines=16> */
.L_x_15128:
        /* <DEDUP_REMOVED lines=12> */
.L_x_15129:
        /* <DEDUP_REMOVED lines=42> */
.L_x_15127:
        /* <DEDUP_REMOVED lines=14> */
.L_x_15131:
        /* <DEDUP_REMOVED lines=12> */
.L_x_15132:
        /* <DEDUP_REMOVED lines=42> */
.L_x_15130:
        /* <DEDUP_REMOVED lines=16> */
.L_x_15134:
        /* <DEDUP_REMOVED lines=12> */
.L_x_15135:
        /* <DEDUP_REMOVED lines=42> */
.L_x_15133:
        /* <DEDUP_REMOVED lines=14> */
.L_x_15137:
        /* <DEDUP_REMOVED lines=12> */
.L_x_15138:
        /* <DEDUP_REMOVED lines=40> */
[----:B------:R-:W-:Y:S01]  /*14f40*/  IMAD.MOV.U32 R36, RZ, RZ, R138 ;  /* 0x000000ffff247224 */ /* 0x000fe200078e008a */
[----:B------:R-:W-:-:S07]  /*14f50*/  MOV R138, R32 ;  /* 0x00000020008a7202 */ /* 0x000fce0000000f00 */
.L_x_15136:
        /* <DEDUP_REMOVED lines=16> */
.L_x_15140:
        /* <DEDUP_REMOVED lines=12> */
.L_x_15141:
        /* <DEDUP_REMOVED lines=42> */
.L_x_15139:
        /* <DEDUP_REMOVED lines=14> */
.L_x_15143:
        /* <DEDUP_REMOVED lines=12> */
.L_x_15144:
        /* <DEDUP_REMOVED lines=42> */
.L_x_15142:
        /* <DEDUP_REMOVED lines=16> */
.L_x_15146:
        /* <DEDUP_REMOVED lines=14> */
.L_x_15147:
        /* <DEDUP_REMOVED lines=42> */
.L_x_15145:
        /* <DEDUP_REMOVED lines=35> */
.L_x_15123:
        /* <DEDUP_REMOVED lines=15> */
.L_x_15150:
        /* <DEDUP_REMOVED lines=12> */
.L_x_15151:
        /* <DEDUP_REMOVED lines=42> */
.L_x_15149:
        /* <DEDUP_REMOVED lines=15> */
.L_x_15153:
        /* <DEDUP_REMOVED lines=12> */
.L_x_15154:
        /* <DEDUP_REMOVED lines=42> */
.L_x_15152:
        /* <DEDUP_REMOVED lines=15> */
.L_x_15156:
        /* <DEDUP_REMOVED lines=12> */
.L_x_15157:
        /* <DEDUP_REMOVED lines=42> */
.L_x_15155:
        /* <DEDUP_REMOVED lines=15> */
.L_x_15159:
        /* <DEDUP_REMOVED lines=12> */
.L_x_15160:
        /* <DEDUP_REMOVED lines=42> */
.L_x_15158:
        /* <DEDUP_REMOVED lines=16> */
.L_x_15148:
        /* <DEDUP_REMOVED lines=28> */
.L_x_15161:
        /* <DEDUP_REMOVED lines=19> */
.L_x_15164:
        /* <DEDUP_REMOVED lines=12> */
.L_x_15165:
        /* <DEDUP_REMOVED lines=42> */
.L_x_15163:
[----:B------:R-:W-:Y:S01]  /*17740*/  ISETP.NE.AND P3, PT, R132, 0x1, PT ;  /* 0x000000018400780c */ /* 0x000fe20003f65270 */
[----:B-----5:R-:W-:Y:S01]  /*17750*/  FMUL.FTZ R133, R36, UR5 ;  /* 0x0000000524857c20 */ /* 0x020fe20008410000 */
        /* <DEDUP_REMOVED lines=14> */
.L_x_15167:
        /* <DEDUP_REMOVED lines=12> */
.L_x_15168:
        /* <DEDUP_REMOVED lines=42> */
.L_x_15166:
[----:B------:R-:W-:Y:S02]  /*17ba0*/  ISETP.NE.AND P3, PT, R74, 0x1, PT ;  /* 0x000000014a00780c */ /* 0x000fe40003f65270 */
[----:B------:R-:W-:Y:S01]  /*17bb0*/  I2FP.F32.U32 R75, R36 ;  /* 0x00000024004b7245 */ /* 0x000fe20000201000 */
[----:B------:R-:W-:Y:S01]  /*17bc0*/  IMAD.MOV.U32 R36, RZ, RZ, R80 ;  /* 0x000000ffff247224 */ /* 0x000fe200078e0050 */
[----:B------:R-:W-:-:S03]  /*17bd0*/  MOV R134, 0x2 ;  /* 0x0000000200867802 */ /* 0x000fc60000000f00 */
        /* <DEDUP_REMOVED lines=10> */
.L_x_15170:
        /* <DEDUP_REMOVED lines=12> */
.L_x_15171:
        /* <DEDUP_REMOVED lines=42> */
.L_x_15169:
        /* <DEDUP_REMOVED lines=16> */
.L_x_15173:
        /* <DEDUP_REMOVED lines=12> */
.L_x_15174:
        /* <DEDUP_REMOVED lines=42> */
.L_x_15172:
[----:B------:R-:W-:Y:S01]  /*18440*/  ISETP.NE.AND P4, PT, R36, 0x1, PT ;  /* 0x000000012400780c */ /* 0x000fe20003f85270 */
[----:B------:R-:W-:Y:S01]  /*18450*/  IMAD.MOV.U32 R74, RZ, RZ, R80 ;  /* 0x000000ffff4a7224 */ /* 0x000fe200078e0050 */
[----:B------:R-:W-:Y:S02]  /*18460*/  I2FP.F32.U32 R37, R37 ;  /* 0x0000002500257245 */ /* 0x000fe40000201000 */
        /* <DEDUP_REMOVED lines=11> */
.L_x_15176:
        /* <DEDUP_REMOVED lines=12> */
.L_x_15177:
        /* <DEDUP_REMOVED lines=42> */
.L_x_15175:
        /* <DEDUP_REMOVED lines=16> */
.L_x_15179:
        /* <DEDUP_REMOVED lines=12> */
.L_x_15180:
        /* <DEDUP_REMOVED lines=42> */
.L_x_15178:
        /* <DEDUP_REMOVED lines=14> */
.L_x_15182:
        /* <DEDUP_REMOVED lines=12> */
.L_x_15183:
        /* <DEDUP_REMOVED lines=42> */
.L_x_15181:
        /* <DEDUP_REMOVED lines=16> */
.L_x_15185:
        /* <DEDUP_REMOVED lines=14> */
.L_x_15186:
        /* <DEDUP_REMOVED lines=42> */
.L_x_15184:
        /* <DEDUP_REMOVED lines=35> */
.L_x_15162:
        /* <DEDUP_REMOVED lines=15> */
.L_x_15189:
        /* <DEDUP_REMOVED lines=12> */
.L_x_15190:
        /* <DEDUP_REMOVED lines=39> */
[----:B------:R-:W-:Y:S01]  /*19bf0*/  HFMA2 R132, -RZ, RZ, 0, 0 ;  /* 0x00000000ff847431 */ /* 0x000fe200000001ff */
[----:B------:R-:W-:Y:S01]  /*19c00*/  MOV R136, R74 ;  /* 0x0000004a00887202 */ /* 0x000fe20000000f00 */
[----:B------:R-:W-:-:S07]  /*19c10*/  IMAD.MOV.U32 R74, RZ, RZ, R138 ;  /* 0x000000ffff4a7224 */ /* 0x000fce00078e008a */
.L_x_15188:
        /* <DEDUP_REMOVED lines=15> */
.L_x_15192:
        /* <DEDUP_REMOVED lines=12> */
.L_x_15193:
        /* <DEDUP_REMOVED lines=41> */
[----:B------:R-:W-:-:S07]  /*1a060*/  HFMA2 R74, -RZ, RZ, 0, 0 ;  /* 0x00000000ff4a7431 */ /* 0x000fce00000001ff */
.L_x_15191:
        /* <DEDUP_REMOVED lines=15> */
.L_x_15195:
        /* <DEDUP_REMOVED lines=12> */
.L_x_15196:
        /* <DEDUP_REMOVED lines=42> */
.L_x_15194:
        /* <DEDUP_REMOVED lines=15> */
.L_x_15198:
        /* <DEDUP_REMOVED lines=12> */
.L_x_15199:
        /* <DEDUP_REMOVED lines=42> */
.L_x_15197:
        /* <DEDUP_REMOVED lines=16> */
.L_x_15187:
        /* <DEDUP_REMOVED lines=12> */
[----:B------:R-:W-:-:S05]  /*1aad0*/  IMAD.WIDE.U32 R134, R157, 0x4, R128 ;  /* 0x000000049d867825 */ /* 0x000fca00078e0080 */
        /* <DEDUP_REMOVED lines=15> */
.L_x_15200:
        /* <DEDUP_REMOVED lines=19> */
.L_x_15203:
        /* <DEDUP_REMOVED lines=12> */
.L_x_15204:
        /* <DEDUP_REMOVED lines=42> */
.L_x_15202:
        /* <DEDUP_REMOVED lines=16> */
.L_x_15206:
        /* <DEDUP_REMOVED lines=12> */
.L_x_15207:
        /* <DEDUP_REMOVED lines=42> */
.L_x_15205:
        /* <DEDUP_REMOVED lines=14> */
.L_x_15209:
        /* <DEDUP_REMOVED lines=12> */
.L_x_15210:
        /* <DEDUP_REMOVED lines=42> */
.L_x_15208:
        /* <DEDUP_REMOVED lines=16> */
.L_x_15212:
        /* <DEDUP_REMOVED lines=12> */
.L_x_15213:
        /* <DEDUP_REMOVED lines=42> */
.L_x_15211:
        /* <DEDUP_REMOVED lines=14> */
.L_x_15215:
        /* <DEDUP_REMOVED lines=12> */
.L_x_15216:
        /* <DEDUP_REMOVED lines=42> */
.L_x_15214:
        /* <DEDUP_REMOVED lines=16> */
.L_x_15218:
        /* <DEDUP_REMOVED lines=12> */
.L_x_15219:
        /* <DEDUP_REMOVED lines=42> */
.L_x_15217:
        /* <DEDUP_REMOVED lines=14> */
.L_x_15221:
        /* <DEDUP_REMOVED lines=12> */
.L_x_15222:
        /* <DEDUP_REMOVED lines=43> */
.L_x_15220:
        /* <DEDUP_REMOVED lines=16> */
.L_x_15224:
        /* <DEDUP_REMOVED lines=14> */
.L_x_15225:
        /* <DEDUP_REMOVED lines=42> */
.L_x_15223:
        /* <DEDUP_REMOVED lines=35> */
.L_x_15201:
        /* <DEDUP_REMOVED lines=15> */
.L_x_15228:
        /* <DEDUP_REMOVED lines=12> */
.L_x_15229:
        /* <DEDUP_REMOVED lines=42> */
.L_x_15227:
        /* <DEDUP_REMOVED lines=15> */
.L_x_15231:
        /* <DEDUP_REMOVED lines=12> */
.L_x_15232:
        /* <DEDUP_REMOVED lines=42> */
.L_x_15230:
        /* <DEDUP_REMOVED lines=15> */
.L_x_15234:
        /* <DEDUP_REMOVED lines=12> */
.L_x_15235:
        /* <DEDUP_REMOVED lines=42> */
.L_x_15233:
        /* <DEDUP_REMOVED lines=15> */
.L_x_15237:
        /* <DEDUP_REMOVED lines=12> */
.L_x_15238:
        /* <DEDUP_REMOVED lines=42> */
.L_x_15236:
        /* <DEDUP_REMOVED lines=16> */
.L_x_15226:
[----:B------:R-:W-:Y:S01]  /*1e340*/  SEL R132, RZ, 0x1000000, !P5 ;  /* 0x01000000ff847807 */ /* 0x000fe20006800000 */
[C---:B------:R-:W-:Y:S01]  /*1e350*/  IMAD.WIDE.U32 R126, R159.reuse, 0x10, R126 ;  /* 0x000000109f7e7825 */ /* 0x040fe200078e007e */
[----:B------:R-:W-:Y:S02]  /*1e360*/  SEL R133, RZ, 0x10000, !P4 ;  /* 0x00010000ff857807 */ /* 0x000fe40006000000 */
[----:B------:R-:W-:Y:S01]  /*1e370*/  SEL R134, RZ, 0x100, !P3 ;  /* 0x00000100ff867807 */ /* 0x000fe20005800000 */
[----:B------:R-:W-:Y:S01]  /*1e380*/  IMAD.WIDE.U32 R128, R159, 0x4, R128 ;  /* 0x000000049f807825 */ /* 0x000fe200078e0080 */
[----:B------:R-:W-:Y:S01]  /*1e390*/  SEL R135, RZ, 0x1, !P2 ;  /* 0x00000001ff877807 */ /* 0x000fe20005000000 */
[----:B------:R0:W-:Y:S01]  /*1e3a0*/  STG.E.128 desc[UR8][R126.64], R72 ;  /* 0x000000487e007986 */ /* 0x0001e2000c101d08 */
[----:B------:R-:W-:-:S04]  /*1e3b0*/  IADD3 R132, PT, PT, R134, R132, R133 ;  /* 0x0000008486847210 */ /* 0x000fc80007ffe085 */
[----:B------:R-:W-:-:S05]  /*1e3c0*/  IADD3 R135, PT, PT, R132, R135, RZ ;  /* 0x0000008784877210 */ /* 0x000fca0007ffe0ff */
        /* <DEDUP_REMOVED lines=13> */
.L_x_15239:
[----:B01----:R-:W-:Y:S01]  /*1e4a0*/  FADD.FTZ R126, RZ, R12 ;  /* 0x0000000cff7e7221 */ /* 0x003fe20000010000 */
[----:B------:R-:W0:Y:S01]  /*1e4b0*/  S2UR UR5, SR_CgaCtaId ;  /* 0x00000000000579c3 */ /* 0x000e220000008800 */
[----:B------:R-:W-:Y:S01]  /*1e4c0*/  ISETP.NE.AND P1, PT, R122, RZ, PT ;  /* 0x000000ff7a00720c */ /* 0x000fe20003f25270 */
[----:B------:R-:W-:Y:S01]  /*1e4d0*/  UMOV UR4, 0x400 ;  /* 0x0000040000047882 */ /* 0x000fe20000000000 */
[----:B------:R-:W-:Y:S01]  /*1e4e0*/  FADD.FTZ R127, R126, R13 ;  /* 0x0000000d7e7f7221 */ /* 0x000fe20000010000 */
[----:B------:R-:W-:Y:S02]  /*1e4f0*/  ISETP.GT.U32.AND P2, PT, R122, 0x7, PT ;  /* 0x000000077a00780c */ /* 0x000fe40003f44070 */
[----:B------:R-:W-:Y:S01]  /*1e500*/  ISETP.NE.AND P3, PT, R125, RZ, PT ;  /* 0x000000ff7d00720c */ /* 0x000fe20003f65270 */
        /* <DEDUP_REMOVED lines=137> */
[----:B------:R-:W-:-:S03]  /*1eda0*/  I2FP.F32.S32 R144, R144 ;  /* 0x0000009000907245 */ /* 0x000fc60000201400 */
[----:B------:R-:W2:Y:S04]  /*1edb0*/  SHFL.DOWN PT, R132, R129, 0x4, 0x1f ;  /* 0x08801f0081847f89 */ /* 0x000ea800000e0000 */
[----:B------:R-:W3:Y:S01]  /*1edc0*/  SHFL.DOWN PT, R146, R133, 0x1, 0x1f ;  /* 0x08201f0085927f89 */ /* 0x000ee200000e0000 */
[----:B0-----:R-:W-:-:S04]  /*1edd0*/  FMUL.FTZ R126, R135, R140 ;  /* 0x0000008c877e7220 */ /* 0x001fc80000410000 */
[----:B------:R-:W-:Y:S01]  /*1ede0*/  FFMA.FTZ R126, R127, R128, R126 ;  /* 0x000000807f7e7223 */ /* 0x000fe2000001007e */
[----:B------:R-:W-:Y:S01]  /*1edf0*/  FADD.FTZ R128, -R135, R128 ;  /* 0x0000008087807221 */ /* 0x000fe20000010100 */
[----:B--2---:R-:W-:Y:S02]  /*1ee00*/  FADD.FTZ R132, R132, R129 ;  /* 0x0000008184847221 */ /* 0x004fe40000010000 */
[----:B-1----:R-:W-:Y:S01]  /*1ee10*/  FMUL.FTZ R163, R143, R126 ;  /* 0x0000007e8fa37220 */ /* 0x002fe20000410000 */
[----:B------:R-:W-:Y:S01]  /*1ee20*/  FMUL.FTZ R128, R128, R128 ;  /* 0x0000008080807220 */ /* 0x000fe20000410000 */
[----:B------:R-:W-:Y:S01]  /*1ee30*/  I2FP.F32.S32 R126, R133 ;  /* 0x00000085007e7245 */ /* 0x000fe20000201400 */
[----:B---3--:R-:W-:Y:S01]  /*1ee40*/  IMAD.IADD R129, R133, 0x1, R146 ;  /* 0x0000000185817824 */ /* 0x008fe200078e0292 */
[----:B------:R-:W-:Y:S01]  /*1ee50*/  I2FP.F32.S32 R146, R146 ;  /* 0x0000009200927245 */ /* 0x000fe20000201400 */
[----:B------:R-:W0:Y:S01]  /*1ee60*/  SHFL.DOWN PT, R134, R163, 0x2, 0x1f ;  /* 0x08401f00a3867f89 */ /* 0x000e2200000e0000 */
[----:B------:R-:W-:Y:S01]  /*1ee70*/  FMUL.FTZ R128, R128, R127 ;  /* 0x0000007f80807220 */ /* 0x000fe20000410000 */
[----:B------:R-:W1:Y:S01]  /*1ee80*/  MUFU.RCP R135, R126 ;  /* 0x0000007e00877308 */ /* 0x000e620000001000 */
[----:B------:R-:W-:-:S02]  /*1ee90*/  I2FP.F32.S32 R133, R129 ;  /* 0x0000008100857245 */ /* 0x000fc40000201400 */
[----:B------:R-:W-:-:S04]  /*1eea0*/  FMUL.FTZ R128, R128, R140 ;  /* 0x0000008c80807220 */ /* 0x000fc80000410000 */
[----:B------:R-:W-:Y:S01]  /*1eeb0*/  FFMA.FTZ R128, R143, R128, R132 ;  /* 0x000000808f807223 */ /* 0x000fe20000010084 */
[----:B------:R-:W2:Y:S01]  /*1eec0*/  MUFU.RCP R133, R133 ;  /* 0x0000008500857308 */ /* 0x000ea20000001000 */
[----:B0-----:R-:W-:Y:S01]  /*1eed0*/  FMUL.FTZ R127, R134, R144 ;  /* 0x00000090867f7220 */ /* 0x001fe20000410000 */
[----:B------:R-:W-:-:S03]  /*1eee0*/  FADD.FTZ R134, R163, -R134 ;  /* 0x80000086a3867221 */ /* 0x000fc60000010000 */
[----:B------:R-:W-:Y:S01]  /*1eef0*/  FFMA.FTZ R132, R142, R163, R127 ;  /* 0x000000a38e847223 */ /* 0x000fe2000001007f */
[----:B------:R-:W-:Y:S01]  /*1ef00*/  FMUL.FTZ R129, R134, R134 ;  /* 0x0000008686817220 */ /* 0x000fe20000410000 */
[----:B------:R-:W0:Y:S02]  /*1ef10*/  SHFL.DOWN PT, R127, R128, 0x2, 0x1f ;  /* 0x08401f00807f7f89 */ /* 0x000e2400000e0000 */
[----:B-1----:R-:W-:Y:S01]  /*1ef20*/  FMUL.FTZ R141, R135, R132 ;  /* 0x00000084878d7220 */ /* 0x002fe20000410000 */
[----:B------:R-:W-:-:S04]  /*1ef30*/  FMUL.FTZ R129, R142, R129 ;  /* 0x000000818e817220 */ /* 0x000fc80000410000 */
[----:B------:R-:W1:Y:S01]  /*1ef40*/  SHFL.DOWN PT, R140, R141, 0x1, 0x1f ;  /* 0x08201f008d8c7f89 */ /* 0x000e6200000e0000 */
[----:B------:R-:W-:Y:S01]  /*1ef50*/  FMUL.FTZ R129, R129, R144 ;  /* 0x0000009081817220 */ /* 0x000fe20000410000 */
[----:B0-----:R-:W-:-:S04]  /*1ef60*/  FADD.FTZ R132, R128, R127 ;  /* 0x0000007f80847221 */ /* 0x001fc80000010000 */
[----:B------:R-:W-:Y:S01]  /*1ef70*/  FFMA.FTZ R129, R135, R129, R132 ;  /* 0x0000008187817223 */ /* 0x000fe20000010084 */
[----:B-1----:R-:W-:Y:S01]  /*1ef80*/  FMUL.FTZ R127, R140, R146 ;  /* 0x000000928c7f7220 */ /* 0x002fe20000410000 */
[----:B------:R-:W-:-:S03]  /*1ef90*/  FADD.FTZ R140, R141, -R140 ;  /* 0x8000008c8d8c7221 */ /* 0x000fc60000010000 */
[----:B------:R-:W0:Y:S01]  /*1efa0*/  SHFL.DOWN PT, R128, R129, 0x1, 0x1f ;  /* 0x08201f0081807f89 */ /* 0x000e2200000e0000 */
[----:B------:R-:W-:Y:S01]  /*1efb0*/  FFMA.FTZ R132, R126, R141, R127 ;  /* 0x0000008d7e847223 */ /* 0x000fe2000001007f */
[----:B------:R-:W-:-:S03]  /*1efc0*/  FMUL.FTZ R135, R140, R140 ;  /* 0x0000008c8c877220 */ /* 0x000fc60000410000 */
[----:B--2---:R-:W-:Y:S01]  /*1efd0*/  FMUL.FTZ R127, R133, R132 ;  /* 0x00000084857f7220 */ /* 0x004fe20000410000 */
[----:B------:R-:W-:Y:S01]  /*1efe0*/  FMUL.FTZ R135, R126, R135 ;  /* 0x000000877e877220 */ /* 0x000fe20000410000 */
[----:B------:R-:W1:Y:S03]  /*1eff0*/  LDC R132, c[0x0][0x448] ;  /* 0x00011200ff847b82 */ /* 0x000e660000000800 */
[----:B------:R-:W-:Y:S01]  /*1f000*/  FMUL.FTZ R135, R135, R146 ;  /* 0x0000009287877220 */ /* 0x000fe20000410000 */
[----:B------:R-:W2:Y:S01]  /*1f010*/  SHFL.IDX PT, R127, R127, RZ, 0x1f ;  /* 0x00001fff7f7f7589 */ /* 0x000ea200000e0000 */
[----:B0-----:R-:W-:-:S04]  /*1f020*/  FADD.FTZ R128, R129, R128 ;  /* 0x0000008081807221 */ /* 0x001fc80000010000 */
[----:B------:R-:W-:-:S06]  /*1f030*/  FFMA.FTZ R135, R133, R135, R128 ;  /* 0x0000008785877223 */ /* 0x000fcc0000010080 */
[----:B------:R-:W1:Y:S01]  /*1f040*/  SHFL.IDX PT, R135, R135, RZ, 0x1f ;  /* 0x00001fff87877589 */ /* 0x000e6200000e0000 */
[----:B--2---:R-:W-:-:S05]  /*1f050*/  FSEL R204, R127, RZ, !P3 ;  /* 0x000000ff7fcc7208 */ /* 0x004fca0005800000 */
[C---:B------:R-:W-:Y:S01]  /*1f060*/  FADD.FTZ R126, -R204.reuse, R16 ;  /* 0x00000010cc7e7221 */ /* 0x040fe20000010100 */
[----:B------:R-:W-:Y:S01]  /*1f070*/  FMUL.FTZ R16, R127, R127 ;  /* 0x0000007f7f107220 */ /* 0x000fe20000410000 */
[C---:B------:R-:W-:Y:S01]  /*1f080*/  FADD.FTZ R206, -R204.reuse, R12 ;  /* 0x0000000cccce7221 */ /* 0x040fe20000010100 */
[C---:B------:R-:W-:Y:S01]  /*1f090*/  FADD.FTZ R208, -R204.reuse, R13 ;  /* 0x0000000dccd07221 */ /* 0x040fe20000010100 */
[----:B------:R-:W-:Y:S01]  /*1f0a0*/  FADD.FTZ R210, -R204, R15 ;  /* 0x0000000fccd27221 */ /* 0x000fe20000010100 */
[----:B------:R-:W0:Y:S01]  /*1f0b0*/  @!P1 LDC.64 R12, c[0x0][0x3c0] ;  /* 0x0000f000ff0c9b82 */ /* 0x000e220000000a00 */
[----:B------:R-:W-:Y:S01]  /*1f0c0*/  FSEL R16, R16, RZ, P3 ;  /* 0x000000ff10107208 */ /* 0x000fe20001800000 */
[C---:B------:R-:W-:Y:S01]  /*1f0d0*/  FADD.FTZ R198, -R204.reuse, R17 ;  /* 0x00000011ccc67221 */ /* 0x040fe20000010100 */
[C---:B------:R-:W-:Y:S01]  /*1f0e0*/  FADD.FTZ R176, -R204.reuse, R35 ;  /* 0x00000023ccb07221 */ /* 0x040fe20000010100 */
[C---:B------:R-:W-:Y:S01]  /*1f0f0*/  FADD.FTZ R174, -R204.reuse, R36 ;  /* 0x00000024ccae7221 */ /* 0x040fe20000010100 */
[C---:B------:R-:W-:Y:S01]  /*1f100*/  FADD.FTZ R36, -R204.reuse, R37 ;  /* 0x00000025cc247221 */ /* 0x040fe20000010100 */
[C---:B------:R-:W-:Y:S01]  /*1f110*/  FADD.FTZ R200, -R204.reuse, R72 ;  /* 0x00000048ccc87221 */ /* 0x040fe20000010100 */
[C---:B------:R-:W-:Y:S01]  /*1f120*/  FADD.FTZ R202, -R204.reuse, R73 ;  /* 0x00000049ccca7221 */ /* 0x040fe20000010100 */
[C---:B------:R-:W-:Y:S01]  /*1f130*/  FADD.FTZ R14, -R204.reuse, R14 ;  /* 0x0000000ecc0e7221 */ /* 0x040fe20000010100 */
[----:B------:R-:W2:Y:S01]  /*1f140*/  LDC.64 R72, c[0x0][0x430] ;  /* 0x00010c00ff487b82 */ /* 0x000ea20000000a00 */
[C---:B------:R-:W-:Y:S01]  /*1f150*/  FADD.FTZ R128, -R204.reuse, R18 ;  /* 0x00000012cc807221 */ /* 0x040fe20000010100 */
[C---:B------:R-:W-:Y:S01]  /*1f160*/  FADD.FTZ R140, -R204.reuse, R19 ;  /* 0x00000013cc8c7221 */ /* 0x040fe20000010100 */
[----:B-1----:R-:W-:Y:S01]  /*1f170*/  FFMA.FTZ R15, R135, UR11, R132 ;  /* 0x0000000b870f7c23 */ /* 0x002fe20008010084 */
[C---:B------:R-:W-:Y:S01]  /*1f180*/  FADD.FTZ R132, -R204.reuse, R32 ;  /* 0x00000020cc847221 */ /* 0x040fe20000010100 */
[C---:B------:R-:W-:Y:S01]  /*1f190*/  FADD.FTZ R32, -R204.reuse, R34 ;  /* 0x00000022cc207221 */ /* 0x040fe20000010100 */
[C---:B------:R-:W-:Y:S01]  /*1f1a0*/  FADD.FTZ R148, -R204.reuse, R22 ;  /* 0x00000016cc947221 */ /* 0x040fe20000010100 */
[----:B------:R-:W-:Y:S01]  /*1f1b0*/  FADD.FTZ R15, R15, R16 ;  /* 0x000000100f0f7221 */ /* 0x000fe20000010000 */
[----:B------:R-:W1:Y:S01]  /*1f1c0*/  LDC.64 R34, c[0x0][0x428] ;  /* 0x00010a00ff227b82 */ /* 0x000e620000000a00 */
[C---:B------:R-:W-:Y:S01]  /*1f1d0*/  FADD.FTZ R168, -R204.reuse, R21 ;  /* 0x00000015cca87221 */ /* 0x040fe20000010100 */
[C---:B------:R-:W-:Y:S01]  /*1f1e0*/  FADD.FTZ R164, -R204.reuse, R23 ;  /* 0x00000017cca47221 */ /* 0x040fe20000010100 */
[----:B------:R3:W4:Y:S01]  /*1f1f0*/  MUFU.RSQ R37, R15 ;  /* 0x0000000f00257308 */ /* 0x0007220000001400 */
[C---:B------:R-:W-:Y:S01]  /*1f200*/  FADD.FTZ R192, -R204.reuse, R24 ;  /* 0x00000018ccc07221 */ /* 0x040fe20000010100 */
[C---:B------:R-:W-:Y:S01]  /*1f210*/  FADD.FTZ R144, -R204.reuse, R26 ;  /* 0x0000001acc907221 */ /* 0x040fe20000010100 */
[C---:B------:R-:W-:Y:S01]  /*1f220*/  FADD.FTZ R188, -R204.reuse, R27 ;  /* 0x0000001bccbc7221 */ /* 0x040fe20000010100 */
[----:B0-----:R-:W-:Y:S01]  /*1f230*/  @!P1 IMAD.WIDE R12, R123, 0x4, R12 ;  /* 0x000000047b0c9825 */ /* 0x001fe200078e020c */
[----:B------:R-:W0:Y:S03]  /*1f240*/  @!P1 LDC.64 R16, c[0x0][0x3c8] ;  /* 0x0000f200ff109b82 */ /* 0x000e260000000a00 */
[C---:B------:R-:W-:Y:S01]  /*1f250*/  FADD.FTZ R186, -R204.reuse, R28 ;  /* 0x0000001cccba7221 */ /* 0x040fe20000010100 */
[----:B------:R-:W-:Y:S01]  /*1f260*/  FADD.FTZ R166, -R204, R20 ;  /* 0x00000014cca67221 */ /* 0x000fe20000010100 */
[----:B------:R-:W-:-:S02]  /*1f270*/  HADD2.F32 R18, -RZ, R100.H0_H0 ;  /* 0x20000064ff127230 */ /* 0x000fc40000004100 */
[C---:B------:R-:W-:Y:S01]  /*1f280*/  FADD.FTZ R134, -R204.reuse, R25 ;  /* 0x00000019cc867221 */ /* 0x040fe20000010100 */
[----:B------:R-:W-:Y:S01]  /*1f290*/  HADD2.F32 R22, -RZ, R54.H0_H0 ;  /* 0x20000036ff167230 */ /* 0x000fe20000004100 */
[----:B------:R5:W-:Y:S01]  /*1f2a0*/  @!P1 STG.E desc[UR8][R12.64], R127 ;  /* 0x0000007f0c009986 */ /* 0x000be2000c101908 */
[----:B---3--:R-:W-:Y:S02]  /*1f2b0*/  HADD2.F32 R15, -RZ, R99.H0_H0 ;  /* 0x20000063ff0f7230 */ /* 0x008fe40000004100 */
[C---:B------:R-:W-:Y:S01]  /*1f2c0*/  FADD.FTZ R74, -R204.reuse, R74 ;  /* 0x0000004acc4a7221 */ /* 0x040fe20000010100 */
[----:B------:R-:W-:Y:S02]  /*1f2d0*/  HADD2.F32 R19, -RZ, R165.H0_H0 ;  /* 0x200000a5ff137230 */ /* 0x000fe40000004100 */
[----:B------:R-:W-:Y:S01]  /*1f2e0*/  FADD.FTZ R182, -R204, R31 ;  /* 0x0000001fccb67221 */ /* 0x000fe20000010100 */
[----:B------:R-:W-:Y:S02]  /*1f2f0*/  HADD2.F32 R24, -RZ, R99.H1_H1 ;  /* 0x30000063ff187230 */ /* 0x000fe40000004100 */
[----:B----4-:R-:W-:Y:S01]  /*1f300*/  FMUL.FTZ R27, R37, R206 ;  /* 0x000000ce251b7220 */ /* 0x010fe20000410000 */
[----:B------:R-:W-:-:S02]  /*1f310*/  HADD2.F32 R28, -RZ, R55.H0_H0 ;  /* 0x20000037ff1c7230 */ /* 0x000fc40000004100 */
[C---:B------:R-:W-:Y:S01]  /*1f320*/  FMUL.FTZ R26, R37.reuse, R208 ;  /* 0x000000d0251a7220 */ /* 0x040fe20000410000 */
[----:B------:R-:W-:Y:S02]  /*1f330*/  HADD2.F32 R21, -RZ, R98.H1_H1 ;  /* 0x30000062ff157230 */ /* 0x000fe40000004100 */
[C---:B------:R-:W-:Y:S01]  /*1f340*/  FMUL.FTZ R25, R37.reuse, R14 ;  /* 0x0000000e25197220 */ /* 0x040fe20000410000 */
[----:B------:R-:W-:Y:S02]  /*1f350*/  HADD2.F32 R23, -RZ, R167.H0_H0 ;  /* 0x200000a7ff177230 */ /* 0x000fe40000004100 */
[----:B------:R-:W-:Y:S01]  /*1f360*/  FMUL.FTZ R20, R37, R210 ;  /* 0x000000d225147220 */ /* 0x000fe20000410000 */
[----:B-----5:R-:W-:Y:S01]  /*1f370*/  FFMA.FTZ R12, R27, R18, R22 ;  /* 0x000000121b0c7223 */ /* 0x020fe20000010016 */
[----:B------:R-:W-:Y:S01]  /*1f380*/  FFMA.FTZ R13, R26, R15, R19 ;  /* 0x0000000f1a0d7223 */ /* 0x000fe20000010013 */
[----:B------:R-:W-:Y:S01]  /*1f390*/  FFMA.FTZ R14, R25, R24, R28 ;  /* 0x00000018190e7223 */ /* 0x000fe2000001001c */
[----:B------:R-:W-:Y:S01]  /*1f3a0*/  FFMA.FTZ R15, R20, R21, R23 ;  /* 0x00000015140f7223 */ /* 0x000fe20000010017 */
[----:B-1----:R-:W-:-:S04]  /*1f3b0*/  IMAD.WIDE.U32 R18, R145, 0x10, R34 ;  /* 0x0000001091127825 */ /* 0x002fc800078e0022 */
[C---:B------:R-:W-:Y:S01]  /*1f3c0*/  FADD.FTZ R146, -R204.reuse, R29 ;  /* 0x0000001dcc927221 */ /* 0x040fe20000010100 */
[C---:B------:R-:W-:Y:S01]  /*1f3d0*/  FADD.FTZ R142, -R204.reuse, R30 ;  /* 0x0000001ecc8e7221 */ /* 0x040fe20000010100 */
[----:B------:R-:W-:Y:S01]  /*1f3e0*/  FADD.FTZ R178, -R204, R33 ;  /* 0x00000021ccb27221 */ /* 0x000fe20000010100 */
[----:B0-----:R-:W-:-:S04]  /*1f3f0*/  @!P1 IMAD.WIDE R16, R123, 0x4, R16 ;  /* 0x000000047b109825 */ /* 0x001fc800078e0210 */
[C---:B------:R-:W-:Y:S01]  /*1f400*/  FADD.FTZ R38, -R204.reuse, R38 ;  /* 0x00000026cc267221 */ /* 0x040fe20000010100 */
[C---:B------:R-:W-:Y:S01]  /*1f410*/  FADD.FTZ R170, -R204.reuse, R39 ;  /* 0x00000027ccaa7221 */ /* 0x040fe20000010100 */
[C---:B------:R-:W-:Y:S01]  /*1f420*/  FMUL.FTZ R31, R37.reuse, R164 ;  /* 0x000000a4251f7220 */ /* 0x040fe20000410000 */
[----:B------:R-:W-:Y:S01]  /*1f430*/  FADD.FTZ R204, -R204, R75 ;  /* 0x0000004bcccc7221 */ /* 0x000fe20000010100 */
[----:B------:R0:W-:Y:S01]  /*1f440*/  @!P1 STG.E desc[UR8][R16.64], R37 ;  /* 0x0000002510009986 */ /* 0x0001e2000c101908 */
[C---:B------:R-:W-:Y:S01]  /*1f450*/  FMUL.FTZ R24, R37.reuse, R126 ;  /* 0x0000007e25187220 */ /* 0x040fe20000410000 */
[C---:B------:R-:W-:Y:S01]  /*1f460*/  FMUL.FTZ R191, R37.reuse, R134 ;  /* 0x0000008625bf7220 */ /* 0x040fe20000410000 */
[C---:B------:R-:W-:Y:S01]  /*1f470*/  FMUL.FTZ R179, R37.reuse, R132 ;  /* 0x0000008425b37220 */ /* 0x040fe20000410000 */
[----:B------:R1:W-:Y:S01]  /*1f480*/  STG.E.128 desc[UR8][R18.64], R12 ;  /* 0x0000000c12007986 */ /* 0x0003e2000c101d08 */
[----:B------:R-:W-:Y:S01]  /*1f490*/  FMUL.FTZ R164, R37, R74 ;  /* 0x0000004a25a47220 */ /* 0x000fe20000410000 */
[----:B------:R-:W-:-:S04]  /*1f4a0*/  IMAD.WIDE.U32 R74, R151, 0x10, R34 ;  /* 0x00000010974a7825 */ /* 0x000fc800078e0022 */
[C---:B------:R-:W-:Y:S01]  /*1f4b0*/  FMUL.FTZ R29, R37.reuse, R168 ;  /* 0x000000a8251d7220 */ /* 0x040fe20000410000 */
[C---:B------:R-:W-:Y:S01]  /*1f4c0*/  FMUL.FTZ R21, R37.reuse, R198 ;  /* 0x000000c625157220 */ /* 0x040fe20000410000 */
[----:B------:R-:W-:Y:S01]  /*1f4d0*/  FMUL.FTZ R168, R37, R200 ;  /* 0x000000c825a87220 */ /* 0x000fe20000410000 */
[----:B------:R-:W-:-:S04]  /*1f4e0*/  IMAD.WIDE.U32 R126, R153, 0x10, R34 ;  /* 0x00000010997e7825 */ /* 0x000fc800078e0022 */
[C---:B------:R-:W-:Y:S01]  /*1f4f0*/  FMUL.FTZ R22, R37.reuse, R128 ;  /* 0x0000008025167220 */ /* 0x040fe20000410000 */
[C---:B------:R-:W-:Y:S01]  /*1f500*/  FMUL.FTZ R23, R37.reuse, R140 ;  /* 0x0000008c25177220 */ /* 0x040fe20000410000 */
[C---:B------:R-:W-:Y:S01]  /*1f510*/  FMUL.FTZ R28, R37.reuse, R166 ;  /* 0x000000a6251c7220 */ /* 0x040fe20000410000 */
[----:B0-----:R-:W-:Y:S02]  /*1f520*/  HADD2.F32 R17, -RZ, R96.H1_H1 ;  /* 0x30000060ff117230 */ /* 0x001fe40000004100 */
[----:B------:R-:W-:Y:S01]  /*1f530*/  FMUL.FTZ R166, R37, R202 ;  /* 0x000000ca25a67220 */ /* 0x000fe20000410000 */
[----:B--2---:R-:W-:-:S04]  /*1f540*/  IMAD.WIDE.U32 R132, R151, 0x10, R72 ;  /* 0x0000001097847825 */ /* 0x004fc800078e0048 */
[C---:B------:R-:W-:Y:S01]  /*1f550*/  FMUL.FTZ R163, R37.reuse, R204 ;  /* 0x000000cc25a37220 */ /* 0x040fe20000410000 */
[C---:B------:R-:W-:Y:S01]  /*1f560*/  FMUL.FTZ R189, R37.reuse, R144 ;  /* 0x0000009025bd7220 */ /* 0x040fe20000410000 */
[----:B------:R-:W-:Y:S01]  /*1f570*/  FMUL.FTZ R30, R37, R148 ;  /* 0x00000094251e7220 */ /* 0x000fe20000410000 */
[----:B------:R-:W-:-:S04]  /*1f580*/  IMAD.WIDE.U32 R134, R153, 0x10, R72 ;  /* 0x0000001099867825 */ /* 0x000fc800078e0048 */
[C---:B------:R-:W-:Y:S01]  /*1f590*/  FMUL.FTZ R192, R37.reuse, R192 ;  /* 0x000000c025c07220 */ /* 0x040fe20000410000 */
[C---:B------:R-:W-:Y:S01]  /*1f5a0*/  FMUL.FTZ R188, R37.reuse, R188 ;  /* 0x000000bc25bc7220 */ /* 0x040fe20000410000 */
[C---:B------:R-:W-:Y:S01]  /*1f5b0*/  FMUL.FTZ R186, R37.reuse, R186 ;  /* 0x000000ba25ba7220 */ /* 0x040fe20000410000 */
[----:B-1----:R-:W-:Y:S02]  /*1f5c0*/  HADD2.F32 R13, -RZ, R97.H0_H0 ;  /* 0x20000061ff0d7230 */ /* 0x002fe40000004100 */
        /* <DEDUP_REMOVED lines=8> */
[----:B------:R-:W-:Y:S01]  /*1f650*/  FMUL.FTZ R178, R37, R178 ;  /* 0x000000b225b27220 */ /* 0x000fe20000410000 */
[----:B------:R-:W-:Y:S02]  /*1f660*/  HADD2.F32 R16, -RZ, R97.H1_H1 ;  /* 0x30000061ff107230 */ /* 0x000fe40000004100 */
[----:B------:R-:W-:Y:S01]  /*1f670*/  FFMA.FTZ R12, R27, R12, R14 ;  /* 0x0000000c1b0c7223 */ /* 0x000fe2000001000e */
[----:B------:R-:W-:Y:S02]  /*1f680*/  HADD2.F32 R18, -RZ, R3.H0_H0 ;  /* 0x20000003ff127230 */ /* 0x000fe40000004100 */
[----:B------:R-:W-:Y:S01]  /*1f690*/  FFMA.FTZ R15, R20, R17, R19 ;  /* 0x00000011140f7223 */ /* 0x000fe20000010013 */
[----:B------:R-:W-:-:S02]  /*1f6a0*/  HADD2.F32 R151, -RZ, R96.H0_H0 ;  /* 0x20000060ff977230 */ /* 0x000fc40000004100 */
[----:B------:R-:W-:Y:S01]  /*1f6b0*/  FMUL.FTZ R177, R37, R32 ;  /* 0x0000002025b17220 */ /* 0x000fe20000410000 */
[----:B------:R-:W-:Y:S02]  /*1f6c0*/  HADD2.F32 R153, -RZ, R56.H0_H0 ;  /* 0x20000038ff997230 */ /* 0x000fe40000004100 */
[----:B------:R-:W-:Y:S01]  /*1f6d0*/  FFMA.FTZ R14, R25, R16, R18 ;  /* 0x00000010190e7223 */ /* 0x000fe20000010012 */
[----:B------:R-:W-:Y:S02]  /*1f6e0*/  HADD2.F32 R17, -RZ, R94.H0_H0 ;  /* 0x2000005eff117230 */ /* 0x000fe40000004100 */
[----:B------:R-:W-:Y:S01]  /*1f6f0*/  FMUL.FTZ R176, R37, R176 ;  /* 0x000000b025b07220 */ /* 0x000fe20000410000 */
[----:B------:R-:W-:Y:S02]  /*1f700*/  HADD2.F32 R19, -RZ, R40.H0_H0 ;  /* 0x20000028ff137230 */ /* 0x000fe40000004100 */
[----:B------:R-:W-:Y:S01]  /*1f710*/  FFMA.FTZ R16, R24, R151, R153 ;  /* 0x0000009718107223 */ /* 0x000fe20000010099 */
[----:B------:R-:W-:-:S02]  /*1f720*/  HADD2.F32 R18, -RZ, R95.H0_H0 ;  /* 0x2000005fff127230 */ /* 0x000fc40000004100 */
[C---:B------:R-:W-:Y:S01]  /*1f730*/  FMUL.FTZ R174, R37.reuse, R174 ;  /* 0x000000ae25ae7220 */ /* 0x040fe20000410000 */
[----:B------:R-:W-:Y:S02]  /*1f740*/  HADD2.F32 R26, -RZ, R169.H0_H0 ;  /* 0x200000a9ff1a7230 */ /* 0x000fe40000004100 */
[----:B------:R-:W-:Y:S01]  /*1f750*/  FFMA.FTZ R20, R24, R17, R19 ;  /* 0x0000001118147223 */ /* 0x000fe20000010013 */
[----:B------:R-:W-:Y:S02]  /*1f760*/  HADD2.F32 R27, -RZ, R95.H1_H1 ;  /* 0x3000005fff1b7230 */ /* 0x000fe40000004100 */
[----:B------:R-:W-:Y:S01]  /*1f770*/  FMUL.FTZ R173, R37, R36 ;  /* 0x0000002425ad7220 */ /* 0x000fe20000410000 */
[----:B------:R-:W-:Y:S02]  /*1f780*/  HADD2.F32 R151, -RZ, R57.H0_H0 ;  /* 0x20000039ff977230 */ /* 0x000fe40000004100 */
[----:B------:R-:W-:Y:S01]  /*1f790*/  FFMA.FTZ R17, R21, R18, R26 ;  /* 0x0000001215117223 */ /* 0x000fe2000001001a */
[----:B------:R-:W-:-:S02]  /*1f7a0*/  HADD2.F32 R198, -RZ, R93.H0_H0 ;  /* 0x2000005dffc67230 */ /* 0x000fc40000004100 */
[C---:B------:R-:W-:Y:S01]  /*1f7b0*/  FMUL.FTZ R171, R37.reuse, R38 ;  /* 0x0000002625ab7220 */ /* 0x040fe20000410000 */
[----:B------:R-:W-:Y:S02]  /*1f7c0*/  HADD2.F32 R25, -RZ, R169.H1_H1 ;  /* 0x300000a9ff197230 */ /* 0x000fe40000004100 */
[----:B------:R-:W-:Y:S01]  /*1f7d0*/  FFMA.FTZ R18, R22, R27, R151 ;  /* 0x0000001b16127223 */ /* 0x000fe20000010097 */
[----:B------:R-:W-:Y:S02]  /*1f7e0*/  HADD2.F32 R153, -RZ, R93.H1_H1 ;  /* 0x3000005dff997230 */ /* 0x000fe40000004100 */
[----:B------:R-:W-:Y:S01]  /*1f7f0*/  FMUL.FTZ R170, R37, R170 ;  /* 0x000000aa25aa7220 */ /* 0x000fe20000410000 */
        /* <DEDUP_REMOVED lines=8> */
[----:B------:R-:W-:Y:S02]  /*1f880*/  HADD2.F32 R198, -RZ, R92.H1_H1 ;  /* 0x3000005cffc67230 */ /* 0x000fe40000004100 */
[----:B------:R-:W-:-:S02]  /*1f890*/  HADD2.F32 R25, -RZ, R172.H1_H1 ;  /* 0x300000acff197230 */ /* 0x000fc40000004100 */
[C---:B------:R-:W-:Y:S01]  /*1f8a0*/  FFMA.FTZ R24, R28.reuse, R27, R151 ;  /* 0x0000001b1c187223 */ /* 0x040fe20000010097 */
[----:B------:R-:W-:Y:S02]  /*1f8b0*/  HADD2.F32 R153, -RZ, R90.H0_H0 ;  /* 0x2000005aff997230 */ /* 0x000fe40000004100 */
[----:B------:R-:W-:Y:S02]  /*1f8c0*/  HADD2.F32 R200, -RZ, R42.H0_H0 ;  /* 0x2000002affc87230 */ /* 0x000fe40000004100 */
[----:B------:R-:W-:Y:S01]  /*1f8d0*/  FFMA.FTZ R23, R23, R198, R25 ;  /* 0x000000c617177223 */ /* 0x000fe20000010019 */
[----:B------:R-:W-:Y:S02]  /*1f8e0*/  HADD2.F32 R202, -RZ, R91.H0_H0 ;  /* 0x2000005bffca7230 */ /* 0x000fe40000004100 */
[----:B------:R-:W-:Y:S02]  /*1f8f0*/  HADD2.F32 R204, -RZ, R175.H0_H0 ;  /* 0x200000afffcc7230 */ /* 0x000fe40000004100 */
[----:B------:R-:W-:Y:S01]  /*1f900*/  FFMA.FTZ R28, R28, R153, R200 ;  /* 0x000000991c1c7223 */ /* 0x000fe200000100c8 */
[----:B------:R-:W-:-:S04]  /*1f910*/  IMAD.WIDE.U32 R144, R145, 0x10, R72 ;  /* 0x0000001091907825 */ /* 0x000fc800078e0048 */
[----:B------:R-:W-:Y:S01]  /*1f920*/  FFMA.FTZ R25, R29, R202, R204 ;  /* 0x000000ca1d197223 */ /* 0x000fe200000100cc */
[--C-:B------:R-:W-:Y:S01]  /*1f930*/  IMAD.WIDE.U32 R140, R147, 0x10, R34.reuse ;  /* 0x00000010938c7825 */ /* 0x100fe200078e0022 */
[----:B------:R0:W-:Y:S03]  /*1f940*/  STG.E.128 desc[UR8][R144.64], R12 ;  /* 0x0000000c90007986 */ /* 0x0001e6000c101d08 */
[C---:B------:R-:W-:Y:S01]  /*1f950*/  IMAD.WIDE.U32 R128, R155.reuse, 0x10, R34 ;  /* 0x000000109b807825 */ /* 0x040fe200078e0022 */
[----:B------:R1:W-:Y:S03]  /*1f960*/  STG.E.128 desc[UR8][R140.64], R16 ;  /* 0x000000108c007986 */ /* 0x0003e6000c101d08 */
[----:B------:R-:W-:-:S04]  /*1f970*/  IMAD.WIDE.U32 R36, R155, 0x10, R72 ;  /* 0x000000109b247825 */ /* 0x000fc800078e0048 */
[----:B------:R-:W-:Y:S02]  /*1f980*/  HADD2.F32 R26, -RZ, R89.H0_H0 ;  /* 0x20000059ff1a7230 */ /* 0x000fe40000004100 */
[----:B------:R-:W-:Y:S02]  /*1f990*/  HADD2.F32 R206, -RZ, R175.H1_H1 ;  /* 0x300000afffce7230 */ /* 0x000fe40000004100 */
[----:B------:R-:W-:-:S04]  /*1f9a0*/  IMAD.WIDE.U32 R146, R147, 0x10, R72 ;  /* 0x0000001093927825 */ /* 0x000fc800078e0048 */
[----:B------:R-:W-:Y:S01]  /*1f9b0*/  FFMA.FTZ R29, R29, R26, R206 ;  /* 0x0000001a1d1d7223 */ /* 0x000fe200000100ce */
[----:B------:R-:W-:Y:S01]  /*1f9c0*/  HADD2.F32 R153, -RZ, R91.H1_H1 ;  /* 0x3000005bff997230 */ /* 0x000fe20000004100 */
[----:B------:R2:W-:Y:S01]  /*1f9d0*/  STG.E.128 desc[UR8][R146.64], R20 ;  /* 0x0000001492007986 */ /* 0x0005e2000c101d08 */
[----:B------:R-:W-:Y:S02]  /*1f9e0*/  HADD2.F32 R155, -RZ, R59.H0_H0 ;  /* 0x2000003bff9b7230 */ /* 0x000fe40000004100 */
[----:B------:R-:W-:Y:S02]  /*1f9f0*/  HADD2.F32 R27, -RZ, R89.H1_H1 ;  /* 0x30000059ff1b7230 */ /* 0x000fe40000004100 */
[----:B------:R-:W-:Y:S02]  /*1fa00*/  HADD2.F32 R204, -RZ, R43.H0_H0 ;  /* 0x2000002bffcc7230 */ /* 0x000fe40000004100 */
[----:B------:R-:W-:Y:S01]  /*1fa10*/  FFMA.FTZ R26, R30, R153, R155 ;  /* 0x000000991e1a7223 */ /* 0x000fe2000001009b */
[----:B------:R-:W-:-:S02]  /*1fa20*/  HADD2.F32 R200, -RZ, R90.H1_H1 ;  /* 0x3000005affc87230 */ /* 0x000fc40000004100 */
[----:B------:R-:W-:Y:S02]  /*1fa30*/  HADD2.F32 R202, -RZ, R180.H0_H0 ;  /* 0x200000b4ffca7230 */ /* 0x000fe40000004100 */
[----:B------:R-:W-:Y:S01]  /*1fa40*/  FFMA.FTZ R30, R30, R27, R204 ;  /* 0x0000001b1e1e7223 */ /* 0x000fe200000100cc */
[----:B0-----:R-:W-:Y:S02]  /*1fa50*/  HADD2.F32 R14, -RZ, R85.H0_H0 ;  /* 0x20000055ff0e7230 */ /* 0x001fe40000004100 */
[----:B-1----:R-:W-:Y:S02]  /*1fa60*/  HADD2.F32 R17, -RZ, R181.H1_H1 ;  /* 0x300000b5ff117230 */ /* 0x002fe40000004100 */
[----:B------:R-:W-:Y:S01]  /*1fa70*/  FFMA.FTZ R27, R31, R200, R202 ;  /* 0x000000c81f1b7223 */ /* 0x000fe200000100ca */
[----:B------:R-:W-:Y:S02]  /*1fa80*/  HADD2.F32 R18, -RZ, R87.H1_H1 ;  /* 0x30000057ff127230 */ /* 0x000fe40000004100 */
[----:B------:R-:W-:-:S04]  /*1fa90*/  IMAD.WIDE.U32 R142, R149, 0x10, R34 ;  /* 0x00000010958e7825 */ /* 0x000fc800078e0022 */
[----:B------:R-:W-:Y:S01]  /*1faa0*/  FFMA.FTZ R17, R191, R14, R17 ;  /* 0x0000000ebf117223 */ /* 0x000fe20000010011 */
[----:B--2---:R-:W-:Y:S01]  /*1fab0*/  HADD2.F32 R20, -RZ, R61.H0_H0 ;  /* 0x2000003dff147230 */ /* 0x004fe20000004100 */
[----:B------:R0:W-:Y:S01]  /*1fac0*/  STG.E.128 desc[UR8][R142.64], R24 ;  /* 0x000000188e007986 */ /* 0x0001e2000c101d08 */
[----:B------:R-:W-:Y:S02]  /*1fad0*/  HADD2.F32 R198, -RZ, R88.H1_H1 ;  /* 0x30000058ffc67230 */ /* 0x000fe40000004100 */
        /* <DEDUP_REMOVED lines=9> */
[----:B------:R-:W-:Y:S02]  /*1fb70*/  HADD2.F32 R22, -RZ, R184.H1_H1 ;  /* 0x300000b8ff167230 */ /* 0x000fe40000004100 */
[----:B------:R-:W-:Y:S01]  /*1fb80*/  FFMA.FTZ R18, R189, R18, R20 ;  /* 0x00000012bd127223 */ /* 0x000fe20000010014 */
[----:B------:R-:W-:-:S02]  /*1fb90*/  HADD2.F32 R23, -RZ, R84.H0_H0 ;  /* 0x20000054ff177230 */ /* 0x000fc40000004100 */
[----:B0-----:R-:W-:Y:S02]  /*1fba0*/  HADD2.F32 R25, -RZ, R62.H0_H0 ;  /* 0x2000003eff197230 */ /* 0x001fe40000004100 */
[----:B------:R-:W-:Y:S01]  /*1fbb0*/  FFMA.FTZ R19, R188, R21, R22 ;  /* 0x00000015bc137223 */ /* 0x000fe20000010016 */
[----:B------:R-:W-:-:S04]  /*1fbc0*/  IMAD.WIDE.U32 R148, R149, 0x10, R72 ;  /* 0x0000001095947825 */ /* 0x000fc800078e0048 */
[C---:B------:R-:W-:Y:S01]  /*1fbd0*/  FFMA.FTZ R20, R186.reuse, R23, R25 ;  /* 0x00000017ba147223 */ /* 0x040fe20000010019 */
[----:B------:R-:W-:Y:S01]  /*1fbe0*/  HADD2.F32 R27, -RZ, R77.H1_H1 ;  /* 0x3000004dff1b7230 */ /* 0x000fe20000004100 */
[----:B------:R0:W-:Y:S01]  /*1fbf0*/  STG.E.128 desc[UR8][R148.64], R28 ;  /* 0x0000001c94007986 */ /* 0x0001e2000c101d08 */
[----:B------:R-:W-:Y:S02]  /*1fc00*/  HADD2.F32 R24, -RZ, R46.H0_H0 ;  /* 0x2000002eff187230 */ /* 0x000fe40000004100 */
[----:B------:R-:W-:Y:S02]  /*1fc10*/  HADD2.F32 R151, -RZ, R88.H0_H0 ;  /* 0x20000058ff977230 */ /* 0x000fe40000004100 */
[----:B------:R-:W-:Y:S02]  /*1fc20*/  HADD2.F32 R153, -RZ, R60.H0_H0 ;  /* 0x2000003cff997230 */ /* 0x000fe40000004100 */
[----:B------:R-:W-:Y:S01]  /*1fc30*/  FFMA.FTZ R24, R186, R27, R24 ;  /* 0x0000001bba187223 */ /* 0x000fe20000010018 */
[----:B------:R-:W-:-:S02]  /*1fc40*/  HADD2.F32 R200, -RZ, R87.H0_H0 ;  /* 0x20000057ffc87230 */ /* 0x000fc40000004100 */
[----:B------:R-:W-:Y:S02]  /*1fc50*/  HADD2.F32 R202, -RZ, R181.H0_H0 ;  /* 0x200000b5ffca7230 */ /* 0x000fe40000004100 */
[----:B------:R-:W-:Y:S01]  /*1fc60*/  FFMA.FTZ R12, R192, R151, R153 ;  /* 0x00000097c00c7223 */ /* 0x000fe20000010099 */
[----:B------:R-:W-:Y:S02]  /*1fc70*/  HADD2.F32 R22, -RZ, R83.H0_H0 ;  /* 0x20000053ff167230 */ /* 0x000fe40000004100 */
[----:B------:R-:W-:Y:S02]  /*1fc80*/  HADD2.F32 R26, -RZ, R187.H0_H0 ;  /* 0x200000bbff1a7230 */ /* 0x000fe40000004100 */
[----:B------:R-:W-:Y:S01]  /*1fc90*/  FFMA.FTZ R13, R191, R200, R202 ;  /* 0x000000c8bf0d7223 */ /* 0x000fe200000100ca */
[----:B------:R-:W-:Y:S02]  /*1fca0*/  HADD2.F32 R155, -RZ, R86.H0_H0 ;  /* 0x20000056ff9b7230 */ /* 0x000fe40000004100 */
[----:B------:R-:W-:-:S02]  /*1fcb0*/  HADD2.F32 R198, -RZ, R44.H0_H0 ;  /* 0x2000002cffc67230 */ /* 0x000fc40000004100 */
[----:B------:R-:W-:Y:S01]  /*1fcc0*/  FFMA.FTZ R21, R185, R22, R26 ;  /* 0x00000016b9157223 */ /* 0x000fe2000001001a */
[----:B------:R-:W-:Y:S01]  /*1fcd0*/  HADD2.F32 R142, -RZ, R76.H1_H1 ;  /* 0x3000004cff8e7230 */ /* 0x000fe20000004100 */
[----:B------:R1:W-:Y:S01]  /*1fce0*/  STG.E.128 desc[UR8][R74.64], R12 ;  /* 0x0000000c4a007986 */ /* 0x0003e2000c101d08 */
[----:B------:R-:W-:Y:S02]  /*1fcf0*/  HADD2.F32 R23, -RZ, R47.H0_H0 ;  /* 0x2000002fff177230 */ /* 0x000fe40000004100 */
[----:B------:R-:W-:Y:S01]  /*1fd00*/  FFMA.FTZ R16, R192, R155, R198 ;  /* 0x0000009bc0107223 */ /* 0x000fe200000100c6 */
[----:B0-----:R-:W-:Y:S02]  /*1fd10*/  HADD2.F32 R30, -RZ, R83.H1_H1 ;  /* 0x30000053ff1e7230 */ /* 0x001fe40000004100 */
[----:B------:R-:W-:Y:S02]  /*1fd20*/  HADD2.F32 R140, -RZ, R63.H0_H0 ;  /* 0x2000003fff8c7230 */ /* 0x000fe40000004100 */
[----:B------:R-:W-:Y:S01]  /*1fd30*/  FFMA.FTZ R26, R183, R142, R23 ;  /* 0x0000008eb71a7223 */ /* 0x000fe20000010017 */
[----:B------:R-:W-:Y:S01]  /*1fd40*/  HADD2.F32 R27, -RZ, R78.H1_H1 ;  /* 0x3000004eff1b7230 */ /* 0x000fe20000004100 */
[----:B------:R0:W-:Y:S01]  /*1fd50*/  STG.E.128 desc[UR8][R132.64], R16 ;  /* 0x0000001084007986 */ /* 0x0001e2000c101d08 */
[----:B------:R-:W-:-:S02]  /*1fd60*/  HADD2.F32 R29, -RZ, R190.H0_H0 ;  /* 0x200000beff1d7230 */ /* 0x000fc40000004100 */
[----:B------:R-:W-:Y:S01]  /*1fd70*/  FFMA.FTZ R22, R183, R30, R140 ;  /* 0x0000001eb7167223 */ /* 0x000fe2000001008c */
[----:B------:R-:W-:Y:S02]  /*1fd80*/  HADD2.F32 R28, -RZ, R0.H1_H1 ;  /* 0x30000000ff1c7230 */ /* 0x000fe40000004100 */
[----:B------:R-:W-:Y:S02]  /*1fd90*/  HADD2.F32 R25, -RZ, R187.H1_H1 ;  /* 0x300000bbff197230 */ /* 0x000fe40000004100 */
[----:B------:R-:W-:Y:S01]  /*1fda0*/  FFMA.FTZ R23, R182, R27, R29 ;  /* 0x0000001bb6177223 */ /* 0x000fe2000001001d */
[----:B------:R-:W-:Y:S02]  /*1fdb0*/  HADD2.F32 R27, -RZ, R100.H1_H1 ;  /* 0x30000064ff1b7230 */ /* 0x000fe40000004100 */
[----:B------:R-:W-:Y:S02]  /*1fdc0*/  HADD2.F32 R29, -RZ, R190.H1_H1 ;  /* 0x300000beff1d7230 */ /* 0x000fe40000004100 */
[----:B------:R-:W-:Y:S01]  /*1fdd0*/  FFMA.FTZ R25, R185, R28, R25 ;  /* 0x0000001cb9197223 */ /* 0x000fe20000010019 */
[----:B------:R-:W-:Y:S01]  /*1fde0*/  HADD2.F32 R28, -RZ, R130.H0_H0 ;  /* 0x20000082ff1c7230 */ /* 0x000fe20000004100 */
[----:B------:R2:W-:Y:S01]  /*1fdf0*/  STG.E.128 desc[UR8][R126.64], R20 ;  /* 0x000000147e007986 */ /* 0x0005e2000c101d08 */
[----:B------:R-:W-:-:S02]  /*1fe00*/  HADD2.F32 R30, -RZ, R64.H0_H0 ;  /* 0x20000040ff1e7230 */ /* 0x000fc40000004100 */
[----:B------:R-:W-:Y:S01]  /*1fe10*/  FFMA.FTZ R27, R182, R27, R29 ;  /* 0x0000001bb61b7223 */ /* 0x000fe2000001001d */
[----:B------:R-:W-:Y:S02]  /*1fe20*/  HADD2.F32 R31, -RZ, R131.H0_H0 ;  /* 0x20000083ff1f7230 */ /* 0x000fe40000004100 */
[----:B------:R-:W-:Y:S02]  /*1fe30*/  HADD2.F32 R141, -RZ, R193.H0_H0 ;  /* 0x200000c1ff8d7230 */ /* 0x000fe40000004100 */
[----:B------:R-:W-:Y:S01]  /*1fe40*/  FFMA.FTZ R28, R179, R28, R30 ;  /* 0x0000001cb31c7223 */ /* 0x000fe2000001001e */
[----:B------:R-:W-:Y:S01]  /*1fe50*/  HADD2.F32 R140, -RZ, R130.H1_H1 ;  /* 0x30000082ff8c7230 */ /* 0x000fe20000004100 */
[----:B------:R3:W-:Y:S01]  /*1fe60*/  STG.E.128 desc[UR8][R134.64], R24 ;  /* 0x0000001886007986 */ /* 0x0007e2000c101d08 */
[----:B------:R-:W-:Y:S02]  /*1fe70*/  HADD2.F32 R142, -RZ, R65.H0_H0 ;  /* 0x20000041ff8e7230 */ /* 0x000fe40000004100 */
[----:B------:R-:W-:Y:S01]  /*1fe80*/  FFMA.FTZ R29, R178, R31, R141 ;  /* 0x0000001fb21d7223 */ /* 0x000fe2000001008d */
[----:B------:R-:W-:-:S02]  /*1fe90*/  HADD2.F32 R143, -RZ, R131.H1_H1 ;  /* 0x30000083ff8f7230 */ /* 0x000fc40000004100 */
[--C-:B------:R-:W-:Y:S02]  /*1fea0*/  HADD2.F32 R145, -RZ, R194.reuse.H0_H0 ;  /* 0x200000c2ff917230 */ /* 0x100fe40000004100 */
[----:B------:R-:W-:Y:S01]  /*1feb0*/  FFMA.FTZ R30, R177, R140, R142 ;  /* 0x0000008cb11e7223 */ /* 0x000fe2000001008e */
[----:B-1----:R-:W-:Y:S02]  /*1fec0*/  HADD2.F32 R15, -RZ, R139.H1_H1 ;  /* 0x3000008bff0f7230 */ /* 0x002fe40000004100 */
[----:B0-----:R-:W-:Y:S02]  /*1fed0*/  HADD2.F32 R17, -RZ, R194.H1_H1 ;  /* 0x300000c2ff117230 */ /* 0x001fe40000004100 */
[----:B------:R-:W-:Y:S01]  /*1fee0*/  FFMA.FTZ R31, R176, R143, R145 ;  /* 0x0000008fb01f7223 */ /* 0x000fe20000010091 */
[----:B------:R-:W-:Y:S02]  /*1fef0*/  HADD2.F32 R19, -RZ, R150.H0_H0 ;  /* 0x20000096ff137230 */ /* 0x000fe40000004100 */
[----:B--2---:R-:W-:-:S02]  /*1ff00*/  HADD2.F32 R21, -RZ, R66.H0_H0 ;  /* 0x20000042ff157230 */ /* 0x004fc40000004100 */
[----:B------:R-:W-:Y:S01]  /*1ff10*/  FFMA.FTZ R15, R176, R15, R17 ;  /* 0x0000000fb00f7223 */ /* 0x000fe20000010011 */
[----:B------:R-:W-:Y:S01]  /*1ff20*/  HADD2.F32 R17, -RZ, R154.H0_H0 ;  /* 0x2000009aff117230 */ /* 0x000fe20000004100 */
[----:B------:R0:W-:Y:S01]  /*1ff30*/  STG.E.128 desc[UR8][R128.64], R28 ;  /* 0x0000001c80007986 */ /* 0x0001e2000c101d08 */
[----:B------:R-:W-:Y:S02]  /*1ff40*/  HADD2.F32 R18, -RZ, R152.H0_H0 ;  /* 0x20000098ff127230 */ /* 0x000fe40000004100 */
[----:B------:R-:W-:Y:S01]  /*1ff50*/  FFMA.FTZ R16, R174, R19, R21 ;  /* 0x00000013ae107223 */ /* 0x000fe20000010015 */
[----:B------:R-:W-:Y:S02]  /*1ff60*/  HADD2.F32 R19, -RZ, R50.H0_H0 ;  /* 0x20000032ff137230 */ /* 0x000fe40000004100 */
[----:B------:R-:W-:Y:S02]  /*1ff70*/  HADD2.F32 R22, -RZ, R195.H0_H0 ;  /* 0x200000c3ff167230 */ /* 0x000fe40000004100 */
[----:B------:R-:W-:-:S02]  /*1ff80*/  HADD2.F32 R23, -RZ, R51.H0_H0 ;  /* 0x20000033ff177230 */ /* 0x000fc40000004100 */
[----:B------:R-:W-:Y:S01]  /*1ff90*/  FFMA.FTZ R20, R174, R17, R19 ;  /* 0x00000011ae147223 */ /* 0x000fe20000010013 */
[----:B---3--:R-:W-:Y:S02]  /*1ffa0*/  HADD2.F32 R24, -RZ, R156.H0_H0 ;  /* 0x2000009cff187230 */ /* 0x008fe40000004100 */
[C---:B------:R-:W-:Y:S01]  /*1ffb0*/  FFMA.FTZ R17, R173.reuse, R18, R22 ;  /* 0x00000012ad117223 */ /* 0x040fe20000010016 */
[----:B------:R-:W-:Y:S02]  /*1ffc0*/  HADD2.F32 R21, -RZ, R195.H1_H1 ;  /* 0x300000c3ff157230 */ /* 0x000fe40000004100 */
[----:B------:R-:W-:Y:S02]  /*1ffd0*/  HADD2.F32 R19, -RZ, R152.H1_H1 ;  /* 0x30000098ff137230 */ /* 0x000fe40000004100 */
[----:B------:R-:W-:Y:S02]  /*1ffe0*/  HADD2.F32 R25, -RZ, R156.H1_H1 ;  /* 0x3000009cff197230 */ /* 0x000fe40000004100 */
[----:B------:R-:W-:Y:S01]  /*1fff0*/  FFMA.FTZ R21, R173, R24, R21 ;  /* 0x00000018ad157223 */ /* 0x000fe20000010015 */
[----:B------:R-:W-:-:S02]  /*20000*/  HADD2.F32 R24, -RZ, R196.H1_H1 ;  /* 0x300000c4ff187230 */ /* 0x000fc40000004100 */
[----:B0-----:R-:W-:Y:S02]  /*20010*/  HADD2.F32 R30, -RZ, R154.H1_H1 ;  /* 0x3000009aff1e7230 */ /* 0x001fe40000004100 */
[----:B------:R-:W-:Y:S02]  /*20020*/  HADD2.F32 R75, -RZ, R160.H0_H0 ;  /* 0x200000a0ff4b7230 */ /* 0x000fe40000004100 */
[----:B------:R-:W-:Y:S02]  /*20030*/  HADD2.F32 R127, -RZ, R197.H0_H0 ;  /* 0x200000c5ff7f7230 */ /* 0x000fe40000004100 */
[----:B------:R-:W-:Y:S01]  /*20040*/  FFMA.FTZ R22, R171, R30, R23 ;  /* 0x0000001eab167223 */ /* 0x000fe20000010017 */
[----:B------:R-:W-:Y:S02]  /*20050*/  HADD2.F32 R23, -RZ, R196.H0_H0 ;  /* 0x200000c4ff177230 */ /* 0x000fe40000004100 */
[----:B------:R-:W-:Y:S02]  /*20060*/  HADD2.F32 R26, -RZ, R150.H1_H1 ;  /* 0x30000096ff1a7230 */ /* 0x000fe40000004100 */
[----:B------:R-:W-:-:S02]  /*20070*/  HADD2.F32 R28, -RZ, R67.H0_H0 ;  /* 0x20000043ff1c7230 */ /* 0x000fc40000004100 */
[C---:B------:R-:W-:Y:S01]  /*20080*/  FFMA.FTZ R19, R170.reuse, R19, R23 ;  /* 0x00000013aa137223 */ /* 0x040fe20000010017 */
[----:B------:R-:W-:Y:S01]  /*20090*/  FFMA.FTZ R23, R170, R25, R24 ;  /* 0x00000019aa177223 */ /* 0x000fe20000010018 */
[----:B------:R-:W-:Y:S01]  /*200a0*/  FFMA.FTZ R25, R166, R75, R127 ;  /* 0x0000004ba6197223 */ /* 0x000fe2000001007f */
[----:B------:R-:W-:Y:S01]  /*200b0*/  HADD2.F32 R27, -RZ, R158.H0_H0 ;  /* 0x2000009eff1b7230 */ /* 0x000fe20000004100 */
[----:B------:R-:W0:Y:S01]  /*200c0*/  LDC.64 R74, c[0x0][0x380] ;  /* 0x0000e000ff4a7b82 */ /* 0x000e220000000a00 */
[----:B------:R-:W-:Y:S01]  /*200d0*/  FFMA.FTZ R18, R171, R26, R28 ;  /* 0x0000001aab127223 */ /* 0x000fe2000001001c */
[----:B------:R-:W-:Y:S02]  /*200e0*/  HADD2.F32 R29, -RZ, R68.H0_H0 ;  /* 0x20000044ff1d7230 */ /* 0x000fe40000004100 */
[----:B------:R-:W-:Y:S02]  /*200f0*/  HADD2.F32 R31, -RZ, R161.H0_H0 ;  /* 0x200000a1ff1f7230 */ /* 0x000fe40000004100 */
[----:B------:R-:W-:-:S02]  /*20100*/  HADD2.F32 R28, -RZ, R52.H0_H0 ;  /* 0x20000034ff1c7230 */ /* 0x000fc40000004100 */
[C---:B------:R-:W-:Y:S01]  /*20110*/  FFMA.FTZ R24, R168.reuse, R27, R29 ;  /* 0x0000001ba8187223 */ /* 0x040fe2000001001d */
[----:B------:R-:W-:Y:S02]  /*20120*/  HADD2.F32 R140, -RZ, R137.H0_H0 ;  /* 0x20000089ff8c7230 */ /* 0x000fe40000004100 */
[----:B------:R-:W-:Y:S02]  /*20130*/  HADD2.F32 R142, -RZ, R48.H0_H0 ;  /* 0x20000030ff8e7230 */ /* 0x000fe40000004100 */
[----:B------:R-:W-:Y:S01]  /*20140*/  FFMA.FTZ R28, R168, R31, R28 ;  /* 0x0000001fa81c7223 */ /* 0x000fe2000001001c */
[----:B------:R-:W-:Y:S02]  /*20150*/  HADD2.F32 R141, -RZ, R139.H0_H0 ;  /* 0x2000008bff8d7230 */ /* 0x000fe40000004100 */
[----:B------:R-:W-:Y:S02]  /*20160*/  HADD2.F32 R143, -RZ, R193.H1_H1 ;  /* 0x300000c1ff8f7230 */ /* 0x000fe40000004100 */
[----:B------:R-:W-:Y:S01]  /*20170*/  FFMA.FTZ R12, R179, R140, R142 ;  /* 0x0000008cb30c7223 */ /* 0x000fe2000001008e */
[----:B------:R-:W-:-:S02]  /*20180*/  HADD2.F32 R144, -RZ, R137.H1_H1 ;  /* 0x30000089ff907230 */ /* 0x000fc40000004100 */
[----:B------:R-:W-:Y:S02]  /*20190*/  HADD2.F32 R146, -RZ, R49.H0_H0 ;  /* 0x20000031ff927230 */ /* 0x000fe40000004100 */
[----:B------:R-:W-:Y:S01]  /*201a0*/  FFMA.FTZ R13, R178, R141, R143 ;  /* 0x0000008db20d7223 */ /* 0x000fe2000001008f */
[----:B------:R-:W-:Y:S02]  /*201b0*/  HADD2.F32 R29, -RZ, R162.H0_H0 ;  /* 0x200000a2ff1d7230 */ /* 0x000fe40000004100 */
[----:B------:R-:W-:Y:S02]  /*201c0*/  HADD2.F32 R27, -RZ, R197.H1_H1 ;  /* 0x300000c5ff1b7230 */ /* 0x000fe40000004100 */
[----:B------:R-:W-:Y:S01]  /*201d0*/  FFMA.FTZ R14, R177, R144, R146 ;  /* 0x00000090b10e7223 */ /* 0x000fe20000010092 */
[----:B0-----:R-:W-:Y:S01]  /*201e0*/  IADD3 R123, PT, PT, R123, R74, RZ ;  /* 0x0000004a7b7b7210 */ /* 0x001fe20007ffe0ff */
[----:B------:R-:W-:Y:S02]  /*201f0*/  HADD2.F32 R31, -RZ, R158.H1_H1 ;  /* 0x3000009eff1f7230 */ /* 0x000fe40000004100 */
[----:B------:R-:W-:Y:S01]  /*20200*/  HADD2.F32 R127, -RZ, R69.H0_H0 ;  /* 0x20000045ff7f7230 */ /* 0x000fe20000004100 */
[----:B------:R-:W-:Y:S01]  /*20210*/  ISETP.GE.AND P1, PT, R123, R75, PT ;  /* 0x0000004b7b00720c */ /* 0x000fe20003f26270 */
[----:B------:R-:W-:-:S02]  /*20220*/  HADD2.F32 R126, -RZ, R160.H1_H1 ;  /* 0x300000a0ff7e7230 */ /* 0x000fc40000004100 */
[----:B------:R-:W-:Y:S01]  /*20230*/  FFMA.FTZ R29, R166, R29, R27 ;  /* 0x0000001da61d7223 */ /* 0x000fe2000001001b */
[----:B------:R-:W-:Y:S02]  /*20240*/  HADD2.F32 R128, -RZ, R199.H0_H0 ;  /* 0x200000c7ff807230 */ /* 0x000fe40000004100 */
[----:B------:R-:W-:Y:S01]  /*20250*/  FFMA.FTZ R26, R164, R31, R127 ;  /* 0x0000001fa41a7223 */ /* 0x000fe2000001007f */
[----:B------:R-:W-:Y:S01]  /*20260*/  HADD2.F32 R129, -RZ, R161.H1_H1 ;  /* 0x300000a1ff817230 */ /* 0x000fe20000004100 */
[----:B------:R0:W-:Y:S01]  /*20270*/  STG.E.128 desc[UR8][R36.64], R12 ;  /* 0x0000000c24007986 */ /* 0x0001e2000c101d08 */
[----:B------:R-:W-:Y:S02]  /*20280*/  HADD2.F32 R30, -RZ, R53.H0_H0 ;  /* 0x20000035ff1e7230 */ /* 0x000fe40000004100 */
[----:B------:R-:W-:Y:S01]  /*20290*/  FFMA.FTZ R27, R163, R126, R128 ;  /* 0x0000007ea31b7223 */ /* 0x000fe20000010080 */
[----:B------:R-:W-:Y:S02]  /*202a0*/  HADD2.F32 R132, -RZ, R162.H1_H1 ;  /* 0x300000a2ff847230 */ /* 0x000fe40000004100 */
[----:B------:R-:W-:-:S02]  /*202b0*/  HADD2.F32 R133, -RZ, R199.H1_H1 ;  /* 0x300000c7ff857230 */ /* 0x000fc40000004100 */
[----:B------:R-:W-:Y:S01]  /*202c0*/  FFMA.FTZ R30, R164, R129, R30 ;  /* 0x00000081a41e7223 */ /* 0x000fe2000001001e */
[----:B------:R-:W-:-:S04]  /*202d0*/  IMAD.WIDE.U32 R32, R157, 0x10, R34 ;  /* 0x000000109d207825 */ /* 0x000fc800078e0022 */
[----:B------:R-:W-:Y:S01]  /*202e0*/  FFMA.FTZ R31, R163, R132, R133 ;  /* 0x00000084a31f7223 */ /* 0x000fe20000010085 */
[----:B------:R-:W-:Y:S01]  /*202f0*/  IMAD.WIDE.U32 R38, R157, 0x10, R72 ;  /* 0x000000109d267825 */ /* 0x000fe200078e0048 */
[----:B------:R0:W-:Y:S03]  /*20300*/  STG.E.128 desc[UR8][R32.64], R16 ;  /* 0x0000001020007986 */ /* 0x0001e6000c101d08 */
[C---:B------:R-:W-:Y:S01]  /*20310*/  IMAD.WIDE.U32 R34, R159.reuse, 0x10, R34 ;  /* 0x000000109f227825 */ /* 0x040fe200078e0022 */
[----:B------:R0:W-:Y:S03]  /*20320*/  STG.E.128 desc[UR8][R38.64], R20 ;  /* 0x0000001426007986 */ /* 0x0001e6000c101d08 */
[----:B------:R-:W-:Y:S01]  /*20330*/  IMAD.WIDE.U32 R72, R159, 0x10, R72 ;  /* 0x000000109f487825 */ /* 0x000fe200078e0048 */
[----:B------:R0:W-:Y:S04]  /*20340*/  STG.E.128 desc[UR8][R34.64], R24 ;  /* 0x0000001822007986 */ /* 0x0001e8000c101d08 */
[----:B------:R0:W-:Y:S01]  /*20350*/  STG.E.128 desc[UR8][R72.64], R28 ;  /* 0x0000001c48007986 */ /* 0x0001e2000c101d08 */
[----:B------:R-:W-:Y:S05]  /*20360*/  @!P1 BRA `(.L_x_15240) ;  /* 0xfffffe1400e89947 */ /* 0x000fea000383ffff */
[----:B------:R-:W-:Y:S05]  /*20370*/  EXIT ;  /* 0x000000000000794d */ /* 0x000fea0003800000 */
.L_x_15241:
        /* <DEDUP_REMOVED lines=16> */
.L_x_18073:


//--------------------- .text._ZN10layer_norm31ln_parallel_residual_fwd_kernelINS_13Kernel_traitsI6__halfffffjLj8192ELj1ELj1ELj8ELj16ENS_18Kernel_traits_baseILj8192ES2_ffffjLj256EEEEELb1ELb1ELb0EEEvNS_9FwdParamsE --------------------------
	.section	.text._ZN10layer_norm31ln_parallel_residual_fwd_kernelINS_13Kernel_traitsI6__halfffffjLj8192ELj1ELj1ELj8ELj16ENS_18Kernel_traits_baseILj8192ES2_ffffjLj256EEEEELb1ELb1ELb0EEEvNS_9FwdParamsE,"ax",@progbits
	.align	128
        .global         _ZN10layer_norm31ln_parallel_residual_fwd_kernelINS_13Kernel_traitsI6__halfffffjLj8192ELj1ELj1ELj8ELj16ENS_18Kernel_traits_baseILj8192ES2_ffffjLj256EEEEELb1ELb1ELb0EEEvNS_9FwdParamsE
        .type           _ZN10layer_norm31ln_parallel_residual_fwd_kernelINS_13Kernel_traitsI6__halfffffjLj8192ELj1ELj1ELj8ELj16ENS_18Kernel_traits_baseILj8192ES2_ffffjLj256EEEEELb1ELb1ELb0EEEvNS_9FwdParamsE,@function
        .size           _ZN10layer_norm31ln_parallel_residual_fwd_kernelINS_13Kernel_traitsI6__halfffffjLj8192ELj1ELj1ELj8ELj16ENS_18Kernel_traits_baseILj8192ES2_ffffjLj256EEEEELb1ELb1ELb0EEEvNS_9FwdParamsE,(.L_x_18074 - _ZN10layer_norm31ln_parallel_residual_fwd_kernelINS_13Kernel_traitsI6__halfffffjLj8192ELj1ELj1ELj8ELj16ENS_18Kernel_traits_baseILj8192ES2_ffffjLj256EEEEELb1ELb1ELb0EEEvNS_9FwdParamsE)
        .other          _ZN10layer_norm31ln_parallel_residual_fwd_kernelINS_13Kernel_traitsI6__halfffffjLj8192ELj1ELj1ELj8ELj16ENS_18Kernel_traits_baseILj8192ES2_ffffjLj256EEEEELb1ELb1ELb0EEEvNS_9FwdParamsE,@"STO_CUDA_ENTRY STV_DEFAULT"
_ZN10layer_norm31ln_parallel_residual_fwd_kernelINS_13Kernel_traitsI6__halfffffjLj8192ELj1ELj1ELj8ELj16ENS_18Kernel_traits_baseILj8192ES2_ffffjLj256EEEEELb1ELb1ELb0EEEvNS_9FwdParamsE:
.text._ZN10layer_norm31ln_parallel_residual_fwd_kernelINS_13Kernel_traitsI6__halfffffjLj8192ELj1ELj1ELj8ELj16ENS_18Kernel_traits_baseILj8192ES2_ffffjLj256EEEEELb1ELb1ELb0EEEvNS_9FwdParamsE:
[----:B------:R-:W0:Y:S01]  /*0000*/  LDC R1, c[0x0][0x37c] ;  /* 0x0000df00ff017b82 */ /* 0x000e220000000800 */
[----:B------:R-:W1:Y:S07]  /*0010*/  LDCU.U8 UR4, c[0x0][0x464] ;  /* 0x00008c80ff0477ac */ /* 0x000e6e0008000000 */
[----:B------:R-:W2:Y:S01]  /*0020*/  LDC R8, c[0x0][0x458] ;  /* 0x00011600ff087b82 */ /* 0x000ea20000000800 */
[----:B0-----:R-:W-:Y:S01]  /*0030*/  VIADD R1, R1, 0xfffffff8 ;  /* 0xfffffff801017836 */ /* 0x001fe20000000000 */
[----:B------:R-:W0:Y:S06]  /*0040*/  LDCU.64 UR8, c[0x0][0x358] ;  /* 0x00006b00ff0877ac */ /* 0x000e2c0008000a00 */
[----:B------:R-:W3:Y:S01]  /*0050*/  LDC R13, c[0x0][0x45c] ;  /* 0x00011700ff0d7b82 */ /* 0x000ee20000000800 */
[----:B------:R-:W4:Y:S01]  /*0060*/  S2R R92, SR_TID.X ;  /* 0x00000000005c7919 */ /* 0x000f220000002100 */
[----:B------:R-:W5:Y:S01]  /*0070*/  LDCU.64 UR10, c[0x0][0x438] ;  /* 0x00008700ff0a77ac */ /* 0x000f620008000a00 */
[----:B-1----:R-:W-:Y:S01]  /*0080*/  ISETP.NE.AND P0, PT, RZ, UR4, PT ;  /* 0x00000004ff007c0c */ /* 0x002fe2000bf05270 */
[----:B------:R-:W1:-:S12]  /*0090*/  LDCU.64 UR4, c[0x0][0x450] ;  /* 0x00008a00ff0477ac */ /* 0x000e580008000a00 */
[----:B--2---:R-:W-:Y:S01]  /*00a0*/  @P0 IMAD.MOV.U32 R2, RZ, RZ, R8 ;  /* 0x000000ffff020224 */ /* 0x004fe200078e0008 */
[----:B------:R-:W2:Y:S01]  /*00b0*/  @P0 LDC R5, c[0x0][0x460] ;  /* 0x00011800ff050b82 */ /* 0x000ea20000000800 */
[----:B---3--:R-:W-:-:S06]  /*00c0*/  @P0 MOV R3, R13 ;  /* 0x0000000d00030202 */ /* 0x008fcc0000000f00 */
[----:B0-----:R-:W2:Y:S01]  /*00d0*/  @P0 LDG.E.64 R2, desc[UR8][R2.64] ;  /* 0x0000000802020981 */ /* 0x001ea2000c1e1b00 */
[----:B-1----:R-:W-:Y:S02]  /*00e0*/  IMAD.U32 R68, RZ, RZ, UR4 ;  /* 0x00000004ff447e24 */ /* 0x002fe4000f8e00ff */
[----:B------:R-:W-:Y:S01]  /*00f0*/  IMAD.U32 R69, RZ, RZ, UR5 ;  /* 0x00000005ff457e24 */ /* 0x000fe2000f8e00ff */
[----:B------:R-:W0:Y:S05]  /*0100*/  LDCU UR5, c[0x0][0x388] ;  /* 0x00007100ff0577ac */ /* 0x000e2a0008000800 */
[----:B------:R-:W3:Y:S01]  /*0110*/  @P0 LDG.E.64 R68, desc[UR8][R68.64] ;  /* 0x0000000844440981 */ /* 0x000ee2000c1e1b00 */
[----:B------:R-:W1:Y:S01]  /*0120*/  S2UR UR6, SR_CTAID.X ;  /* 0x00000000000679c3 */ /* 0x000e620000002500 */
[----:B-----5:R-:W-:Y:S01]  /*0130*/  UISETP.NE.U32.AND UP0, UPT, UR10, URZ, UPT ;  /* 0x000000ff0a00728c */ /* 0x020fe2000bf05070 */
[----:B------:R-:W-:Y:S01]  /*0140*/  BSSY.RECONVERGENT B0, `(.L_x_15242) ;  /* 0x000008e000007945 */ /* 0x000fe20003800200 */
[----:B----4-:R-:W-:-:S02]  /*0150*/  LOP3.LUT R6, R92, 0xe0, RZ, 0xc0, !PT ;  /* 0x000000e05c067812 */ /* 0x010fc400078ec0ff */
[----:B------:R-:W-:Y:S02]  /*0160*/  UISETP.NE.AND.EX UP0, UPT, UR11, URZ, UPT, UP0 ;  /* 0x000000ff0b00728c */ /* 0x000fe4000bf05300 */
[----:B0-----:R-:W-:-:S04]  /*0170*/  USHF.R.S32.HI UR4, URZ, 0x1f, UR5 ;  /* 0x0000001fff047899 */ /* 0x001fc80008011405 */
[----:B------:R-:W-:-:S04]  /*0180*/  ULEA.HI UR4, UR4, UR5, URZ, 0x2 ;  /* 0x0000000504047291 */ /* 0x000fc8000f8f10ff */
[----:B------:R-:W-:Y:S01]  /*0190*/  USHF.R.S32.HI UR4, URZ, 0x2, UR4 ;  /* 0x00000002ff047899 */ /* 0x000fe20008011404 */
[----:B-1----:R-:W-:Y:S01]  /*01a0*/  IMAD.U32 R0, RZ, RZ, UR6 ;  /* 0x00000006ff007e24 */ /* 0x002fe2000f8e00ff */
[----:B--2---:R-:W-:Y:S01]  /*01b0*/  @P0 IADD3 R8, P1, PT, R2, R5, RZ ;  /* 0x0000000502080210 */ /* 0x004fe20007f3e0ff */
[----:B------:R-:W-:-:S03]  /*01c0*/  IMAD.MOV.U32 R5, RZ, RZ, R92 ;  /* 0x000000ffff057224 */ /* 0x000fc600078e005c */
[----:B------:R-:W-:Y:S02]  /*01d0*/  @P0 IADD3.X R13, PT, PT, RZ, R3, RZ, P1, !PT ;  /* 0x00000003ff0d0210 */ /* 0x000fe40000ffe4ff */
[----:B------:R-:W-:Y:S02]  /*01e0*/  LOP3.LUT R2, R5, 0xff, RZ, 0x3c, !PT ;  /* 0x000000ff05027812 */ /* 0x000fe400078e3cff */
[--C-:B------:R-:W-:Y:S01]  /*01f0*/  SHF.R.U64 R3, R8, 0x2, R13.reuse ;  /* 0x0000000208037819 */ /* 0x100fe2000000120d */
[C---:B---3--:R-:W-:Y:S01]  /*0200*/  VIADD R15, R69.reuse, 0xbb67ae85 ;  /* 0xbb67ae85450f7836 */ /* 0x048fe20000000000 */
[C---:B------:R-:W-:Y:S01]  /*0210*/  IADD3 R14, PT, PT, R68.reuse, -0x61c88647, RZ ;  /* 0x9e3779b9440e7810 */ /* 0x040fe20007ffe0ff */
[C---:B------:R-:W-:Y:S01]  /*0220*/  VIADD R29, R69.reuse, 0x76cf5d0a ;  /* 0x76cf5d0a451d7836 */ /* 0x040fe20000000000 */
        /* <DEDUP_REMOVED lines=10> */
[----:B------:R-:W-:Y:S02]  /*02d0*/  VIADD R10, R68, 0x8ff34781 ;  /* 0x8ff34781440a7836 */ /* 0x000fe40000000000 */
[----:B------:R-:W-:Y:S01]  /*02e0*/  VIADD R2, R2, UR4 ;  /* 0x0000000402027c36 */ /* 0x000fe20008000000 */
[----:B------:R-:W-:Y:S06]  /*02f0*/  BRA.U !UP0, `(.L_x_15243) ;  /* 0x0000000508087547 */ /* 0x000fec000b800000 */
[C---:B------:R-:W-:Y:S02]  /*0300*/  ISETP.GE.U32.AND P6, PT, R2.reuse, 0x100, PT ;  /* 0x000001000200780c */ /* 0x040fe40003fc6070 */
[C---:B------:R-:W-:Y:S02]  /*0310*/  ISETP.GE.U32.AND P1, PT, R2.reuse, 0x200, PT ;  /* 0x000002000200780c */ /* 0x040fe40003f26070 */
[C---:B------:R-:W-:Y:S02]  /*0320*/  ISETP.GE.U32.AND P2, PT, R2.reuse, 0x300, PT ;  /* 0x000003000200780c */ /* 0x040fe40003f46070 */
[C---:B------:R-:W-:Y:S02]  /*0330*/  ISETP.GE.U32.AND P3, PT, R2.reuse, 0x400, PT ;  /* 0x000004000200780c */ /* 0x040fe40003f66070 */
[C---:B------:R-:W-:Y:S02]  /*0340*/  ISETP.GE.U32.AND P4, PT, R2.reuse, 0x500, PT ;  /* 0x000005000200780c */ /* 0x040fe40003f86070 */
[----:B------:R-:W-:-:S02]  /*0350*/  ISETP.GE.U32.AND P5, PT, R2, 0x600, PT ;  /* 0x000006000200780c */ /* 0x000fc40003fa6070 */
[----:B------:R-:W-:Y:S01]  /*0360*/  ISETP.GE.U32.AND P0, PT, R2, 0x700, PT ;  /* 0x000007000200780c */ /* 0x000fe20003f06070 */
[----:B------:R-:W0:Y:S01]  /*0370*/  @P6 LDC.64 R42, c[0x0][0x3d0] ;  /* 0x0000f400ff2a6b82 */ /* 0x000e220000000a00 */
[----:B------:R-:W-:-:S07]  /*0380*/  P2R R17, PR, RZ, 0x40 ;  /* 0x00000040ff117803 */ /* 0x000fce0000000000 */
        /* <DEDUP_REMOVED lines=13> */
[----:B---3--:R-:W-:-:S04]  /*0460*/  @P1 IMAD.WIDE.U32 R48, R5, 0x8, R48 ;  /* 0x0000000805301825 */ /* 0x008fc800078e0030 */
[----:B------:R-:W-:Y:S01]  /*0470*/  @P1 VIADD R5, R5, 0x100 ;  /* 0x0000010005051836 */ /* 0x000fe20000000000 */
        /* <DEDUP_REMOVED lines=19> */
[----:B-1----:R-:W-:-:S04]  /*05b0*/  @P4 IMAD.WIDE.U32 R60, R5, 0x8, R60 ;  /* 0x00000008053c4825 */ /* 0x002fc800078e003c */
[----:B------:R-:W-:Y:S01]  /*05c0*/  @P4 VIADD R5, R5, 0x100 ;  /* 0x0000010005054836 */ /* 0x000fe20000000000 */
        /* <DEDUP_REMOVED lines=11> */
[----:B------:R-:W-:Y:S01]  /*0680*/  ISETP.GE.U32.AND P1, PT, R2, 0x800, PT ;  /* 0x000008000200780c */ /* 0x000fe20003f26070 */
[----:B------:R-:W-:-:S12]  /*0690*/  @P0 VIADD R5, R5, 0x100 ;  /* 0x0000010005050836 */ /* 0x000fd80000000000 */
        /* <DEDUP_REMOVED lines=8> */
.L_x_15243:
        /* <DEDUP_REMOVED lines=18> */
[----:B------:R-:W-:Y:S01]  /*0840*/  @P5 VIADD R5, R5, 0x100 ;  /* 0x0000010005055836 */ /* 0x000fe20000000000 */
[----:B------:R0:W5:Y:S01]  /*0850*/  @P5 LDG.E.64 R30, desc[UR8][R48.64] ;  /* 0x00000008301e5981 */ /* 0x000162000c1e1b00 */
[----:B------:R-:W-:Y:S02]  /*0860*/  ISETP.GE.U32.AND P5, PT, R2, 0x800, PT ;  /* 0x000008000200780c */ /* 0x000fe40003fa6070 */
[C---:B--2---:R-:W-:Y:S01]  /*0870*/  @P4 IMAD.WIDE.U32 R50, R5.reuse, 0x8, R50 ;  /* 0x0000000805324825 */ /* 0x044fe200078e0032 */
[----:B------:R-:W-:Y:S02]  /*0880*/  @P4 IADD3 R5, PT, PT, R5, 0x100, RZ ;  /* 0x0000010005054810 */ /* 0x000fe40007ffe0ff */
[----:B------:R-:W2:Y:S02]  /*0890*/  @P1 LDC.64 R54, c[0x0][0x3d0] ;  /* 0x0000f400ff361b82 */ /* 0x000ea40000000a00 */
[----:B------:R3:W5:Y:S06]  /*08a0*/  @P4 LDG.E.64 R32, desc[UR8][R50.64] ;  /* 0x0000000832204981 */ /* 0x00076c000c1e1b00 */
[----:B------:R-:W4:Y:S01]  /*08b0*/  @P0 LDC.64 R56, c[0x0][0x3d0] ;  /* 0x0000f400ff380b82 */ /* 0x000f220000000a00 */
[----:B0-----:R-:W-:-:S04]  /*08c0*/  @P3 IMAD.WIDE.U32 R48, R5, 0x8, R44 ;  /* 0x0000000805303825 */ /* 0x001fc800078e002c */
[----:B------:R-:W-:Y:S01]  /*08d0*/  @P3 VIADD R5, R5, 0x100 ;  /* 0x0000010005053836 */ /* 0x000fe20000000000 */
[----:B------:R3:W5:Y:S02]  /*08e0*/  @P3 LDG.E.64 R34, desc[UR8][R48.64] ;  /* 0x0000000830223981 */ /* 0x000764000c1e1b00 */
[----:B------:R-:W0:Y:S01]  /*08f0*/  @P5 LDC.64 R58, c[0x0][0x3d0] ;  /* 0x0000f400ff3a5b82 */ /* 0x000e220000000a00 */
[----:B-1----:R-:W-:-:S04]  /*0900*/  @P2 IMAD.WIDE.U32 R52, R5, 0x8, R52 ;  /* 0x0000000805342825 */ /* 0x002fc800078e0034 */
[----:B------:R-:W-:Y:S01]  /*0910*/  @P2 VIADD R5, R5, 0x100 ;  /* 0x0000010005052836 */ /* 0x000fe20000000000 */
[----:B------:R3:W5:Y:S03]  /*0920*/  @P2 LDG.E.64 R36, desc[UR8][R52.64] ;  /* 0x0000000834242981 */ /* 0x000766000c1e1b00 */
[C---:B--2---:R-:W-:Y:S01]  /*0930*/  @P1 IMAD.WIDE.U32 R54, R5.reuse, 0x8, R54 ;  /* 0x0000000805361825 */ /* 0x044fe200078e0036 */
[----:B------:R-:W-:-:S04]  /*0940*/  @P1 IADD3 R5, PT, PT, R5, 0x100, RZ ;  /* 0x0000010005051810 */ /* 0x000fc80007ffe0ff */
[----:B------:R3:W5:Y:S01]  /*0950*/  @P1 LDG.E.64 R38, desc[UR8][R54.64] ;  /* 0x0000000836261981 */ /* 0x000762000c1e1b00 */
[----:B----4-:R-:W-:-:S04]  /*0960*/  @P0 IMAD.WIDE.U32 R56, R5, 0x8, R56 ;  /* 0x0000000805380825 */ /* 0x010fc800078e0038 */
[----:B------:R-:W-:Y:S01]  /*0970*/  @P0 VIADD R5, R5, 0x100 ;  /* 0x0000010005050836 */ /* 0x000fe20000000000 */
[----:B------:R3:W5:Y:S03]  /*0980*/  @P0 LDG.E.64 R40, desc[UR8][R56.64] ;  /* 0x0000000838280981 */ /* 0x000766000c1e1b00 */
        /* <DEDUP_REMOVED lines=9> */
.L_x_15244:
[----:B------:R-:W-:Y:S05]  /*0a20*/  BSYNC.RECONVERGENT B0 ;  /* 0x0000000000007941 */ /* 0x000fea0003800200 */
.L_x_15242:
[----:B------:R-:W0:Y:S02]  /*0a30*/  LDCU UR5, c[0x0][0x384] ;  /* 0x00007080ff0577ac */ /* 0x000e240008000800 */
[----:B0-----:R-:W-:-:S13]  /*0a40*/  ISETP.GE.AND P0, PT, R0, UR5, PT ;  /* 0x0000000500007c0c */ /* 0x001fda000bf06270 */
[----:B------:R-:W-:Y:S05]  /*0a50*/  @P0 EXIT ;  /* 0x000000000000094d */ /* 0x000fea0003800000 */
[----:B------:R-:W0:Y:S01]  /*0a60*/  LDCU UR5, c[0x0][0x360] ;  /* 0x00006c00ff0577ac */ /* 0x000e220008000800 */
[----:B-----5:R-:W-:Y:S01]  /*0a70*/  IMAD.MOV.U32 R117, RZ, RZ, R12 ;  /* 0x000000ffff757224 */ /* 0x020fe200078e000c */
[----:B------:R-:W-:Y:S01]  /*0a80*/  MOV R5, R13 ;  /* 0x0000000d00057202 */ /* 0x000fe20000000f00 */
[----:B------:R-:W-:Y:S01]  /*0a90*/  IMAD.MOV.U32 R114, RZ, RZ, R34 ;  /* 0x000000ffff727224 */ /* 0x000fe200078e0022 */
[--C-:B------:R-:W-:Y:S01]  /*0aa0*/  SHF.R.U64 R105, R12, 0x10, R13.reuse ;  /* 0x000000100c697819 */ /* 0x100fe2000000120d */
[----:B------:R-:W-:Y:S01]  /*0ab0*/  IMAD.MOV.U32 R116, RZ, RZ, R30 ;  /* 0x000000ffff747224 */ /* 0x000fe200078e001e */
[----:B------:R-:W-:Y:S01]  /*0ac0*/  SHF.R.U32.HI R104, RZ, 0x10, R13 ;  /* 0x00000010ff687819 */ /* 0x000fe2000001160d */
[--C-:B------:R-:W-:Y:S01]  /*0ad0*/  IMAD.MOV.U32 R13, RZ, RZ, R31.reuse ;  /* 0x000000ffff0d7224 */ /* 0x100fe200078e001f */
[----:B------:R-:W-:Y:S01]  /*0ae0*/  SHF.R.U64 R103, R30, 0x10, R31 ;  /* 0x000000101e677819 */ /* 0x000fe2000000121f */
[----:B------:R-:W-:Y:S01]  /*0af0*/  IMAD.MOV.U32 R30, RZ, RZ, R33 ;  /* 0x000000ffff1e7224 */ /* 0x000fe200078e0021 */
[----:B------:R-:W-:Y:S01]  /*0b00*/  SHF.R.U32.HI R102, RZ, 0x10, R31 ;  /* 0x00000010ff667819 */ /* 0x000fe2000001161f */
[----:B------:R-:W-:Y:S01]  /*0b10*/  IMAD.MOV.U32 R113, RZ, RZ, R36 ;  /* 0x000000ffff717224 */ /* 0x000fe200078e0024 */
[----:B------:R-:W-:Y:S01]  /*0b20*/  MOV R31, R35 ;  /* 0x00000023001f7202 */ /* 0x000fe20000000f00 */
[----:B------:R-:W-:Y:S01]  /*0b30*/  IMAD.MOV.U32 R111, RZ, RZ, R40 ;  /* 0x000000ffff6f7224 */ /* 0x000fe200078e0028 */
[----:B------:R-:W-:Y:S01]  /*0b40*/  PRMT R117, R5, 0x5410, R117 ;  /* 0x0000541005757816 */ /* 0x000fe20000000075 */
[----:B------:R-:W-:Y:S01]  /*0b50*/  ULOP3.LUT UR6, UR4, 0xff, URZ, 0xc0, !UPT ;  /* 0x000000ff04067892 */ /* 0x000fe2000f8ec0ff */
[----:B------:R-:W-:Y:S01]  /*0b60*/  PRMT R114, R31, 0x5410, R114 ;  /* 0x000054101f727816 */ /* 0x000fe20000000072 */
[----:B------:R-:W-:Y:S01]  /*0b70*/  IMAD.HI.U32 R31, R3, -0x2daee0ad, RZ ;  /* 0xd2511f53031f7827 */ /* 0x000fe200078e00ff */
[----:B------:R-:W-:Y:S01]  /*0b80*/  PRMT R116, R13, 0x5410, R116 ;  /* 0x000054100d747816 */ /* 0x000fe20000000074 */
[----:B------:R-:W-:Y:S01]  /*0b90*/  UPLOP3.LUT UP1, UPT, UPT, UPT, UPT, 0x40, 0x4 ;  /* 0x000000000004789c */ /* 0x000fe20003f2e870 */
[----:B------:R-:W-:Y:S01]  /*0ba0*/  MOV R115, R32 ;  /* 0x0000002000737202 */ /* 0x000fe20000000f00 */
[----:B0-----:R-:W-:Y:S01]  /*0bb0*/  IMAD R5, R0, UR5, R92 ;  /* 0x0000000500057c24 */ /* 0x001fe2000f8e025c */
[----:B------:R-:W-:Y:S01]  /*0bc0*/  SHF.R.U64 R101, R32, 0x10, R33 ;  /* 0x0000001020657819 */ /* 0x000fe20000001221 */
[----:B------:R-:W-:Y:S01]  /*0bd0*/  IMAD.MOV.U32 R32, RZ, RZ, R37 ;  /* 0x000000ffff207224 */ /* 0x000fe200078e0025 */
[----:B------:R-:W-:Y:S01]  /*0be0*/  SHF.R.U32.HI R100, RZ, 0x10, R33 ;  /* 0x00000010ff647819 */ /* 0x000fe20000011621 */
[----:B------:R-:W-:Y:S01]  /*0bf0*/  IMAD.HI.U32 R13, R5, -0x326172a9, RZ ;  /* 0xcd9e8d57050d7827 */ /* 0x000fe200078e00ff */
[----:B------:R-:W-:Y:S01]  /*0c00*/  MOV R112, R38 ;  /* 0x0000002600707202 */ /* 0x000fe20000000f00 */
[----:B------:R-:W-:Y:S01]  /*0c10*/  USHF.R.U32.HI UR5, URZ, 0x1, UR4 ;  /* 0x00000001ff057899 */ /* 0x000fe20008011604 */
[----:B------:R-:W-:Y:S01]  /*0c20*/  LOP3.LUT R31, R31, R69, RZ, 0x3c, !PT ;  /* 0x000000451f1f7212 */ /* 0x000fe200078e3cff */
[----:B------:R-:W-:Y:S01]  /*0c30*/  IMAD.MOV.U32 R33, RZ, RZ, R39 ;  /* 0x000000ffff217224 */ /* 0x000fe200078e0027 */
[----:B------:R-:W-:Y:S01]  /*0c40*/  PRMT R115, R30, 0x5410, R115 ;  /* 0x000054101e737816 */ /* 0x000fe20000000073 */
[----:B------:R-:W-:Y:S01]  /*0c50*/  ULOP3.LUT UR5, UR5, 0x7fffff80, URZ, 0xc0, !UPT ;  /* 0x7fffff8005057892 */ /* 0x000fe2000f8ec0ff */
[----:B------:R-:W-:Y:S01]  /*0c60*/  LOP3.LUT R30, R4, R13, R68, 0x96, !PT ;  /* 0x0000000d041e7212 */ /* 0x000fe200078e9644 */
[----:B------:R-:W-:Y:S01]  /*0c70*/  IMAD.MOV.U32 R12, RZ, RZ, R42 ;  /* 0x000000ffff0c7224 */ /* 0x000fe200078e002a */
[----:B------:R-:W-:Y:S01]  /*0c80*/  PRMT R113, R32, 0x5410, R113 ;  /* 0x0000541020717816 */ /* 0x000fe20000000071 */
[----:B------:R-:W-:Y:S01]  /*0c90*/  IMAD R32, R5, -0x326172a9, RZ ;  /* 0xcd9e8d5705207824 */ /* 0x000fe200078e02ff */
[----:B------:R-:W-:Y:S01]  /*0ca0*/  PRMT R112, R33, 0x5410, R112 ;  /* 0x0000541021707816 */ /* 0x000fe20000000070 */
[----:B------:R-:W-:Y:S01]  /*0cb0*/  IMAD.HI.U32 R33, R31, -0x326172a9, RZ ;  /* 0xcd9e8d571f217827 */ /* 0x000fe200078e00ff */
[--C-:B------:R-:W-:Y:S01]  /*0cc0*/  SHF.R.U64 R99, R34, 0x10, R35.reuse ;  /* 0x0000001022637819 */ /* 0x100fe20000001223 */
[----:B------:R-:W0:Y:S01]  /*0cd0*/  LDCU UR7, c[0x0][0x408] ;  /* 0x00008100ff0777ac */ /* 0x000e220008000800 */
[----:B------:R-:W-:Y:S01]  /*0ce0*/  SHF.R.U32.HI R98, RZ, 0x10, R35 ;  /* 0x00000010ff627819 */ /* 0x000fe20000011623 */
[----:B------:R-:W-:Y:S01]  /*0cf0*/  IMAD R35, R3, -0x2daee0ad, RZ ;  /* 0xd2511f5303237824 */ /* 0x000fe200078e02ff */
[----:B------:R-:W-:Y:S01]  /*0d00*/  SHF.R.U64 R97, R36, 0x10, R37 ;  /* 0x0000001024617819 */ /* 0x000fe20000001225 */
[----:B------:R-:W-:Y:S01]  /*0d10*/  IMAD.HI.U32 R34, R30, -0x2daee0ad, RZ ;  /* 0xd2511f531e227827 */ /* 0x000fe200078e00ff */
[----:B------:R-:W-:Y:S01]  /*0d20*/  MOV R36, R41 ;  /* 0x0000002900247202 */ /* 0x000fe20000000f00 */
[----:B------:R-:W1:Y:S01]  /*0d30*/  LDCU UR16, c[0x0][0x388] ;  /* 0x00007100ff1077ac */ /* 0x000e620008000800 */
[----:B------:R-:W-:Y:S01]  /*0d40*/  LOP3.LUT R32, R14, R32, R33, 0x96, !PT ;  /* 0x000000200e207212 */ /* 0x000fe200078e9621 */
[----:B------:R-:W-:Y:S01]  /*0d50*/  IMAD R31, R31, -0x326172a9, RZ ;  /* 0xcd9e8d571f1f7824 */ /* 0x000fe200078e02ff */
[----:B------:R-:W-:Y:S01]  /*0d60*/  LOP3.LUT R34, R15, R35, R34, 0x96, !PT ;  /* 0x000000230f227212 */ /* 0x000fe200078e9622 */
[----:B------:R-:W-:Y:S01]  /*0d70*/  IMAD R35, R30, -0x2daee0ad, RZ ;  /* 0xd2511f531e237824 */ /* 0x000fe200078e02ff */
[----:B------:R-:W-:Y:S01]  /*0d80*/  PRMT R111, R36, 0x5410, R111 ;  /* 0x00005410246f7816 */ /* 0x000fe2000000006f */
[----:B------:R-:W-:Y:S01]  /*0d90*/  IMAD.HI.U32 R36, R32, -0x2daee0ad, RZ ;  /* 0xd2511f5320247827 */ /* 0x000fe200078e00ff */
[----:B------:R-:W-:Y:S01]  /*0da0*/  IADD3 R33, PT, PT, R68, 0x3c6ef372, RZ ;  /* 0x3c6ef37244217810 */ /* 0x000fe20007ffe0ff */
[----:B------:R-:W2:Y:S01]  /*0db0*/  LDCU.U8 UR14, c[0x0][0x410] ;  /* 0x00008200ff0e77ac */ /* 0x000ea20008000000 */
[----:B------:R-:W-:Y:S01]  /*0dc0*/  PRMT R105, R105, 0x5410, R105 ;  /* 0x0000541069697816 */ /* 0x000fe20000000069 */
[----:B------:R-:W-:Y:S01]  /*0dd0*/  IMAD.HI.U32 R30, R34, -0x326172a9, RZ ;  /* 0xcd9e8d57221e7827 */ /* 0x000fe200078e00ff */
[----:B------:R-:W-:Y:S01]  /*0de0*/  LOP3.LUT R29, R29, R35, R36, 0x96, !PT ;  /* 0x000000231d1d7212 */ /* 0x000fe200078e9624 */
[----:B------:R-:W3:Y:S01]  /*0df0*/  LDCU UR15, c[0x0][0x400] ;  /* 0x00008000ff0f77ac */ /* 0x000ee20008000800 */
[----:B------:R-:W-:Y:S01]  /*0e00*/  SHF.R.U64 R36, R22, 0x10, R23 ;  /* 0x0000001016247819 */ /* 0x000fe20000001217 */
[----:B------:R-:W-:Y:S01]  /*0e10*/  IMAD R34, R34, -0x326172a9, RZ ;  /* 0xcd9e8d5722227824 */ /* 0x000fe200078e02ff */
[----:B------:R-:W-:Y:S01]  /*0e20*/  LOP3.LUT R30, R33, R31, R30, 0x96, !PT ;  /* 0x0000001f211e7212 */ /* 0x000fe200078e961e */
[----:B------:R-:W-:Y:S01]  /*0e30*/  IMAD.HI.U32 R31, R29, -0x326172a9, RZ ;  /* 0xcd9e8d571d1f7827 */ /* 0x000fe200078e00ff */
[----:B------:R-:W-:Y:S01]  /*0e40*/  PRMT R105, R36, 0x7610, R105 ;  /* 0x0000761024697816 */ /* 0x000fe20000000069 */
[----:B------:R-:W4:Y:S01]  /*0e50*/  LDCU.64 UR10, c[0x0][0x398] ;  /* 0x00007300ff0a77ac */ /* 0x000f220008000a00 */
[----:B------:R-:W-:Y:S01]  /*0e60*/  SHF.R.U32.HI R91, RZ, 0x10, R37 ;  /* 0x00000010ff5b7819 */ /* 0x000fe20000011625 */
[----:B------:R-:W-:Y:S01]  /*0e70*/  IMAD R33, R32, -0x2daee0ad, RZ ;  /* 0xd2511f5320217824 */ /* 0x000fe200078e02ff */
[----:B------:R-:W-:Y:S01]  /*0e80*/  LOP3.LUT R28, R28, R34, R31, 0x96, !PT ;  /* 0x000000221c1c7212 */ /* 0x000fe200078e961f */
[----:B------:R-:W-:Y:S01]  /*0e90*/  IMAD.HI.U32 R32, R30, -0x2daee0ad, RZ ;  /* 0xd2511f531e207827 */ /* 0x000fe200078e00ff */
[----:B------:R-:W-:Y:S01]  /*0ea0*/  SHF.R.U64 R37, R38, 0x10, R39 ;  /* 0x0000001026257819 */ /* 0x000fe20000001227 */
[----:B------:R-:W0:Y:S01]  /*0eb0*/  LDCU.64 UR12, c[0x0][0x3a0] ;  /* 0x00007400ff0c77ac */ /* 0x000e220008000a00 */
[----:B------:R-:W-:Y:S01]  /*0ec0*/  PRMT R104, R104, 0x5410, R104 ;  /* 0x0000541068687816 */ /* 0x000fe20000000068 */
[----:B------:R-:W-:Y:S01]  /*0ed0*/  VIADD R35, R69, 0x32370b8f ;  /* 0x32370b8f45237836 */ /* 0x000fe20000000000 */
[----:B------:R-:W-:Y:S01]  /*0ee0*/  PRMT R12, R12, 0x5410, R37 ;  /* 0x000054100c0c7816 */ /* 0x000fe20000000025 */
[----:B------:R-:W-:Y:S01]  /*0ef0*/  IMAD R36, R30, -0x2daee0ad, RZ ;  /* 0xd2511f531e247824 */ /* 0x000fe200078e02ff */
[----:B------:R-:W-:Y:S01]  /*0f00*/  IADD3 R30, PT, PT, R68, 0x78dde6e4, RZ ;  /* 0x78dde6e4441e7810 */ /* 0x000fe20007ffe0ff */
[----:B------:R-:W-:Y:S01]  /*0f10*/  IMAD.HI.U32 R31, R28, -0x2daee0ad, RZ ;  /* 0xd2511f531c1f7827 */ /* 0x000fe200078e00ff */
[----:B------:R-:W-:-:S02]  /*0f20*/  LOP3.LUT R32, R35, R33, R32, 0x96, !PT ;  /* 0x0000002123207212 */ /* 0x000fc400078e9620 */
[----:B------:R-:W-:Y:S01]  /*0f30*/  PRMT R103, R103, 0x5410, R103 ;  /* 0x0000541067677816 */ /* 0x000fe20000000067 */
[----:B------:R-:W-:Y:S01]  /*0f40*/  VIADD R33, R69, 0xed9eba14 ;  /* 0xed9eba1445217836 */ /* 0x000fe20000000000 */
[----:B------:R-:W-:Y:S01]  /*0f50*/  PRMT R101, R101, 0x5410, R101 ;  /* 0x0000541065657816 */ /* 0x000fe20000000065 */
[----:B------:R-:W-:Y:S01]  /*0f60*/  IMAD R34, R29, -0x326172a9, RZ ;  /* 0xcd9e8d571d227824 */ /* 0x000fe200078e02ff */
[----:B------:R-:W-:Y:S01]  /*0f70*/  SHF.R.U32.HI R37, RZ, 0x10, R23 ;  /* 0x00000010ff257819 */ /* 0x000fe20000011617 */
[----:B------:R-:W-:Y:S01]  /*0f80*/  IMAD.HI.U32 R29, R32, -0x326172a9, RZ ;  /* 0xcd9e8d57201d7827 */ /* 0x000fe200078e00ff */
[----:B------:R-:W-:Y:S02]  /*0f90*/  LOP3.LUT R31, R33, R36, R31, 0x96, !PT ;  /* 0x00000024211f7212 */ /* 0x000fe400078e961f */
[----:B------:R-:W-:Y:S01]  /*0fa0*/  SHF.R.U64 R35, R20, 0x10, R21 ;  /* 0x0000001014237819 */ /* 0x000fe20000001215 */
[----:B------:R-:W-:Y:S01]  /*0fb0*/  IMAD R32, R32, -0x326172a9, RZ ;  /* 0xcd9e8d5720207824 */ /* 0x000fe200078e02ff */
[----:B------:R-:W-:Y:S01]  /*0fc0*/  LOP3.LUT R29, R30, R34, R29, 0x96, !PT ;  /* 0x000000221e1d7212 */ /* 0x000fe200078e961d */
[----:B------:R-:W-:Y:S01]  /*0fd0*/  IMAD.HI.U32 R33, R31, -0x326172a9, RZ ;  /* 0xcd9e8d571f217827 */ /* 0x000fe200078e00ff */
[----:B------:R-:W-:-:S02]  /*0fe0*/  SHF.R.U64 R34, R18, 0x10, R19 ;  /* 0x0000001012227819 */ /* 0x000fc40000001213 */
[----:B------:R-:W-:Y:S01]  /*0ff0*/  SHF.R.U32.HI R38, RZ, 0x10, R39 ;  /* 0x00000010ff267819 */ /* 0x000fe20000011627 */
[----:B------:R-:W-:Y:S01]  /*1000*/  IMAD R30, R28, -0x2daee0ad, RZ ;  /* 0xd2511f531c1e7824 */ /* 0x000fe200078e02ff */
[----:B------:R-:W-:Y:S01]  /*1010*/  LOP3.LUT R26, R26, R32, R33, 0x96, !PT ;  /* 0x000000201a1a7212 */ /* 0x000fe200078e9621 */
[----:B------:R-:W-:Y:S01]  /*1020*/  IMAD.HI.U32 R28, R29, -0x2daee0ad, RZ ;  /* 0xd2511f531d1c7827 */ /* 0x000fe200078e00ff */
[----:B------:R-:W-:Y:S02]  /*1030*/  SHF.R.U64 R39, R40, 0x10, R41 ;  /* 0x0000001028277819 */ /* 0x000fe40000001229 */
[--C-:B------:R-:W-:Y:S01]  /*1040*/  SHF.R.U64 R123, R42, 0x10, R43.reuse ;  /* 0x000000102a7b7819 */ /* 0x100fe2000000122b */
[----:B------:R-:W-:Y:S01]  /*1050*/  IMAD R31, R31, -0x326172a9, RZ ;  /* 0xcd9e8d571f1f7824 */ /* 0x000fe200078e02ff */
[----:B------:R-:W-:Y:S01]  /*1060*/  LOP3.LUT R27, R27, R30, R28, 0x96, !PT ;  /* 0x0000001e1b1b7212 */ /* 0x000fe200078e961c */
[----:B------:R-:W-:Y:S01]  /*1070*/  IMAD R30, R29, -0x2daee0ad, RZ ;  /* 0xd2511f531d1e7824 */ /* 0x000fe200078e02ff */
[----:B------:R-:W-:Y:S01]  /*1080*/  SHF.R.U32.HI R119, RZ, 0x10, R43 ;  /* 0x00000010ff777819 */ /* 0x000fe2000001162b */
[----:B------:R-:W-:Y:S01]  /*1090*/  IMAD.HI.U32 R28, R26, -0x2daee0ad, RZ ;  /* 0xd2511f531a1c7827 */ /* 0x000fe200078e00ff */
[----:B------:R-:W-:-:S02]  /*10a0*/  PRMT R104, R37, 0x7610, R104 ;  /* 0x0000761025687816 */ /* 0x000fc40000000068 */
[----:B------:R-:W-:Y:S01]  /*10b0*/  PRMT R103, R35, 0x7610, R103 ;  /* 0x0000761023677816 */ /* 0x000fe20000000067 */
[----:B------:R-:W-:Y:S01]  /*10c0*/  IMAD.HI.U32 R29, R27, -0x326172a9, RZ ;  /* 0xcd9e8d571b1d7827 */ /* 0x000fe200078e00ff */
[----:B------:R-:W-:Y:S02]  /*10d0*/  LOP3.LUT R25, R25, R30, R28, 0x96, !PT ;  /* 0x0000001e19197212 */ /* 0x000fe400078e961c */
[----:B------:R-:W-:Y:S01]  /*10e0*/  PRMT R101, R34, 0x7610, R101 ;  /* 0x0000761022657816 */ /* 0x000fe20000000065 */
[----:B------:R-:W-:Y:S01]  /*10f0*/  IMAD R27, R27, -0x326172a9, RZ ;  /* 0xcd9e8d571b1b7824 */ /* 0x000fe200078e02ff */
[----:B------:R-:W-:Y:S01]  /*1100*/  LOP3.LUT R24, R24, R31, R29, 0x96, !PT ;  /* 0x0000001f18187212 */ /* 0x000fe200078e961d */
[----:B------:R-:W-:Y:S01]  /*1110*/  IMAD.HI.U32 R28, R25, -0x326172a9, RZ ;  /* 0xcd9e8d57191c7827 */ /* 0x000fe200078e00ff */
[--C-:B------:R-:W-:Y:S02]  /*1120*/  SHF.R.U64 R122, R124, 0x10, R125.reuse ;  /* 0x000000107c7a7819 */ /* 0x100fe4000000127d */
[----:B------:R-:W-:Y:S01]  /*1130*/  SHF.R.U32.HI R118, RZ, 0x10, R125 ;  /* 0x00000010ff767819 */ /* 0x000fe2000001167d */
[----:B------:R-:W-:Y:S01]  /*1140*/  IMAD R26, R26, -0x2daee0ad, RZ ;  /* 0xd2511f531a1a7824 */ /* 0x000fe200078e02ff */
[----:B------:R-:W-:Y:S01]  /*1150*/  LOP3.LUT R11, R11, R27, R28, 0x96, !PT ;  /* 0x0000001b0b0b7212 */ /* 0x000fe200078e961c */
[----:B------:R-:W-:Y:S01]  /*1160*/  IMAD.HI.U32 R29, R24, -0x2daee0ad, RZ ;  /* 0xd2511f53181d7827 */ /* 0x000fe200078e00ff */
[----:B------:R-:W-:-:S02]  /*1170*/  SHF.R.U32.HI R40, RZ, 0x10, R41 ;  /* 0x00000010ff287819 */ /* 0x000fc40000011629 */
        /* <DEDUP_REMOVED lines=11> */
[----:B------:R-:W-:Y:S01]  /*1230*/  VIADD R26, R68, 0xf1bbcdc8 ;  /* 0xf1bbcdc8441a7836 */ /* 0x000fe20000000000 */
[----:B------:R-:W-:Y:S01]  /*1240*/  PRMT R91, R91, 0x5410, R91 ;  /* 0x000054105b5b7816 */ /* 0x000fe2000000005b */
[----:B------:R-:W-:Y:S01]  /*1250*/  IMAD.HI.U32 R9, R27, -0x326172a9, RZ ;  /* 0xcd9e8d571b097827 */ /* 0x000fe200078e00ff */
[----:B------:R-:W-:Y:S02]  /*1260*/  SHF.R.U32.HI R37, RZ, 0x10, R21 ;  /* 0x00000010ff257819 */ /* 0x000fe40000011615 */
[----:B------:R-:W-:Y:S01]  /*1270*/  LOP3.LUT R24, R26, R25, R24, 0x96, !PT ;  /* 0x000000191a187212 */ /* 0x000fe200078e9618 */
[----:B------:R-:W-:Y:S01]  /*1280*/  IMAD.MOV R26, RZ, RZ, -R6 ;  /* 0x000000ffff1a7224 */ /* 0x000fe200078e0a06 */
[----:B------:R-:W-:Y:S01]  /*1290*/  SHF.R.U32.HI R35, RZ, 0x10, R19 ;  /* 0x00000010ff237819 */ /* 0x000fe20000011613 */
[----:B------:R-:W-:Y:S01]  /*12a0*/  IMAD R6, R16, -0x326172a9, RZ ;  /* 0xcd9e8d5710067824 */ /* 0x000fe200078e02ff */
[--C-:B------:R-:W-:Y:S01]  /*12b0*/  SHF.R.U64 R36, R70, 0x10, R71.reuse ;  /* 0x0000001046247819 */ /* 0x100fe20000001247 */
[----:B------:R-:W-:Y:S01]  /*12c0*/  IMAD R11, R11, -0x2daee0ad, RZ ;  /* 0xd2511f530b0b7824 */ /* 0x000fe200078e02ff */
[----:B------:R-:W-:Y:S01]  /*12d0*/  SHF.R.U32.HI R32, RZ, 0x10, R71 ;  /* 0x00000010ff207819 */ /* 0x000fe20000011647 */
[----:B------:R-:W-:Y:S01]  /*12e0*/  IMAD.HI.U32 R16, R24, -0x2daee0ad, RZ ;  /* 0xd2511f5318107827 */ /* 0x000fe200078e00ff */
[----:B------:R-:W-:-:S02]  /*12f0*/  LOP3.LUT R6, R10, R6, R9, 0x96, !PT ;  /* 0x000000060a067212 */ /* 0x000fc400078e9609 */
[----:B------:R-:W-:Y:S01]  /*1300*/  MOV R10, R26 ;  /* 0x0000001a000a7202 */ /* 0x000fe20000000f00 */
[----:B------:R-:W-:Y:S01]  /*1310*/  IMAD.SHL.U32 R9, R92, 0x20, RZ ;  /* 0x000000205c097824 */ /* 0x000fe200078e00ff */
[----:B------:R-:W-:Y:S01]  /*1320*/  LOP3.LUT R7, R7, R11, R16, 0x96, !PT ;  /* 0x0000000b07077212 */ /* 0x000fe200078e9610 */
[----:B------:R-:W-:Y:S01]  /*1330*/  IMAD.MOV.U32 R121, RZ, RZ, R43 ;  /* 0x000000ffff797224 */ /* 0x000fe200078e002b */
[--C-:B------:R-:W-:Y:S01]  /*1340*/  SHF.R.U64 R33, R72, 0x10, R73.reuse ;  /* 0x0000001048217819 */ /* 0x100fe20000001249 */
[----:B------:R-:W-:Y:S01]  /*1350*/  IMAD.MOV.U32 R11, RZ, RZ, R10 ;  /* 0x000000ffff0b7224 */ /* 0x000fe200078e000a */
[----:B------:R-:W-:Y:S01]  /*1360*/  LOP3.LUT R10, R9, 0x3e0, RZ, 0xc0, !PT ;  /* 0x000003e0090a7812 */ /* 0x000fe200078ec0ff */
[----:B------:R-:W-:Y:S01]  /*1370*/  HADD2.F32 R120, -RZ, R125.H0_H0 ;  /* 0x2000007dff787230 */ /* 0x000fe20000004100 */
[----:B------:R-:W-:Y:S01]  /*1380*/  SHF.R.U32.HI R34, RZ, 0x10, R73 ;  /* 0x00000010ff227819 */ /* 0x000fe20000011649 */
[----:B------:R-:W-:Y:S01]  /*1390*/  HADD2.F32 R124, -RZ, R124.H0_H0 ;  /* 0x2000007cff7c7230 */ /* 0x000fe20000004100 */
[----:B------:R-:W-:Y:S01]  /*13a0*/  VIADDMNMX R9, R11, UR6, RZ, !PT ;  /* 0x000000060b097c46 */ /* 0x000fe2000f8001ff */
[----:B------:R-:W-:Y:S01]  /*13b0*/  HADD2.F32 R125, -RZ, R12.H0_H0 ;  /* 0x2000000cff7d7230 */ /* 0x000fe20000004100 */
[----:B------:R-:W-:Y:S01]  /*13c0*/  IADD3 R10, PT, PT, RZ, -R10, RZ ;  /* 0x8000000aff0a7210 */ /* 0x000fe20007ffe0ff */
[----:B------:R-:W-:Y:S01]  /*13d0*/  HADD2.F32 R121, -RZ, R121.H0_H0 ;  /* 0x20000079ff797230 */ /* 0x000fe20000004100 */
[----:B------:R-:W-:Y:S01]  /*13e0*/  VIMNMX R9, PT, PT, R9, 0x20, PT ;  /* 0x0000002009097848 */ /* 0x000fe20003fe0100 */
[----:B------:R-:W-:Y:S01]  /*13f0*/  HADD2.F32 R123, -RZ, R123.H0_H0 ;  /* 0x2000007bff7b7230 */ /* 0x000fe20000004100 */
[----:B------:R-:W-:Y:S01]  /*1400*/  VIADDMNMX R10, R10, UR6, RZ, !PT ;  /* 0x000000060a0a7c46 */ /* 0x000fe2000f8001ff */
[----:B------:R-:W-:Y:S01]  /*1410*/  HADD2.F32 R119, -RZ, R119.H0_H0 ;  /* 0x20000077ff777230 */ /* 0x000fe20000004100 */
[----:B------:R-:W-:Y:S01]  /*1420*/  LEA R9, R9, UR5, 0x2 ;  /* 0x0000000509097c11 */ /* 0x000fe2000f8e10ff */
[----:B------:R-:W-:Y:S01]  /*1430*/  HADD2.F32 R122, -RZ, R122.H0_H0 ;  /* 0x2000007aff7a7230 */ /* 0x000fe20000004100 */
[----:B------:R-:W-:Y:S01]  /*1440*/  VIMNMX R10, PT, PT, R10, 0x20, PT ;  /* 0x000000200a0a7848 */ /* 0x000fe20003fe0100 */
[----:B------:R-:W-:Y:S01]  /*1450*/  HADD2.F32 R118, -RZ, R118.H0_H0 ;  /* 0x20000076ff767230 */ /* 0x000fe20000004100 */
[----:B------:R-:W-:Y:S01]  /*1460*/  I2FP.F32.U32 R16, R9 ;  /* 0x0000000900107245 */ /* 0x000fe20000201000 */
[----:B------:R-:W-:Y:S01]  /*1470*/  IMAD.MOV.U32 R9, RZ, RZ, RZ ;  /* 0x000000ffff097224 */ /* 0x000fe200078e00ff */
[----:B------:R-:W-:-:S02]  /*1480*/  SHF.R.U64 R78, R74, 0x10, R75 ;  /* 0x000000104a4e7819 */ /* 0x000fc4000000124b */
[----:B------:R1:W2:Y:S01]  /*1490*/  MUFU.RCP R11, R16 ;  /* 0x00000010000b7308 */ /* 0x0002a20000001000 */
[----:B------:R-:W-:Y:S02]  /*14a0*/  SHF.R.U32.HI R30, RZ, 0x10, R75 ;  /* 0x00000010ff1e7819 */ /* 0x000fe4000001164b */
[--C-:B------:R-:W-:Y:S02]  /*14b0*/  SHF.R.U64 R90, R76, 0x10, R77.reuse ;  /* 0x000000104c5a7819 */ /* 0x100fe4000000124d */
[----:B------:R-:W-:Y:S02]  /*14c0*/  SHF.R.U32.HI R25, RZ, 0x10, R77 ;  /* 0x00000010ff197819 */ /* 0x000fe4000001164d */
[----:B------:R-:W-:Y:S02]  /*14d0*/  PRMT R13, R13, 0x5410, R38 ;  /* 0x000054100d0d7816 */ /* 0x000fe40000000026 */
[----:B-1----:R-:W-:Y:S01]  /*14e0*/  LEA R16, R10, UR5, 0x2 ;  /* 0x000000050a107c11 */ /* 0x002fe2000f8e10ff */
[----:B------:R-:W-:Y:S01]  /*14f0*/  IMAD R10, R27, -0x326172a9, RZ ;  /* 0xcd9e8d571b0a7824 */ /* 0x000fe200078e02ff */
[----:B------:R-:W-:-:S02]  /*1500*/  PRMT R14, R14, 0x5410, R39 ;  /* 0x000054100e0e7816 */ /* 0x000fc40000000027 */
[----:B------:R-:W-:Y:S02]  /*1510*/  PRMT R15, R15, 0x5410, R40 ;  /* 0x000054100f0f7816 */ /* 0x000fe40000000028 */
[----:B------:R-:W-:Y:S01]  /*1520*/  PRMT R102, R37, 0x7610, R102 ;  /* 0x0000761025667816 */ /* 0x000fe20000000066 */
[----:B--2---:R1:W-:Y:S01]  /*1530*/  STL [R1+0x4], R11 ;  /* 0x0000040b01007387 */ /* 0x0043e20000100800 */
[----:B------:R-:W-:Y:S02]  /*1540*/  PRMT R100, R35, 0x7610, R100 ;  /* 0x0000761023647816 */ /* 0x000fe40000000064 */
[----:B------:R-:W-:Y:S01]  /*1550*/  PRMT R99, R36, 0x7610, R99 ;  /* 0x0000761024637816 */ /* 0x000fe20000000063 */
[----:B------:R2:W-:Y:S01]  /*1560*/  STL [R1], R16 ;  /* 0x0000001001007387 */ /* 0x0005e20000100800 */
[----:B------:R-:W-:Y:S02]  /*1570*/  PRMT R98, R32, 0x7610, R98 ;  /* 0x0000761020627816 */ /* 0x000fe40000000062 */
[----:B------:R-:W-:-:S02]  /*1580*/  PRMT R97, R33, 0x7610, R97 ;  /* 0x0000761021617816 */ /* 0x000fc40000000061 */
[----:B------:R-:W-:Y:S01]  /*1590*/  PRMT R91, R34, 0x7610, R91 ;  /* 0x00007610225b7816 */ /* 0x000fe2000000005b */
[----:B-1----:R-:W-:Y:S01]  /*15a0*/  IMAD R11, R24, -0x2daee0ad, RZ ;  /* 0xd2511f53180b7824 */ /* 0x002fe200078e02ff */
[----:B------:R-:W-:Y:S02]  /*15b0*/  PRMT R78, R78, 0x5410, R30 ;  /* 0x000054104e4e7816 */ /* 0x000fe4000000001e */
[----:B------:R-:W-:Y:S02]  /*15c0*/  PRMT R90, R90, 0x5410, R25 ;  /* 0x000054105a5a7816 */ /* 0x000fe40000000019 */
[----:B0-234-:R-:W-:-:S07]  /*15d0*/  LOP3.LUT R8, R8, 0x3, RZ, 0xc0, !PT ;  /* 0x0000000308087812 */ /* 0x01dfce00078ec0ff */
.L_x_15784:
        /* <DEDUP_REMOVED lines=40> */
.L_x_15250:
        /* <DEDUP_REMOVED lines=13> */
.L_x_15252:
[----:B------:R-:W-:Y:S05]  /*1930*/  BSYNC.RECONVERGENT B2 ;  /* 0x0000000000027941 */ /* 0x000fea0003800200 */
.L_x_15251:
        /* <DEDUP_REMOVED lines=43> */
[C---:B------:R-:W-:Y:S02]  /*1bf0*/  VIADD R8, R69.reuse, 0x1fd5c5a3 ;  /* 0x1fd5c5a345087836 */ /* 0x040fe40000000000 */
[----:B------:R-:W-:Y:S02]  /*1c00*/  VIADD R10, R68, 0xf1bbcdc8 ;  /* 0xf1bbcdc8440a7836 */ /* 0x000fe40000000000 */
[----:B------:R-:W-:Y:S01]  /*1c10*/  IMAD.WIDE.U32 R66, R66, -0x2daee0ad, RZ ;  /* 0xd2511f5342427825 */ /* 0x000fe200078e00ff */
[----:B------:R-:W-:Y:S02]  /*1c20*/  LOP3.LUT R6, R8, R6, R81, 0x96, !PT ;  /* 0x0000000608067212 */ /* 0x000fe400078e9651 */
        /* <DEDUP_REMOVED lines=11> */
[----:B------:R-:W-:Y:S02]  /*1ce0*/  HFMA2 R66, -RZ, RZ, 0, 0 ;  /* 0x00000000ff427431 */ /* 0x000fe400000001ff */
[----:B------:R-:W-:-:S07]  /*1cf0*/  IMAD.MOV.U32 R65, RZ, RZ, R11 ;  /* 0x000000ffff417224 */ /* 0x000fce00078e000b */
.L_x_15249:
[----:B------:R-:W-:Y:S05]  /*1d00*/  BSYNC.RECONVERGENT B1 ;  /* 0x0000000000017941 */ /* 0x000fea0003800200 */
.L_x_15248:
[----:B------:R-:W0:Y:S01]  /*1d10*/  LDC R11, c[0x0][0x404] ;  /* 0x00010100ff0b7b82 */ /* 0x000e220000000800 */
[----:B------:R-:W-:Y:S01]  /*1d20*/  ISETP.NE.AND P3, PT, R66, 0x1, PT ;  /* 0x000000014200780c */ /* 0x000fe20003f65270 */
[----:B------:R-:W-:Y:S01]  /*1d30*/  BSSY.RECONVERGENT B1, `(.L_x_15253) ;  /* 0x000005b000017945 */ /* 0x000fe20003800200 */
[----:B------:R-:W-:Y:S01]  /*1d40*/  I2FP.F32.U32 R8, R65 ;  /* 0x0000004100087245 */ /* 0x000fe20000201000 */
[----:B------:R-:W-:Y:S02]  /*1d50*/  IMAD.MOV.U32 R65, RZ, RZ, 0x2f800000 ;  /* 0x2f800000ff417424 */ /* 0x000fe400078e00ff */
[----:B------:R-:W-:Y:S02]  /*1d60*/  IMAD.MOV.U32 R67, RZ, RZ, 0x2 ;  /* 0x00000002ff437424 */ /* 0x000fe400078e00ff */
[----:B------:R-:W-:-:S05]  /*1d70*/  FFMA.FTZ R8, R8, R65, 1.1641532182693481445e-10 ;  /* 0x2f00000008087423 */ /* 0x000fca0000010041 */
[----:B0-----:R-:W-:Y:S02]  /*1d80*/  FSETP.LE.FTZ.AND P2, PT, R8, R11, PT ;  /* 0x0000000b0800720b */ /* 0x001fe40003f53000 */
        /* <DEDUP_REMOVED lines=10> */
.L_x_15255:
        /* <DEDUP_REMOVED lines=13> */
.L_x_15257:
[----:B------:R-:W-:Y:S05]  /*1f00*/  BSYNC.RECONVERGENT B2 ;  /* 0x0000000000027941 */ /* 0x000fea0003800200 */
.L_x_15256:
        /* <DEDUP_REMOVED lines=61> */
.L_x_15254:
[----:B------:R-:W-:Y:S05]  /*22e0*/  BSYNC.RECONVERGENT B1 ;  /* 0x0000000000017941 */ /* 0x000fea0003800200 */
.L_x_15253:
[----:B------:R-:W-:Y:S01]  /*22f0*/  ISETP.NE.AND P4, PT, R67, 0x1, PT ;  /* 0x000000014300780c */ /* 0x000fe20003f85270 */
[----:B------:R-:W-:Y:S01]  /*2300*/  BSSY.RECONVERGENT B1, `(.L_x_15258) ;  /* 0x000005a000017945 */ /* 0x000fe20003800200 */
[----:B------:R-:W-:Y:S01]  /*2310*/  I2FP.F32.U32 R8, R8 ;  /* 0x0000000800087245 */ /* 0x000fe20000201000 */
[----:B------:R-:W-:-:S04]  /*2320*/  IMAD.MOV.U32 R66, RZ, RZ, 0x2 ;  /* 0x00000002ff427424 */ /* 0x000fc800078e00ff */
        /* <DEDUP_REMOVED lines=12> */
.L_x_15260:
        /* <DEDUP_REMOVED lines=13> */
.L_x_15262:
[----:B------:R-:W-:Y:S05]  /*24c0*/  BSYNC.RECONVERGENT B2 ;  /* 0x0000000000027941 */ /* 0x000fea0003800200 */
.L_x_15261:
        /* <DEDUP_REMOVED lines=61> */
.L_x_15259:
[----:B------:R-:W-:Y:S05]  /*28a0*/  BSYNC.RECONVERGENT B1 ;  /* 0x0000000000017941 */ /* 0x000fea0003800200 */
.L_x_15258:
[----:B------:R-:W-:Y:S01]  /*28b0*/  ISETP.NE.AND P5, PT, R66, 0x1, PT ;  /* 0x000000014200780c */ /* 0x000fe20003fa5270 */
[----:B------:R-:W-:Y:S01]  /*28c0*/  BSSY.RECONVERGENT B1, `(.L_x_15263) ;  /* 0x000005a000017945 */ /* 0x000fe20003800200 */
[----:B------:R-:W-:Y:S01]  /*28d0*/  I2FP.F32.U32 R8, R8 ;  /* 0x0000000800087245 */ /* 0x000fe20000201000 */
[----:B------:R-:W-:-:S04]  /*28e0*/  IMAD.MOV.U32 R67, RZ, RZ, R10 ;  /* 0x000000ffff437224 */ /* 0x000fc800078e000a */
[----:B------:R-:W-:-:S05]  /*28f0*/  FFMA.FTZ R8, R8, R65, 1.1641532182693481445e-10 ;  /* 0x2f00000008087423 */ /* 0x000fca0000010041 */
[----:B------:R-:W-:Y:S01]  /*2900*/  FSETP.LE.FTZ.AND P4, PT, R8, R11, PT ;  /* 0x0000000b0800720b */ /* 0x000fe20003f93000 */
[----:B------:R-:W-:Y:S01]  /*2910*/  HFMA2 R8, -RZ, RZ, 0, 1.1920928955078125e-07 ;  /* 0x00000002ff087431 */ /* 0x000fe200000001ff */
        /* <DEDUP_REMOVED lines=9> */
.L_x_15265:
        /* <DEDUP_REMOVED lines=13> */
.L_x_15267:
[----:B------:R-:W-:Y:S05]  /*2a80*/  BSYNC.RECONVERGENT B2 ;  /* 0x0000000000027941 */ /* 0x000fea0003800200 */
.L_x_15266:
        /* <DEDUP_REMOVED lines=61> */
.L_x_15264:
[----:B------:R-:W-:Y:S05]  /*2e60*/  BSYNC.RECONVERGENT B1 ;  /* 0x0000000000017941 */ /* 0x000fea0003800200 */
.L_x_15263:
        /* <DEDUP_REMOVED lines=17> */
.L_x_15247:
        /* <DEDUP_REMOVED lines=16> */
.L_x_15271:
        /* <DEDUP_REMOVED lines=13> */
.L_x_15273:
[----:B------:R-:W-:Y:S05]  /*3150*/  BSYNC.RECONVERGENT B2 ;  /* 0x0000000000027941 */ /* 0x000fea0003800200 */
.L_x_15272:
        /* <DEDUP_REMOVED lines=60> */
.L_x_15270:
[----:B------:R-:W-:Y:S05]  /*3520*/  BSYNC.RECONVERGENT B1 ;  /* 0x0000000000017941 */ /* 0x000fea0003800200 */
.L_x_15269:
[----:B------:R-:W0:Y:S01]  /*3530*/  LDC R11, c[0x0][0x404] ;  /* 0x00010100ff0b7b82 */ /* 0x000e220000000800 */
[----:B------:R-:W-:Y:S01]  /*3540*/  I2FP.F32.U32 R79, R66 ;  /* 0x00000042004f7245 */ /* 0x000fe20000201000 */
[----:B------:R-:W-:Y:S01]  /*3550*/  HFMA2 R66, -RZ, RZ, 0.1171875, 0 ;  /* 0x2f800000ff427431 */ /* 0x000fe200000001ff */
[----:B------:R-:W-:Y:S01]  /*3560*/  ISETP.NE.AND P3, PT, R67, 0x1, PT ;  /* 0x000000014300780c */ /* 0x000fe20003f65270 */
[----:B------:R-:W-:Y:S04]  /*3570*/  BSSY.RECONVERGENT B1, `(.L_x_15274) ;  /* 0x000005b000017945 */ /* 0x000fe80003800200 */
[----:B------:R-:W1:Y:S01]  /*3580*/  LDC R65, c[0x0][0x408] ;  /* 0x00010200ff417b82 */ /* 0x000e620000000800 */
[----:B------:R-:W-:Y:S01]  /*3590*/  FFMA.FTZ R8, R79, R66, 1.1641532182693481445e-10 ;  /* 0x2f0000004f087423 */ /* 0x000fe20000010042 */
[----:B------:R-:W-:-:S04]  /*35a0*/  IMAD.MOV.U32 R79, RZ, RZ, 0x2 ;  /* 0x00000002ff4f7424 */ /* 0x000fc800078e00ff */
[----:B0-----:R-:W-:Y:S01]  /*35b0*/  FSETP.LE.FTZ.AND P2, PT, R8, R11, PT ;  /* 0x0000000b0800720b */ /* 0x001fe20003f53000 */
[----:B------:R-:W-:Y:S02]  /*35c0*/  IMAD.MOV.U32 R8, RZ, RZ, R10 ;  /* 0x000000ffff087224 */ /* 0x000fe400078e000a */
        /* <DEDUP_REMOVED lines=10> */
.L_x_15276:
        /* <DEDUP_REMOVED lines=13> */
.L_x_15278:
[----:B------:R-:W-:Y:S05]  /*3740*/  BSYNC.RECONVERGENT B2 ;  /* 0x0000000000027941 */ /* 0x000fea0003800200 */
.L_x_15277:
        /* <DEDUP_REMOVED lines=61> */
.L_x_15275:
[----:B------:R-:W-:Y:S05]  /*3b20*/  BSYNC.RECONVERGENT B1 ;  /* 0x0000000000017941 */ /* 0x000fea0003800200 */
.L_x_15274:
        /* <DEDUP_REMOVED lines=15> */
.L_x_15281:
        /* <DEDUP_REMOVED lines=13> */
.L_x_15283:
[----:B------:R-:W-:Y:S05]  /*3cf0*/  BSYNC.RECONVERGENT B2 ;  /* 0x0000000000027941 */ /* 0x000fea0003800200 */
.L_x_15282:
        /* <DEDUP_REMOVED lines=61> */
.L_x_15280:
[----:B------:R-:W-:Y:S05]  /*40d0*/  BSYNC.RECONVERGENT B1 ;  /* 0x0000000000017941 */ /* 0x000fea0003800200 */
.L_x_15279:
        /* <DEDUP_REMOVED lines=17> */
.L_x_15286:
        /* <DEDUP_REMOVED lines=13> */
.L_x_15288:
[----:B------:R-:W-:Y:S05]  /*42c0*/  BSYNC.RECONVERGENT B2 ;  /* 0x0000000000027941 */ /* 0x000fea0003800200 */
.L_x_15287:
        /* <DEDUP_REMOVED lines=60> */
[----:B------:R-:W-:-:S07]  /*4690*/  HFMA2 R81, -RZ, RZ, 0, 0 ;  /* 0x00000000ff517431 */ /* 0x000fce00000001ff */
.L_x_15285:
[----:B------:R-:W-:Y:S05]  /*46a0*/  BSYNC.RECONVERGENT B1 ;  /* 0x0000000000017941 */ /* 0x000fea0003800200 */
.L_x_15284:
        /* <DEDUP_REMOVED lines=15> */
.L_x_15291:
        /* <DEDUP_REMOVED lines=13> */
.L_x_15293:
[----:B------:R-:W-:Y:S05]  /*4870*/  BSYNC.RECONVERGENT B2 ;  /* 0x0000000000027941 */ /* 0x000fea0003800200 */
.L_x_15292:
        /* <DEDUP_REMOVED lines=61> */
.L_x_15290:
[----:B------:R-:W-:Y:S05]  /*4c50*/  BSYNC.RECONVERGENT B1 ;  /* 0x0000000000017941 */ /* 0x000fea0003800200 */
.L_x_15289:
[----:B------:R-:W-:Y:S01]  /*4c60*/  ISETP.NE.AND P5, PT, R80, 0x1, PT ;  /* 0x000000015000780c */ /* 0x000fe20003fa5270 */
[----:B------:R-:W-:Y:S01]  /*4c70*/  BSSY.RECONVERGENT B1, `(.L_x_15294) ;  /* 0x000005b000017945 */ /* 0x000fe20003800200 */
[----:B------:R-:W-:Y:S01]  /*4c80*/  I2FP.F32.U32 R8, R8 ;  /* 0x0000000800087245 */ /* 0x000fe20000201000 */
[----:B------:R-:W-:Y:S02]  /*4c90*/  HFMA2 R81, -RZ, RZ, 0, 1.1920928955078125e-07 ;  /* 0x00000002ff517431 */ /* 0x000fe400000001ff */
[----:B------:R-:W-:Y:S02]  /*4ca0*/  FMUL.FTZ R34, R34, R65 ;  /* 0x0000004122227220 */ /* 0x000fe40000410000 */
        /* <DEDUP_REMOVED lines=12> */
.L_x_15296:
        /* <DEDUP_REMOVED lines=13> */
.L_x_15298:
[----:B------:R-:W-:Y:S05]  /*4e40*/  BSYNC.RECONVERGENT B2 ;  /* 0x0000000000027941 */ /* 0x000fea0003800200 */
.L_x_15297:
        /* <DEDUP_REMOVED lines=61> */
.L_x_15295:
[----:B------:R-:W-:Y:S05]  /*5220*/  BSYNC.RECONVERGENT B1 ;  /* 0x0000000000017941 */ /* 0x000fea0003800200 */
.L_x_15294:
        /* <DEDUP_REMOVED lines=15> */
.L_x_15301:
        /* <DEDUP_REMOVED lines=13> */
.L_x_15303:
[----:B------:R-:W-:Y:S05]  /*53f0*/  BSYNC.RECONVERGENT B2 ;  /* 0x0000000000027941 */ /* 0x000fea0003800200 */
.L_x_15302:
        /* <DEDUP_REMOVED lines=61> */
.L_x_15300:
[----:B------:R-:W-:Y:S05]  /*57d0*/  BSYNC.RECONVERGENT B1 ;  /* 0x0000000000017941 */ /* 0x000fea0003800200 */
.L_x_15299:
        /* <DEDUP_REMOVED lines=17> */
.L_x_15306:
        /* <DEDUP_REMOVED lines=15> */
.L_x_15308:
[----:B------:R-:W-:Y:S05]  /*59e0*/  BSYNC.RECONVERGENT B2 ;  /* 0x0000000000027941 */ /* 0x000fea0003800200 */
.L_x_15307:
        /* <DEDUP_REMOVED lines=61> */
.L_x_15305:
[----:B------:R-:W-:Y:S05]  /*5dc0*/  BSYNC.RECONVERGENT B1 ;  /* 0x0000000000017941 */ /* 0x000fea0003800200 */
.L_x_15304:
[----:B------:R-:W-:Y:S01]  /*5dd0*/  FMUL.FTZ R82, R24, R65 ;  /* 0x0000004118527220 */ /* 0x000fe20000410000 */
[----:B------:R-:W-:Y:S01]  /*5de0*/  FSETP.GTU.FTZ.AND P6, PT, R67, R11, PT ;  /* 0x0000000b4300720b */ /* 0x000fe20003fdc000 */
[----:B------:R-:W-:Y:S01]  /*5df0*/  FMUL.FTZ R83, R25, R65 ;  /* 0x0000004119537220 */ /* 0x000fe20000410000 */
[----:B------:R-:W-:Y:S02]  /*5e00*/  I2FP.F32.U32 R81, R81 ;  /* 0x0000005100517245 */ /* 0x000fe40000201000 */
[----:B------:R-:W-:Y:S02]  /*5e10*/  FSEL R82, R82, RZ, !P6 ;  /* 0x000000ff52527208 */ /* 0x000fe40007000000 */
[----:B------:R-:W-:Y:S01]  /*5e20*/  SEL R67, RZ, 0x1, P6 ;  /* 0x00000001ff437807 */ /* 0x000fe20003000000 */
[----:B------:R-:W-:Y:S01]  /*5e30*/  FFMA.FTZ R81, R81, R66, 1.1641532182693481445e-10 ;  /* 0x2f00000051517423 */ /* 0x000fe20000010042 */
[----:B------:R-:W-:Y:S01]  /*5e40*/  FSETP.GTU.FTZ.AND P6, PT, R79, R11, PT ;  /* 0x0000000b4f00720b */ /* 0x000fe20003fdc000 */
[-C--:B------:R-:W-:Y:S01]  /*5e50*/  FMUL.FTZ R66, R27, R65.reuse ;  /* 0x000000411b427220 */ /* 0x080fe20000410000 */
[----:B------:R-:W-:Y:S01]  /*5e60*/  FMUL.FTZ R65, R26, R65 ;  /* 0x000000411a417220 */ /* 0x000fe20000410000 */
        /* <DEDUP_REMOVED lines=14> */
[----:B------:R-:W-:Y:S01]  /*5f50*/  PRMT R12, R67, 0x7610, R12 ;  /* 0x00007610430c7816 */ /* 0x000fe2000000000c */
[----:B------:R-:W-:Y:S01]  /*5f60*/  FADD.FTZ R34, R34, R11 ;  /* 0x0000000b22227221 */ /* 0x000fe20000010000 */
[----:B------:R-:W-:Y:S01]  /*5f70*/  SEL R11, RZ, 0x1, P6 ;  /* 0x00000001ff0b7807 */ /* 0x000fe20003000000 */
[----:B------:R-:W-:Y:S01]  /*5f80*/  FADD.FTZ R35, R81, R35 ;  /* 0x0000002351237221 */ /* 0x000fe20000010000 */
[----:B------:R-:W-:Y:S01]  /*5f90*/  @P1 FADD.FTZ R32, R28, R32 ;  /* 0x000000201c201221 */ /* 0x000fe20000010000 */
[----:B------:R-:W-:Y:S01]  /*5fa0*/  @P1 FADD.FTZ R34, R30, R34 ;  /* 0x000000221e221221 */ /* 0x000fe20000010000 */
[----:B------:R-:W-:Y:S01]  /*5fb0*/  PRMT R13, R79, 0x7610, R13 ;  /* 0x000076104f0d7816 */ /* 0x000fe2000000000d */
[----:B------:R-:W-:Y:S01]  /*5fc0*/  @P1 FADD.FTZ R35, R31, R35 ;  /* 0x000000231f231221 */ /* 0x000fe20000010000 */
[----:B------:R-:W-:-:S02]  /*5fd0*/  PRMT R14, R11, 0x7610, R14 ;  /* 0x000076100b0e7816 */ /* 0x000fc4000000000e */
[----:B------:R-:W-:-:S07]  /*5fe0*/  PRMT R15, R66, 0x7610, R15 ;  /* 0x00007610420f7816 */ /* 0x000fce000000000f */
.L_x_15268:
        /* <DEDUP_REMOVED lines=24> */
.L_x_15309:
[----:B01----:R-:W-:Y:S01]  /*6170*/  IMAD.MOV.U32 R11, RZ, RZ, R64 ;  /* 0x000000ffff0b7224 */ /* 0x003fe200078e0040 */
[----:B------:R-:W-:-:S07]  /*6180*/  IADD3 R86, PT, PT, R16, 0x100, RZ ;  /* 0x0000010010567810 */ /* 0x000fce0007ffe0ff */
.L_x_15246:
[----:B------:R-:W-:Y:S05]  /*6190*/  BSYNC.RECONVERGENT B0 ;  /* 0x0000000000007941 */ /* 0x000fea0003800200 */
.L_x_15245:
        /* <DEDUP_REMOVED lines=34> */
.L_x_15315:
        /* <DEDUP_REMOVED lines=13> */
.L_x_15317:
[----:B------:R-:W-:Y:S05]  /*6490*/  BSYNC.RECONVERGENT B2 ;  /* 0x0000000000027941 */ /* 0x000fea0003800200 */
.L_x_15316:
        /* <DEDUP_REMOVED lines=47> */
[----:B------:R-:W-:-:S04]  /*6790*/  IMAD.WIDE.U32 R6, R6, -0x326172a9, RZ ;  /* 0xcd9e8d5706067825 */ /* 0x000fc800078e00ff */
[C---:B------:R-:W-:Y:S01]  /*67a0*/  VIADD R8, R69.reuse, 0xdb3d7428 ;  /* 0xdb3d742845087836 */ /* 0x040fe20000000000 */
[----:B------:R-:W-:Y:S01]  /*67b0*/  LOP3.LUT R64, R10, R64, R7, 0x96, !PT ;  /* 0x000000400a407212 */ /* 0x000fe200078e9607 */
[----:B------:R-:W-:-:S03]  /*67c0*/  VIADD R7, R69, 0x96a522ad ;  /* 0x96a522ad45077836 */ /* 0x000fc60000000000 */
        /* <DEDUP_REMOVED lines=9> */
.L_x_15314:
[----:B------:R-:W-:Y:S05]  /*6860*/  BSYNC.RECONVERGENT B1 ;  /* 0x0000000000017941 */ /* 0x000fea0003800200 */
.L_x_15313:
[----:B------:R-:W0:Y:S01]  /*6870*/  LDC R11, c[0x0][0x404] ;  /* 0x00010100ff0b7b82 */ /* 0x000e220000000800 */
[----:B------:R-:W-:Y:S01]  /*6880*/  ISETP.NE.AND P3, PT, R67, 0x1, PT ;  /* 0x000000014300780c */ /* 0x000fe20003f65270 */
[----:B------:R-:W-:Y:S01]  /*6890*/  BSSY.RECONVERGENT B1, `(.L_x_15318) ;  /* 0x000005d000017945 */ /* 0x000fe20003800200 */
[----:B------:R-:W-:Y:S01]  /*68a0*/  I2FP.F32.U32 R8, R66 ;  /* 0x0000004200087245 */ /* 0x000fe20000201000 */
[----:B------:R-:W-:Y:S02]  /*68b0*/  IMAD.MOV.U32 R66, RZ, RZ, 0x2f800000 ;  /* 0x2f800000ff427424 */ /* 0x000fe400078e00ff */
[----:B------:R-:W-:Y:S02]  /*68c0*/  HFMA2 R80, -RZ, RZ, 0, 1.1920928955078125e-07 ;  /* 0x00000002ff507431 */ /* 0x000fe400000001ff */
[----:B------:R-:W1:Y:S01]  /*68d0*/  LDC R65, c[0x0][0x408] ;  /* 0x00010200ff417b82 */ /* 0x000e620000000800 */
[----:B------:R-:W-:-:S05]  /*68e0*/  FFMA.FTZ R8, R8, R66, 1.1641532182693481445e-10 ;  /* 0x2f00000008087423 */ /* 0x000fca0000010042 */
[----:B0-----:R-:W-:Y:S01]  /*68f0*/  FSETP.LE.FTZ.AND P2, PT, R8, R11, PT ;  /* 0x0000000b0800720b */ /* 0x001fe20003f53000 */
[----:B------:R-:W-:Y:S02]  /*6900*/  IMAD.MOV.U32 R8, RZ, RZ, R10 ;  /* 0x000000ffff087224 */ /* 0x000fe400078e000a */
[----:B-1---5:R-:W-:Y:S01]  /*6910*/  FMUL.FTZ R36, R36, R65 ;  /* 0x0000004124247220 */ /* 0x022fe20000410000 */
        /* <DEDUP_REMOVED lines=9> */
.L_x_15320:
        /* <DEDUP_REMOVED lines=13> */
.L_x_15322:
[----:B------:R-:W-:Y:S05]  /*6a80*/  BSYNC.RECONVERGENT B2 ;  /* 0x0000000000027941 */ /* 0x000fea0003800200 */
.L_x_15321:
        /* <DEDUP_REMOVED lines=61> */
.L_x_15319:
[----:B------:R-:W-:Y:S05]  /*6e60*/  BSYNC.RECONVERGENT B1 ;  /* 0x0000000000017941 */ /* 0x000fea0003800200 */
.L_x_15318:
        /* <DEDUP_REMOVED lines=15> */
.L_x_15325:
        /* <DEDUP_REMOVED lines=13> */
.L_x_15327:
[----:B------:R-:W-:Y:S05]  /*7030*/  BSYNC.RECONVERGENT B2 ;  /* 0x0000000000027941 */ /* 0x000fea0003800200 */
.L_x_15326:
        /* <DEDUP_REMOVED lines=61> */
.L_x_15324:
[----:B------:R-:W-:Y:S05]  /*7410*/  BSYNC.RECONVERGENT B1 ;  /* 0x0000000000017941 */ /* 0x000fea0003800200 */
.L_x_15323:
        /* <DEDUP_REMOVED lines=17> */
.L_x_15330:
        /* <DEDUP_REMOVED lines=13> */
.L_x_15332:
[----:B------:R-:W-:Y:S05]  /*7600*/  BSYNC.RECONVERGENT B2 ;  /* 0x0000000000027941 */ /* 0x000fea0003800200 */
.L_x_15331:
        /* <DEDUP_REMOVED lines=61> */
.L_x_15329:
[----:B------:R-:W-:Y:S05]  /*79e0*/  BSYNC.RECONVERGENT B1 ;  /* 0x0000000000017941 */ /* 0x000fea0003800200 */
.L_x_15328:
        /* <DEDUP_REMOVED lines=15> */
.L_x_15335:
        /* <DEDUP_REMOVED lines=13> */
.L_x_15337:
[----:B------:R-:W-:Y:S05]  /*7bb0*/  BSYNC.RECONVERGENT B2 ;  /* 0x0000000000027941 */ /* 0x000fea0003800200 */
.L_x_15336:
        /* <DEDUP_REMOVED lines=61> */
.L_x_15334:
[----:B------:R-:W-:Y:S05]  /*7f90*/  BSYNC.RECONVERGENT B1 ;  /* 0x0000000000017941 */ /* 0x000fea0003800200 */
.L_x_15333:
        /* <DEDUP_REMOVED lines=17> */
.L_x_15340:
        /* <DEDUP_REMOVED lines=13> */
.L_x_15342:
[----:B------:R-:W-:Y:S05]  /*8180*/  BSYNC.RECONVERGENT B2 ;  /* 0x0000000000027941 */ /* 0x000fea0003800200 */
.L_x_15341:
        /* <DEDUP_REMOVED lines=61> */
.L_x_15339:
[----:B------:R-:W-:Y:S05]  /*8560*/  BSYNC.RECONVERGENT B1 ;  /* 0x0000000000017941 */ /* 0x000fea0003800200 */
.L_x_15338:
        /* <DEDUP_REMOVED lines=15> */
.L_x_15345:
        /* <DEDUP_REMOVED lines=13> */
.L_x_15347:
[----:B------:R-:W-:Y:S05]  /*8730*/  BSYNC.RECONVERGENT B2 ;  /* 0x0000000000027941 */ /* 0x000fea0003800200 */
.L_x_15346:
        /* <DEDUP_REMOVED lines=61> */
.L_x_15344:
[----:B------:R-:W-:Y:S05]  /*8b10*/  BSYNC.RECONVERGENT B1 ;  /* 0x0000000000017941 */ /* 0x000fea0003800200 */
.L_x_15343:
        /* <DEDUP_REMOVED lines=17> */
.L_x_15350:
        /* <DEDUP_REMOVED lines=15> */
.L_x_15352:
[----:B------:R-:W-:Y:S05]  /*8d20*/  BSYNC.RECONVERGENT B2 ;  /* 0x0000000000027941 */ /* 0x000fea0003800200 */
.L_x_15351:
        /* <DEDUP_REMOVED lines=61> */
.L_x_15349:
[----:B------:R-:W-:Y:S05]  /*9100*/  BSYNC.RECONVERGENT B1 ;  /* 0x0000000000017941 */ /* 0x000fea0003800200 */
.L_x_15348:
        /* <DEDUP_REMOVED lines=35> */
.L_x_15312:
        /* <DEDUP_REMOVED lines=16> */
.L_x_15356:
        /* <DEDUP_REMOVED lines=13> */
.L_x_15358:
[----:B------:R-:W-:Y:S05]  /*9510*/  BSYNC.RECONVERGENT B2 ;  /* 0x0000000000027941 */ /* 0x000fea0003800200 */
.L_x_15357:
        /* <DEDUP_REMOVED lines=59> */
[----:B------:R-:W-:-:S07]  /*98d0*/  IMAD.MOV.U32 R66, RZ, RZ, RZ ;  /* 0x000000ffff427224 */ /* 0x000fce00078e00ff */
.L_x_15355:
[----:B------:R-:W-:Y:S05]  /*98e0*/  BSYNC.RECONVERGENT B1 ;  /* 0x0000000000017941 */ /* 0x000fea0003800200 */
.L_x_15354:
[----:B------:R-:W0:Y:S01]  /*98f0*/  LDC R11, c[0x0][0x404] ;  /* 0x00010100ff0b7b82 */ /* 0x000e220000000800 */
[----:B------:R-:W-:Y:S01]  /*9900*/  I2FP.F32.U32 R8, R65 ;  /* 0x0000004100087245 */ /* 0x000fe20000201000 */
[----:B------:R-:W-:Y:S01]  /*9910*/  HFMA2 R65, -RZ, RZ, 0.1171875, 0 ;  /* 0x2f800000ff417431 */ /* 0x000fe200000001ff */
[----:B------:R-:W-:Y:S01]  /*9920*/  ISETP.NE.AND P3, PT, R66, 0x1, PT ;  /* 0x000000014200780c */ /* 0x000fe20003f65270 */
[----:B------:R-:W-:Y:S01]  /*9930*/  BSSY.RECONVERGENT B1, `(.L_x_15359) ;  /* 0x0000059000017945 */ /* 0x000fe20003800200 */
[----:B------:R-:W-:Y:S02]  /*9940*/  IMAD.MOV.U32 R67, RZ, RZ, 0x2 ;  /* 0x00000002ff437424 */ /* 0x000fe400078e00ff */
[----:B------:R-:W-:-:S05]  /*9950*/  FFMA.FTZ R8, R8, R65, 1.1641532182693481445e-10 ;  /* 0x2f00000008087423 */ /* 0x000fca0000010041 */
[----:B0-----:R-:W-:Y:S01]  /*9960*/  FSETP.LE.FTZ.AND P2, PT, R8, R11, PT ;  /* 0x0000000b0800720b */ /* 0x001fe20003f53000 */
[----:B------:R-:W-:-:S03]  /*9970*/  IMAD.MOV.U32 R8, RZ, RZ, R10 ;  /* 0x000000ffff087224 */ /* 0x000fc600078e000a */
        /* <DEDUP_REMOVED lines=9> */
.L_x_15361:
        /* <DEDUP_REMOVED lines=13> */
.L_x_15363:
[----:B------:R-:W-:Y:S05]  /*9ae0*/  BSYNC.RECONVERGENT B2 ;  /* 0x0000000000027941 */ /* 0x000fea0003800200 */
.L_x_15362:
        /* <DEDUP_REMOVED lines=61> */
.L_x_15360:
[----:B------:R-:W-:Y:S05]  /*9ec0*/  BSYNC.RECONVERGENT B1 ;  /* 0x0000000000017941 */ /* 0x000fea0003800200 */
.L_x_15359:
[----:B------:R-:W-:Y:S01]  /*9ed0*/  ISETP.NE.AND P4, PT, R67, 0x1, PT ;  /* 0x000000014300780c */ /* 0x000fe20003f85270 */
[----:B------:R-:W-:Y:S01]  /*9ee0*/  BSSY.RECONVERGENT B1, `(.L_x_15364) ;  /* 0x000005a000017945 */ /* 0x000fe20003800200 */
[----:B------:R-:W-:Y:S01]  /*9ef0*/  I2FP.F32.U32 R8, R8 ;  /* 0x0000000800087245 */ /* 0x000fe20000201000 */
[----:B------:R-:W-:-:S04]  /*9f00*/  HFMA2 R66, -RZ, RZ, 0, 1.1920928955078125e-07 ;  /* 0x00000002ff427431 */ /* 0x000fc800000001ff */
        /* <DEDUP_REMOVED lines=12> */
.L_x_15366:
        /* <DEDUP_REMOVED lines=13> */
.L_x_15368:
[----:B------:R-:W-:Y:S05]  /*a0a0*/  BSYNC.RECONVERGENT B2 ;  /* 0x0000000000027941 */ /* 0x000fea0003800200 */
.L_x_15367:
        /* <DEDUP_REMOVED lines=61> */
.L_x_15365:
[----:B------:R-:W-:Y:S05]  /*a480*/  BSYNC.RECONVERGENT B1 ;  /* 0x0000000000017941 */ /* 0x000fea0003800200 */
.L_x_15364:
        /* <DEDUP_REMOVED lines=16> */
.L_x_15371:
        /* <DEDUP_REMOVED lines=13> */
.L_x_15373:
[----:B------:R-:W-:Y:S05]  /*a660*/  BSYNC.RECONVERGENT B2 ;  /* 0x0000000000027941 */ /* 0x000fea0003800200 */
.L_x_15372:
        /* <DEDUP_REMOVED lines=61> */
.L_x_15370:
[----:B------:R-:W-:Y:S05]  /*aa40*/  BSYNC.RECONVERGENT B1 ;  /* 0x0000000000017941 */ /* 0x000fea0003800200 */
.L_x_15369:
        /* <DEDUP_REMOVED lines=16> */
.L_x_15353:
        /* <DEDUP_REMOVED lines=24> */
.L_x_15374:
[----:B01----:R-:W-:Y:S01]  /*acd0*/  MOV R11, R64 ;  /* 0x00000040000b7202 */ /* 0x003fe20000000f00 */
[----:B------:R-:W-:-:S07]  /*ace0*/  VIADD R86, R86, 0x100 ;  /* 0x0000010056567836 */ /* 0x000fce0000000000 */
.L_x_15311:
[----:B------:R-:W-:Y:S05]  /*acf0*/  BSYNC.RECONVERGENT B0 ;  /* 0x0000000000007941 */ /* 0x000fea0003800200 */
.L_x_15310:
        /* <DEDUP_REMOVED lines=34> */
.L_x_15380:
        /* <DEDUP_REMOVED lines=13> */
.L_x_15382:
[----:B------:R-:W-:Y:S05]  /*aff0*/  BSYNC.RECONVERGENT B2 ;  /* 0x0000000000027941 */ /* 0x000fea0003800200 */
.L_x_15381:
        /* <DEDUP_REMOVED lines=60> */
.L_x_15379:
[----:B------:R-:W-:Y:S05]  /*b3c0*/  BSYNC.RECONVERGENT B1 ;  /* 0x0000000000017941 */ /* 0x000fea0003800200 */
.L_x_15378:
[----:B------:R-:W0:Y:S01]  /*b3d0*/  LDC R11, c[0x0][0x404] ;  /* 0x00010100ff0b7b82 */ /* 0x000e220000000800 */
[----:B------:R-:W-:Y:S01]  /*b3e0*/  I2FP.F32.U32 R8, R66 ;  /* 0x0000004200087245 */ /* 0x000fe20000201000 */
[----:B------:R-:W-:Y:S01]  /*b3f0*/  HFMA2 R66, -RZ, RZ, 0.1171875, 0 ;  /* 0x2f800000ff427431 */ /* 0x000fe200000001ff */
[----:B------:R-:W-:Y:S01]  /*b400*/  ISETP.NE.AND P3, PT, R67, 0x1, PT ;  /* 0x000000014300780c */ /* 0x000fe20003f65270 */
[----:B------:R-:W-:Y:S01]  /*b410*/  BSSY.RECONVERGENT B1, `(.L_x_15383) ;  /* 0x000005b000017945 */ /* 0x000fe20003800200 */
[----:B------:R-:W-:-:S03]  /*b420*/  IMAD.MOV.U32 R81, RZ, RZ, 0x2 ;  /* 0x00000002ff517424 */ /* 0x000fc600078e00ff */
        /* <DEDUP_REMOVED lines=14> */
.L_x_15385:
        /* <DEDUP_REMOVED lines=13> */
.L_x_15387:
[----:B------:R-:W-:Y:S05]  /*b5e0*/  BSYNC.RECONVERGENT B2 ;  /* 0x0000000000027941 */ /* 0x000fea0003800200 */
.L_x_15386:
        /* <DEDUP_REMOVED lines=61> */
.L_x_15384:
[----:B------:R-:W-:Y:S05]  /*b9c0*/  BSYNC.RECONVERGENT B1 ;  /* 0x0000000000017941 */ /* 0x000fea0003800200 */
.L_x_15383:
        /* <DEDUP_REMOVED lines=15> */
.L_x_15390:
        /* <DEDUP_REMOVED lines=13> */
.L_x_15392:
[----:B------:R-:W-:Y:S05]  /*bb90*/  BSYNC.RECONVERGENT B2 ;  /* 0x0000000000027941 */ /* 0x000fea0003800200 */
.L_x_15391:
        /* <DEDUP_REMOVED lines=61> */
.L_x_15389:
[----:B------:R-:W-:Y:S05]  /*bf70*/  BSYNC.RECONVERGENT B1 ;  /* 0x0000000000017941 */ /* 0x000fea0003800200 */
.L_x_15388:
        /* <DEDUP_REMOVED lines=17> */
.L_x_15395:
        /* <DEDUP_REMOVED lines=13> */
.L_x_15397:
[----:B------:R-:W-:Y:S05]  /*c160*/  BSYNC.RECONVERGENT B2 ;  /* 0x0000000000027941 */ /* 0x000fea0003800200 */
.L_x_15396:
        /* <DEDUP_REMOVED lines=61> */
.L_x_15394:
[----:B------:R-:W-:Y:S05]  /*c540*/  BSYNC.RECONVERGENT B1 ;  /* 0x0000000000017941 */ /* 0x000fea0003800200 */
.L_x_15393:
        /* <DEDUP_REMOVED lines=15> */
.L_x_15400:
        /* <DEDUP_REMOVED lines=13> */
.L_x_15402:
[----:B------:R-:W-:Y:S05]  /*c710*/  BSYNC.RECONVERGENT B2 ;  /* 0x0000000000027941 */ /* 0x000fea0003800200 */
.L_x_15401:
        /* <DEDUP_REMOVED lines=61> */
.L_x_15399:
[----:B------:R-:W-:Y:S05]  /*caf0*/  BSYNC.RECONVERGENT B1 ;  /* 0x0000000000017941 */ /* 0x000fea0003800200 */
.L_x_15398:
        /* <DEDUP_REMOVED lines=17> */
.L_x_15405:
        /* <DEDUP_REMOVED lines=13> */
.L_x_15407:
[----:B------:R-:W-:Y:S05]  /*cce0*/  BSYNC.RECONVERGENT B2 ;  /* 0x0000000000027941 */ /* 0x000fea0003800200 */
.L_x_15406:
        /* <DEDUP_REMOVED lines=61> */
.L_x_15404:
[----:B------:R-:W-:Y:S05]  /*d0c0*/  BSYNC.RECONVERGENT B1 ;  /* 0x0000000000017941 */ /* 0x000fea0003800200 */
.L_x_15403:
        /* <DEDUP_REMOVED lines=15> */
.L_x_15410:
        /* <DEDUP_REMOVED lines=13> */
.L_x_15412:
[----:B------:R-:W-:Y:S05]  /*d290*/  BSYNC.RECONVERGENT B2 ;  /* 0x0000000000027941 */ /* 0x000fea0003800200 */
.L_x_15411:
        /* <DEDUP_REMOVED lines=61> */
.L_x_15409:
[----:B------:R-:W-:Y:S05]  /*d670*/  BSYNC.RECONVERGENT B1 ;  /* 0x0000000000017941 */ /* 0x000fea0003800200 */
.L_x_15408:
        /* <DEDUP_REMOVED lines=17> */
.L_x_15415:
        /* <DEDUP_REMOVED lines=15> */
.L_x_15417:
[----:B------:R-:W-:Y:S05]  /*d880*/  BSYNC.RECONVERGENT B2 ;  /* 0x0000000000027941 */ /* 0x000fea0003800200 */
.L_x_15416:
        /* <DEDUP_REMOVED lines=61> */
.L_x_15414:
[----:B------:R-:W-:Y:S05]  /*dc60*/  BSYNC.RECONVERGENT B1 ;  /* 0x0000000000017941 */ /* 0x000fea0003800200 */
.L_x_15413:
        /* <DEDUP_REMOVED lines=35> */
.L_x_15377:
        /* <DEDUP_REMOVED lines=16> */
.L_x_15421:
        /* <DEDUP_REMOVED lines=13> */
.L_x_15423:
[----:B------:R-:W-:Y:S05]  /*e070*/  BSYNC.RECONVERGENT B2 ;  /* 0x0000000000027941 */ /* 0x000fea0003800200 */
.L_x_15422:
        /* <DEDUP_REMOVED lines=60> */
.L_x_15420:
[----:B------:R-:W-:Y:S05]  /*e440*/  BSYNC.RECONVERGENT B1 ;  /* 0x0000000000017941 */ /* 0x000fea0003800200 */
.L_x_15419:
        /* <DEDUP_REMOVED lines=18> */
.L_x_15426:
        /* <DEDUP_REMOVED lines=13> */
.L_x_15428:
[----:B------:R-:W-:Y:S05]  /*e640*/  BSYNC.RECONVERGENT B2 ;  /* 0x0000000000027941 */ /* 0x000fea0003800200 */
.L_x_15427:
        /* <DEDUP_REMOVED lines=61> */
.L_x_15425:
[----:B------:R-:W-:Y:S05]  /*ea20*/  BSYNC.RECONVERGENT B1 ;  /* 0x0000000000017941 */ /* 0x000fea0003800200 */
.L_x_15424:
[----:B------:R-:W-:Y:S01]  /*ea30*/  ISETP.NE.AND P4, PT, R67, 0x1, PT ;  /* 0x000000014300780c */ /* 0x000fe20003f85270 */
[----:B------:R-:W-:Y:S01]  /*ea40*/  BSSY.RECONVERGENT B1, `(.L_x_15429) ;  /* 0x000005a000017945 */ /* 0x000fe20003800200 */
[----:B------:R-:W-:Y:S01]  /*ea50*/  I2FP.F32.U32 R81, R8 ;  /* 0x0000000800517245 */ /* 0x000fe20000201000 */
        /* <DEDUP_REMOVED lines=13> */
.L_x_15431:
        /* <DEDUP_REMOVED lines=13> */
.L_x_15433:
[----:B------:R-:W-:Y:S05]  /*ec00*/  BSYNC.RECONVERGENT B2 ;  /* 0x0000000000027941 */ /* 0x000fea0003800200 */
.L_x_15432:
        /* <DEDUP_REMOVED lines=61> */
.L_x_15430:
[----:B------:R-:W-:Y:S05]  /*efe0*/  BSYNC.RECONVERGENT B1 ;  /* 0x0000000000017941 */ /* 0x000fea0003800200 */
.L_x_15429:
        /* <DEDUP_REMOVED lines=16> */
.L_x_15436:
        /* <DEDUP_REMOVED lines=13> */
.L_x_15438:
[----:B------:R-:W-:Y:S05]  /*f1c0*/  BSYNC.RECONVERGENT B2 ;  /* 0x0000000000027941 */ /* 0x000fea0003800200 */
.L_x_15437:
        /* <DEDUP_REMOVED lines=61> */
.L_x_15435:
[----:B------:R-:W-:Y:S05]  /*f5a0*/  BSYNC.RECONVERGENT B1 ;  /* 0x0000000000017941 */ /* 0x000fea0003800200 */
.L_x_15434:
        /* <DEDUP_REMOVED lines=16> */
.L_x_15418:
        /* <DEDUP_REMOVED lines=24> */
.L_x_15439:
[----:B01----:R-:W-:Y:S02]  /*f830*/  IMAD.MOV.U32 R11, RZ, RZ, R64 ;  /* 0x000000ffff0b7224 */ /* 0x003fe400078e0040 */
[----:B------:R-:W-:-:S07]  /*f840*/  VIADD R86, R86, 0x100 ;  /* 0x0000010056567836 */ /* 0x000fce0000000000 */
.L_x_15376:
[----:B------:R-:W-:Y:S05]  /*f850*/  BSYNC.RECONVERGENT B0 ;  /* 0x0000000000007941 */ /* 0x000fea0003800200 */
.L_x_15375:
        /* <DEDUP_REMOVED lines=30> */
[--C-:B------:R-:W-:Y:S02]  /*fa40*/  @!P2 IMAD.MOV.U32 R64, RZ, RZ, R11.reuse ;  /* 0x000000ffff40a224 */ /* 0x100fe400078e000b */
[----:B------:R-:W-:Y:S02]  /*fa50*/  @P2 IMAD.MOV.U32 R66, RZ, RZ, R6 ;  /* 0x000000ffff422224 */ /* 0x000fe400078e0006 */
[----:B------:R-:W-:Y:S01]  /*fa60*/  @P2 IMAD.MOV.U32 R64, RZ, RZ, R11 ;  /* 0x000000ffff402224 */ /* 0x000fe200078e000b */
[----:B------:R-:W-:Y:S06]  /*fa70*/  BRA `(.L_x_15444) ;  /* 0x0000000400287947 */ /* 0x000fec0003800000 */
.L_x_15445:
        /* <DEDUP_REMOVED lines=13> */
.L_x_15447:
[----:B------:R-:W-:Y:S05]  /*fb50*/  BSYNC.RECONVERGENT B2 ;  /* 0x0000000000027941 */ /* 0x000fea0003800200 */
.L_x_15446:
        /* <DEDUP_REMOVED lines=60> */
.L_x_15444:
[----:B------:R-:W-:Y:S05]  /*ff20*/  BSYNC.RECONVERGENT B1 ;  /* 0x0000000000017941 */ /* 0x000fea0003800200 */
.L_x_15443:
[----:B------:R-:W0:Y:S01]  /*ff30*/  LDC R11, c[0x0][0x404] ;  /* 0x00010100ff0b7b82 */ /* 0x000e220000000800 */
[----:B------:R-:W-:Y:S01]  /*ff40*/  ISETP.NE.AND P3, PT, R67, 0x1, PT ;  /* 0x000000014300780c */ /* 0x000fe20003f65270 */
[----:B------:R-:W-:Y:S01]  /*ff50*/  BSSY.RECONVERGENT B1, `(.L_x_15448) ;  /* 0x000005d000017945 */ /* 0x000fe20003800200 */
[----:B------:R-:W-:Y:S01]  /*ff60*/  I2FP.F32.U32 R82, R66 ;  /* 0x0000004200527245 */ /* 0x000fe20000201000 */
[----:B------:R-:W-:Y:S01]  /*ff70*/  IMAD.MOV.U32 R66, RZ, RZ, 0x2f800000 ;  /* 0x2f800000ff427424 */ /* 0x000fe200078e00ff */
[----:B------:R-:W-:Y:S01]  /*ff80*/  MOV R83, R10 ;  /* 0x0000000a00537202 */ /* 0x000fe20000000f00 */
[----:B------:R-:W-:Y:S02]  /*ff90*/  IMAD.MOV.U32 R8, RZ, RZ, 0x2 ;  /* 0x00000002ff087424 */ /* 0x000fe400078e00ff */
        /* <DEDUP_REMOVED lines=13> */
.L_x_15450:
        /* <DEDUP_REMOVED lines=13> */
.L_x_15452:
[----:B------:R-:W-:Y:S05]  /*10140*/  BSYNC.RECONVERGENT B2 ;  /* 0x0000000000027941 */ /* 0x000fea0003800200 */
.L_x_15451:
        /* <DEDUP_REMOVED lines=61> */
.L_x_15449:
[----:B------:R-:W-:Y:S05]  /*10520*/  BSYNC.RECONVERGENT B1 ;  /* 0x0000000000017941 */ /* 0x000fea0003800200 */
.L_x_15448:
        /* <DEDUP_REMOVED lines=15> */
.L_x_15455:
        /* <DEDUP_REMOVED lines=13> */
.L_x_15457:
[----:B------:R-:W-:Y:S05]  /*106f0*/  BSYNC.RECONVERGENT B2 ;  /* 0x0000000000027941 */ /* 0x000fea0003800200 */
.L_x_15456:
        /* <DEDUP_REMOVED lines=61> */
.L_x_15454:
[----:B------:R-:W-:Y:S05]  /*10ad0*/  BSYNC.RECONVERGENT B1 ;  /* 0x0000000000017941 */ /* 0x000fea0003800200 */
.L_x_15453:
        /* <DEDUP_REMOVED lines=17> */
.L_x_15460:
        /* <DEDUP_REMOVED lines=13> */
.L_x_15462:
[----:B------:R-:W-:Y:S05]  /*10cc0*/  BSYNC.RECONVERGENT B2 ;  /* 0x0000000000027941 */ /* 0x000fea0003800200 */
.L_x_15461:
        /* <DEDUP_REMOVED lines=61> */
.L_x_15459:
[----:B------:R-:W-:Y:S05]  /*110a0*/  BSYNC.RECONVERGENT B1 ;  /* 0x0000000000017941 */ /* 0x000fea0003800200 */
.L_x_15458:
        /* <DEDUP_REMOVED lines=15> */
.L_x_15465:
        /* <DEDUP_REMOVED lines=13> */
.L_x_15467:
[----:B------:R-:W-:Y:S05]  /*11270*/  BSYNC.RECONVERGENT B2 ;  /* 0x0000000000027941 */ /* 0x000fea0003800200 */
.L_x_15466:
        /* <DEDUP_REMOVED lines=61> */
.L_x_15464:
[----:B------:R-:W-:Y:S05]  /*11650*/  BSYNC.RECONVERGENT B1 ;  /* 0x0000000000017941 */ /* 0x000fea0003800200 */
.L_x_15463:
        /* <DEDUP_REMOVED lines=17> */
.L_x_15470:
        /* <DEDUP_REMOVED lines=13> */
.L_x_15472:
[----:B------:R-:W-:Y:S05]  /*11840*/  BSYNC.RECONVERGENT B2 ;  /* 0x0000000000027941 */ /* 0x000fea0003800200 */
.L_x_15471:
        /* <DEDUP_REMOVED lines=61> */
.L_x_15469:
[----:B------:R-:W-:Y:S05]  /*11c20*/  BSYNC.RECONVERGENT B1 ;  /* 0x0000000000017941 */ /* 0x000fea0003800200 */
.L_x_15468:
        /* <DEDUP_REMOVED lines=15> */
.L_x_15475:
        /* <DEDUP_REMOVED lines=13> */
.L_x_15477:
[----:B------:R-:W-:Y:S05]  /*11df0*/  BSYNC.RECONVERGENT B2 ;  /* 0x0000000000027941 */ /* 0x000fea0003800200 */
.L_x_15476:
        /* <DEDUP_REMOVED lines=61> */
.L_x_15474:
[----:B------:R-:W-:Y:S05]  /*121d0*/  BSYNC.RECONVERGENT B1 ;  /* 0x0000000000017941 */ /* 0x000fea0003800200 */
.L_x_15473:
        /* <DEDUP_REMOVED lines=17> */
.L_x_15480:
        /* <DEDUP_REMOVED lines=15> */
.L_x_15482:
[----:B------:R-:W-:Y:S05]  /*123e0*/  BSYNC.RECONVERGENT B2 ;  /* 0x0000000000027941 */ /* 0x000fea0003800200 */
.L_x_15481:
        /* <DEDUP_REMOVED lines=61> */
.L_x_15479:
[----:B------:R-:W-:Y:S05]  /*127c0*/  BSYNC.RECONVERGENT B1 ;  /* 0x0000000000017941 */ /* 0x000fea0003800200 */
.L_x_15478:
        /* <DEDUP_REMOVED lines=35> */
.L_x_15442:
        /* <DEDUP_REMOVED lines=16> */
.L_x_15486:
        /* <DEDUP_REMOVED lines=13> */
.L_x_15488:
[----:B------:R-:W-:Y:S05]  /*12bd0*/  BSYNC.RECONVERGENT B2 ;  /* 0x0000000000027941 */ /* 0x000fea0003800200 */
.L_x_15487:
        /* <DEDUP_REMOVED lines=48> */
[C---:B------:R-:W-:Y:S01]  /*12ee0*/  VIADD R8, R69.reuse, 0xdb3d7428 ;  /* 0xdb3d742845087836 */ /* 0x040fe20000000000 */
        /* <DEDUP_REMOVED lines=10> */
[----:B------:R-:W-:-:S07]  /*12f90*/  LOP3.LUT R6, R8, R6, R83, 0x96, !PT ;  /* 0x0000000608067212 */ /* 0x000fce00078e9653 */
.L_x_15485:
[----:B------:R-:W-:Y:S05]  /*12fa0*/  BSYNC.RECONVERGENT B1 ;  /* 0x0000000000017941 */ /* 0x000fea0003800200 */
.L_x_15484:
[----:B------:R-:W0:Y:S01]  /*12fb0*/  LDC R11, c[0x0][0x404] ;  /* 0x00010100ff0b7b82 */ /* 0x000e220000000800 */
[----:B------:R-:W-:Y:S01]  /*12fc0*/  I2FP.F32.U32 R82, R65 ;  /* 0x0000004100527245 */ /* 0x000fe20000201000 */
[----:B------:R-:W-:Y:S01]  /*12fd0*/  HFMA2 R65, -RZ, RZ, 0.1171875, 0 ;  /* 0x2f800000ff417431 */ /* 0x000fe200000001ff */
[----:B------:R-:W-:Y:S01]  /*12fe0*/  ISETP.NE.AND P3, PT, R66, 0x1, PT ;  /* 0x000000014200780c */ /* 0x000fe20003f65270 */
[----:B------:R-:W-:Y:S01]  /*12ff0*/  BSSY.RECONVERGENT B1, `(.L_x_15489) ;  /* 0x0000059000017945 */ /* 0x000fe20003800200 */
[----:B------:R-:W-:Y:S01]  /*13000*/  IMAD.MOV.U32 R67, RZ, RZ, 0x2 ;  /* 0x00000002ff437424 */ /* 0x000fe200078e00ff */
[----:B------:R-:W-:Y:S01]  /*13010*/  MOV R8, R10 ;  /* 0x0000000a00087202 */ /* 0x000fe20000000f00 */
[----:B------:R-:W-:-:S05]  /*13020*/  FFMA.FTZ R82, R82, R65, 1.1641532182693481445e-10 ;  /* 0x2f00000052527423 */ /* 0x000fca0000010041 */
[----:B0-----:R-:W-:-:S04]  /*13030*/  FSETP.LE.FTZ.AND P2, PT, R82, R11, PT ;  /* 0x0000000b5200720b */ /* 0x001fc80003f53000 */
[----:B------:R-:W-:Y:S09]  /*13040*/  @!P3 BRA `(.L_x_15490) ;  /* 0x00000004004cb947 */ /* 0x000ff20003800000 */
        /* <DEDUP_REMOVED lines=8> */
.L_x_15491:
        /* <DEDUP_REMOVED lines=13> */
.L_x_15493:
[----:B------:R-:W-:Y:S05]  /*131a0*/  BSYNC.RECONVERGENT B2 ;  /* 0x0000000000027941 */ /* 0x000fea0003800200 */
.L_x_15492:
        /* <DEDUP_REMOVED lines=61> */
.L_x_15490:
[----:B------:R-:W-:Y:S05]  /*13580*/  BSYNC.RECONVERGENT B1 ;  /* 0x0000000000017941 */ /* 0x000fea0003800200 */
.L_x_15489:
        /* <DEDUP_REMOVED lines=16> */
.L_x_15496:
        /* <DEDUP_REMOVED lines=13> */
.L_x_15498:
[----:B------:R-:W-:Y:S05]  /*13760*/  BSYNC.RECONVERGENT B2 ;  /* 0x0000000000027941 */ /* 0x000fea0003800200 */
.L_x_15497:
        /* <DEDUP_REMOVED lines=61> */
.L_x_15495:
[----:B------:R-:W-:Y:S05]  /*13b40*/  BSYNC.RECONVERGENT B1 ;  /* 0x0000000000017941 */ /* 0x000fea0003800200 */
.L_x_15494:
        /* <DEDUP_REMOVED lines=16> */
.L_x_15501:
        /* <DEDUP_REMOVED lines=13> */
.L_x_15503:
[----:B------:R-:W-:Y:S05]  /*13d20*/  BSYNC.RECONVERGENT B2 ;  /* 0x0000000000027941 */ /* 0x000fea0003800200 */
.L_x_15502:
        /* <DEDUP_REMOVED lines=61> */
.L_x_15500:
[----:B------:R-:W-:Y:S05]  /*14100*/  BSYNC.RECONVERGENT B1 ;  /* 0x0000000000017941 */ /* 0x000fea0003800200 */
.L_x_15499:
        /* <DEDUP_REMOVED lines=16> */
.L_x_15483:
        /* <DEDUP_REMOVED lines=24> */
.L_x_15504:
[----:B01----:R-:W-:Y:S01]  /*14390*/  IMAD.MOV.U32 R11, RZ, RZ, R64 ;  /* 0x000000ffff0b7224 */ /* 0x003fe200078e0040 */
[----:B------:R-:W-:-:S07]  /*143a0*/  IADD3 R86, PT, PT, R86, 0x100, RZ ;  /* 0x0000010056567810 */ /* 0x000fce0007ffe0ff */
.L_x_15441:
[----:B------:R-:W-:Y:S05]  /*143b0*/  BSYNC.RECONVERGENT B0 ;  /* 0x0000000000007941 */ /* 0x000fea0003800200 */
.L_x_15440:
        /* <DEDUP_REMOVED lines=34> */
.L_x_15510:
        /* <DEDUP_REMOVED lines=13> */
.L_x_15512:
[----:B------:R-:W-:Y:S05]  /*146b0*/  BSYNC.RECONVERGENT B2 ;  /* 0x0000000000027941 */ /* 0x000fea0003800200 */
.L_x_15511:
        /* <DEDUP_REMOVED lines=52> */
[----:B------:R-:W-:Y:S01]  /*14a00*/  IMAD.WIDE.U32 R64, R64, -0x2daee0ad, RZ ;  /* 0xd2511f5340407825 */ /* 0x000fe200078e00ff */
[----:B------:R-:W-:-:S03]  /*14a10*/  MOV R67, R11 ;  /* 0x0000000b00437202 */ /* 0x000fc60000000f00 */
[----:B------:R-:W-:Y:S01]  /*14a20*/  IMAD.WIDE.U32 R84, R84, -0x326172a9, RZ ;  /* 0xcd9e8d5754547825 */ /* 0x000fe200078e00ff */
[----:B------:R-:W-:-:S03]  /*14a30*/  LOP3.LUT R7, R7, R66, R65, 0x96, !PT ;  /* 0x0000004207077212 */ /* 0x000fc600078e9641 */
[----:B------:R-:W-:Y:S02]  /*14a40*/  VIADD R8, R68, 0x8ff34781 ;  /* 0x8ff3478144087836 */ /* 0x000fe40000000000 */
[----:B------:R-:W-:Y:S02]  /*14a50*/  IMAD.MOV.U32 R10, RZ, RZ, R84 ;  /* 0x000000ffff0a7224 */ /* 0x000fe400078e0054 */
[----:B------:R-:W-:Y:S01]  /*14a60*/  IMAD.MOV.U32 R66, RZ, RZ, RZ ;  /* 0x000000ffff427224 */ /* 0x000fe200078e00ff */
[----:B------:R-:W-:-:S07]  /*14a70*/  LOP3.LUT R6, R8, R6, R85, 0x96, !PT ;  /* 0x0000000608067212 */ /* 0x000fce00078e9655 */
.L_x_15509:
[----:B------:R-:W-:Y:S05]  /*14a80*/  BSYNC.RECONVERGENT B1 ;  /* 0x0000000000017941 */ /* 0x000fea0003800200 */
.L_x_15508:
[----:B------:R-:W0:Y:S01]  /*14a90*/  LDC R11, c[0x0][0x408] ;  /* 0x00010200ff0b7b82 */ /* 0x000e220000000800 */
[----:B------:R-:W-:Y:S01]  /*14aa0*/  HFMA2 R87, -RZ, RZ, 0.1171875, 0 ;  /* 0x2f800000ff577431 */ /* 0x000fe200000001ff */
[----:B------:R-:W-:Y:S01]  /*14ab0*/  ISETP.NE.AND P3, PT, R66, 0x1, PT ;  /* 0x000000014200780c */ /* 0x000fe20003f65270 */
[----:B------:R-:W-:Y:S01]  /*14ac0*/  BSSY.RECONVERGENT B1, `(.L_x_15513) ;  /* 0x000005c000017945 */ /* 0x000fe20003800200 */
[----:B------:R-:W-:Y:S01]  /*14ad0*/  I2FP.F32.U32 R83, R67 ;  /* 0x0000004300537245 */ /* 0x000fe20000201000 */
[----:B------:R-:W-:Y:S01]  /*14ae0*/  IMAD.MOV.U32 R8, RZ, RZ, 0x2 ;  /* 0x00000002ff087424 */ /* 0x000fe200078e00ff */
[----:B------:R-:W-:Y:S02]  /*14af0*/  MOV R67, R10 ;  /* 0x0000000a00437202 */ /* 0x000fe40000000f00 */
[----:B------:R-:W1:Y:S01]  /*14b00*/  LDC R65, c[0x0][0x404] ;  /* 0x00010100ff417b82 */ /* 0x000e620000000800 */
[----:B------:R-:W-:Y:S01]  /*14b10*/  FFMA.FTZ R83, R83, R87, 1.1641532182693481445e-10 ;  /* 0x2f00000053537423 */ /* 0x000fe20000010057 */
[----:B0----5:R-:W-:-:S04]  /*14b20*/  FMUL.FTZ R48, R48, R11 ;  /* 0x0000000b30307220 */ /* 0x021fc80000410000 */
        /* <DEDUP_REMOVED lines=10> */
.L_x_15515:
        /* <DEDUP_REMOVED lines=13> */
.L_x_15517:
[----:B------:R-:W-:Y:S05]  /*14ca0*/  BSYNC.RECONVERGENT B2 ;  /* 0x0000000000027941 */ /* 0x000fea0003800200 */
.L_x_15516:
        /* <DEDUP_REMOVED lines=61> */
.L_x_15514:
[----:B------:R-:W-:Y:S05]  /*15080*/  BSYNC.RECONVERGENT B1 ;  /* 0x0000000000017941 */ /* 0x000fea0003800200 */
.L_x_15513:
        /* <DEDUP_REMOVED lines=15> */
.L_x_15520:
        /* <DEDUP_REMOVED lines=13> */
.L_x_15522:
[----:B------:R-:W-:Y:S05]  /*15250*/  BSYNC.RECONVERGENT B2 ;  /* 0x0000000000027941 */ /* 0x000fea0003800200 */
.L_x_15521:
[----:B------:R-:W-:Y:S01]  /*15260*/  IMAD.WIDE.U32 R88, R5, -0x326172a9, RZ ;  /* 0xcd9e8d5705587825 */ /* 0x000fe200078e00ff */
[----:B------:R-:W-:-:S03]  /*15270*/  LOP3.LUT R84, R9, R7, R69, 0x96, !PT ;  /* 0x0000000709547212 */ /* 0x000fc600078e9645 */
[----:B------:R-:W-:Y:S01]  /*15280*/  HFMA2 R67, -RZ, RZ, 0, 0 ;  /* 0x00000000ff437431 */ /* 0x000fe200000001ff */
        /* <DEDUP_REMOVED lines=58> */
.L_x_15519:
[----:B------:R-:W-:Y:S05]  /*15630*/  BSYNC.RECONVERGENT B1 ;  /* 0x0000000000017941 */ /* 0x000fea0003800200 */
.L_x_15518:
        /* <DEDUP_REMOVED lines=17> */
.L_x_15525:
        /* <DEDUP_REMOVED lines=13> */
.L_x_15527:
[----:B------:R-:W-:Y:S05]  /*15820*/  BSYNC.RECONVERGENT B2 ;  /* 0x0000000000027941 */ /* 0x000fea0003800200 */
.L_x_15526:
        /* <DEDUP_REMOVED lines=61> */
.L_x_15524:
[----:B------:R-:W-:Y:S05]  /*15c00*/  BSYNC.RECONVERGENT B1 ;  /* 0x0000000000017941 */ /* 0x000fea0003800200 */
.L_x_15523:
        /* <DEDUP_REMOVED lines=15> */
.L_x_15530:
        /* <DEDUP_REMOVED lines=13> */
.L_x_15532:
[----:B------:R-:W-:Y:S05]  /*15dd0*/  BSYNC.RECONVERGENT B2 ;  /* 0x0000000000027941 */ /* 0x000fea0003800200 */
.L_x_15531:
        /* <DEDUP_REMOVED lines=61> */
.L_x_15529:
[----:B------:R-:W-:Y:S05]  /*161b0*/  BSYNC.RECONVERGENT B1 ;  /* 0x0000000000017941 */ /* 0x000fea0003800200 */
.L_x_15528:
        /* <DEDUP_REMOVED lines=17> */
.L_x_15535:
        /* <DEDUP_REMOVED lines=13> */
.L_x_15537:
[----:B------:R-:W-:Y:S05]  /*163a0*/  BSYNC.RECONVERGENT B2 ;  /* 0x0000000000027941 */ /* 0x000fea0003800200 */
.L_x_15536:
        /* <DEDUP_REMOVED lines=61> */
.L_x_15534:
[----:B------:R-:W-:Y:S05]  /*16780*/  BSYNC.RECONVERGENT B1 ;  /* 0x0000000000017941 */ /* 0x000fea0003800200 */
.L_x_15533:
        /* <DEDUP_REMOVED lines=15> */
.L_x_15540:
        /* <DEDUP_REMOVED lines=13> */
.L_x_15542:
[----:B------:R-:W-:Y:S05]  /*16950*/  BSYNC.RECONVERGENT B2 ;  /* 0x0000000000027941 */ /* 0x000fea0003800200 */
.L_x_15541:
        /* <DEDUP_REMOVED lines=61> */
.L_x_15539:
[----:B------:R-:W-:Y:S05]  /*16d30*/  BSYNC.RECONVERGENT B1 ;  /* 0x0000000000017941 */ /* 0x000fea0003800200 */
.L_x_15538:
        /* <DEDUP_REMOVED lines=17> */
.L_x_15545:
        /* <DEDUP_REMOVED lines=15> */
.L_x_15547:
[----:B------:R-:W-:Y:S05]  /*16f40*/  BSYNC.RECONVERGENT B2 ;  /* 0x0000000000027941 */ /* 0x000fea0003800200 */
.L_x_15546:
        /* <DEDUP_REMOVED lines=61> */
.L_x_15544:
[----:B------:R-:W-:Y:S05]  /*17320*/  BSYNC.RECONVERGENT B1 ;  /* 0x0000000000017941 */ /* 0x000fea0003800200 */
.L_x_15543:
        /* <DEDUP_REMOVED lines=35> */
.L_x_15507:
        /* <DEDUP_REMOVED lines=16> */
.L_x_15551:
        /* <DEDUP_REMOVED lines=13> */
.L_x_15553:
[----:B------:R-:W-:Y:S05]  /*17730*/  BSYNC.RECONVERGENT B2 ;  /* 0x0000000000027941 */ /* 0x000fea0003800200 */
.L_x_15552:
        /* <DEDUP_REMOVED lines=59> */
[----:B------:R-:W-:-:S07]  /*17af0*/  IMAD.MOV.U32 R65, RZ, RZ, R11 ;  /* 0x000000ffff417224 */ /* 0x000fce00078e000b */
.L_x_15550:
[----:B------:R-:W-:Y:S05]  /*17b00*/  BSYNC.RECONVERGENT B1 ;  /* 0x0000000000017941 */ /* 0x000fea0003800200 */
.L_x_15549:
        /* <DEDUP_REMOVED lines=18> */
.L_x_15556:
        /* <DEDUP_REMOVED lines=13> */
.L_x_15558:
[----:B------:R-:W-:Y:S05]  /*17d00*/  BSYNC.RECONVERGENT B2 ;  /* 0x0000000000027941 */ /* 0x000fea0003800200 */
.L_x_15557:
        /* <DEDUP_REMOVED lines=54> */
[----:B------:R-:W-:-:S03]  /*18070*/  LOP3.LUT R7, R7, R84, R67, 0x96, !PT ;  /* 0x0000005407077212 */ /* 0x000fc600078e9643 */
[----:B------:R-:W-:Y:S02]  /*18080*/  HFMA2 R67, -RZ, RZ, 0, 0 ;  /* 0x00000000ff437431 */ /* 0x000fe400000001ff */
[----:B------:R-:W-:Y:S02]  /*18090*/  VIADD R8, R68, 0x8ff34781 ;  /* 0x8ff3478144087836 */ /* 0x000fe40000000000 */
[----:B------:R-:W-:-:S03]  /*180a0*/  IMAD.MOV.U32 R10, RZ, RZ, R88 ;  /* 0x000000ffff0a7224 */ /* 0x000fc600078e0058 */
[----:B------:R-:W-:Y:S02]  /*180b0*/  LOP3.LUT R6, R8, R6, R89, 0x96, !PT ;  /* 0x0000000608067212 */ /* 0x000fe400078e9659 */
[----:B------:R-:W-:Y:S01]  /*180c0*/  MOV R8, R64 ;  /* 0x0000004000087202 */ /* 0x000fe20000000f00 */
[----:B------:R-:W-:-:S07]  /*180d0*/  IMAD.MOV.U32 R64, RZ, RZ, R66 ;  /* 0x000000ffff407224 */ /* 0x000fce00078e0042 */
.L_x_15555:
[----:B------:R-:W-:Y:S05]  /*180e0*/  BSYNC.RECONVERGENT B1 ;  /* 0x0000000000017941 */ /* 0x000fea0003800200 */
.L_x_15554:
        /* <DEDUP_REMOVED lines=16> */
.L_x_15561:
        /* <DEDUP_REMOVED lines=13> */
.L_x_15563:
[----:B------:R-:W-:Y:S05]  /*182c0*/  BSYNC.RECONVERGENT B2 ;  /* 0x0000000000027941 */ /* 0x000fea0003800200 */
.L_x_15562:
        /* <DEDUP_REMOVED lines=61> */
.L_x_15560:
[----:B------:R-:W-:Y:S05]  /*186a0*/  BSYNC.RECONVERGENT B1 ;  /* 0x0000000000017941 */ /* 0x000fea0003800200 */
.L_x_15559:
        /* <DEDUP_REMOVED lines=16> */
.L_x_15566:
        /* <DEDUP_REMOVED lines=13> */
.L_x_15568:
[----:B------:R-:W-:Y:S05]  /*18880*/  BSYNC.RECONVERGENT B2 ;  /* 0x0000000000027941 */ /* 0x000fea0003800200 */
.L_x_15567:
        /* <DEDUP_REMOVED lines=61> */
.L_x_15565:
[----:B------:R-:W-:Y:S05]  /*18c60*/  BSYNC.RECONVERGENT B1 ;  /* 0x0000000000017941 */ /* 0x000fea0003800200 */
.L_x_15564:
        /* <DEDUP_REMOVED lines=16> */
.L_x_15548:
        /* <DEDUP_REMOVED lines=24> */
.L_x_15569:
[----:B01----:R-:W-:Y:S01]  /*18ef0*/  MOV R11, R64 ;  /* 0x00000040000b7202 */ /* 0x003fe20000000f00 */
[----:B------:R-:W-:-:S07]  /*18f00*/  VIADD R86, R86, 0x100 ;  /* 0x0000010056567836 */ /* 0x000fce0000000000 */
.L_x_15506:
[----:B------:R-:W-:Y:S05]  /*18f10*/  BSYNC.RECONVERGENT B0 ;  /* 0x0000000000007941 */ /* 0x000fea0003800200 */
.L_x_15505:
        /* <DEDUP_REMOVED lines=34> */
.L_x_15575:
        /* <DEDUP_REMOVED lines=13> */
.L_x_15577:
[----:B------:R-:W-:Y:S05]  /*19210*/  BSYNC.RECONVERGENT B2 ;  /* 0x0000000000027941 */ /* 0x000fea0003800200 */
.L_x_15576:
        /* <DEDUP_REMOVED lines=60> */
.L_x_15574:
[----:B------:R-:W-:Y:S05]  /*195e0*/  BSYNC.RECONVERGENT B1 ;  /* 0x0000000000017941 */ /* 0x000fea0003800200 */
.L_x_15573:
[----:B------:R-:W0:Y:S01]  /*195f0*/  LDC R11, c[0x0][0x408] ;  /* 0x00010200ff0b7b82 */ /* 0x000e220000000800 */
[----:B------:R-:W-:Y:S01]  /*19600*/  ISETP.NE.AND P3, PT, R65, 0x1, PT ;  /* 0x000000014100780c */ /* 0x000fe20003f65270 */
[----:B------:R-:W-:Y:S01]  /*19610*/  IMAD.MOV.U32 R94, RZ, RZ, 0x2f800000 ;  /* 0x2f800000ff5e7424 */ /* 0x000fe200078e00ff */
[----:B------:R-:W-:Y:S01]  /*19620*/  I2FP.F32.U32 R66, R66 ;  /* 0x0000004200427245 */ /* 0x000fe20000201000 */
[----:B------:R-:W-:Y:S01]  /*19630*/  BSSY.RECONVERGENT B1, `(.L_x_15578) ;  /* 0x000005b000017945 */ /* 0x000fe20003800200 */
[----:B------:R-:W-:Y:S01]  /*19640*/  MOV R8, 0x2 ;  /* 0x0000000200087802 */ /* 0x000fe20000000f00 */
[----:B------:R-:W-:Y:S02]  /*19650*/  IMAD.MOV.U32 R67, RZ, RZ, R10 ;  /* 0x000000ffff437224 */ /* 0x000fe400078e000a */
        /* <DEDUP_REMOVED lines=13> */
.L_x_15580:
        /* <DEDUP_REMOVED lines=13> */
.L_x_15582:
[----:B------:R-:W-:Y:S05]  /*19800*/  BSYNC.RECONVERGENT B2 ;  /* 0x0000000000027941 */ /* 0x000fea0003800200 */
.L_x_15581:
        /* <DEDUP_REMOVED lines=61> */
.L_x_15579:
[----:B------:R-:W-:Y:S05]  /*19be0*/  BSYNC.RECONVERGENT B1 ;  /* 0x0000000000017941 */ /* 0x000fea0003800200 */
.L_x_15578:
        /* <DEDUP_REMOVED lines=15> */
.L_x_15585:
        /* <DEDUP_REMOVED lines=13> */
.L_x_15587:
[----:B------:R-:W-:Y:S05]  /*19db0*/  BSYNC.RECONVERGENT B2 ;  /* 0x0000000000027941 */ /* 0x000fea0003800200 */
.L_x_15586:
        /* <DEDUP_REMOVED lines=61> */
.L_x_15584:
[----:B------:R-:W-:Y:S05]  /*1a190*/  BSYNC.RECONVERGENT B1 ;  /* 0x0000000000017941 */ /* 0x000fea0003800200 */
.L_x_15583:
        /* <DEDUP_REMOVED lines=17> */
.L_x_15590:
        /* <DEDUP_REMOVED lines=13> */
.L_x_15592:
[----:B------:R-:W-:Y:S05]  /*1a380*/  BSYNC.RECONVERGENT B2 ;  /* 0x0000000000027941 */ /* 0x000fea0003800200 */
.L_x_15591:
        /* <DEDUP_REMOVED lines=61> */
.L_x_15589:
[----:B------:R-:W-:Y:S05]  /*1a760*/  BSYNC.RECONVERGENT B1 ;  /* 0x0000000000017941 */ /* 0x000fea0003800200 */
.L_x_15588:
        /* <DEDUP_REMOVED lines=15> */
.L_x_15595:
        /* <DEDUP_REMOVED lines=13> */
.L_x_15597:
[----:B------:R-:W-:Y:S05]  /*1a930*/  BSYNC.RECONVERGENT B2 ;  /* 0x0000000000027941 */ /* 0x000fea0003800200 */
.L_x_15596:
        /* <DEDUP_REMOVED lines=61> */
.L_x_15594:
[----:B------:R-:W-:Y:S05]  /*1ad10*/  BSYNC.RECONVERGENT B1 ;  /* 0x0000000000017941 */ /* 0x000fea0003800200 */
.L_x_15593:
        /* <DEDUP_REMOVED lines=17> */
.L_x_15600:
        /* <DEDUP_REMOVED lines=13> */
.L_x_15602:
[----:B------:R-:W-:Y:S05]  /*1af00*/  BSYNC.RECONVERGENT B2 ;  /* 0x0000000000027941 */ /* 0x000fea0003800200 */
.L_x_15601:
        /* <DEDUP_REMOVED lines=61> */
.L_x_15599:
[----:B------:R-:W-:Y:S05]  /*1b2e0*/  BSYNC.RECONVERGENT B1 ;  /* 0x0000000000017941 */ /* 0x000fea0003800200 */
.L_x_15598:
        /* <DEDUP_REMOVED lines=15> */
.L_x_15605:
        /* <DEDUP_REMOVED lines=13> */
.L_x_15607:
[----:B------:R-:W-:Y:S05]  /*1b4b0*/  BSYNC.RECONVERGENT B2 ;  /* 0x0000000000027941 */ /* 0x000fea0003800200 */
.L_x_15606:
        /* <DEDUP_REMOVED lines=61> */
.L_x_15604:
[----:B------:R-:W-:Y:S05]  /*1b890*/  BSYNC.RECONVERGENT B1 ;  /* 0x0000000000017941 */ /* 0x000fea0003800200 */
.L_x_15603:
        /* <DEDUP_REMOVED lines=17> */
.L_x_15610:
        /* <DEDUP_REMOVED lines=15> */
.L_x_15612:
[----:B------:R-:W-:Y:S05]  /*1baa0*/  BSYNC.RECONVERGENT B2 ;  /* 0x0000000000027941 */ /* 0x000fea0003800200 */
.L_x_15611:
        /* <DEDUP_REMOVED lines=61> */
.L_x_15609:
[----:B------:R-:W-:Y:S05]  /*1be80*/  BSYNC.RECONVERGENT B1 ;  /* 0x0000000000017941 */ /* 0x000fea0003800200 */
.L_x_15608:
        /* <DEDUP_REMOVED lines=35> */
.L_x_15572:
        /* <DEDUP_REMOVED lines=16> */
.L_x_15616:
        /* <DEDUP_REMOVED lines=13> */
.L_x_15618:
[----:B------:R-:W-:Y:S05]  /*1c290*/  BSYNC.RECONVERGENT B2 ;  /* 0x0000000000027941 */ /* 0x000fea0003800200 */
.L_x_15617:
        /* <DEDUP_REMOVED lines=60> */
.L_x_15615:
[----:B------:R-:W-:Y:S05]  /*1c660*/  BSYNC.RECONVERGENT B1 ;  /* 0x0000000000017941 */ /* 0x000fea0003800200 */
.L_x_15614:
[----:B------:R-:W0:Y:S01]  /*1c670*/  LDC R65, c[0x0][0x404] ;  /* 0x00010100ff417b82 */ /* 0x000e220000000800 */
[----:B------:R-:W-:Y:S01]  /*1c680*/  HFMA2 R11, -RZ, RZ, 0.1171875, 0 ;  /* 0x2f800000ff0b7431 */ /* 0x000fe200000001ff */
[----:B------:R-:W-:Y:S01]  /*1c690*/  ISETP.NE.AND P3, PT, R66, 0x1, PT ;  /* 0x000000014200780c */ /* 0x000fe20003f65270 */
[----:B------:R-:W-:Y:S01]  /*1c6a0*/  BSSY.RECONVERGENT B1, `(.L_x_15619) ;  /* 0x000005a000017945 */ /* 0x000fe20003800200 */
[----:B------:R-:W-:Y:S01]  /*1c6b0*/  I2FP.F32.U32 R84, R67 ;  /* 0x0000004300547245 */ /* 0x000fe20000201000 */
[----:B------:R-:W-:Y:S01]  /*1c6c0*/  IMAD.MOV.U32 R67, RZ, RZ, 0x2 ;  /* 0x00000002ff437424 */ /* 0x000fe200078e00ff */
[----:B------:R-:W-:-:S03]  /*1c6d0*/  MOV R8, R10 ;  /* 0x0000000a00087202 */ /* 0x000fc60000000f00 */
[----:B------:R-:W-:-:S05]  /*1c6e0*/  FFMA.FTZ R84, R84, R11, 1.1641532182693481445e-10 ;  /* 0x2f00000054547423 */ /* 0x000fca000001000b */
        /* <DEDUP_REMOVED lines=10> */
.L_x_15621:
        /* <DEDUP_REMOVED lines=13> */
.L_x_15623:
[----:B------:R-:W-:Y:S05]  /*1c860*/  BSYNC.RECONVERGENT B2 ;  /* 0x0000000000027941 */ /* 0x000fea0003800200 */
.L_x_15622:
        /* <DEDUP_REMOVED lines=61> */
.L_x_15620:
[----:B------:R-:W-:Y:S05]  /*1cc40*/  BSYNC.RECONVERGENT B1 ;  /* 0x0000000000017941 */ /* 0x000fea0003800200 */
.L_x_15619:
        /* <DEDUP_REMOVED lines=16> */
.L_x_15626:
        /* <DEDUP_REMOVED lines=13> */
.L_x_15628:
[----:B------:R-:W-:Y:S05]  /*1ce20*/  BSYNC.RECONVERGENT B2 ;  /* 0x0000000000027941 */ /* 0x000fea0003800200 */
.L_x_15627:
        /* <DEDUP_REMOVED lines=61> */
.L_x_15625:
[----:B------:R-:W-:Y:S05]  /*1d200*/  BSYNC.RECONVERGENT B1 ;  /* 0x0000000000017941 */ /* 0x000fea0003800200 */
.L_x_15624:
        /* <DEDUP_REMOVED lines=16> */
.L_x_15631:
        /* <DEDUP_REMOVED lines=13> */
.L_x_15633:
[----:B------:R-:W-:Y:S05]  /*1d3e0*/  BSYNC.RECONVERGENT B2 ;  /* 0x0000000000027941 */ /* 0x000fea0003800200 */
.L_x_15632:
        /* <DEDUP_REMOVED lines=61> */
.L_x_15630:
[----:B------:R-:W-:Y:S05]  /*1d7c0*/  BSYNC.RECONVERGENT B1 ;  /* 0x0000000000017941 */ /* 0x000fea0003800200 */
.L_x_15629:
        /* <DEDUP_REMOVED lines=16> */
.L_x_15613:
        /* <DEDUP_REMOVED lines=24> */
.L_x_15634:
[----:B01----:R-:W-:Y:S01]  /*1da50*/  IMAD.MOV.U32 R11, RZ, RZ, R64 ;  /* 0x000000ffff0b7224 */ /* 0x003fe200078e0040 */
[----:B------:R-:W-:-:S07]  /*1da60*/  IADD3 R86, PT, PT, R86, 0x100, RZ ;  /* 0x0000010056567810 */ /* 0x000fce0007ffe0ff */
.L_x_15571:
[----:B------:R-:W-:Y:S05]  /*1da70*/  BSYNC.RECONVERGENT B0 ;  /* 0x0000000000007941 */ /* 0x000fea0003800200 */
.L_x_15570:
        /* <DEDUP_REMOVED lines=34> */
.L_x_15640:
        /* <DEDUP_REMOVED lines=13> */
.L_x_15642:
[----:B------:R-:W-:Y:S05]  /*1dd70*/  BSYNC.RECONVERGENT B2 ;  /* 0x0000000000027941 */ /* 0x000fea0003800200 */
.L_x_15641:
        /* <DEDUP_REMOVED lines=61> */
.L_x_15639:
[----:B------:R-:W-:Y:S05]  /*1e150*/  BSYNC.RECONVERGENT B1 ;  /* 0x0000000000017941 */ /* 0x000fea0003800200 */
.L_x_15638:
        /* <DEDUP_REMOVED lines=20> */
.L_x_15645:
        /* <DEDUP_REMOVED lines=13> */
.L_x_15647:
[----:B------:R-:W-:Y:S05]  /*1e370*/  BSYNC.RECONVERGENT B2 ;  /* 0x0000000000027941 */ /* 0x000fea0003800200 */
.L_x_15646:
        /* <DEDUP_REMOVED lines=60> */
.L_x_15644:
[----:B------:R-:W-:Y:S05]  /*1e740*/  BSYNC.RECONVERGENT B1 ;  /* 0x0000000000017941 */ /* 0x000fea0003800200 */
.L_x_15643:
        /* <DEDUP_REMOVED lines=15> */
.L_x_15650:
        /* <DEDUP_REMOVED lines=13> */
.L_x_15652:
[----:B------:R-:W-:Y:S05]  /*1e910*/  BSYNC.RECONVERGENT B2 ;  /* 0x0000000000027941 */ /* 0x000fea0003800200 */
.L_x_15651:
        /* <DEDUP_REMOVED lines=61> */
.L_x_15649:
[----:B------:R-:W-:Y:S05]  /*1ecf0*/  BSYNC.RECONVERGENT B1 ;  /* 0x0000000000017941 */ /* 0x000fea0003800200 */
.L_x_15648:
        /* <DEDUP_REMOVED lines=17> */
.L_x_15655:
        /* <DEDUP_REMOVED lines=13> */
.L_x_15657:
[----:B------:R-:W-:Y:S05]  /*1eee0*/  BSYNC.RECONVERGENT B2 ;  /* 0x0000000000027941 */ /* 0x000fea0003800200 */
.L_x_15656:
        /* <DEDUP_REMOVED lines=61> */
.L_x_15654:
[----:B------:R-:W-:Y:S05]  /*1f2c0*/  BSYNC.RECONVERGENT B1 ;  /* 0x0000000000017941 */ /* 0x000fea0003800200 */
.L_x_15653:
        /* <DEDUP_REMOVED lines=15> */
.L_x_15660:
        /* <DEDUP_REMOVED lines=13> */
.L_x_15662:
[----:B------:R-:W-:Y:S05]  /*1f490*/  BSYNC.RECONVERGENT B2 ;  /* 0x0000000000027941 */ /* 0x000fea0003800200 */
.L_x_15661:
        /* <DEDUP_REMOVED lines=61> */
.L_x_15659:
[----:B------:R-:W-:Y:S05]  /*1f870*/  BSYNC.RECONVERGENT B1 ;  /* 0x0000000000017941 */ /* 0x000fea0003800200 */
.L_x_15658:
        /* <DEDUP_REMOVED lines=17> */
.L_x_15665:
        /* <DEDUP_REMOVED lines=13> */
.L_x_15667:
[----:B------:R-:W-:Y:S05]  /*1fa60*/  BSYNC.RECONVERGENT B2 ;  /* 0x0000000000027941 */ /* 0x000fea0003800200 */
.L_x_15666:
        /* <DEDUP_REMOVED lines=61> */
.L_x_15664:
[----:B------:R-:W-:Y:S05]  /*1fe40*/  BSYNC.RECONVERGENT B1 ;  /* 0x0000000000017941 */ /* 0x000fea0003800200 */
.L_x_15663:
        /* <DEDUP_REMOVED lines=15> */
.L_x_15670:
        /* <DEDUP_REMOVED lines=13> */
.L_x_15672:
[----:B------:R-:W-:Y:S05]  /*20010*/  BSYNC.RECONVERGENT B2 ;  /* 0x0000000000027941 */ /* 0x000fea0003800200 */
.L_x_15671:
        /* <DEDUP_REMOVED lines=61> */
.L_x_15669:
[----:B------:R-:W-:Y:S05]  /*203f0*/  BSYNC.RECONVERGENT B1 ;  /* 0x0000000000017941 */ /* 0x000fea0003800200 */
.L_x_15668:
        /* <DEDUP_REMOVED lines=17> */
.L_x_15675:
        /* <DEDUP_REMOVED lines=15> */
.L_x_15677:
[----:B------:R-:W-:Y:S05]  /*20600*/  BSYNC.RECONVERGENT B2 ;  /* 0x0000000000027941 */ /* 0x000fea0003800200 */
.L_x_15676:
        /* <DEDUP_REMOVED lines=61> */
.L_x_15674:
[----:B------:R-:W-:Y:S05]  /*209e0*/  BSYNC.RECONVERGENT B1 ;  /* 0x0000000000017941 */ /* 0x000fea0003800200 */
.L_x_15673:
[-C--:B------:R-:W-:Y:S01]  /*209f0*/  FMUL.FTZ R88, R24, R87.reuse ;  /* 0x0000005718587220 */ /* 0x080fe20000410000 */
[-C--:B------:R-:W-:Y:S01]  /*20a00*/  FSETP.GTU.FTZ.AND P6, PT, R11, R94.reuse, PT ;  /* 0x0000005e0b00720b */ /* 0x080fe20003fdc000 */
[-C--:B------:R-:W-:Y:S01]  /*20a10*/  FMUL.FTZ R89, R25, R87.reuse ;  /* 0x0000005719597220 */ /* 0x080fe20000410000 */
[----:B------:R-:W-:Y:S01]  /*20a20*/  FMUL.FTZ R92, R26, R87 ;  /* 0x000000571a5c7220 */ /* 0x000fe20000410000 */
[----:B------:R-:W-:Y:S02]  /*20a30*/  FSEL R56, R56, RZ, P2 ;  /* 0x000000ff38387208 */ /* 0x000fe40001000000 */
[----:B------:R-:W-:Y:S02]  /*20a40*/  FSEL R88, R88, RZ, !P6 ;  /* 0x000000ff58587208 */ /* 0x000fe40007000000 */
[----:B------:R-:W-:Y:S02]  /*20a50*/  SEL R66, RZ, 0x1, P6 ;  /* 0x00000001ff427807 */ /* 0x000fe40003000000 */
[----:B------:R-:W-:Y:S01]  /*20a60*/  FSETP.GTU.FTZ.AND P6, PT, R64, R94, PT ;  /* 0x0000005e4000720b */ /* 0x000fe20003fdc000 */
[----:B------:R-:W-:Y:S01]  /*20a70*/  FADD.FTZ R56, R56, R88 ;  /* 0x0000005838387221 */ /* 0x000fe20000010000 */
[----:B------:R-:W-:-:S02]  /*20a80*/  FSEL R57, R57, RZ, P3 ;  /* 0x000000ff39397208 */ /* 0x000fc40001800000 */
[----:B------:R-:W-:Y:S01]  /*20a90*/  FSEL R89, R89, RZ, !P6 ;  /* 0x000000ff59597208 */ /* 0x000fe20007000000 */
[----:B------:R-:W-:Y:S01]  /*20aa0*/  @P1 FADD.FTZ R56, R28, R56 ;  /* 0x000000381c381221 */ /* 0x000fe20000010000 */
[----:B------:R-:W-:Y:S02]  /*20ab0*/  SEL R11, RZ, 0x1, P6 ;  /* 0x00000001ff0b7807 */ /* 0x000fe40003000000 */
[----:B------:R-:W-:Y:S01]  /*20ac0*/  FSETP.GTU.FTZ.AND P6, PT, R65, R94, PT ;  /* 0x0000005e4100720b */ /* 0x000fe20003fdc000 */
[----:B------:R-:W-:Y:S01]  /*20ad0*/  FADD.FTZ R57, R57, R89 ;  /* 0x0000005939397221 */ /* 0x000fe20000010000 */
[----:B------:R-:W-:Y:S01]  /*20ae0*/  I2FP.F32.U32 R65, R67 ;  /* 0x0000004300417245 */ /* 0x000fe20000201000 */
[----:B------:R-:W-:Y:S01]  /*20af0*/  FMUL.FTZ R67, R27, R87 ;  /* 0x000000571b437220 */ /* 0x000fe20000410000 */
[----:B------:R-:W-:Y:S01]  /*20b00*/  FSEL R92, R92, RZ, !P6 ;  /* 0x000000ff5c5c7208 */ /* 0x000fe20007000000 */
[----:B------:R-:W-:Y:S01]  /*20b10*/  @P1 FADD.FTZ R57, R29, R57 ;  /* 0x000000391d391221 */ /* 0x000fe20000010000 */
[----:B------:R-:W-:Y:S01]  /*20b20*/  SEL R64, RZ, 0x1, P6 ;  /* 0x00000001ff407807 */ /* 0x000fe20003000000 */
[----:B------:R-:W-:Y:S01]  /*20b30*/  FFMA.FTZ R65, R65, R95, 1.1641532182693481445e-10 ;  /* 0x2f00000041417423 */ /* 0x000fe2000001005f */
[----:B------:R-:W-:-:S02]  /*20b40*/  FSEL R58, R58, RZ, P4 ;  /* 0x000000ff3a3a7208 */ /* 0x000fc40002000000 */
[----:B------:R-:W-:Y:S02]  /*20b50*/  FSEL R59, R59, RZ, P5 ;  /* 0x000000ff3b3b7208 */ /* 0x000fe40002800000 */
[----:B------:R-:W-:Y:S01]  /*20b60*/  FSETP.GTU.FTZ.AND P6, PT, R65, R94, PT ;  /* 0x0000005e4100720b */ /* 0x000fe20003fdc000 */
[----:B------:R-:W-:Y:S01]  /*20b70*/  FADD.FTZ R58, R58, R92 ;  /* 0x0000005c3a3a7221 */ /* 0x000fe20000010000 */
[----:B------:R-:W-:Y:S02]  /*20b80*/  PRMT R12, R66, 0x7610, R12 ;  /* 0x00007610420c7816 */ /* 0x000fe4000000000c */
[----:B------:R-:W-:Y:S01]  /*20b90*/  FSEL R67, R67, RZ, !P6 ;  /* 0x000000ff43437208 */ /* 0x000fe20007000000 */
[----:B------:R-:W-:Y:S01]  /*20ba0*/  @P1 FADD.FTZ R58, R30, R58 ;  /* 0x0000003a1e3a1221 */ /* 0x000fe20000010000 */
[----:B------:R-:W-:Y:S02]  /*20bb0*/  SEL R65, RZ, 0x1, P6 ;  /* 0x00000001ff417807 */ /* 0x000fe40003000000 */
[----:B------:R-:W-:Y:S01]  /*20bc0*/  PRMT R13, R11, 0x7610, R13 ;  /* 0x000076100b0d7816 */ /* 0x000fe2000000000d */
[----:B------:R-:W-:Y:S01]  /*20bd0*/  FADD.FTZ R59, R67, R59 ;  /* 0x0000003b433b7221 */ /* 0x000fe20000010000 */
[----:B------:R-:W-:-:S02]  /*20be0*/  PRMT R14, R64, 0x7610, R14 ;  /* 0x00007610400e7816 */ /* 0x000fc4000000000e */
[----:B------:R-:W-:Y:S01]  /*20bf0*/  PRMT R15, R65, 0x7610, R15 ;  /* 0x00007610410f7816 */ /* 0x000fe2000000000f */
[----:B------:R-:W-:Y:S01]  /*20c00*/  @P1 FADD.FTZ R59, R31, R59 ;  /* 0x0000003b1f3b1221 */ /* 0x000fe20000010000 */
[----:B------:R-:W-:Y:S06]  /*20c10*/  BRA `(.L_x_15678) ;  /* 0x0000001400fc7947 */ /* 0x000fec0003800000 */
.L_x_15637:
        /* <DEDUP_REMOVED lines=16> */
.L_x_15681:
        /* <DEDUP_REMOVED lines=13> */
.L_x_15683:
[----:B------:R-:W-:Y:S05]  /*20df0*/  BSYNC.RECONVERGENT B2 ;  /* 0x0000000000027941 */ /* 0x000fea0003800200 */
.L_x_15682:
        /* <DEDUP_REMOVED lines=61> */
.L_x_15680:
[----:B------:R-:W-:Y:S05]  /*211d0*/  BSYNC.RECONVERGENT B1 ;  /* 0x0000000000017941 */ /* 0x000fea0003800200 */
.L_x_15679:
        /* <DEDUP_REMOVED lines=18> */
.L_x_15686:
        /* <DEDUP_REMOVED lines=13> */
.L_x_15688:
[----:B------:R-:W-:Y:S05]  /*213d0*/  BSYNC.RECONVERGENT B2 ;  /* 0x0000000000027941 */ /* 0x000fea0003800200 */
.L_x_15687:
        /* <DEDUP_REMOVED lines=58> */
[----:B------:R-:W-:-:S03]  /*21780*/  IMAD.MOV.U32 R85, RZ, RZ, R64 ;  /* 0x000000ffff557224 */ /* 0x000fc600078e0040 */
[----:B------:R-:W-:-:S07]  /*21790*/  LOP3.LUT R7, R7, R66, R65, 0x96, !PT ;  /* 0x0000004207077212 */ /* 0x000fce00078e9641 */
.L_x_15685:
[----:B------:R-:W-:Y:S05]  /*217a0*/  BSYNC.RECONVERGENT B1 ;  /* 0x0000000000017941 */ /* 0x000fea0003800200 */
.L_x_15684:
        /* <DEDUP_REMOVED lines=16> */
.L_x_15691:
        /* <DEDUP_REMOVED lines=13> */
.L_x_15693:
[----:B------:R-:W-:Y:S05]  /*21980*/  BSYNC.RECONVERGENT B2 ;  /* 0x0000000000027941 */ /* 0x000fea0003800200 */
.L_x_15692:
        /* <DEDUP_REMOVED lines=57> */
[----:B------:R-:W-:Y:S02]  /*21d20*/  IMAD.MOV.U32 R85, RZ, RZ, R64 ;  /* 0x000000ffff557224 */ /* 0x000fe400078e0040 */
[----:B------:R-:W-:Y:S01]  /*21d30*/  HFMA2 R64, -RZ, RZ, 0, 0 ;  /* 0x00000000ff407431 */ /* 0x000fe200000001ff */
[----:B------:R-:W-:-:S07]  /*21d40*/  LOP3.LUT R7, R7, R66, R65, 0x96, !PT ;  /* 0x0000004207077212 */ /* 0x000fce00078e9641 */
.L_x_15690:
[----:B------:R-:W-:Y:S05]  /*21d50*/  BSYNC.RECONVERGENT B1 ;  /* 0x0000000000017941 */ /* 0x000fea0003800200 */
.L_x_15689:
        /* <DEDUP_REMOVED lines=16> */
.L_x_15696:
        /* <DEDUP_REMOVED lines=13> */
.L_x_15698:
[----:B------:R-:W-:Y:S05]  /*21f30*/  BSYNC.RECONVERGENT B2 ;  /* 0x0000000000027941 */ /* 0x000fea0003800200 */
.L_x_15697:
        /* <DEDUP_REMOVED lines=60> */
.L_x_15695:
[----:B------:R-:W-:Y:S05]  /*22300*/  BSYNC.RECONVERGENT B1 ;  /* 0x0000000000017941 */ /* 0x000fea0003800200 */
.L_x_15694:
        /* <DEDUP_REMOVED lines=16> */
.L_x_15678:
        /* <DEDUP_REMOVED lines=24> */
.L_x_15699:
[----:B01----:R-:W-:Y:S01]  /*22590*/  MOV R11, R85 ;  /* 0x00000055000b7202 */ /* 0x003fe20000000f00 */
[----:B------:R-:W-:-:S07]  /*225a0*/  VIADD R86, R86, 0x100 ;  /* 0x0000010056567836 */ /* 0x000fce0000000000 */
.L_x_15636:
[----:B------:R-:W-:Y:S05]  /*225b0*/  BSYNC.RECONVERGENT B0 ;  /* 0x0000000000007941 */ /* 0x000fea0003800200 */
.L_x_15635:
        /* <DEDUP_REMOVED lines=34> */
.L_x_15705:
        /* <DEDUP_REMOVED lines=13> */
.L_x_15707:
[----:B------:R-:W-:Y:S05]  /*228b0*/  BSYNC.RECONVERGENT B2 ;  /* 0x0000000000027941 */ /* 0x000fea0003800200 */
.L_x_15706:
        /* <DEDUP_REMOVED lines=61> */
.L_x_15704:
[----:B------:R-:W-:Y:S05]  /*22c90*/  BSYNC.RECONVERGENT B1 ;  /* 0x0000000000017941 */ /* 0x000fea0003800200 */
.L_x_15703:
        /* <DEDUP_REMOVED lines=20> */
.L_x_15710:
        /* <DEDUP_REMOVED lines=13> */
.L_x_15712:
[----:B------:R-:W-:Y:S05]  /*22eb0*/  BSYNC.RECONVERGENT B2 ;  /* 0x0000000000027941 */ /* 0x000fea0003800200 */
.L_x_15711:
        /* <DEDUP_REMOVED lines=60> */
.L_x_15709:
[----:B------:R-:W-:Y:S05]  /*23280*/  BSYNC.RECONVERGENT B1 ;  /* 0x0000000000017941 */ /* 0x000fea0003800200 */
.L_x_15708:
        /* <DEDUP_REMOVED lines=15> */
.L_x_15715:
        /* <DEDUP_REMOVED lines=13> */
.L_x_15717:
[----:B------:R-:W-:Y:S05]  /*23450*/  BSYNC.RECONVERGENT B2 ;  /* 0x0000000000027941 */ /* 0x000fea0003800200 */
.L_x_15716:
        /* <DEDUP_REMOVED lines=61> */
.L_x_15714:
[----:B------:R-:W-:Y:S05]  /*23830*/  BSYNC.RECONVERGENT B1 ;  /* 0x0000000000017941 */ /* 0x000fea0003800200 */
.L_x_15713:
        /* <DEDUP_REMOVED lines=17> */
.L_x_15720:
        /* <DEDUP_REMOVED lines=13> */
.L_x_15722:
[----:B------:R-:W-:Y:S05]  /*23a20*/  BSYNC.RECONVERGENT B2 ;  /* 0x0000000000027941 */ /* 0x000fea0003800200 */
.L_x_15721:
        /* <DEDUP_REMOVED lines=61> */
.L_x_15719:
[----:B------:R-:W-:Y:S05]  /*23e00*/  BSYNC.RECONVERGENT B1 ;  /* 0x0000000000017941 */ /* 0x000fea0003800200 */
.L_x_15718:
        /* <DEDUP_REMOVED lines=15> */
.L_x_15725:
        /* <DEDUP_REMOVED lines=13> */
.L_x_15727:
[----:B------:R-:W-:Y:S05]  /*23fd0*/  BSYNC.RECONVERGENT B2 ;  /* 0x0000000000027941 */ /* 0x000fea0003800200 */
.L_x_15726:
        /* <DEDUP_REMOVED lines=61> */
.L_x_15724:
[----:B------:R-:W-:Y:S05]  /*243b0*/  BSYNC.RECONVERGENT B1 ;  /* 0x0000000000017941 */ /* 0x000fea0003800200 */
.L_x_15723:
        /* <DEDUP_REMOVED lines=17> */
.L_x_15730:
        /* <DEDUP_REMOVED lines=13> */
.L_x_15732:
[----:B------:R-:W-:Y:S05]  /*245a0*/  BSYNC.RECONVERGENT B2 ;  /* 0x0000000000027941 */ /* 0x000fea0003800200 */
.L_x_15731:
        /* <DEDUP_REMOVED lines=61> */
.L_x_15729:
[----:B------:R-:W-:Y:S05]  /*24980*/  BSYNC.RECONVERGENT B1 ;  /* 0x0000000000017941 */ /* 0x000fea0003800200 */
.L_x_15728:
        /* <DEDUP_REMOVED lines=15> */
.L_x_15735:
        /* <DEDUP_REMOVED lines=13> */
.L_x_15737:
[----:B------:R-:W-:Y:S05]  /*24b50*/  BSYNC.RECONVERGENT B2 ;  /* 0x0000000000027941 */ /* 0x000fea0003800200 */
.L_x_15736:
        /* <DEDUP_REMOVED lines=61> */
.L_x_15734:
[----:B------:R-:W-:Y:S05]  /*24f30*/  BSYNC.RECONVERGENT B1 ;  /* 0x0000000000017941 */ /* 0x000fea0003800200 */
.L_x_15733:
        /* <DEDUP_REMOVED lines=17> */
.L_x_15740:
        /* <DEDUP_REMOVED lines=15> */
.L_x_15742:
[----:B------:R-:W-:Y:S05]  /*25140*/  BSYNC.RECONVERGENT B2 ;  /* 0x0000000000027941 */ /* 0x000fea0003800200 */
.L_x_15741:
        /* <DEDUP_REMOVED lines=61> */
.L_x_15739:
[----:B------:R-:W-:Y:S05]  /*25520*/  BSYNC.RECONVERGENT B1 ;  /* 0x0000000000017941 */ /* 0x000fea0003800200 */
.L_x_15738:
        /* <DEDUP_REMOVED lines=35> */
.L_x_15702:
        /* <DEDUP_REMOVED lines=16> */
.L_x_15746:
        /* <DEDUP_REMOVED lines=13> */
.L_x_15748:
[----:B------:R-:W-:Y:S05]  /*25930*/  BSYNC.RECONVERGENT B2 ;  /* 0x0000000000027941 */ /* 0x000fea0003800200 */
.L_x_15747:
        /* <DEDUP_REMOVED lines=61> */
.L_x_15745:
[----:B------:R-:W-:Y:S05]  /*25d10*/  BSYNC.RECONVERGENT B1 ;  /* 0x0000000000017941 */ /* 0x000fea0003800200 */
.L_x_15744:
[----:B------:R-:W0:Y:S01]  /*25d20*/  LDC R89, c[0x0][0x404] ;  /* 0x00010100ff597b82 */ /* 0x000e220000000800 */
[----:B------:R-:W-:Y:S01]  /*25d30*/  ISETP.NE.AND P3, PT, R64, 0x1, PT ;  /* 0x000000014000780c */ /* 0x000fe20003f65270 */
[----:B------:R-:W-:Y:S01]  /*25d40*/  IMAD.MOV.U32 R88, RZ, RZ, 0x2f800000 ;  /* 0x2f800000ff587424 */ /* 0x000fe200078e00ff */
[----:B------:R-:W-:Y:S01]  /*25d50*/  I2FP.F32.U32 R65, R65 ;  /* 0x0000004100417245 */ /* 0x000fe20000201000 */
[----:B------:R-:W-:Y:S01]  /*25d60*/  BSSY.RECONVERGENT B1, `(.L_x_15749) ;  /* 0x0000058000017945 */ /* 0x000fe20003800200 */
        /* <DEDUP_REMOVED lines=13> */
.L_x_15751:
        /* <DEDUP_REMOVED lines=13> */
.L_x_15753:
[----:B------:R-:W-:Y:S05]  /*25f10*/  BSYNC.RECONVERGENT B2 ;  /* 0x0000000000027941 */ /* 0x000fea0003800200 */
.L_x_15752:
        /* <DEDUP_REMOVED lines=60> */
.L_x_15750:
[----:B------:R-:W-:Y:S05]  /*262e0*/  BSYNC.RECONVERGENT B1 ;  /* 0x0000000000017941 */ /* 0x000fea0003800200 */
.L_x_15749:
        /* <DEDUP_REMOVED lines=16> */
.L_x_15756:
        /* <DEDUP_REMOVED lines=13> */
.L_x_15758:
[----:B------:R-:W-:Y:S05]  /*264c0*/  BSYNC.RECONVERGENT B2 ;  /* 0x0000000000027941 */ /* 0x000fea0003800200 */
.L_x_15757:
        /* <DEDUP_REMOVED lines=60> */
.L_x_15755:
[----:B------:R-:W-:Y:S05]  /*26890*/  BSYNC.RECONVERGENT B1 ;  /* 0x0000000000017941 */ /* 0x000fea0003800200 */
.L_x_15754:
        /* <DEDUP_REMOVED lines=16> */
.L_x_15761:
        /* <DEDUP_REMOVED lines=13> */
.L_x_15763:
[----:B------:R-:W-:Y:S05]  /*26a70*/  BSYNC.RECONVERGENT B2 ;  /* 0x0000000000027941 */ /* 0x000fea0003800200 */
.L_x_15762:
        /* <DEDUP_REMOVED lines=60> */
.L_x_15760:
[----:B------:R-:W-:Y:S05]  /*26e40*/  BSYNC.RECONVERGENT B1 ;  /* 0x0000000000017941 */ /* 0x000fea0003800200 */
.L_x_15759:
        /* <DEDUP_REMOVED lines=16> */
.L_x_15743:
        /* <DEDUP_REMOVED lines=9> */
[----:B------:R-:W-:Y:S01]  /*26fe0*/  STG.E.128 desc[UR8][R64.64], R60 ;  /* 0x0000003c40007986 */ /* 0x000fe2000c101d08 */
[----:B-1----:R-:W-:-:S05]  /*26ff0*/  IMAD.WIDE.U32 R66, R86, 0x4, R66 ;  /* 0x0000000456427825 */ /* 0x002fca00078e0042 */
[----:B------:R0:W-:Y:S02]  /*27000*/  STG.E desc[UR8][R66.64], R11 ;  /* 0x0000000b42007986 */ /* 0x0001e4000c101908 */
[----:B0-----:R-:W-:Y:S01]  /*27010*/  IMAD.MOV.U32 R11, RZ, RZ, R87 ;  /* 0x000000ffff0b7224 */ /* 0x001fe200078e0057 */
[----:B------:R-:W-:Y:S06]  /*27020*/  @!P0 BRA `(.L_x_15701) ;  /* 0x00000000002c8947 */ /* 0x000fec0003800000 */
[----:B------:R-:W0:Y:S01]  /*27030*/  LDC.64 R64, c[0x0][0x3b8] ;  /* 0x0000ee00ff407b82 */ /* 0x000e220000000a00 */
        /* <DEDUP_REMOVED lines=10> */
.L_x_15701:
[----:B------:R-:W-:Y:S05]  /*270e0*/  BSYNC.RECONVERGENT B0 ;  /* 0x0000000000007941 */ /* 0x000fea0003800200 */
.L_x_15700:
[----:B------:R-:W2:Y:S01]  /*270f0*/  LDL R67, [R1+0x4] ;  /* 0x0000040001437983 */ /* 0x000ea20000100800 */
[----:B0-----:R-:W-:Y:S01]  /*27100*/  FADD.FTZ R64, RZ, R32 ;  /* 0x00000020ff407221 */ /* 0x001fe20000010000 */
[C---:B------:R-:W-:Y:S01]  /*27110*/  ISETP.GE.U32.AND P0, PT, R2.reuse, 0x100, PT ;  /* 0x000001000200780c */ /* 0x040fe20003f06070 */
[----:B------:R-:W-:Y:S01]  /*27120*/  BSSY.RECONVERGENT B0, `(.L_x_15764) ;  /* 0x000008d000007945 */ /* 0x000fe20003800200 */
[C---:B------:R-:W-:Y:S01]  /*27130*/  ISETP.GT.U32.AND P6, PT, R2.reuse, 0x1ff, PT ;  /* 0x000001ff0200780c */ /* 0x040fe20003fc4070 */
[----:B------:R-:W-:Y:S01]  /*27140*/  FADD.FTZ R64, R33, R64 ;  /* 0x0000004021407221 */ /* 0x000fe20000010000 */
[C---:B------:R-:W-:Y:S01]  /*27150*/  ISETP.GT.U32.AND P5, PT, R2.reuse, 0x2ff, PT ;  /* 0x000002ff0200780c */ /* 0x040fe20003fa4070 */
[----:B------:R-:W0:Y:S01]  /*27160*/  S2R R92, SR_TID.X ;  /* 0x00000000005c7919 */ /* 0x000e220000002100 */
[----:B------:R-:W-:Y:S01]  /*27170*/  ISETP.GT.U32.AND P4, PT, R2, 0x3ff, PT ;  /* 0x000003ff0200780c */ /* 0x000fe20003f84070 */
[----:B------:R-:W-:Y:S01]  /*27180*/  FADD.FTZ R64, R34, R64 ;  /* 0x0000004022407221 */ /* 0x000fe20000010000 */
[----:B------:R-:W-:-:S02]  /*27190*/  ISETP.GT.U32.AND P3, PT, R2, 0x4ff, PT ;  /* 0x000004ff0200780c */ /* 0x000fc40003f64070 */
[C---:B------:R-:W-:Y:S01]  /*271a0*/  ISETP.GT.U32.AND P2, PT, R2.reuse, 0x5ff, PT ;  /* 0x000005ff0200780c */ /* 0x040fe20003f44070 */
[----:B------:R-:W-:Y:S01]  /*271b0*/  FADD.FTZ R64, R35, R64 ;  /* 0x0000004023407221 */ /* 0x000fe20000010000 */
[----:B------:R-:W-:Y:S02]  /*271c0*/  ISETP.GT.U32.AND P1, PT, R2, 0x6ff, PT ;  /* 0x000006ff0200780c */ /* 0x000fe40003f24070 */
        /* <DEDUP_REMOVED lines=42> */
[----:B--2---:R-:W-:-:S04]  /*27470*/  FMUL.FTZ R64, R67, R64 ;  /* 0x0000004043407220 */ /* 0x004fc80000410000 */
[--C-:B------:R-:W-:Y:S01]  /*27480*/  FADD.FTZ R67, R32, -R64.reuse ;  /* 0x8000004020437221 */ /* 0x100fe20000010000 */
[--C-:B------:R-:W-:Y:S01]  /*27490*/  FADD.FTZ R66, R33, -R64.reuse ;  /* 0x8000004021427221 */ /* 0x100fe20000010000 */
[--C-:B------:R-:W-:Y:S01]  /*274a0*/  FADD.FTZ R65, R34, -R64.reuse ;  /* 0x8000004022417221 */ /* 0x100fe20000010000 */
[----:B------:R-:W-:Y:S01]  /*274b0*/  FADD.FTZ R86, R36, -R64 ;  /* 0x8000004024567221 */ /* 0x000fe20000010000 */
[----:B------:R-:W-:-:S04]  /*274c0*/  FFMA.FTZ R67, R67, R67, RZ ;  /* 0x0000004343437223 */ /* 0x000fc800000100ff */
        /* <DEDUP_REMOVED lines=56> */
[----:B0-----:R-:W-:Y:S02]  /*27850*/  LOP3.LUT P1, RZ, R92, 0x1f, RZ, 0xc0, !PT ;  /* 0x0000001f5cff7812 */ /* 0x001fe4000782c0ff */
[----:B------:R-:W-:-:S04]  /*27860*/  FFMA.FTZ R86, R86, R86, R65 ;  /* 0x0000005656567223 */ /* 0x000fc80000010041 */
[----:B------:R-:W-:Y:S01]  /*27870*/  FFMA.FTZ R86, R67, R67, R86 ;  /* 0x0000004343567223 */ /* 0x000fe20000010056 */
[----:B------:R-:W-:-:S03]  /*27880*/  FADD.FTZ R67, R63, -R64 ;  /* 0x800000403f437221 */ /* 0x000fc60000010000 */
[----:B------:R-:W-:-:S04]  /*27890*/  FFMA.FTZ R86, R66, R66, R86 ;  /* 0x0000004242567223 */ /* 0x000fc80000010056 */
[----:B------:R-:W-:Y:S01]  /*278a0*/  @P6 FFMA.FTZ R65, R67, R67, R86 ;  /* 0x0000004343416223 */ /* 0x000fe20000010056 */
[----:B------:R-:W-:-:S04]  /*278b0*/  HFMA2 R86, -RZ, RZ, 0, 0 ;  /* 0x00000000ff567431 */ /* 0x000fc800000001ff */
        /* <DEDUP_REMOVED lines=8> */
[----:B------:R-:W-:-:S04]  /*27940*/  LOP3.LUT R66, R92, 0x1f, RZ, 0xc0, !PT ;  /* 0x0000001f5c427812 */ /* 0x000fc800078ec0ff */
        /* <DEDUP_REMOVED lines=10> */
.L_x_15765:
[----:B------:R-:W-:Y:S05]  /*279f0*/  BSYNC.RECONVERGENT B0 ;  /* 0x0000000000007941 */ /* 0x000fea0003800200 */
.L_x_15764:
[----:B------:R-:W-:Y:S01]  /*27a00*/  BAR.SYNC.DEFER_BLOCKING 0x0 ;  /* 0x0000000000007b1d */ /* 0x000fe20000010000 */
[----:B------:R-:W-:Y:S02]  /*27a10*/  ISETP.GT.U32.AND P1, PT, R66, 0x7, PT ;  /* 0x000000074200780c */ /* 0x000fe40003f24070 */
[----:B0-----:R-:W-:-:S03]  /*27a20*/  CS2R R64, SRZ ;  /* 0x0000000000407805 */ /* 0x001fc6000001ff00 */
[----:B------:R-:W-:Y:S08]  /*27a30*/  BSSY.RECONVERGENT B0, `(.L_x_15766) ;  /* 0x000000a000007945 */ /* 0x000ff00003800200 */
[----:B------:R-:W-:Y:S05]  /*27a40*/  @P1 BRA `(.L_x_15767) ;  /* 0x0000000000201947 */ /* 0x000fea0003800000 */
[----:B------:R0:W5:Y:S01]  /*27a50*/  LDL R86, [R1] ;  /* 0x0000000001567983 */ /* 0x0001620000100800 */
[----:B------:R-:W1:Y:S01]  /*27a60*/  S2UR UR5, SR_CgaCtaId ;  /* 0x00000000000579c3 */ /* 0x000e620000008800 */
[----:B------:R-:W-:Y:S01]  /*27a70*/  UMOV UR4, 0x400 ;  /* 0x0000040000047882 */ /* 0x000fe20000000000 */
[----:B------:R-:W-:-:S05]  /*27a80*/  IMAD.SHL.U32 R64, R92, 0x8, RZ ;  /* 0x000000085c407824 */ /* 0x000fca00078e00ff */
[----:B------:R-:W-:Y:S01]  /*27a90*/  LOP3.LUT R64, R64, 0xf8, RZ, 0xc0, !PT ;  /* 0x000000f840407812 */ /* 0x000fe200078ec0ff */
[----:B-1----:R-:W-:-:S04]  /*27aa0*/  ULEA UR4, UR5, UR4, 0x18 ;  /* 0x0000000405047291 */ /* 0x002fc8000f8ec0ff */
[----:B------:R-:W-:-:S09]  /*27ab0*/  @UP1 UIADD3 UR4, UPT, UPT, UR4, 0x40, URZ ;  /* 0x0000004004041890 */ /* 0x000fd2000fffe0ff */
[----:B0-----:R-:W1:Y:S03]  /*27ac0*/  LDS.64 R64, [R64+UR4] ;  /* 0x0000000440407984 */ /* 0x001e660008000a00 */
.L_x_15767:
[----:B------:R-:W-:Y:S05]  /*27ad0*/  BSYNC.RECONVERGENT B0 ;  /* 0x0000000000007941 */ /* 0x000fea0003800200 */
.L_x_15766:
[----:B-----5:R-:W0:Y:S01]  /*27ae0*/  SHFL.DOWN PT, R66, R86, 0x4, 0x1f ;  /* 0x08801f0056427f89 */ /* 0x020e2200000e0000 */
[----:B------:R-:W-:Y:S01]  /*27af0*/  ISETP.NE.AND P1, PT, RZ, UR14, PT ;  /* 0x0000000eff007c0c */ /* 0x000fe2000bf25270 */
[----:B------:R-:W-:Y:S02]  /*27b00*/  BSSY.RECONVERGENT B0, `(.L_x_15768) ;  /* 0x000005a000007945 */ /* 0x000fe40003800200 */
[----:B-1----:R-:W1:Y:S01]  /*27b10*/  SHFL.DOWN PT, R87, R64, 0x4, 0x1f ;  /* 0x08801f0040577f89 */ /* 0x002e6200000e0000 */
[----:B0-----:R-:W-:Y:S02]  /*27b20*/  IADD3 R88, PT, PT, R66, R86, RZ ;  /* 0x0000005642587210 */ /* 0x001fe40007ffe0ff */
[----:B------:R-:W-:Y:S02]  /*27b30*/  I2FP.F32.S32 R66, R66 ;  /* 0x0000004200427245 */ /* 0x000fe40000201400 */
[----:B------:R-:W-:Y:S01]  /*27b40*/  I2FP.F32.S32 R89, R88 ;  /* 0x0000005800597245 */ /* 0x000fe20000201400 */
[----:B------:R-:W0:Y:S01]  /*27b50*/  SHFL.DOWN PT, R106, R88, 0x2, 0x1f ;  /* 0x08401f00586a7f89 */ /* 0x000e2200000e0000 */
[----:B------:R-:W-:Y:S01]  /*27b60*/  I2FP.F32.S32 R86, R86 ;  /* 0x0000005600567245 */ /* 0x000fe20000201400 */
[C---:B-1----:R-:W-:Y:S01]  /*27b70*/  FMUL.FTZ R93, R87.reuse, R66 ;  /* 0x00000042575d7220 */ /* 0x042fe20000410000 */
[----:B------:R-:W1:Y:S03]  /*27b80*/  MUFU.RCP R67, R89 ;  /* 0x0000005900437308 */ /* 0x000e660000001000 */
[----:B------:R-:W-:Y:S01]  /*27b90*/  FFMA.FTZ R93, R86, R64, R93 ;  /* 0x00000040565d7223 */ /* 0x000fe2000001005d */
[----:B------:R-:W-:-:S04]  /*27ba0*/  FADD.FTZ R64, -R87, R64 ;  /* 0x0000004057407221 */ /* 0x000fc80000010100 */
[----:B------:R-:W-:-:S04]  /*27bb0*/  FMUL.FTZ R64, R64, R64 ;  /* 0x0000004040407220 */ /* 0x000fc80000410000 */
[----:B------:R-:W-:-:S04]  /*27bc0*/  FMUL.FTZ R64, R64, R86 ;  /* 0x0000005640407220 */ /* 0x000fc80000410000 */
[----:B------:R-:W-:Y:S01]  /*27bd0*/  FMUL.FTZ R64, R64, R66 ;  /* 0x0000004240407220 */ /* 0x000fe20000410000 */
[----:B-1----:R-:W-:Y:S01]  /*27be0*/  FMUL.FTZ R93, R67, R93 ;  /* 0x0000005d435d7220 */ /* 0x002fe20000410000 */
[----:B------:R-:W1:Y:S01]  /*27bf0*/  SHFL.DOWN PT, R66, R65, 0x4, 0x1f ;  /* 0x08801f0041427f89 */ /* 0x000e6200000e0000 */
[----:B0-----:R-:W-:-:S03]  /*27c00*/  IMAD.IADD R88, R88, 0x1, R106 ;  /* 0x0000000158587824 */ /* 0x001fc600078e026a */
[----:B------:R-:W0:Y:S01]  /*27c10*/  SHFL.DOWN PT, R94, R93, 0x2, 0x1f ;  /* 0x08401f005d5e7f89 */ /* 0x000e2200000e0000 */
[----:B------:R-:W-:Y:S02]  /*27c20*/  I2FP.F32.S32 R106, R106 ;  /* 0x0000006a006a7245 */ /* 0x000fe40000201400 */
[----:B------:R-:W-:Y:S01]  /*27c30*/  I2FP.F32.S32 R95, R88 ;  /* 0x00000058005f7245 */ /* 0x000fe20000201400 */
[----:B------:R-:W2:Y:S03]  /*27c40*/  SHFL.DOWN PT, R110, R88, 0x1, 0x1f ;  /* 0x08201f00586e7f89 */ /* 0x000ea600000e0000 */
[----:B------:R-:W3:Y:S01]  /*27c50*/  MUFU.RCP R96, R95 ;  /* 0x0000005f00607308 */ /* 0x000ee20000001000 */
[----:B-1----:R-:W-:Y:S01]  /*27c60*/  FADD.FTZ R66, R66, R65 ;  /* 0x0000004142427221 */ /* 0x002fe20000010000 */
[----:B0-----:R-:W-:-:S03]  /*27c70*/  FMUL.FTZ R107, R94, R106 ;  /* 0x0000006a5e6b7220 */ /* 0x001fc60000410000 */
[----:B------:R-:W-:Y:S01]  /*27c80*/  FFMA.FTZ R64, R67, R64, R66 ;  /* 0x0000004043407223 */ /* 0x000fe20000010042 */
[----:B------:R-:W-:Y:S01]  /*27c90*/  FFMA.FTZ R107, R89, R93, R107 ;  /* 0x0000005d596b7223 */ /* 0x000fe2000001006b */
[----:B------:R-:W-:-:S03]  /*27ca0*/  FADD.FTZ R93, R93, -R94 ;  /* 0x8000005e5d5d7221 */ /* 0x000fc60000010000 */
[----:B------:R-:W0:Y:S01]  /*27cb0*/  SHFL.DOWN PT, R65, R64, 0x2, 0x1f ;  /* 0x08401f0040417f89 */ /* 0x000e2200000e0000 */
[-C--:B--2---:R-:W-:Y:S01]  /*27cc0*/  IADD3 R88, PT, PT, R88, R110.reuse, RZ ;  /* 0x0000006e58587210 */ /* 0x084fe20007ffe0ff */
[----:B---3--:R-:W-:Y:S01]  /*27cd0*/  FMUL.FTZ R107, R96, R107 ;  /* 0x0000006b606b7220 */ /* 0x008fe20000410000 */
[----:B------:R-:W-:Y:S01]  /*27ce0*/  FMUL.FTZ R93, R93, R93 ;  /* 0x0000005d5d5d7220 */ /* 0x000fe20000410000 */
[----:B------:R-:W-:Y:S02]  /*27cf0*/  I2FP.F32.S32 R110, R110 ;  /* 0x0000006e006e7245 */ /* 0x000fe40000201400 */
[----:B------:R-:W-:Y:S01]  /*27d00*/  I2FP.F32.S32 R88, R88 ;  /* 0x0000005800587245 */ /* 0x000fe20000201400 */
[----:B------:R-:W1:Y:S01]  /*27d10*/  SHFL.DOWN PT, R108, R107, 0x1, 0x1f ;  /* 0x08201f006b6c7f89 */ /* 0x000e6200000e0000 */
[----:B------:R-:W-:Y:S02]  /*27d20*/  FMUL.FTZ R93, R89, R93 ;  /* 0x0000005d595d7220 */ /* 0x000fe40000410000 */
[----:B------:R1:W2:Y:S01]  /*27d30*/  MUFU.RCP R109, R88 ;  /* 0x00000058006d7308 */ /* 0x0002a20000001000 */
[----:B------:R-:W3:Y:S01]  /*27d40*/  LDC R89, c[0x0][0x448] ;  /* 0x00011200ff597b82 */ /* 0x000ee20000000800 */
[----:B------:R-:W-:Y:S01]  /*27d50*/  FMUL.FTZ R93, R93, R106 ;  /* 0x0000006a5d5d7220 */ /* 0x000fe20000410000 */
[----:B0-----:R-:W-:-:S04]  /*27d60*/  FADD.FTZ R65, R64, R65 ;  /* 0x0000004140417221 */ /* 0x001fc80000010000 */
[----:B------:R-:W-:Y:S01]  /*27d70*/  FFMA.FTZ R65, R96, R93, R65 ;  /* 0x0000005d60417223 */ /* 0x000fe20000010041 */
[----:B-1----:R-:W-:-:S04]  /*27d80*/  FMUL.FTZ R88, R108, R110 ;  /* 0x0000006e6c587220 */ /* 0x002fc80000410000 */
[----:B------:R-:W0:Y:S01]  /*27d90*/  SHFL.DOWN PT, R64, R65, 0x1, 0x1f ;  /* 0x08201f0041407f89 */ /* 0x000e2200000e0000 */
[----:B------:R-:W-:Y:S01]  /*27da0*/  FFMA.FTZ R88, R95, R107, R88 ;  /* 0x0000006b5f587223 */ /* 0x000fe20000010058 */
[----:B------:R-:W-:-:S03]  /*27db0*/  FADD.FTZ R107, R107, -R108 ;  /* 0x8000006c6b6b7221 */ /* 0x000fc60000010000 */
[----:B--2---:R-:W-:Y:S01]  /*27dc0*/  FMUL.FTZ R88, R109, R88 ;  /* 0x000000586d587220 */ /* 0x004fe20000410000 */
[----:B------:R-:W-:-:S04]  /*27dd0*/  FMUL.FTZ R107, R107, R107 ;  /* 0x0000006b6b6b7220 */ /* 0x000fc80000410000 */
[----:B------:R-:W-:Y:S01]  /*27de0*/  FMUL.FTZ R107, R95, R107 ;  /* 0x0000006b5f6b7220 */ /* 0x000fe20000410000 */
[----:B------:R-:W1:Y:S03]  /*27df0*/  SHFL.IDX PT, R88, R88, RZ, 0x1f ;  /* 0x00001fff58587589 */ /* 0x000e6600000e0000 */
[----:B------:R-:W-:Y:S01]  /*27e00*/  FMUL.FTZ R107, R107, R110 ;  /* 0x0000006e6b6b7220 */ /* 0x000fe20000410000 */
[----:B0-----:R-:W-:-:S04]  /*27e10*/  FADD.FTZ R64, R65, R64 ;  /* 0x0000004041407221 */ /* 0x001fc80000010000 */
[----:B------:R-:W-:-:S05]  /*27e20*/  FFMA.FTZ R64, R109, R107, R64 ;  /* 0x0000006b6d407223 */ /* 0x000fca0000010040 */
[----:B------:R-:W3:Y:S01]  /*27e30*/  SHFL.IDX PT, R93, R64, RZ, 0x1f ;  /* 0x00001fff405d7589 */ /* 0x000ee200000e0000 */
[C---:B-1----:R-:W-:Y:S01]  /*27e40*/  FMUL.FTZ R87, R88.reuse, R88 ;  /* 0x0000005858577220 */ /* 0x042fe20000410000 */
[----:B------:R-:W-:-:S04]  /*27e50*/  FSEL R86, R88, RZ, !P1 ;  /* 0x000000ff58567208 */ /* 0x000fc80004800000 */
[----:B------:R-:W-:Y:S02]  /*27e60*/  FSEL R87, R87, RZ, P1 ;  /* 0x000000ff57577208 */ /* 0x000fe40000800000 */
[----:B------:R-:W-:-:S13]  /*27e70*/  ISETP.NE.AND P1, PT, R92, RZ, PT ;  /* 0x000000ff5c00720c */ /* 0x000fda0003f25270 */
[----:B------:R-:W0:Y:S01]  /*27e80*/  @!P1 LDC.64 R66, c[0x0][0x3c0] ;  /* 0x0000f000ff429b82 */ /* 0x000e220000000a00 */
[----:B---3--:R-:W-:-:S04]  /*27e90*/  FFMA.FTZ R89, R93, UR15, R89 ;  /* 0x0000000f5d597c23 */ /* 0x008fc80008010059 */
[----:B------:R-:W-:-:S03]  /*27ea0*/  FADD.FTZ R87, R89, R87 ;  /* 0x0000005759577221 */ /* 0x000fc60000010000 */
[----:B------:R-:W1:Y:S03]  /*27eb0*/  @!P1 LDC.64 R64, c[0x0][0x3c8] ;  /* 0x0000f200ff409b82 */ /* 0x000e660000000a00 */
[----:B------:R-:W2:Y:S01]  /*27ec0*/  MUFU.RSQ R87, R87 ;  /* 0x0000005700577308 */ /* 0x000ea20000001400 */
[----:B0-----:R-:W-:-:S05]  /*27ed0*/  @!P1 IMAD.WIDE R66, R0, 0x4, R66 ;  /* 0x0000000400429825 */ /* 0x001fca00078e0242 */
[----:B------:R0:W-:Y:S01]  /*27ee0*/  @!P1 STG.E desc[UR8][R66.64], R88 ;  /* 0x0000005842009986 */ /* 0x0001e2000c101908 */
[----:B-1----:R-:W-:-:S05]  /*27ef0*/  @!P1 IMAD.WIDE R64, R0, 0x4, R64 ;  /* 0x0000000400409825 */ /* 0x002fca00078e0240 */
[----:B--2---:R0:W-:Y:S01]  /*27f00*/  @!P1 STG.E desc[UR8][R64.64], R87 ;  /* 0x0000005740009986 */ /* 0x0041e2000c101908 */
[----:B------:R-:W-:Y:S05]  /*27f10*/  @!P0 BRA `(.L_x_15769) ;  /* 0x0000000000608947 */ /* 0x000fea0003800000 */
[----:B0-----:R-:W0:Y:S01]  /*27f20*/  LDC.64 R88, c[0x0][0x428] ;  /* 0x00010a00ff587b82 */ /* 0x001e220000000a00 */
[--C-:B------:R-:W-:Y:S01]  /*27f30*/  FADD.FTZ R94, R32, -R86.reuse ;  /* 0x80000056205e7221 */ /* 0x100fe20000010000 */
[----:B------:R-:W-:Y:S02]  /*27f40*/  HADD2.F32 R66, -RZ, R117.H1_H1 ;  /* 0x30000075ff427230 */ /* 0x000fe40000004100 */
[----:B------:R-:W-:Y:S01]  /*27f50*/  FADD.FTZ R93, R33, -R86 ;  /* 0x80000056215d7221 */ /* 0x000fe20000010000 */
[----:B------:R-:W-:Y:S02]  /*27f60*/  HADD2.F32 R64, -RZ, R22.H0_H0 ;  /* 0x20000016ff407230 */ /* 0x000fe40000004100 */
[C---:B------:R-:W-:Y:S01]  /*27f70*/  FMUL.FTZ R94, R87.reuse, R94 ;  /* 0x0000005e575e7220 */ /* 0x040fe20000410000 */
[--C-:B------:R-:W-:Y:S02]  /*27f80*/  HADD2.F32 R65, -RZ, R105.reuse.H1_H1 ;  /* 0x30000069ff417230 */ /* 0x100fe40000004100 */
[----:B------:R-:W-:Y:S01]  /*27f90*/  FMUL.FTZ R93, R87, R93 ;  /* 0x0000005d575d7220 */ /* 0x000fe20000410000 */
[----:B------:R-:W-:-:S02]  /*27fa0*/  HADD2.F32 R67, -RZ, R105.H0_H0 ;  /* 0x20000069ff437230 */ /* 0x000fc40000004100 */
[----:B------:R-:W-:Y:S01]  /*27fb0*/  FFMA.FTZ R64, R94, R66, R64 ;  /* 0x000000425e407223 */ /* 0x000fe20000010040 */
[--C-:B------:R-:W-:Y:S01]  /*27fc0*/  FADD.FTZ R66, R34, -R86.reuse ;  /* 0x8000005622427221 */ /* 0x100fe20000010000 */
[----:B------:R-:W-:Y:S02]  /*27fd0*/  HADD2.F32 R94, -RZ, R117.H0_H0 ;  /* 0x20000075ff5e7230 */ /* 0x000fe40000004100 */
[----:B------:R-:W-:Y:S01]  /*27fe0*/  FFMA.FTZ R65, R93, R65, R67 ;  /* 0x000000415d417223 */ /* 0x000fe20000010043 */
[----:B------:R-:W-:Y:S02]  /*27ff0*/  HADD2.F32 R93, -RZ, R23.H0_H0 ;  /* 0x20000017ff5d7230 */ /* 0x000fe40000004100 */
[----:B------:R-:W-:Y:S01]  /*28000*/  FMUL.FTZ R66, R87, R66 ;  /* 0x0000004257427220 */ /* 0x000fe20000410000 */
[----:B------:R-:W-:-:S03]  /*28010*/  FADD.FTZ R67, R35, -R86 ;  /* 0x8000005623437221 */ /* 0x000fc60000010000 */
[----:B------:R-:W-:Y:S01]  /*28020*/  FFMA.FTZ R66, R66, R94, R93 ;  /* 0x0000005e42427223 */ /* 0x000fe2000001005d */
[--C-:B------:R-:W-:Y:S02]  /*28030*/  HADD2.F32 R93, -RZ, R104.reuse.H1_H1 ;  /* 0x30000068ff5d7230 */ /* 0x100fe40000004100 */
[----:B------:R-:W-:Y:S01]  /*28040*/  FMUL.FTZ R67, R87, R67 ;  /* 0x0000004357437220 */ /* 0x000fe20000410000 */
[----:B------:R-:W-:Y:S02]  /*28050*/  HADD2.F32 R94, -RZ, R104.H0_H0 ;  /* 0x20000068ff5e7230 */ /* 0x000fe40000004100 */
[----:B0-----:R-:W-:-:S04]  /*28060*/  IMAD.WIDE.U32 R88, R16, 0x10, R88 ;  /* 0x0000001010587825 */ /* 0x001fc800078e0058 */
[----:B------:R-:W-:Y:S01]  /*28070*/  FFMA.FTZ R67, R67, R93, R94 ;  /* 0x0000005d43437223 */ /* 0x000fe2000001005e */
[----:B------:R-:W-:-:S04]  /*28080*/  VIADD R16, R16, 0x100 ;  /* 0x0000010010107836 */ /* 0x000fc80000000000 */
[----:B------:R1:W-:Y:S03]  /*28090*/  STG.E.128 desc[UR8][R88.64], R64 ;  /* 0x0000004058007986 */ /* 0x0003e6000c101d08 */
.L_x_15769:
[----:B------:R-:W-:Y:S05]  /*280a0*/  BSYNC.RECONVERGENT B0 ;  /* 0x0000000000007941 */ /* 0x000fea0003800200 */
.L_x_15768:
[----:B------:R-:W-:Y:S01]  /*280b0*/  ISETP.NE.AND P0, PT, R79, RZ, PT ;  /* 0x000000ff4f00720c */ /* 0x000fe20003f05270 */
[----:B------:R-:W-:-:S12]  /*280c0*/  BSSY.RECONVERGENT B0, `(.L_x_15770) ;  /* 0x000001a000007945 */ /* 0x000fd80003800200 */
[----:B------:R-:W-:Y:S05]  /*280d0*/  @!P0 BRA `(.L_x_15771) ;  /* 0x0000000000608947 */ /* 0x000fea0003800000 */
[----:B01----:R-:W0:Y:S01]  /*280e0*/  LDC.64 R88, c[0x0][0x428] ;  /* 0x00010a00ff587b82 */ /* 0x003e220000000a00 */
        /* <DEDUP_REMOVED lines=19> */
[C---:B0-----:R-:W-:Y:S01]  /*28220*/  IMAD.WIDE.U32 R88, R16.reuse, 0x10, R88 ;  /* 0x0000001010587825 */ /* 0x041fe200078e0058 */
[----:B------:R-:W-:-:S03]  /*28230*/  IADD3 R16, PT, PT, R16, 0x100, RZ ;  /* 0x0000010010107810 */ /* 0x000fc60007ffe0ff */
[----:B------:R-:W-:-:S05]  /*28240*/  FFMA.FTZ R67, R67, R79, R93 ;  /* 0x0000004f43437223 */ /* 0x000fca000001005d */
[----:B------:R2:W-:Y:S02]  /*28250*/  STG.E.128 desc[UR8][R88.64], R64 ;  /* 0x0000004058007986 */ /* 0x0005e4000c101d08 */
.L_x_15771:
[----:B------:R-:W-:Y:S05]  /*28260*/  BSYNC.RECONVERGENT B0 ;  /* 0x0000000000007941 */ /* 0x000fea0003800200 */
.L_x_15770:
[----:B------:R-:W-:Y:S01]  /*28270*/  ISETP.NE.AND P0, PT, R80, RZ, PT ;  /* 0x000000ff5000720c */ /* 0x000fe20003f05270 */
[----:B------:R-:W-:-:S12]  /*28280*/  BSSY.RECONVERGENT B0, `(.L_x_15772) ;  /* 0x000001a000007945 */ /* 0x000fd80003800200 */
[----:B------:R-:W-:Y:S05]  /*28290*/  @!P0 BRA `(.L_x_15773) ;  /* 0x0000000000608947 */ /* 0x000fea0003800000 */
[----:B012---:R-:W0:Y:S01]  /*282a0*/  LDC.64 R88, c[0x0][0x428] ;  /* 0x00010a00ff587b82 */ /* 0x007e220000000a00 */
        /* <DEDUP_REMOVED lines=23> */
.L_x_15773:
[----:B------:R-:W-:Y:S05]  /*28420*/  BSYNC.RECONVERGENT B0 ;  /* 0x0000000000007941 */ /* 0x000fea0003800200 */
.L_x_15772:
[----:B------:R-:W-:Y:S01]  /*28430*/  ISETP.NE.AND P0, PT, R81, RZ, PT ;  /* 0x000000ff5100720c */ /* 0x000fe20003f05270 */
[----:B------:R-:W-:-:S12]  /*28440*/  BSSY.RECONVERGENT B0, `(.L_x_15774) ;  /* 0x000001a000007945 */ /* 0x000fd80003800200 */
[----:B------:R-:W-:Y:S05]  /*28450*/  @!P0 BRA `(.L_x_15775) ;  /* 0x0000000000608947 */ /* 0x000fea0003800000 */
[----:B------:R-:W4:Y:S01]  /*28460*/  LDC.64 R80, c[0x0][0x428] ;  /* 0x00010a00ff507b82 */ /* 0x000f220000000a00 */
[--C-:B0123--:R-:W-:Y:S01]  /*28470*/  FADD.FTZ R88, R44, -R86.reuse ;  /* 0x800000562c587221 */ /* 0x10ffe20000010000 */
        /* <DEDUP_REMOVED lines=18> */
[C---:B----4-:R-:W-:Y:S01]  /*285a0*/  IMAD.WIDE.U32 R80, R16.reuse, 0x10, R80 ;  /* 0x0000001010507825 */ /* 0x050fe200078e0050 */
[----:B------:R-:W-:-:S03]  /*285b0*/  IADD3 R16, PT, PT, R16, 0x100, RZ ;  /* 0x0000010010107810 */ /* 0x000fc60007ffe0ff */
[----:B------:R-:W-:-:S05]  /*285c0*/  FFMA.FTZ R67, R67, R79, R88 ;  /* 0x0000004f43437223 */ /* 0x000fca0000010058 */
[----:B------:R4:W-:Y:S02]  /*285d0*/  STG.E.128 desc[UR8][R80.64], R64 ;  /* 0x0000004050007986 */ /* 0x0009e4000c101d08 */
.L_x_15775:
[----:B------:R-:W-:Y:S05]  /*285e0*/  BSYNC.RECONVERGENT B0 ;  /* 0x0000000000007941 */ /* 0x000fea0003800200 */
.L_x_15774:
[----:B------:R-:W-:Y:S01]  /*285f0*/  ISETP.NE.AND P0, PT, R82, RZ, PT ;  /* 0x000000ff5200720c */ /* 0x000fe20003f05270 */
[----:B------:R-:W-:-:S12]  /*28600*/  BSSY.RECONVERGENT B0, `(.L_x_15776) ;  /* 0x000001a000007945 */ /* 0x000fd80003800200 */
[----:B------:R-:W-:Y:S05]  /*28610*/  @!P0 BRA `(.L_x_15777) ;  /* 0x0000000000608947 */ /* 0x000fea0003800000 */
[----:B----4-:R-:W4:Y:S01]  /*28620*/  LDC.64 R80, c[0x0][0x428] ;  /* 0x00010a00ff507b82 */ /* 0x010f220000000a00 */
[--C-:B------:R-:W-:Y:S01]  /*28630*/  FADD.FTZ R82, R48, -R86.reuse ;  /* 0x8000005630527221 */ /* 0x100fe20000010000 */
[----:B0123--:R-:W-:Y:S02]  /*28640*/  HADD2.F32 R66, -RZ, R113.H1_H1 ;  /* 0x30000071ff427230 */ /* 0x00ffe40000004100 */
        /* <DEDUP_REMOVED lines=17> */
[----:B----4-:R-:W-:-:S04]  /*28760*/  IMAD.WIDE.U32 R80, R16, 0x10, R80 ;  /* 0x0000001010507825 */ /* 0x010fc800078e0050 */
[----:B------:R-:W-:Y:S01]  /*28770*/  FFMA.FTZ R67, R67, R79, R82 ;  /* 0x0000004f43437223 */ /* 0x000fe20000010052 */
[----:B------:R-:W-:-:S04]  /*28780*/  VIADD R16, R16, 0x100 ;  /* 0x0000010010107836 */ /* 0x000fc80000000000 */
[----:B------:R0:W-:Y:S03]  /*28790*/  STG.E.128 desc[UR8][R80.64], R64 ;  /* 0x0000004050007986 */ /* 0x0001e6000c101d08 */
.L_x_15777:
[----:B------:R-:W-:Y:S05]  /*287a0*/  BSYNC.RECONVERGENT B0 ;  /* 0x0000000000007941 */ /* 0x000fea0003800200 */
.L_x_15776:
[----:B------:R-:W-:Y:S01]  /*287b0*/  ISETP.NE.AND P0, PT, R83, RZ, PT ;  /* 0x000000ff5300720c */ /* 0x000fe20003f05270 */
[----:B------:R-:W-:-:S12]  /*287c0*/  BSSY.RECONVERGENT B0, `(.L_x_15778) ;  /* 0x000001a000007945 */ /* 0x000fd80003800200 */
[----:B------:R-:W-:Y:S05]  /*287d0*/  @!P0 BRA `(.L_x_15779) ;  /* 0x0000000000608947 */ /* 0x000fea0003800000 */
[----:B0---4-:R-:W0:Y:S01]  /*287e0*/  LDC.64 R80, c[0x0][0x428] ;  /* 0x00010a00ff507b82 */ /* 0x011e220000000a00 */
[--C-:B------:R-:W-:Y:S01]  /*287f0*/  FADD.FTZ R82, R52, -R86.reuse ;  /* 0x8000005634527221 */ /* 0x100fe20000010000 */
[----:B-123--:R-:W-:Y:S02]  /*28800*/  HADD2.F32 R66, -RZ, R112.H1_H1 ;  /* 0x30000070ff427230 */ /* 0x00efe40000004100 */
[----:B------:R-:W-:Y:S01]  /*28810*/  FADD.FTZ R79, R53, -R86 ;  /* 0x80000056354f7221 */ /* 0x000fe20000010000 */
[----:B------:R-:W-:Y:S02]  /*28820*/  HADD2.F32 R64, -RZ, R74.H0_H0 ;  /* 0x2000004aff407230 */ /* 0x000fe40000004100 */
[C---:B------:R-:W-:Y:S01]  /*28830*/  FMUL.FTZ R82, R87.reuse, R82 ;  /* 0x0000005257527220 */ /* 0x040fe20000410000 */
[----:B------:R-:W-:Y:S02]  /*28840*/  HADD2.F32 R65, -RZ, R12.H1_H1 ;  /* 0x3000000cff417230 */ /* 0x000fe40000004100 */
        /* <DEDUP_REMOVED lines=10> */
[----:B------:R-:W-:Y:S02]  /*288f0*/  HADD2.F32 R79, -RZ, R13.H1_H1 ;  /* 0x3000000dff4f7230 */ /* 0x000fe40000004100 */
[----:B------:R-:W-:Y:S01]  /*28900*/  FMUL.FTZ R67, R87, R67 ;  /* 0x0000004357437220 */ /* 0x000fe20000410000 */
[----:B------:R-:W-:Y:S02]  /*28910*/  HADD2.F32 R82, -RZ, R78.H1_H1 ;  /* 0x3000004eff527230 */ /* 0x000fe40000004100 */
[C---:B0-----:R-:W-:Y:S01]  /*28920*/  IMAD.WIDE.U32 R80, R16.reuse, 0x10, R80 ;  /* 0x0000001010507825 */ /* 0x041fe200078e0050 */
[----:B------:R-:W-:-:S03]  /*28930*/  IADD3 R16, PT, PT, R16, 0x100, RZ ;  /* 0x0000010010107810 */ /* 0x000fc60007ffe0ff */
[----:B------:R-:W-:-:S05]  /*28940*/  FFMA.FTZ R67, R67, R79, R82 ;  /* 0x0000004f43437223 */ /* 0x000fca0000010052 */
[----:B------:R0:W-:Y:S02]  /*28950*/  STG.E.128 desc[UR8][R80.64], R64 ;  /* 0x0000004050007986 */ /* 0x0001e4000c101d08 */
.L_x_15779:
[----:B------:R-:W-:Y:S05]  /*28960*/  BSYNC.RECONVERGENT B0 ;  /* 0x0000000000007941 */ /* 0x000fea0003800200 */
.L_x_15778:
        /* <DEDUP_REMOVED lines=23> */
[----:B0-----:R-:W-:-:S04]  /*28ae0*/  IMAD.WIDE.U32 R80, R16, 0x10, R80 ;  /* 0x0000001010507825 */ /* 0x001fc800078e0050 */
[----:B------:R-:W-:Y:S01]  /*28af0*/  FFMA.FTZ R67, R67, R79, R82 ;  /* 0x0000004f43437223 */ /* 0x000fe20000010052 */
[----:B------:R-:W-:-:S04]  /*28b00*/  VIADD R16, R16, 0x100 ;  /* 0x0000010010107836 */ /* 0x000fc80000000000 */
[----:B------:R0:W-:Y:S03]  /*28b10*/  STG.E.128 desc[UR8][R80.64], R64 ;  /* 0x0000004050007986 */ /* 0x0001e6000c101d08 */
.L_x_15781:
[----:B------:R-:W-:Y:S05]  /*28b20*/  BSYNC.RECONVERGENT B0 ;  /* 0x0000000000007941 */ /* 0x000fea0003800200 */
.L_x_15780:
[----:B------:R-:W-:Y:S01]  /*28b30*/  ISETP.NE.AND P0, PT, R85, RZ, PT ;  /* 0x000000ff5500720c */ /* 0x000fe20003f05270 */
[----:B------:R-:W-:-:S12]  /*28b40*/  BSSY.RECONVERGENT B0, `(.L_x_15782) ;  /* 0x0000011000007945 */ /* 0x000fd80003800200 */
        /* <DEDUP_REMOVED lines=11> */
[----:B------:R-:W-:Y:S01]  /*28c00*/  FFMA.FTZ R67, R67, R119, R118 ;  /* 0x0000007743437223 */ /* 0x000fe20000010076 */
[----:B0-----:R-:W-:-:S04]  /*28c10*/  IMAD.WIDE.U32 R80, R16, 0x10, R64 ;  /* 0x0000001010507825 */ /* 0x001fc800078e0040 */
[----:B------:R-:W-:Y:S01]  /*28c20*/  FFMA.FTZ R64, R82, R125, R124 ;  /* 0x0000007d52407223 */ /* 0x000fe2000001007c */
[----:B------:R-:W-:-:S05]  /*28c30*/  FFMA.FTZ R65, R79, R123, R122 ;  /* 0x0000007b4f417223 */ /* 0x000fca000001007a */
[----:B------:R0:W-:Y:S02]  /*28c40*/  STG.E.128 desc[UR8][R80.64], R64 ;  /* 0x0000004050007986 */ /* 0x0001e4000c101d08 */
.L_x_15783:
[----:B------:R-:W-:Y:S05]  /*28c50*/  BSYNC.RECONVERGENT B0 ;  /* 0x0000000000007941 */ /* 0x000fea0003800200 */
.L_x_15782:
[----:B01234-:R-:W0:Y:S01]  /*28c60*/  LDC.64 R64, c[0x0][0x380] ;  /* 0x0000e000ff407b82 */ /* 0x01fe220000000a00 */
[----:B------:R-:W-:Y:S01]  /*28c70*/  UPLOP3.LUT UP1, UPT, UPT, UPT, UP1, 0x40, 0x4 ;  /* 0x000000000004789c */ /* 0x000fe20003f2e810 */
[----:B0-----:R-:W-:-:S04]  /*28c80*/  IADD3 R0, PT, PT, R0, R64, RZ ;  /* 0x0000004000007210 */ /* 0x001fc80007ffe0ff */
[----:B------:R-:W-:-:S13]  /*28c90*/  ISETP.GE.AND P0, PT, R0, R65, PT ;  /* 0x000000410000720c */ /* 0x000fda0003f06270 */
[----:B------:R-:W-:Y:S05]  /*28ca0*/  @!P0 BRA `(.L_x_15784) ;  /* 0xfffffd88004c8947 */ /* 0x000fea000383ffff */
[----:B------:R-:W-:Y:S05]  /*28cb0*/  EXIT ;  /* 0x000000000000794d */ /* 0x000fea0003800000 */
.L_x_15785:
        /* <DEDUP_REMOVED lines=12> */
.L_x_18074:


//--------------------- .text._ZN10layer_norm31ln_parallel_residual_fwd_kernelINS_13Kernel_traitsI6__halfffffjLj8192ELj1ELj1ELj8ELj16ENS_18Kernel_traits_baseILj8192ES2_ffffjLj256EEEEELb1ELb1ELb1EEEvNS_9FwdParamsE --------------------------
	.section	.text._ZN10layer_norm31ln_parallel_residual_fwd_kernelINS_13Kernel_traitsI6__halfffffjLj8192ELj1ELj1ELj8ELj16ENS_18Kernel_traits_baseILj8192ES2_ffffjLj256EEEEELb1ELb1ELb1EEEvNS_9FwdParamsE,"ax",@progbits
	.align	128
        .global         _ZN10layer_norm31ln_parallel_residual_fwd_kernelINS_13Kernel_traitsI6__halfffffjLj8192ELj1ELj1ELj8ELj16ENS_18Kernel_traits_baseILj8192ES2_ffffjLj256EEEEELb1ELb1ELb1EEEvNS_9FwdParamsE
        .type           _ZN10layer_norm31ln_parallel_residual_fwd_kernelINS_13Kernel_traitsI6__halfffffjLj8192ELj1ELj1ELj8ELj16ENS_18Kernel_traits_baseILj8192ES2_ffffjLj256EEEEELb1ELb1ELb1EEEvNS_9FwdParamsE,@function
        .size           _ZN10layer_norm31ln_parallel_residual_fwd_kernelINS_13Kernel_traitsI6__halfffffjLj8192ELj1ELj1ELj8ELj16ENS_18Kernel_traits_baseILj8192ES2_ffffjLj256EEEEELb1ELb1ELb1EEEvNS_9FwdParamsE,(.L_x_18075 - _ZN10layer_norm31ln_parallel_residual_fwd_kernelINS_13Kernel_traitsI6__halfffffjLj8192ELj1ELj1ELj8ELj16ENS_18Kernel_traits_baseILj8192ES2_ffffjLj256EEEEELb1ELb1ELb1EEEvNS_9FwdParamsE)
        .other          _ZN10layer_norm31ln_parallel_residual_fwd_kernelINS_13Kernel_traitsI6__halfffffjLj8192ELj1ELj1ELj8ELj16ENS_18Kernel_traits_baseILj8192ES2_ffffjLj256EEEEELb1ELb1ELb1EEEvNS_9FwdParamsE,@"STO_CUDA_ENTRY STV_DEFAULT"
_ZN10layer_norm31ln_parallel_residual_fwd_kernelINS_13Kernel_traitsI6__halfffffjLj8192ELj1ELj1ELj8ELj16ENS_18Kernel_traits_baseILj8192ES2_ffffjLj256EEEEELb1ELb1ELb1EEEvNS_9FwdParamsE:
.text._ZN10layer_norm31ln_parallel_residual_fwd_kernelINS_13Kernel_traitsI6__halfffffjLj8192ELj1ELj1ELj8ELj16ENS_18Kernel_traits_baseILj8192ES2_ffffjLj256EEEEELb1ELb1ELb1EEEvNS_9FwdParamsE:
        /* <DEDUP_REMOVED lines=28> */
[C---:B------:R-:W-:Y:S01]  /*01c0*/  IADD3 R36, PT, PT, R3.reuse, 0x1fd5c5a3, RZ ;  /* 0x1fd5c5a303247810 */ /* 0x040fe20007ffe0ff */
[C---:B------:R-:W-:Y:S01]  /*01d0*/  VIADD R29, R3.reuse, 0x32370b8f ;  /* 0x32370b8f031d7836 */ /* 0x040fe20000000000 */
[----:B------:R-:W-:Y:S01]  /*01e0*/  IADD3 R39, PT, PT, R2, -0x700cb87f, RZ ;  /* 0x8ff3478102277810 */ /* 0x000fe20007ffe0ff */
[----:B------:R-:W-:Y:S01]  /*01f0*/  VIADD R31, R3, 0xed9eba14 ;  /* 0xed9eba14031f7836 */ /* 0x000fe20000000000 */
[--C-:B------:R-:W-:Y:S01]  /*0200*/  SHF.R.U64 R128, R134, 0x2, R135.reuse ;  /* 0x0000000286807819 */ /* 0x100fe20000001287 */
[C---:B------:R-:W-:Y:S01]  /*0210*/  VIADD R32, R2.reuse, 0x1715609d ;  /* 0x1715609d02207836 */ /* 0x040fe20000000000 */
[----:B------:R-:W-:Y:S01]  /*0220*/  SHF.R.U32.HI R119, RZ, 0x2, R135 ;  /* 0x00000002ff777819 */ /* 0x000fe20000011687 */
[----:B------:R-:W-:-:S02]  /*0230*/  VIADD R34, R2, 0xb54cda56 ;  /* 0xb54cda5602227836 */ /* 0x000fc40000000000 */
[C---:B------:R-:W-:Y:S02]  /*0240*/  VIADD R35, R3.reuse, 0x646e171e ;  /* 0x646e171e03237836 */ /* 0x040fe40000000000 */
[----:B------:R-:W-:Y:S02]  /*0250*/  VIADD R37, R2, 0xf1bbcdc8 ;  /* 0xf1bbcdc802257836 */ /* 0x000fe40000000000 */
[C---:B------:R-:W-:Y:S02]  /*0260*/  VIADD R38, R3.reuse, 0xdb3d7428 ;  /* 0xdb3d742803267836 */ /* 0x040fe40000000000 */
[----:B------:R-:W-:Y:S01]  /*0270*/  VIADD R40, R3, 0x96a522ad ;  /* 0x96a522ad03287836 */ /* 0x000fe20000000000 */
[----:B----4-:R-:W-:Y:S06]  /*0280*/  BRA.U !UP0, `(.L_x_15786) ;  /* 0x0000000108547547 */ /* 0x010fec000b800000 */
        /* <DEDUP_REMOVED lines=21> */
.L_x_15786:
[----:B------:R-:W0:Y:S02]  /*03e0*/  LDC.64 R4, c[0x0][0x3d0] ;  /* 0x0000f400ff047b82 */ /* 0x000e240000000a00 */
[----:B0-----:R-:W-:-:S05]  /*03f0*/  IMAD.WIDE.U32 R20, R41, 0x8, R4 ;  /* 0x0000000829147825 */ /* 0x001fca00078e0004 */
        /* <DEDUP_REMOVED lines=16> */
.L_x_15787:
[----:B------:R-:W1:Y:S02]  /*0500*/  LDCU UR4, c[0x0][0x384] ;  /* 0x00007080ff0477ac */ /* 0x000e640008000800 */
[----:B-1----:R-:W-:-:S13]  /*0510*/  ISETP.GE.AND P0, PT, R116, UR4, PT ;  /* 0x0000000474007c0c */ /* 0x002fda000bf06270 */
[----:B------:R-:W-:Y:S05]  /*0520*/  @P0 EXIT ;  /* 0x000000000000094d */ /* 0x000fea0003800000 */
[----:B------:R-:W1:Y:S01]  /*0530*/  LDCU UR4, c[0x0][0x360] ;  /* 0x00006c00ff0477ac */ /* 0x000e620008000800 */
[----:B0-----:R-:W-:Y:S01]  /*0540*/  IMAD.HI.U32 R21, R128, -0x2daee0ad, RZ ;  /* 0xd2511f5380157827 */ /* 0x001fe200078e00ff */
[----:B-----5:R-:W-:Y:S02]  /*0550*/  MOV R98, R7 ;  /* 0x0000000700627202 */ /* 0x020fe40000000f00 */
[--C-:B------:R-:W-:Y:S01]  /*0560*/  SHF.R.U64 R96, R6, 0x10, R7.reuse ;  /* 0x0000001006607819 */ /* 0x100fe20000001207 */
[----:B------:R-:W-:Y:S01]  /*0570*/  IMAD R25, R128, -0x2daee0ad, RZ ;  /* 0xd2511f5380197824 */ /* 0x000fe200078e02ff */
[----:B------:R-:W-:Y:S01]  /*0580*/  LOP3.LUT R21, R21, R3, RZ, 0x3c, !PT ;  /* 0x0000000315157212 */ /* 0x000fe200078e3cff */
[----:B------:R-:W-:Y:S01]  /*0590*/  IMAD.MOV.U32 R99, RZ, RZ, R6 ;  /* 0x000000ffff637224 */ /* 0x000fe200078e0006 */
[----:B------:R-:W-:Y:S01]  /*05a0*/  SHF.R.U32.HI R97, RZ, 0x10, R7 ;  /* 0x00000010ff617819 */ /* 0x000fe20000011607 */
[----:B------:R-:W-:Y:S01]  /*05b0*/  IMAD.MOV.U32 R95, RZ, RZ, R8 ;  /* 0x000000ffff5f7224 */ /* 0x000fe200078e0008 */
[----:B------:R-:W-:Y:S01]  /*05c0*/  SHF.R.U64 R92, R8, 0x10, R9 ;  /* 0x00000010085c7819 */ /* 0x000fe20000001209 */
[C---:B------:R-:W-:Y:S01]  /*05d0*/  IMAD.HI.U32 R20, R21.reuse, -0x326172a9, RZ ;  /* 0xcd9e8d5715147827 */ /* 0x040fe200078e00ff */
[--C-:B------:R-:W-:Y:S01]  /*05e0*/  SHF.R.U64 R88, R10, 0x10, R11.reuse ;  /* 0x000000100a587819 */ /* 0x100fe2000000120b */
[----:B------:R-:W-:Y:S01]  /*05f0*/  UPLOP3.LUT UP1, UPT, UPT, UPT, UPT, 0x40, 0x4 ;  /* 0x000000000004789c */ /* 0x000fe20003f2e870 */
[--C-:B------:R-:W-:Y:S01]  /*0600*/  SHF.R.U32.HI R89, RZ, 0x10, R11.reuse ;  /* 0x00000010ff597819 */ /* 0x100fe2000001160b */
[----:B------:R-:W-:Y:S01]  /*0610*/  IMAD R21, R21, -0x326172a9, RZ ;  /* 0xcd9e8d5715157824 */ /* 0x000fe200078e02ff */
[----:B------:R-:W-:Y:S01]  /*0620*/  MOV R94, R9 ;  /* 0x00000009005e7202 */ /* 0x000fe20000000f00 */
[----:B------:R-:W-:Y:S01]  /*0630*/  IMAD.MOV.U32 R90, RZ, RZ, R11 ;  /* 0x000000ffff5a7224 */ /* 0x000fe200078e000b */
[----:B------:R-:W-:Y:S01]  /*0640*/  SHF.R.U32.HI R93, RZ, 0x10, R9 ;  /* 0x00000010ff5d7819 */ /* 0x000fe20000011609 */
[----:B-1----:R-:W-:Y:S01]  /*0650*/  IMAD R126, R116, UR4, R41 ;  /* 0x00000004747e7c24 */ /* 0x002fe2000f8e0229 */
[----:B------:R-:W0:Y:S01]  /*0660*/  LDCU.64 UR4, c[0x0][0x398] ;  /* 0x00007300ff0477ac */ /* 0x000e220008000a00 */
[----:B------:R-:W-:Y:S01]  /*0670*/  IMAD.MOV.U32 R91, RZ, RZ, R10 ;  /* 0x000000ffff5b7224 */ /* 0x000fe200078e000a */
[--C-:B------:R-:W-:Y:S01]  /*0680*/  SHF.R.U64 R63, R114, 0x10, R115.reuse ;  /* 0x00000010723f7819 */ /* 0x100fe20000001273 */
[----:B------:R-:W-:Y:S01]  /*0690*/  IMAD.HI.U32 R0, R126, -0x326172a9, RZ ;  /* 0xcd9e8d577e007827 */ /* 0x000fe200078e00ff */
[----:B------:R-:W-:Y:S01]  /*06a0*/  SHF.R.U32.HI R62, RZ, 0x10, R115 ;  /* 0x00000010ff3e7819 */ /* 0x000fe20000011673 */
[----:B------:R-:W1:Y:S01]  /*06b0*/  LDCU UR6, c[0x0][0x404] ;  /* 0x00008080ff0677ac */ /* 0x000e620008000800 */
[--C-:B------:R-:W-:Y:S01]  /*06c0*/  SHF.R.U64 R61, R112, 0x10, R113.reuse ;  /* 0x00000010703d7819 */ /* 0x100fe20000001271 */
[----:B------:R-:W-:Y:S01]  /*06d0*/  IMAD R23, R126, -0x326172a9, RZ ;  /* 0xcd9e8d577e177824 */ /* 0x000fe200078e02ff */
[----:B------:R-:W-:Y:S01]  /*06e0*/  LOP3.LUT R0, R119, R0, R2, 0x96, !PT ;  /* 0x0000000077007212 */ /* 0x000fe200078e9602 */
[----:B------:R-:W-:Y:S01]  /*06f0*/  HADD2.F32 R117, -RZ, R115.H0_H0 ;  /* 0x20000073ff757230 */ /* 0x000fe20000004100 */
[----:B------:R-:W-:Y:S01]  /*0700*/  SHF.R.U32.HI R60, RZ, 0x10, R113 ;  /* 0x00000010ff3c7819 */ /* 0x000fe20000011671 */
[----:B------:R-:W-:Y:S01]  /*0710*/  HADD2.F32 R115, -RZ, R113.H0_H0 ;  /* 0x20000071ff737230 */ /* 0x000fe20000004100 */
[----:B------:R-:W-:Y:S01]  /*0720*/  LOP3.LUT R20, R24, R23, R20, 0x96, !PT ;  /* 0x0000001718147212 */ /* 0x000fe200078e9614 */
[----:B------:R-:W-:Y:S01]  /*0730*/  IMAD.HI.U32 R22, R0, -0x2daee0ad, RZ ;  /* 0xd2511f5300167827 */ /* 0x000fe200078e00ff */
[--C-:B------:R-:W-:Y:S01]  /*0740*/  SHF.R.U64 R59, R110, 0x10, R111.reuse ;  /* 0x000000106e3b7819 */ /* 0x100fe2000000126f */
[----:B------:R-:W2:Y:S01]  /*0750*/  LDCU UR7, c[0x0][0x408] ;  /* 0x00008100ff0777ac */ /* 0x000ea20008000800 */
[----:B------:R-:W-:Y:S01]  /*0760*/  SHF.R.U32.HI R58, RZ, 0x10, R111 ;  /* 0x00000010ff3a7819 */ /* 0x000fe2000001166f */
[----:B------:R-:W-:Y:S01]  /*0770*/  IMAD R24, R0, -0x2daee0ad, RZ ;  /* 0xd2511f5300187824 */ /* 0x000fe200078e02ff */
[----:B------:R-:W-:Y:S01]  /*0780*/  LOP3.LUT R22, R26, R25, R22, 0x96, !PT ;  /* 0x000000191a167212 */ /* 0x000fe200078e9616 */
[----:B------:R-:W-:Y:S01]  /*0790*/  IMAD.HI.U32 R23, R20, -0x2daee0ad, RZ ;  /* 0xd2511f5314177827 */ /* 0x000fe200078e00ff */
[----:B0-----:R-:W-:Y:S01]  /*07a0*/  UISETP.NE.U32.AND UP0, UPT, UR4, URZ, UPT ;  /* 0x000000ff0400728c */ /* 0x001fe2000bf05070 */
[----:B------:R-:W-:Y:S01]  /*07b0*/  MOV R87, R12 ;  /* 0x0000000c00577202 */ /* 0x000fe20000000f00 */
[----:B------:R-:W0:Y:S01]  /*07c0*/  LDCU UR10, c[0x0][0x388] ;  /* 0x00007100ff0a77ac */ /* 0x000e220008000800 */
[----:B------:R-:W-:Y:S01]  /*07d0*/  IMAD.HI.U32 R0, R22, -0x326172a9, RZ ;  /* 0xcd9e8d5716007827 */ /* 0x000fe200078e00ff */
[----:B------:R-:W-:Y:S01]  /*07e0*/  LOP3.LUT R23, R28, R24, R23, 0x96, !PT ;  /* 0x000000181c177212 */ /* 0x000fe200078e9617 */
[----:B------:R-:W-:-:S02]  /*07f0*/  UISETP.NE.AND.EX UP0, UPT, UR5, URZ, UPT, UP0 ;  /* 0x000000ff0500728c */ /* 0x000fc4000bf05300 */
[----:B------:R-:W-:Y:S01]  /*0800*/  IMAD R25, R20, -0x2daee0ad, RZ ;  /* 0xd2511f5314197824 */ /* 0x000fe200078e02ff */
[----:B------:R-:W-:Y:S01]  /*0810*/  LOP3.LUT R0, R27, R21, R0, 0x96, !PT ;  /* 0x000000151b007212 */ /* 0x000fe200078e9600 */
[----:B------:R-:W-:Y:S01]  /*0820*/  VIADD R21, R2, 0xdaa66d2b ;  /* 0xdaa66d2b02157836 */ /* 0x000fe20000000000 */
[--C-:B------:R-:W-:Y:S01]  /*0830*/  SHF.R.U64 R84, R12, 0x10, R13.reuse ;  /* 0x000000100c547819 */ /* 0x100fe2000000120d */
[----:B------:R-:W-:Y:S01]  /*0840*/  IMAD R7, R22, -0x326172a9, RZ ;  /* 0xcd9e8d5716077824 */ /* 0x000fe200078e02ff */
[----:B------:R-:W-:Y:S01]  /*0850*/  SHF.R.U32.HI R85, RZ, 0x10, R13 ;  /* 0x00000010ff557819 */ /* 0x000fe2000001160d */
[----:B------:R-:W-:Y:S01]  /*0860*/  IMAD.HI.U32 R6, R23, -0x326172a9, RZ ;  /* 0xcd9e8d5717067827 */ /* 0x000fe200078e00ff */
[----:B------:R-:W-:Y:S01]  /*0870*/  MOV R82, R15 ;  /* 0x0000000f00527202 */ /* 0x000fe20000000f00 */
[----:B------:R-:W3:Y:S01]  /*0880*/  LDCU.U8 UR14, c[0x0][0x410] ;  /* 0x00008200ff0e77ac */ /* 0x000ee20008000000 */
[--C-:B------:R-:W-:Y:S01]  /*0890*/  SHF.R.U64 R80, R14, 0x10, R15.reuse ;  /* 0x000000100e507819 */ /* 0x100fe2000000120f */
[C---:B------:R-:W-:Y:S01]  /*08a0*/  IMAD.HI.U32 R20, R0.reuse, -0x2daee0ad, RZ ;  /* 0xd2511f5300147827 */ /* 0x040fe200078e00ff */
[----:B------:R-:W-:Y:S01]  /*08b0*/  LOP3.LUT R6, R21, R7, R6, 0x96, !PT ;  /* 0x0000000715067212 */ /* 0x000fe200078e9606 */
[----:B------:R-:W4:Y:S01]  /*08c0*/  LDCU UR11, c[0x0][0x400] ;  /* 0x00008000ff0b77ac */ /* 0x000f220008000800 */
[----:B------:R-:W-:Y:S01]  /*08d0*/  SHF.R.U32.HI R81, RZ, 0x10, R15 ;  /* 0x00000010ff517819 */ /* 0x000fe2000001160f */
[----:B------:R-:W-:Y:S01]  /*08e0*/  IMAD R8, R0, -0x2daee0ad, RZ ;  /* 0xd2511f5300087824 */ /* 0x000fe200078e02ff */
[----:B------:R-:W-:Y:S01]  /*08f0*/  LOP3.LUT R20, R29, R25, R20, 0x96, !PT ;  /* 0x000000191d147212 */ /* 0x000fe200078e9614 */
[----:B------:R-:W-:Y:S01]  /*0900*/  IMAD R23, R23, -0x326172a9, RZ ;  /* 0xcd9e8d5717177824 */ /* 0x000fe200078e02ff */
[----:B------:R-:W-:Y:S01]  /*0910*/  MOV R74, R17 ;  /* 0x00000011004a7202 */ /* 0x000fe20000000f00 */
[----:B------:R-:W-:Y:S01]  /*0920*/  IMAD.HI.U32 R7, R6, -0x2daee0ad, RZ ;  /* 0xd2511f5306077827 */ /* 0x000fe200078e00ff */
[--C-:B------:R-:W-:Y:S01]  /*0930*/  SHF.R.U64 R72, R16, 0x10, R17.reuse ;  /* 0x0000001010487819 */ /* 0x100fe20000001211 */
[----:B------:R-:W0:Y:S01]  /*0940*/  LDCU.64 UR12, c[0x0][0x3a0] ;  /* 0x00007400ff0c77ac */ /* 0x000e220008000a00 */
[----:B------:R-:W-:Y:S01]  /*0950*/  SHF.R.U32.HI R73, RZ, 0x10, R17 ;  /* 0x00000010ff497819 */ /* 0x000fe20000011611 */
[----:B------:R-:W-:Y:S01]  /*0960*/  IMAD.HI.U32 R0, R20, -0x326172a9, RZ ;  /* 0xcd9e8d5714007827 */ /* 0x000fe200078e00ff */
[----:B------:R-:W-:-:S02]  /*0970*/  LOP3.LUT R7, R31, R8, R7, 0x96, !PT ;  /* 0x000000081f077212 */ /* 0x000fc400078e9607 */
[--C-:B------:R-:W-:Y:S01]  /*0980*/  SHF.R.U64 R68, R18, 0x10, R19.reuse ;  /* 0x0000001012447819 */ /* 0x100fe20000001213 */
[----:B------:R-:W-:Y:S01]  /*0990*/  IMAD R11, R6, -0x2daee0ad, RZ ;  /* 0xd2511f53060b7824 */ /* 0x000fe200078e02ff */
[----:B------:R-:W-:Y:S01]  /*09a0*/  LOP3.LUT R0, R30, R23, R0, 0x96, !PT ;  /* 0x000000171e007212 */ /* 0x000fe200078e9600 */
[----:B------:R-:W-:Y:S01]  /*09b0*/  IMAD R9, R20, -0x326172a9, RZ ;  /* 0xcd9e8d5714097824 */ /* 0x000fe200078e02ff */
[----:B------:R-:W-:Y:S01]  /*09c0*/  SHF.R.U32.HI R69, RZ, 0x10, R19 ;  /* 0x00000010ff457819 */ /* 0x000fe20000011613 */
[----:B------:R-:W-:Y:S01]  /*09d0*/  IMAD.HI.U32 R6, R7, -0x326172a9, RZ ;  /* 0xcd9e8d5707067827 */ /* 0x000fe200078e00ff */
[----:B------:R-:W-:Y:S02]  /*09e0*/  MOV R67, R4 ;  /* 0x0000000400437202 */ /* 0x000fe40000000f00 */
[----:B------:R-:W-:Y:S01]  /*09f0*/  SHF.R.U64 R64, R4, 0x10, R5 ;  /* 0x0000001004407819 */ /* 0x000fe20000001205 */
[----:B------:R-:W-:Y:S01]  /*0a00*/  IMAD.HI.U32 R8, R0, -0x2daee0ad, RZ ;  /* 0xd2511f5300087827 */ /* 0x000fe200078e00ff */
[----:B------:R-:W-:-:S02]  /*0a10*/  LOP3.LUT R6, R32, R9, R6, 0x96, !PT ;  /* 0x0000000920067212 */ /* 0x000fc400078e9606 */
[----:B------:R-:W-:Y:S01]  /*0a20*/  SHF.R.U32.HI R65, RZ, 0x10, R5 ;  /* 0x00000010ff417819 */ /* 0x000fe20000011605 */
[----:B------:R-:W-:Y:S01]  /*0a30*/  IMAD R10, R0, -0x2daee0ad, RZ ;  /* 0xd2511f53000a7824 */ /* 0x000fe200078e02ff */
[----:B------:R-:W-:Y:S01]  /*0a40*/  LOP3.LUT R8, R33, R11, R8, 0x96, !PT ;  /* 0x0000000b21087212 */ /* 0x000fe200078e9608 */
[----:B------:R-:W-:Y:S01]  /*0a50*/  IMAD R7, R7, -0x326172a9, RZ ;  /* 0xcd9e8d5707077824 */ /* 0x000fe200078e02ff */
[--C-:B------:R-:W-:Y:S01]  /*0a60*/  SHF.R.U64 R57, R108, 0x10, R109.reuse ;  /* 0x000000106c397819 */ /* 0x100fe2000000126d */
[----:B------:R-:W-:Y:S01]  /*0a70*/  IMAD.HI.U32 R9, R6, -0x2daee0ad, RZ ;  /* 0xd2511f5306097827 */ /* 0x000fe200078e00ff */
[----:B------:R-:W-:Y:S02]  /*0a80*/  SHF.R.U32.HI R56, RZ, 0x10, R109 ;  /* 0x00000010ff387819 */ /* 0x000fe4000001166d */
        /* <DEDUP_REMOVED lines=8> */
[----:B------:R-:W-:Y:S01]  /*0b10*/  VIADD R10, R2, 0x5384540f ;  /* 0x5384540f020a7836 */ /* 0x000fe20000000000 */
[----:B------:R-:W-:Y:S01]  /*0b20*/  SHF.R.U32.HI R52, RZ, 0x10, R105 ;  /* 0x00000010ff347819 */ /* 0x000fe20000011669 */
[----:B------:R-:W-:Y:S01]  /*0b30*/  IMAD.HI.U32 R6, R9, -0x326172a9, RZ ;  /* 0xcd9e8d5709067827 */ /* 0x000fe200078e00ff */
[--C-:B------:R-:W-:Y:S02]  /*0b40*/  SHF.R.U64 R51, R102, 0x10, R103.reuse ;  /* 0x0000001066337819 */ /* 0x100fe40000001267 */
        /* <DEDUP_REMOVED lines=9> */
[----:B------:R-:W-:Y:S02]  /*0be0*/  LOP3.LUT R134, R134, 0x3, RZ, 0xc0, !PT ;  /* 0x0000000386867812 */ /* 0x000fe400078ec0ff */
[----:B------:R-:W-:Y:S01]  /*0bf0*/  PLOP3.LUT P0, PT, PT, PT, UP0, 0x80, 0x8 ;  /* 0x000000000008781c */ /* 0x000fe20003f0f008 */
[----:B------:R-:W-:Y:S01]  /*0c00*/  IMAD.HI.U32 R0, R8, -0x326172a9, RZ ;  /* 0xcd9e8d5708007827 */ /* 0x000fe200078e00ff */
[----:B------:R-:W-:-:S03]  /*0c10*/  LOP3.LUT R7, R38, R10, R7, 0x96, !PT ;  /* 0x0000000a26077212 */ /* 0x000fc600078e9607 */
[----:B------:R-:W-:Y:S01]  /*0c20*/  HADD2.F32 R113, -RZ, R111.H0_H0 ;  /* 0x2000006fff717230 */ /* 0x000fe20000004100 */
[----:B------:R-:W-:Y:S01]  /*0c30*/  LOP3.LUT R0, R37, R9, R0, 0x96, !PT ;  /* 0x0000000925007212 */ /* 0x000fe200078e9600 */
[----:B------:R-:W-:Y:S02]  /*0c40*/  IMAD.MOV.U32 R86, RZ, RZ, R13 ;  /* 0x000000ffff567224 */ /* 0x000fe400078e000d */
[----:B------:R-:W-:Y:S02]  /*0c50*/  IMAD.MOV.U32 R83, RZ, RZ, R14 ;  /* 0x000000ffff537224 */ /* 0x000fe400078e000e */
[----:B------:R-:W-:Y:S02]  /*0c60*/  IMAD.MOV.U32 R75, RZ, RZ, R16 ;  /* 0x000000ffff4b7224 */ /* 0x000fe400078e0010 */
[----:B------:R-:W-:Y:S02]  /*0c70*/  IMAD.MOV.U32 R71, RZ, RZ, R18 ;  /* 0x000000ffff477224 */ /* 0x000fe400078e0012 */
[----:B------:R-:W-:-:S02]  /*0c80*/  IMAD.MOV.U32 R70, RZ, RZ, R19 ;  /* 0x000000ffff467224 */ /* 0x000fc400078e0013 */
[----:B------:R-:W-:Y:S02]  /*0c90*/  IMAD R9, R6, -0x2daee0ad, RZ ;  /* 0xd2511f5306097824 */ /* 0x000fe400078e02ff */
[----:B------:R-:W-:Y:S02]  /*0ca0*/  IMAD R8, R8, -0x326172a9, RZ ;  /* 0xcd9e8d5708087824 */ /* 0x000fe400078e02ff */
[----:B------:R-:W-:-:S04]  /*0cb0*/  IMAD.HI.U32 R125, R7, -0x326172a9, RZ ;  /* 0xcd9e8d57077d7827 */ /* 0x000fc800078e00ff */
[----:B------:R-:W-:Y:S01]  /*0cc0*/  IMAD.HI.U32 R124, R0, -0x2daee0ad, RZ ;  /* 0xd2511f53007c7827 */ /* 0x000fe200078e00ff */
[----:B------:R-:W-:-:S03]  /*0cd0*/  LOP3.LUT R125, R39, R8, R125, 0x96, !PT ;  /* 0x00000008277d7212 */ /* 0x000fc600078e967d */
[----:B------:R-:W-:Y:S01]  /*0ce0*/  IMAD.MOV.U32 R66, RZ, RZ, R5 ;  /* 0x000000ffff427224 */ /* 0x000fe200078e0005 */
[----:B------:R-:W-:Y:S01]  /*0cf0*/  LOP3.LUT R124, R40, R9, R124, 0x96, !PT ;  /* 0x00000009287c7212 */ /* 0x000fe200078e967c */
[----:B------:R-:W-:Y:S02]  /*0d00*/  HADD2.F32 R111, -RZ, R109.H0_H0 ;  /* 0x2000006dff6f7230 */ /* 0x000fe40000004100 */
[----:B------:R-:W-:Y:S02]  /*0d10*/  HADD2.F32 R109, -RZ, R107.H0_H0 ;  /* 0x2000006bff6d7230 */ /* 0x000fe40000004100 */
[----:B------:R-:W-:Y:S02]  /*0d20*/  HADD2.F32 R107, -RZ, R105.H0_H0 ;  /* 0x20000069ff6b7230 */ /* 0x000fe40000004100 */
[----:B------:R-:W-:Y:S02]  /*0d30*/  HADD2.F32 R105, -RZ, R103.H0_H0 ;  /* 0x20000067ff697230 */ /* 0x000fe40000004100 */
[----:B------:R-:W-:-:S02]  /*0d40*/  HADD2.F32 R103, -RZ, R101.H0_H0 ;  /* 0x20000065ff677230 */ /* 0x000fc40000004100 */
[----:B------:R-:W-:Y:S02]  /*0d50*/  HADD2.F32 R114, -RZ, R114.H0_H0 ;  /* 0x20000072ff727230 */ /* 0x000fe40000004100 */
[----:B------:R-:W-:Y:S02]  /*0d60*/  HADD2.F32 R112, -RZ, R112.H0_H0 ;  /* 0x20000070ff707230 */ /* 0x000fe40000004100 */
[----:B------:R-:W-:Y:S02]  /*0d70*/  HADD2.F32 R110, -RZ, R110.H0_H0 ;  /* 0x2000006eff6e7230 */ /* 0x000fe40000004100 */
[----:B------:R-:W-:Y:S02]  /*0d80*/  HADD2.F32 R108, -RZ, R108.H0_H0 ;  /* 0x2000006cff6c7230 */ /* 0x000fe40000004100 */
[----:B------:R-:W-:Y:S02]  /*0d90*/  HADD2.F32 R106, -RZ, R106.H0_H0 ;  /* 0x2000006aff6a7230 */ /* 0x000fe40000004100 */
[----:B------:R-:W-:-:S02]  /*0da0*/  HADD2.F32 R104, -RZ, R104.H0_H0 ;  /* 0x20000068ff687230 */ /* 0x000fc40000004100 */
[----:B------:R-:W-:Y:S02]  /*0db0*/  HADD2.F32 R102, -RZ, R102.H0_H0 ;  /* 0x20000066ff667230 */ /* 0x000fe40000004100 */
[----:B------:R-:W-:Y:S02]  /*0dc0*/  HADD2.F32 R100, -RZ, R100.H0_H0 ;  /* 0x20000064ff647230 */ /* 0x000fe40000004100 */
[----:B------:R-:W-:Y:S02]  /*0dd0*/  IMAD.MOV.U32 R101, RZ, RZ, RZ ;  /* 0x000000ffff657224 */ /* 0x000fe400078e00ff */
        /* <DEDUP_REMOVED lines=48> */
[----:B------:R-:W-:Y:S02]  /*10e0*/  IMAD R130, R7, -0x326172a9, RZ ;  /* 0xcd9e8d5707827824 */ /* 0x000fe400078e02ff */
[----:B01234-:R-:W-:-:S07]  /*10f0*/  IMAD R118, R0, -0x2daee0ad, RZ ;  /* 0xd2511f5300767824 */ /* 0x01ffce00078e02ff */
.L_x_16104:
        /* <DEDUP_REMOVED lines=17> */
[----:B------:R-:W-:Y:S01]  /*1210*/  ISETP.NE.AND.EX P0, PT, R13, RZ, PT, P0 ;  /* 0x000000ff0d00720c */ /* 0x000fe20003f05300 */
[C---:B------:R-:W-:Y:S01]  /*1220*/  VIADD R131, R2.reuse, 0xb54cda56 ;  /* 0xb54cda5602837836 */ /* 0x040fe20000000000 */
[C---:B------:R-:W-:Y:S01]  /*1230*/  IADD3 R129, PT, PT, R2.reuse, 0x3c6ef372, RZ ;  /* 0x3c6ef37202817810 */ /* 0x040fe20007ffe0ff */
[C---:B------:R-:W-:Y:S01]  /*1240*/  VIADD R133, R3.reuse, 0x32370b8f ;  /* 0x32370b8f03857836 */ /* 0x040fe20000000000 */
[C---:B------:R-:W-:Y:S01]  /*1250*/  IADD3 R135, PT, PT, R3.reuse, -0x695add53, RZ ;  /* 0x96a522ad03877810 */ /* 0x040fe20007ffe0ff */
[C---:B------:R-:W-:Y:S01]  /*1260*/  VIADD R137, R3.reuse, 0x1fd5c5a3 ;  /* 0x1fd5c5a303897836 */ /* 0x040fe20000000000 */
[C---:B------:R-:W-:Y:S01]  /*1270*/  IADD3 R141, PT, PT, R3.reuse, 0x646e171e, RZ ;  /* 0x646e171e038d7810 */ /* 0x040fe20007ffe0ff */
[C---:B------:R-:W-:Y:S01]  /*1280*/  VIADD R139, R3.reuse, 0x76cf5d0a ;  /* 0x76cf5d0a038b7836 */ /* 0x040fe20000000000 */
[C---:B------:R-:W-:Y:S01]  /*1290*/  IADD3 R147, PT, PT, R2.reuse, -0xe443238, RZ ;  /* 0xf1bbcdc802937810 */ /* 0x040fe20007ffe0ff */
[C---:B------:R-:W-:Y:S01]  /*12a0*/  VIADD R143, R3.reuse, 0xa9066899 ;  /* 0xa9066899038f7836 */ /* 0x040fe20000000000 */
[----:B------:R-:W-:Y:S01]  /*12b0*/  IADD3 R153, PT, PT, R3, -0x126145ec, RZ ;  /* 0xed9eba1403997810 */ /* 0x000fe20007ffe0ff */
[C---:B------:R-:W-:Y:S01]  /*12c0*/  VIADD R145, R2.reuse, 0x9e3779b9 ;  /* 0x9e3779b902917836 */ /* 0x040fe20000000000 */
[C---:B------:R-:W-:Y:S01]  /*12d0*/  IADD3 R159, PT, PT, R2.reuse, -0x700cb87f, RZ ;  /* 0x8ff34781029f7810 */ /* 0x040fe20007ffe0ff */
[----:B------:R-:W-:-:S02]  /*12e0*/  VIADD R149, R2, 0x78dde6e4 ;  /* 0x78dde6e402957836 */ /* 0x000fc40000000000 */
[C---:B------:R-:W-:Y:S02]  /*12f0*/  VIADD R151, R2.reuse, 0x1715609d ;  /* 0x1715609d02977836 */ /* 0x040fe40000000000 */
[C---:B------:R-:W-:Y:S02]  /*1300*/  VIADD R155, R3.reuse, 0xdb3d7428 ;  /* 0xdb3d7428039b7836 */ /* 0x040fe40000000000 */
[----:B------:R-:W-:Y:S02]  /*1310*/  VIADD R157, R3, 0xbb67ae85 ;  /* 0xbb67ae85039d7836 */ /* 0x000fe40000000000 */
[----:B------:R-:W-:Y:S02]  /*1320*/  VIADD R161, R2, 0x5384540f ;  /* 0x5384540f02a17836 */ /* 0x000fe40000000000 */
[----:B------:R-:W-:Y:S01]  /*1330*/  IMAD.MOV.U32 R0, RZ, RZ, 0x2f800000 ;  /* 0x2f800000ff007424 */ /* 0x000fe200078e00ff */
[----:B-1----:R-:W-:Y:S06]  /*1340*/  @P0 BRA `(.L_x_15788) ;  /* 0x0000001000b80947 */ /* 0x002fec0003800000 */
        /* <DEDUP_REMOVED lines=15> */
.L_x_15790:
        /* <DEDUP_REMOVED lines=12> */
.L_x_15791:
        /* <DEDUP_REMOVED lines=43> */
.L_x_15789:
[----:B------:R-:W-:Y:S01]  /*17b0*/  ISETP.NE.AND P0, PT, R17, 0x1, PT ;  /* 0x000000011100780c */ /* 0x000fe20003f05270 */
[----:B------:R-:W-:Y:S01]  /*17c0*/  UMOV UR4, UR6 ;  /* 0x0000000600047c82 */ /* 0x000fe20008000000 */
        /* <DEDUP_REMOVED lines=14> */
.L_x_15793:
        /* <DEDUP_REMOVED lines=12> */
.L_x_15794:
        /* <DEDUP_REMOVED lines=44> */
.L_x_15792:
[----:B------:R-:W-:Y:S01]  /*1c30*/  ISETP.NE.AND P0, PT, R18, 0x1, PT ;  /* 0x000000011200780c */ /* 0x000fe20003f05270 */
[----:B------:R-:W-:Y:S01]  /*1c40*/  IMAD.MOV.U32 R17, RZ, RZ, 0x2 ;  /* 0x00000002ff117424 */ /* 0x000fe200078e00ff */
[----:B------:R-:W-:Y:S02]  /*1c50*/  I2FP.F32.U32 R15, R14 ;  /* 0x0000000e000f7245 */ /* 0x000fe40000201000 */
        /* <DEDUP_REMOVED lines=12> */
.L_x_15796:
        /* <DEDUP_REMOVED lines=12> */
.L_x_15797:
        /* <DEDUP_REMOVED lines=44> */
.L_x_15795:
        /* <DEDUP_REMOVED lines=15> */
.L_x_15799:
        /* <DEDUP_REMOVED lines=12> */
.L_x_15800:
        /* <DEDUP_REMOVED lines=44> */
.L_x_15798:
        /* <DEDUP_REMOVED lines=18> */
.L_x_15788:
[----:B------:R-:W-:Y:S01]  /*2630*/  ISETP.NE.AND P0, PT, R134, 0x1, PT ;  /* 0x000000018600780c */ /* 0x000fe20003f05270 */
[----:B------:R-:W-:Y:S02]  /*2640*/  HFMA2 R17, -RZ, RZ, 0, 1.1920928955078125e-07 ;  /* 0x00000002ff117431 */ /* 0x000fe400000001ff */
[----:B------:R-:W-:Y:S02]  /*2650*/  VIADD R14, R2, 0xdaa66d2b ;  /* 0xdaa66d2b020e7836 */ /* 0x000fe40000000000 */
[----:B------:R-:W-:Y:S02]  /*2660*/  IMAD.MOV.U32 R15, RZ, RZ, R130 ;  /* 0x000000ffff0f7224 */ /* 0x000fe400078e0082 */
[----:B------:R-:W-:-:S06]  /*2670*/  IMAD.MOV.U32 R16, RZ, RZ, R118 ;  /* 0x000000ffff107224 */ /* 0x000fcc00078e0076 */
        /* <DEDUP_REMOVED lines=11> */
.L_x_15803:
        /* <DEDUP_REMOVED lines=12> */
.L_x_15804:
        /* <DEDUP_REMOVED lines=43> */
.L_x_15802:
        /* <DEDUP_REMOVED lines=18> */
.L_x_15806:
        /* <DEDUP_REMOVED lines=12> */
.L_x_15807:
        /* <DEDUP_REMOVED lines=43> */
.L_x_15805:
        /* <DEDUP_REMOVED lines=14> */
.L_x_15809:
        /* <DEDUP_REMOVED lines=12> */
.L_x_15810:
        /* <DEDUP_REMOVED lines=43> */
.L_x_15808:
        /* <DEDUP_REMOVED lines=16> */
.L_x_15812:
        /* <DEDUP_REMOVED lines=12> */
.L_x_15813:
        /* <DEDUP_REMOVED lines=43> */
.L_x_15811:
        /* <DEDUP_REMOVED lines=14> */
.L_x_15815:
        /* <DEDUP_REMOVED lines=12> */
.L_x_15816:
        /* <DEDUP_REMOVED lines=43> */
.L_x_15814:
        /* <DEDUP_REMOVED lines=16> */
.L_x_15818:
        /* <DEDUP_REMOVED lines=12> */
.L_x_15819:
        /* <DEDUP_REMOVED lines=43> */
.L_x_15817:
        /* <DEDUP_REMOVED lines=14> */
.L_x_15821:
        /* <DEDUP_REMOVED lines=12> */
.L_x_15822:
        /* <DEDUP_REMOVED lines=43> */
.L_x_15820:
        /* <DEDUP_REMOVED lines=16> */
.L_x_15824:
        /* <DEDUP_REMOVED lines=12> */
.L_x_15825:
        /* <DEDUP_REMOVED lines=43> */
.L_x_15823:
[----:B------:R-:W-:Y:S01]  /*4970*/  I2FP.F32.U32 R19, R11 ;  /* 0x0000000b00137245 */ /* 0x000fe20000201000 */
[----:B------:R-:W-:Y:S01]  /*4980*/  FMUL.FTZ R11, R76, UR5 ;  /* 0x000000054c0b7c20 */ /* 0x000fe20008410000 */
[----:B------:R-:W-:Y:S01]  /*4990*/  FSETP.GTU.FTZ.AND P6, PT, R15, UR4, PT ;  /* 0x000000040f007c0b */ /* 0x000fe2000bfdc000 */
[----:B------:R-:W-:Y:S01]  /*49a0*/  FMUL.FTZ R14, R77, UR5 ;  /* 0x000000054d0e7c20 */ /* 0x000fe20008410000 */
[----:B------:R-:W-:Y:S01]  /*49b0*/  FSETP.GTU.FTZ.AND P0, PT, R17, UR4, PT ;  /* 0x0000000411007c0b */ /* 0x000fe2000bf1c000 */
[----:B------:R-:W-:Y:S01]  /*49c0*/  FFMA.FTZ R19, R19, R0, 1.1641532182693481445e-10 ;  /* 0x2f00000013137423 */ /* 0x000fe20000010000 */
[----:B------:R-:W-:Y:S01]  /*49d0*/  FSEL R15, R11, RZ, !P6 ;  /* 0x000000ff0b0f7208 */ /* 0x000fe20007000000 */
[----:B------:R-:W-:Y:S01]  /*49e0*/  FMUL.FTZ R11, R78, UR5 ;  /* 0x000000054e0b7c20 */ /* 0x000fe20008410000 */
[----:B------:R-:W-:Y:S01]  /*49f0*/  SEL R47, RZ, 0x1, P6 ;  /* 0x00000001ff2f7807 */ /* 0x000fe20003000000 */
[----:B------:R-:W-:Y:S01]  /*4a00*/  FMUL.FTZ R17, R79, UR5 ;  /* 0x000000054f117c20 */ /* 0x000fe20008410000 */
[----:B------:R-:W-:-:S02]  /*4a10*/  FSETP.GTU.FTZ.AND P6, PT, R26, UR4, PT ;  /* 0x000000041a007c0b */ /* 0x000fc4000bfdc000 */
[----:B------:R-:W-:Y:S02]  /*4a20*/  FSEL R14, R14, RZ, !P0 ;  /* 0x000000ff0e0e7208 */ /* 0x000fe40004000000 */
[----:B------:R-:W-:Y:S02]  /*4a30*/  SEL R46, RZ, 0x1, P0 ;  /* 0x00000001ff2e7807 */ /* 0x000fe40000000000 */
[----:B------:R-:W-:Y:S02]  /*4a40*/  FSETP.GTU.FTZ.AND P0, PT, R19, UR4, PT ;  /* 0x0000000413007c0b */ /* 0x000fe4000bf1c000 */
[----:B------:R-:W-:Y:S02]  /*4a50*/  FSEL R10, R10, RZ, P4 ;  /* 0x000000ff0a0a7208 */ /* 0x000fe40002000000 */
[----:B------:R-:W-:Y:S02]  /*4a60*/  FSEL R11, R11, RZ, !P6 ;  /* 0x000000ff0b0b7208 */ /* 0x000fe40007000000 */
[----:B------:R-:W-:-:S02]  /*4a70*/  FSEL R9, R9, RZ, P3 ;  /* 0x000000ff09097208 */ /* 0x000fc40001800000 */
[----:B------:R-:W-:Y:S01]  /*4a80*/  FSEL R8, R8, RZ, P2 ;  /* 0x000000ff08087208 */ /* 0x000fe20001000000 */
[----:B------:R-:W-:Y:S01]  /*4a90*/  FADD.FTZ R10, R10, R11 ;  /* 0x0000000b0a0a7221 */ /* 0x000fe20000010000 */
[----:B------:R-:W-:Y:S01]  /*4aa0*/  FSEL R18, R27, RZ, P5 ;  /* 0x000000ff1b127208 */ /* 0x000fe20002800000 */
[----:B------:R-:W-:Y:S01]  /*4ab0*/  FADD.FTZ R9, R9, R14 ;  /* 0x0000000e09097221 */ /* 0x000fe20000010000 */
[----:B------:R-:W-:Y:S01]  /*4ac0*/  FSEL R17, R17, RZ, !P0 ;  /* 0x000000ff11117208 */ /* 0x000fe20004000000 */
[----:B------:R-:W-:Y:S01]  /*4ad0*/  FADD.FTZ R8, R8, R15 ;  /* 0x0000000f08087221 */ /* 0x000fe20000010000 */
[----:B------:R-:W-:Y:S01]  /*4ae0*/  SEL R45, RZ, 0x1, P6 ;  /* 0x00000001ff2d7807 */ /* 0x000fe20003000000 */
[----:B------:R-:W-:Y:S01]  /*4af0*/  @P1 FADD.FTZ R10, R6, R10 ;  /* 0x0000000a060a1221 */ /* 0x000fe20000010000 */
[----:B------:R-:W-:Y:S01]  /*4b00*/  SEL R44, RZ, 0x1, P0 ;  /* 0x00000001ff2c7807 */ /* 0x000fe20000000000 */
[----:B------:R-:W-:Y:S01]  /*4b10*/  FADD.FTZ R11, R17, R18 ;  /* 0x00000012110b7221 */ /* 0x000fe20000010000 */
[----:B------:R-:W-:Y:S01]  /*4b20*/  @P1 FADD.FTZ R9, R5, R9 ;  /* 0x0000000905091221 */ /* 0x000fe20000010000 */
[----:B------:R-:W-:-:S02]  /*4b30*/  @P1 FADD.FTZ R8, R4, R8 ;  /* 0x0000000804081221 */ /* 0x000fc40000010000 */
[----:B------:R-:W-:-:S07]  /*4b40*/  @P1 FADD.FTZ R11, R7, R11 ;  /* 0x0000000b070b1221 */ /* 0x000fce0000010000 */
.L_x_15801:
[----:B------:R-:W0:Y:S01]  /*4b50*/  LDC.64 R40, c[0x0][0x3a8] ;  /* 0x0000ea00ff287b82 */ /* 0x000e220000000a00 */
[----:B------:R-:W-:Y:S01]  /*4b60*/  ISETP.NE.U32.AND P0, PT, R12, RZ, PT ;  /* 0x000000ff0c00720c */ /* 0x000fe20003f05070 */
[----:B------:R-:W-:Y:S01]  /*4b70*/  VIADD R163, R127, 0x100 ;  /* 0x000001007fa37836 */ /* 0x000fe20000000000 */
[----:B------:R-:W-:Y:S02]  /*4b80*/  SEL R12, RZ, 0x1000000, !P5 ;  /* 0x01000000ff0c7807 */ /* 0x000fe40006800000 */
[----:B------:R-:W-:Y:S01]  /*4b90*/  ISETP.NE.AND.EX P0, PT, R13, RZ, PT, P0 ;  /* 0x000000ff0d00720c */ /* 0x000fe20003f05300 */
[----:B------:R-:W-:Y:S01]  /*4ba0*/  IMAD.WIDE.U32 R18, R163, 0x10, R36 ;  /* 0x00000010a3127825 */ /* 0x000fe200078e0024 */
[----:B------:R-:W-:Y:S01]  /*4bb0*/  SEL R13, RZ, 0x10000, !P4 ;  /* 0x00010000ff0d7807 */ /* 0x000fe20006000000 */
[----:B------:R-:W1:Y:S01]  /*4bc0*/  LDC.64 R42, c[0x0][0x3b0] ;  /* 0x0000ec00ff2a7b82 */ /* 0x000e620000000a00 */
[----:B------:R-:W-:Y:S02]  /*4bd0*/  SEL R14, RZ, 0x100, !P3 ;  /* 0x00000100ff0e7807 */ /* 0x000fe40005800000 */
[----:B------:R-:W-:-:S02]  /*4be0*/  SEL R15, RZ, 0x1, !P2 ;  /* 0x00000001ff0f7807 */ /* 0x000fc40005000000 */
[----:B------:R-:W-:-:S03]  /*4bf0*/  IADD3 R14, PT, PT, R14, R12, R13 ;  /* 0x0000000c0e0e7210 */ /* 0x000fc60007ffe00d */
[----:B------:R-:W2:Y:S02]  /*4c00*/  @P1 LDC.64 R22, c[0x0][0x3a0] ;  /* 0x0000e800ff161b82 */ /* 0x000ea40000000a00 */
[----:B------:R-:W-:Y:S02]  /*4c10*/  IMAD.IADD R17, R14, 0x1, R15 ;  /* 0x000000010e117824 */ /* 0x000fe400078e020f */
[----:B0-----:R-:W-:-:S04]  /*4c20*/  IMAD.WIDE.U32 R12, R127, 0x10, R40 ;  /* 0x000000107f0c7825 */ /* 0x001fc800078e0028 */
[----:B------:R-:W0:Y:S01]  /*4c30*/  @P0 LDC.64 R20, c[0x0][0x398] ;  /* 0x0000e600ff140b82 */ /* 0x000e220000000a00 */
[----:B------:R3:W-:Y:S01]  /*4c40*/  STG.E.128 desc[UR8][R12.64], R8 ;  /* 0x000000080c007986 */ /* 0x0007e2000c101d08 */
[----:B-1----:R-:W-:-:S05]  /*4c50*/  IMAD.WIDE.U32 R14, R127, 0x4, R42 ;  /* 0x000000047f0e7825 */ /* 0x002fca00078e002a */
[----:B------:R3:W-:Y:S01]  /*4c60*/  STG.E desc[UR8][R14.64], R17 ;  /* 0x000000110e007986 */ /* 0x0007e2000c101908 */
[----:B--2---:R-:W-:-:S04]  /*4c70*/  @P1 IMAD.WIDE.U32 R22, R163, 0x10, R22 ;  /* 0x00000010a3161825 */ /* 0x004fc800078e0016 */
[----:B0-----:R-:W-:Y:S01]  /*4c80*/  @P0 IMAD.WIDE.U32 R20, R163, 0x10, R20 ;  /* 0x00000010a3140825 */ /* 0x001fe200078e0014 */
[----:B---3--:R-:W-:Y:S06]  /*4c90*/  @!P0 BRA `(.L_x_15826) ;  /* 0x00000000002c8947 */ /* 0x008fec0003800000 */
        /* <DEDUP_REMOVED lines=11> */
.L_x_15826:
[----:B------:R1:W5:Y:S04]  /*4d50*/  @P0 LDG.E.128 R76, desc[UR8][R20.64] ;  /* 0x00000008144c0981 */ /* 0x000368000c1e1d00 */
[----:B------:R1:W5:Y:S04]  /*4d60*/  @P1 LDG.E.128 R4, desc[UR8][R22.64] ;  /* 0x0000000816041981 */ /* 0x000368000c1e1d00 */
[----:B0-----:R1:W5:Y:S01]  /*4d70*/  LDG.E.128 R12, desc[UR8][R18.64] ;  /* 0x00000008120c7981 */ /* 0x001362000c1e1d00 */
[----:B------:R-:W-:Y:S05]  /*4d80*/  @!P0 BRA `(.L_x_15827) ;  /* 0x0000002400688947 */ /* 0x000fea0003800000 */
        /* <DEDUP_REMOVED lines=15> */
.L_x_15829:
        /* <DEDUP_REMOVED lines=12> */
.L_x_15830:
        /* <DEDUP_REMOVED lines=43> */
[----:B------:R-:W-:-:S07]  /*51f0*/  LOP3.LUT R124, R135, R124, R23, 0x96, !PT ;  /* 0x0000007c877c7212 */ /* 0x000fce00078e9617 */
.L_x_15828:
        /* <DEDUP_REMOVED lines=16> */
.L_x_15832:
        /* <DEDUP_REMOVED lines=12> */
.L_x_15833:
        /* <DEDUP_REMOVED lines=44> */
.L_x_15831:
        /* <DEDUP_REMOVED lines=14> */
.L_x_15835:
        /* <DEDUP_REMOVED lines=12> */
.L_x_15836:
        /* <DEDUP_REMOVED lines=44> */
.L_x_15834:
        /* <DEDUP_REMOVED lines=16> */
.L_x_15838:
        /* <DEDUP_REMOVED lines=12> */
.L_x_15839:
        /* <DEDUP_REMOVED lines=44> */
.L_x_15837:
        /* <DEDUP_REMOVED lines=14> */
.L_x_15841:
        /* <DEDUP_REMOVED lines=12> */
.L_x_15842:
        /* <DEDUP_REMOVED lines=44> */
.L_x_15840:
        /* <DEDUP_REMOVED lines=16> */
.L_x_15844:
        /* <DEDUP_REMOVED lines=12> */
.L_x_15845:
        /* <DEDUP_REMOVED lines=44> */
.L_x_15843:
        /* <DEDUP_REMOVED lines=14> */
.L_x_15847:
        /* <DEDUP_REMOVED lines=12> */
.L_x_15848:
        /* <DEDUP_REMOVED lines=44> */
.L_x_15846:
[----:B------:R-:W-:Y:S01]  /*6ca0*/  ISETP.NE.AND P6, PT, R23, 0x1, PT ;  /* 0x000000011700780c */ /* 0x000fe20003fc5270 */
[----:B------:R-:W-:Y:S01]  /*6cb0*/  IMAD.MOV.U32 R29, RZ, RZ, 0x2 ;  /* 0x00000002ff1d7424 */ /* 0x000fe200078e00ff */
[----:B------:R-:W-:Y:S01]  /*6cc0*/  I2FP.F32.U32 R19, R21 ;  /* 0x0000001500137245 */ /* 0x000fe20000201000 */
[----:B------:R-:W-:Y:S01]  /*6cd0*/  FMUL.FTZ R21, R15, UR5 ;  /* 0x000000050f157c20 */ /* 0x000fe20008410000 */
[----:B------:R-:W-:-:S03]  /*6ce0*/  IMAD.MOV.U32 R15, RZ, RZ, R130 ;  /* 0x000000ffff0f7224 */ /* 0x000fc600078e0082 */
        /* <DEDUP_REMOVED lines=11> */
.L_x_15850:
        /* <DEDUP_REMOVED lines=14> */
.L_x_15851:
        /* <DEDUP_REMOVED lines=44> */
.L_x_15849:
[----:B------:R-:W-:Y:S01]  /*7140*/  FMUL.FTZ R19, R76, UR5 ;  /* 0x000000054c137c20 */ /* 0x000fe20008410000 */
[----:B------:R-:W-:Y:S01]  /*7150*/  FSETP.GTU.FTZ.AND P6, PT, R16, UR4, PT ;  /* 0x0000000410007c0b */ /* 0x000fe2000bfdc000 */
[----:B------:R-:W-:Y:S01]  /*7160*/  FMUL.FTZ R16, R77, UR5 ;  /* 0x000000054d107c20 */ /* 0x000fe20008410000 */
[----:B------:R-:W-:Y:S01]  /*7170*/  I2FP.F32.U32 R15, R15 ;  /* 0x0000000f000f7245 */ /* 0x000fe20000201000 */
[----:B------:R-:W-:Y:S01]  /*7180*/  FMUL.FTZ R22, R78, UR5 ;  /* 0x000000054e167c20 */ /* 0x000fe20008410000 */
[----:B------:R-:W-:Y:S02]  /*7190*/  FSEL R19, R19, RZ, !P6 ;  /* 0x000000ff13137208 */ /* 0x000fe40007000000 */
[----:B------:R-:W-:Y:S02]  /*71a0*/  SEL R47, RZ, 0x1, P6 ;  /* 0x00000001ff2f7807 */ /* 0x000fe40003000000 */
[----:B------:R-:W-:Y:S01]  /*71b0*/  FSETP.GTU.FTZ.AND P6, PT, R17, UR4, PT ;  /* 0x0000000411007c0b */ /* 0x000fe2000bfdc000 */
[----:B------:R-:W-:Y:S01]  /*71c0*/  FFMA.FTZ R17, R15, R0, 1.1641532182693481445e-10 ;  /* 0x2f0000000f117423 */ /* 0x000fe20000010000 */
[----:B------:R-:W-:-:S02]  /*71d0*/  FSEL R14, R14, RZ, P4 ;  /* 0x000000ff0e0e7208 */ /* 0x000fc40002000000 */
[----:B------:R-:W-:Y:S02]  /*71e0*/  FSEL R16, R16, RZ, !P6 ;  /* 0x000000ff10107208 */ /* 0x000fe40007000000 */
[----:B------:R-:W-:Y:S02]  /*71f0*/  SEL R46, RZ, 0x1, P6 ;  /* 0x00000001ff2e7807 */ /* 0x000fe40003000000 */
[----:B------:R-:W-:Y:S02]  /*7200*/  FSETP.GTU.FTZ.AND P6, PT, R18, UR4, PT ;  /* 0x0000000412007c0b */ /* 0x000fe4000bfdc000 */
[----:B------:R-:W-:Y:S02]  /*7210*/  FSEL R13, R13, RZ, P3 ;  /* 0x000000ff0d0d7208 */ /* 0x000fe40001800000 */
[----:B------:R-:W-:Y:S02]  /*7220*/  FSEL R15, R22, RZ, !P6 ;  /* 0x000000ff160f7208 */ /* 0x000fe40007000000 */
[----:B------:R-:W-:Y:S01]  /*7230*/  SEL R45, RZ, 0x1, P6 ;  /* 0x00000001ff2d7807 */ /* 0x000fe20003000000 */
[----:B------:R-:W-:Y:S01]  /*7240*/  FADD.FTZ R13, R13, R16 ;  /* 0x000000100d0d7221 */ /* 0x000fe20000010000 */
[----:B------:R-:W-:Y:S01]  /*7250*/  FSETP.GTU.FTZ.AND P6, PT, R17, UR4, PT ;  /* 0x0000000411007c0b */ /* 0x000fe2000bfdc000 */
[----:B------:R-:W-:Y:S01]  /*7260*/  FMUL.FTZ R17, R79, UR5 ;  /* 0x000000054f117c20 */ /* 0x000fe20008410000 */
[----:B------:R-:W-:Y:S01]  /*7270*/  FSEL R12, R12, RZ, P2 ;  /* 0x000000ff0c0c7208 */ /* 0x000fe20001000000 */
[----:B------:R-:W-:Y:S01]  /*7280*/  FADD.FTZ R14, R14, R15 ;  /* 0x0000000f0e0e7221 */ /* 0x000fe20000010000 */
[----:B------:R-:W-:Y:S01]  /*7290*/  FSEL R18, R21, RZ, P5 ;  /* 0x000000ff15127208 */ /* 0x000fe20002800000 */
[----:B------:R-:W-:Y:S01]  /*72a0*/  @P1 FADD.FTZ R13, R5, R13 ;  /* 0x0000000d050d1221 */ /* 0x000fe20000010000 */
[----:B------:R-:W-:Y:S01]  /*72b0*/  FSEL R17, R17, RZ, !P6 ;  /* 0x000000ff11117208 */ /* 0x000fe20007000000 */
[----:B------:R-:W-:Y:S01]  /*72c0*/  FADD.FTZ R12, R12, R19 ;  /* 0x000000130c0c7221 */ /* 0x000fe20000010000 */
[----:B------:R-:W-:Y:S01]  /*72d0*/  SEL R44, RZ, 0x1, P6 ;  /* 0x00000001ff2c7807 */ /* 0x000fe20003000000 */
[----:B------:R-:W-:-:S02]  /*72e0*/  @P1 FADD.FTZ R14, R6, R14 ;  /* 0x0000000e060e1221 */ /* 0x000fc40000010000 */
[----:B------:R-:W-:Y:S01]  /*72f0*/  FADD.FTZ R15, R17, R18 ;  /* 0x00000012110f7221 */ /* 0x000fe20000010000 */
[----:B------:R-:W-:-:S03]  /*7300*/  @P1 FADD.FTZ R12, R4, R12 ;  /* 0x0000000c040c1221 */ /* 0x000fc60000010000 */
[----:B------:R-:W-:Y:S01]  /*7310*/  @P1 FADD.FTZ R15, R7, R15 ;  /* 0x0000000f070f1221 */ /* 0x000fe20000010000 */
[----:B------:R-:W-:Y:S06]  /*7320*/  BRA `(.L_x_15852) ;  /* 0x0000001000b07947 */ /* 0x000fec0003800000 */
.L_x_15827:
        /* <DEDUP_REMOVED lines=15> */
.L_x_15854:
        /* <DEDUP_REMOVED lines=12> */
.L_x_15855:
        /* <DEDUP_REMOVED lines=44> */
.L_x_15853:
[----:B------:R-:W-:Y:S01]  /*77a0*/  ISETP.NE.AND P3, PT, R18, 0x1, PT ;  /* 0x000000011200780c */ /* 0x000fe20003f65270 */
[----:B------:R-:W-:Y:S01]  /*77b0*/  IMAD.MOV.U32 R19, RZ, RZ, 0x2 ;  /* 0x00000002ff137424 */ /* 0x000fe200078e00ff */
[----:B------:R-:W-:Y:S01]  /*77c0*/  I2FP.F32.U32 R17, R17 ;  /* 0x0000001100117245 */ /* 0x000fe20000201000 */
[----:B------:R-:W-:-:S04]  /*77d0*/  IMAD.MOV.U32 R16, RZ, RZ, R130 ;  /* 0x000000ffff107224 */ /* 0x000fc800078e0082 */
        /* <DEDUP_REMOVED lines=11> */
.L_x_15857:
        /* <DEDUP_REMOVED lines=12> */
.L_x_15858:
        /* <DEDUP_REMOVED lines=44> */
.L_x_15856:
        /* <DEDUP_REMOVED lines=15> */
.L_x_15860:
        /* <DEDUP_REMOVED lines=12> */
.L_x_15861:
        /* <DEDUP_REMOVED lines=44> */
.L_x_15859:
        /* <DEDUP_REMOVED lines=15> */
.L_x_15863:
        /* <DEDUP_REMOVED lines=12> */
.L_x_15864:
        /* <DEDUP_REMOVED lines=44> */
.L_x_15862:
        /* <DEDUP_REMOVED lines=16> */
.L_x_15852:
[----:B------:R-:W-:Y:S01]  /*85f0*/  SEL R16, RZ, 0x1000000, !P5 ;  /* 0x01000000ff107807 */ /* 0x000fe20006800000 */
[----:B------:R-:W-:Y:S01]  /*8600*/  IMAD.WIDE.U32 R26, R163, 0x4, R42 ;  /* 0x00000004a31a7825 */ /* 0x000fe200078e002a */
[----:B------:R-:W-:Y:S01]  /*8610*/  SEL R17, RZ, 0x10000, !P4 ;  /* 0x00010000ff117807 */ /* 0x000fe20006000000 */
[----:B------:R-:W0:Y:S01]  /*8620*/  @P0 LDC.64 R22, c[0x0][0x398] ;  /* 0x0000e600ff160b82 */ /* 0x000e220000000a00 */
[----:B------:R-:W-:Y:S01]  /*8630*/  SEL R18, RZ, 0x100, !P3 ;  /* 0x00000100ff127807 */ /* 0x000fe20005800000 */
[----:B------:R-:W-:-:S03]  /*8640*/  VIADD R165, R127, 0x200 ;  /* 0x000002007fa57836 */ /* 0x000fc60000000000 */
[----:B------:R-:W-:Y:S01]  /*8650*/  IADD3 R16, PT, PT, R18, R16, R17 ;  /* 0x0000001012107210 */ /* 0x000fe20007ffe011 */
[----:B------:R-:W-:Y:S01]  /*8660*/  IMAD.WIDE.U32 R18, R163, 0x10, R40 ;  /* 0x00000010a3127825 */ /* 0x000fe200078e0028 */
[----:B------:R-:W-:Y:S01]  /*8670*/  SEL R17, RZ, 0x1, !P2 ;  /* 0x00000001ff117807 */ /* 0x000fe20005000000 */
[----:B------:R-:W1:Y:S03]  /*8680*/  @P1 LDC.64 R24, c[0x0][0x3a0] ;  /* 0x0000e800ff181b82 */ /* 0x000e660000000a00 */
[----:B------:R2:W-:Y:S01]  /*8690*/  STG.E.128 desc[UR8][R18.64], R12 ;  /* 0x0000000c12007986 */ /* 0x0005e2000c101d08 */
[----:B------:R-:W-:Y:S02]  /*86a0*/  IMAD.IADD R21, R16, 0x1, R17 ;  /* 0x0000000110157824 */ /* 0x000fe400078e0211 */
[----:B------:R-:W-:-:S03]  /*86b0*/  IMAD.WIDE.U32 R16, R165, 0x10, R36 ;  /* 0x00000010a5107825 */ /* 0x000fc600078e0024 */
[----:B------:R2:W-:Y:S01]  /*86c0*/  STG.E desc[UR8][R26.64], R21 ;  /* 0x000000151a007986 */ /* 0x0005e2000c101908 */
[----:B0-----:R-:W-:-:S04]  /*86d0*/  @P0 IMAD.WIDE.U32 R22, R165, 0x10, R22 ;  /* 0x00000010a5160825 */ /* 0x001fc800078e0016 */
[----:B-1----:R-:W-:Y:S01]  /*86e0*/  @P1 IMAD.WIDE.U32 R24, R165, 0x10, R24 ;  /* 0x00000010a5181825 */ /* 0x002fe200078e0018 */
[----:B--2---:R-:W-:Y:S06]  /*86f0*/  @!P0 BRA `(.L_x_15865) ;  /* 0x00000000002c8947 */ /* 0x004fec0003800000 */
        /* <DEDUP_REMOVED lines=11> */
.L_x_15865:
[----:B------:R1:W5:Y:S04]  /*87b0*/  @P0 LDG.E.128 R76, desc[UR8][R22.64] ;  /* 0x00000008164c0981 */ /* 0x000368000c1e1d00 */
[----:B------:R1:W5:Y:S04]  /*87c0*/  @P1 LDG.E.128 R4, desc[UR8][R24.64] ;  /* 0x0000000818041981 */ /* 0x000368000c1e1d00 */
[----:B0-----:R-:W5:Y:S01]  /*87d0*/  LDG.E.128 R16, desc[UR8][R16.64] ;  /* 0x0000000810107981 */ /* 0x001f62000c1e1d00 */
        /* <DEDUP_REMOVED lines=16> */
.L_x_15868:
        /* <DEDUP_REMOVED lines=12> */
.L_x_15869:
        /* <DEDUP_REMOVED lines=44> */
.L_x_15867:
        /* <DEDUP_REMOVED lines=16> */
.L_x_15871:
        /* <DEDUP_REMOVED lines=12> */
.L_x_15872:
        /* <DEDUP_REMOVED lines=44> */
.L_x_15870:
        /* <DEDUP_REMOVED lines=14> */
.L_x_15874:
        /* <DEDUP_REMOVED lines=12> */
.L_x_15875:
        /* <DEDUP_REMOVED lines=44> */
.L_x_15873:
        /* <DEDUP_REMOVED lines=16> */
.L_x_15877:
        /* <DEDUP_REMOVED lines=12> */
.L_x_15878:
        /* <DEDUP_REMOVED lines=44> */
.L_x_15876:
        /* <DEDUP_REMOVED lines=14> */
.L_x_15880:
        /* <DEDUP_REMOVED lines=12> */
.L_x_15881:
        /* <DEDUP_REMOVED lines=44> */
.L_x_15879:
        /* <DEDUP_REMOVED lines=16> */
.L_x_15883:
        /* <DEDUP_REMOVED lines=12> */
.L_x_15884:
        /* <DEDUP_REMOVED lines=44> */
.L_x_15882:
        /* <DEDUP_REMOVED lines=14> */
.L_x_15886:
        /* <DEDUP_REMOVED lines=12> */
.L_x_15887:
        /* <DEDUP_REMOVED lines=44> */
.L_x_15885:
        /* <DEDUP_REMOVED lines=16> */
.L_x_15889:
        /* <DEDUP_REMOVED lines=14> */
.L_x_15890:
        /* <DEDUP_REMOVED lines=44> */
.L_x_15888:
        /* <DEDUP_REMOVED lines=31> */
.L_x_15866:
        /* <DEDUP_REMOVED lines=15> */
.L_x_15893:
        /* <DEDUP_REMOVED lines=12> */
.L_x_15894:
        /* <DEDUP_REMOVED lines=44> */
.L_x_15892:
        /* <DEDUP_REMOVED lines=15> */
.L_x_15896:
        /* <DEDUP_REMOVED lines=12> */
.L_x_15897:
        /* <DEDUP_REMOVED lines=44> */
.L_x_15895:
        /* <DEDUP_REMOVED lines=15> */
.L_x_15899:
        /* <DEDUP_REMOVED lines=12> */
.L_x_15900:
        /* <DEDUP_REMOVED lines=44> */
.L_x_15898:
        /* <DEDUP_REMOVED lines=15> */
.L_x_15902:
        /* <DEDUP_REMOVED lines=12> */
.L_x_15903:
        /* <DEDUP_REMOVED lines=44> */
.L_x_15901:
        /* <DEDUP_REMOVED lines=16> */
.L_x_15891:
        /* <DEDUP_REMOVED lines=28> */
.L_x_15904:
        /* <DEDUP_REMOVED lines=19> */
.L_x_15907:
        /* <DEDUP_REMOVED lines=12> */
.L_x_15908:
        /* <DEDUP_REMOVED lines=43> */
.L_x_15906:
        /* <DEDUP_REMOVED lines=16> */
.L_x_15910:
        /* <DEDUP_REMOVED lines=12> */
.L_x_15911:
        /* <DEDUP_REMOVED lines=44> */
.L_x_15909:
        /* <DEDUP_REMOVED lines=14> */
.L_x_15913:
        /* <DEDUP_REMOVED lines=12> */
.L_x_15914:
        /* <DEDUP_REMOVED lines=44> */
.L_x_15912:
        /* <DEDUP_REMOVED lines=16> */
.L_x_15916:
        /* <DEDUP_REMOVED lines=12> */
.L_x_15917:
        /* <DEDUP_REMOVED lines=44> */
.L_x_15915:
        /* <DEDUP_REMOVED lines=14> */
.L_x_15919:
        /* <DEDUP_REMOVED lines=12> */
.L_x_15920:
        /* <DEDUP_REMOVED lines=44> */
.L_x_15918:
        /* <DEDUP_REMOVED lines=16> */
.L_x_15922:
        /* <DEDUP_REMOVED lines=12> */
.L_x_15923:
        /* <DEDUP_REMOVED lines=44> */
.L_x_15921:
        /* <DEDUP_REMOVED lines=14> */
.L_x_15925:
        /* <DEDUP_REMOVED lines=12> */
.L_x_15926:
        /* <DEDUP_REMOVED lines=44> */
.L_x_15924:
[----:B------:R-:W-:Y:S01]  /*e150*/  ISETP.NE.AND P6, PT, R31, 0x1, PT ;  /* 0x000000011f00780c */ /* 0x000fe20003fc5270 */
[----:B------:R-:W-:Y:S01]  /*e160*/  HFMA2 R118, -RZ, RZ, 0, 1.1920928955078125e-07 ;  /* 0x00000002ff767431 */ /* 0x000fe200000001ff */
        /* <DEDUP_REMOVED lines=14> */
.L_x_15928:
        /* <DEDUP_REMOVED lines=14> */
.L_x_15929:
        /* <DEDUP_REMOVED lines=44> */
.L_x_15927:
        /* <DEDUP_REMOVED lines=31> */
.L_x_15905:
[----:B------:R-:W-:Y:S01]  /*e7e0*/  ISETP.NE.AND P2, PT, R33, 0x1, PT ;  /* 0x000000012100780c */ /* 0x000fe20003f45270 */
[----:B-1----:R-:W-:Y:S02]  /*e7f0*/  HFMA2 R26, -RZ, RZ, 0, 1.1920928955078125e-07 ;  /* 0x00000002ff1a7431 */ /* 0x002fe400000001ff */
        /* <DEDUP_REMOVED lines=13> */
.L_x_15932:
        /* <DEDUP_REMOVED lines=12> */
.L_x_15933:
        /* <DEDUP_REMOVED lines=43> */
.L_x_15931:
        /* <DEDUP_REMOVED lines=15> */
.L_x_15935:
        /* <DEDUP_REMOVED lines=12> */
.L_x_15936:
        /* <DEDUP_REMOVED lines=44> */
.L_x_15934:
        /* <DEDUP_REMOVED lines=15> */
.L_x_15938:
        /* <DEDUP_REMOVED lines=12> */
.L_x_15939:
        /* <DEDUP_REMOVED lines=44> */
.L_x_15937:
        /* <DEDUP_REMOVED lines=15> */
.L_x_15941:
        /* <DEDUP_REMOVED lines=12> */
.L_x_15942:
        /* <DEDUP_REMOVED lines=44> */
.L_x_15940:
        /* <DEDUP_REMOVED lines=16> */
.L_x_15930:
[----:B------:R-:W-:Y:S01]  /*fa90*/  SEL R29, RZ, 0x1000000, !P5 ;  /* 0x01000000ff1d7807 */ /* 0x000fe20006800000 */
[C---:B------:R-:W-:Y:S01]  /*faa0*/  IMAD.WIDE.U32 R38, R167.reuse, 0x10, R40 ;  /* 0x00000010a7267825 */ /* 0x040fe200078e0028 */
[----:B------:R-:W-:Y:S01]  /*fab0*/  SEL R30, RZ, 0x10000, !P4 ;  /* 0x00010000ff1e7807 */ /* 0x000fe20006000000 */
[----:B------:R-:W0:Y:S01]  /*fac0*/  @P0 LDC.64 R26, c[0x0][0x398] ;  /* 0x0000e600ff1a0b82 */ /* 0x000e220000000a00 */
[----:B------:R-:W-:Y:S01]  /*fad0*/  SEL R31, RZ, 0x100, !P3 ;  /* 0x00000100ff1f7807 */ /* 0x000fe20005800000 */
[----:B------:R-:W-:Y:S01]  /*fae0*/  IMAD.WIDE.U32 R120, R167, 0x4, R42 ;  /* 0x00000004a7787825 */ /* 0x000fe200078e002a */
[----:B------:R1:W-:Y:S02]  /*faf0*/  STG.E.128 desc[UR8][R38.64], R20 ;  /* 0x0000001426007986 */ /* 0x0003e4000c101d08 */
[----:B------:R-:W-:Y:S01]  /*fb00*/  IADD3 R29, PT, PT, R31, R29, R30 ;  /* 0x0000001d1f1d7210 */ /* 0x000fe20007ffe01e */
[----:B------:R-:W-:Y:S01]  /*fb10*/  VIADD R171, R127, 0x400 ;  /* 0x000004007fab7836 */ /* 0x000fe20000000000 */
[----:B------:R-:W-:Y:S01]  /*fb20*/  SEL R30, RZ, 0x1, !P2 ;  /* 0x00000001ff1e7807 */ /* 0x000fe20005000000 */
[----:B------:R-:W2:Y:S03]  /*fb30*/  @P1 LDC.64 R24, c[0x0][0x3a0] ;  /* 0x0000e800ff181b82 */ /* 0x000ea60000000a00 */
        /* <DEDUP_REMOVED lines=17> */
.L_x_15943:
        /* <DEDUP_REMOVED lines=19> */
.L_x_15946:
        /* <DEDUP_REMOVED lines=12> */
.L_x_15947:
        /* <DEDUP_REMOVED lines=42> */
[----:B------:R-:W-:-:S07]  /*100e0*/  LOP3.LUT R124, R135, R124, R35, 0x96, !PT ;  /* 0x0000007c877c7212 */ /* 0x000fce00078e9623 */
.L_x_15945:
        /* <DEDUP_REMOVED lines=16> */
.L_x_15949:
        /* <DEDUP_REMOVED lines=12> */
.L_x_15950:
        /* <DEDUP_REMOVED lines=44> */
.L_x_15948:
        /* <DEDUP_REMOVED lines=14> */
.L_x_15952:
        /* <DEDUP_REMOVED lines=12> */
.L_x_15953:
        /* <DEDUP_REMOVED lines=44> */
.L_x_15951:
        /* <DEDUP_REMOVED lines=16> */
.L_x_15955:
        /* <DEDUP_REMOVED lines=12> */
.L_x_15956:
        /* <DEDUP_REMOVED lines=44> */
.L_x_15954:
        /* <DEDUP_REMOVED lines=14> */
.L_x_15958:
        /* <DEDUP_REMOVED lines=12> */
.L_x_15959:
        /* <DEDUP_REMOVED lines=44> */
.L_x_15957:
        /* <DEDUP_REMOVED lines=16> */
.L_x_15961:
        /* <DEDUP_REMOVED lines=12> */
.L_x_15962:
        /* <DEDUP_REMOVED lines=44> */
.L_x_15960:
[----:B------:R-:W-:Y:S01]  /*11730*/  ISETP.NE.AND P5, PT, R33, 0x1, PT ;  /* 0x000000012100780c */ /* 0x000fe20003fa5270 */
[----:B------:R-:W-:Y:S01]  /*11740*/  IMAD.MOV.U32 R31, RZ, RZ, R130 ;  /* 0x000000ffff1f7224 */ /* 0x000fe200078e0082 */
[----:B------:R-:W-:Y:S01]  /*11750*/  I2FP.F32.U32 R35, R30 ;  /* 0x0000001e00237245 */ /* 0x000fe20000201000 */
[----:B------:R-:W-:-:S04]  /*11760*/  IMAD.MOV.U32 R30, RZ, RZ, 0x2 ;  /* 0x00000002ff1e7424 */ /* 0x000fc800078e00ff */
        /* <DEDUP_REMOVED lines=10> */
.L_x_15964:
        /* <DEDUP_REMOVED lines=12> */
.L_x_15965:
        /* <DEDUP_REMOVED lines=44> */
.L_x_15963:
        /* <DEDUP_REMOVED lines=16> */
.L_x_15967:
        /* <DEDUP_REMOVED lines=14> */
.L_x_15968:
        /* <DEDUP_REMOVED lines=44> */
.L_x_15966:
        /* <DEDUP_REMOVED lines=31> */
.L_x_15944:
        /* <DEDUP_REMOVED lines=15> */
.L_x_15971:
        /* <DEDUP_REMOVED lines=12> */
.L_x_15972:
        /* <DEDUP_REMOVED lines=42> */
[----:B------:R-:W-:-:S07]  /*12670*/  LOP3.LUT R124, R135, R124, R35, 0x96, !PT ;  /* 0x0000007c877c7212 */ /* 0x000fce00078e9623 */
.L_x_15970:
[----:B------:R-:W-:Y:S01]  /*12680*/  ISETP.NE.AND P3, PT, R30, 0x1, PT ;  /* 0x000000011e00780c */ /* 0x000fe20003f65270 */
[----:B------:R-:W-:Y:S01]  /*12690*/  HFMA2 R31, -RZ, RZ, 0, 1.1920928955078125e-07 ;  /* 0x00000002ff1f7431 */ /* 0x000fe200000001ff */
        /* <DEDUP_REMOVED lines=13> */
.L_x_15974:
        /* <DEDUP_REMOVED lines=12> */
.L_x_15975:
        /* <DEDUP_REMOVED lines=44> */
.L_x_15973:
[----:B------:R-:W-:Y:S02]  /*12af0*/  ISETP.NE.AND P4, PT, R31, 0x1, PT ;  /* 0x000000011f00780c */ /* 0x000fe40003f85270 */
        /* <DEDUP_REMOVED lines=14> */
.L_x_15977:
        /* <DEDUP_REMOVED lines=12> */
.L_x_15978:
        /* <DEDUP_REMOVED lines=44> */
.L_x_15976:
        /* <DEDUP_REMOVED lines=15> */
.L_x_15980:
        /* <DEDUP_REMOVED lines=12> */
.L_x_15981:
        /* <DEDUP_REMOVED lines=44> */
.L_x_15979:
        /* <DEDUP_REMOVED lines=16> */
.L_x_15969:
[----:B------:R-:W-:Y:S01]  /*134d0*/  SEL R28, RZ, 0x1000000, !P5 ;  /* 0x01000000ff1c7807 */ /* 0x000fe20006800000 */
[----:B------:R-:W-:Y:S01]  /*134e0*/  IMAD.WIDE.U32 R120, R171, 0x10, R40 ;  /* 0x00000010ab787825 */ /* 0x000fe200078e0028 */
[----:B------:R-:W-:Y:S01]  /*134f0*/  SEL R29, RZ, 0x10000, !P4 ;  /* 0x00010000ff1d7807 */ /* 0x000fe20006000000 */
[----:B------:R-:W0:Y:S01]  /*13500*/  @P0 LDC.64 R32, c[0x0][0x398] ;  /* 0x0000e600ff200b82 */ /* 0x000e220000000a00 */
[----:B------:R-:W-:Y:S02]  /*13510*/  SEL R30, RZ, 0x100, !P3 ;  /* 0x00000100ff1e7807 */ /* 0x000fe40005800000 */
[----:B------:R1:W-:Y:S01]  /*13520*/  STG.E.128 desc[UR8][R120.64], R24 ;  /* 0x0000001878007986 */ /* 0x0003e2000c101d08 */
[----:B------:R-:W-:Y:S02]  /*13530*/  IADD3 R175, PT, PT, R127, 0x500, RZ ;  /* 0x000005007faf7810 */ /* 0x000fe40007ffe0ff */
[----:B------:R-:W-:Y:S02]  /*13540*/  IADD3 R28, PT, PT, R30, R28, R29 ;  /* 0x0000001c1e1c7210 */ /* 0x000fe40007ffe01d */
[----:B------:R-:W-:Y:S01]  /*13550*/  SEL R29, RZ, 0x1, !P2 ;  /* 0x00000001ff1d7807 */ /* 0x000fe20005000000 */
[----:B------:R-:W2:Y:S01]  /*13560*/  @P1 LDC.64 R38, c[0x0][0x3a0] ;  /* 0x0000e800ff261b82 */ /* 0x000ea20000000a00 */
[----:B------:R-:W-:-:S04]  /*13570*/  IMAD.WIDE.U32 R30, R175, 0x10, R36 ;  /* 0x00000010af1e7825 */ /* 0x000fc800078e0024 */
[----:B------:R-:W-:Y:S02]  /*13580*/  IMAD.IADD R35, R28, 0x1, R29 ;  /* 0x000000011c237824 */ /* 0x000fe400078e021d */
        /* <DEDUP_REMOVED lines=16> */
.L_x_15982:
[----:B------:R1:W5:Y:S04]  /*13690*/  @P0 LDG.E.128 R76, desc[UR8][R32.64] ;  /* 0x00000008204c0981 */ /* 0x000368000c1e1d00 */
[----:B------:R1:W5:Y:S04]  /*136a0*/  @P1 LDG.E.128 R4, desc[UR8][R38.64] ;  /* 0x0000000826041981 */ /* 0x000368000c1e1d00 */
[----:B0-----:R-:W5:Y:S01]  /*136b0*/  LDG.E.128 R28, desc[UR8][R30.64] ;  /* 0x000000081e1c7981 */ /* 0x001f62000c1e1d00 */
        /* <DEDUP_REMOVED lines=16> */
.L_x_15985:
        /* <DEDUP_REMOVED lines=12> */
.L_x_15986:
        /* <DEDUP_REMOVED lines=44> */
.L_x_15984:
        /* <DEDUP_REMOVED lines=16> */
.L_x_15988:
        /* <DEDUP_REMOVED lines=12> */
.L_x_15989:
        /* <DEDUP_REMOVED lines=44> */
.L_x_15987:
        /* <DEDUP_REMOVED lines=14> */
.L_x_15991:
        /* <DEDUP_REMOVED lines=12> */
.L_x_15992:
        /* <DEDUP_REMOVED lines=44> */
.L_x_15990:
[----:B------:R-:W-:Y:S01]  /*14420*/  ISETP.NE.AND P4, PT, R38, 0x1, PT ;  /* 0x000000012600780c */ /* 0x000fe20003f85270 */
[----:B------:R-:W-:Y:S01]  /*14430*/  FMUL.FTZ R29, R29, UR5 ;  /* 0x000000051d1d7c20 */ /* 0x000fe20008410000 */
        /* <DEDUP_REMOVED lines=14> */
.L_x_15994:
        /* <DEDUP_REMOVED lines=12> */
.L_x_15995:
        /* <DEDUP_REMOVED lines=41> */
[----:B------:R-:W-:Y:S01]  /*14870*/  MOV R118, R34 ;  /* 0x0000002200767202 */ /* 0x000fe20000000f00 */
[----:B------:R-:W-:Y:S01]  /*14880*/  IMAD.MOV.U32 R34, RZ, RZ, RZ ;  /* 0x000000ffff227224 */ /* 0x000fe200078e00ff */
[----:B------:R-:W-:-:S07]  /*14890*/  LOP3.LUT R124, R135, R124, R35, 0x96, !PT ;  /* 0x0000007c877c7212 */ /* 0x000fce00078e9623 */
.L_x_15993:
        /* <DEDUP_REMOVED lines=14> */
.L_x_15997:
        /* <DEDUP_REMOVED lines=12> */
.L_x_15998:
        /* <DEDUP_REMOVED lines=44> */
.L_x_15996:
        /* <DEDUP_REMOVED lines=16> */
.L_x_16000:
        /* <DEDUP_REMOVED lines=12> */
.L_x_16001:
        /* <DEDUP_REMOVED lines=44> */
.L_x_15999:
        /* <DEDUP_REMOVED lines=14> */
.L_x_16003:
        /* <DEDUP_REMOVED lines=12> */
.L_x_16004:
        /* <DEDUP_REMOVED lines=44> */
.L_x_16002:
[----:B------:R-:W-:Y:S01]  /*155e0*/  ISETP.NE.AND P6, PT, R39, 0x1, PT ;  /* 0x000000012700780c */ /* 0x000fe20003fc5270 */
[----:B------:R-:W-:Y:S01]  /*155f0*/  FMUL.FTZ R121, R31, UR5 ;  /* 0x000000051f797c20 */ /* 0x000fe20008410000 */
        /* <DEDUP_REMOVED lines=14> */
.L_x_16006:
        /* <DEDUP_REMOVED lines=14> */
.L_x_16007:
        /* <DEDUP_REMOVED lines=44> */
.L_x_16005:
        /* <DEDUP_REMOVED lines=31> */
.L_x_15983:
        /* <DEDUP_REMOVED lines=15> */
.L_x_16010:
        /* <DEDUP_REMOVED lines=12> */
.L_x_16011:
        /* <DEDUP_REMOVED lines=44> */
.L_x_16009:
        /* <DEDUP_REMOVED lines=15> */
.L_x_16013:
        /* <DEDUP_REMOVED lines=12> */
.L_x_16014:
        /* <DEDUP_REMOVED lines=44> */
.L_x_16012:
        /* <DEDUP_REMOVED lines=15> */
.L_x_16016:
        /* <DEDUP_REMOVED lines=12> */
.L_x_16017:
        /* <DEDUP_REMOVED lines=44> */
.L_x_16015:
        /* <DEDUP_REMOVED lines=15> */
.L_x_16019:
        /* <DEDUP_REMOVED lines=12> */
.L_x_16020:
        /* <DEDUP_REMOVED lines=44> */
.L_x_16018:
        /* <DEDUP_REMOVED lines=16> */
.L_x_16008:
[----:B------:R-:W-:Y:S01]  /*16f30*/  SEL R32, RZ, 0x1000000, !P5 ;  /* 0x01000000ff207807 */ /* 0x000fe20006800000 */
[----:B------:R-:W-:Y:S01]  /*16f40*/  IMAD.WIDE.U32 R122, R175, 0x4, R42 ;  /* 0x00000004af7a7825 */ /* 0x000fe200078e002a */
[----:B------:R-:W-:Y:S01]  /*16f50*/  SEL R33, RZ, 0x10000, !P4 ;  /* 0x00010000ff217807 */ /* 0x000fe20006000000 */
[----:B------:R-:W0:Y:S01]  /*16f60*/  @P0 LDC.64 R38, c[0x0][0x398] ;  /* 0x0000e600ff260b82 */ /* 0x000e220000000a00 */
[----:B------:R-:W-:Y:S02]  /*16f70*/  SEL R34, RZ, 0x100, !P3 ;  /* 0x00000100ff227807 */ /* 0x000fe40005800000 */
[----:B------:R-:W-:Y:S02]  /*16f80*/  IADD3 R169, PT, PT, R127, 0x600, RZ ;  /* 0x000006007fa97810 */ /* 0x000fe40007ffe0ff */
[----:B------:R-:W-:Y:S01]  /*16f90*/  IADD3 R32, PT, PT, R34, R32, R33 ;  /* 0x0000002022207210 */ /* 0x000fe20007ffe021 */
[----:B------:R-:W-:Y:S01]  /*16fa0*/  IMAD.WIDE.U32 R34, R175, 0x10, R40 ;  /* 0x00000010af227825 */ /* 0x000fe200078e0028 */
[----:B------:R-:W-:Y:S01]  /*16fb0*/  SEL R33, RZ, 0x1, !P2 ;  /* 0x00000001ff217807 */ /* 0x000fe20005000000 */
[----:B------:R-:W1:Y:S03]  /*16fc0*/  @P1 LDC.64 R120, c[0x0][0x3a0] ;  /* 0x0000e800ff781b82 */ /* 0x000e660000000a00 */
[----:B------:R2:W-:Y:S01]  /*16fd0*/  STG.E.128 desc[UR8][R34.64], R28 ;  /* 0x0000001c22007986 */ /* 0x0005e2000c101d08 */
[----:B------:R-:W-:-:S02]  /*16fe0*/  IMAD.IADD R173, R32, 0x1, R33 ;  /* 0x0000000120ad7824 */ /* 0x000fc400078e0221 */
[----:B------:R-:W-:-:S03]  /*16ff0*/  IMAD.WIDE.U32 R32, R169, 0x10, R36 ;  /* 0x00000010a9207825 */ /* 0x000fc600078e0024 */
[----:B------:R2:W-:Y:S01]  /*17000*/  STG.E desc[UR8][R122.64], R173 ;  /* 0x000000ad7a007986 */ /* 0x0005e2000c101908 */
[----:B0-----:R-:W-:-:S04]  /*17010*/  @P0 IMAD.WIDE.U32 R38, R169, 0x10, R38 ;  /* 0x00000010a9260825 */ /* 0x001fc800078e0026 */
[----:B-1----:R-:W-:Y:S01]  /*17020*/  @P1 IMAD.WIDE.U32 R120, R169, 0x10, R120 ;  /* 0x00000010a9781825 */ /* 0x002fe200078e0078 */
[----:B--2---:R-:W-:Y:S06]  /*17030*/  @!P0 BRA `(.L_x_16021) ;  /* 0x00000000002c8947 */ /* 0x004fec0003800000 */
[----:B------:R-:W0:Y:S01]  /*17040*/  LDC.64 R34, c[0x0][0x3b8] ;  /* 0x0000ee00ff227b82 */ /* 0x000e220000000a00 */
[----:B------:R-:W-:-:S05]  /*17050*/  IMAD.U32 R122, R45, 0x10000, RZ ;  /* 0x000100002d7a7824 */ /* 0x000fca00078e00ff */
[----:B------:R-:W-:Y:S02]  /*17060*/  LOP3.LUT R123, R122, 0xff0000, RZ, 0xc0, !PT ;  /* 0x00ff00007a7b7812 */ /* 0x000fe400078ec0ff */
[----:B------:R-:W-:-:S04]  /*17070*/  LOP3.LUT R122, R44, 0xffff, RZ, 0xc0, !PT ;  /* 0x0000ffff2c7a7812 */ /* 0x000fc800078ec0ff */
[----:B------:R-:W-:Y:S02]  /*17080*/  LEA R122, R122, R123, 0x18 ;  /* 0x0000007b7a7a7211 */ /* 0x000fe400078ec0ff */
[----:B------:R-:W-:-:S05]  /*17090*/  LOP3.LUT R123, R46, 0xff, RZ, 0xc0, !PT ;  /* 0x000000ff2e7b7812 */ /* 0x000fca00078ec0ff */
[----:B------:R-:W-:Y:S01]  /*170a0*/  IMAD R122, R123, 0x100, R122 ;  /* 0x000001007b7a7824 */ /* 0x000fe200078e027a */
[----:B------:R-:W-:-:S04]  /*170b0*/  LOP3.LUT R123, R47, 0xff, RZ, 0xc0, !PT ;  /* 0x000000ff2f7b7812 */ /* 0x000fc800078ec0ff */
[----:B------:R-:W-:Y:S01]  /*170c0*/  IADD3 R123, PT, PT, R122, R123, RZ ;  /* 0x0000007b7a7b7210 */ /* 0x000fe20007ffe0ff */
[----:B0-----:R-:W-:-:S05]  /*170d0*/  IMAD.WIDE.U32 R34, R175, 0x4, R34 ;  /* 0x00000004af227825 */ /* 0x001fca00078e0022 */
[----:B------:R0:W-:Y:S02]  /*170e0*/  STG.E desc[UR8][R34.64], R123 ;  /* 0x0000007b22007986 */ /* 0x0001e4000c101908 */
.L_x_16021:
        /* <DEDUP_REMOVED lines=19> */
.L_x_16024:
        /* <DEDUP_REMOVED lines=12> */
.L_x_16025:
        /* <DEDUP_REMOVED lines=44> */
.L_x_16023:
        /* <DEDUP_REMOVED lines=16> */
.L_x_16027:
        /* <DEDUP_REMOVED lines=12> */
.L_x_16028:
        /* <DEDUP_REMOVED lines=44> */
.L_x_16026:
        /* <DEDUP_REMOVED lines=14> */
.L_x_16030:
        /* <DEDUP_REMOVED lines=12> */
.L_x_16031:
        /* <DEDUP_REMOVED lines=44> */
.L_x_16029:
        /* <DEDUP_REMOVED lines=16> */
.L_x_16033:
        /* <DEDUP_REMOVED lines=12> */
.L_x_16034:
        /* <DEDUP_REMOVED lines=44> */
.L_x_16032:
        /* <DEDUP_REMOVED lines=14> */
.L_x_16036:
        /* <DEDUP_REMOVED lines=12> */
.L_x_16037:
        /* <DEDUP_REMOVED lines=44> */
.L_x_16035:
        /* <DEDUP_REMOVED lines=16> */
.L_x_16039:
        /* <DEDUP_REMOVED lines=12> */
.L_x_16040:
        /* <DEDUP_REMOVED lines=44> */
.L_x_16038:
        /* <DEDUP_REMOVED lines=14> */
.L_x_16042:
        /* <DEDUP_REMOVED lines=12> */
.L_x_16043:
        /* <DEDUP_REMOVED lines=44> */
.L_x_16041:
        /* <DEDUP_REMOVED lines=16> */
.L_x_16045:
        /* <DEDUP_REMOVED lines=14> */
.L_x_16046:
        /* <DEDUP_REMOVED lines=44> */
.L_x_16044:
        /* <DEDUP_REMOVED lines=26> */
[----:B------:R-:W-:Y:S02]  /*19680*/  @P1 FADD.FTZ R32, R4, R32 ;  /* 0x0000002004201221 */ /* 0x000fe40000010000 */
[----:B------:R-:W-:Y:S01]  /*19690*/  FADD.FTZ R35, R38, R39 ;  /* 0x0000002726237221 */ /* 0x000fe20000010000 */
[----:B------:R-:W-:-:S03]  /*196a0*/  @P1 FADD.FTZ R34, R6, R34 ;  /* 0x0000002206221221 */ /* 0x000fc60000010000 */
[----:B------:R-:W-:Y:S01]  /*196b0*/  @P1 FADD.FTZ R35, R7, R35 ;  /* 0x0000002307231221 */ /* 0x000fe20000010000 */
[----:B------:R-:W-:Y:S06]  /*196c0*/  BRA `(.L_x_16047) ;  /* 0x0000001000b07947 */ /* 0x000fec0003800000 */
.L_x_16022:
[----:B------:R-:W-:Y:S01]  /*196d0*/  ISETP.NE.AND P2, PT, R134, 0x1, PT ;  /* 0x000000018600780c */ /* 0x000fe20003f45270 */
[----:B-1----:R-:W-:Y:S02]  /*196e0*/  HFMA2 R120, -RZ, RZ, 0, 1.1920928955078125e-07 ;  /* 0x00000002ff787431 */ /* 0x002fe400000001ff */
        /* <DEDUP_REMOVED lines=13> */
.L_x_16049:
        /* <DEDUP_REMOVED lines=12> */
.L_x_16050:
[----:B------:R-:W-:Y:S01]  /*19880*/  LOP3.LUT R38, R101, R121, R3, 0x96, !PT ;  /* 0x0000007965267212 */ /* 0x000fe200078e9603 */
[----:B------:R-:W-:-:S04]  /*19890*/  IMAD.WIDE.U32 R122, R126, -0x326172a9, RZ ;  /* 0xcd9e8d577e7a7825 */ /* 0x000fc800078e00ff */
[----:B------:R-:W-:Y:S01]  /*198a0*/  IMAD.WIDE.U32 R38, R38, -0x326172a9, RZ ;  /* 0xcd9e8d5726267825 */ /* 0x000fe200078e00ff */
[----:B------:R-:W-:-:S04]  /*198b0*/  LOP3.LUT R123, R119, R123, R2, 0x96, !PT ;  /* 0x0000007b777b7212 */ /* 0x000fc800078e9602 */
[----:B------:R-:W-:Y:S01]  /*198c0*/  LOP3.LUT R121, R145, R122, R39, 0x96, !PT ;  /* 0x0000007a91797212 */ /* 0x000fe200078e9627 */
[----:B------:R-:W-:Y:S01]  /*198d0*/  IMAD.WIDE.U32 R122, R123, -0x2daee0ad, RZ ;  /* 0xd2511f537b7a7825 */ /* 0x000fe200078e00ff */
[----:B------:R-:W-:-:S04]  /*198e0*/  IADD3 R39, PT, PT, R2, -0x255992d5, RZ ;  /* 0xdaa66d2b02277810 */ /* 0x000fc80007ffe0ff */
        /* <DEDUP_REMOVED lines=34> */
[----:B------:R-:W-:Y:S01]  /*19b10*/  MOV R132, R38 ;  /* 0x0000002600847202 */ /* 0x000fe20000000f00 */
[----:B------:R-:W-:Y:S01]  /*19b20*/  IMAD.MOV.U32 R38, RZ, RZ, R118 ;  /* 0x000000ffff267224 */ /* 0x000fe200078e0076 */
[----:B------:R-:W-:-:S07]  /*19b30*/  LOP3.LUT R124, R135, R124, R39, 0x96, !PT ;  /* 0x0000007c877c7212 */ /* 0x000fce00078e9627 */
.L_x_16048:
        /* <DEDUP_REMOVED lines=15> */
.L_x_16052:
        /* <DEDUP_REMOVED lines=12> */
.L_x_16053:
        /* <DEDUP_REMOVED lines=44> */
.L_x_16051:
        /* <DEDUP_REMOVED lines=15> */
.L_x_16055:
        /* <DEDUP_REMOVED lines=12> */
.L_x_16056:
        /* <DEDUP_REMOVED lines=44> */
.L_x_16054:
        /* <DEDUP_REMOVED lines=15> */
.L_x_16058:
        /* <DEDUP_REMOVED lines=12> */
.L_x_16059:
        /* <DEDUP_REMOVED lines=44> */
.L_x_16057:
        /* <DEDUP_REMOVED lines=16> */
.L_x_16047:
[----:B------:R-:W-:Y:S01]  /*1a990*/  SEL R38, RZ, 0x1000000, !P5 ;  /* 0x01000000ff267807 */ /* 0x000fe20006800000 */
[C---:B------:R-:W-:Y:S01]  /*1a9a0*/  IMAD.WIDE.U32 R172, R169.reuse, 0x10, R40 ;  /* 0x00000010a9ac7825 */ /* 0x040fe200078e0028 */
[----:B------:R-:W-:Y:S01]  /*1a9b0*/  SEL R39, RZ, 0x10000, !P4 ;  /* 0x00010000ff277807 */ /* 0x000fe20006000000 */
[----:B------:R-:W0:Y:S01]  /*1a9c0*/  @P0 LDC.64 R120, c[0x0][0x398] ;  /* 0x0000e600ff780b82 */ /* 0x000e220000000a00 */
[----:B------:R-:W-:Y:S01]  /*1a9d0*/  SEL R118, RZ, 0x100, !P3 ;  /* 0x00000100ff767807 */ /* 0x000fe20005800000 */
[----:B------:R-:W-:Y:S01]  /*1a9e0*/  IMAD.WIDE.U32 R122, R169, 0x4, R42 ;  /* 0x00000004a97a7825 */ /* 0x000fe200078e002a */
[----:B------:R1:W-:Y:S02]  /*1a9f0*/  STG.E.128 desc[UR8][R172.64], R32 ;  /* 0x00000020ac007986 */ /* 0x0003e4000c101d08 */
[----:B------:R-:W-:Y:S02]  /*1aa00*/  IADD3 R38, PT, PT, R118, R38, R39 ;  /* 0x0000002676267210 */ /* 0x000fe40007ffe027 */
[----:B------:R-:W-:-:S05]  /*1aa10*/  SEL R39, RZ, 0x1, !P2 ;  /* 0x00000001ff277807 */ /* 0x000fca0005000000 */
[----:B------:R-:W-:Y:S02]  /*1aa20*/  IMAD.IADD R177, R38, 0x1, R39 ;  /* 0x0000000126b17824 */ /* 0x000fe400078e0227 */
[----:B------:R-:W2:Y:S03]  /*1aa30*/  @P1 LDC.64 R38, c[0x0][0x3a0] ;  /* 0x0000e800ff261b82 */ /* 0x000ea60000000a00 */
[----:B------:R3:W-:Y:S01]  /*1aa40*/  STG.E desc[UR8][R122.64], R177 ;  /* 0x000000b17a007986 */ /* 0x0007e2000c101908 */
[----:B-1----:R-:W-:-:S05]  /*1aa50*/  IADD3 R173, PT, PT, R127, 0x700, RZ ;  /* 0x000007007fad7810 */ /* 0x002fca0007ffe0ff */
[----:B0-----:R-:W-:Y:S01]  /*1aa60*/  @P0 IMAD.WIDE.U32 R120, R173, 0x10, R120 ;  /* 0x00000010ad780825 */ /* 0x001fe200078e0078 */
[----:B---3--:R-:W-:Y:S06]  /*1aa70*/  @!P0 BRA `(.L_x_16060) ;  /* 0x00000000002c8947 */ /* 0x008fec0003800000 */
        /* <DEDUP_REMOVED lines=11> */
.L_x_16060:
[C---:B------:R-:W-:Y:S01]  /*1ab30*/  IMAD.WIDE.U32 R36, R173.reuse, 0x10, R36 ;  /* 0x00000010ad247825 */ /* 0x040fe200078e0024 */
[----:B------:R1:W5:Y:S03]  /*1ab40*/  @P0 LDG.E.128 R76, desc[UR8][R120.64] ;  /* 0x00000008784c0981 */ /* 0x000366000c1e1d00 */
[----:B0-2---:R-:W-:Y:S02]  /*1ab50*/  @P1 IMAD.WIDE.U32 R122, R173, 0x10, R38 ;  /* 0x00000010ad7a1825 */ /* 0x005fe400078e0026 */
[----:B------:R-:W5:Y:S04]  /*1ab60*/  LDG.E.128 R36, desc[UR8][R36.64] ;  /* 0x0000000824247981 */ /* 0x000f68000c1e1d00 */
[----:B------:R1:W5:Y:S01]  /*1ab70*/  @P1 LDG.E.128 R4, desc[UR8][R122.64] ;  /* 0x000000087a041981 */ /* 0x000362000c1e1d00 */
        /* <DEDUP_REMOVED lines=16> */
.L_x_16063:
[----:B------:R-:W-:-:S04]  /*1ac80*/  IADD3 R128, PT, PT, R128, 0x1, RZ ;  /* 0x0000000180807810 */ /* 0x000fc80007ffe0ff */
[C---:B------:R-:W-:Y:S01]  /*1ac90*/  ISETP.NE.AND P2, PT, R128.reuse, RZ, PT ;  /* 0x000000ff8000720c */ /* 0x040fe20003f45270 */
[----:B-1----:R-:W-:-:S12]  /*1aca0*/  IMAD.WIDE.U32 R120, R128, -0x2daee0ad, RZ ;  /* 0xd2511f5380787825 */ /* 0x002fd800078e00ff */
        /* <DEDUP_REMOVED lines=9> */
.L_x_16064:
        /* <DEDUP_REMOVED lines=44> */
.L_x_16062:
[----:B------:R-:W-:Y:S01]  /*1b000*/  ISETP.NE.AND P3, PT, R46, 0x1, PT ;  /* 0x000000012e00780c */ /* 0x000fe20003f65270 */
[----:B-1---5:R-:W-:Y:S01]  /*1b010*/  FMUL.FTZ R122, R36, UR5 ;  /* 0x00000005247a7c20 */ /* 0x022fe20008410000 */
        /* <DEDUP_REMOVED lines=14> */
.L_x_16066:
        /* <DEDUP_REMOVED lines=12> */
.L_x_16067:
        /* <DEDUP_REMOVED lines=44> */
.L_x_16065:
        /* <DEDUP_REMOVED lines=14> */
.L_x_16069:
        /* <DEDUP_REMOVED lines=12> */
.L_x_16070:
        /* <DEDUP_REMOVED lines=44> */
.L_x_16068:
        /* <DEDUP_REMOVED lines=16> */
.L_x_16072:
        /* <DEDUP_REMOVED lines=12> */
.L_x_16073:
        /* <DEDUP_REMOVED lines=44> */
.L_x_16071:
        /* <DEDUP_REMOVED lines=14> */
.L_x_16075:
        /* <DEDUP_REMOVED lines=12> */
.L_x_16076:
        /* <DEDUP_REMOVED lines=39> */
[----:B------:R-:W-:-:S03]  /*1c170*/  MOV R130, R44 ;  /* 0x0000002c00827202 */ /* 0x000fc60000000f00 */
[----:B------:R-:W-:Y:S01]  /*1c180*/  IMAD.MOV.U32 R44, RZ, RZ, RZ ;  /* 0x000000ffff2c7224 */ /* 0x000fe200078e00ff */
[----:B------:R-:W-:Y:S01]  /*1c190*/  LOP3.LUT R124, R135, R124, R37, 0x96, !PT ;  /* 0x0000007c877c7212 */ /* 0x000fe200078e9625 */
[----:B------:R-:W-:Y:S01]  /*1c1a0*/  IMAD.MOV.U32 R37, RZ, RZ, R118 ;  /* 0x000000ffff257224 */ /* 0x000fe200078e0076 */
[----:B------:R-:W-:-:S07]  /*1c1b0*/  MOV R118, R36 ;  /* 0x0000002400767202 */ /* 0x000fce0000000f00 */
.L_x_16074:
        /* <DEDUP_REMOVED lines=16> */
.L_x_16078:
        /* <DEDUP_REMOVED lines=12> */
.L_x_16079:
        /* <DEDUP_REMOVED lines=44> */
.L_x_16077:
[----:B------:R-:W-:Y:S02]  /*1c640*/  ISETP.NE.AND P5, PT, R36, 0x1, PT ;  /* 0x000000012400780c */ /* 0x000fe40003fa5270 */
[----:B------:R-:W-:Y:S02]  /*1c650*/  I2FP.F32.U32 R37, R37 ;  /* 0x0000002500257245 */ /* 0x000fe40000201000 */
[----:B------:R-:W-:-:S03]  /*1c660*/  MOV R38, 0x2 ;  /* 0x0000000200267802 */ /* 0x000fc60000000f00 */
[----:B------:R-:W-:Y:S01]  /*1c670*/  FFMA.FTZ R136, R37, R0, 1.1641532182693481445e-10 ;  /* 0x2f00000025887423 */ /* 0x000fe20000010000 */
[----:B------:R-:W-:-:S05]  /*1c680*/  IMAD.MOV.U32 R37, RZ, RZ, R130 ;  /* 0x000000ffff257224 */ /* 0x000fca00078e0082 */
        /* <DEDUP_REMOVED lines=9> */
.L_x_16081:
        /* <DEDUP_REMOVED lines=12> */
.L_x_16082:
        /* <DEDUP_REMOVED lines=37> */
[----:B------:R-:W-:Y:S02]  /*1ca30*/  LOP3.LUT R125, R159, R44, R37, 0x96, !PT ;  /* 0x0000002c9f7d7212 */ /* 0x000fe400078e9625 */
[----:B------:R-:W-:Y:S01]  /*1ca40*/  MOV R130, R36 ;  /* 0x0000002400827202 */ /* 0x000fe20000000f00 */
[----:B------:R-:W-:-:S04]  /*1ca50*/  IMAD.WIDE.U32 R36, R38, -0x2daee0ad, RZ ;  /* 0xd2511f5326247825 */ /* 0x000fc800078e00ff */
[----:B------:R-:W-:Y:S01]  /*1ca60*/  IMAD.MOV.U32 R38, RZ, RZ, RZ ;  /* 0x000000ffff267224 */ /* 0x000fe200078e00ff */
[----:B------:R-:W-:Y:S01]  /*1ca70*/  LOP3.LUT R124, R135, R124, R37, 0x96, !PT ;  /* 0x0000007c877c7212 */ /* 0x000fe200078e9625 */
[----:B------:R-:W-:Y:S01]  /*1ca80*/  IMAD.MOV.U32 R37, RZ, RZ, R118 ;  /* 0x000000ffff257224 */ /* 0x000fe200078e0076 */
[----:B------:R-:W-:-:S07]  /*1ca90*/  MOV R118, R36 ;  /* 0x0000002400767202 */ /* 0x000fce0000000f00 */
.L_x_16080:
        /* <DEDUP_REMOVED lines=16> */
.L_x_16084:
        /* <DEDUP_REMOVED lines=14> */
.L_x_16085:
        /* <DEDUP_REMOVED lines=43> */
.L_x_16083:
[----:B------:R-:W-:Y:S01]  /*1cf30*/  FMUL.FTZ R45, R76, UR5 ;  /* 0x000000054c2d7c20 */ /* 0x000fe20008410000 */
[----:B------:R-:W-:Y:S01]  /*1cf40*/  FSETP.GTU.FTZ.AND P6, PT, R123, UR4, PT ;  /* 0x000000047b007c0b */ /* 0x000fe2000bfdc000 */
[----:B------:R-:W-:Y:S01]  /*1cf50*/  FMUL.FTZ R39, R77, UR5 ;  /* 0x000000054d277c20 */ /* 0x000fe20008410000 */
[----:B------:R-:W-:Y:S01]  /*1cf60*/  I2FP.F32.U32 R37, R37 ;  /* 0x0000002500257245 */ /* 0x000fe20000201000 */
[----:B------:R-:W-:Y:S01]  /*1cf70*/  FMUL.FTZ R36, R78, UR5 ;  /* 0x000000054e247c20 */ /* 0x000fe20008410000 */
[----:B------:R-:W-:Y:S02]  /*1cf80*/  FSEL R45, R45, RZ, !P6 ;  /* 0x000000ff2d2d7208 */ /* 0x000fe40007000000 */
        /* <DEDUP_REMOVED lines=11> */
[----:B------:R-:W-:Y:S01]  /*1d040*/  FMUL.FTZ R0, R79, UR5 ;  /* 0x000000054f007c20 */ /* 0x000fe20008410000 */
[----:B------:R-:W-:Y:S01]  /*1d050*/  FSEL R122, R122, RZ, P2 ;  /* 0x000000ff7a7a7208 */ /* 0x000fe20001000000 */
[----:B------:R-:W-:Y:S01]  /*1d060*/  FADD.FTZ R38, R132, R37 ;  /* 0x0000002584267221 */ /* 0x000fe20000010000 */
[----:B------:R-:W-:Y:S01]  /*1d070*/  FSEL R47, R138, RZ, P5 ;  /* 0x000000ff8a2f7208 */ /* 0x000fe20002800000 */
[----:B------:R-:W-:Y:S01]  /*1d080*/  FADD.FTZ R37, R120, R39 ;  /* 0x0000002778257221 */ /* 0x000fe20000010000 */
[----:B------:R-:W-:Y:S01]  /*1d090*/  FSEL R0, R0, RZ, !P6 ;  /* 0x000000ff00007208 */ /* 0x000fe20007000000 */
[--C-:B------:R-:W-:Y:S01]  /*1d0a0*/  FADD.FTZ R36, R122, R45.reuse ;  /* 0x0000002d7a247221 */ /* 0x100fe20000010000 */
[----:B------:R-:W-:Y:S01]  /*1d0b0*/  PRMT R45, R121, 0x7610, R45 ;  /* 0x00007610792d7816 */ /* 0x000fe2000000002d */
[----:B------:R-:W-:Y:S01]  /*1d0c0*/  @P1 FADD.FTZ R38, R6, R38 ;  /* 0x0000002606261221 */ /* 0x000fe20000010000 */
[----:B------:R-:W-:Y:S01]  /*1d0d0*/  @P1 FADD.FTZ R37, R5, R37 ;  /* 0x0000002505251221 */ /* 0x000fe20000010000 */
[--C-:B------:R-:W-:Y:S01]  /*1d0e0*/  FADD.FTZ R39, R0, R47.reuse ;  /* 0x0000002f00277221 */ /* 0x100fe20000010000 */
[----:B------:R-:W-:Y:S01]  /*1d0f0*/  PRMT R47, R44, 0x7610, R47 ;  /* 0x000076102c2f7816 */ /* 0x000fe2000000002f */
[----:B------:R-:W-:Y:S01]  /*1d100*/  @P1 FADD.FTZ R36, R4, R36 ;  /* 0x0000002404241221 */ /* 0x000fe20000010000 */
[----:B------:R-:W-:Y:S01]  /*1d110*/  SEL R44, RZ, 0x1, P6 ;  /* 0x00000001ff2c7807 */ /* 0x000fe20003000000 */
[----:B------:R-:W-:Y:S01]  /*1d120*/  @P1 FADD.FTZ R39, R7, R39 ;  /* 0x0000002707271221 */ /* 0x000fe20000010000 */
[----:B------:R-:W-:Y:S06]  /*1d130*/  BRA `(.L_x_16086) ;  /* 0x0000001000ac7947 */ /* 0x000fec0003800000 */
.L_x_16061:
        /* <DEDUP_REMOVED lines=15> */
.L_x_16088:
        /* <DEDUP_REMOVED lines=12> */
.L_x_16089:
        /* <DEDUP_REMOVED lines=38> */
[----:B------:R-:W-:Y:S01]  /*1d550*/  IMAD.MOV.U32 R122, RZ, RZ, RZ ;  /* 0x000000ffff7a7224 */ /* 0x000fe200078e00ff */
[----:B------:R-:W-:Y:S01]  /*1d560*/  MOV R130, R120 ;  /* 0x0000007800827202 */ /* 0x000fe20000000f00 */
[----:B------:R-:W-:-:S04]  /*1d570*/  IMAD.WIDE.U32 R120, R118, -0x2daee0ad, RZ ;  /* 0xd2511f5376787825 */ /* 0x000fc800078e00ff */
[----:B------:R-:W-:Y:S01]  /*1d580*/  IMAD.MOV.U32 R118, RZ, RZ, R120 ;  /* 0x000000ffff767224 */ /* 0x000fe200078e0078 */
[----:B------:R-:W-:Y:S02]  /*1d590*/  LOP3.LUT R124, R135, R124, R121, 0x96, !PT ;  /* 0x0000007c877c7212 */ /* 0x000fe400078e9679 */
[----:B------:R-:W-:-:S07]  /*1d5a0*/  MOV R120, R132 ;  /* 0x0000008400787202 */ /* 0x000fce0000000f00 */
.L_x_16087:
        /* <DEDUP_REMOVED lines=15> */
.L_x_16091:
        /* <DEDUP_REMOVED lines=12> */
.L_x_16092:
        /* <DEDUP_REMOVED lines=44> */
.L_x_16090:
        /* <DEDUP_REMOVED lines=15> */
.L_x_16094:
        /* <DEDUP_REMOVED lines=12> */
.L_x_16095:
        /* <DEDUP_REMOVED lines=44> */
.L_x_16093:
        /* <DEDUP_REMOVED lines=15> */
.L_x_16097:
        /* <DEDUP_REMOVED lines=12> */
.L_x_16098:
        /* <DEDUP_REMOVED lines=43> */
.L_x_16096:
        /* <DEDUP_REMOVED lines=16> */
.L_x_16086:
[----:B------:R-:W-:Y:S01]  /*1e3f0*/  FADD.FTZ R0, RZ, R8 ;  /* 0x00000008ff007221 */ /* 0x000fe20000010000 */
[----:B------:R-:W-:-:S04]  /*1e400*/  IMAD.WIDE.U32 R40, R173, 0x10, R40 ;  /* 0x00000010ad287825 */ /* 0x000fc800078e0028 */
[----:B------:R-:W-:Y:S01]  /*1e410*/  FADD.FTZ R121, R0, R9 ;  /* 0x0000000900797221 */ /* 0x000fe20000010000 */
[----:B------:R-:W-:Y:S01]  /*1e420*/  IMAD.WIDE.U32 R42, R173, 0x4, R42 ;  /* 0x00000004ad2a7825 */ /* 0x000fe200078e002a */
[----:B------:R0:W-:Y:S03]  /*1e430*/  STG.E.128 desc[UR8][R40.64], R36 ;  /* 0x0000002428007986 */ /* 0x0001e6000c101d08 */
        /* <DEDUP_REMOVED lines=26> */
[----:B------:R-:W-:-:S03]  /*1e5e0*/  SEL R121, RZ, 0x10000, !P4 ;  /* 0x00010000ff797807 */ /* 0x000fc60006000000 */
[----:B------:R-:W-:Y:S01]  /*1e5f0*/  FADD.FTZ R123, R120, R35 ;  /* 0x00000023787b7221 */ /* 0x000fe20000010000 */
[----:B------:R-:W-:-:S03]  /*1e600*/  SEL R120, RZ, 0x100, !P3 ;  /* 0x00000100ff787807 */ /* 0x000fc60005800000 */
[----:B------:R-:W-:Y:S01]  /*1e610*/  FADD.FTZ R122, R123, R36 ;  /* 0x000000247b7a7221 */ /* 0x000fe20000010000 */
[----:B------:R-:W-:Y:S02]  /*1e620*/  SEL R123, RZ, 0x1, !P2 ;  /* 0x00000001ff7b7807 */ /* 0x000fe40005000000 */
[----:B------:R-:W-:Y:S01]  /*1e630*/  IADD3 R0, PT, PT, R120, R0, R121 ;  /* 0x0000000078007210 */ /* 0x000fe20007ffe079 */
[----:B------:R-:W-:-:S04]  /*1e640*/  FADD.FTZ R121, R122, R37 ;  /* 0x000000257a797221 */ /* 0x000fc80000010000 */
[----:B------:R-:W-:Y:S02]  /*1e650*/  IMAD.IADD R123, R0, 0x1, R123 ;  /* 0x00000001007b7824 */ /* 0x000fe400078e027b */
[----:B------:R-:W-:-:S03]  /*1e660*/  FADD.FTZ R0, R121, R38 ;  /* 0x0000002679007221 */ /* 0x000fc60000010000 */
[----:B------:R0:W-:Y:S01]  /*1e670*/  STG.E desc[UR8][R42.64], R123 ;  /* 0x0000007b2a007986 */ /* 0x0001e2000c101908 */
[----:B------:R-:W-:Y:S01]  /*1e680*/  FADD.FTZ R0, R0, R39 ;  /* 0x0000002700007221 */ /* 0x000fe20000010000 */
[----:B------:R-:W-:Y:S06]  /*1e690*/  @!P0 BRA `(.L_x_16099) ;  /* 0x00000000002c8947 */ /* 0x000fec0003800000 */
        /* <DEDUP_REMOVED lines=11> */
.L_x_16099:
        /* <DEDUP_REMOVED lines=96> */
.L_x_16101:
[----:B------:R-:W-:Y:S05]  /*1ed50*/  BSYNC.RECONVERGENT B0 ;  /* 0x0000000000007941 */ /* 0x000fea0003800200 */
.L_x_16100:
        /* <DEDUP_REMOVED lines=15> */
.L_x_16103:
[----:B------:R-:W-:Y:S05]  /*1ee50*/  BSYNC.RECONVERGENT B0 ;  /* 0x0000000000007941 */ /* 0x000fea0003800200 */
.L_x_16102:
        /* <DEDUP_REMOVED lines=32> */
[----:B-1----:R-:W-:Y:S01]  /*1f060*/  IMAD.IADD R0, R123, 0x1, R132 ;  /* 0x000000017b007824 */ /* 0x002fe200078e0284 */
[----:B------:R-:W-:Y:S01]  /*1f070*/  I2FP.F32.S32 R132, R132 ;  /* 0x0000008400847245 */ /* 0x000fe20000201400 */
[----:B--2---:R-:W-:Y:S01]  /*1f080*/  FMUL.FTZ R131, R121, R42 ;  /* 0x0000002a79837220 */ /* 0x004fe20000410000 */
[----:B------:R-:W-:Y:S02]  /*1f090*/  FMUL.FTZ R129, R122, R129 ;  /* 0x000000817a817220 */ /* 0x000fe40000410000 */
[----:B------:R-:W-:Y:S01]  /*1f0a0*/  I2FP.F32.S32 R122, R0 ;  /* 0x00000000007a7245 */ /* 0x000fe20000201400 */
[----:B---3--:R-:W-:Y:S01]  /*1f0b0*/  FADD.FTZ R0, R40, R43 ;  /* 0x0000002b28007221 */ /* 0x008fe20000010000 */
[----:B------:R-:W0:Y:S01]  /*1f0c0*/  SHFL.DOWN PT, R42, R131, 0x1, 0x1f ;  /* 0x08201f00832a7f89 */ /* 0x000e2200000e0000 */
        /* <DEDUP_REMOVED lines=8> */
[----:B------:R-:W-:Y:S01]  /*1f150*/  FMUL.FTZ R121, R42, R42 ;  /* 0x0000002a2a797220 */ /* 0x000fe20000410000 */
[----:B--2---:R-:W-:Y:S02]  /*1f160*/  FADD.FTZ R43, R0, R43 ;  /* 0x0000002b002b7221 */ /* 0x004fe40000010000 */
[----:B------:R-:W0:Y:S01]  /*1f170*/  LDC R0, c[0x0][0x448] ;  /* 0x00011200ff007b82 */ /* 0x000e220000000800 */
[----:B------:R-:W1:Y:S01]  /*1f180*/  SHFL.IDX PT, R139, R40, RZ, 0x1f ;  /* 0x00001fff288b7589 */ /* 0x000e6200000e0000 */
[----:B------:R-:W-:-:S04]  /*1f190*/  FMUL.FTZ R121, R120, R121 ;  /* 0x0000007978797220 */ /* 0x000fc80000410000 */
[----:B------:R-:W-:-:S04]  /*1f1a0*/  FMUL.FTZ R121, R121, R132 ;  /* 0x0000008479797220 */ /* 0x000fc80000410000 */
[----:B------:R-:W-:-:S05]  /*1f1b0*/  FFMA.FTZ R43, R122, R121, R43 ;  /* 0x000000797a2b7223 */ /* 0x000fca000001002b */
[----:B------:R-:W0:Y:S01]  /*1f1c0*/  SHFL.IDX PT, R133, R43, RZ, 0x1f ;  /* 0x00001fff2b857589 */ /* 0x000e2200000e0000 */
[----:B-1----:R-:W-:-:S05]  /*1f1d0*/  FSEL R42, R139, RZ, !P2 ;  /* 0x000000ff8b2a7208 */ /* 0x002fca0005000000 */
[C---:B------:R-:W-:Y:S01]  /*1f1e0*/  FADD.FTZ R40, -R42.reuse, R8 ;  /* 0x000000082a287221 */ /* 0x040fe20000010100 */
[C---:B------:R-:W-:Y:S01]  /*1f1f0*/  FADD.FTZ R120, -R42.reuse, R9 ;  /* 0x000000092a787221 */ /* 0x040fe20000010100 */
[C---:B------:R-:W-:Y:S01]  /*1f200*/  FADD.FTZ R123, -R42.reuse, R12 ;  /* 0x0000000c2a7b7221 */ /* 0x040fe20000010100 */
[----:B------:R-:W1:Y:S01]  /*1f210*/  @!P1 LDC.64 R8, c[0x0][0x3c0] ;  /* 0x0000f000ff089b82 */ /* 0x000e620000000a00 */
        /* <DEDUP_REMOVED lines=23> */
[----:B-1----:R-:W-:-:S04]  /*1f390*/  @!P1 IMAD.WIDE R12, R116, 0x4, R8 ;  /* 0x00000004740c9825 */ /* 0x002fc800078e0208 */
[C---:B------:R-:W-:Y:S01]  /*1f3a0*/  FADD.FTZ R28, -R42.reuse, R28 ;  /* 0x0000001c2a1c7221 */ /* 0x040fe20000010100 */
[----:B------:R-:W1:Y:S01]  /*1f3b0*/  LDC.64 R8, c[0x0][0x428] ;  /* 0x00010a00ff087b82 */ /* 0x000e620000000a00 */
[C---:B------:R-:W-:Y:S01]  /*1f3c0*/  FADD.FTZ R29, -R42.reuse, R29 ;  /* 0x0000001d2a1d7221 */ /* 0x040fe20000010100 */
[C---:B------:R-:W-:Y:S01]  /*1f3d0*/  FADD.FTZ R30, -R42.reuse, R30 ;  /* 0x0000001e2a1e7221 */ /* 0x040fe20000010100 */
[C---:B------:R-:W-:Y:S01]  /*1f3e0*/  FADD.FTZ R31, -R42.reuse, R31 ;  /* 0x0000001f2a1f7221 */ /* 0x040fe20000010100 */
[C---:B------:R-:W-:Y:S01]  /*1f3f0*/  FADD.FTZ R32, -R42.reuse, R32 ;  /* 0x000000202a207221 */ /* 0x040fe20000010100 */
[----:B------:R-:W-:Y:S01]  /*1f400*/  FADD.FTZ R33, -R42, R33 ;  /* 0x000000212a217221 */ /* 0x000fe20000010100 */
[----:B0-----:R-:W-:-:S04]  /*1f410*/  @!P1 IMAD.WIDE R10, R116, 0x4, R10 ;  /* 0x00000004740a9825 */ /* 0x001fc800078e020a */
[C---:B------:R-:W-:Y:S01]  /*1f420*/  FADD.FTZ R34, -R42.reuse, R34 ;  /* 0x000000222a227221 */ /* 0x040fe20000010100 */
[C---:B------:R-:W-:Y:S01]  /*1f430*/  FADD.FTZ R35, -R42.reuse, R35 ;  /* 0x000000232a237221 */ /* 0x040fe20000010100 */
[C---:B------:R-:W-:Y:S01]  /*1f440*/  FADD.FTZ R36, -R42.reuse, R36 ;  /* 0x000000242a247221 */ /* 0x040fe20000010100 */
[C---:B------:R-:W-:Y:S01]  /*1f450*/  FADD.FTZ R37, -R42.reuse, R37 ;  /* 0x000000252a257221 */ /* 0x040fe20000010100 */
[C---:B------:R-:W-:Y:S01]  /*1f460*/  FADD.FTZ R38, -R42.reuse, R38 ;  /* 0x000000262a267221 */ /* 0x040fe20000010100 */
[----:B------:R-:W-:Y:S01]  /*1f470*/  FADD.FTZ R39, -R42, R39 ;  /* 0x000000272a277221 */ /* 0x000fe20000010100 */
[----:B------:R0:W-:Y:S01]  /*1f480*/  @!P1 STG.E desc[UR8][R12.64], R139 ;  /* 0x0000008b0c009986 */ /* 0x0001e2000c101908 */
[C---:B--2---:R-:W-:Y:S01]  /*1f490*/  FMUL.FTZ R15, R150.reuse, R40 ;  /* 0x00000028960f7220 */ /* 0x044fe20000410000 */
        /* <DEDUP_REMOVED lines=10> */
[C---:B0-----:R-:W-:Y:S01]  /*1f540*/  FMUL.FTZ R13, R150.reuse, R16 ;  /* 0x00000010960d7220 */ /* 0x041fe20000410000 */
        /* <DEDUP_REMOVED lines=20> */
[----:B------:R0:W-:Y:S01]  /*1f690*/  @!P1 STG.E desc[UR8][R10.64], R150 ;  /* 0x000000960a009986 */ /* 0x0001e2000c101908 */
[----:B-1----:R-:W-:-:S04]  /*1f6a0*/  IMAD.WIDE.U32 R34, R127, 0x10, R8 ;  /* 0x000000107f227825 */ /* 0x002fc800078e0008 */
[----:B------:R-:W-:Y:S01]  /*1f6b0*/  FFMA.FTZ R16, R15, R99, R114 ;  /* 0x000000630f107223 */ /* 0x000fe20000010072 */
[----:B------:R-:W-:Y:S01]  /*1f6c0*/  FFMA.FTZ R17, R120, R96, R63 ;  /* 0x0000006078117223 */ /* 0x000fe2000001003f */
[----:B------:R-:W-:Y:S01]  /*1f6d0*/  FFMA.FTZ R18, R18, R98, R117 ;  /* 0x0000006212127223 */ /* 0x000fe20000010075 */
[----:B------:R-:W-:Y:S01]  /*1f6e0*/  FFMA.FTZ R19, R19, R97, R62 ;  /* 0x0000006113137223 */ /* 0x000fe2000001003e */
[----:B------:R-:W-:-:S04]  /*1f6f0*/  IMAD.WIDE.U32 R36, R163, 0x10, R8 ;  /* 0x00000010a3247825 */ /* 0x000fc800078e0008 */
[----:B------:R-:W-:Y:S01]  /*1f700*/  FFMA.FTZ R20, R123, R95, R112 ;  /* 0x0000005f7b147223 */ /* 0x000fe20000010070 */
[----:B------:R-:W-:Y:S01]  /*1f710*/  FFMA.FTZ R21, R0, R92, R61 ;  /* 0x0000005c00157223 */ /* 0x000fe2000001003d */
[----:B------:R-:W-:Y:S01]  /*1f720*/  FFMA.FTZ R22, R14, R94, R115 ;  /* 0x0000005e0e167223 */ /* 0x000fe20000010073 */
[----:B------:R-:W-:Y:S01]  /*1f730*/  FFMA.FTZ R23, R23, R93, R60 ;  /* 0x0000005d17177223 */ /* 0x000fe2000001003c */
[----:B------:R-:W-:Y:S01]  /*1f740*/  IMAD.WIDE.U32 R38, R165, 0x10, R8 ;  /* 0x00000010a5267825 */ /* 0x000fe200078e0008 */
[----:B0-----:R-:W0:Y:S03]  /*1f750*/  LDC.64 R150, c[0x0][0x380] ;  /* 0x0000e000ff967b82 */ /* 0x001e260000000a00 */
[----:B------:R-:W-:Y:S01]  /*1f760*/  FFMA.FTZ R24, R13, R91, R110 ;  /* 0x0000005b0d187223 */ /* 0x000fe2000001006e */
[----:B------:R-:W-:Y:S01]  /*1f770*/  FFMA.FTZ R25, R12, R88, R59 ;  /* 0x000000580c197223 */ /* 0x000fe2000001003b */
[----:B------:R-:W-:Y:S01]  /*1f780*/  FFMA.FTZ R26, R26, R90, R113 ;  /* 0x0000005a1a1a7223 */ /* 0x000fe20000010071 */
[----:B------:R-:W-:Y:S01]  /*1f790*/  FFMA.FTZ R27, R27, R89, R58 ;  /* 0x000000591b1b7223 */ /* 0x000fe2000001003a */
[----:B------:R-:W-:-:S04]  /*1f7a0*/  IMAD.WIDE.U32 R28, R167, 0x10, R8 ;  /* 0x00000010a71c7825 */ /* 0x000fc800078e0008 */
[----:B------:R-:W-:Y:S01]  /*1f7b0*/  FFMA.FTZ R10, R122, R86, R111 ;  /* 0x000000567a0a7223 */ /* 0x000fe2000001006f */
[----:B------:R-:W-:Y:S01]  /*1f7c0*/  FFMA.FTZ R11, R133, R85, R56 ;  /* 0x00000055850b7223 */ /* 0x000fe20000010038 */
[----:B------:R1:W-:Y:S01]  /*1f7d0*/  STG.E.128 desc[UR8][R34.64], R16 ;  /* 0x0000001022007986 */ /* 0x0003e2000c101d08 */
[----:B------:R-:W-:-:S04]  /*1f7e0*/  IMAD.WIDE.U32 R30, R171, 0x10, R8 ;  /* 0x00000010ab1e7825 */ /* 0x000fc800078e0008 */
[----:B------:R-:W-:Y:S01]  /*1f7f0*/  FFMA.FTZ R12, R131, R83, R106 ;  /* 0x00000053830c7223 */ /* 0x000fe2000001006a */
[----:B------:R-:W-:Y:S01]  /*1f800*/  FFMA.FTZ R13, R132, R80, R55 ;  /* 0x00000050840d7223 */ /* 0x000fe20000010037 */
[----:B------:R-:W-:Y:S01]  /*1f810*/  FFMA.FTZ R14, R136, R82, R109 ;  /* 0x00000052880e7223 */ /* 0x000fe2000001006d */
[----:B------:R-:W-:-:S04]  /*1f820*/  IMAD.WIDE.U32 R32, R175, 0x10, R8 ;  /* 0x00000010af207825 */ /* 0x000fc800078e0008 */
[----:B------:R-:W-:Y:S01]  /*1f830*/  FFMA.FTZ R15, R137, R81, R54 ;  /* 0x00000051890f7223 */ /* 0x000fe20000010036 */
[----:B------:R2:W-:Y:S01]  /*1f840*/  STG.E.128 desc[UR8][R36.64], R20 ;  /* 0x0000001424007986 */ /* 0x0005e2000c101d08 */
[----:B------:R-:W-:-:S03]  /*1f850*/  IMAD.WIDE.U32 R42, R169, 0x10, R8 ;  /* 0x00000010a92a7825 */ /* 0x000fc600078e0008 */
[----:B------:R3:W-:Y:S01]  /*1f860*/  STG.E.128 desc[UR8][R38.64], R24 ;  /* 0x0000001826007986 */ /* 0x0007e2000c101d08 */
[----:B------:R-:W-:-:S04]  /*1f870*/  IMAD.WIDE.U32 R120, R173, 0x10, R8 ;  /* 0x00000010ad787825 */ /* 0x000fc800078e0008 */
[----:B------:R-:W-:Y:S01]  /*1f880*/  FFMA.FTZ R8, R129, R87, R108 ;  /* 0x0000005781087223 */ /* 0x000fe2000001006c */
[----:B------:R-:W-:Y:S01]  /*1f890*/  FFMA.FTZ R9, R40, R84, R57 ;  /* 0x0000005428097223 */ /* 0x000fe20000010039 */
[----:B0-----:R-:W-:Y:S01]  /*1f8a0*/  IADD3 R116, PT, PT, R116, R150, RZ ;  /* 0x0000009674747210 */ /* 0x001fe20007ffe0ff */
[----:B-1----:R-:W-:Y:S01]  /*1f8b0*/  FFMA.FTZ R16, R135, R75, R104 ;  /* 0x0000004b87107223 */ /* 0x002fe20000010068 */
[----:B------:R-:W-:Y:S01]  /*1f8c0*/  FFMA.FTZ R17, R138, R72, R53 ;  /* 0x000000488a117223 */ /* 0x000fe20000010035 */
[----:B------:R-:W-:Y:S01]  /*1f8d0*/  FFMA.FTZ R18, R140, R74, R107 ;  /* 0x0000004a8c127223 */ /* 0x000fe2000001006b */
[----:B------:R-:W-:Y:S01]  /*1f8e0*/  FFMA.FTZ R19, R139, R73, R52 ;  /* 0x000000498b137223 */ /* 0x000fe20000010034 */
[----:B------:R0:W-:Y:S01]  /*1f8f0*/  STG.E.128 desc[UR8][R28.64], R8 ;  /* 0x000000081c007986 */ /* 0x0001e2000c101d08 */
[----:B------:R-:W-:Y:S01]  /*1f900*/  ISETP.GE.AND P1, PT, R116, R151, PT ;  /* 0x000000977400720c */ /* 0x000fe20003f26270 */
[----:B--2---:R-:W-:Y:S01]  /*1f910*/  FFMA.FTZ R20, R141, R71, R102 ;  /* 0x000000478d147223 */ /* 0x004fe20000010066 */
[----:B------:R-:W-:Y:S01]  /*1f920*/  FFMA.FTZ R21, R142, R68, R51 ;  /* 0x000000448e157223 */ /* 0x000fe20000010033 */
[----:B------:R-:W-:Y:S01]  /*1f930*/  FFMA.FTZ R22, R144, R70, R105 ;  /* 0x0000004690167223 */ /* 0x000fe20000010069 */
[----:B------:R-:W-:Y:S01]  /*1f940*/  FFMA.FTZ R23, R143, R69, R50 ;  /* 0x000000458f177223 */ /* 0x000fe20000010032 */
[----:B---3--:R-:W-:Y:S01]  /*1f950*/  FFMA.FTZ R24, R145, R67, R100 ;  /* 0x0000004391187223 */ /* 0x008fe20000010064 */
[----:B------:R-:W-:Y:S01]  /*1f960*/  FFMA.FTZ R25, R146, R64, R49 ;  /* 0x0000004092197223 */ /* 0x000fe20000010031 */
[----:B------:R-:W-:Y:S01]  /*1f970*/  FFMA.FTZ R26, R148, R66, R103 ;  /* 0x00000042941a7223 */ /* 0x000fe20000010067 */
[----:B------:R-:W-:Y:S01]  /*1f980*/  FFMA.FTZ R27, R147, R65, R48 ;  /* 0x00000041931b7223 */ /* 0x000fe20000010030 */
[----:B------:R0:W-:Y:S04]  /*1f990*/  STG.E.128 desc[UR8][R30.64], R12 ;  /* 0x0000000c1e007986 */ /* 0x0001e8000c101d08 */
[----:B------:R0:W-:Y:S04]  /*1f9a0*/  STG.E.128 desc[UR8][R32.64], R16 ;  /* 0x0000001020007986 */ /* 0x0001e8000c101d08 */
[----:B------:R0:W-:Y:S04]  /*1f9b0*/  STG.E.128 desc[UR8][R42.64], R20 ;  /* 0x000000142a007986 */ /* 0x0001e8000c101d08 */
[----:B------:R0:W-:Y:S01]  /*1f9c0*/  STG.E.128 desc[UR8][R120.64], R24 ;  /* 0x0000001878007986 */ /* 0x0001e2000c101d08 */
[----:B------:R-:W-:Y:S05]  /*1f9d0*/  @!P1 BRA `(.L_x_16104) ;  /* 0xfffffe1400c89947 */ /* 0x000fea000383ffff */
[----:B------:R-:W-:Y:S05]  /*1f9e0*/  EXIT ;  /* 0x000000000000794d */ /* 0x000fea0003800000 */
.L_x_16105:
        /* <DEDUP_REMOVED lines=9> */
.L_x_18075:


//--------------------- .text._ZN10layer_norm31ln_parallel_residual_fwd_kernelINS_13Kernel_traitsIfffffjLj8192ELj1ELj1ELj8ELj16ENS_18Kernel_traits_baseILj8192EfffffjLj256EEEEELb0ELb0ELb0EEEvNS_9FwdParamsE --------------------------
	.section	.text._ZN10layer_norm31ln_parallel_residual_fwd_kernelINS_13Kernel_traitsIfffffjLj8192ELj1ELj1ELj8ELj16ENS_18Kernel_traits_baseILj8192EfffffjLj256EEEEELb0ELb0ELb0EEEvNS_9FwdParamsE,"ax",@progbits
	.align	128
        .global         _ZN10layer_norm31ln_parallel_residual_fwd_kernelINS_13Kernel_traitsIfffffjLj8192ELj1ELj1ELj8ELj16ENS_18Kernel_traits_baseILj8192EfffffjLj256EEEEELb0ELb0ELb0EEEvNS_9FwdParamsE
        .type           _ZN10layer_norm31ln_parallel_residual_fwd_kernelINS_13Kernel_traitsIfffffjLj8192ELj1ELj1ELj8ELj16ENS_18Kernel_traits_baseILj8192EfffffjLj256EEEEELb0ELb0ELb0EEEvNS_9FwdParamsE,@function
        .size           _ZN10layer_norm31ln_parallel_residual_fwd_kernelINS_13Kernel_traitsIfffffjLj8192ELj1ELj1ELj8ELj16ENS_18Kernel_traits_baseILj8192EfffffjLj256EEEEELb0ELb0ELb0EEEvNS_9FwdParamsE,(.L_x_18076 - _ZN10layer_norm31ln_parallel_residual_fwd_kernelINS_13Kernel_traitsIfffffjLj8192ELj1ELj1ELj8ELj16ENS_18Kernel_traits_baseILj8192EfffffjLj256EEEEELb0ELb0ELb0EEEvNS_9FwdParamsE)
        .other          _ZN10layer_norm31ln_parallel_residual_fwd_kernelINS_13Kernel_traitsIfffffjLj8192ELj1ELj1ELj8ELj16ENS_18Kernel_traits_baseILj8192EfffffjLj256EEEEELb0ELb0ELb0EEEvNS_9FwdParamsE,@"STO_CUDA_ENTRY STV_DEFAULT"
_ZN10layer_norm31ln_parallel_residual_fwd_kernelINS_13Kernel_traitsIfffffjLj8192ELj1ELj1ELj8ELj16ENS_18Kernel_traits_baseILj8192EfffffjLj256EEEEELb0ELb0ELb0EEEvNS_9FwdParamsE:
.text._ZN10layer_norm31ln_parallel_residual_fwd_kernelINS_13Kernel_traitsIfffffjLj8192ELj1ELj1ELj8ELj16ENS_18Kernel_traits_baseILj8192EfffffjLj256EEEEELb0ELb0ELb0EEEvNS_9FwdParamsE:
        /* <DEDUP_REMOVED lines=32> */
[----:B------:R1:W5:Y:S05]  /*0200*/  @P0 LDG.E.128 R52, desc[UR6][R4.64] ;  /* 0x0000000604340981 */ /* 0x00036a000c1e1d00 */
[----:B------:R-:W4:Y:S01]  /*0210*/  LDC.64 R18, c[0x0][0x3d8] ;  /* 0x0000f600ff127b82 */ /* 0x000f220000000a00 */
[----:B--2---:R-:W-:-:S07]  /*0220*/  @P2 IMAD.WIDE.U32 R12, R2, 0x10, R12 ;  /* 0x00000010020c2825 */ /* 0x004fce00078e000c */
[----:B------:R-:W2:Y:S01]  /*0230*/  LDC.64 R20, c[0x0][0x3d0] ;  /* 0x0000f400ff147b82 */ /* 0x000ea20000000a00 */
[C---:B---3--:R-:W-:Y:S01]  /*0240*/  @P2 IMAD.WIDE.U32 R14, R2.reuse, 0x10, R14 ;  /* 0x00000010020e2825 */ /* 0x048fe200078e000e */
[----:B------:R-:W-:Y:S01]  /*0250*/  @P2 IADD3 R2, PT, PT, R2, 0x100, RZ ;  /* 0x0000010002022810 */ /* 0x000fe20007ffe0ff */
[----:B------:R1:W5:Y:S05]  /*0260*/  @P0 LDG.E.128 R56, desc[UR6][R8.64] ;  /* 0x0000000608380981 */ /* 0x00036a000c1e1d00 */
[----:B------:R-:W3:Y:S01]  /*0270*/  LDC.64 R22, c[0x0][0x3d8] ;  /* 0x0000f600ff167b82 */ /* 0x000ee20000000a00 */
[----:B0-----:R-:W-:-:S07]  /*0280*/  @P3 IMAD.WIDE.U32 R16, R2, 0x10, R16 ;  /* 0x0000001002103825 */ /* 0x001fce00078e0010 */
[----:B------:R-:W0:Y:S01]  /*0290*/  LDC.64 R24, c[0x0][0x3d0] ;  /* 0x0000f400ff187b82 */ /* 0x000e220000000a00 */
[C---:B----4-:R-:W-:Y:S01]  /*02a0*/  @P3 IMAD.WIDE.U32 R18, R2.reuse, 0x10, R18 ;  /* 0x0000001002123825 */ /* 0x050fe200078e0012 */
[----:B------:R-:W-:Y:S01]  /*02b0*/  @P3 IADD3 R2, PT, PT, R2, 0x100, RZ ;  /* 0x0000010002023810 */ /* 0x000fe20007ffe0ff */
[----:B------:R1:W5:Y:S05]  /*02c0*/  @P3 LDG.E.128 R68, desc[UR6][R16.64] ;  /* 0x0000000610443981 */ /* 0x00036a000c1e1d00 */
[----:B------:R-:W4:Y:S01]  /*02d0*/  LDC.64 R26, c[0x0][0x3d8] ;  /* 0x0000f600ff1a7b82 */ /* 0x000f220000000a00 */
[----:B--2---:R-:W-:-:S07]  /*02e0*/  @P4 IMAD.WIDE.U32 R20, R2, 0x10, R20 ;  /* 0x0000001002144825 */ /* 0x004fce00078e0014 */
[----:B------:R-:W2:Y:S01]  /*02f0*/  LDC.64 R28, c[0x0][0x3d0] ;  /* 0x0000f400ff1c7b82 */ /* 0x000ea20000000a00 */
[C---:B---3--:R-:W-:Y:S01]  /*0300*/  @P4 IMAD.WIDE.U32 R22, R2.reuse, 0x10, R22 ;  /* 0x0000001002164825 */ /* 0x048fe200078e0016 */
[----:B------:R-:W-:Y:S01]  /*0310*/  @P4 IADD3 R2, PT, PT, R2, 0x100, RZ ;  /* 0x0000010002024810 */ /* 0x000fe20007ffe0ff */
[----:B------:R1:W5:Y:S05]  /*0320*/  @P3 LDG.E.128 R72, desc[UR6][R18.64] ;  /* 0x0000000612483981 */ /* 0x00036a000c1e1d00 */
[----:B------:R-:W3:Y:S08]  /*0330*/  LDC.64 R30, c[0x0][0x3d8] ;  /* 0x0000f600ff1e7b82 */ /* 0x000ef00000000a00 */
[----:B------:R-:W1:Y:S08]  /*0340*/  LDC.64 R32, c[0x0][0x3d0] ;  /* 0x0000f400ff207b82 */ /* 0x000e700000000a00 */
[----:B------:R-:W1:Y:S01]  /*0350*/  LDC.64 R34, c[0x0][0x3d8] ;  /* 0x0000f600ff227b82 */ /* 0x000e620000000a00 */
[----:B------:R-:W-:Y:S01]  /*0360*/  ISETP.GE.U32.AND P1, PT, R6, 0x700, PT ;  /* 0x000007000600780c */ /* 0x000fe20003f26070 */
[C---:B0-----:R-:W-:Y:S01]  /*0370*/  @P5 IMAD.WIDE.U32 R24, R2.reuse, 0x10, R24 ;  /* 0x0000001002185825 */ /* 0x041fe200078e0018 */
[----:B------:R0:W5:Y:S03]  /*0380*/  @P4 LDG.E.128 R76, desc[UR6][R20.64] ;  /* 0x00000006144c4981 */ /* 0x000166000c1e1d00 */
[C---:B----4-:R-:W-:Y:S01]  /*0390*/  @P5 IMAD.WIDE.U32 R26, R2.reuse, 0x10, R26 ;  /* 0x00000010021a5825 */ /* 0x050fe200078e001a */
[----:B------:R-:W-:Y:S01]  /*03a0*/  @P5 IADD3 R2, PT, PT, R2, 0x100, RZ ;  /* 0x0000010002025810 */ /* 0x000fe20007ffe0ff */
[----:B------:R0:W5:Y:S04]  /*03b0*/  @P4 LDG.E.128 R80, desc[UR6][R22.64] ;  /* 0x0000000616504981 */ /* 0x000168000c1e1d00 */
[C---:B--2---:R-:W-:Y:S01]  /*03c0*/  @P6 IMAD.WIDE.U32 R28, R2.reuse, 0x10, R28 ;  /* 0x00000010021c6825 */ /* 0x044fe200078e001c */
[----:B------:R0:W5:Y:S03]  /*03d0*/  @P5 LDG.E.128 R84, desc[UR6][R24.64] ;  /* 0x0000000618545981 */ /* 0x000166000c1e1d00 */
[C---:B---3--:R-:W-:Y:S01]  /*03e0*/  @P6 IMAD.WIDE.U32 R30, R2.reuse, 0x10, R30 ;  /* 0x00000010021e6825 */ /* 0x048fe200078e001e */
[----:B------:R-:W-:Y:S01]  /*03f0*/  @P6 IADD3 R2, PT, PT, R2, 0x100, RZ ;  /* 0x0000010002026810 */ /* 0x000fe20007ffe0ff */
[----:B------:R0:W5:Y:S04]  /*0400*/  @P5 LDG.E.128 R88, desc[UR6][R26.64] ;  /* 0x000000061a585981 */ /* 0x000168000c1e1d00 */
[C---:B-1----:R-:W-:Y:S01]  /*0410*/  @P1 IMAD.WIDE.U32 R32, R2.reuse, 0x10, R32 ;  /* 0x0000001002201825 */ /* 0x042fe200078e0020 */
[----:B------:R0:W5:Y:S03]  /*0420*/  @P6 LDG.E.128 R92, desc[UR6][R28.64] ;  /* 0x000000061c5c6981 */ /* 0x000166000c1e1d00 */
[----:B------:R-:W-:Y:S01]  /*0430*/  @P1 IMAD.WIDE.U32 R34, R2, 0x10, R34 ;  /* 0x0000001002221825 */ /* 0x000fe200078e0022 */
[----:B------:R0:W5:Y:S04]  /*0440*/  @P6 LDG.E.128 R96, desc[UR6][R30.64] ;  /* 0x000000061e606981 */ /* 0x000168000c1e1d00 */
        /* <DEDUP_REMOVED lines=74> */
.L_x_16108:
[C---:B------:R-:W-:Y:S01]  /*08f0*/  ISETP.GE.U32.AND P0, PT, R6.reuse, 0x100, PT ;  /* 0x000001000600780c */ /* 0x040fe20003f06070 */
[----:B------:R-:W0:Y:S01]  /*0900*/  LDC.64 R8, c[0x0][0x3d0] ;  /* 0x0000f400ff087b82 */ /* 0x000e220000000a00 */
[C---:B------:R-:W-:Y:S02]  /*0910*/  ISETP.GE.U32.AND P2, PT, R6.reuse, 0x200, PT ;  /* 0x000002000600780c */ /* 0x040fe40003f46070 */
[C---:B------:R-:W-:Y:S02]  /*0920*/  ISETP.GE.U32.AND P3, PT, R6.reuse, 0x300, PT ;  /* 0x000003000600780c */ /* 0x040fe40003f66070 */
[C---:B------:R-:W-:Y:S02]  /*0930*/  ISETP.GE.U32.AND P4, PT, R6.reuse, 0x400, PT ;  /* 0x000004000600780c */ /* 0x040fe40003f86070 */
[C---:B------:R-:W-:Y:S01]  /*0940*/  ISETP.GE.U32.AND P5, PT, R6.reuse, 0x500, PT ;  /* 0x000005000600780c */ /* 0x040fe20003fa6070 */
[----:B------:R-:W1:Y:S08]  /*0950*/  LDC.64 R12, c[0x0][0x3d8] ;  /* 0x0000f600ff0c7b82 */ /* 0x000e700000000a00 */
[----:B------:R-:W2:Y:S08]  /*0960*/  @P0 LDC.64 R4, c[0x0][0x440] ;  /* 0x00011000ff040b82 */ /* 0x000eb00000000a00 */
[----:B------:R-:W3:Y:S08]  /*0970*/  LDC.64 R14, c[0x0][0x3d0] ;  /* 0x0000f400ff0e7b82 */ /* 0x000ef00000000a00 */
[----:B------:R-:W4:Y:S01]  /*0980*/  LDC.64 R16, c[0x0][0x3d8] ;  /* 0x0000f600ff107b82 */ /* 0x000f220000000a00 */
[----:B------:R-:W-:Y:S01]  /*0990*/  ISETP.GE.U32.AND P6, PT, R6, 0x600, PT ;  /* 0x000006000600780c */ /* 0x000fe20003fc6070 */
[----:B0-----:R-:W-:-:S06]  /*09a0*/  @P0 IMAD.WIDE.U32 R8, R2, 0x10, R8 ;  /* 0x0000001002080825 */ /* 0x001fcc00078e0008 */
[----:B------:R-:W0:Y:S01]  /*09b0*/  LDC.64 R20, c[0x0][0x3d0] ;  /* 0x0000f400ff147b82 */ /* 0x000e220000000a00 */
[----:B------:R4:W5:Y:S07]  /*09c0*/  @P0 LDG.E.128 R52, desc[UR6][R8.64] ;  /* 0x0000000608340981 */ /* 0x00096e000c1e1d00 */
[----:B------:R-:W0:Y:S01]  /*09d0*/  LDC.64 R22, c[0x0][0x3d8] ;  /* 0x0000f600ff167b82 */ /* 0x000e220000000a00 */
[----:B------:R-:W-:Y:S01]  /*09e0*/  ISETP.GE.U32.AND P1, PT, R6, 0x700, PT ;  /* 0x000007000600780c */ /* 0x000fe20003f26070 */
[----:B-1----:R-:W-:-:S06]  /*09f0*/  @P0 IMAD.WIDE.U32 R12, R2, 0x10, R12 ;  /* 0x00000010020c0825 */ /* 0x002fcc00078e000c */
[----:B------:R-:W1:Y:S08]  /*0a00*/  @P2 LDC.64 R18, c[0x0][0x440] ;  /* 0x00011000ff122b82 */ /* 0x000e700000000a00 */
[----:B------:R-:W0:Y:S01]  /*0a10*/  @P3 LDC.64 R24, c[0x0][0x440] ;  /* 0x00011000ff183b82 */ /* 0x000e220000000a00 */
[----:B--2---:R-:W-:-:S07]  /*0a20*/  @P0 IMAD.WIDE.U32 R4, R2, 0x10, R4 ;  /* 0x0000001002040825 */ /* 0x004fce00078e0004 */
[----:B------:R-:W2:Y:S01]  /*0a30*/  LDC.64 R26, c[0x0][0x3d0] ;  /* 0x0000f400ff1a7b82 */ /* 0x000ea20000000a00 */
[----:B------:R-:W-:Y:S01]  /*0a40*/  @P0 LOP3.LUT R2, R2, 0x100, RZ, 0xfc, !PT ;  /* 0x0000010002020812 */ /* 0x000fe200078efcff */
[----:B------:R1:W5:Y:S06]  /*0a50*/  @P0 LDG.E.128 R56, desc[UR6][R12.64] ;  /* 0x000000060c380981 */ /* 0x00036c000c1e1d00 */
[----:B------:R-:W2:Y:S08]  /*0a60*/  LDC.64 R28, c[0x0][0x3d8] ;  /* 0x0000f600ff1c7b82 */ /* 0x000eb00000000a00 */
[----:B------:R-:W2:Y:S01]  /*0a70*/  @P4 LDC.64 R30, c[0x0][0x440] ;  /* 0x00011000ff1e4b82 */ /* 0x000ea20000000a00 */
[C---:B---3--:R-:W-:Y:S01]  /*0a80*/  @P2 IMAD.WIDE.U32 R14, R2.reuse, 0x10, R14 ;  /* 0x00000010020e2825 */ /* 0x048fe200078e000e */
[----:B------:R3:W5:Y:S06]  /*0a90*/  @P0 LDG.E.128 R160, desc[UR6][R4.64] ;  /* 0x0000000604a00981 */ /* 0x00076c000c1e1d00 */
[----:B------:R-:W3:Y:S01]  /*0aa0*/  LDC.64 R32, c[0x0][0x3d0] ;  /* 0x0000f400ff207b82 */ /* 0x000ee20000000a00 */
[C---:B----4-:R-:W-:Y:S01]  /*0ab0*/  @P2 IMAD.WIDE.U32 R16, R2.reuse, 0x10, R16 ;  /* 0x0000001002102825 */ /* 0x050fe200078e0010 */
[----:B------:R4:W5:Y:S06]  /*0ac0*/  @P2 LDG.E.128 R60, desc[UR6][R14.64] ;  /* 0x000000060e3c2981 */ /* 0x00096c000c1e1d00 */
[----:B------:R-:W4:Y:S01]  /*0ad0*/  LDC.64 R34, c[0x0][0x3d8] ;  /* 0x0000f600ff227b82 */ /* 0x000f220000000a00 */
[----:B-1----:R-:W-:-:S07]  /*0ae0*/  @P2 IMAD.WIDE.U32 R18, R2, 0x10, R18 ;  /* 0x0000001002122825 */ /* 0x002fce00078e0012 */
[----:B------:R-:W1:Y:S01]  /*0af0*/  @P5 LDC.64 R8, c[0x0][0x440] ;  /* 0x00011000ff085b82 */ /* 0x000e620000000a00 */
[----:B------:R-:W-:Y:S01]  /*0b00*/  @P2 IADD3 R2, PT, PT, R2, 0x100, RZ ;  /* 0x0000010002022810 */ /* 0x000fe20007ffe0ff */
[----:B------:R1:W5:Y:S06]  /*0b10*/  @P2 LDG.E.128 R64, desc[UR6][R16.64] ;  /* 0x0000000610402981 */ /* 0x00036c000c1e1d00 */
[----:B------:R-:W1:Y:S01]  /*0b20*/  LDC.64 R12, c[0x0][0x3d0] ;  /* 0x0000f400ff0c7b82 */ /* 0x000e620000000a00 */
[C---:B0-----:R-:W-:Y:S01]  /*0b30*/  @P3 IMAD.WIDE.U32 R20, R2.reuse, 0x10, R20 ;  /* 0x0000001002143825 */ /* 0x041fe200078e0014 */
[----:B------:R0:W5:Y:S06]  /*0b40*/  @P2 LDG.E.128 R156, desc[UR6][R18.64] ;  /* 0x00000006129c2981 */ /* 0x00016c000c1e1d00 */
[----:B------:R-:W0:Y:S01]  /*0b50*/  LDC.64 R36, c[0x0][0x3d8] ;  /* 0x0000f600ff247b82 */ /* 0x000e220000000a00 */
[C---:B------:R-:W-:Y:S01]  /*0b60*/  @P3 IMAD.WIDE.U32 R22, R2.reuse, 0x10, R22 ;  /* 0x0000001002163825 */ /* 0x040fe200078e0016 */
[----:B------:R0:W5:Y:S06]  /*0b70*/  @P3 LDG.E.128 R68, desc[UR6][R20.64] ;  /* 0x0000000614443981 */ /* 0x00016c000c1e1d00 */
[----:B------:R-:W0:Y:S01]  /*0b80*/  @P6 LDC.64 R38, c[0x0][0x440] ;  /* 0x00011000ff266b82 */ /* 0x000e220000000a00 */
[C---:B------:R-:W-:Y:S01]  /*0b90*/  @P3 IMAD.WIDE.U32 R24, R2.reuse, 0x10, R24 ;  /* 0x0000001002183825 */ /* 0x040fe200078e0018 */
[----:B------:R-:W-:Y:S01]  /*0ba0*/  @P3 IADD3 R2, PT, PT, R2, 0x100, RZ ;  /* 0x0000010002023810 */ /* 0x000fe20007ffe0ff */
[----:B------:R0:W5:Y:S05]  /*0bb0*/  @P3 LDG.E.128 R72, desc[UR6][R22.64] ;  /* 0x0000000616483981 */ /* 0x00016a000c1e1d00 */
[----:B------:R-:W0:Y:S01]  /*0bc0*/  LDC.64 R40, c[0x0][0x3d0] ;  /* 0x0000f400ff287b82 */ /* 0x000e220000000a00 */
[C---:B--2---:R-:W-:Y:S01]  /*0bd0*/  @P4 IMAD.WIDE.U32 R26, R2.reuse, 0x10, R26 ;  /* 0x00000010021a4825 */ /* 0x044fe200078e001a */
[----:B------:R2:W5:Y:S06]  /*0be0*/  @P3 LDG.E.128 R152, desc[UR6][R24.64] ;  /* 0x0000000618983981 */ /* 0x00056c000c1e1d00 */
[----:B------:R-:W2:Y:S01]  /*0bf0*/  LDC.64 R42, c[0x0][0x3d8] ;  /* 0x0000f600ff2a7b82 */ /* 0x000ea20000000a00 */
[C---:B------:R-:W-:Y:S01]  /*0c00*/  @P4 IMAD.WIDE.U32 R28, R2.reuse, 0x10, R28 ;  /* 0x00000010021c4825 */ /* 0x040fe200078e001c */
[----:B------:R0:W5:Y:S06]  /*0c10*/  @P4 LDG.E.128 R76, desc[UR6][R26.64] ;  /* 0x000000061a4c4981 */ /* 0x00016c000c1e1d00 */
[----:B---3--:R-:W3:Y:S01]  /*0c20*/  @P1 LDC.64 R4, c[0x0][0x440] ;  /* 0x00011000ff041b82 */ /* 0x008ee20000000a00 */
[C---:B------:R-:W-:Y:S01]  /*0c30*/  @P4 IMAD.WIDE.U32 R30, R2.reuse, 0x10, R30 ;  /* 0x00000010021e4825 */ /* 0x040fe200078e001e */
[----:B------:R-:W-:Y:S01]  /*0c40*/  @P4 IADD3 R2, PT, PT, R2, 0x100, RZ ;  /* 0x0000010002024810 */ /* 0x000fe20007ffe0ff */
[----:B------:R0:W5:Y:S04]  /*0c50*/  @P4 LDG.E.128 R80, desc[UR6][R28.64] ;  /* 0x000000061c504981 */ /* 0x000168000c1e1d00 */
[C---:B------:R-:W-:Y:S01]  /*0c60*/  @P5 IMAD.WIDE.U32 R32, R2.reuse, 0x10, R32 ;  /* 0x0000001002205825 */ /* 0x040fe200078e0020 */
[----:B------:R0:W5:Y:S03]  /*0c70*/  @P4 LDG.E.128 R148, desc[UR6][R30.64] ;  /* 0x000000061e944981 */ /* 0x000166000c1e1d00 */
[C---:B----4-:R-:W-:Y:S01]  /*0c80*/  @P5 IMAD.WIDE.U32 R34, R2.reuse, 0x10, R34 ;  /* 0x0000001002225825 */ /* 0x050fe200078e0022 */
[----:B------:R4:W5:Y:S03]  /*0c90*/  @P5 LDG.E.128 R84, desc[UR6][R32.64] ;  /* 0x0000000620545981 */ /* 0x000966000c1e1d00 */
[C---:B-1----:R-:W-:Y:S01]  /*0ca0*/  @P5 IMAD.WIDE.U32 R8, R2.reuse, 0x10, R8 ;  /* 0x0000001002085825 */ /* 0x042fe200078e0008 */
[----:B------:R-:W-:Y:S01]  /*0cb0*/  @P5 IADD3 R2, PT, PT, R2, 0x100, RZ ;  /* 0x0000010002025810 */ /* 0x000fe20007ffe0ff */
[----:B------:R4:W5:Y:S04]  /*0cc0*/  @P5 LDG.E.128 R88, desc[UR6][R34.64] ;  /* 0x0000000622585981 */ /* 0x000968000c1e1d00 */
[C---:B------:R-:W-:Y:S01]  /*0cd0*/  @P6 IMAD.WIDE.U32 R12, R2.reuse, 0x10, R12 ;  /* 0x00000010020c6825 */ /* 0x040fe200078e000c */
[----:B------:R4:W5:Y:S03]  /*0ce0*/  @P5 LDG.E.128 R144, desc[UR6][R8.64] ;  /* 0x0000000608905981 */ /* 0x000966000c1e1d00 */
[C---:B0-----:R-:W-:Y:S01]  /*0cf0*/  @P6 IMAD.WIDE.U32 R36, R2.reuse, 0x10, R36 ;  /* 0x0000001002246825 */ /* 0x041fe200078e0024 */
[----:B------:R4:W5:Y:S03]  /*0d00*/  @P6 LDG.E.128 R92, desc[UR6][R12.64] ;  /* 0x000000060c5c6981 */ /* 0x000966000c1e1d00 */
[C---:B------:R-:W-:Y:S01]  /*0d10*/  @P6 IMAD.WIDE.U32 R38, R2.reuse, 0x10, R38 ;  /* 0x0000001002266825 */ /* 0x040fe200078e0026 */
[----:B------:R-:W-:Y:S01]  /*0d20*/  @P6 IADD3 R2, PT, PT, R2, 0x100, RZ ;  /* 0x0000010002026810 */ /* 0x000fe20007ffe0ff */
[----:B------:R4:W5:Y:S04]  /*0d30*/  @P6 LDG.E.128 R96, desc[UR6][R36.64] ;  /* 0x0000000624606981 */ /* 0x000968000c1e1d00 */
[C---:B------:R-:W-:Y:S01]  /*0d40*/  @P1 IMAD.WIDE.U32 R40, R2.reuse, 0x10, R40 ;  /* 0x0000001002281825 */ /* 0x040fe200078e0028 */
[----:B------:R4:W5:Y:S03]  /*0d50*/  @P6 LDG.E.128 R140, desc[UR6][R38.64] ;  /* 0x00000006268c6981 */ /* 0x000966000c1e1d00 */
[C---:B--2---:R-:W-:Y:S01]  /*0d60*/  @P1 IMAD.WIDE.U32 R42, R2.reuse, 0x10, R42 ;  /* 0x00000010022a1825 */ /* 0x044fe200078e002a */
[----:B------:R4:W5:Y:S03]  /*0d70*/  @P1 LDG.E.128 R100, desc[UR6][R40.64] ;  /* 0x0000000628641981 */ /* 0x000966000c1e1d00 */
[----:B---3--:R-:W-:Y:S01]  /*0d80*/  @P1 IMAD.WIDE.U32 R4, R2, 0x10, R4 ;  /* 0x0000001002041825 */ /* 0x008fe200078e0004 */
        /* <DEDUP_REMOVED lines=17> */
[----:B------:R-:W-:Y:S01]  /*0ea0*/  @P1 IADD3 R2, PT, PT, R2, 0x100, RZ ;  /* 0x0000010002021810 */ /* 0x000fe20007ffe0ff */
[----:B----4-:R-:W-:Y:S06]  /*0eb0*/  @!P2 BRA `(.L_x_16109) ;  /* 0x000000100014a947 */ /* 0x010fec0003800000 */
        /* <DEDUP_REMOVED lines=26> */
.L_x_16107:
        /* <DEDUP_REMOVED lines=10> */
[----:B------:R-:W3:Y:S08]  /*1100*/  @P0 LDC.64 R14, c[0x0][0x440] ;  /* 0x00011000ff0e0b82 */ /* 0x000ef00000000a00 */
[----:B------:R-:W4:Y:S01]  /*1110*/  LDC.64 R16, c[0x0][0x3d0] ;  /* 0x0000f400ff107b82 */ /* 0x000f220000000a00 */
[----:B------:R-:W-:Y:S01]  /*1120*/  ISETP.GE.U32.AND P4, PT, R6, 0x400, PT ;  /* 0x000004000600780c */ /* 0x000fe20003f86070 */
[----:B0-----:R-:W-:-:S06]  /*1130*/  @P0 IMAD.WIDE.U32 R8, R2, 0x10, R8 ;  /* 0x0000001002080825 */ /* 0x001fcc00078e0008 */
[----:B------:R-:W0:Y:S01]  /*1140*/  LDC.64 R20, c[0x0][0x3d8] ;  /* 0x0000f600ff147b82 */ /* 0x000e220000000a00 */
[----:B------:R-:W-:Y:S01]  /*1150*/  ISETP.GE.U32.AND P5, PT, R6, 0x500, PT ;  /* 0x000005000600780c */ /* 0x000fe20003fa6070 */
[C---:B--2---:R-:W-:Y:S01]  /*1160*/  @P0 IMAD.WIDE.U32 R4, R2.reuse, 0x10, R4 ;  /* 0x0000001002040825 */ /* 0x044fe200078e0004 */
[----:B------:R-:W5:Y:S03]  /*1170*/  @P0 LDG.E.128 R52, desc[UR6][R8.64] ;  /* 0x0000000608340981 */ /* 0x000f66000c1e1d00 */
[C---:B-1----:R-:W-:Y:S01]  /*1180*/  @P0 IMAD.WIDE.U32 R12, R2.reuse, 0x10, R12 ;  /* 0x00000010020c0825 */ /* 0x042fe200078e000c */
[----:B------:R1:W5:Y:S01]  /*1190*/  @P0 LDG.E.128 R132, desc[UR6][R4.64] ;  /* 0x0000000604840981 */ /* 0x000362000c1e1d00 */
[----:B------:R-:W2:Y:S02]  /*11a0*/  @P2 LDC.64 R18, c[0x0][0x438] ;  /* 0x00010e00ff122b82 */ /* 0x000ea40000000a00 */
[----:B---3--:R-:W-:-:S06]  /*11b0*/  @P0 IMAD.WIDE.U32 R14, R2, 0x10, R14 ;  /* 0x00000010020e0825 */ /* 0x008fcc00078e000e */
[----:B------:R-:W3:Y:S01]  /*11c0*/  @P2 LDC.64 R22, c[0x0][0x440] ;  /* 0x00011000ff162b82 */ /* 0x000ee20000000a00 */
[----:B------:R-:W-:Y:S01]  /*11d0*/  @P0 LOP3.LUT R2, R2, 0x100, RZ, 0xfc, !PT ;  /* 0x0000010002020812 */ /* 0x000fe200078efcff */
[----:B------:R3:W5:Y:S06]  /*11e0*/  @P0 LDG.E.128 R56, desc[UR6][R12.64] ;  /* 0x000000060c380981 */ /* 0x00076c000c1e1d00 */
[----:B------:R-:W3:Y:S01]  /*11f0*/  LDC.64 R24, c[0x0][0x3d0] ;  /* 0x0000f400ff187b82 */ /* 0x000ee20000000a00 */
[----:B------:R3:W5:Y:S07]  /*1200*/  @P0 LDG.E.128 R160, desc[UR6][R14.64] ;  /* 0x000000060ea00981 */ /* 0x00076e000c1e1d00 */
[----:B------:R-:W3:Y:S08]  /*1210*/  @P3 LDC.64 R26, c[0x0][0x438] ;  /* 0x00010e00ff1a3b82 */ /* 0x000ef00000000a00 */
[----:B------:R-:W3:Y:S01]  /*1220*/  LDC.64 R28, c[0x0][0x3d8] ;  /* 0x0000f600ff1c7b82 */ /* 0x000ee20000000a00 */
[----:B------:R-:W-:Y:S01]  /*1230*/  ISETP.GE.U32.AND P6, PT, R6, 0x600, PT ;  /* 0x000006000600780c */ /* 0x000fe20003fc6070 */
[----:B----4-:R-:W-:-:S06]  /*1240*/  @P2 IMAD.WIDE.U32 R16, R2, 0x10, R16 ;  /* 0x0000001002102825 */ /* 0x010fcc00078e0010 */
[----:B------:R-:W4:Y:S01]  /*1250*/  @P3 LDC.64 R30, c[0x0][0x440] ;  /* 0x00011000ff1e3b82 */ /* 0x000f220000000a00 */
[----:B--2---:R-:W-:Y:S01]  /*1260*/  @P2 IMAD.WIDE.U32 R18, R2, 0x10, R18 ;  /* 0x0000001002122825 */ /* 0x004fe200078e0012 */
[----:B------:R2:W5:Y:S01]  /*1270*/  @P2 LDG.E.128 R60, desc[UR6][R16.64] ;  /* 0x00000006103c2981 */ /* 0x000562000c1e1d00 */
[----:B------:R-:W-:-:S05]  /*1280*/  ISETP.GE.U32.AND P1, PT, R6, 0x700, PT ;  /* 0x000007000600780c */ /* 0x000fca0003f26070 */
[----:B-1----:R-:W1:Y:S01]  /*1290*/  LDC.64 R4, c[0x0][0x3d0] ;  /* 0x0000f400ff047b82 */ /* 0x002e620000000a00 */
[----:B------:R2:W5:Y:S01]  /*12a0*/  @P2 LDG.E.128 R128, desc[UR6][R18.64] ;  /* 0x0000000612802981 */ /* 0x000562000c1e1d00 */
[----:B0-----:R-:W-:-:S06]  /*12b0*/  @P2 IMAD.WIDE.U32 R20, R2, 0x10, R20 ;  /* 0x0000001002142825 */ /* 0x001fcc00078e0014 */
[----:B------:R-:W0:Y:S01]  /*12c0*/  @P4 LDC.64 R8, c[0x0][0x438] ;  /* 0x00010e00ff084b82 */ /* 0x000e220000000a00 */
[----:B---3--:R-:W-:-:S07]  /*12d0*/  @P2 IMAD.WIDE.U32 R22, R2, 0x10, R22 ;  /* 0x0000001002162825 */ /* 0x008fce00078e0016 */
[----:B------:R-:W3:Y:S01]  /*12e0*/  LDC.64 R12, c[0x0][0x3d8] ;  /* 0x0000f600ff0c7b82 */ /* 0x000ee20000000a00 */
[----:B------:R-:W-:Y:S01]  /*12f0*/  @P2 IADD3 R2, PT, PT, R2, 0x100, RZ ;  /* 0x0000010002022810 */ /* 0x000fe20007ffe0ff */
[----:B------:R4:W5:Y:S04]  /*1300*/  @P2 LDG.E.128 R64, desc[UR6][R20.64] ;  /* 0x0000000614402981 */ /* 0x000968000c1e1d00 */
[----:B------:R4:W5:Y:S02]  /*1310*/  @P2 LDG.E.128 R156, desc[UR6][R22.64] ;  /* 0x00000006169c2981 */ /* 0x000964000c1e1d00 */
[----:B------:R-:W3:Y:S01]  /*1320*/  @P4 LDC.64 R14, c[0x0][0x440] ;  /* 0x00011000ff0e4b82 */ /* 0x000ee20000000a00 */
[----:B------:R-:W-:-:S07]  /*1330*/  @P3 IMAD.WIDE.U32 R24, R2, 0x10, R24 ;  /* 0x0000001002183825 */ /* 0x000fce00078e0018 */
[----:B------:R-:W3:Y:S01]  /*1340*/  LDC.64 R32, c[0x0][0x3d0] ;  /* 0x0000f400ff207b82 */ /* 0x000ee20000000a00 */
[C---:B------:R-:W-:Y:S01]  /*1350*/  @P3 IMAD.WIDE.U32 R26, R2.reuse, 0x10, R26 ;  /* 0x00000010021a3825 */ /* 0x040fe200078e001a */
[----:B------:R0:W5:Y:S06]  /*1360*/  @P3 LDG.E.128 R68, desc[UR6][R24.64] ;  /* 0x0000000618443981 */ /* 0x00016c000c1e1d00 */
[----:B------:R-:W3:Y:S01]  /*1370*/  LDC.64 R34, c[0x0][0x3d8] ;  /* 0x0000f600ff227b82 */ /* 0x000ee20000000a00 */
[C---:B------:R-:W-:Y:S01]  /*1380*/  @P3 IMAD.WIDE.U32 R28, R2.reuse, 0x10, R28 ;  /* 0x00000010021c3825 */ /* 0x040fe200078e001c */
[----:B------:R3:W5:Y:S06]  /*1390*/  @P3 LDG.E.128 R124, desc[UR6][R26.64] ;  /* 0x000000061a7c3981 */ /* 0x00076c000c1e1d00 */
[----:B--2---:R-:W2:Y:S01]  /*13a0*/  @P5 LDC.64 R16, c[0x0][0x438] ;  /* 0x00010e00ff105b82 */ /* 0x004ea20000000a00 */
[----:B------:R3:W5:Y:S07]  /*13b0*/  @P3 LDG.E.128 R72, desc[UR6][R28.64] ;  /* 0x000000061c483981 */ /* 0x00076e000c1e1d00 */
[----:B------:R-:W2:Y:S01]  /*13c0*/  @P5 LDC.64 R18, c[0x0][0x440] ;  /* 0x00011000ff125b82 */ /* 0x000ea20000000a00 */
[----:B----4-:R-:W-:-:S07]  /*13d0*/  @P3 IMAD.WIDE.U32 R30, R2, 0x10, R30 ;  /* 0x00000010021e3825 */ /* 0x010fce00078e001e */
[----:B------:R-:W4:Y:S01]  /*13e0*/  LDC.64 R20, c[0x0][0x3d0] ;  /* 0x0000f400ff147b82 */ /* 0x000f220000000a00 */
[----:B------:R-:W-:Y:S01]  /*13f0*/  @P3 IADD3 R2, PT, PT, R2, 0x100, RZ ;  /* 0x0000010002023810 */ /* 0x000fe20007ffe0ff */
[----:B------:R0:W5:Y:S06]  /*1400*/  @P3 LDG.E.128 R152, desc[UR6][R30.64] ;  /* 0x000000061e983981 */ /* 0x00016c000c1e1d00 */
[----:B------:R-:W4:Y:S08]  /*1410*/  @P6 LDC.64 R22, c[0x0][0x438] ;  /* 0x00010e00ff166b82 */ /* 0x000f300000000a00 */
[----:B------:R-:W4:Y:S08]  /*1420*/  LDC.64 R36, c[0x0][0x3d8] ;  /* 0x0000f600ff247b82 */ /* 0x000f300000000a00 */
[----:B------:R-:W4:Y:S01]  /*1430*/  @P6 LDC.64 R38, c[0x0][0x440] ;  /* 0x00011000ff266b82 */ /* 0x000f220000000a00 */
[----:B-1----:R-:W-:-:S07]  /*1440*/  @P4 IMAD.WIDE.U32 R4, R2, 0x10, R4 ;  /* 0x0000001002044825 */ /* 0x002fce00078e0004 */
[----:B------:R-:W1:Y:S01]  /*1450*/  LDC.64 R40, c[0x0][0x3d0] ;  /* 0x0000f400ff287b82 */ /* 0x000e620000000a00 */
[C---:B0-----:R-:W-:Y:S01]  /*1460*/  @P4 IMAD.WIDE.U32 R8, R2.reuse, 0x10, R8 ;  /* 0x0000001002084825 */ /* 0x041fe200078e0008 */
[----:B------:R0:W5:Y:S06]  /*1470*/  @P4 LDG.E.128 R76, desc[UR6][R4.64] ;  /* 0x00000006044c4981 */ /* 0x00016c000c1e1d00 */
[----:B------:R-:W0:Y:S01]  /*1480*/  @P1 LDC.64 R24, c[0x0][0x438] ;  /* 0x00010e00ff181b82 */ /* 0x000e220000000a00 */
[C---:B---3--:R-:W-:Y:S01]  /*1490*/  @P4 IMAD.WIDE.U32 R12, R2.reuse, 0x10, R12 ;  /* 0x00000010020c4825 */ /* 0x048fe200078e000c */
[----:B------:R3:W5:Y:S06]  /*14a0*/  @P4 LDG.E.128 R120, desc[UR6][R8.64] ;  /* 0x0000000608784981 */ /* 0x00076c000c1e1d00 */
[----:B------:R-:W3:Y:S01]  /*14b0*/  LDC.64 R26, c[0x0][0x3d8] ;  /* 0x0000f600ff1a7b82 */ /* 0x000ee20000000a00 */
[----:B------:R-:W-:-:S07]  /*14c0*/  @P4 IMAD.WIDE.U32 R14, R2, 0x10, R14 ;  /* 0x00000010020e4825 */ /* 0x000fce00078e000e */
[----:B------:R-:W3:Y:S01]  /*14d0*/  @P1 LDC.64 R28, c[0x0][0x440] ;  /* 0x00011000ff1c1b82 */ /* 0x000ee20000000a00 */
[----:B------:R-:W-:Y:S01]  /*14e0*/  @P4 IADD3 R2, PT, PT, R2, 0x100, RZ ;  /* 0x0000010002024810 */ /* 0x000fe20007ffe0ff */
[----:B------:R0:W5:Y:S04]  /*14f0*/  @P4 LDG.E.128 R80, desc[UR6][R12.64] ;  /* 0x000000060c504981 */ /* 0x000168000c1e1d00 */
[C---:B------:R-:W-:Y:S01]  /*1500*/  @P5 IMAD.WIDE.U32 R32, R2.reuse, 0x10, R32 ;  /* 0x0000001002205825 */ /* 0x040fe200078e0020 */
[----:B------:R0:W5:Y:S03]  /*1510*/  @P4 LDG.E.128 R148, desc[UR6][R14.64] ;  /* 0x000000060e944981 */ /* 0x000166000c1e1d00 */
[C---:B--2---:R-:W-:Y:S01]  /*1520*/  @P5 IMAD.WIDE.U32 R16, R2.reuse, 0x10, R16 ;  /* 0x0000001002105825 */ /* 0x044fe200078e0010 */
[----:B------:R2:W5:Y:S03]  /*1530*/  @P5 LDG.E.128 R84, desc[UR6][R32.64] ;  /* 0x0000000620545981 */ /* 0x000566000c1e1d00 */
[C---:B------:R-:W-:Y:S01]  /*1540*/  @P5 IMAD.WIDE.U32 R34, R2.reuse, 0x10, R34 ;  /* 0x0000001002225825 */ /* 0x040fe200078e0022 */
[----:B------:R2:W5:Y:S03]  /*1550*/  @P5 LDG.E.128 R116, desc[UR6][R16.64] ;  /* 0x0000000610745981 */ /* 0x000566000c1e1d00 */
[C---:B------:R-:W-:Y:S01]  /*1560*/  @P5 IMAD.WIDE.U32 R18, R2.reuse, 0x10, R18 ;  /* 0x0000001002125825 */ /* 0x040fe200078e0012 */
[----:B------:R-:W-:Y:S01]  /*1570*/  @P5 IADD3 R2, PT, PT, R2, 0x100, RZ ;  /* 0x0000010002025810 */ /* 0x000fe20007ffe0ff */
[----:B------:R2:W5:Y:S04]  /*1580*/  @P5 LDG.E.128 R88, desc[UR6][R34.64] ;  /* 0x0000000622585981 */ /* 0x000568000c1e1d00 */
[C---:B----4-:R-:W-:Y:S01]  /*1590*/  @P6 IMAD.WIDE.U32 R20, R2.reuse, 0x10, R20 ;  /* 0x0000001002146825 */ /* 0x050fe200078e0014 */
[----:B------:R2:W5:Y:S03]  /*15a0*/  @P5 LDG.E.128 R144, desc[UR6][R18.64] ;  /* 0x0000000612905981 */ /* 0x000566000c1e1d00 */
[C---:B------:R-:W-:Y:S01]  /*15b0*/  @P6 IMAD.WIDE.U32 R22, R2.reuse, 0x10, R22 ;  /* 0x0000001002166825 */ /* 0x040fe200078e0016 */
[----:B------:R2:W5:Y:S03]  /*15c0*/  @P6 LDG.E.128 R92, desc[UR6][R20.64] ;  /* 0x00000006145c6981 */ /* 0x000566000c1e1d00 */
[C---:B------:R-:W-:Y:S01]  /*15d0*/  @P6 IMAD.WIDE.U32 R36, R2.reuse, 0x10, R36 ;  /* 0x0000001002246825 */ /* 0x040fe200078e0024 */
[----:B------:R2:W5:Y:S03]  /*15e0*/  @P6 LDG.E.128 R112, desc[UR6][R22.64] ;  /* 0x0000000616706981 */ /* 0x000566000c1e1d00 */
[C---:B------:R-:W-:Y:S01]  /*15f0*/  @P6 IMAD.WIDE.U32 R38, R2.reuse, 0x10, R38 ;  /* 0x0000001002266825 */ /* 0x040fe200078e0026 */
[----:B------:R-:W-:Y:S01]  /*1600*/  @P6 IADD3 R2, PT, PT, R2, 0x100, RZ ;  /* 0x0000010002026810 */ /* 0x000fe20007ffe0ff */
[----:B------:R2:W5:Y:S04]  /*1610*/  @P6 LDG.E.128 R96, desc[UR6][R36.64] ;  /* 0x0000000624606981 */ /* 0x000568000c1e1d00 */
[C---:B-1----:R-:W-:Y:S01]  /*1620*/  @P1 IMAD.WIDE.U32 R40, R2.reuse, 0x10, R40 ;  /* 0x0000001002281825 */ /* 0x042fe200078e0028 */
[----:B------:R2:W5:Y:S03]  /*1630*/  @P6 LDG.E.128 R140, desc[UR6][R38.64] ;  /* 0x00000006268c6981 */ /* 0x000566000c1e1d00 */
[C---:B0-----:R-:W-:Y:S01]  /*1640*/  @P1 IMAD.WIDE.U32 R24, R2.reuse, 0x10, R24 ;  /* 0x0000001002181825 */ /* 0x041fe200078e0018 */
[----:B------:R2:W5:Y:S03]  /*1650*/  @P1 LDG.E.128 R100, desc[UR6][R40.64] ;  /* 0x0000000628641981 */ /* 0x000566000c1e1d00 */
[C---:B---3--:R-:W-:Y:S01]  /*1660*/  @P1 IMAD.WIDE.U32 R26, R2.reuse, 0x10, R26 ;  /* 0x00000010021a1825 */ /* 0x048fe200078e001a */
[----:B------:R2:W5:Y:S03]  /*1670*/  @P1 LDG.E.128 R108, desc[UR6][R24.64] ;  /* 0x00000006186c1981 */ /* 0x000566000c1e1d00 */
[----:B------:R-:W-:Y:S01]  /*1680*/  @P1 IMAD.WIDE.U32 R28, R2, 0x10, R28 ;  /* 0x00000010021c1825 */ /* 0x000fe200078e001c */
[----:B------:R2:W5:Y:S04]  /*1690*/  @P1 LDG.E.128 R104, desc[UR6][R26.64] ;  /* 0x000000061a681981 */ /* 0x000568000c1e1d00 */
[----:B------:R2:W5:Y:S01]  /*16a0*/  @P1 LDG.E.128 R136, desc[UR6][R28.64] ;  /* 0x000000061c881981 */ /* 0x000562000c1e1d00 */
        /* <DEDUP_REMOVED lines=10> */
[----:B------:R-:W5:Y:S01]  /*1750*/  LDG.E.128 R168, desc[UR6][R168.64] ;  /* 0x00000006a8a87981 */ /* 0x000f62000c1e1d00 */
[----:B--2---:R-:W-:-:S06]  /*1760*/  IMAD.WIDE.U32 R172, R2, 0x10, R172 ;  /* 0x0000001002ac7825 */ /* 0x004fcc00078e00ac */
[----:B------:R-:W5:Y:S01]  /*1770*/  LDG.E.128 R172, desc[UR6][R172.64] ;  /* 0x00000006acac7981 */ /* 0x000f62000c1e1d00 */
[----:B---3--:R-:W-:-:S06]  /*1780*/  IMAD.WIDE.U32 R164, R2, 0x10, R164 ;  /* 0x0000001002a47825 */ /* 0x008fcc00078e00a4 */
[----:B------:R-:W5:Y:S01]  /*1790*/  LDG.E.128 R164, desc[UR6][R164.64] ;  /* 0x00000006a4a47981 */ /* 0x000f62000c1e1d00 */
[----:B------:R-:W-:Y:S05]  /*17a0*/  BRA `(.L_x_16109) ;  /* 0x0000000400d87947 */ /* 0x000fea0003800000 */
.L_x_16110:
        /* <DEDUP_REMOVED lines=12> */
[----:B------:R-:W0:Y:S01]  /*1870*/  @P2 LDC.64 R16, c[0x0][0x438] ;  /* 0x00010e00ff102b82 */ /* 0x000e220000000a00 */
[----:B------:R4:W5:Y:S07]  /*1880*/  @P0 LDG.E.128 R52, desc[UR6][R4.64] ;  /* 0x0000000604340981 */ /* 0x00096e000c1e1d00 */
[----:B------:R-:W4:Y:S08]  /*1890*/  LDC.64 R20, c[0x0][0x3d0] ;  /* 0x0000f400ff147b82 */ /* 0x000f300000000a00 */
[----:B------:R-:W4:Y:S01]  /*18a0*/  LDC.64 R24, c[0x0][0x3d8] ;  /* 0x0000f600ff187b82 */ /* 0x000f220000000a00 */
[----:B------:R-:W-:Y:S01]  /*18b0*/  ISETP.GE.U32.AND P1, PT, R6, 0x700, PT ;  /* 0x000007000600780c */ /* 0x000fe20003f26070 */
[----:B--2---:R-:W-:-:S06]  /*18c0*/  @P0 IMAD.WIDE.U32 R8, R2, 0x10, R8 ;  /* 0x0000001002080825 */ /* 0x004fcc00078e0008 */
[----:B------:R-:W2:Y:S01]  /*18d0*/  @P3 LDC.64 R22, c[0x0][0x438] ;  /* 0x00010e00ff163b82 */ /* 0x000ea20000000a00 */
[----:B-1----:R-:W-:-:S07]  /*18e0*/  @P0 IMAD.WIDE.U32 R12, R2, 0x10, R12 ;  /* 0x00000010020c0825 */ /* 0x002fce00078e000c */
[----:B------:R-:W1:Y:S01]  /*18f0*/  LDC.64 R26, c[0x0][0x3d0] ;  /* 0x0000f400ff1a7b82 */ /* 0x000e620000000a00 */
[----:B------:R-:W-:Y:S01]  /*1900*/  @P0 LOP3.LUT R2, R2, 0x100, RZ, 0xfc, !PT ;  /* 0x0000010002020812 */ /* 0x000fe200078efcff */
[----:B------:R4:W5:Y:S06]  /*1910*/  @P0 LDG.E.128 R132, desc[UR6][R8.64] ;  /* 0x0000000608840981 */ /* 0x00096c000c1e1d00 */
[----:B------:R-:W1:Y:S08]  /*1920*/  LDC.64 R30, c[0x0][0x3d8] ;  /* 0x0000f600ff1e7b82 */ /* 0x000e700000000a00 */
[----:B------:R-:W1:Y:S01]  /*1930*/  @P4 LDC.64 R28, c[0x0][0x438] ;  /* 0x00010e00ff1c4b82 */ /* 0x000e620000000a00 */
[C---:B---3--:R-:W-:Y:S01]  /*1940*/  @P2 IMAD.WIDE.U32 R14, R2.reuse, 0x10, R14 ;  /* 0x00000010020e2825 */ /* 0x048fe200078e000e */
[----:B------:R3:W5:Y:S06]  /*1950*/  @P0 LDG.E.128 R56, desc[UR6][R12.64] ;  /* 0x000000060c380981 */ /* 0x00076c000c1e1d00 */
[----:B------:R-:W3:Y:S01]  /*1960*/  LDC.64 R32, c[0x0][0x3d0] ;  /* 0x0000f400ff207b82 */ /* 0x000ee20000000a00 */
[C---:B0-----:R-:W-:Y:S01]  /*1970*/  @P2 IMAD.WIDE.U32 R16, R2.reuse, 0x10, R16 ;  /* 0x0000001002102825 */ /* 0x041fe200078e0010 */
[----:B------:R0:W5:Y:S06]  /*1980*/  @P2 LDG.E.128 R60, desc[UR6][R14.64] ;  /* 0x000000060e3c2981 */ /* 0x00016c000c1e1d00 */
[----:B------:R-:W0:Y:S01]  /*1990*/  LDC.64 R34, c[0x0][0x3d8] ;  /* 0x0000f600ff227b82 */ /* 0x000e220000000a00 */
[----:B----4-:R-:W-:-:S07]  /*19a0*/  @P2 IMAD.WIDE.U32 R18, R2, 0x10, R18 ;  /* 0x0000001002122825 */ /* 0x010fce00078e0012 */
[----:B------:R-:W4:Y:S01]  /*19b0*/  @P5 LDC.64 R4, c[0x0][0x438] ;  /* 0x00010e00ff045b82 */ /* 0x000f220000000a00 */
[----:B------:R-:W-:Y:S01]  /*19c0*/  @P2 IADD3 R2, PT, PT, R2, 0x100, RZ ;  /* 0x0000010002022810 */ /* 0x000fe20007ffe0ff */
[----:B------:R0:W5:Y:S06]  /*19d0*/  @P2 LDG.E.128 R128, desc[UR6][R16.64] ;  /* 0x0000000610802981 */ /* 0x00016c000c1e1d00 */
[----:B------:R-:W0:Y:S01]  /*19e0*/  LDC.64 R8, c[0x0][0x3d0] ;  /* 0x0000f400ff087b82 */ /* 0x000e220000000a00 */
[C---:B------:R-:W-:Y:S01]  /*19f0*/  @P3 IMAD.WIDE.U32 R20, R2.reuse, 0x10, R20 ;  /* 0x0000001002143825 */ /* 0x040fe200078e0014 */
[----:B------:R0:W5:Y:S06]  /*1a00*/  @P2 LDG.E.128 R64, desc[UR6][R18.64] ;  /* 0x0000000612402981 */ /* 0x00016c000c1e1d00 */
[----:B------:R-:W0:Y:S01]  /*1a10*/  LDC.64 R38, c[0x0][0x3d8] ;  /* 0x0000f600ff267b82 */ /* 0x000e220000000a00 */
[C---:B--2---:R-:W-:Y:S01]  /*1a20*/  @P3 IMAD.WIDE.U32 R22, R2.reuse, 0x10, R22 ;  /* 0x0000001002163825 */ /* 0x044fe200078e0016 */
[----:B------:R2:W5:Y:S06]  /*1a30*/  @P3 LDG.E.128 R68, desc[UR6][R20.64] ;  /* 0x0000000614443981 */ /* 0x00056c000c1e1d00 */
[----:B------:R-:W2:Y:S01]  /*1a40*/  @P6 LDC.64 R36, c[0x0][0x438] ;  /* 0x00010e00ff246b82 */ /* 0x000ea20000000a00 */
[C---:B------:R-:W-:Y:S01]  /*1a50*/  @P3 IMAD.WIDE.U32 R24, R2.reuse, 0x10, R24 ;  /* 0x0000001002183825 */ /* 0x040fe200078e0018 */
[----:B------:R-:W-:Y:S01]  /*1a60*/  @P3 IADD3 R2, PT, PT, R2, 0x100, RZ ;  /* 0x0000010002023810 */ /* 0x000fe20007ffe0ff */
[----:B------:R0:W5:Y:S05]  /*1a70*/  @P3 LDG.E.128 R124, desc[UR6][R22.64] ;  /* 0x00000006167c3981 */ /* 0x00016a000c1e1d00 */
[----:B------:R-:W2:Y:S01]  /*1a80*/  LDC.64 R40, c[0x0][0x3d0] ;  /* 0x0000f400ff287b82 */ /* 0x000ea20000000a00 */
[C---:B-1----:R-:W-:Y:S01]  /*1a90*/  @P4 IMAD.WIDE.U32 R26, R2.reuse, 0x10, R26 ;  /* 0x00000010021a4825 */ /* 0x042fe200078e001a */
[----:B------:R1:W5:Y:S06]  /*1aa0*/  @P3 LDG.E.128 R72, desc[UR6][R24.64] ;  /* 0x0000000618483981 */ /* 0x00036c000c1e1d00 */
[----:B------:R-:W1:Y:S01]  /*1ab0*/  LDC.64 R42, c[0x0][0x3d8] ;  /* 0x0000f600ff2a7b82 */ /* 0x000e620000000a00 */
        /* <DEDUP_REMOVED lines=10> */
[C---:B0-----:R-:W-:Y:S01]  /*1b60*/  @P5 IMAD.WIDE.U32 R34, R2.reuse, 0x10, R34 ;  /* 0x0000001002225825 */ /* 0x041fe200078e0022 */
[----:B------:R-:W-:Y:S01]  /*1b70*/  @P5 IADD3 R2, PT, PT, R2, 0x100, RZ ;  /* 0x0000010002025810 */ /* 0x000fe20007ffe0ff */
[----:B------:R4:W5:Y:S04]  /*1b80*/  @P5 LDG.E.128 R116, desc[UR6][R4.64] ;  /* 0x0000000604745981 */ /* 0x000968000c1e1d00 */
[C---:B------:R-:W-:Y:S01]  /*1b90*/  @P6 IMAD.WIDE.U32 R8, R2.reuse, 0x10, R8 ;  /* 0x0000001002086825 */ /* 0x040fe200078e0008 */
[----:B------:R4:W5:Y:S03]  /*1ba0*/  @P5 LDG.E.128 R88, desc[UR6][R34.64] ;  /* 0x0000000622585981 */ /* 0x000966000c1e1d00 */
[C---:B--2---:R-:W-:Y:S01]  /*1bb0*/  @P6 IMAD.WIDE.U32 R36, R2.reuse, 0x10, R36 ;  /* 0x0000001002246825 */ /* 0x044fe200078e0024 */
[----:B------:R4:W5:Y:S03]  /*1bc0*/  @P6 LDG.E.128 R92, desc[UR6][R8.64] ;  /* 0x00000006085c6981 */ /* 0x000966000c1e1d00 */
[C---:B------:R-:W-:Y:S01]  /*1bd0*/  @P6 IMAD.WIDE.U32 R38, R2.reuse, 0x10, R38 ;  /* 0x0000001002266825 */ /* 0x040fe200078e0026 */
[----:B------:R-:W-:Y:S01]  /*1be0*/  @P6 IADD3 R2, PT, PT, R2, 0x100, RZ ;  /* 0x0000010002026810 */ /* 0x000fe20007ffe0ff */
[----:B------:R4:W5:Y:S04]  /*1bf0*/  @P6 LDG.E.128 R112, desc[UR6][R36.64] ;  /* 0x0000000624706981 */ /* 0x000968000c1e1d00 */
[C---:B------:R-:W-:Y:S01]  /*1c00*/  @P1 IMAD.WIDE.U32 R40, R2.reuse, 0x10, R40 ;  /* 0x0000001002281825 */ /* 0x040fe200078e0028 */
[----:B------:R4:W5:Y:S03]  /*1c10*/  @P6 LDG.E.128 R96, desc[UR6][R38.64] ;  /* 0x0000000626606981 */ /* 0x000966000c1e1d00 */
[C---:B---3--:R-:W-:Y:S01]  /*1c20*/  @P1 IMAD.WIDE.U32 R12, R2.reuse, 0x10, R12 ;  /* 0x00000010020c1825 */ /* 0x048fe200078e000c */
[----:B------:R4:W5:Y:S03]  /*1c30*/  @P1 LDG.E.128 R100, desc[UR6][R40.64] ;  /* 0x0000000628641981 */ /* 0x000966000c1e1d00 */
[----:B-1----:R-:W-:Y:S01]  /*1c40*/  @P1 IMAD.WIDE.U32 R42, R2, 0x10, R42 ;  /* 0x00000010022a1825 */ /* 0x002fe200078e002a */
        /* <DEDUP_REMOVED lines=43> */
[----:B------:R-:W-:-:S07]  /*1f00*/  CS2R R160, SRZ ;  /* 0x0000000000a07805 */ /* 0x000fce000001ff00 */
.L_x_16109:
[----:B------:R-:W-:Y:S05]  /*1f10*/  BSYNC.RECONVERGENT B0 ;  /* 0x0000000000007941 */ /* 0x000fea0003800200 */
.L_x_16106:
[----:B------:R-:W0:Y:S08]  /*1f20*/  S2UR UR4, SR_CTAID.X ;  /* 0x00000000000479c3 */ /* 0x000e300000002500 */
[----:B------:R-:W0:Y:S02]  /*1f30*/  LDC R2, c[0x0][0x384] ;  /* 0x0000e100ff027b82 */ /* 0x000e240000000800 */
[----:B0-----:R-:W-:-:S13]  /*1f40*/  ISETP.LE.AND P1, PT, R2, UR4, PT ;  /* 0x0000000402007c0c */ /* 0x001fda000bf23270 */
[----:B------:R-:W-:Y:S05]  /*1f50*/  @P1 EXIT ;  /* 0x000000000000194d */ /* 0x000fea0003800000 */
[----:B------:R-:W-:Y:S01]  /*1f60*/  SHF.R.S32.HI R0, RZ, 0x2, R0 ;  /* 0x00000002ff007819 */ /* 0x000fe20000011400 */
[----:B------:R-:W0:Y:S01]  /*1f70*/  LDC.64 R8, c[0x0][0x398] ;  /* 0x0000e600ff087b82 */ /* 0x000e220000000a00 */
[----:B------:R-:W-:Y:S01]  /*1f80*/  LOP3.LUT R3, R10, 0xe0, RZ, 0xc0, !PT ;  /* 0x000000e00a037812 */ /* 0x000fe200078ec0ff */
[----:B------:R-:W0:Y:S01]  /*1f90*/  LDCU.64 UR8, c[0x0][0x3a0] ;  /* 0x00007400ff0877ac */ /* 0x000e220008000a00 */
[----:B------:R-:W-:Y:S02]  /*1fa0*/  LOP3.LUT R2, R0, 0xff, RZ, 0xc0, !PT ;  /* 0x000000ff00027812 */ /* 0x000fe400078ec0ff */
[----:B------:R-:W-:Y:S01]  /*1fb0*/  SHF.R.U32.HI R0, RZ, 0x1, R0 ;  /* 0x00000001ff007819 */ /* 0x000fe20000011600 */
[----:B------:R-:W1:Y:S01]  /*1fc0*/  LDCU UR12, c[0x0][0x388] ;  /* 0x00007100ff0c77ac */ /* 0x000e620008000800 */
[----:B------:R-:W-:Y:S02]  /*1fd0*/  VIADDMNMX R3, R2, -R3, RZ, !PT ;  /* 0x8000000302037246 */ /* 0x000fe400078001ff */
[----:B------:R-:W-:Y:S01]  /*1fe0*/  LOP3.LUT R0, R0, 0x7fffff80, RZ, 0xc0, !PT ;  /* 0x7fffff8000007812 */ /* 0x000fe200078ec0ff */
[----:B------:R-:W2:Y:S01]  /*1ff0*/  LDCU.U8 UR10, c[0x0][0x410] ;  /* 0x00008200ff0a77ac */ /* 0x000ea20008000000 */
[----:B------:R-:W-:-:S02]  /*2000*/  VIMNMX R3, PT, PT, R3, 0x20, PT ;  /* 0x0000002003037848 */ /* 0x000fc40003fe0100 */
[----:B------:R-:W-:Y:S01]  /*2010*/  SHF.L.U32 R4, R10, 0x5, RZ ;  /* 0x000000050a047819 */ /* 0x000fe200000006ff */
[----:B------:R-:W3:Y:S01]  /*2020*/  LDCU UR11, c[0x0][0x400] ;  /* 0x00008000ff0b77ac */ /* 0x000ee20008000800 */
[----:B------:R-:W-:Y:S02]  /*2030*/  LEA R3, R3, R0, 0x2 ;  /* 0x0000000003037211 */ /* 0x000fe400078e10ff */
[----:B------:R-:W-:Y:S01]  /*2040*/  LOP3.LUT R5, R4, 0x3e0, RZ, 0xc0, !PT ;  /* 0x000003e004057812 */ /* 0x000fe200078ec0ff */
[----:B------:R-:W4:Y:S01]  /*2050*/  LDCU.64 UR14, c[0x0][0x398] ;  /* 0x00007300ff0e77ac */ /* 0x000f220008000a00 */
[----:B------:R-:W-:Y:S02]  /*2060*/  I2FP.F32.U32 R3, R3 ;  /* 0x0000000300037245 */ /* 0x000fe40000201000 */
[----:B------:R-:W-:Y:S01]  /*2070*/  VIADDMNMX R5, R2, -R5, RZ, !PT ;  /* 0x8000000502057246 */ /* 0x000fe200078001ff */
[----:B------:R-:W0:Y:S01]  /*2080*/  LDCU.64 UR16, c[0x0][0x3a0] ;  /* 0x00007400ff1077ac */ /* 0x000e220008000a00 */
[----:B------:R0:W0:Y:S02]  /*2090*/  MUFU.RCP R4, R3 ;  /* 0x0000000300047308 */ /* 0x0000240000001000 */
[----:B0-----:R-:W-:-:S02]  /*20a0*/  LOP3.LUT P1, RZ, R8, UR8, RZ, 0xfc, !PT ;  /* 0x0000000808ff7c12 */ /* 0x001fc4000f82fcff */
[----:B------:R-:W-:Y:S01]  /*20b0*/  VIMNMX R5, PT, PT, R5, 0x20, PT ;  /* 0x0000002005057848 */ /* 0x000fe20003fe0100 */
[----:B------:R-:W-:Y:S01]  /*20c0*/  UPLOP3.LUT UP1, UPT, UPT, UPT, UPT, 0x40, 0x4 ;  /* 0x000000000004789c */ /* 0x000fe20003f2e870 */
[----:B------:R-:W-:Y:S02]  /*20d0*/  LOP3.LUT P1, RZ, R9, UR9, RZ, 0xfc, P1 ;  /* 0x0000000909ff7c12 */ /* 0x000fe4000882fcff */
[----:B------:R-:W-:Y:S02]  /*20e0*/  LEA R2, R5, R0, 0x2 ;  /* 0x0000000005027211 */ /* 0x000fe400078e10ff */
[----:B-1234-:R-:W-:-:S09]  /*20f0*/  MOV R0, UR4 ;  /* 0x0000000400007c02 */ /* 0x01efd20008000f00 */
.L_x_16164:
        /* <DEDUP_REMOVED lines=35> */
.L_x_16114:
        /* <DEDUP_REMOVED lines=9> */
.L_x_16113:
        /* <DEDUP_REMOVED lines=12> */
.L_x_16115:
[----:B------:R-:W1:Y:S01]  /*2480*/  @P1 LDC.64 R192, c[0x0][0x3a8] ;  /* 0x0000ea00ffc01b82 */ /* 0x000e620000000a00 */
[C---:B------:R-:W-:Y:S01]  /*2490*/  IADD3 R10, PT, PT, R8.reuse, 0x100, RZ ;  /* 0x00000100080a7810 */ /* 0x040fe20007ffe0ff */
[----:B-1----:R-:W-:-:S05]  /*24a0*/  @P1 IMAD.WIDE.U32 R192, R8, 0x10, R192 ;  /* 0x0000001008c01825 */ /* 0x002fca00078e00c0 */
[----:B------:R1:W-:Y:S02]  /*24b0*/  @P1 STG.E.128 desc[UR6][R192.64], R188 ;  /* 0x000000bcc0001986 */ /* 0x0003e4000c101d06 */
.L_x_16112:
[----:B------:R-:W-:Y:S05]  /*24c0*/  BSYNC.RECONVERGENT B0 ;  /* 0x0000000000007941 */ /* 0x000fea0003800200 */
.L_x_16111:
[----:B------:R-:W-:Y:S01]  /*24d0*/  ISETP.GE.U32.AND P0, PT, R6, 0x200, PT ;  /* 0x000002000600780c */ /* 0x000fe20003f06070 */
[----:B------:R-:W-:Y:S03]  /*24e0*/  BSSY.RECONVERGENT B0, `(.L_x_16116) ;  /* 0x000003d000007945 */ /* 0x000fe60003800200 */
[----:B------:R-:W-:-:S09]  /*24f0*/  P2R R12, PR, RZ, 0x1 ;  /* 0x00000001ff0c7803 */ /* 0x000fd20000000000 */
[----:B------:R-:W-:Y:S05]  /*2500*/  @!P0 BRA `(.L_x_16117) ;  /* 0x0000000000e88947 */ /* 0x000fea0003800000 */
[----:B------:R-:W-:Y:S01]  /*2510*/  ISETP.NE.U32.AND P0, PT, RZ, UR14, PT ;  /* 0x0000000eff007c0c */ /* 0x000fe2000bf05070 */
[----:B-1----:R-:W1:Y:S01]  /*2520*/  LDC.64 R192, c[0x0][0x390] ;  /* 0x0000e400ffc07b82 */ /* 0x002e620000000a00 */
        /* <DEDUP_REMOVED lines=29> */
.L_x_16118:
        /* <DEDUP_REMOVED lines=23> */
.L_x_16119:
[----:B------:R-:W1:Y:S02]  /*2870*/  @P1 LDC.64 R192, c[0x0][0x3a8] ;  /* 0x0000ea00ffc01b82 */ /* 0x000e640000000a00 */
[C---:B-1----:R-:W-:Y:S01]  /*2880*/  @P1 IMAD.WIDE.U32 R192, R10.reuse, 0x10, R192 ;  /* 0x000000100ac01825 */ /* 0x042fe200078e00c0 */
[----:B------:R-:W-:-:S04]  /*2890*/  IADD3 R10, PT, PT, R10, 0x100, RZ ;  /* 0x000001000a0a7810 */ /* 0x000fc80007ffe0ff */
[----:B------:R2:W-:Y:S03]  /*28a0*/  @P1 STG.E.128 desc[UR6][R192.64], R188 ;  /* 0x000000bcc0001986 */ /* 0x0005e6000c101d06 */
.L_x_16117:
[----:B------:R-:W-:Y:S05]  /*28b0*/  BSYNC.RECONVERGENT B0 ;  /* 0x0000000000007941 */ /* 0x000fea0003800200 */
.L_x_16116:
[----:B------:R-:W-:Y:S01]  /*28c0*/  ISETP.GE.U32.AND P0, PT, R6, 0x300, PT ;  /* 0x000003000600780c */ /* 0x000fe20003f06070 */
[----:B------:R-:W-:Y:S03]  /*28d0*/  BSSY.RECONVERGENT B0, `(.L_x_16120) ;  /* 0x000003d000007945 */ /* 0x000fe60003800200 */
[----:B------:R-:W-:-:S09]  /*28e0*/  P2R R12, PR, RZ, 0x1 ;  /* 0x00000001ff0c7803 */ /* 0x000fd20000000000 */
        /* <DEDUP_REMOVED lines=8> */
[----:B---3--:R-:W-:-:S05]  /*2970*/  IMAD.WIDE.U32 R18, R10, 0x10, R18 ;  /* 0x000000100a127825 */ /* 0x008fca00078e0012 */
[----:B-12---:R1:W5:Y:S01]  /*2980*/  LDG.E.128 R192, desc[UR6][R18.64] ;  /* 0x0000000612c07981 */ /* 0x006362000c1e1d00 */
[----:B----4-:R-:W-:-:S05]  /*2990*/  @P0 IMAD.WIDE.U32 R20, R10, 0x10, R20 ;  /* 0x000000100a140825 */ /* 0x010fca00078e0014 */
[----:B------:R1:W5:Y:S01]  /*29a0*/  @P0 LDG.E.128 R180, desc[UR6][R20.64] ;  /* 0x0000000614b40981 */ /* 0x000362000c1e1d00 */
[----:B0-----:R-:W-:-:S05]  /*29b0*/  @P2 IMAD.WIDE.U32 R22, R10, 0x10, R22 ;  /* 0x000000100a162825 */ /* 0x001fca00078e0016 */
        /* <DEDUP_REMOVED lines=19> */
.L_x_16122:
        /* <DEDUP_REMOVED lines=23> */
.L_x_16123:
[----:B------:R-:W0:Y:S02]  /*2c60*/  @P1 LDC.64 R192, c[0x0][0x3a8] ;  /* 0x0000ea00ffc01b82 */ /* 0x000e240000000a00 */
[C---:B0-----:R-:W-:Y:S01]  /*2c70*/  @P1 IMAD.WIDE.U32 R192, R10.reuse, 0x10, R192 ;  /* 0x000000100ac01825 */ /* 0x041fe200078e00c0 */
[----:B------:R-:W-:-:S04]  /*2c80*/  IADD3 R10, PT, PT, R10, 0x100, RZ ;  /* 0x000001000a0a7810 */ /* 0x000fc80007ffe0ff */
[----:B------:R3:W-:Y:S03]  /*2c90*/  @P1 STG.E.128 desc[UR6][R192.64], R188 ;  /* 0x000000bcc0001986 */ /* 0x0007e6000c101d06 */
.L_x_16121:
[----:B------:R-:W-:Y:S05]  /*2ca0*/  BSYNC.RECONVERGENT B0 ;  /* 0x0000000000007941 */ /* 0x000fea0003800200 */
.L_x_16120:
[----:B------:R-:W-:Y:S01]  /*2cb0*/  ISETP.GE.U32.AND P0, PT, R6, 0x400, PT ;  /* 0x000004000600780c */ /* 0x000fe20003f06070 */
[----:B------:R-:W-:Y:S03]  /*2cc0*/  BSSY.RECONVERGENT B0, `(.L_x_16124) ;  /* 0x000003d000007945 */ /* 0x000fe60003800200 */
[----:B------:R-:W-:-:S09]  /*2cd0*/  P2R R12, PR, RZ, 0x1 ;  /* 0x00000001ff0c7803 */ /* 0x000fd20000000000 */
[----:B------:R-:W-:Y:S05]  /*2ce0*/  @!P0 BRA `(.L_x_16125) ;  /* 0x0000000000e88947 */ /* 0x000fea0003800000 */
[----:B------:R-:W-:Y:S01]  /*2cf0*/  ISETP.NE.U32.AND P0, PT, RZ, UR14, PT ;  /* 0x0000000eff007c0c */ /* 0x000fe2000bf05070 */
[----:B------:R-:W4:Y:S01]  /*2d00*/  LDC.64 R26, c[0x0][0x390] ;  /* 0x0000e400ff1a7b82 */ /* 0x000f220000000a00 */
[----:B------:R-:W-:Y:S02]  /*2d10*/  ISETP.NE.U32.AND P2, PT, RZ, UR16, PT ;  /* 0x00000010ff007c0c */ /* 0x000fe4000bf45070 */
[----:B------:R-:W-:Y:S02]  /*2d20*/  ISETP.NE.AND.EX P0, PT, RZ, UR15, PT, P0 ;  /* 0x0000000fff007c0c */ /* 0x000fe4000bf05300 */
[----:B------:R-:W-:-:S11]  /*2d30*/  ISETP.NE.AND.EX P2, PT, RZ, UR17, PT, P2 ;  /* 0x00000011ff007c0c */ /* 0x000fd6000bf45320 */
[----:B------:R-:W0:Y:S08]  /*2d40*/  @P0 LDC.64 R28, c[0x0][0x398] ;  /* 0x0000e600ff1c0b82 */ /* 0x000e300000000a00 */
[----:B------:R-:W0:Y:S01]  /*2d50*/  @P2 LDC.64 R30, c[0x0][0x3a0] ;  /* 0x0000e800ff1e2b82 */ /* 0x000e220000000a00 */
[----:B----4-:R-:W-:-:S05]  /*2d60*/  IMAD.WIDE.U32 R26, R10, 0x10, R26 ;  /* 0x000000100a1a7825 */ /* 0x010fca00078e001a */
[----:B-123--:R1:W5:Y:S01]  /*2d70*/  LDG.E.128 R192, desc[UR6][R26.64] ;  /* 0x000000061ac07981 */ /* 0x00e362000c1e1d00 */
[----:B0-----:R-:W-:-:S05]  /*2d80*/  @P0 IMAD.WIDE.U32 R28, R10, 0x10, R28 ;  /* 0x000000100a1c0825 */ /* 0x001fca00078e001c */
[----:B------:R1:W5:Y:S01]  /*2d90*/  @P0 LDG.E.128 R180, desc[UR6][R28.64] ;  /* 0x000000061cb40981 */ /* 0x000362000c1e1d00 */
[----:B------:R-:W-:-:S05]  /*2da0*/  @P2 IMAD.WIDE.U32 R30, R10, 0x10, R30 ;  /* 0x000000100a1e2825 */ /* 0x000fca00078e001e */
        /* <DEDUP_REMOVED lines=19> */
.L_x_16126:
        /* <DEDUP_REMOVED lines=23> */
.L_x_16127:
[----:B------:R-:W0:Y:S02]  /*3050*/  @P1 LDC.64 R192, c[0x0][0x3a8] ;  /* 0x0000ea00ffc01b82 */ /* 0x000e240000000a00 */
[C---:B0-----:R-:W-:Y:S01]  /*3060*/  @P1 IMAD.WIDE.U32 R192, R10.reuse, 0x10, R192 ;  /* 0x000000100ac01825 */ /* 0x041fe200078e00c0 */
[----:B------:R-:W-:-:S04]  /*3070*/  IADD3 R10, PT, PT, R10, 0x100, RZ ;  /* 0x000001000a0a7810 */ /* 0x000fc80007ffe0ff */
[----:B------:R4:W-:Y:S03]  /*3080*/  @P1 STG.E.128 desc[UR6][R192.64], R188 ;  /* 0x000000bcc0001986 */ /* 0x0009e6000c101d06 */
.L_x_16125:
[----:B------:R-:W-:Y:S05]  /*3090*/  BSYNC.RECONVERGENT B0 ;  /* 0x0000000000007941 */ /* 0x000fea0003800200 */
.L_x_16124:
        /* <DEDUP_REMOVED lines=8> */
[----:B------:R-:W1:Y:S08]  /*3120*/  @P3 LDC.64 R36, c[0x0][0x398] ;  /* 0x0000e600ff243b82 */ /* 0x000e700000000a00 */
[----:B------:R-:W1:Y:S01]  /*3130*/  @P0 LDC.64 R38, c[0x0][0x3a0] ;  /* 0x0000e800ff260b82 */ /* 0x000e620000000a00 */
[----:B0-----:R-:W-:-:S05]  /*3140*/  IMAD.WIDE.U32 R34, R10, 0x10, R34 ;  /* 0x000000100a227825 */ /* 0x001fca00078e0022 */
[----:B-1234-:R0:W5:Y:S01]  /*3150*/  LDG.E.128 R192, desc[UR6][R34.64] ;  /* 0x0000000622c07981 */ /* 0x01e162000c1e1d00 */
[----:B------:R-:W-:-:S05]  /*3160*/  @P3 IMAD.WIDE.U32 R36, R10, 0x10, R36 ;  /* 0x000000100a243825 */ /* 0x000fca00078e0024 */
[----:B------:R0:W5:Y:S01]  /*3170*/  @P3 LDG.E.128 R180, desc[UR6][R36.64] ;  /* 0x0000000624b43981 */ /* 0x000162000c1e1d00 */
[----:B------:R-:W-:-:S05]  /*3180*/  @P0 IMAD.WIDE.U32 R38, R10, 0x10, R38 ;  /* 0x000000100a260825 */ /* 0x000fca00078e0026 */
        /* <DEDUP_REMOVED lines=19> */
.L_x_16130:
        /* <DEDUP_REMOVED lines=23> */
.L_x_16131:
[----:B------:R-:W0:Y:S02]  /*3430*/  @P1 LDC.64 R192, c[0x0][0x3a8] ;  /* 0x0000ea00ffc01b82 */ /* 0x000e240000000a00 */
[C---:B0-----:R-:W-:Y:S01]  /*3440*/  @P1 IMAD.WIDE.U32 R192, R10.reuse, 0x10, R192 ;  /* 0x000000100ac01825 */ /* 0x041fe200078e00c0 */
[----:B------:R-:W-:-:S04]  /*3450*/  IADD3 R10, PT, PT, R10, 0x100, RZ ;  /* 0x000001000a0a7810 */ /* 0x000fc80007ffe0ff */
[----:B------:R0:W-:Y:S03]  /*3460*/  @P1 STG.E.128 desc[UR6][R192.64], R188 ;  /* 0x000000bcc0001986 */ /* 0x0001e6000c101d06 */
.L_x_16129:
[----:B------:R-:W-:Y:S05]  /*3470*/  BSYNC.RECONVERGENT B0 ;  /* 0x0000000000007941 */ /* 0x000fea0003800200 */
.L_x_16128:
[----:B------:R-:W-:Y:S01]  /*3480*/  ISETP.GE.U32.AND P3, PT, R6, 0x600, PT ;  /* 0x000006000600780c */ /* 0x000fe20003f66070 */
[----:B------:R-:W-:-:S12]  /*3490*/  BSSY.RECONVERGENT B0, `(.L_x_16132) ;  /* 0x000003c000007945 */ /* 0x000fd80003800200 */
[----:B------:R-:W-:Y:S05]  /*34a0*/  @!P3 BRA `(.L_x_16133) ;  /* 0x0000000000e8b947 */ /* 0x000fea0003800000 */
[----:B------:R-:W-:-:S04]  /*34b0*/  ISETP.NE.U32.AND P0, PT, RZ, UR14, PT ;  /* 0x0000000eff007c0c */ /* 0x000fc8000bf05070 */
[----:B------:R-:W-:-:S13]  /*34c0*/  ISETP.NE.AND.EX P0, PT, RZ, UR15, PT, P0 ;  /* 0x0000000fff007c0c */ /* 0x000fda000bf05300 */
[----:B------:R-:W0:Y:S02]  /*34d0*/  @P0 LDC.64 R42, c[0x0][0x398] ;  /* 0x0000e600ff2a0b82 */ /* 0x000e240000000a00 */
[----:B0-----:R-:W-:-:S06]  /*34e0*/  @P0 IMAD.WIDE.U32 R44, R10, 0x10, R42 ;  /* 0x000000100a2c0825 */ /* 0x001fcc00078e002a */
[----:B------:R-:W0:Y:S01]  /*34f0*/  LDC.64 R42, c[0x0][0x390] ;  /* 0x0000e400ff2a7b82 */ /* 0x000e220000000a00 */
[----:B------:R0:W5:Y:S01]  /*3500*/  @P0 LDG.E.128 R180, desc[UR6][R44.64] ;  /* 0x000000062cb40981 */ /* 0x000162000c1e1d00 */
[----:B------:R-:W-:-:S04]  /*3510*/  ISETP.NE.U32.AND P0, PT, RZ, UR16, PT ;  /* 0x00000010ff007c0c */ /* 0x000fc8000bf05070 */
[----:B------:R-:W-:-:S13]  /*3520*/  ISETP.NE.AND.EX P0, PT, RZ, UR17, PT, P0 ;  /* 0x00000011ff007c0c */ /* 0x000fda000bf05300 */
[----:B------:R-:W1:Y:S01]  /*3530*/  @P0 LDC.64 R46, c[0x0][0x3a0] ;  /* 0x0000e800ff2e0b82 */ /* 0x000e620000000a00 */
[----:B0-----:R-:W-:-:S05]  /*3540*/  IMAD.WIDE.U32 R42, R10, 0x10, R42 ;  /* 0x000000100a2a7825 */ /* 0x001fca00078e002a */
[----:B-1234-:R0:W5:Y:S01]  /*3550*/  LDG.E.128 R192, desc[UR6][R42.64] ;  /* 0x000000062ac07981 */ /* 0x01e162000c1e1d00 */
        /* <DEDUP_REMOVED lines=20> */
.L_x_16134:
        /* <DEDUP_REMOVED lines=23> */
.L_x_16135:
[----:B------:R-:W0:Y:S02]  /*3810*/  @P1 LDC.64 R192, c[0x0][0x3a8] ;  /* 0x0000ea00ffc01b82 */ /* 0x000e240000000a00 */
[C---:B0-----:R-:W-:Y:S01]  /*3820*/  @P1 IMAD.WIDE.U32 R192, R10.reuse, 0x10, R192 ;  /* 0x000000100ac01825 */ /* 0x041fe200078e00c0 */
[----:B------:R-:W-:-:S04]  /*3830*/  IADD3 R10, PT, PT, R10, 0x100, RZ ;  /* 0x000001000a0a7810 */ /* 0x000fc80007ffe0ff */
[----:B------:R0:W-:Y:S03]  /*3840*/  @P1 STG.E.128 desc[UR6][R192.64], R188 ;  /* 0x000000bcc0001986 */ /* 0x0001e6000c101d06 */
.L_x_16133:
[----:B------:R-:W-:Y:S05]  /*3850*/  BSYNC.RECONVERGENT B0 ;  /* 0x0000000000007941 */ /* 0x000fea0003800200 */
.L_x_16132:
[----:B------:R-:W-:Y:S01]  /*3860*/  ISETP.GE.U32.AND P4, PT, R6, 0x700, PT ;  /* 0x000007000600780c */ /* 0x000fe20003f86070 */
[----:B------:R-:W-:-:S12]  /*3870*/  BSSY.RECONVERGENT B0, `(.L_x_16136) ;  /* 0x000003c000007945 */ /* 0x000fd80003800200 */
[----:B------:R-:W-:Y:S05]  /*3880*/  @!P4 BRA `(.L_x_16137) ;  /* 0x0000000000e8c947 */ /* 0x000fea0003800000 */
[----:B------:R-:W-:-:S04]  /*3890*/  ISETP.NE.U32.AND P0, PT, RZ, UR14, PT ;  /* 0x0000000eff007c0c */ /* 0x000fc8000bf05070 */
[----:B------:R-:W-:-:S13]  /*38a0*/  ISETP.NE.AND.EX P0, PT, RZ, UR15, PT, P0 ;  /* 0x0000000fff007c0c */ /* 0x000fda000bf05300 */
[----:B------:R-:W0:Y:S02]  /*38b0*/  @P0 LDC.64 R50, c[0x0][0x398] ;  /* 0x0000e600ff320b82 */ /* 0x000e240000000a00 */
        /* <DEDUP_REMOVED lines=8> */
[----:B-1----:R-:W-:-:S05]  /*3940*/  IMAD.WIDE.U32 R50, R10, 0x10, R50 ;  /* 0x000000100a327825 */ /* 0x002fca00078e0032 */
[----:B--234-:R0:W5:Y:S01]  /*3950*/  LDG.E.128 R192, desc[UR6][R50.64] ;  /* 0x0000000632c07981 */ /* 0x01c162000c1e1d00 */
        /* <DEDUP_REMOVED lines=18> */
.L_x_16138:
        /* <DEDUP_REMOVED lines=23> */
.L_x_16139:
[----:B------:R-:W0:Y:S02]  /*3bf0*/  @P1 LDC.64 R192, c[0x0][0x3a8] ;  /* 0x0000ea00ffc01b82 */ /* 0x000e240000000a00 */
[C---:B0-----:R-:W-:Y:S01]  /*3c00*/  @P1 IMAD.WIDE.U32 R192, R10.reuse, 0x10, R192 ;  /* 0x000000100ac01825 */ /* 0x041fe200078e00c0 */
[----:B------:R-:W-:-:S04]  /*3c10*/  IADD3 R10, PT, PT, R10, 0x100, RZ ;  /* 0x000001000a0a7810 */ /* 0x000fc80007ffe0ff */
[----:B------:R0:W-:Y:S03]  /*3c20*/  @P1 STG.E.128 desc[UR6][R192.64], R188 ;  /* 0x000000bcc0001986 */ /* 0x0001e6000c101d06 */
.L_x_16137:
[----:B------:R-:W-:Y:S05]  /*3c30*/  BSYNC.RECONVERGENT B0 ;  /* 0x0000000000007941 */ /* 0x000fea0003800200 */
.L_x_16136:
[----:B------:R-:W-:Y:S01]  /*3c40*/  ISETP.GE.U32.AND P5, PT, R6, 0x800, PT ;  /* 0x000008000600780c */ /* 0x000fe20003fa6070 */
[----:B------:R-:W-:-:S12]  /*3c50*/  BSSY.RECONVERGENT B0, `(.L_x_16140) ;  /* 0x000003b000007945 */ /* 0x000fd80003800200 */
[----:B------:R-:W-:Y:S05]  /*3c60*/  @!P5 BRA `(.L_x_16141) ;  /* 0x0000000000e4d947 */ /* 0x000fea0003800000 */
[----:B------:R-:W-:Y:S01]  /*3c70*/  ISETP.NE.U32.AND P0, PT, RZ, UR14, PT ;  /* 0x0000000eff007c0c */ /* 0x000fe2000bf05070 */
[----:B01234-:R-:W0:Y:S03]  /*3c80*/  LDC.64 R192, c[0x0][0x390] ;  /* 0x0000e400ffc07b82 */ /* 0x01fe260000000a00 */
[----:B------:R-:W-:-:S13]  /*3c90*/  ISETP.NE.AND.EX P0, PT, RZ, UR15, PT, P0 ;  /* 0x0000000fff007c0c */ /* 0x000fda000bf05300 */
[----:B------:R-:W1:Y:S02]  /*3ca0*/  @P0 LDC.64 R196, c[0x0][0x398] ;  /* 0x0000e600ffc40b82 */ /* 0x000e640000000a00 */
[----:B-1----:R-:W-:-:S05]  /*3cb0*/  @P0 IMAD.WIDE.U32 R196, R10, 0x10, R196 ;  /* 0x000000100ac40825 */ /* 0x002fca00078e00c4 */
        /* <DEDUP_REMOVED lines=26> */
.L_x_16142:
        /* <DEDUP_REMOVED lines=23> */
.L_x_16143:
[----:B------:R-:W0:Y:S02]  /*3fd0*/  @P1 LDC.64 R192, c[0x0][0x3a8] ;  /* 0x0000ea00ffc01b82 */ /* 0x000e240000000a00 */
[----:B0-----:R-:W-:-:S05]  /*3fe0*/  @P1 IMAD.WIDE.U32 R192, R10, 0x10, R192 ;  /* 0x000000100ac01825 */ /* 0x001fca00078e00c0 */
[----:B------:R0:W-:Y:S02]  /*3ff0*/  @P1 STG.E.128 desc[UR6][R192.64], R188 ;  /* 0x000000bcc0001986 */ /* 0x0001e4000c101d06 */
.L_x_16141:
[----:B------:R-:W-:Y:S05]  /*4000*/  BSYNC.RECONVERGENT B0 ;  /* 0x0000000000007941 */ /* 0x000fea0003800200 */
.L_x_16140:
[----:B------:R-:W-:Y:S01]  /*4010*/  FADD.FTZ R10, RZ, R9 ;  /* 0x00000009ff0a7221 */ /* 0x000fe20000010000 */
        /* <DEDUP_REMOVED lines=129> */
[----:B0-----:R-:W-:-:S04]  /*4830*/  LOP3.LUT P6, RZ, R10, 0x1f, RZ, 0xc0, !PT ;  /* 0x0000001f0aff7812 */ /* 0x001fc800078cc0ff */
[----:B------:R-:W0:Y:S01]  /*4840*/  SHFL.BFLY PT, R193, R14, 0x2, 0x1f ;  /* 0x0c401f000ec17f89 */ /* 0x000e2200000e0000 */
[----:B------:R-:W-:Y:S01]  /*4850*/  LOP3.LUT R22, R10, 0x1f, RZ, 0xc0, !PT ;  /* 0x0000001f0a167812 */ /* 0x000fe200078ec0ff */
        /* <DEDUP_REMOVED lines=15> */
.L_x_16145:
[----:B------:R-:W-:Y:S05]  /*4950*/  BSYNC.RECONVERGENT B0 ;  /* 0x0000000000007941 */ /* 0x000fea0003800200 */
.L_x_16144:
        /* <DEDUP_REMOVED lines=13> */
.L_x_16147:
[----:B------:R-:W-:Y:S05]  /*4a30*/  BSYNC.RECONVERGENT B0 ;  /* 0x0000000000007941 */ /* 0x000fea0003800200 */
.L_x_16146:
[----:B------:R-:W0:Y:S01]  /*4a40*/  SHFL.DOWN PT, R195, R24, 0x4, 0x1f ;  /* 0x08801f0018c37f89 */ /* 0x000e2200000e0000 */
        /* <DEDUP_REMOVED lines=8> */
[----:B-1----:R-:W-:Y:S01]  /*4ad0*/  FMUL.FTZ R14, R197, R20 ;  /* 0x00000014c50e7220 */ /* 0x002fe20000410000 */
[----:B------:R-:W1:Y:S03]  /*4ae0*/  MUFU.RCP R18, R16 ;  /* 0x0000001000127308 */ /* 0x000e660000001000 */
[----:B------:R-:W-:Y:S01]  /*4af0*/  FFMA.FTZ R199, R195, R192, R14 ;  /* 0x000000c0c3c77223 */ /* 0x000fe2000001000e */
[----:B------:R-:W-:-:S04]  /*4b00*/  FADD.FTZ R192, -R197, R192 ;  /* 0x000000c0c5c07221 */ /* 0x000fc80000010100 */
[----:B------:R-:W-:-:S04]  /*4b10*/  FMUL.FTZ R192, R192, R192 ;  /* 0x000000c0c0c07220 */ /* 0x000fc80000410000 */
[----:B------:R-:W-:-:S04]  /*4b20*/  FMUL.FTZ R192, R192, R195 ;  /* 0x000000c3c0c07220 */ /* 0x000fc80000410000 */
[----:B------:R-:W-:Y:S01]  /*4b30*/  FMUL.FTZ R192, R192, R20 ;  /* 0x00000014c0c07220 */ /* 0x000fe20000410000 */
[----:B-1----:R-:W-:Y:S01]  /*4b40*/  FMUL.FTZ R199, R18, R199 ;  /* 0x000000c712c77220 */ /* 0x002fe20000410000 */
[----:B0-----:R-:W-:-:S04]  /*4b50*/  IADD3 R14, PT, PT, R12, R215, RZ ;  /* 0x000000d70c0e7210 */ /* 0x001fc80007ffe0ff */
        /* <DEDUP_REMOVED lines=13> */
[----:B------:R-:W-:-:S03]  /*4c30*/  FMUL.FTZ R197, R16, R197 ;  /* 0x000000c510c57220 */ /* 0x000fc60000410000 */
[----:B------:R-:W0:Y:S01]  /*4c40*/  SHFL.DOWN PT, R28, R217, 0x1, 0x1f ;  /* 0x08201f00d91c7f89 */ /* 0x000e2200000e0000 */
[----:B------:R-:W-:Y:S01]  /*4c50*/  FMUL.FTZ R197, R197, R215 ;  /* 0x000000d7c5c57220 */ /* 0x000fe20000410000 */
[----:B------:R-:W1:Y:S01]  /*4c60*/  MUFU.RCP R30, R30 ;  /* 0x0000001e001e7308 */ /* 0x000e620000001000 */
[----:B0-----:R-:W-:Y:S01]  /*4c70*/  FMUL.FTZ R221, R28, R219 ;  /* 0x000000db1cdd7220 */ /* 0x001fe20000410000 */
[----:B------:R-:W-:-:S03]  /*4c80*/  FADD.FTZ R28, R217, -R28 ;  /* 0x8000001cd91c7221 */ /* 0x000fc60000010000 */
[----:B------:R-:W-:-:S04]  /*4c90*/  FFMA.FTZ R221, R24, R217, R221 ;  /* 0x000000d918dd7223 */ /* 0x000fc800000100dd */
[----:B-1----:R-:W-:-:S06]  /*4ca0*/  FMUL.FTZ R221, R30, R221 ;  /* 0x000000dd1edd7220 */ /* 0x002fcc0000410000 */
[----:B------:R-:W0:Y:S02]  /*4cb0*/  SHFL.IDX PT, R221, R221, RZ, 0x1f ;  /* 0x00001fffdddd7589 */ /* 0x000e2400000e0000 */
[C---:B0-----:R-:W-:Y:S01]  /*4cc0*/  FMUL.FTZ R14, R221.reuse, R221 ;  /* 0x000000dddd0e7220 */ /* 0x041fe20000410000 */
[----:B------:R-:W-:-:S04]  /*4cd0*/  FSEL R12, R221, RZ, !P6 ;  /* 0x000000ffdd0c7208 */ /* 0x000fc80007000000 */
[----:B------:R-:W-:Y:S02]  /*4ce0*/  FSEL R223, R14, RZ, P6 ;  /* 0x000000ff0edf7208 */ /* 0x000fe40003000000 */
[----:B------:R-:W0:Y:S01]  /*4cf0*/  SHFL.DOWN PT, R14, R193, 0x4, 0x1f ;  /* 0x08801f00c10e7f89 */ /* 0x000e2200000e0000 */
[----:B------:R-:W-:Y:S01]  /*4d00*/  ISETP.NE.AND P6, PT, R10, RZ, PT ;  /* 0x000000ff0a00720c */ /* 0x000fe20003fc5270 */
[----:B0-----:R-:W-:Y:S01]  /*4d10*/  FADD.FTZ R195, R14, R193 ;  /* 0x000000c10ec37221 */ /* 0x001fe20000010000 */
[----:B------:R-:W-:-:S03]  /*4d20*/  FMUL.FTZ R193, R28, R28 ;  /* 0x0000001c1cc17220 */ /* 0x000fc60000410000 */
[----:B------:R-:W-:Y:S01]  /*4d30*/  FFMA.FTZ R192, R18, R192, R195 ;  /* 0x000000c012c07223 */ /* 0x000fe200000100c3 */
[----:B------:R-:W-:-:S04]  /*4d40*/  FMUL.FTZ R24, R24, R193 ;  /* 0x000000c118187220 */ /* 0x000fc80000410000 */
[----:B------:R-:W0:Y:S01]  /*4d50*/  SHFL.DOWN PT, R195, R192, 0x2, 0x1f ;  /* 0x08401f00c0c37f89 */ /* 0x000e2200000e0000 */
[----:B------:R-:W-:Y:S01]  /*4d60*/  FMUL.FTZ R24, R24, R219 ;  /* 0x000000db18187220 */ /* 0x000fe20000410000 */
[----:B0-----:R-:W-:-:S04]  /*4d70*/  FADD.FTZ R195, R192, R195 ;  /* 0x000000c3c0c37221 */ /* 0x001fc80000010000 */
[----:B------:R-:W-:-:S05]  /*4d80*/  FFMA.FTZ R195, R26, R197, R195 ;  /* 0x000000c51ac37223 */ /* 0x000fca00000100c3 */
[----:B------:R-:W0:Y:S02]  /*4d90*/  SHFL.DOWN PT, R14, R195, 0x1, 0x1f ;  /* 0x08201f00c30e7f89 */ /* 0x000e2400000e0000 */
[----:B0-----:R-:W-:Y:S02]  /*4da0*/  FADD.FTZ R193, R195, R14 ;  /* 0x0000000ec3c17221 */ /* 0x001fe40000010000 */
[----:B------:R-:W0:Y:S02]  /*4db0*/  LDC R14, c[0x0][0x448] ;  /* 0x00011200ff0e7b82 */ /* 0x000e240000000800 */
[----:B------:R-:W-:-:S05]  /*4dc0*/  FFMA.FTZ R24, R30, R24, R193 ;  /* 0x000000181e187223 */ /* 0x000fca00000100c1 */
[----:B------:R-:W0:Y:S01]  /*4dd0*/  SHFL.IDX PT, R197, R24, RZ, 0x1f ;  /* 0x00001fff18c57589 */ /* 0x000e2200000e0000 */
[----:B------:R-:W1:Y:S08]  /*4de0*/  @!P6 LDC.64 R192, c[0x0][0x3c0] ;  /* 0x0000f000ffc0eb82 */ /* 0x000e700000000a00 */
[----:B------:R-:W2:Y:S01]  /*4df0*/  @!P6 LDC.64 R194, c[0x0][0x3c8] ;  /* 0x0000f200ffc2eb82 */ /* 0x000ea20000000a00 */
[----:B0-----:R-:W-:Y:S01]  /*4e00*/  FFMA.FTZ R14, R197, UR11, R14 ;  /* 0x0000000bc50e7c23 */ /* 0x001fe2000801000e */
[----:B-1----:R-:W-:-:S04]  /*4e10*/  @!P6 IMAD.WIDE R192, R0, 0x4, R192 ;  /* 0x0000000400c0e825 */ /* 0x002fc800078e02c0 */
[----:B------:R-:W-:Y:S01]  /*4e20*/  FADD.FTZ R14, R14, R223 ;  /* 0x000000df0e0e7221 */ /* 0x000fe20000010000 */
[----:B------:R0:W-:Y:S01]  /*4e30*/  @!P6 STG.E desc[UR6][R192.64], R221 ;  /* 0x000000ddc000e986 */ /* 0x0001e2000c101906 */
[----:B--2---:R-:W-:-:S04]  /*4e40*/  @!P6 IMAD.WIDE R194, R0, 0x4, R194 ;  /* 0x0000000400c2e825 */ /* 0x004fc800078e02c2 */
[----:B------:R-:W1:Y:S02]  /*4e50*/  MUFU.RSQ R14, R14 ;  /* 0x0000000e000e7308 */ /* 0x000e640000001400 */
[----:B-1----:R0:W-:Y:S01]  /*4e60*/  @!P6 STG.E desc[UR6][R194.64], R14 ;  /* 0x0000000ec200e986 */ /* 0x0021e2000c101906 */
[----:B------:R-:W-:Y:S05]  /*4e70*/  @!P0 BRA `(.L_x_16149) ;  /* 0x00000000005c8947 */ /* 0x000fea0003800000 */
[----:B------:R-:W1:Y:S01]  /*4e80*/  LDC.64 R214, c[0x0][0x428] ;  /* 0x00010a00ffd67b82 */ /* 0x000e620000000a00 */
[--C-:B0-----:R-:W-:Y:S01]  /*4e90*/  FADD.FTZ R195, R7, -R12.reuse ;  /* 0x8000000c07c37221 */ /* 0x101fe20000010000 */
[--C-:B------:R-:W-:Y:S01]  /*4ea0*/  FADD.FTZ R193, R9, -R12.reuse ;  /* 0x8000000c09c17221 */ /* 0x100fe20000010000 */
[--C-:B------:R-:W-:Y:S01]  /*4eb0*/  FADD.FTZ R197, R5, -R12.reuse ;  /* 0x8000000c05c57221 */ /* 0x100fe20000010000 */
[----:B------:R-:W-:Y:S01]  /*4ec0*/  FADD.FTZ R199, R3, -R12 ;  /* 0x8000000c03c77221 */ /* 0x000fe20000010000 */
[C---:B------:R-:W-:Y:S01]  /*4ed0*/  FMUL.FTZ R16, R14.reuse, R195 ;  /* 0x000000c30e107220 */ /* 0x040fe20000410000 */
[C---:B------:R-:W-:Y:S01]  /*4ee0*/  FMUL.FTZ R193, R14.reuse, R193 ;  /* 0x000000c10ec17220 */ /* 0x040fe20000410000 */
[C---:B------:R-:W-:Y:S01]  /*4ef0*/  FMUL.FTZ R195, R14.reuse, R197 ;  /* 0x000000c50ec37220 */ /* 0x040fe20000410000 */
[----:B------:R-:W0:Y:S01]  /*4f00*/  LDC.64 R216, c[0x0][0x430] ;  /* 0x00010c00ffd87b82 */ /* 0x000e220000000a00 */
[----:B------:R-:W-:Y:S01]  /*4f10*/  FMUL.FTZ R18, R14, R199 ;  /* 0x000000c70e127220 */ /* 0x000fe20000410000 */
[C---:B-----5:R-:W-:Y:S01]  /*4f20*/  FFMA.FTZ R192, R193.reuse, R52, R132 ;  /* 0x00000034c1c07223 */ /* 0x060fe20000010084 */
[----:B------:R-:W-:Y:S01]  /*4f30*/  FFMA.FTZ R196, R193, R56, R160 ;  /* 0x00000038c1c47223 */ /* 0x000fe200000100a0 */
[C---:B------:R-:W-:Y:S01]  /*4f40*/  FFMA.FTZ R194, R195.reuse, R54, R134 ;  /* 0x00000036c3c27223 */ /* 0x040fe20000010086 */
[----:B------:R-:W-:Y:S01]  /*4f50*/  FFMA.FTZ R198, R195, R58, R162 ;  /* 0x0000003ac3c67223 */ /* 0x000fe200000100a2 */
[----:B------:R-:W-:Y:S01]  /*4f60*/  FFMA.FTZ R193, R16, R53, R133 ;  /* 0x0000003510c17223 */ /* 0x000fe20000010085 */
[----:B------:R-:W-:Y:S01]  /*4f70*/  FFMA.FTZ R195, R18, R55, R135 ;  /* 0x0000003712c37223 */ /* 0x000fe20000010087 */
[----:B------:R-:W-:Y:S01]  /*4f80*/  FFMA.FTZ R197, R16, R57, R161 ;  /* 0x0000003910c57223 */ /* 0x000fe200000100a1 */
[----:B------:R-:W-:Y:S01]  /*4f90*/  FFMA.FTZ R199, R18, R59, R163 ;  /* 0x0000003b12c77223 */ /* 0x000fe200000100a3 */
[----:B-1----:R-:W-:-:S05]  /*4fa0*/  IMAD.WIDE.U32 R214, R8, 0x10, R214 ;  /* 0x0000001008d67825 */ /* 0x002fca00078e00d6 */
[----:B------:R1:W-:Y:S01]  /*4fb0*/  STG.E.128 desc[UR6][R214.64], R192 ;  /* 0x000000c0d6007986 */ /* 0x0003e2000c101d06 */
[C---:B0-----:R-:W-:Y:S01]  /*4fc0*/  IMAD.WIDE.U32 R216, R8.reuse, 0x10, R216 ;  /* 0x0000001008d87825 */ /* 0x041fe200078e00d8 */
[----:B------:R-:W-:-:S04]  /*4fd0*/  IADD3 R8, PT, PT, R8, 0x100, RZ ;  /* 0x0000010008087810 */ /* 0x000fc80007ffe0ff */
[----:B------:R1:W-:Y:S03]  /*4fe0*/  STG.E.128 desc[UR6][R216.64], R196 ;  /* 0x000000c4d8007986 */ /* 0x0003e6000c101d06 */
.L_x_16149:
[----:B------:R-:W-:Y:S05]  /*4ff0*/  BSYNC.RECONVERGENT B0 ;  /* 0x0000000000007941 */ /* 0x000fea0003800200 */
.L_x_16148:
        /* <DEDUP_REMOVED lines=13> */
[----:B-----5:R-:W-:Y:S01]  /*50d0*/  FFMA.FTZ R196, R197, R64, R156 ;  /* 0x00000040c5c47223 */ /* 0x020fe2000001009c */
[----:B------:R-:W-:Y:S01]  /*50e0*/  FFMA.FTZ R198, R199, R66, R158 ;  /* 0x00000042c7c67223 */ /* 0x000fe2000001009e */
[----:B0-----:R-:W-:-:S04]  /*50f0*/  IMAD.WIDE.U32 R214, R8, 0x10, R192 ;  /* 0x0000001008d67825 */ /* 0x001fc800078e00c0 */
[----:B------:R-:W-:Y:S01]  /*5100*/  FFMA.FTZ R192, R197, R60, R128 ;  /* 0x0000003cc5c07223 */ /* 0x000fe20000010080 */
[C---:B------:R-:W-:Y:S01]  /*5110*/  FFMA.FTZ R193, R16.reuse, R61, R129 ;  /* 0x0000003d10c17223 */ /* 0x040fe20000010081 */
[----:B------:R-:W-:Y:S01]  /*5120*/  FFMA.FTZ R197, R16, R65, R157 ;  /* 0x0000004110c57223 */ /* 0x000fe2000001009d */
[----:B-1----:R-:W-:-:S04]  /*5130*/  IMAD.WIDE.U32 R216, R8, 0x10, R194 ;  /* 0x0000001008d87825 */ /* 0x002fc800078e00c2 */
[----:B------:R-:W-:Y:S01]  /*5140*/  FFMA.FTZ R194, R199, R62, R130 ;  /* 0x0000003ec7c27223 */ /* 0x000fe20000010082 */
[C---:B------:R-:W-:Y:S01]  /*5150*/  FFMA.FTZ R195, R18.reuse, R63, R131 ;  /* 0x0000003f12c37223 */ /* 0x040fe20000010083 */
[----:B------:R-:W-:Y:S01]  /*5160*/  FFMA.FTZ R199, R18, R67, R159 ;  /* 0x0000004312c77223 */ /* 0x000fe2000001009f */
[----:B------:R-:W-:-:S03]  /*5170*/  IADD3 R8, PT, PT, R8, 0x100, RZ ;  /* 0x0000010008087810 */ /* 0x000fc60007ffe0ff */
[----:B------:R2:W-:Y:S04]  /*5180*/  STG.E.128 desc[UR6][R214.64], R192 ;  /* 0x000000c0d6007986 */ /* 0x0005e8000c101d06 */
[----:B------:R2:W-:Y:S02]  /*5190*/  STG.E.128 desc[UR6][R216.64], R196 ;  /* 0x000000c4d8007986 */ /* 0x0005e4000c101d06 */
.L_x_16151:
[----:B------:R-:W-:Y:S05]  /*51a0*/  BSYNC.RECONVERGENT B0 ;  /* 0x0000000000007941 */ /* 0x000fea0003800200 */
.L_x_16150:
[----:B------:R-:W-:Y:S01]  /*51b0*/  ISETP.GE.U32.AND P6, PT, R6, 0x300, PT ;  /* 0x000003000600780c */ /* 0x000fe20003fc6070 */
[----:B------:R-:W-:-:S12]  /*51c0*/  BSSY.RECONVERGENT B0, `(.L_x_16152) ;  /* 0x0000019000007945 */ /* 0x000fd80003800200 */
[----:B------:R-:W-:Y:S05]  /*51d0*/  @!P6 BRA `(.L_x_16153) ;  /* 0x00000000005ce947 */ /* 0x000fea0003800000 */
[----:B012---:R-:W0:Y:S01]  /*51e0*/  LDC.64 R192, c[0x0][0x428] ;  /* 0x00010a00ffc07b82 */ /* 0x007e220000000a00 */
        /* <DEDUP_REMOVED lines=22> */
.L_x_16153:
[----:B------:R-:W-:Y:S05]  /*5350*/  BSYNC.RECONVERGENT B0 ;  /* 0x0000000000007941 */ /* 0x000fea0003800200 */
.L_x_16152:
[----:B------:R-:W-:Y:S01]  /*5360*/  ISETP.GE.U32.AND P6, PT, R6, 0x400, PT ;  /* 0x000004000600780c */ /* 0x000fe20003fc6070 */
[----:B------:R-:W-:-:S12]  /*5370*/  BSSY.RECONVERGENT B0, `(.L_x_16154) ;  /* 0x0000019000007945 */ /* 0x000fd80003800200 */
[----:B------:R-:W-:Y:S05]  /*5380*/  @!P6 BRA `(.L_x_16155) ;  /* 0x00000000005ce947 */ /* 0x000fea0003800000 */
[----:B0123--:R-:W0:Y:S01]  /*5390*/  LDC.64 R192, c[0x0][0x428] ;  /* 0x00010a00ffc07b82 */ /* 0x00fe220000000a00 */
        /* <DEDUP_REMOVED lines=22> */
.L_x_16155:
[----:B------:R-:W-:Y:S05]  /*5500*/  BSYNC.RECONVERGENT B0 ;  /* 0x0000000000007941 */ /* 0x000fea0003800200 */
.L_x_16154:
        /* <DEDUP_REMOVED lines=25> */
.L_x_16157:
[----:B------:R-:W-:Y:S05]  /*56a0*/  BSYNC.RECONVERGENT B0 ;  /* 0x0000000000007941 */ /* 0x000fea0003800200 */
.L_x_16156:
        /* <DEDUP_REMOVED lines=25> */
.L_x_16159:
[----:B------:R-:W-:Y:S05]  /*5840*/  BSYNC.RECONVERGENT B0 ;  /* 0x0000000000007941 */ /* 0x000fea0003800200 */
.L_x_16158:
        /* <DEDUP_REMOVED lines=25> */
.L_x_16161:
[----:B------:R-:W-:Y:S05]  /*59e0*/  BSYNC.RECONVERGENT B0 ;  /* 0x0000000000007941 */ /* 0x000fea0003800200 */
.L_x_16160:
        /* <DEDUP_REMOVED lines=20> */
[----:B0-----:R-:W-:-:S05]  /*5b30*/  IMAD.WIDE.U32 R214, R8, 0x10, R214 ;  /* 0x0000001008d67825 */ /* 0x001fca00078e00d6 */
[----:B------:R0:W-:Y:S01]  /*5b40*/  STG.E.128 desc[UR6][R214.64], R192 ;  /* 0x000000c0d6007986 */ /* 0x0001e2000c101d06 */
[----:B-1----:R-:W-:-:S05]  /*5b50*/  IMAD.WIDE.U32 R216, R8, 0x10, R216 ;  /* 0x0000001008d87825 */ /* 0x002fca00078e00d8 */
[----:B------:R0:W-:Y:S02]  /*5b60*/  STG.E.128 desc[UR6][R216.64], R196 ;  /* 0x000000c4d8007986 */ /* 0x0001e4000c101d06 */
.L_x_16163:
[----:B------:R-:W-:Y:S05]  /*5b70*/  BSYNC.RECONVERGENT B0 ;  /* 0x0000000000007941 */ /* 0x000fea0003800200 */
.L_x_16162:
[----:B01234-:R-:W0:Y:S01]  /*5b80*/  LDC.64 R192, c[0x0][0x380] ;  /* 0x0000e000ffc07b82 */ /* 0x01fe220000000a00 */
[----:B------:R-:W-:Y:S01]  /*5b90*/  UPLOP3.LUT UP1, UPT, UPT, UPT, UP1, 0x40, 0x4 ;  /* 0x000000000004789c */ /* 0x000fe20003f2e810 */
[----:B0-----:R-:W-:-:S04]  /*5ba0*/  IADD3 R0, PT, PT, R0, R192, RZ ;  /* 0x000000c000007210 */ /* 0x001fc80007ffe0ff */
[----:B------:R-:W-:-:S13]  /*5bb0*/  ISETP.GE.AND P2, PT, R0, R193, PT ;  /* 0x000000c10000720c */ /* 0x000fda0003f46270 */
[----:B------:R-:W-:Y:S05]  /*5bc0*/  @!P2 BRA `(.L_x_16164) ;  /* 0xffffffc4004ca947 */ /* 0x000fea000383ffff */
[----:B------:R-:W-:Y:S05]  /*5bd0*/  EXIT ;  /* 0x000000000000794d */ /* 0x000fea0003800000 */
.L_x_16165:
        /* <DEDUP_REMOVED lines=10> */
.L_x_18076:


//--------------------- .text._ZN10layer_norm31ln_parallel_residual_fwd_kernelINS_13Kernel_traitsIfffffjLj8192ELj1ELj1ELj8ELj16ENS_18Kernel_traits_baseILj8192EfffffjLj256EEEEELb0ELb0ELb1EEEvNS_9FwdParamsE --------------------------
	.section	.text._ZN10layer_norm31ln_parallel_residual_fwd_kernelINS_13Kernel_traitsIfffffjLj8192ELj1ELj1ELj8ELj16ENS_18Kernel_traits_baseILj8192EfffffjLj256EEEEELb0ELb0ELb1EEEvNS_9FwdParamsE,"ax",@progbits
	.align	128
        .global         _ZN10layer_norm31ln_parallel_residual_fwd_kernelINS_13Kernel_traitsIfffffjLj8192ELj1ELj1ELj8ELj16ENS_18Kernel_traits_baseILj8192EfffffjLj256EEEEELb0ELb0ELb1EEEvNS_9FwdParamsE
        .type           _ZN10layer_norm31ln_parallel_residual_fwd_kernelINS_13Kernel_traitsIfffffjLj8192ELj1ELj1ELj8ELj16ENS_18Kernel_traits_baseILj8192EfffffjLj256EEEEELb0ELb0ELb1EEEvNS_9FwdParamsE,@function
        .size           _ZN10layer_norm31ln_parallel_residual_fwd_kernelINS_13Kernel_traitsIfffffjLj8192ELj1ELj1ELj8ELj16ENS_18Kernel_traits_baseILj8192EfffffjLj256EEEEELb0ELb0ELb1EEEvNS_9FwdParamsE,(.L_x_18077 - _ZN10layer_norm31ln_parallel_residual_fwd_kernelINS_13Kernel_traitsIfffffjLj8192ELj1ELj1ELj8ELj16ENS_18Kernel_traits_baseILj8192EfffffjLj256EEEEELb0ELb0ELb1EEEvNS_9FwdParamsE)
        .other          _ZN10layer_norm31ln_parallel_residual_fwd_kernelINS_13Kernel_traitsIfffffjLj8192ELj1ELj1ELj8ELj16ENS_18Kernel_traits_baseILj8192EfffffjLj256EEEEELb0ELb0ELb1EEEvNS_9FwdParamsE,@"STO_CUDA_ENTRY STV_DEFAULT"
_ZN10layer_norm31ln_parallel_residual_fwd_kernelINS_13Kernel_traitsIfffffjLj8192ELj1ELj1ELj8ELj16ENS_18Kernel_traits_baseILj8192EfffffjLj256EEEEELb0ELb0ELb1EEEvNS_9FwdParamsE:
.text._ZN10layer_norm31ln_parallel_residual_fwd_kernelINS_13Kernel_traitsIfffffjLj8192ELj1ELj1ELj8ELj16ENS_18Kernel_traits_baseILj8192EfffffjLj256EEEEELb0ELb0ELb1EEEvNS_9FwdParamsE:
        /* <DEDUP_REMOVED lines=68> */
.L_x_16167:
        /* <DEDUP_REMOVED lines=31> */
.L_x_16166:
        /* <DEDUP_REMOVED lines=45> */
.L_x_16169:
        /* <DEDUP_REMOVED lines=46> */
.L_x_16168:
        /* <DEDUP_REMOVED lines=12> */
.L_x_16191:
        /* <DEDUP_REMOVED lines=11> */
[----:B-----5:R1:W5:Y:S01]  /*0d50*/  LDG.E.128 R152, desc[UR6][R144.64] ;  /* 0x0000000690987981 */ /* 0x020362000c1e1d00 */
[----:B0-----:R-:W-:-:S05]  /*0d60*/  @P1 IMAD.WIDE.U32 R146, R157, 0x10, R146 ;  /* 0x000000109d921825 */ /* 0x001fca00078e0092 */
[----:B------:R0:W5:Y:S01]  /*0d70*/  @P1 LDG.E.128 R12, desc[UR6][R146.64] ;  /* 0x00000006920c1981 */ /* 0x000162000c1e1d00 */
[----:B----4-:R-:W-:-:S05]  /*0d80*/  @P2 IMAD.WIDE.U32 R148, R157, 0x10, R148 ;  /* 0x000000109d942825 */ /* 0x010fca00078e0094 */
[----:B------:R0:W5:Y:S01]  /*0d90*/  @P2 LDG.E.128 R8, desc[UR6][R148.64] ;  /* 0x0000000694082981 */ /* 0x000162000c1e1d00 */
[----:B---3--:R-:W-:-:S04]  /*0da0*/  ISETP.NE.U32.AND P1, PT, R166, RZ, PT ;  /* 0x000000ffa600720c */ /* 0x008fc80003f25070 */
[----:B------:R-:W-:-:S13]  /*0db0*/  ISETP.NE.AND.EX P1, PT, R167, RZ, PT, P1 ;  /* 0x000000ffa700720c */ /* 0x000fda0003f25310 */
[----:B01----:R-:W-:Y:S05]  /*0dc0*/  @!P1 BRA `(.L_x_16170) ;  /* 0x00000000005c9947 */ /* 0x003fea0003800000 */
        /* <DEDUP_REMOVED lines=14> */
.L_x_16171:
        /* <DEDUP_REMOVED lines=9> */
.L_x_16170:
        /* <DEDUP_REMOVED lines=12> */
.L_x_16172:
        /* <DEDUP_REMOVED lines=8> */
[----:B------:R0:W5:Y:S04]  /*1080*/  LDG.E.128 R180, desc[UR6][R146.64] ;  /* 0x0000000692b47981 */ /* 0x000168000c1e1d00 */
[----:B------:R0:W5:Y:S01]  /*1090*/  @P1 LDG.E.128 R12, desc[UR6][R148.64] ;  /* 0x00000006940c1981 */ /* 0x000162000c1e1d00 */
[----:B---3--:R-:W-:-:S05]  /*10a0*/  @P2 IMAD.WIDE.U32 R150, R155, 0x10, R150 ;  /* 0x000000109b962825 */ /* 0x008fca00078e0096 */
        /* <DEDUP_REMOVED lines=20> */
.L_x_16173:
        /* <DEDUP_REMOVED lines=23> */
.L_x_16174:
        /* <DEDUP_REMOVED lines=26> */
.L_x_16175:
        /* <DEDUP_REMOVED lines=21> */
.L_x_16176:
        /* <DEDUP_REMOVED lines=26> */
.L_x_16177:
        /* <DEDUP_REMOVED lines=21> */
.L_x_16178:
        /* <DEDUP_REMOVED lines=26> */
.L_x_16179:
        /* <DEDUP_REMOVED lines=21> */
.L_x_16180:
        /* <DEDUP_REMOVED lines=26> */
.L_x_16181:
        /* <DEDUP_REMOVED lines=21> */
.L_x_16182:
        /* <DEDUP_REMOVED lines=26> */
.L_x_16183:
        /* <DEDUP_REMOVED lines=21> */
.L_x_16184:
        /* <DEDUP_REMOVED lines=15> */
[----:B0-----:R-:W-:Y:S01]  /*2300*/  @!P4 MOV R223, R145 ;  /* 0x0000009100dfc202 */ /* 0x001fe20000000f00 */
        /* <DEDUP_REMOVED lines=10> */
.L_x_16185:
[----:B-----5:R-:W-:Y:S01]  /*23b0*/  @!P4 FADD.FTZ R3, R12, R144 ;  /* 0x000000900c03c221 */ /* 0x020fe20000010000 */
[----:B0-----:R-:W-:Y:S01]  /*23c0*/  @!P4 FADD.FTZ R223, R13, R145 ;  /* 0x000000910ddfc221 */ /* 0x001fe20000010000 */
        /* <DEDUP_REMOVED lines=19> */
.L_x_16186:
        /* <DEDUP_REMOVED lines=114> */
[----:B-1----:R-:W-:Y:S02]  /*2c20*/  FADD.FTZ R150, R148, R147 ;  /* 0x0000009394967221 */ /* 0x002fe40000010000 */
[----:B------:R-:W1:Y:S01]  /*2c30*/  @P0 LDC.64 R146, c[0x0][0x3a8] ;  /* 0x0000ea00ff920b82 */ /* 0x000e620000000a00 */
[----:B0-----:R-:W-:-:S02]  /*2c40*/  LOP3.LUT P2, RZ, R0, 0x1f, RZ, 0xc0, !PT ;  /* 0x0000001f00ff7812 */ /* 0x001fc4000784c0ff */
[----:B------:R-:W0:Y:S01]  /*2c50*/  SHFL.BFLY PT, R181, R150, 0x8, 0x1f ;  /* 0x0d001f0096b57f89 */ /* 0x000e2200000e0000 */
[----:B-1----:R-:W-:-:S04]  /*2c60*/  @P0 IMAD.WIDE.U32 R146, R153, 0x10, R146 ;  /* 0x0000001099920825 */ /* 0x002fc800078e0092 */
        /* <DEDUP_REMOVED lines=12> */
.L_x_16188:
[----:B--2---:R-:W-:Y:S05]  /*2d30*/  BSYNC.RECONVERGENT B0 ;  /* 0x0000000000007941 */ /* 0x004fea0003800200 */
.L_x_16187:
        /* <DEDUP_REMOVED lines=15> */
.L_x_16190:
[----:B------:R-:W-:Y:S05]  /*2e30*/  BSYNC.RECONVERGENT B0 ;  /* 0x0000000000007941 */ /* 0x000fea0003800200 */
.L_x_16189:
        /* <DEDUP_REMOVED lines=52> */
[----:B------:R1:W2:Y:S02]  /*3180*/  SHFL.IDX PT, R229, R181, RZ, 0x1f ;  /* 0x00001fffb5e57589 */ /* 0x0002a400000e0000 */
[----:B------:R-:W-:-:S05]  /*3190*/  FFMA.FTZ R148, R148, R147, R145 ;  /* 0x0000009394947223 */ /* 0x000fca0000010091 */
[----:B------:R-:W0:Y:S01]  /*31a0*/  SHFL.IDX PT, R231, R148, RZ, 0x1f ;  /* 0x00001fff94e77589 */ /* 0x000e2200000e0000 */
[----:B------:R-:W3:Y:S08]  /*31b0*/  @!P2 LDC.64 R146, c[0x0][0x3c0] ;  /* 0x0000f000ff92ab82 */ /* 0x000ef00000000a00 */
[----:B-1----:R-:W1:Y:S01]  /*31c0*/  LDC.64 R180, c[0x0][0x428] ;  /* 0x00010a00ffb47b82 */ /* 0x002e620000000a00 */
[C---:B--2---:R-:W-:Y:S01]  /*31d0*/  FMUL.FTZ R2, R229.reuse, R229 ;  /* 0x000000e5e5027220 */ /* 0x044fe20000410000 */
        /* <DEDUP_REMOVED lines=8> */
[----:B------:R-:W0:Y:S01]  /*3260*/  LDC.64 R194, c[0x0][0x430] ;  /* 0x00010c00ffc27b82 */ /* 0x000e220000000a00 */
[C---:B------:R-:W-:Y:S01]  /*3270*/  FADD.FTZ R152, -R150.reuse, R161 ;  /* 0x000000a196987221 */ /* 0x040fe20000010100 */
[C---:B------:R-:W-:Y:S01]  /*3280*/  FADD.FTZ R154, -R150.reuse, R163 ;  /* 0x000000a3969a7221 */ /* 0x040fe20000010100 */
[----:B------:R-:W2:Y:S01]  /*3290*/  MUFU.RSQ R189, R2 ;  /* 0x0000000200bd7308 */ /* 0x000ea20000001400 */
[C---:B------:R-:W-:Y:S01]  /*32a0*/  FADD.FTZ R156, -R150.reuse, R165 ;  /* 0x000000a5969c7221 */ /* 0x040fe20000010100 */
[C---:B------:R-:W-:Y:S01]  /*32b0*/  FADD.FTZ R216, -R150.reuse, R201 ;  /* 0x000000c996d87221 */ /* 0x040fe20000010100 */
[----:B------:R-:W-:Y:S01]  /*32c0*/  FADD.FTZ R201, -R150, R219 ;  /* 0x000000db96c97221 */ /* 0x000fe20000010100 */
[----:B---3--:R-:W-:Y:S01]  /*32d0*/  @!P2 IMAD.WIDE R146, R178, 0x4, R146 ;  /* 0x00000004b292a825 */ /* 0x008fe200078e0292 */
[----:B------:R-:W3:Y:S03]  /*32e0*/  @!P2 LDC.64 R144, c[0x0][0x3c8] ;  /* 0x0000f200ff90ab82 */ /* 0x000ee60000000a00 */
        /* <DEDUP_REMOVED lines=23> */
[----:B---3--:R-:W-:-:S04]  /*3460*/  @!P2 IMAD.WIDE R160, R178, 0x4, R144 ;  /* 0x00000004b2a0a825 */ /* 0x008fc800078e0290 */
[C---:B------:R-:W-:Y:S01]  /*3470*/  FADD.FTZ R203, -R150.reuse, R3 ;  /* 0x0000000396cb7221 */ /* 0x040fe20000010100 */
[C---:B------:R-:W-:Y:S01]  /*3480*/  FADD.FTZ R204, -R150.reuse, R223 ;  /* 0x000000df96cc7221 */ /* 0x040fe20000010100 */
[C---:B------:R-:W-:Y:S01]  /*3490*/  FADD.FTZ R205, -R150.reuse, R225 ;  /* 0x000000e196cd7221 */ /* 0x040fe20000010100 */
[----:B------:R-:W-:Y:S01]  /*34a0*/  FADD.FTZ R206, -R150, R227 ;  /* 0x000000e396ce7221 */ /* 0x000fe20000010100 */
[----:B------:R2:W-:Y:S01]  /*34b0*/  @!P2 STG.E desc[UR6][R146.64], R229 ;  /* 0x000000e59200a986 */ /* 0x0005e2000c101906 */
[----:B-1----:R-:W-:-:S04]  /*34c0*/  IMAD.WIDE.U32 R158, R157, 0x10, R180 ;  /* 0x000000109d9e7825 */ /* 0x002fc800078e00b4 */
[----:B------:R-:W-:Y:S01]  /*34d0*/  FMUL.FTZ R156, R189, R164 ;  /* 0x000000a4bd9c7220 */ /* 0x000fe20000410000 */
        /* <DEDUP_REMOVED lines=32> */
[----:B------:R-:W-:-:S04]  /*36e0*/  IMAD.WIDE.U32 R172, R183, 0x10, R180 ;  /* 0x00000010b7ac7825 */ /* 0x000fc800078e00b4 */
[----:B------:R-:W-:Y:S01]  /*36f0*/  FFMA.FTZ R154, R171, R74, R22 ;  /* 0x0000004aab9a7223 */ /* 0x000fe20000010016 */
[----:B------:R-:W-:Y:S01]  /*3700*/  FFMA.FTZ R168, R165, R64, R28 ;  /* 0x00000040a5a87223 */ /* 0x000fe2000001001c */
[----:B------:R2:W-:Y:S01]  /*3710*/  STG.E.128 desc[UR6][R158.64], R144 ;  /* 0x000000909e007986 */ /* 0x0005e2000c101d06 */
[----:B------:R-:W-:-:S04]  /*3720*/  IMAD.WIDE.U32 R176, R185, 0x10, R180 ;  /* 0x00000010b9b07825 */ /* 0x000fc800078e00b4 */
[----:B------:R-:W-:Y:S01]  /*3730*/  FFMA.FTZ R170, R167, R66, R30 ;  /* 0x00000042a7aa7223 */ /* 0x000fe2000001001e */
[----:B------:R-:W-:-:S04]  /*3740*/  IMAD.WIDE.U32 R174, R187, 0x10, R180 ;  /* 0x00000010bbae7825 */ /* 0x000fc800078e00b4 */
[----:B-1----:R-:W-:Y:S01]  /*3750*/  FFMA.FTZ R161, R162, R69, R25 ;  /* 0x00000045a2a17223 */ /* 0x002fe20000010019 */
[----:B------:R-:W-:-:S04]  /*3760*/  IMAD.WIDE.U32 R190, R155, 0x10, R180 ;  /* 0x000000109bbe7825 */ /* 0x000fc800078e00b4 */
[----:B------:R-:W-:Y:S01]  /*3770*/  FFMA.FTZ R160, R169, R68, R24 ;  /* 0x00000044a9a07223 */ /* 0x000fe20000010018 */
[----:B------:R-:W-:-:S04]  /*3780*/  IMAD.WIDE.U32 R192, R151, 0x10, R180 ;  /* 0x0000001097c07825 */ /* 0x000fc800078e00b4 */
[----:B------:R-:W-:-:S04]  /*3790*/  IMAD.WIDE.U32 R2, R149, 0x10, R180 ;  /* 0x0000001095027825 */ /* 0x000fc800078e00b4 */
[----:B--2---:R-:W-:Y:S01]  /*37a0*/  FFMA.FTZ R144, R219, R76, R16 ;  /* 0x0000004cdb907223 */ /* 0x004fe20000010010 */
[----:B------:R-:W-:Y:S01]  /*37b0*/  FFMA.FTZ R145, R148, R77, R17 ;  /* 0x0000004d94917223 */ /* 0x000fe20000010011 */
[----:B------:R-:W-:Y:S01]  /*37c0*/  FFMA.FTZ R146, R221, R78, R18 ;  /* 0x0000004edd927223 */ /* 0x000fe20000010012 */
[----:B0-----:R-:W-:-:S04]  /*37d0*/  IMAD.WIDE.U32 R208, R157, 0x10, R194 ;  /* 0x000000109dd07825 */ /* 0x001fc800078e00c2 */
[----:B------:R-:W-:Y:S01]  /*37e0*/  FFMA.FTZ R147, R152, R79, R19 ;  /* 0x0000004f98937223 */ /* 0x000fe20000010013 */
[----:B------:R-:W-:Y:S01]  /*37f0*/  FFMA.FTZ R148, R217, R104, R116 ;  /* 0x00000068d9947223 */ /* 0x000fe20000010074 */
[----:B------:R-:W-:Y:S01]  /*3800*/  FFMA.FTZ R157, R162, R101, R121 ;  /* 0x00000065a29d7223 */ /* 0x000fe20000010079 */
[----:B------:R-:W-:-:S04]  /*3810*/  IMAD.WIDE.U32 R210, R155, 0x10, R194 ;  /* 0x000000109bd27825 */ /* 0x000fc800078e00c2 */
[C---:B------:R-:W-:Y:S01]  /*3820*/  FFMA.FTZ R158, R163.reuse, R102, R122 ;  /* 0x00000066a39e7223 */ /* 0x040fe2000001007a */
[----:B------:R0:W-:Y:S01]  /*3830*/  STG.E.128 desc[UR6][R208.64], R144 ;  /* 0x00000090d0007986 */ /* 0x0001e2000c101d06 */
[----:B------:R-:W-:Y:S01]  /*3840*/  FFMA.FTZ R162, R163, R70, R26 ;  /* 0x00000046a3a27223 */ /* 0x000fe2000001001a */
[----:B------:R-:W-:-:S04]  /*3850*/  IMAD.WIDE.U32 R212, R151, 0x10, R194 ;  /* 0x0000001097d47825 */ /* 0x000fc800078e00c2 */
[C---:B------:R-:W-:Y:S01]  /*3860*/  FFMA.FTZ R151, R156.reuse, R107, R119 ;  /* 0x0000006b9c977223 */ /* 0x040fe20000010077 */
        /* <DEDUP_REMOVED lines=8> */
[C---:B------:R-:W-:Y:S01]  /*38f0*/  FFMA.FTZ R165, R166.reuse, R97, R125 ;  /* 0x00000061a6a57223 */ /* 0x040fe2000001007d */
[----:B------:R-:W-:Y:S01]  /*3900*/  FFMA.FTZ R169, R166, R65, R29 ;  /* 0x00000041a6a97223 */ /* 0x000fe2000001001d */
[----:B------:R-:W-:-:S04]  /*3910*/  IMAD.WIDE.U32 R186, R187, 0x10, R194 ;  /* 0x00000010bbba7825 */ /* 0x000fc800078e00c2 */
[----:B------:R-:W-:Y:S01]  /*3920*/  FFMA.FTZ R166, R167, R98, R126 ;  /* 0x00000062a7a67223 */ /* 0x000fe2000001007e */
[----:B------:R-:W-:Y:S01]  /*3930*/  FFMA.FTZ R167, R218, R99, R127 ;  /* 0x00000063daa77223 */ /* 0x000fe2000001007f */
[----:B------:R-:W-:-:S04]  /*3940*/  IMAD.WIDE.U32 R188, R149, 0x10, R194 ;  /* 0x0000001095bc7825 */ /* 0x000fc800078e00c2 */
[----:B------:R-:W-:Y:S01]  /*3950*/  FFMA.FTZ R149, R150, R105, R117 ;  /* 0x0000006996957223 */ /* 0x000fe20000010075 */
[----:B0-----:R-:W-:Y:S01]  /*3960*/  FFMA.FTZ R144, R215, R92, R128 ;  /* 0x0000005cd7907223 */ /* 0x001fe20000010080 */
[----:B------:R-:W-:Y:S01]  /*3970*/  FFMA.FTZ R145, R216, R93, R129 ;  /* 0x0000005dd8917223 */ /* 0x000fe20000010081 */
[----:B------:R-:W-:-:S04]  /*3980*/  IMAD.WIDE.U32 R180, R153, 0x10, R180 ;  /* 0x0000001099b47825 */ /* 0x000fc800078e00b4 */
[----:B------:R-:W-:Y:S01]  /*3990*/  FFMA.FTZ R146, R207, R94, R130 ;  /* 0x0000005ecf927223 */ /* 0x000fe20000010082 */
[----:B------:R-:W-:Y:S01]  /*39a0*/  FFMA.FTZ R147, R214, R95, R131 ;  /* 0x0000005fd6937223 */ /* 0x000fe20000010083 */
[----:B------:R-:W-:-:S04]  /*39b0*/  IMAD.WIDE.U32 R194, R153, 0x10, R194 ;  /* 0x0000001099c27825 */ /* 0x000fc800078e00c2 */
[----:B------:R-:W-:Y:S01]  /*39c0*/  FFMA.FTZ R153, R150, R73, R21 ;  /* 0x0000004996997223 */ /* 0x000fe20000010015 */
[----:B------:R-:W-:Y:S01]  /*39d0*/  FFMA.FTZ R150, R171, R106, R118 ;  /* 0x0000006aab967223 */ /* 0x000fe20000010076 */
[----:B------:R-:W-:-:S04]  /*39e0*/  FFMA.FTZ R171, R218, R67, R31 ;  /* 0x00000043daab7223 */ /* 0x000fc8000001001f */
[----:B------:R0:W-:Y:S04]  /*39f0*/  STG.E.128 desc[UR6][R190.64], R148 ;  /* 0x00000094be007986 */ /* 0x0001e8000c101d06 */
[----:B------:R1:W-:Y:S04]  /*3a00*/  STG.E.128 desc[UR6][R210.64], R152 ;  /* 0x00000098d2007986 */ /* 0x0003e8000c101d06 */
[----:B------:R2:W-:Y:S04]  /*3a10*/  STG.E.128 desc[UR6][R192.64], R156 ;  /* 0x0000009cc0007986 */ /* 0x0005e8000c101d06 */
[----:B------:R3:W-:Y:S04]  /*3a20*/  STG.E.128 desc[UR6][R212.64], R160 ;  /* 0x000000a0d4007986 */ /* 0x0007e8000c101d06 */
[----:B------:R4:W-:Y:S01]  /*3a30*/  STG.E.128 desc[UR6][R172.64], R164 ;  /* 0x000000a4ac007986 */ /* 0x0009e2000c101d06 */
[----:B0-----:R-:W0:Y:S01]  /*3a40*/  LDC.64 R190, c[0x0][0x380] ;  /* 0x0000e000ffbe7b82 */ /* 0x001e220000000a00 */
[----:B------:R-:W-:Y:S01]  /*3a50*/  FFMA.FTZ R148, R215, R60, R32 ;  /* 0x0000003cd7947223 */ /* 0x000fe20000010020 */
[----:B------:R-:W-:Y:S01]  /*3a60*/  FFMA.FTZ R149, R216, R61, R33 ;  /* 0x0000003dd8957223 */ /* 0x000fe20000010021 */
[----:B------:R-:W-:Y:S01]  /*3a70*/  FFMA.FTZ R150, R207, R62, R34 ;  /* 0x0000003ecf967223 */ /* 0x000fe20000010022 */
[----:B------:R-:W-:Y:S01]  /*3a80*/  FFMA.FTZ R151, R214, R63, R35 ;  /* 0x0000003fd6977223 */ /* 0x000fe20000010023 */
[----:B-1----:R-:W-:Y:S01]  /*3a90*/  FFMA.FTZ R152, R179, R88, R132 ;  /* 0x00000058b3987223 */ /* 0x002fe20000010084 */
[----:B------:R-:W-:Y:S01]  /*3aa0*/  FFMA.FTZ R153, R196, R89, R133 ;  /* 0x00000059c4997223 */ /* 0x000fe20000010085 */
[----:B------:R-:W-:Y:S01]  /*3ab0*/  FFMA.FTZ R154, R197, R90, R134 ;  /* 0x0000005ac59a7223 */ /* 0x000fe20000010086 */
[----:B------:R-:W-:Y:S01]  /*3ac0*/  FFMA.FTZ R155, R198, R91, R135 ;  /* 0x0000005bc69b7223 */ /* 0x000fe20000010087 */
[----:B--2---:R-:W-:Y:S01]  /*3ad0*/  FFMA.FTZ R156, R179, R56, R36 ;  /* 0x00000038b39c7223 */ /* 0x004fe20000010024 */
[----:B------:R-:W-:Y:S01]  /*3ae0*/  FFMA.FTZ R157, R196, R57, R37 ;  /* 0x00000039c49d7223 */ /* 0x000fe20000010025 */
[----:B------:R-:W-:Y:S01]  /*3af0*/  FFMA.FTZ R158, R197, R58, R38 ;  /* 0x0000003ac59e7223 */ /* 0x000fe20000010026 */
[----:B------:R-:W-:Y:S01]  /*3b00*/  FFMA.FTZ R159, R198, R59, R39 ;  /* 0x0000003bc69f7223 */ /* 0x000fe20000010027 */
[----:B------:R-:W-:Y:S01]  /*3b10*/  STG.E.128 desc[UR6][R182.64], R168 ;  /* 0x000000a8b6007986 */ /* 0x000fe2000c101d06 */
[----:B---3--:R-:W-:Y:S01]  /*3b20*/  FFMA.FTZ R160, R199, R84, R136 ;  /* 0x00000054c7a07223 */ /* 0x008fe20000010088 */
[----:B------:R-:W-:Y:S01]  /*3b30*/  FFMA.FTZ R161, R200, R85, R137 ;  /* 0x00000055c8a17223 */ /* 0x000fe20000010089 */
[----:B------:R-:W-:Y:S01]  /*3b40*/  FFMA.FTZ R162, R201, R86, R138 ;  /* 0x00000056c9a27223 */ /* 0x000fe2000001008a */
[----:B------:R-:W-:Y:S01]  /*3b50*/  FFMA.FTZ R163, R202, R87, R139 ;  /* 0x00000057caa37223 */ /* 0x000fe2000001008b */
[----:B------:R1:W-:Y:S01]  /*3b60*/  STG.E.128 desc[UR6][R176.64], R144 ;  /* 0x00000090b0007986 */ /* 0x0003e2000c101d06 */
[----:B----4-:R-:W-:Y:S01]  /*3b70*/  FFMA.FTZ R164, R199, R52, R40 ;  /* 0x00000034c7a47223 */ /* 0x010fe20000010028 */
[----:B------:R-:W-:Y:S01]  /*3b80*/  FFMA.FTZ R165, R200, R53, R41 ;  /* 0x00000035c8a57223 */ /* 0x000fe20000010029 */
[----:B------:R-:W-:Y:S01]  /*3b90*/  FFMA.FTZ R166, R201, R54, R42 ;  /* 0x00000036c9a67223 */ /* 0x000fe2000001002a */
[----:B------:R-:W-:Y:S01]  /*3ba0*/  FFMA.FTZ R167, R202, R55, R43 ;  /* 0x00000037caa77223 */ /* 0x000fe2000001002b */
[----:B------:R2:W-:Y:S01]  /*3bb0*/  STG.E.128 desc[UR6][R184.64], R148 ;  /* 0x00000094b8007986 */ /* 0x0005e2000c101d06 */
[----:B0-----:R-:W-:-:S03]  /*3bc0*/  IADD3 R178, PT, PT, R178, R190, RZ ;  /* 0x000000beb2b27210 */ /* 0x001fc60007ffe0ff */
[----:B------:R4:W-:Y:S01]  /*3bd0*/  STG.E.128 desc[UR6][R174.64], R152 ;  /* 0x00000098ae007986 */ /* 0x0009e2000c101d06 */
[----:B------:R-:W-:-:S03]  /*3be0*/  ISETP.GE.AND P2, PT, R178, R191, PT ;  /* 0x000000bfb200720c */ /* 0x000fc60003f46270 */
[----:B------:R4:W-:Y:S04]  /*3bf0*/  STG.E.128 desc[UR6][R186.64], R156 ;  /* 0x0000009cba007986 */ /* 0x0009e8000c101d06 */
[----:B------:R4:W-:Y:S01]  /*3c00*/  STG.E.128 desc[UR6][R2.64], R160 ;  /* 0x000000a002007986 */ /* 0x0009e2000c101d06 */
[----:B-1----:R-:W-:Y:S01]  /*3c10*/  FFMA.FTZ R144, R203, R80, R140 ;  /* 0x00000050cb907223 */ /* 0x002fe2000001008c */
[----:B------:R-:W-:Y:S01]  /*3c20*/  FFMA.FTZ R145, R204, R81, R141 ;  /* 0x00000051cc917223 */ /* 0x000fe2000001008d */
[----:B------:R-:W-:Y:S01]  /*3c30*/  FFMA.FTZ R146, R205, R82, R142 ;  /* 0x00000052cd927223 */ /* 0x000fe2000001008e */
[----:B------:R-:W-:Y:S01]  /*3c40*/  FFMA.FTZ R147, R206, R83, R143 ;  /* 0x00000053ce937223 */ /* 0x000fe2000001008f */
[----:B------:R4:W-:Y:S01]  /*3c50*/  STG.E.128 desc[UR6][R188.64], R164 ;  /* 0x000000a4bc007986 */ /* 0x0009e2000c101d06 */
[----:B--2---:R-:W-:Y:S01]  /*3c60*/  FFMA.FTZ R148, R203, R48, R44 ;  /* 0x00000030cb947223 */ /* 0x004fe2000001002c */
[----:B------:R-:W-:Y:S01]  /*3c70*/  FFMA.FTZ R149, R204, R49, R45 ;  /* 0x00000031cc957223 */ /* 0x000fe2000001002d */
[----:B------:R-:W-:Y:S01]  /*3c80*/  FFMA.FTZ R150, R205, R50, R46 ;  /* 0x00000032cd967223 */ /* 0x000fe2000001002e */
[----:B------:R-:W-:Y:S01]  /*3c90*/  FFMA.FTZ R151, R206, R51, R47 ;  /* 0x00000033ce977223 */ /* 0x000fe2000001002f */
[----:B------:R4:W-:Y:S04]  /*3ca0*/  STG.E.128 desc[UR6][R180.64], R144 ;  /* 0x00000090b4007986 */ /* 0x0009e8000c101d06 */
[----:B------:R4:W-:Y:S01]  /*3cb0*/  STG.E.128 desc[UR6][R194.64], R148 ;  /* 0x00000094c2007986 */ /* 0x0009e2000c101d06 */
[----:B------:R-:W-:Y:S05]  /*3cc0*/  @!P2 BRA `(.L_x_16191) ;  /* 0xffffffcc00f4a947 */ /* 0x000fea000383ffff */
[----:B------:R-:W-:Y:S05]  /*3cd0*/  EXIT ;  /* 0x000000000000794d */ /* 0x000fea0003800000 */
.L_x_16192:
        /* <DEDUP_REMOVED lines=10> */
.L_x_18077:


//--------------------- .text._ZN10layer_norm31ln_parallel_residual_fwd_kernelINS_13Kernel_traitsIfffffjLj8192ELj1ELj1ELj8ELj16ENS_18Kernel_traits_baseILj8192EfffffjLj256EEEEELb0ELb1ELb0EEEvNS_9FwdParamsE --------------------------
	.section	.text._ZN10layer_norm31ln_parallel_residual_fwd_kernelINS_13Kernel_traitsIfffffjLj8192ELj1ELj1ELj8ELj16ENS_18Kernel_traits_baseILj8192EfffffjLj256EEEEELb0ELb1ELb0EEEvNS_9FwdParamsE,"ax",@progbits
	.align	128
        .global         _ZN10layer_norm31ln_parallel_residual_fwd_kernelINS_13Kernel_traitsIfffffjLj8192ELj1ELj1ELj8ELj16ENS_18Kernel_traits_baseILj8192EfffffjLj256EEEEELb0ELb1ELb0EEEvNS_9FwdParamsE
        .type           _ZN10layer_norm31ln_parallel_residual_fwd_kernelINS_13Kernel_traitsIfffffjLj8192ELj1ELj1ELj8ELj16ENS_18Kernel_traits_baseILj8192EfffffjLj256EEEEELb0ELb1ELb0EEEvNS_9FwdParamsE,@function
        .size           _ZN10layer_norm31ln_parallel_residual_fwd_kernelINS_13Kernel_traitsIfffffjLj8192ELj1ELj1ELj8ELj16ENS_18Kernel_traits_baseILj8192EfffffjLj256EEEEELb0ELb1ELb0EEEvNS_9FwdParamsE,(.L_x_18078 - _ZN10layer_norm31ln_parallel_residual_fwd_kernelINS_13Kernel_traitsIfffffjLj8192ELj1ELj1ELj8ELj16ENS_18Kernel_traits_baseILj8192EfffffjLj256EEEEELb0ELb1ELb0EEEvNS_9FwdParamsE)
        .other          _ZN10layer_norm31ln_parallel_residual_fwd_kernelINS_13Kernel_traitsIfffffjLj8192ELj1ELj1ELj8ELj16ENS_18Kernel_traits_baseILj8192EfffffjLj256EEEEELb0ELb1ELb0EEEvNS_9FwdParamsE,@"STO_CUDA_ENTRY STV_DEFAULT"
_ZN10layer_norm31ln_parallel_residual_fwd_kernelINS_13Kernel_traitsIfffffjLj8192ELj1ELj1ELj8ELj16ENS_18Kernel_traits_baseILj8192EfffffjLj256EEEEELb0ELb1ELb0EEEvNS_9FwdParamsE:
.text._ZN10layer_norm31ln_parallel_residual_fwd_kernelINS_13Kernel_traitsIfffffjLj8192ELj1ELj1ELj8ELj16ENS_18Kernel_traits_baseILj8192EfffffjLj256EEEEELb0ELb1ELb0EEEvNS_9FwdParamsE:
        /* <DEDUP_REMOVED lines=33> */
[----:B------:R0:W5:Y:S02]  /*0210*/  @P0 LDG.E.128 R80, desc[UR8][R8.64] ;  /* 0x0000000808500981 */ /* 0x000164000c1e1d00 */
[----:B------:R-:W1:Y:S01]  /*0220*/  @P3 LDC.64 R16, c[0x0][0x438] ;  /* 0x00010e00ff103b82 */ /* 0x000e620000000a00 */
[----:B--2---:R-:W-:-:S05]  /*0230*/  @P2 IMAD.WIDE.U32 R10, R4, 0x10, R10 ;  /* 0x00000010040a2825 */ /* 0x004fca00078e000a */
[----:B------:R0:W5:Y:S02]  /*0240*/  @P2 LDG.E.128 R76, desc[UR8][R10.64] ;  /* 0x000000080a4c2981 */ /* 0x000164000c1e1d00 */
[----:B------:R-:W2:Y:S01]  /*0250*/  @P4 LDC.64 R18, c[0x0][0x3d0] ;  /* 0x0000f400ff124b82 */ /* 0x000ea20000000a00 */
[C---:B---3--:R-:W-:Y:S01]  /*0260*/  @P2 IMAD.WIDE.U32 R12, R4.reuse, 0x10, R12 ;  /* 0x00000010040c2825 */ /* 0x048fe200078e000c */
[----:B------:R-:W-:-:S04]  /*0270*/  @P2 IADD3 R4, PT, PT, R4, 0x100, RZ ;  /* 0x0000010004042810 */ /* 0x000fc80007ffe0ff */
[----:B------:R0:W5:Y:S02]  /*0280*/  @P2 LDG.E.128 R72, desc[UR8][R12.64] ;  /* 0x000000080c482981 */ /* 0x000164000c1e1d00 */
[----:B------:R-:W3:Y:S01]  /*0290*/  @P4 LDC.64 R20, c[0x0][0x438] ;  /* 0x00010e00ff144b82 */ /* 0x000ee20000000a00 */
[----:B----4-:R-:W-:-:S05]  /*02a0*/  @P3 IMAD.WIDE.U32 R14, R4, 0x10, R14 ;  /* 0x00000010040e3825 */ /* 0x010fca00078e000e */
[----:B------:R0:W5:Y:S02]  /*02b0*/  @P3 LDG.E.128 R68, desc[UR8][R14.64] ;  /* 0x000000080e443981 */ /* 0x000164000c1e1d00 */
[----:B------:R-:W4:Y:S01]  /*02c0*/  @P5 LDC.64 R22, c[0x0][0x3d0] ;  /* 0x0000f400ff165b82 */ /* 0x000f220000000a00 */
[C---:B-1----:R-:W-:Y:S01]  /*02d0*/  @P3 IMAD.WIDE.U32 R16, R4.reuse, 0x10, R16 ;  /* 0x0000001004103825 */ /* 0x042fe200078e0010 */
[----:B------:R-:W-:-:S04]  /*02e0*/  @P3 IADD3 R4, PT, PT, R4, 0x100, RZ ;  /* 0x0000010004043810 */ /* 0x000fc80007ffe0ff */
        /* <DEDUP_REMOVED lines=8> */
[----:B------:R-:W3:Y:S08]  /*0370*/  @P6 LDC.64 R28, c[0x0][0x438] ;  /* 0x00010e00ff1c6b82 */ /* 0x000ef00000000a00 */
[----:B------:R-:W0:Y:S08]  /*0380*/  @P1 LDC.64 R30, c[0x0][0x3d0] ;  /* 0x0000f400ff1e1b82 */ /* 0x000e300000000a00 */
[----:B------:R-:W0:Y:S01]  /*0390*/  @P1 LDC.64 R88, c[0x0][0x438] ;  /* 0x00010e00ff581b82 */ /* 0x000e220000000a00 */
[----:B----4-:R-:W-:-:S04]  /*03a0*/  @P5 IMAD.WIDE.U32 R22, R4, 0x10, R22 ;  /* 0x0000001004165825 */ /* 0x010fc800078e0016 */
[C---:B-1----:R-:W-:Y:S01]  /*03b0*/  @P5 IMAD.WIDE.U32 R24, R4.reuse, 0x10, R24 ;  /* 0x0000001004185825 */ /* 0x042fe200078e0018 */
[----:B------:R-:W-:Y:S01]  /*03c0*/  @P5 IADD3 R4, PT, PT, R4, 0x100, RZ ;  /* 0x0000010004045810 */ /* 0x000fe20007ffe0ff */
[----:B------:R1:W5:Y:S04]  /*03d0*/  @P5 LDG.E.128 R52, desc[UR8][R22.64] ;  /* 0x0000000816345981 */ /* 0x000368000c1e1d00 */
[C---:B--2---:R-:W-:Y:S01]  /*03e0*/  @P6 IMAD.WIDE.U32 R26, R4.reuse, 0x10, R26 ;  /* 0x00000010041a6825 */ /* 0x044fe200078e001a */
[----:B------:R1:W5:Y:S03]  /*03f0*/  @P5 LDG.E.128 R48, desc[UR8][R24.64] ;  /* 0x0000000818305981 */ /* 0x000366000c1e1d00 */
[C---:B---3--:R-:W-:Y:S01]  /*0400*/  @P6 IMAD.WIDE.U32 R28, R4.reuse, 0x10, R28 ;  /* 0x00000010041c6825 */ /* 0x048fe200078e001c */
[----:B------:R-:W-:Y:S01]  /*0410*/  @P6 IADD3 R4, PT, PT, R4, 0x100, RZ ;  /* 0x0000010004046810 */ /* 0x000fe20007ffe0ff */
[----:B------:R1:W5:Y:S04]  /*0420*/  @P6 LDG.E.128 R44, desc[UR8][R26.64] ;  /* 0x000000081a2c6981 */ /* 0x000368000c1e1d00 */
[C---:B0-----:R-:W-:Y:S01]  /*0430*/  @P1 IMAD.WIDE.U32 R30, R4.reuse, 0x10, R30 ;  /* 0x00000010041e1825 */ /* 0x041fe200078e001e */
[----:B------:R1:W5:Y:S03]  /*0440*/  @P6 LDG.E.128 R40, desc[UR8][R28.64] ;  /* 0x000000081c286981 */ /* 0x000366000c1e1d00 */
[----:B------:R-:W-:Y:S01]  /*0450*/  @P1 IMAD.WIDE.U32 R88, R4, 0x10, R88 ;  /* 0x0000001004581825 */ /* 0x000fe200078e0058 */
[----:B------:R1:W5:Y:S04]  /*0460*/  @P1 LDG.E.128 R36, desc[UR8][R30.64] ;  /* 0x000000081e241981 */ /* 0x000368000c1e1d00 */
[----:B------:R1:W5:Y:S01]  /*0470*/  @P1 LDG.E.128 R32, desc[UR8][R88.64] ;  /* 0x0000000858201981 */ /* 0x000362000c1e1d00 */
[----:B------:R-:W-:-:S02]  /*0480*/  ISETP.GE.U32.AND P2, PT, R113, 0x800, PT ;  /* 0x000008007100780c */ /* 0x000fc40003f46070 */
[----:B------:R-:W-:-:S11]  /*0490*/  @P1 IADD3 R4, PT, PT, R4, 0x100, RZ ;  /* 0x0000010004041810 */ /* 0x000fd60007ffe0ff */
[----:B-1----:R-:W-:Y:S05]  /*04a0*/  @!P2 BRA `(.L_x_16195) ;  /* 0x0000000000f8a947 */ /* 0x002fea0003800000 */
[----:B------:R-:W0:Y:S08]  /*04b0*/  LDC.64 R28, c[0x0][0x3d0] ;  /* 0x0000f400ff1c7b82 */ /* 0x000e300000000a00 */
[----:B------:R-:W1:Y:S01]  /*04c0*/  LDC.64 R6, c[0x0][0x438] ;  /* 0x00010e00ff067b82 */ /* 0x000e620000000a00 */
[----:B0-----:R-:W-:-:S06]  /*04d0*/  IMAD.WIDE.U32 R28, R4, 0x10, R28 ;  /* 0x00000010041c7825 */ /* 0x001fcc00078e001c */
[----:B------:R-:W5:Y:S01]  /*04e0*/  LDG.E.128 R28, desc[UR8][R28.64] ;  /* 0x000000081c1c7981 */ /* 0x000f62000c1e1d00 */
[----:B-1----:R-:W-:-:S05]  /*04f0*/  IMAD.WIDE.U32 R4, R4, 0x10, R6 ;  /* 0x0000001004047825 */ /* 0x002fca00078e0006 */
[----:B------:R0:W5:Y:S01]  /*0500*/  LDG.E.128 R24, desc[UR8][R4.64] ;  /* 0x0000000804187981 */ /* 0x000162000c1e1d00 */
[----:B------:R-:W-:Y:S05]  /*0510*/  BRA `(.L_x_16195) ;  /* 0x0000000000dc7947 */ /* 0x000fea0003800000 */
.L_x_16194:
        /* <DEDUP_REMOVED lines=13> */
[----:B------:R3:W5:Y:S01]  /*05f0*/  @P0 LDG.E.128 R84, desc[UR8][R6.64] ;  /* 0x0000000806540981 */ /* 0x000762000c1e1d00 */
[----:B-1----:R-:W-:-:S06]  /*0600*/  @P6 IMAD.WIDE.U32 R8, R4, 0x10, R8 ;  /* 0x0000001004086825 */ /* 0x002fcc00078e0008 */
[----:B------:R-:W1:Y:S01]  /*0610*/  @P3 LDC.64 R14, c[0x0][0x3d0] ;  /* 0x0000f400ff0e3b82 */ /* 0x000e620000000a00 */
[----:B------:R-:W-:Y:S01]  /*0620*/  @P6 IADD3 R4, PT, PT, R4, 0x100, RZ ;  /* 0x0000010004046810 */ /* 0x000fe20007ffe0ff */
[----:B------:R3:W5:Y:S01]  /*0630*/  @P6 LDG.E.128 R76, desc[UR8][R8.64] ;  /* 0x00000008084c6981 */ /* 0x000762000c1e1d00 */
[----:B------:R-:W-:-:S03]  /*0640*/  ISETP.GE.U32.AND P6, PT, R113, 0x800, PT ;  /* 0x000008007100780c */ /* 0x000fc60003fc6070 */
[C---:B--2---:R-:W-:Y:S01]  /*0650*/  @P5 IMAD.WIDE.U32 R10, R4.reuse, 0x10, R10 ;  /* 0x00000010040a5825 */ /* 0x044fe200078e000a */
[----:B------:R-:W-:Y:S01]  /*0660*/  @P5 IADD3 R4, PT, PT, R4, 0x100, RZ ;  /* 0x0000010004045810 */ /* 0x000fe20007ffe0ff */
[----:B------:R-:W2:Y:S03]  /*0670*/  @P2 LDC.64 R16, c[0x0][0x3d0] ;  /* 0x0000f400ff102b82 */ /* 0x000ea60000000a00 */
[----:B------:R3:W5:Y:S05]  /*0680*/  @P5 LDG.E.128 R68, desc[UR8][R10.64] ;  /* 0x000000080a445981 */ /* 0x00076a000c1e1d00 */
[----:B------:R-:W4:Y:S01]  /*0690*/  @P1 LDC.64 R18, c[0x0][0x3d0] ;  /* 0x0000f400ff121b82 */ /* 0x000f220000000a00 */
[C---:B0-----:R-:W-:Y:S01]  /*06a0*/  @P4 IMAD.WIDE.U32 R12, R4.reuse, 0x10, R12 ;  /* 0x00000010040c4825 */ /* 0x041fe200078e000c */
[----:B------:R-:W-:-:S04]  /*06b0*/  @P4 IADD3 R4, PT, PT, R4, 0x100, RZ ;  /* 0x0000010004044810 */ /* 0x000fc80007ffe0ff */
[----:B------:R3:W5:Y:S02]  /*06c0*/  @P4 LDG.E.128 R60, desc[UR8][R12.64] ;  /* 0x000000080c3c4981 */ /* 0x000764000c1e1d00 */
[----:B------:R-:W0:Y:S01]  /*06d0*/  @P6 LDC.64 R20, c[0x0][0x3d0] ;  /* 0x0000f400ff146b82 */ /* 0x000e220000000a00 */
[C---:B-1----:R-:W-:Y:S01]  /*06e0*/  @P3 IMAD.WIDE.U32 R14, R4.reuse, 0x10, R14 ;  /* 0x00000010040e3825 */ /* 0x042fe200078e000e */
[----:B------:R-:W-:-:S04]  /*06f0*/  @P3 IADD3 R4, PT, PT, R4, 0x100, RZ ;  /* 0x0000010004043810 */ /* 0x000fc80007ffe0ff */
[----:B------:R3:W5:Y:S01]  /*0700*/  @P3 LDG.E.128 R52, desc[UR8][R14.64] ;  /* 0x000000080e343981 */ /* 0x000762000c1e1d00 */
[C---:B--2---:R-:W-:Y:S01]  /*0710*/  @P2 IMAD.WIDE.U32 R16, R4.reuse, 0x10, R16 ;  /* 0x0000001004102825 */ /* 0x044fe200078e0010 */
[----:B------:R-:W-:-:S04]  /*0720*/  @P2 IADD3 R4, PT, PT, R4, 0x100, RZ ;  /* 0x0000010004042810 */ /* 0x000fc80007ffe0ff */
[----:B------:R3:W5:Y:S01]  /*0730*/  @P2 LDG.E.128 R44, desc[UR8][R16.64] ;  /* 0x00000008102c2981 */ /* 0x000762000c1e1d00 */
[C---:B----4-:R-:W-:Y:S01]  /*0740*/  @P1 IMAD.WIDE.U32 R18, R4.reuse, 0x10, R18 ;  /* 0x0000001004121825 */ /* 0x050fe200078e0012 */
[----:B------:R-:W-:-:S04]  /*0750*/  @P1 IADD3 R4, PT, PT, R4, 0x100, RZ ;  /* 0x0000010004041810 */ /* 0x000fc80007ffe0ff */
[----:B------:R3:W5:Y:S01]  /*0760*/  @P1 LDG.E.128 R36, desc[UR8][R18.64] ;  /* 0x0000000812241981 */ /* 0x000762000c1e1d00 */
[----:B0-----:R-:W-:-:S05]  /*0770*/  @P6 IMAD.WIDE.U32 R4, R4, 0x10, R20 ;  /* 0x0000001004046825 */ /* 0x001fca00078e0014 */
[----:B------:R3:W5:Y:S01]  /*0780*/  @P6 LDG.E.128 R28, desc[UR8][R4.64] ;  /* 0x00000008041c6981 */ /* 0x000762000c1e1d00 */
        /* <DEDUP_REMOVED lines=14> */
[----:B------:R-:W-:Y:S02]  /*0870*/  @P6 CS2R R26, SRZ ;  /* 0x00000000001a6805 */ /* 0x000fe4000001ff00 */
[----:B---3--:R-:W-:-:S07]  /*0880*/  @P6 CS2R R24, SRZ ;  /* 0x0000000000186805 */ /* 0x008fce000001ff00 */
.L_x_16195:
[----:B------:R-:W-:Y:S05]  /*0890*/  BSYNC.RECONVERGENT B0 ;  /* 0x0000000000007941 */ /* 0x000fea0003800200 */
.L_x_16193:
[----:B------:R-:W1:Y:S02]  /*08a0*/  LDCU UR4, c[0x0][0x384] ;  /* 0x00007080ff0477ac */ /* 0x000e640008000800 */
[----:B-1----:R-:W-:-:S06]  /*08b0*/  UISETP.GE.AND UP0, UPT, UR6, UR4, UPT ;  /* 0x000000040600728c */ /* 0x002fcc000bf06270 */
[----:B------:R-:W-:-:S13]  /*08c0*/  PLOP3.LUT P1, PT, PT, PT, UP0, 0x80, 0x8 ;  /* 0x000000000008781c */ /* 0x000fda0003f2f008 */
[----:B------:R-:W-:Y:S05]  /*08d0*/  @P1 EXIT ;  /* 0x000000000000194d */ /* 0x000fea0003800000 */
[----:B------:R-:W-:Y:S01]  /*08e0*/  SHF.R.S32.HI R2, RZ, 0x2, R2 ;  /* 0x00000002ff027819 */ /* 0x000fe20000011402 */
[----:B------:R-:W1:Y:S03]  /*08f0*/  LDCU.64 UR4, c[0x0][0x3a0] ;  /* 0x00007400ff0477ac */ /* 0x000e660008000a00 */
[----:B0-----:R-:W-:Y:S01]  /*0900*/  LOP3.LUT R4, R2, 0xff, RZ, 0xc0, !PT ;  /* 0x000000ff02047812 */ /* 0x001fe200078ec0ff */
[----:B------:R-:W1:Y:S01]  /*0910*/  LDCU.64 UR10, c[0x0][0x398] ;  /* 0x00007300ff0a77ac */ /* 0x000e620008000a00 */
[----:B------:R-:W-:Y:S02]  /*0920*/  SHF.R.U32.HI R2, RZ, 0x1, R2 ;  /* 0x00000001ff027819 */ /* 0x000fe40000011602 */
[----:B------:R-:W-:Y:S01]  /*0930*/  VIADDMNMX R3, R4, -R3, RZ, !PT ;  /* 0x8000000304037246 */ /* 0x000fe200078001ff */
[----:B------:R-:W-:Y:S01]  /*0940*/  IMAD R0, R0, -0x20, R4 ;  /* 0xffffffe000007824 */ /* 0x000fe200078e0204 */
[----:B------:R-:W-:Y:S01]  /*0950*/  LOP3.LUT R2, R2, 0x7fffff80, RZ, 0xc0, !PT ;  /* 0x7fffff8002027812 */ /* 0x000fe200078ec0ff */
[----:B------:R-:W0:Y:S01]  /*0960*/  LDCU UR13, c[0x0][0x388] ;  /* 0x00007100ff0d77ac */ /* 0x000e220008000800 */
[----:B------:R-:W-:-:S02]  /*0970*/  VIMNMX R3, PT, PT, R3, 0x20, PT ;  /* 0x0000002003037848 */ /* 0x000fc40003fe0100 */
[----:B------:R-:W-:Y:S01]  /*0980*/  VIMNMX R0, PT, PT, RZ, R0, !PT ;  /* 0x00000000ff007248 */ /* 0x000fe20007fe0100 */
[----:B------:R-:W2:Y:S01]  /*0990*/  LDCU.U8 UR7, c[0x0][0x410] ;  /* 0x00008200ff0777ac */ /* 0x000ea20008000000 */
[-C--:B------:R-:W-:Y:S02]  /*09a0*/  LEA R3, R3, R2.reuse, 0x2 ;  /* 0x0000000203037211 */ /* 0x080fe400078e10ff */
[----:B------:R-:W-:Y:S01]  /*09b0*/  VIMNMX R111, PT, PT, R0, 0x20, PT ;  /* 0x00000020006f7848 */ /* 0x000fe20003fe0100 */
[----:B------:R-:W3:Y:S01]  /*09c0*/  LDCU UR12, c[0x0][0x400] ;  /* 0x00008000ff0c77ac */ /* 0x000ee20008000800 */
[----:B------:R-:W-:Y:S02]  /*09d0*/  I2FP.F32.U32 R3, R3 ;  /* 0x0000000300037245 */ /* 0x000fe40000201000 */
[----:B------:R-:W-:Y:S01]  /*09e0*/  LEA R111, R111, R2, 0x2 ;  /* 0x000000026f6f7211 */ /* 0x000fe200078e10ff */
[----:B-1----:R-:W-:Y:S01]  /*09f0*/  ULOP3.LUT UP0, URZ, UR4, UR10, URZ, 0xfc, !UPT ;  /* 0x0000000a04ff7292 */ /* 0x002fe2000f80fcff */
[----:B------:R1:W4:Y:S01]  /*0a00*/  MUFU.RCP R112, R3 ;  /* 0x0000000300707308 */ /* 0x0003220000001000 */
[----:B------:R-:W0:Y:S01]  /*0a10*/  LDCU.64 UR16, c[0x0][0x398] ;  /* 0x00007300ff1077ac */ /* 0x000e220008000a00 */
[----:B------:R-:W0:Y:S01]  /*0a20*/  LDCU.64 UR18, c[0x0][0x3a0] ;  /* 0x00007400ff1277ac */ /* 0x000e220008000a00 */
[----:B------:R-:W0:Y:S01]  /*0a30*/  LDCU.64 UR14, c[0x0][0x380] ;  /* 0x00007000ff0e77ac */ /* 0x000e220008000a00 */
[----:B------:R-:W-:-:S02]  /*0a40*/  ULOP3.LUT UP0, URZ, UR5, UR11, URZ, 0xfc, UP0 ;  /* 0x0000000b05ff7292 */ /* 0x000fc4000800fcff */
[----:B------:R-:W-:-:S11]  /*0a50*/  UPLOP3.LUT UP2, UPT, UPT, UPT, UPT, 0x40, 0x4 ;  /* 0x000000000004789c */ /* 0x000fd60003f4e870 */
.L_x_16249:
[----:B0-----:R-:W-:Y:S01]  /*0a60*/  UIMAD UR4, UR6, UR13, URZ ;  /* 0x0000000d060472a4 */ /* 0x001fe2000f8e02ff */
[----:B------:R-:W-:Y:S03]  /*0a70*/  BSSY.RECONVERGENT B0, `(.L_x_16196) ;  /* 0x000003f000007945 */ /* 0x000fe60003800200 */
[----:B------:R-:W-:-:S04]  /*0a80*/  USHF.R.S32.HI UR5, URZ, 0x1f, UR4 ;  /* 0x0000001fff057899 */ /* 0x000fc80008011404 */
[----:B------:R-:W-:-:S06]  /*0a90*/  ULEA.HI UR5, UR5, UR4, URZ, 0x2 ;  /* 0x0000000405057291 */ /* 0x000fcc000f8f10ff */
[----:B------:R-:W-:-:S04]  /*0aa0*/  MOV R116, UR5 ;  /* 0x0000000500747c02 */ /* 0x000fc80008000f00 */
        /* <DEDUP_REMOVED lines=10> */
[----:B0-----:R-:W-:-:S04]  /*0b50*/  IMAD.WIDE.U32 R114, R116, 0x10, R114 ;  /* 0x0000001074727825 */ /* 0x001fc800078e0072 */
[----:B-1----:R-:W-:-:S05]  /*0b60*/  @P0 IMAD.WIDE.U32 R90, R116, 0x10, R90 ;  /* 0x00000010745a0825 */ /* 0x002fca00078e005a */
[----:B------:R0:W5:Y:S01]  /*0b70*/  @P0 LDG.E.128 R20, desc[UR8][R90.64] ;  /* 0x000000085a140981 */ /* 0x000162000c1e1d00 */
[----:B--2---:R-:W-:-:S05]  /*0b80*/  @P1 IMAD.WIDE.U32 R88, R116, 0x10, R88 ;  /* 0x0000001074581825 */ /* 0x004fca00078e0058 */
        /* <DEDUP_REMOVED lines=10> */
[----:B0-----:R-:W-:Y:S01]  /*0c30*/  FADD.FTZ R114, R18, R15 ;  /* 0x0000000f12727221 */ /* 0x001fe20000010000 */
[----:B------:R-:W-:Y:S02]  /*0c40*/  FADD.FTZ R115, R19, R12 ;  /* 0x0000000c13737221 */ /* 0x000fe40000010000 */
[----:B------:R-:W-:Y:S02]  /*0c50*/  MOV R12, R0 ;  /* 0x00000000000c7202 */ /* 0x000fe40000000f00 */
[----:B------:R-:W-:-:S02]  /*0c60*/  MOV R13, R2 ;  /* 0x00000002000d7202 */ /* 0x000fc40000000f00 */
[----:B------:R-:W-:Y:S02]  /*0c70*/  MOV R14, R114 ;  /* 0x00000072000e7202 */ /* 0x000fe40000000f00 */
[----:B------:R-:W-:Y:S01]  /*0c80*/  MOV R15, R115 ;  /* 0x00000073000f7202 */ /* 0x000fe20000000f00 */
[----:B------:R-:W-:Y:S06]  /*0c90*/  BRA `(.L_x_16200) ;  /* 0x0000000000547947 */ /* 0x000fec0003800000 */
.L_x_16199:
[----:B-----5:R-:W-:Y:S01]  /*0ca0*/  FADD.FTZ R0, R88, R20 ;  /* 0x0000001458007221 */ /* 0x020fe20000010000 */
[----:B------:R-:W-:Y:S01]  /*0cb0*/  FADD.FTZ R2, R89, R21 ;  /* 0x0000001559027221 */ /* 0x000fe20000010000 */
[----:B0-----:R-:W-:Y:S01]  /*0cc0*/  FADD.FTZ R114, R90, R22 ;  /* 0x000000165a727221 */ /* 0x001fe20000010000 */
[----:B------:R-:W-:Y:S02]  /*0cd0*/  FADD.FTZ R115, R91, R23 ;  /* 0x000000175b737221 */ /* 0x000fe40000010000 */
[----:B------:R-:W-:Y:S02]  /*0ce0*/  MOV R12, R0 ;  /* 0x00000000000c7202 */ /* 0x000fe40000000f00 */
[----:B------:R-:W-:Y:S02]  /*0cf0*/  MOV R13, R2 ;  /* 0x00000002000d7202 */ /* 0x000fe40000000f00 */
[----:B------:R-:W-:Y:S02]  /*0d00*/  MOV R14, R114 ;  /* 0x00000072000e7202 */ /* 0x000fe40000000f00 */
[----:B------:R-:W-:Y:S01]  /*0d10*/  MOV R15, R115 ;  /* 0x00000073000f7202 */ /* 0x000fe20000000f00 */
[----:B------:R-:W-:Y:S06]  /*0d20*/  BRA `(.L_x_16200) ;  /* 0x0000000000307947 */ /* 0x000fec0003800000 */
.L_x_16198:
[----:B-----5:R-:W-:Y:S01]  /*0d30*/  @P1 FADD.FTZ R12, R88, R16 ;  /* 0x00000010580c1221 */ /* 0x020fe20000010000 */
[----:B------:R-:W-:Y:S01]  /*0d40*/  @P1 FADD.FTZ R13, R89, R17 ;  /* 0x00000011590d1221 */ /* 0x000fe20000010000 */
[----:B------:R-:W-:Y:S01]  /*0d50*/  @P1 FADD.FTZ R14, R90, R18 ;  /* 0x000000125a0e1221 */ /* 0x000fe20000010000 */
[----:B------:R-:W-:Y:S02]  /*0d60*/  @P1 FADD.FTZ R15, R91, R19 ;  /* 0x000000135b0f1221 */ /* 0x000fe40000010000 */
[----:B------:R-:W-:Y:S02]  /*0d70*/  @P1 MOV R0, R12 ;  /* 0x0000000c00001202 */ /* 0x000fe40000000f00 */
[----:B------:R-:W-:Y:S02]  /*0d80*/  @P1 MOV R2, R13 ;  /* 0x0000000d00021202 */ /* 0x000fe40000000f00 */
[----:B0-----:R-:W-:Y:S02]  /*0d90*/  @P1 MOV R114, R14 ;  /* 0x0000000e00721202 */ /* 0x001fe40000000f00 */
[----:B------:R-:W-:-:S02]  /*0da0*/  @P1 MOV R115, R15 ;  /* 0x0000000f00731202 */ /* 0x000fc40000000f00 */
[----:B------:R-:W-:Y:S02]  /*0db0*/  @!P1 MOV R0, R88 ;  /* 0x0000005800009202 */ /* 0x000fe40000000f00 */
[----:B------:R-:W-:Y:S02]  /*0dc0*/  @!P1 MOV R2, R89 ;  /* 0x0000005900029202 */ /* 0x000fe40000000f00 */
[----:B------:R-:W-:Y:S02]  /*0dd0*/  @!P1 MOV R114, R90 ;  /* 0x0000005a00729202 */ /* 0x000fe40000000f00 */
[----:B------:R-:W-:-:S07]  /*0de0*/  @!P1 MOV R115, R91 ;  /* 0x0000005b00739202 */ /* 0x000fce0000000f00 */
.L_x_16200:
[----:B------:R-:W0:Y:S01]  /*0df0*/  @UP0 LDCU.64 UR4, c[0x0][0x3a8] ;  /* 0x00007500ff0407ac */ /* 0x000e220008000a00 */
[----:B------:R-:W-:Y:S01]  /*0e00*/  PLOP3.LUT P0, PT, PT, PT, UP0, 0x80, 0x8 ;  /* 0x000000000008781c */ /* 0x000fe20003f0f008 */
[----:B------:R-:W-:Y:S01]  /*0e10*/  HFMA2 R89, -RZ, RZ, 0, 9.5367431640625e-07 ;  /* 0x00000010ff597431 */ /* 0x000fe200000001ff */
[----:B------:R-:W-:Y:S02]  /*0e20*/  PLOP3.LUT P1, PT, PT, PT, UP0, 0x80, 0x8 ;  /* 0x000000000008781c */ /* 0x000fe40003f2f008 */
[----:B------:R-:W-:-:S09]  /*0e30*/  IADD3 R117, PT, PT, R116, 0x100, RZ ;  /* 0x0000010074757810 */ /* 0x000fd20007ffe0ff */
[----:B0-----:R-:W-:-:S05]  /*0e40*/  @P0 IMAD.WIDE.U32 R88, R116, R89, UR4 ;  /* 0x0000000474580e25 */ /* 0x001fca000f8e0059 */
[----:B------:R0:W-:Y:S02]  /*0e50*/  @P1 STG.E.128 desc[UR8][R88.64], R12 ;  /* 0x0000000c58001986 */ /* 0x0001e4000c101d08 */
.L_x_16197:
[----:B--23--:R-:W-:Y:S05]  /*0e60*/  BSYNC.RECONVERGENT B0 ;  /* 0x0000000000007941 */ /* 0x00cfea0003800200 */
.L_x_16196:
[----:B------:R-:W-:Y:S01]  /*0e70*/  ISETP.GE.U32.AND P0, PT, R113, 0x200, PT ;  /* 0x000002007100780c */ /* 0x000fe20003f06070 */
[----:B------:R-:W-:Y:S03]  /*0e80*/  BSSY.RECONVERGENT B0, `(.L_x_16201) ;  /* 0x0000040000007945 */ /* 0x000fe60003800200 */
[----:B0-----:R-:W-:-:S09]  /*0e90*/  P2R R88, PR, RZ, 0x1 ;  /* 0x00000001ff587803 */ /* 0x001fd20000000000 */
        /* <DEDUP_REMOVED lines=8> */
[----:B0-----:R-:W-:-:S04]  /*0f20*/  IMAD.WIDE.U32 R90, R117, 0x10, R90 ;  /* 0x00000010755a7825 */ /* 0x001fc800078e005a */
[----:B--2---:R-:W-:-:S05]  /*0f30*/  @P0 IMAD.WIDE.U32 R88, R117, 0x10, R88 ;  /* 0x0000001075580825 */ /* 0x004fca00078e0058 */
[----:B------:R0:W5:Y:S01]  /*0f40*/  @P0 LDG.E.128 R20, desc[UR8][R88.64] ;  /* 0x0000000858140981 */ /* 0x000162000c1e1d00 */
[----:B---3--:R-:W-:-:S05]  /*0f50*/  @P1 IMAD.WIDE.U32 R4, R117, 0x10, R4 ;  /* 0x0000001075041825 */ /* 0x008fca00078e0004 */
[----:B------:R0:W5:Y:S04]  /*0f60*/  @P1 LDG.E.128 R16, desc[UR8][R4.64] ;  /* 0x0000000804101981 */ /* 0x000168000c1e1d00 */
[----:B------:R-:W5:Y:S01]  /*0f70*/  LDG.E.128 R88, desc[UR8][R90.64] ;  /* 0x000000085a587981 */ /* 0x000f62000c1e1d00 */
[----:B------:R-:W-:-:S04]  /*0f80*/  UISETP.NE.U32.AND UP1, UPT, UR16, URZ, UPT ;  /* 0x000000ff1000728c */ /* 0x000fc8000bf25070 */
[----:B------:R-:W-:-:S09]  /*0f90*/  UISETP.NE.AND.EX UP1, UPT, UR17, URZ, UPT, UP1 ;  /* 0x000000ff1100728c */ /* 0x000fd2000bf25310 */
[----:B0-----:R-:W-:Y:S05]  /*0fa0*/  BRA.U UP1, `(.L_x_16203) ;  /* 0x00000001013c7547 */ /* 0x001fea000b800000 */
[----:B------:R-:W-:-:S04]  /*0fb0*/  ISETP.NE.U32.AND P0, PT, RZ, UR18, PT ;  /* 0x00000012ff007c0c */ /* 0x000fc8000bf05070 */
[----:B------:R-:W-:-:S13]  /*0fc0*/  ISETP.NE.AND.EX P0, PT, RZ, UR19, PT, P0 ;  /* 0x00000013ff007c0c */ /* 0x000fda000bf05300 */
[----:B-1---5:R-:W-:Y:S01]  /*0fd0*/  @!P0 MOV R3, R88 ;  /* 0x0000005800038202 */ /* 0x022fe20000000f00 */
        /* <DEDUP_REMOVED lines=12> */
.L_x_16203:
[----:B------:R-:W-:-:S04]  /*10a0*/  ISETP.NE.U32.AND P0, PT, RZ, UR18, PT ;  /* 0x00000012ff007c0c */ /* 0x000fc8000bf05070 */
[----:B------:R-:W-:-:S13]  /*10b0*/  ISETP.NE.AND.EX P0, PT, RZ, UR19, PT, P0 ;  /* 0x00000013ff007c0c */ /* 0x000fda000bf05300 */
[----:B-1---5:R-:W-:Y:S01]  /*10c0*/  @!P0 FADD.FTZ R3, R20, R88 ;  /* 0x0000005814038221 */ /* 0x022fe20000010000 */
        /* <DEDUP_REMOVED lines=20> */
.L_x_16204:
[----:B------:R-:W0:Y:S01]  /*1210*/  @UP0 LDCU.64 UR4, c[0x0][0x3a8] ;  /* 0x00007500ff0407ac */ /* 0x000e220008000a00 */
[----:B------:R-:W-:Y:S01]  /*1220*/  PLOP3.LUT P0, PT, PT, PT, UP0, 0x80, 0x8 ;  /* 0x000000000008781c */ /* 0x000fe20003f0f008 */
[----:B------:R-:W-:Y:S01]  /*1230*/  HFMA2 R88, -RZ, RZ, 0, 9.5367431640625e-07 ;  /* 0x00000010ff587431 */ /* 0x000fe200000001ff */
[----:B------:R-:W-:-:S11]  /*1240*/  PLOP3.LUT P1, PT, PT, PT, UP0, 0x80, 0x8 ;  /* 0x000000000008781c */ /* 0x000fd60003f2f008 */
[C---:B0-----:R-:W-:Y:S01]  /*1250*/  @P0 IMAD.WIDE.U32 R88, R117.reuse, R88, UR4 ;  /* 0x0000000475580e25 */ /* 0x041fe2000f8e0058 */
[----:B------:R-:W-:-:S04]  /*1260*/  IADD3 R117, PT, PT, R117, 0x100, RZ ;  /* 0x0000010075757810 */ /* 0x000fc80007ffe0ff */
[----:B------:R0:W-:Y:S03]  /*1270*/  @P1 STG.E.128 desc[UR8][R88.64], R12 ;  /* 0x0000000c58001986 */ /* 0x0001e6000c101d08 */
.L_x_16202:
[----:B------:R-:W-:Y:S05]  /*1280*/  BSYNC.RECONVERGENT B0 ;  /* 0x0000000000007941 */ /* 0x000fea0003800200 */
.L_x_16201:
        /* <DEDUP_REMOVED lines=35> */
.L_x_16207:
        /* <DEDUP_REMOVED lines=23> */
.L_x_16208:
[----:B------:R-:W0:Y:S01]  /*1630*/  @UP0 LDCU.64 UR4, c[0x0][0x3a8] ;  /* 0x00007500ff0407ac */ /* 0x000e220008000a00 */
[----:B------:R-:W-:Y:S01]  /*1640*/  PLOP3.LUT P0, PT, PT, PT, UP0, 0x80, 0x8 ;  /* 0x000000000008781c */ /* 0x000fe20003f0f008 */
[----:B------:R-:W-:Y:S01]  /*1650*/  HFMA2 R88, -RZ, RZ, 0, 9.5367431640625e-07 ;  /* 0x00000010ff587431 */ /* 0x000fe200000001ff */
[----:B------:R-:W-:-:S11]  /*1660*/  PLOP3.LUT P1, PT, PT, PT, UP0, 0x80, 0x8 ;  /* 0x000000000008781c */ /* 0x000fd60003f2f008 */
[C---:B0-----:R-:W-:Y:S01]  /*1670*/  @P0 IMAD.WIDE.U32 R88, R117.reuse, R88, UR4 ;  /* 0x0000000475580e25 */ /* 0x041fe2000f8e0058 */
[----:B------:R-:W-:-:S04]  /*1680*/  IADD3 R117, PT, PT, R117, 0x100, RZ ;  /* 0x0000010075757810 */ /* 0x000fc80007ffe0ff */
[----:B------:R0:W-:Y:S03]  /*1690*/  @P1 STG.E.128 desc[UR8][R88.64], R12 ;  /* 0x0000000c58001986 */ /* 0x0001e6000c101d08 */
.L_x_16206:
[----:B------:R-:W-:Y:S05]  /*16a0*/  BSYNC.RECONVERGENT B0 ;  /* 0x0000000000007941 */ /* 0x000fea0003800200 */
.L_x_16205:
        /* <DEDUP_REMOVED lines=9> */
[----:B0-----:R-:W0:Y:S01]  /*1740*/  @P2 LDC.64 R88, c[0x0][0x3a0] ;  /* 0x0000e800ff582b82 */ /* 0x001e220000000a00 */
[----:B---3--:R-:W-:-:S05]  /*1750*/  @P0 IMAD.WIDE.U32 R90, R117, 0x10, R90 ;  /* 0x00000010755a0825 */ /* 0x008fca00078e005a */
[----:B------:R2:W5:Y:S01]  /*1760*/  @P0 LDG.E.128 R20, desc[UR8][R90.64] ;  /* 0x000000085a140981 */ /* 0x000562000c1e1d00 */
[----:B0-----:R-:W-:-:S05]  /*1770*/  @P2 IMAD.WIDE.U32 R88, R117, 0x10, R88 ;  /* 0x0000001075582825 */ /* 0x001fca00078e0058 */
[----:B------:R0:W5:Y:S01]  /*1780*/  @P2 LDG.E.128 R16, desc[UR8][R88.64] ;  /* 0x0000000858102981 */ /* 0x000162000c1e1d00 */
[----:B--2---:R-:W-:-:S06]  /*1790*/  IMAD.WIDE.U32 R90, R117, 0x10, R92 ;  /* 0x00000010755a7825 */ /* 0x004fcc00078e005c */
        /* <DEDUP_REMOVED lines=19> */
.L_x_16211:
        /* <DEDUP_REMOVED lines=23> */
.L_x_16212:
[----:B------:R-:W0:Y:S01]  /*1a40*/  @UP0 LDCU.64 UR4, c[0x0][0x3a8] ;  /* 0x00007500ff0407ac */ /* 0x000e220008000a00 */
[----:B------:R-:W-:Y:S01]  /*1a50*/  PLOP3.LUT P0, PT, PT, PT, UP0, 0x80, 0x8 ;  /* 0x000000000008781c */ /* 0x000fe20003f0f008 */
[----:B------:R-:W-:Y:S01]  /*1a60*/  HFMA2 R88, -RZ, RZ, 0, 9.5367431640625e-07 ;  /* 0x00000010ff587431 */ /* 0x000fe200000001ff */
[----:B------:R-:W-:-:S11]  /*1a70*/  PLOP3.LUT P2, PT, PT, PT, UP0, 0x80, 0x8 ;  /* 0x000000000008781c */ /* 0x000fd60003f4f008 */
[C---:B0-----:R-:W-:Y:S01]  /*1a80*/  @P0 IMAD.WIDE.U32 R88, R117.reuse, R88, UR4 ;  /* 0x0000000475580e25 */ /* 0x041fe2000f8e0058 */
[----:B------:R-:W-:-:S04]  /*1a90*/  IADD3 R117, PT, PT, R117, 0x100, RZ ;  /* 0x0000010075757810 */ /* 0x000fc80007ffe0ff */
[----:B------:R2:W-:Y:S03]  /*1aa0*/  @P2 STG.E.128 desc[UR8][R88.64], R12 ;  /* 0x0000000c58002986 */ /* 0x0005e6000c101d08 */
.L_x_16210:
[----:B------:R-:W-:Y:S05]  /*1ab0*/  BSYNC.RECONVERGENT B0 ;  /* 0x0000000000007941 */ /* 0x000fea0003800200 */
.L_x_16209:
        /* <DEDUP_REMOVED lines=8> */
[----:B------:R-:W1:Y:S08]  /*1b40*/  @P0 LDC.64 R90, c[0x0][0x398] ;  /* 0x0000e600ff5a0b82 */ /* 0x000e700000000a00 */
[----:B0-2---:R-:W0:Y:S01]  /*1b50*/  @P3 LDC.64 R88, c[0x0][0x3a0] ;  /* 0x0000e800ff583b82 */ /* 0x005e220000000a00 */
[----:B-1----:R-:W-:-:S05]  /*1b60*/  @P0 IMAD.WIDE.U32 R90, R117, 0x10, R90 ;  /* 0x00000010755a0825 */ /* 0x002fca00078e005a */
[----:B------:R3:W5:Y:S01]  /*1b70*/  @P0 LDG.E.128 R20, desc[UR8][R90.64] ;  /* 0x000000085a140981 */ /* 0x000762000c1e1d00 */
[----:B0-----:R-:W-:-:S05]  /*1b80*/  @P3 IMAD.WIDE.U32 R88, R117, 0x10, R88 ;  /* 0x0000001075583825 */ /* 0x001fca00078e0058 */
[----:B------:R0:W5:Y:S01]  /*1b90*/  @P3 LDG.E.128 R16, desc[UR8][R88.64] ;  /* 0x0000000858103981 */ /* 0x000162000c1e1d00 */
[----:B---3--:R-:W-:-:S06]  /*1ba0*/  IMAD.WIDE.U32 R90, R117, 0x10, R96 ;  /* 0x00000010755a7825 */ /* 0x008fcc00078e0060 */
        /* <DEDUP_REMOVED lines=19> */
.L_x_16215:
        /* <DEDUP_REMOVED lines=23> */
.L_x_16216:
[----:B------:R-:W0:Y:S01]  /*1e50*/  @UP0 LDCU.64 UR4, c[0x0][0x3a8] ;  /* 0x00007500ff0407ac */ /* 0x000e220008000a00 */
[----:B------:R-:W-:Y:S01]  /*1e60*/  PLOP3.LUT P0, PT, PT, PT, UP0, 0x80, 0x8 ;  /* 0x000000000008781c */ /* 0x000fe20003f0f008 */
[----:B------:R-:W-:Y:S01]  /*1e70*/  HFMA2 R88, -RZ, RZ, 0, 9.5367431640625e-07 ;  /* 0x00000010ff587431 */ /* 0x000fe200000001ff */
[----:B------:R-:W-:-:S11]  /*1e80*/  PLOP3.LUT P3, PT, PT, PT, UP0, 0x80, 0x8 ;  /* 0x000000000008781c */ /* 0x000fd60003f6f008 */
[C---:B0-----:R-:W-:Y:S01]  /*1e90*/  @P0 IMAD.WIDE.U32 R88, R117.reuse, R88, UR4 ;  /* 0x0000000475580e25 */ /* 0x041fe2000f8e0058 */
[----:B------:R-:W-:-:S04]  /*1ea0*/  IADD3 R117, PT, PT, R117, 0x100, RZ ;  /* 0x0000010075757810 */ /* 0x000fc80007ffe0ff */
[----:B------:R3:W-:Y:S03]  /*1eb0*/  @P3 STG.E.128 desc[UR8][R88.64], R12 ;  /* 0x0000000c58003986 */ /* 0x0007e6000c101d08 */
.L_x_16214:
[----:B------:R-:W-:Y:S05]  /*1ec0*/  BSYNC.RECONVERGENT B0 ;  /* 0x0000000000007941 */ /* 0x000fea0003800200 */
.L_x_16213:
        /* <DEDUP_REMOVED lines=8> */
[----:B------:R-:W4:Y:S08]  /*1f50*/  @P0 LDC.64 R90, c[0x0][0x398] ;  /* 0x0000e600ff5a0b82 */ /* 0x000f300000000a00 */
[----:B0-23--:R-:W0:Y:S01]  /*1f60*/  @P4 LDC.64 R88, c[0x0][0x3a0] ;  /* 0x0000e800ff584b82 */ /* 0x00de220000000a00 */
[----:B----4-:R-:W-:-:S05]  /*1f70*/  @P0 IMAD.WIDE.U32 R90, R117, 0x10, R90 ;  /* 0x00000010755a0825 */ /* 0x010fca00078e005a */
[----:B------:R1:W5:Y:S01]  /*1f80*/  @P0 LDG.E.128 R20, desc[UR8][R90.64] ;  /* 0x000000085a140981 */ /* 0x000362000c1e1d00 */
[----:B0-----:R-:W-:-:S05]  /*1f90*/  @P4 IMAD.WIDE.U32 R88, R117, 0x10, R88 ;  /* 0x0000001075584825 */ /* 0x001fca00078e0058 */
        /* <DEDUP_REMOVED lines=21> */
.L_x_16219:
        /* <DEDUP_REMOVED lines=23> */
.L_x_16220:
[----:B------:R-:W0:Y:S01]  /*2260*/  @UP0 LDCU.64 UR4, c[0x0][0x3a8] ;  /* 0x00007500ff0407ac */ /* 0x000e220008000a00 */
[----:B------:R-:W-:Y:S01]  /*2270*/  PLOP3.LUT P0, PT, PT, PT, UP0, 0x80, 0x8 ;  /* 0x000000000008781c */ /* 0x000fe20003f0f008 */
[----:B------:R-:W-:Y:S01]  /*2280*/  HFMA2 R88, -RZ, RZ, 0, 9.5367431640625e-07 ;  /* 0x00000010ff587431 */ /* 0x000fe200000001ff */
[----:B------:R-:W-:-:S11]  /*2290*/  PLOP3.LUT P4, PT, PT, PT, UP0, 0x80, 0x8 ;  /* 0x000000000008781c */ /* 0x000fd60003f8f008 */
[C---:B0-----:R-:W-:Y:S01]  /*22a0*/  @P0 IMAD.WIDE.U32 R88, R117.reuse, R88, UR4 ;  /* 0x0000000475580e25 */ /* 0x041fe2000f8e0058 */
[----:B------:R-:W-:-:S04]  /*22b0*/  IADD3 R117, PT, PT, R117, 0x100, RZ ;  /* 0x0000010075757810 */ /* 0x000fc80007ffe0ff */
[----:B------:R0:W-:Y:S03]  /*22c0*/  @P4 STG.E.128 desc[UR8][R88.64], R12 ;  /* 0x0000000c58004986 */ /* 0x0001e6000c101d08 */
.L_x_16218:
[----:B------:R-:W-:Y:S05]  /*22d0*/  BSYNC.RECONVERGENT B0 ;  /* 0x0000000000007941 */ /* 0x000fea0003800200 */
.L_x_16217:
[----:B------:R-:W-:Y:S01]  /*22e0*/  ISETP.GE.U32.AND P4, PT, R113, 0x700, PT ;  /* 0x000007007100780c */ /* 0x000fe20003f86070 */
[----:B------:R-:W-:-:S12]  /*22f0*/  BSSY.RECONVERGENT B0, `(.L_x_16221) ;  /* 0x000003f000007945 */ /* 0x000fd80003800200 */
[----:B------:R-:W-:Y:S05]  /*2300*/  @!P4 BRA `(.L_x_16222) ;  /* 0x0000000000f4c947 */ /* 0x000fea0003800000 */
[----:B------:R-:W-:Y:S01]  /*2310*/  ISETP.NE.U32.AND P0, PT, RZ, UR16, PT ;  /* 0x00000010ff007c0c */ /* 0x000fe2000bf05070 */
[----:B------:R-:W1:Y:S03]  /*2320*/  LDC.64 R90, c[0x0][0x390] ;  /* 0x0000e400ff5a7b82 */ /* 0x000e660000000a00 */
[----:B------:R-:W-:-:S13]  /*2330*/  ISETP.NE.AND.EX P0, PT, RZ, UR17, PT, P0 ;  /* 0x00000011ff007c0c */ /* 0x000fda000bf05300 */
[----:B0-23--:R-:W0:Y:S02]  /*2340*/  @P0 LDC.64 R88, c[0x0][0x398] ;  /* 0x0000e600ff580b82 */ /* 0x00de240000000a00 */
[----:B0-----:R-:W-:-:S05]  /*2350*/  @P0 IMAD.WIDE.U32 R104, R117, 0x10, R88 ;  /* 0x0000001075680825 */ /* 0x001fca00078e0058 */
[----:B------:R0:W5:Y:S01]  /*2360*/  @P0 LDG.E.128 R20, desc[UR8][R104.64] ;  /* 0x0000000868140981 */ /* 0x000162000c1e1d00 */
[----:B------:R-:W-:Y:S01]  /*2370*/  ISETP.NE.U32.AND P0, PT, RZ, UR18, PT ;  /* 0x00000012ff007c0c */ /* 0x000fe2000bf05070 */
[----:B-1----:R-:W-:-:S03]  /*2380*/  IMAD.WIDE.U32 R90, R117, 0x10, R90 ;  /* 0x00000010755a7825 */ /* 0x002fc600078e005a */
[----:B------:R-:W-:-:S13]  /*2390*/  ISETP.NE.AND.EX P0, PT, RZ, UR19, PT, P0 ;  /* 0x00000013ff007c0c */ /* 0x000fda000bf05300 */
[----:B------:R-:W1:Y:S02]  /*23a0*/  @P0 LDC.64 R88, c[0x0][0x3a0] ;  /* 0x0000e800ff580b82 */ /* 0x000e640000000a00 */
[----:B-1----:R-:W-:-:S05]  /*23b0*/  @P0 IMAD.WIDE.U32 R88, R117, 0x10, R88 ;  /* 0x0000001075580825 */ /* 0x002fca00078e0058 */
        /* <DEDUP_REMOVED lines=20> */
.L_x_16223:
        /* <DEDUP_REMOVED lines=23> */
.L_x_16224:
[----:B------:R-:W0:Y:S01]  /*2670*/  @UP0 LDCU.64 UR4, c[0x0][0x3a8] ;  /* 0x00007500ff0407ac */ /* 0x000e220008000a00 */
[----:B------:R-:W-:Y:S01]  /*2680*/  PLOP3.LUT P0, PT, PT, PT, UP0, 0x80, 0x8 ;  /* 0x000000000008781c */ /* 0x000fe20003f0f008 */
[----:B------:R-:W-:-:S12]  /*2690*/  HFMA2 R88, -RZ, RZ, 0, 9.5367431640625e-07 ;  /* 0x00000010ff587431 */ /* 0x000fd800000001ff */
[C---:B0-----:R-:W-:Y:S01]  /*26a0*/  @P0 IMAD.WIDE.U32 R88, R117.reuse, R88, UR4 ;  /* 0x0000000475580e25 */ /* 0x041fe2000f8e0058 */
[----:B------:R-:W-:Y:S02]  /*26b0*/  PLOP3.LUT P0, PT, PT, PT, UP0, 0x80, 0x8 ;  /* 0x000000000008781c */ /* 0x000fe40003f0f008 */
[----:B------:R-:W-:-:S11]  /*26c0*/  IADD3 R117, PT, PT, R117, 0x100, RZ ;  /* 0x0000010075757810 */ /* 0x000fd60007ffe0ff */
[----:B------:R0:W-:Y:S02]  /*26d0*/  @P0 STG.E.128 desc[UR8][R88.64], R12 ;  /* 0x0000000c58000986 */ /* 0x0001e4000c101d08 */
.L_x_16222:
[----:B------:R-:W-:Y:S05]  /*26e0*/  BSYNC.RECONVERGENT B0 ;  /* 0x0000000000007941 */ /* 0x000fea0003800200 */
.L_x_16221:
[----:B------:R-:W-:Y:S01]  /*26f0*/  ISETP.GE.U32.AND P5, PT, R113, 0x800, PT ;  /* 0x000008007100780c */ /* 0x000fe20003fa6070 */
[----:B------:R-:W-:-:S12]  /*2700*/  BSSY.RECONVERGENT B0, `(.L_x_16225) ;  /* 0x000003e000007945 */ /* 0x000fd80003800200 */
[----:B------:R-:W-:Y:S05]  /*2710*/  @!P5 BRA `(.L_x_16226) ;  /* 0x0000000000f0d947 */ /* 0x000fea0003800000 */
[----:B------:R-:W-:-:S04]  /*2720*/  ISETP.NE.U32.AND P0, PT, RZ, UR16, PT ;  /* 0x00000010ff007c0c */ /* 0x000fc8000bf05070 */
[----:B------:R-:W-:-:S13]  /*2730*/  ISETP.NE.AND.EX P0, PT, RZ, UR17, PT, P0 ;  /* 0x00000011ff007c0c */ /* 0x000fda000bf05300 */
[----:B0-23--:R-:W0:Y:S02]  /*2740*/  @P0 LDC.64 R88, c[0x0][0x398] ;  /* 0x0000e600ff580b82 */ /* 0x00de240000000a00 */
[----:B0-----:R-:W-:-:S05]  /*2750*/  @P0 IMAD.WIDE.U32 R88, R117, 0x10, R88 ;  /* 0x0000001075580825 */ /* 0x001fca00078e0058 */
[----:B------:R0:W5:Y:S01]  /*2760*/  @P0 LDG.E.128 R20, desc[UR8][R88.64] ;  /* 0x0000000858140981 */ /* 0x000162000c1e1d00 */
[----:B------:R-:W-:-:S04]  /*2770*/  ISETP.NE.U32.AND P0, PT, RZ, UR18, PT ;  /* 0x00000012ff007c0c */ /* 0x000fc8000bf05070 */
[----:B------:R-:W-:-:S13]  /*2780*/  ISETP.NE.AND.EX P0, PT, RZ, UR19, PT, P0 ;  /* 0x00000013ff007c0c */ /* 0x000fda000bf05300 */
[----:B0-----:R-:W0:Y:S02]  /*2790*/  @P0 LDC.64 R88, c[0x0][0x3a0] ;  /* 0x0000e800ff580b82 */ /* 0x001e240000000a00 */
[----:B0-----:R-:W-:-:S05]  /*27a0*/  @P0 IMAD.WIDE.U32 R88, R117, 0x10, R88 ;  /* 0x0000001075580825 */ /* 0x001fca00078e0058 */
[----:B------:R0:W5:Y:S02]  /*27b0*/  @P0 LDG.E.128 R16, desc[UR8][R88.64] ;  /* 0x0000000858100981 */ /* 0x000164000c1e1d00 */
[----:B0-----:R-:W0:Y:S02]  /*27c0*/  LDC.64 R88, c[0x0][0x390] ;  /* 0x0000e400ff587b82 */ /* 0x001e240000000a00 */
[----:B0-----:R-:W-:-:S06]  /*27d0*/  IMAD.WIDE.U32 R88, R117, 0x10, R88 ;  /* 0x0000001075587825 */ /* 0x001fcc00078e0058 */
[----:B------:R-:W5:Y:S01]  /*27e0*/  LDG.E.128 R88, desc[UR8][R88.64] ;  /* 0x0000000858587981 */ /* 0x000f62000c1e1d00 */
[----:B------:R-:W-:-:S04]  /*27f0*/  UISETP.NE.U32.AND UP1, UPT, UR16, URZ, UPT ;  /* 0x000000ff1000728c */ /* 0x000fc8000bf25070 */
[----:B------:R-:W-:-:S09]  /*2800*/  UISETP.NE.AND.EX UP1, UPT, UR17, URZ, UPT, UP1 ;  /* 0x000000ff1100728c */ /* 0x000fd2000bf25310 */
[----:B------:R-:W-:Y:S05]  /*2810*/  BRA.U UP1, `(.L_x_16227) ;  /* 0x00000001013c7547 */ /* 0x000fea000b800000 */
        /* <DEDUP_REMOVED lines=15> */
.L_x_16227:
        /* <DEDUP_REMOVED lines=23> */
.L_x_16228:
[----:B------:R-:W0:Y:S01]  /*2a80*/  @UP0 LDCU.64 UR4, c[0x0][0x3a8] ;  /* 0x00007500ff0407ac */ /* 0x000e220008000a00 */
[----:B------:R-:W-:Y:S01]  /*2a90*/  PLOP3.LUT P0, PT, PT, PT, UP0, 0x80, 0x8 ;  /* 0x000000000008781c */ /* 0x000fe20003f0f008 */
[----:B------:R-:W-:-:S12]  /*2aa0*/  HFMA2 R88, -RZ, RZ, 0, 9.5367431640625e-07 ;  /* 0x00000010ff587431 */ /* 0x000fd800000001ff */
[----:B0-----:R-:W-:Y:S01]  /*2ab0*/  @P0 IMAD.WIDE.U32 R88, R117, R88, UR4 ;  /* 0x0000000475580e25 */ /* 0x001fe2000f8e0058 */
[----:B------:R-:W-:-:S13]  /*2ac0*/  PLOP3.LUT P0, PT, PT, PT, UP0, 0x80, 0x8 ;  /* 0x000000000008781c */ /* 0x000fda0003f0f008 */
[----:B------:R0:W-:Y:S02]  /*2ad0*/  @P0 STG.E.128 desc[UR8][R88.64], R12 ;  /* 0x0000000c58000986 */ /* 0x0001e4000c101d08 */
.L_x_16226:
[----:B------:R-:W-:Y:S05]  /*2ae0*/  BSYNC.RECONVERGENT B0 ;  /* 0x0000000000007941 */ /* 0x000fea0003800200 */
.L_x_16225:
[----:B0-23--:R-:W-:Y:S01]  /*2af0*/  FADD.FTZ R89, RZ, R0 ;  /* 0x00000000ff597221 */ /* 0x00dfe20000010000 */
[C---:B------:R-:W-:Y:S01]  /*2b00*/  ISETP.GE.U32.AND P0, PT, R113.reuse, 0x100, PT ;  /* 0x000001007100780c */ /* 0x040fe20003f06070 */
[----:B------:R-:W-:Y:S01]  /*2b10*/  BSSY.RECONVERGENT B0, `(.L_x_16229) ;  /* 0x0000090000007945 */ /* 0x000fe20003800200 */
[C---:B------:R-:W-:Y:S01]  /*2b20*/  ISETP.GT.U32.AND P6, PT, R113.reuse, 0x1ff, PT ;  /* 0x000001ff7100780c */ /* 0x040fe20003fc4070 */
[----:B------:R-:W-:Y:S01]  /*2b30*/  FADD.FTZ R89, R2, R89 ;  /* 0x0000005902597221 */ /* 0x000fe20000010000 */
[----:B------:R-:W-:Y:S02]  /*2b40*/  P2R R91, PR, RZ, 0x2 ;  /* 0x00000002ff5b7803 */ /* 0x000fe40000000000 */
        /* <DEDUP_REMOVED lines=43> */
[----:B0-----:R-:W-:Y:S02]  /*2e00*/  FADD.FTZ R118, R117, R88 ;  /* 0x0000005875767221 */ /* 0x001fe40000010000 */
[----:B------:R-:W0:Y:S03]  /*2e10*/  S2R R117, SR_TID.X ;  /* 0x0000000000757919 */ /* 0x000e260000002100 */
[----:B------:R-:W2:Y:S02]  /*2e20*/  SHFL.BFLY PT, R89, R118, 0x8, 0x1f ;  /* 0x0d001f0076597f89 */ /* 0x000ea400000e0000 */
[----:B--2---:R-:W-:-:S05]  /*2e30*/  FADD.FTZ R119, R118, R89 ;  /* 0x0000005976777221 */ /* 0x004fca0000010000 */
[----:B------:R-:W2:Y:S02]  /*2e40*/  SHFL.BFLY PT, R88, R119, 0x10, 0x1f ;  /* 0x0e001f0077587f89 */ /* 0x000ea400000e0000 */
[----:B--2---:R-:W-:-:S04]  /*2e50*/  FADD.FTZ R89, R119, R88 ;  /* 0x0000005877597221 */ /* 0x004fc80000010000 */
[----:B----4-:R-:W-:-:S04]  /*2e60*/  FMUL.FTZ R88, R112, R89 ;  /* 0x0000005970587220 */ /* 0x010fc80000410000 */
        /* <DEDUP_REMOVED lines=8> */
[----:B------:R-:W-:-:S05]  /*2ef0*/  FFMA.FTZ R89, R90, R90, R89 ;  /* 0x0000005a5a597223 */ /* 0x000fca0000010059 */
[----:B------:R-:W-:Y:S01]  /*2f00*/  FSEL R90, R89, RZ, P0 ;  /* 0x000000ff595a7208 */ /* 0x000fe20000000000 */
[----:B------:R-:W-:-:S04]  /*2f10*/  FADD.FTZ R89, R3, -R88 ;  /* 0x8000005803597221 */ /* 0x000fc80000010000 */
[----:B------:R-:W-:-:S04]  /*2f20*/  FFMA.FTZ R89, R89, R89, R90 ;  /* 0x0000005959597223 */ /* 0x000fc8000001005a */
        /* <DEDUP_REMOVED lines=58> */
[----:B------:R-:W-:-:S05]  /*32d0*/  @P6 FFMA.FTZ R90, R118, R118, R89 ;  /* 0x00000076765a6223 */ /* 0x000fca0000010059 */
[----:B------:R-:W2:Y:S02]  /*32e0*/  SHFL.BFLY PT, R89, R90, 0x1, 0x1f ;  /* 0x0c201f005a597f89 */ /* 0x000ea400000e0000 */
[----:B--2---:R-:W-:Y:S01]  /*32f0*/  FADD.FTZ R91, R90, R89 ;  /* 0x000000595a5b7221 */ /* 0x004fe20000010000 */
        /* <DEDUP_REMOVED lines=17> */
.L_x_16230:
[----:B------:R-:W-:Y:S05]  /*3410*/  BSYNC.RECONVERGENT B0 ;  /* 0x0000000000007941 */ /* 0x000fea0003800200 */
.L_x_16229:
[----:B------:R-:W-:Y:S01]  /*3420*/  BAR.SYNC.DEFER_BLOCKING 0x0 ;  /* 0x0000000000007b1d */ /* 0x000fe20000010000 */
[----:B------:R-:W-:Y:S02]  /*3430*/  ISETP.GT.U32.AND P6, PT, R90, 0x7, PT ;  /* 0x000000075a00780c */ /* 0x000fe40003fc4070 */
[----:B0-----:R-:W-:Y:S02]  /*3440*/  CS2R R88, SRZ ;  /* 0x0000000000587805 */ /* 0x001fe4000001ff00 */
[----:B------:R-:W-:Y:S01]  /*3450*/  MOV R118, RZ ;  /* 0x000000ff00767202 */ /* 0x000fe20000000f00 */
        /* <DEDUP_REMOVED lines=10> */
.L_x_16232:
[----:B------:R-:W-:Y:S05]  /*3500*/  BSYNC.RECONVERGENT B0 ;  /* 0x0000000000007941 */ /* 0x000fea0003800200 */
.L_x_16231:
[----:B------:R-:W2:Y:S01]  /*3510*/  SHFL.DOWN PT, R119, R118, 0x4, 0x1f ;  /* 0x08801f0076777f89 */ /* 0x000ea200000e0000 */
[-C--:B------:R-:W-:Y:S01]  /*3520*/  I2FP.F32.S32 R121, R118.reuse ;  /* 0x0000007600797245 */ /* 0x080fe20000201400 */
[----:B------:R-:W-:Y:S01]  /*3530*/  BSSY.RECONVERGENT B0, `(.L_x_16233) ;  /* 0x0000055000007945 */ /* 0x000fe20003800200 */
[----:B------:R-:W-:Y:S01]  /*3540*/  ISETP.NE.AND P6, PT, RZ, UR7, PT ;  /* 0x00000007ff007c0c */ /* 0x000fe2000bfc5270 */
[----:B0-----:R-:W0:Y:S01]  /*3550*/  SHFL.DOWN PT, R120, R88, 0x4, 0x1f ;  /* 0x08801f0058787f89 */ /* 0x001e2200000e0000 */
[----:B------:R-:W-:Y:S02]  /*3560*/  MOV R125, UR6 ;  /* 0x00000006007d7c02 */ /* 0x000fe40008000f00 */
[----:B--2---:R-:W-:Y:S02]  /*3570*/  I2FP.F32.S32 R91, R119 ;  /* 0x00000077005b7245 */ /* 0x004fe40000201400 */
        /* <DEDUP_REMOVED lines=8> */
[----:B------:R-:W2:Y:S03]  /*3600*/  SHFL.DOWN PT, R120, R89, 0x4, 0x1f ;  /* 0x08801f0059787f89 */ /* 0x000ea600000e0000 */
[----:B------:R-:W-:Y:S01]  /*3610*/  FMUL.FTZ R122, R122, R91 ;  /* 0x0000005b7a7a7220 */ /* 0x000fe20000410000 */
[----:B------:R-:W3:Y:S01]  /*3620*/  SHFL.DOWN PT, R121, R90, 0x2, 0x1f ;  /* 0x08401f005a797f89 */ /* 0x000ee200000e0000 */
[----:B0-----:R-:W-:-:S05]  /*3630*/  FMUL.FTZ R119, R88, R123 ;  /* 0x0000007b58777220 */ /* 0x001fca0000410000 */
[----:B------:R-:W0:Y:S01]  /*3640*/  SHFL.DOWN PT, R123, R119, 0x2, 0x1f ;  /* 0x08401f00777b7f89 */ /* 0x000e2200000e0000 */
[----:B--2---:R-:W-:Y:S01]  /*3650*/  FADD.FTZ R91, R120, R89 ;  /* 0x00000059785b7221 */ /* 0x004fe20000010000 */
[----:B---3--:R-:W-:-:S03]  /*3660*/  I2FP.F32.S32 R120, R121 ;  /* 0x0000007900787245 */ /* 0x008fc60000201400 */
[----:B------:R-:W-:Y:S01]  /*3670*/  FFMA.FTZ R91, R88, R122, R91 ;  /* 0x0000007a585b7223 */ /* 0x000fe2000001005b */
[----:B------:R-:W-:-:S04]  /*3680*/  IADD3 R88, PT, PT, R90, R121, RZ ;  /* 0x000000795a587210 */ /* 0x000fc80007ffe0ff */
[----:B------:R-:W2:Y:S01]  /*3690*/  SHFL.DOWN PT, R122, R91, 0x2, 0x1f ;  /* 0x08401f005b7a7f89 */ /* 0x000ea200000e0000 */
        /* <DEDUP_REMOVED lines=8> */
[----:B------:R-:W3:Y:S02]  /*3720*/  MUFU.RCP R118, R89 ;  /* 0x0000005900767308 */ /* 0x000ee40000001000 */
[----:B---3--:R-:W-:Y:S01]  /*3730*/  FMUL.FTZ R90, R118, R123 ;  /* 0x0000007b765a7220 */ /* 0x008fe20000410000 */
[----:B--2---:R-:W-:-:S04]  /*3740*/  FADD.FTZ R123, R91, R122 ;  /* 0x0000007a5b7b7221 */ /* 0x004fc80000010000 */
[----:B------:R-:W2:Y:S01]  /*3750*/  SHFL.DOWN PT, R121, R90, 0x1, 0x1f ;  /* 0x08201f005a797f89 */ /* 0x000ea200000e0000 */
[----:B------:R-:W-:Y:S01]  /*3760*/  FFMA.FTZ R123, R118, R120, R123 ;  /* 0x00000078767b7223 */ /* 0x000fe2000001007b */
[-C--:B0-----:R-:W-:Y:S02]  /*3770*/  IADD3 R120, PT, PT, R88, R119.reuse, RZ ;  /* 0x0000007758787210 */ /* 0x081fe40007ffe0ff */
[----:B------:R-:W-:Y:S02]  /*3780*/  I2FP.F32.S32 R119, R119 ;  /* 0x0000007700777245 */ /* 0x000fe40000201400 */
[----:B------:R-:W-:Y:S01]  /*3790*/  I2FP.F32.S32 R120, R120 ;  /* 0x0000007800787245 */ /* 0x000fe20000201400 */
[----:B------:R-:W0:Y:S03]  /*37a0*/  SHFL.DOWN PT, R118, R123, 0x1, 0x1f ;  /* 0x08201f007b767f89 */ /* 0x000e2600000e0000 */
[----:B------:R-:W3:Y:S01]  /*37b0*/  MUFU.RCP R91, R120 ;  /* 0x00000078005b7308 */ /* 0x000ee20000001000 */
[----:B--2---:R-:W-:Y:S01]  /*37c0*/  FMUL.FTZ R88, R121, R119 ;  /* 0x0000007779587220 */ /* 0x004fe20000410000 */
[----:B------:R-:W-:-:S03]  /*37d0*/  FADD.FTZ R122, R90, -R121 ;  /* 0x800000795a7a7221 */ /* 0x000fc60000010000 */
[----:B------:R-:W-:Y:S01]  /*37e0*/  FFMA.FTZ R88, R89, R90, R88 ;  /* 0x0000005a59587223 */ /* 0x000fe20000010058 */
[----:B------:R-:W-:Y:S01]  /*37f0*/  FMUL.FTZ R122, R122, R122 ;  /* 0x0000007a7a7a7220 */ /* 0x000fe20000410000 */
[----:B0-----:R-:W-:Y:S02]  /*3800*/  FADD.FTZ R118, R123, R118 ;  /* 0x000000767b767221 */ /* 0x001fe40000010000 */
[----:B---3--:R-:W-:Y:S01]  /*3810*/  FMUL.FTZ R121, R91, R88 ;  /* 0x000000585b797220 */ /* 0x008fe20000410000 */
[----:B------:R-:W-:Y:S01]  /*3820*/  FMUL.FTZ R122, R89, R122 ;  /* 0x0000007a597a7220 */ /* 0x000fe20000410000 */
[----:B------:R-:W-:-:S03]  /*3830*/  MOV R123, UR6 ;  /* 0x00000006007b7c02 */ /* 0x000fc60008000f00 */
[----:B------:R-:W-:Y:S01]  /*3840*/  FMUL.FTZ R122, R122, R119 ;  /* 0x000000777a7a7220 */ /* 0x000fe20000410000 */
[----:B------:R-:W0:Y:S01]  /*3850*/  SHFL.IDX PT, R121, R121, RZ, 0x1f ;  /* 0x00001fff79797589 */ /* 0x000e2200000e0000 */
[----:B------:R-:W2:Y:S02]  /*3860*/  LDC R119, c[0x0][0x448] ;  /* 0x00011200ff777b82 */ /* 0x000ea40000000800 */
[----:B------:R-:W-:-:S06]  /*3870*/  FFMA.FTZ R118, R91, R122, R118 ;  /* 0x0000007a5b767223 */ /* 0x000fcc0000010076 */
[----:B------:R-:W2:Y:S01]  /*3880*/  SHFL.IDX PT, R118, R118, RZ, 0x1f ;  /* 0x00001fff76767589 */ /* 0x000ea200000e0000 */
[----:B0-----:R-:W-:-:S05]  /*3890*/  FMUL.FTZ R88, R121, R121 ;  /* 0x0000007979587220 */ /* 0x001fca0000410000 */
[----:B------:R-:W-:Y:S02]  /*38a0*/  FSEL R120, R88, RZ, P6 ;  /* 0x000000ff58787208 */ /* 0x000fe40003000000 */
[----:B------:R-:W-:Y:S01]  /*38b0*/  ISETP.NE.AND P6, PT, R117, RZ, PT ;  /* 0x000000ff7500720c */ /* 0x000fe20003fc5270 */
[----:B--2---:R-:W-:-:S04]  /*38c0*/  FFMA.FTZ R119, R118, UR12, R119 ;  /* 0x0000000c76777c23 */ /* 0x004fc80008010077 */
[----:B------:R-:W-:-:S06]  /*38d0*/  FADD.FTZ R119, R119, R120 ;  /* 0x0000007877777221 */ /* 0x000fcc0000010000 */
[----:B------:R-:W0:Y:S02]  /*38e0*/  MUFU.RSQ R119, R119 ;  /* 0x0000007700777308 */ /* 0x000e240000001400 */
[----:B------:R-:W2:Y:S08]  /*38f0*/  @!P6 LDC.64 R90, c[0x0][0x3c0] ;  /* 0x0000f000ff5aeb82 */ /* 0x000eb00000000a00 */
[----:B------:R-:W3:Y:S01]  /*3900*/  @!P6 LDC.64 R88, c[0x0][0x3c8] ;  /* 0x0000f200ff58eb82 */ /* 0x000ee20000000a00 */
[----:B--2---:R-:W-:-:S05]  /*3910*/  @!P6 IMAD.WIDE R90, R123, 0x4, R90 ;  /* 0x000000047b5ae825 */ /* 0x004fca00078e025a */
[----:B------:R2:W-:Y:S01]  /*3920*/  @!P6 STG.E desc[UR8][R90.64], R121 ;  /* 0x000000795a00e986 */ /* 0x0005e2000c101908 */
[----:B---3--:R-:W-:-:S05]  /*3930*/  @!P6 IMAD.WIDE R88, R125, 0x4, R88 ;  /* 0x000000047d58e825 */ /* 0x008fca00078e0258 */
[----:B0-----:R2:W-:Y:S01]  /*3940*/  @!P6 STG.E desc[UR8][R88.64], R119 ;  /* 0x000000775800e986 */ /* 0x0015e2000c101908 */
[----:B------:R-:W-:-:S04]  /*3950*/  ISETP.NE.AND P6, PT, RZ, UR7, PT ;  /* 0x00000007ff007c0c */ /* 0x000fc8000bfc5270 */
[----:B------:R-:W-:Y:S01]  /*3960*/  FSEL R118, R121, RZ, !P6 ;  /* 0x000000ff79767208 */ /* 0x000fe20007000000 */
[----:B------:R-:W-:Y:S08]  /*3970*/  @!P0 BRA `(.L_x_16234) ;  /* 0x0000000000408947 */ /* 0x000ff00003800000 */
[----:B--2---:R-:W0:Y:S01]  /*3980*/  LDC.64 R120, c[0x0][0x428] ;  /* 0x00010a00ff787b82 */ /* 0x004e220000000a00 */
[--C-:B------:R-:W-:Y:S01]  /*3990*/  FADD.FTZ R88, R0, -R118.reuse ;  /* 0x8000007600587221 */ /* 0x100fe20000010000 */
[--C-:B------:R-:W-:Y:S01]  /*39a0*/  FADD.FTZ R90, R2, -R118.reuse ;  /* 0x80000076025a7221 */ /* 0x100fe20000010000 */
[--C-:B------:R-:W-:Y:S02]  /*39b0*/  FADD.FTZ R122, R115, -R118.reuse ;  /* 0x80000076737a7221 */ /* 0x100fe40000010000 */
[C---:B------:R-:W-:Y:S01]  /*39c0*/  FMUL.FTZ R89, R119.reuse, R88 ;  /* 0x0000005877597220 */ /* 0x040fe20000410000 */
[----:B------:R-:W-:Y:S01]  /*39d0*/  FADD.FTZ R88, R114, -R118 ;  /* 0x8000007672587221 */ /* 0x000fe20000010000 */
[C---:B------:R-:W-:Y:S01]  /*39e0*/  FMUL.FTZ R90, R119.reuse, R90 ;  /* 0x0000005a775a7220 */ /* 0x040fe20000410000 */
[C---:B------:R-:W-:Y:S02]  /*39f0*/  FMUL.FTZ R122, R119.reuse, R122 ;  /* 0x0000007a777a7220 */ /* 0x040fe40000410000 */
[----:B------:R-:W-:Y:S01]  /*3a00*/  FMUL.FTZ R91, R119, R88 ;  /* 0x00000058775b7220 */ /* 0x000fe20000410000 */
[----:B-----5:R-:W-:Y:S01]  /*3a10*/  FFMA.FTZ R88, R89, R84, R80 ;  /* 0x0000005459587223 */ /* 0x020fe20000010050 */
[----:B------:R-:W-:-:S02]  /*3a20*/  FFMA.FTZ R89, R90, R85, R81 ;  /* 0x000000555a597223 */ /* 0x000fc40000010051 */
[----:B------:R-:W-:Y:S01]  /*3a30*/  FFMA.FTZ R90, R91, R86, R82 ;  /* 0x000000565b5a7223 */ /* 0x000fe20000010052 */
[----:B------:R-:W-:Y:S01]  /*3a40*/  FFMA.FTZ R91, R122, R87, R83 ;  /* 0x000000577a5b7223 */ /* 0x000fe20000010053 */
[C---:B0-----:R-:W-:Y:S01]  /*3a50*/  IMAD.WIDE.U32 R120, R116.reuse, 0x10, R120 ;  /* 0x0000001074787825 */ /* 0x041fe200078e0078 */
[----:B------:R-:W-:-:S04]  /*3a60*/  IADD3 R116, PT, PT, R116, 0x100, RZ ;  /* 0x0000010074747810 */ /* 0x000fc80007ffe0ff */
[----:B------:R0:W-:Y:S03]  /*3a70*/  STG.E.128 desc[UR8][R120.64], R88 ;  /* 0x0000005878007986 */ /* 0x0001e6000c101d08 */
.L_x_16234:
[----:B------:R-:W-:Y:S05]  /*3a80*/  BSYNC.RECONVERGENT B0 ;  /* 0x0000000000007941 */ /* 0x000fea0003800200 */
.L_x_16233:
[----:B------:R-:W-:Y:S01]  /*3a90*/  ISETP.GE.U32.AND P6, PT, R113, 0x200, PT ;  /* 0x000002007100780c */ /* 0x000fe20003fc6070 */
[----:B------:R-:W-:-:S12]  /*3aa0*/  BSSY.RECONVERGENT B0, `(.L_x_16235) ;  /* 0x0000012000007945 */ /* 0x000fd80003800200 */
[----:B------:R-:W-:Y:S05]  /*3ab0*/  @!P6 BRA `(.L_x_16236) ;  /* 0x000000000040e947 */ /* 0x000fea0003800000 */
[----:B0-2---:R-:W0:Y:S01]  /*3ac0*/  LDC.64 R120, c[0x0][0x428] ;  /* 0x00010a00ff787b82 */ /* 0x005e220000000a00 */
[--C-:B------:R-:W-:Y:S01]  /*3ad0*/  FADD.FTZ R88, R3, -R118.reuse ;  /* 0x8000007603587221 */ /* 0x100fe20000010000 */
[--C-:B------:R-:W-:Y:S01]  /*3ae0*/  FADD.FTZ R90, R4, -R118.reuse ;  /* 0x80000076045a7221 */ /* 0x100fe20000010000 */
[--C-:B------:R-:W-:Y:S02]  /*3af0*/  FADD.FTZ R122, R6, -R118.reuse ;  /* 0x80000076067a7221 */ /* 0x100fe40000010000 */
[----:B------:R-:W-:Y:S01]  /*3b00*/  FMUL.FTZ R89, R119, R88 ;  /* 0x0000005877597220 */ /* 0x000fe20000410000 */
        /* <DEDUP_REMOVED lines=11> */
.L_x_16236:
[----:B------:R-:W-:Y:S05]  /*3bc0*/  BSYNC.RECONVERGENT B0 ;  /* 0x0000000000007941 */ /* 0x000fea0003800200 */
.L_x_16235:
[----:B------:R-:W-:Y:S01]  /*3bd0*/  ISETP.GE.U32.AND P6, PT, R113, 0x300, PT ;  /* 0x000003007100780c */ /* 0x000fe20003fc6070 */
[----:B------:R-:W-:-:S12]  /*3be0*/  BSSY.RECONVERGENT B0, `(.L_x_16237) ;  /* 0x0000012000007945 */ /* 0x000fd80003800200 */
[----:B------:R-:W-:Y:S05]  /*3bf0*/  @!P6 BRA `(.L_x_16238) ;  /* 0x000000000040e947 */ /* 0x000fea0003800000 */
[----:B0-23--:R-:W0:Y:S01]  /*3c00*/  LDC.64 R120, c[0x0][0x428] ;  /* 0x00010a00ff787b82 */ /* 0x00de220000000a00 */
        /* <DEDUP_REMOVED lines=15> */
.L_x_16238:
[----:B------:R-:W-:Y:S05]  /*3d00*/  BSYNC.RECONVERGENT B0 ;  /* 0x0000000000007941 */ /* 0x000fea0003800200 */
.L_x_16237:
[----:B------:R-:W-:Y:S04]  /*3d10*/  BSSY.RECONVERGENT B0, `(.L_x_16239) ;  /* 0x0000012000007945 */ /* 0x000fe80003800200 */
[----:B------:R-:W-:Y:S05]  /*3d20*/  @!P1 BRA `(.L_x_16240) ;  /* 0x0000000000409947 */ /* 0x000fea0003800000 */
[----:B0-234-:R-:W0:Y:S01]  /*3d30*/  LDC.64 R120, c[0x0][0x428] ;  /* 0x00010a00ff787b82 */ /* 0x01de220000000a00 */
        /* <DEDUP_REMOVED lines=15> */
.L_x_16240:
[----:B------:R-:W-:Y:S05]  /*3e30*/  BSYNC.RECONVERGENT B0 ;  /* 0x0000000000007941 */ /* 0x000fea0003800200 */
.L_x_16239:
        /* <DEDUP_REMOVED lines=18> */
.L_x_16242:
[----:B------:R-:W-:Y:S05]  /*3f60*/  BSYNC.RECONVERGENT B0 ;  /* 0x0000000000007941 */ /* 0x000fea0003800200 */
.L_x_16241:
        /* <DEDUP_REMOVED lines=18> */
.L_x_16244:
[----:B------:R-:W-:Y:S05]  /*4090*/  BSYNC.RECONVERGENT B0 ;  /* 0x0000000000007941 */ /* 0x000fea0003800200 */
.L_x_16243:
        /* <DEDUP_REMOVED lines=18> */
.L_x_16246:
[----:B------:R-:W-:Y:S05]  /*41c0*/  BSYNC.RECONVERGENT B0 ;  /* 0x0000000000007941 */ /* 0x000fea0003800200 */
.L_x_16245:
[----:B------:R-:W-:Y:S04]  /*41d0*/  BSSY.RECONVERGENT B0, `(.L_x_16247) ;  /* 0x0000011000007945 */ /* 0x000fe80003800200 */
[----:B------:R-:W-:Y:S05]  /*41e0*/  @!P5 BRA `(.L_x_16248) ;  /* 0x00000000003cd947 */ /* 0x000fea0003800000 */
[----:B0-234-:R-:W0:Y:S01]  /*41f0*/  LDC.64 R88, c[0x0][0x428] ;  /* 0x00010a00ff587b82 */ /* 0x01de220000000a00 */
        /* <DEDUP_REMOVED lines=8> */
[----:B-----5:R-:W-:Y:S01]  /*4280*/  FFMA.FTZ R90, R121, R30, R26 ;  /* 0x0000001e795a7223 */ /* 0x020fe2000001001a */
[----:B0-----:R-:W-:-:S04]  /*4290*/  IMAD.WIDE.U32 R118, R116, 0x10, R88 ;  /* 0x0000001074767825 */ /* 0x001fc800078e0058 */
[----:B------:R-:W-:Y:S01]  /*42a0*/  FFMA.FTZ R88, R91, R28, R24 ;  /* 0x0000001c5b587223 */ /* 0x000fe20000010018 */
[----:B------:R-:W-:Y:S01]  /*42b0*/  FFMA.FTZ R89, R120, R29, R25 ;  /* 0x0000001d78597223 */ /* 0x000fe20000010019 */
[----:B------:R-:W-:-:S05]  /*42c0*/  FFMA.FTZ R91, R122, R31, R27 ;  /* 0x0000001f7a5b7223 */ /* 0x000fca000001001b */
[----:B------:R0:W-:Y:S02]  /*42d0*/  STG.E.128 desc[UR8][R118.64], R88 ;  /* 0x0000005876007986 */ /* 0x0001e4000c101d08 */
.L_x_16248:
[----:B------:R-:W-:Y:S05]  /*42e0*/  BSYNC.RECONVERGENT B0 ;  /* 0x0000000000007941 */ /* 0x000fea0003800200 */
.L_x_16247:
[----:B------:R-:W-:Y:S02]  /*42f0*/  UIADD3 UR6, UPT, UPT, UR6, UR14, URZ ;  /* 0x0000000e06067290 */ /* 0x000fe4000fffe0ff */
[----:B------:R-:W-:Y:S02]  /*4300*/  UPLOP3.LUT UP2, UPT, UPT, UPT, UP2, 0x40, 0x4 ;  /* 0x000000000004789c */ /* 0x000fe40003f4e820 */
[----:B------:R-:W-:-:S09]  /*4310*/  UISETP.GE.AND UP1, UPT, UR6, UR15, UPT ;  /* 0x0000000f0600728c */ /* 0x000fd2000bf26270 */
[----:B------:R-:W-:Y:S05]  /*4320*/  BRA.U !UP1, `(.L_x_16249) ;  /* 0xffffffc509cc7547 */ /* 0x000fea000b83ffff */
[----:B------:R-:W-:Y:S05]  /*4330*/  EXIT ;  /* 0x000000000000794d */ /* 0x000fea0003800000 */
.L_x_16250:
        /* <DEDUP_REMOVED lines=12> */
.L_x_18078:


//--------------------- .text._ZN10layer_norm31ln_parallel_residual_fwd_kernelINS_13Kernel_traitsIfffffjLj8192ELj1ELj1ELj8ELj16ENS_18Kernel_traits_baseILj8192EfffffjLj256EEEEELb0ELb1ELb1EEEvNS_9FwdParamsE --------------------------
	.section	.text._ZN10layer_norm31ln_parallel_residual_fwd_kernelINS_13Kernel_traitsIfffffjLj8192ELj1ELj1ELj8ELj16ENS_18Kernel_traits_baseILj8192EfffffjLj256EEEEELb0ELb1ELb1EEEvNS_9FwdParamsE,"ax",@progbits
	.align	128
        .global         _ZN10layer_norm31ln_parallel_residual_fwd_kernelINS_13Kernel_traitsIfffffjLj8192ELj1ELj1ELj8ELj16ENS_18Kernel_traits_baseILj8192EfffffjLj256EEEEELb0ELb1ELb1EEEvNS_9FwdParamsE
        .type           _ZN10layer_norm31ln_parallel_residual_fwd_kernelINS_13Kernel_traitsIfffffjLj8192ELj1ELj1ELj8ELj16ENS_18Kernel_traits_baseILj8192EfffffjLj256EEEEELb0ELb1ELb1EEEvNS_9FwdParamsE,@function
        .size           _ZN10layer_norm31ln_parallel_residual_fwd_kernelINS_13Kernel_traitsIfffffjLj8192ELj1ELj1ELj8ELj16ENS_18Kernel_traits_baseILj8192EfffffjLj256EEEEELb0ELb1ELb1EEEvNS_9FwdParamsE,(.L_x_18079 - _ZN10layer_norm31ln_parallel_residual_fwd_kernelINS_13Kernel_traitsIfffffjLj8192ELj1ELj1ELj8ELj16ENS_18Kernel_traits_baseILj8192EfffffjLj256EEEEELb0ELb1ELb1EEEvNS_9FwdParamsE)
        .other          _ZN10layer_norm31ln_parallel_residual_fwd_kernelINS_13Kernel_traitsIfffffjLj8192ELj1ELj1ELj8ELj16ENS_18Kernel_traits_baseILj8192EfffffjLj256EEEEELb0ELb1ELb1EEEvNS_9FwdParamsE,@"STO_CUDA_ENTRY STV_DEFAULT"
_ZN10layer_norm31ln_parallel_residual_fwd_kernelINS_13Kernel_traitsIfffffjLj8192ELj1ELj1ELj8ELj16ENS_18Kernel_traits_baseILj8192EfffffjLj256EEEEELb0ELb1ELb1EEEvNS_9FwdParamsE:
.text._ZN10layer_norm31ln_parallel_residual_fwd_kernelINS_13Kernel_traitsIfffffjLj8192ELj1ELj1ELj8ELj16ENS_18Kernel_traits_baseILj8192EfffffjLj256EEEEELb0ELb1ELb1EEEvNS_9FwdParamsE:
        /* <DEDUP_REMOVED lines=34> */
.L_x_16251:
        /* <DEDUP_REMOVED lines=26> */
.L_x_16252:
        /* <DEDUP_REMOVED lines=9> */
[----:B------:R-:W-:-:S11]  /*0450*/  UPLOP3.LUT UP1, UPT, UPT, UPT, UPT, 0x40, 0x4 ;  /* 0x000000000004789c */ /* 0x000fd60003f2e870 */
.L_x_16274:
[----:B----4-:R-:W-:Y:S01]  /*0460*/  ISETP.NE.U32.AND P2, PT, RZ, UR10, PT ;  /* 0x0000000aff007c0c */ /* 0x010fe2000bf45070 */
[----:B-1----:R-:W4:Y:S01]  /*0470*/  LDC.64 R102, c[0x0][0x390] ;  /* 0x0000e400ff667b82 */ /* 0x002f220000000a00 */
[----:B01----:R-:W-:Y:S02]  /*0480*/  IMAD R4, R0, UR8, RZ ;  /* 0x0000000800047c24 */ /* 0x003fe4000f8e02ff */
[----:B------:R-:W-:-:S03]  /*0490*/  ISETP.NE.AND.EX P2, PT, RZ, UR11, PT, P2 ;  /* 0x0000000bff007c0c */ /* 0x000fc6000bf45320 */
[----:B------:R-:W-:Y:S02]  /*04a0*/  SHF.R.S32.HI R5, RZ, 0x1f, R4 ;  /* 0x0000001fff057819 */ /* 0x000fe40000011404 */
[----:B------:R-:W0:Y:S02]  /*04b0*/  @P1 LDC.64 R2, c[0x0][0x398] ;  /* 0x0000e600ff021b82 */ /* 0x000e240000000a00 */
[----:B------:R-:W-:-:S04]  /*04c0*/  LEA.HI R4, R5, R4, RZ, 0x2 ;  /* 0x0000000405047211 */ /* 0x000fc800078f10ff */
[----:B------:R-:W-:Y:S02]  /*04d0*/  LEA.HI.SX32 R4, R4, R117, 0x1e ;  /* 0x0000007504047211 */ /* 0x000fe400078ff2ff */
[----:B------:R-:W1:Y:S03]  /*04e0*/  @P2 LDC.64 R6, c[0x0][0x3a0] ;  /* 0x0000e800ff062b82 */ /* 0x000e660000000a00 */
[----:B----4-:R-:W-:-:S05]  /*04f0*/  IMAD.WIDE.U32 R8, R4, 0x10, R102 ;  /* 0x0000001004087825 */ /* 0x010fca00078e0066 */
[----:B------:R-:W4:Y:S01]  /*0500*/  LDC.64 R90, c[0x0][0x398] ;  /* 0x0000e600ff5a7b82 */ /* 0x000f220000000a00 */
[----:B-----5:R-:W5:Y:S01]  /*0510*/  LDG.E.128 R8, desc[UR6][R8.64] ;  /* 0x0000000608087981 */ /* 0x020f62000c1e1d00 */
[----:B0-----:R-:W-:-:S05]  /*0520*/  @P1 IMAD.WIDE.U32 R2, R4, 0x10, R2 ;  /* 0x0000001004021825 */ /* 0x001fca00078e0002 */
[----:B------:R0:W5:Y:S01]  /*0530*/  @P1 LDG.E.128 R20, desc[UR6][R2.64] ;  /* 0x0000000602141981 */ /* 0x000162000c1e1d00 */
[----:B-1----:R-:W-:-:S05]  /*0540*/  @P2 IMAD.WIDE.U32 R6, R4, 0x10, R6 ;  /* 0x0000001004062825 */ /* 0x002fca00078e0006 */
[----:B------:R0:W5:Y:S01]  /*0550*/  @P2 LDG.E.128 R16, desc[UR6][R6.64] ;  /* 0x0000000606102981 */ /* 0x000162000c1e1d00 */
[----:B----4-:R-:W-:-:S04]  /*0560*/  ISETP.NE.U32.AND P1, PT, R90, RZ, PT ;  /* 0x000000ff5a00720c */ /* 0x010fc80003f25070 */
[----:B------:R-:W-:-:S13]  /*0570*/  ISETP.NE.AND.EX P1, PT, R91, RZ, PT, P1 ;  /* 0x000000ff5b00720c */ /* 0x000fda0003f25310 */
[----:B0-----:R-:W-:Y:S05]  /*0580*/  @!P1 BRA `(.L_x_16253) ;  /* 0x00000000005c9947 */ /* 0x001fea0003800000 */
        /* <DEDUP_REMOVED lines=14> */
.L_x_16254:
        /* <DEDUP_REMOVED lines=9> */
.L_x_16253:
        /* <DEDUP_REMOVED lines=12> */
.L_x_16255:
        /* <DEDUP_REMOVED lines=31> */
.L_x_16256:
        /* <DEDUP_REMOVED lines=23> */
.L_x_16257:
        /* <DEDUP_REMOVED lines=26> */
.L_x_16258:
        /* <DEDUP_REMOVED lines=21> */
.L_x_16259:
        /* <DEDUP_REMOVED lines=26> */
.L_x_16260:
        /* <DEDUP_REMOVED lines=21> */
.L_x_16261:
[----:B------:R-:W0:Y:S01]  /*1100*/  @P2 LDC.64 R88, c[0x0][0x3a0] ;  /* 0x0000e800ff582b82 */ /* 0x000e220000000a00 */
[----:B------:R-:W-:-:S07]  /*1110*/  IADD3 R107, PT, PT, R4, 0x400, RZ ;  /* 0x00000400046b7810 */ /* 0x000fce0007ffe0ff */
[----:B------:R-:W1:Y:S08]  /*1120*/  @P0 LDC.64 R90, c[0x0][0x3a8] ;  /* 0x0000ea00ff5a0b82 */ /* 0x000e700000000a00 */
[----:B------:R-:W4:Y:S01]  /*1130*/  @P1 LDC.64 R104, c[0x0][0x398] ;  /* 0x0000e600ff681b82 */ /* 0x000f220000000a00 */
[----:B0-----:R-:W-:-:S04]  /*1140*/  @P2 IMAD.WIDE.U32 R108, R107, 0x10, R88 ;  /* 0x000000106b6c2825 */ /* 0x001fc800078e0058 */
[----:B------:R-:W-:-:S04]  /*1150*/  IMAD.WIDE.U32 R88, R107, 0x10, R102 ;  /* 0x000000106b587825 */ /* 0x000fc800078e0066 */
[----:B-1----:R-:W-:-:S05]  /*1160*/  @P0 IMAD.WIDE.U32 R100, R101, 0x10, R90 ;  /* 0x0000001065640825 */ /* 0x002fca00078e005a */
[----:B------:R0:W-:Y:S01]  /*1170*/  @P0 STG.E.128 desc[UR6][R100.64], R12 ;  /* 0x0000000c64000986 */ /* 0x0001e2000c101d06 */
[----:B----4-:R-:W-:-:S03]  /*1180*/  @P1 IMAD.WIDE.U32 R104, R107, 0x10, R104 ;  /* 0x000000106b681825 */ /* 0x010fc600078e0068 */
[----:B------:R0:W5:Y:S04]  /*1190*/  @P2 LDG.E.128 R16, desc[UR6][R108.64] ;  /* 0x000000066c102981 */ /* 0x000168000c1e1d00 */
[----:B------:R0:W5:Y:S04]  /*11a0*/  @P1 LDG.E.128 R20, desc[UR6][R104.64] ;  /* 0x0000000668141981 */ /* 0x000168000c1e1d00 */
[----:B------:R-:W5:Y:S01]  /*11b0*/  LDG.E.128 R88, desc[UR6][R88.64] ;  /* 0x0000000658587981 */ /* 0x000f62000c1e1d00 */
        /* <DEDUP_REMOVED lines=14> */
.L_x_16262:
        /* <DEDUP_REMOVED lines=21> */
.L_x_16263:
[----:B------:R-:W0:Y:S01]  /*13f0*/  @P0 LDC.64 R108, c[0x0][0x3a8] ;  /* 0x0000ea00ff6c0b82 */ /* 0x000e220000000a00 */
[----:B------:R-:W-:-:S07]  /*1400*/  IADD3 R110, PT, PT, R4, 0x500, RZ ;  /* 0x00000500046e7810 */ /* 0x000fce0007ffe0ff */
[----:B------:R-:W1:Y:S08]  /*1410*/  @P1 LDC.64 R90, c[0x0][0x398] ;  /* 0x0000e600ff5a1b82 */ /* 0x000e700000000a00 */
[----:B------:R-:W4:Y:S01]  /*1420*/  @P2 LDC.64 R88, c[0x0][0x3a0] ;  /* 0x0000e800ff582b82 */ /* 0x000f220000000a00 */
[----:B0-----:R-:W-:-:S04]  /*1430*/  @P0 IMAD.WIDE.U32 R108, R107, 0x10, R108 ;  /* 0x000000106b6c0825 */ /* 0x001fc800078e006c */
[C---:B------:R-:W-:Y:S01]  /*1440*/  IMAD.WIDE.U32 R106, R110.reuse, 0x10, R102 ;  /* 0x000000106e6a7825 */ /* 0x040fe200078e0066 */
[----:B------:R0:W-:Y:S03]  /*1450*/  @P0 STG.E.128 desc[UR6][R108.64], R12 ;  /* 0x0000000c6c000986 */ /* 0x0001e6000c101d06 */
[----:B-1----:R-:W-:-:S05]  /*1460*/  @P1 IMAD.WIDE.U32 R90, R110, 0x10, R90 ;  /* 0x000000106e5a1825 */ /* 0x002fca00078e005a */
[----:B------:R0:W5:Y:S01]  /*1470*/  @P1 LDG.E.128 R20, desc[UR6][R90.64] ;  /* 0x000000065a141981 */ /* 0x000162000c1e1d00 */
[----:B----4-:R-:W-:-:S05]  /*1480*/  @P2 IMAD.WIDE.U32 R88, R110, 0x10, R88 ;  /* 0x000000106e582825 */ /* 0x010fca00078e0058 */
[----:B------:R0:W5:Y:S04]  /*1490*/  @P2 LDG.E.128 R16, desc[UR6][R88.64] ;  /* 0x0000000658102981 */ /* 0x000168000c1e1d00 */
[----:B------:R0:W5:Y:S01]  /*14a0*/  LDG.E.128 R88, desc[UR6][R106.64] ;  /* 0x000000066a587981 */ /* 0x000162000c1e1d00 */
        /* <DEDUP_REMOVED lines=14> */
.L_x_16264:
        /* <DEDUP_REMOVED lines=21> */
.L_x_16265:
        /* <DEDUP_REMOVED lines=26> */
.L_x_16266:
        /* <DEDUP_REMOVED lines=21> */
.L_x_16267:
        /* <DEDUP_REMOVED lines=26> */
.L_x_16268:
        /* <DEDUP_REMOVED lines=21> */
.L_x_16269:
        /* <DEDUP_REMOVED lines=109> */
[----:B------:R-:W1:Y:S02]  /*2390*/  SHFL.BFLY PT, R90, R89, 0x1, 0x1f ;  /* 0x0c201f00595a7f89 */ /* 0x000e6400000e0000 */
[----:B-1----:R-:W-:-:S05]  /*23a0*/  FADD.FTZ R102, R89, R90 ;  /* 0x0000005a59667221 */ /* 0x002fca0000010000 */
[----:B------:R-:W1:Y:S02]  /*23b0*/  SHFL.BFLY PT, R91, R102, 0x2, 0x1f ;  /* 0x0c401f00665b7f89 */ /* 0x000e6400000e0000 */
[----:B-1----:R-:W-:Y:S01]  /*23c0*/  FADD.FTZ R103, R102, R91 ;  /* 0x0000005b66677221 */ /* 0x002fe20000010000 */
[----:B0-----:R-:W-:-:S04]  /*23d0*/  LOP3.LUT P2, R102, R117, 0x1f, RZ, 0xc0, !PT ;  /* 0x0000001f75667812 */ /* 0x001fc8000784c0ff */
        /* <DEDUP_REMOVED lines=17> */
.L_x_16271:
[----:B--23--:R-:W-:Y:S05]  /*24f0*/  BSYNC.RECONVERGENT B0 ;  /* 0x0000000000007941 */ /* 0x00cfea0003800200 */
.L_x_16270:
[----:B------:R-:W-:Y:S01]  /*2500*/  BAR.SYNC.DEFER_BLOCKING 0x0 ;  /* 0x0000000000007b1d */ /* 0x000fe20000010000 */
[----:B------:R-:W-:Y:S01]  /*2510*/  ISETP.GT.U32.AND P2, PT, R102, 0x7, PT ;  /* 0x000000076600780c */ /* 0x000fe20003f44070 */
[----:B------:R-:W-:Y:S01]  /*2520*/  HFMA2 R91, -RZ, RZ, 0, 0 ;  /* 0x00000000ff5b7431 */ /* 0x000fe200000001ff */
[----:B0-----:R-:W-:-:S03]  /*2530*/  CS2R R88, SRZ ;  /* 0x0000000000587805 */ /* 0x001fc6000001ff00 */
[----:B------:R-:W-:Y:S08]  /*2540*/  BSSY.RECONVERGENT B0, `(.L_x_16272) ;  /* 0x000000a000007945 */ /* 0x000ff00003800200 */
        /* <DEDUP_REMOVED lines=9> */
.L_x_16273:
[----:B------:R-:W-:Y:S05]  /*25e0*/  BSYNC.RECONVERGENT B0 ;  /* 0x0000000000007941 */ /* 0x000fea0003800200 */
.L_x_16272:
        /* <DEDUP_REMOVED lines=10> */
[----:B------:R-:W-:Y:S02]  /*2690*/  FMUL.FTZ R90, R103, R102 ;  /* 0x00000066675a7220 */ /* 0x000fe40000410000 */
[----:B------:R-:W0:Y:S01]  /*26a0*/  SHFL.DOWN PT, R119, R118, 0x2, 0x1f ;  /* 0x08401f0076777f89 */ /* 0x000e2200000e0000 */
[----:B------:R-:W-:Y:S01]  /*26b0*/  FMUL.FTZ R122, R122, R122 ;  /* 0x0000007a7a7a7220 */ /* 0x000fe20000410000 */
[----:B------:R-:W-:Y:S01]  /*26c0*/  FFMA.FTZ R124, R121, R88, R90 ;  /* 0x00000058797c7223 */ /* 0x000fe2000001005a */
[----:B------:R-:W-:Y:S01]  /*26d0*/  I2FP.F32.S32 R90, R118 ;  /* 0x00000076005a7245 */ /* 0x000fe20000201400 */
[----:B--2---:R-:W-:Y:S01]  /*26e0*/  FADD.FTZ R120, R120, R89 ;  /* 0x0000005978787221 */ /* 0x004fe20000010000 */
[----:B------:R-:W-:-:S02]  /*26f0*/  FMUL.FTZ R121, R122, R121 ;  /* 0x000000797a797220 */ /* 0x000fc40000410000 */
[----:B------:R-:W1:Y:S02]  /*2700*/  MUFU.RCP R103, R90 ;  /* 0x0000005a00677308 */ /* 0x000e640000001000 */
[----:B------:R-:W-:Y:S01]  /*2710*/  FMUL.FTZ R121, R121, R102 ;  /* 0x0000006679797220 */ /* 0x000fe20000410000 */
[----:B-1----:R-:W-:-:S03]  /*2720*/  FMUL.FTZ R91, R103, R124 ;  /* 0x0000007c675b7220 */ /* 0x002fc60000410000 */
[----:B------:R-:W-:Y:S01]  /*2730*/  FFMA.FTZ R120, R103, R121, R120 ;  /* 0x0000007967787223 */ /* 0x000fe20000010078 */
[-C--:B0-----:R-:W-:Y:S02]  /*2740*/  IADD3 R103, PT, PT, R118, R119.reuse, RZ ;  /* 0x0000007776677210 */ /* 0x081fe40007ffe0ff */
[----:B------:R-:W-:Y:S01]  /*2750*/  I2FP.F32.S32 R121, R119 ;  /* 0x0000007700797245 */ /* 0x000fe20000201400 */
[----:B------:R-:W0:Y:S01]  /*2760*/  SHFL.DOWN PT, R88, R91, 0x2, 0x1f ;  /* 0x08401f005b587f89 */ /* 0x000e2200000e0000 */
[----:B------:R-:W-:-:S03]  /*2770*/  I2FP.F32.S32 R102, R103 ;  /* 0x0000006700667245 */ /* 0x000fc60000201400 */
[----:B------:R-:W1:Y:S01]  /*2780*/  SHFL.DOWN PT, R119, R120, 0x2, 0x1f ;  /* 0x08401f0078777f89 */ /* 0x000e6200000e0000 */
        /* <DEDUP_REMOVED lines=8> */
[----:B-1----:R-:W-:Y:S02]  /*2810*/  FADD.FTZ R118, R120, R119 ;  /* 0x0000007778767221 */ /* 0x002fe40000010000 */
[----:B------:R-:W-:Y:S02]  /*2820*/  FMUL.FTZ R121, R90, R121 ;  /* 0x000000795a797220 */ /* 0x000fe40000410000 */
[----:B------:R-:W1:Y:S02]  /*2830*/  SHFL.DOWN PT, R90, R91, 0x1, 0x1f ;  /* 0x08201f005b5a7f89 */ /* 0x000e6400000e0000 */
        /* <DEDUP_REMOVED lines=9> */
[----:B--2---:R-:W-:-:S03]  /*28d0*/  FADD.FTZ R118, R89, R118 ;  /* 0x0000007659767221 */ /* 0x004fc60000010000 */
[C---:B------:R-:W-:Y:S01]  /*28e0*/  FMUL.FTZ R103, R102.reuse, R103 ;  /* 0x0000006766677220 */ /* 0x040fe20000410000 */
[----:B------:R-:W-:Y:S02]  /*28f0*/  FFMA.FTZ R102, R102, R91, R121 ;  /* 0x0000005b66667223 */ /* 0x000fe40000010079 */
[----:B------:R-:W1:Y:S01]  /*2900*/  @!P2 LDC.64 R90, c[0x0][0x3c0] ;  /* 0x0000f000ff5aab82 */ /* 0x000e620000000a00 */
[----:B------:R-:W-:Y:S01]  /*2910*/  FMUL.FTZ R103, R103, R88 ;  /* 0x0000005867677220 */ /* 0x000fe20000410000 */
[----:B0-----:R-:W-:-:S03]  /*2920*/  FMUL.FTZ R102, R119, R102 ;  /* 0x0000006677667220 */ /* 0x001fc60000410000 */
[----:B------:R-:W-:-:S03]  /*2930*/  FFMA.FTZ R103, R119, R103, R118 ;  /* 0x0000006777677223 */ /* 0x000fc60000010076 */
[----:B------:R-:W0:Y:S01]  /*2940*/  LDC R118, c[0x0][0x448] ;  /* 0x00011200ff767b82 */ /* 0x000e220000000800 */
[----:B------:R-:W2:Y:S04]  /*2950*/  SHFL.IDX PT, R121, R102, RZ, 0x1f ;  /* 0x00001fff66797589 */ /* 0x000ea800000e0000 */
[----:B------:R-:W0:Y:S01]  /*2960*/  SHFL.IDX PT, R103, R103, RZ, 0x1f ;  /* 0x00001fff67677589 */ /* 0x000e2200000e0000 */
[----:B-1----:R-:W-:-:S04]  /*2970*/  @!P2 IMAD.WIDE R90, R0, 0x4, R90 ;  /* 0x00000004005aa825 */ /* 0x002fc800078e025a */
[----:B--2---:R-:W-:Y:S01]  /*2980*/  FMUL.FTZ R88, R121, R121 ;  /* 0x0000007979587220 */ /* 0x004fe20000410000 */
[----:B------:R1:W-:Y:S01]  /*2990*/  @!P2 STG.E desc[UR6][R90.64], R121 ;  /* 0x000000795a00a986 */ /* 0x0003e2000c101906 */
[----:B0-----:R-:W-:-:S03]  /*29a0*/  FFMA.FTZ R118, R103, UR9, R118 ;  /* 0x0000000967767c23 */ /* 0x001fc60008010076 */
[----:B------:R-:W-:Y:S01]  /*29b0*/  FSEL R119, R88, RZ, P3 ;  /* 0x000000ff58777208 */ /* 0x000fe20001800000 */
[----:B------:R-:W0:Y:S04]  /*29c0*/  LDC.64 R102, c[0x0][0x428] ;  /* 0x00010a00ff667b82 */ /* 0x000e280000000a00 */
[----:B------:R-:W-:Y:S01]  /*29d0*/  FADD.FTZ R118, R118, R119 ;  /* 0x0000007776767221 */ /* 0x000fe20000010000 */
[----:B------:R-:W-:-:S03]  /*29e0*/  FSEL R119, R121, RZ, !P3 ;  /* 0x000000ff79777208 */ /* 0x000fc60005800000 */
[----:B------:R-:W2:Y:S02]  /*29f0*/  @!P2 LDC.64 R88, c[0x0][0x3c8] ;  /* 0x0000f200ff58ab82 */ /* 0x000ea40000000a00 */
[----:B------:R-:W3:Y:S01]  /*2a00*/  MUFU.RSQ R118, R118 ;  /* 0x0000007600767308 */ /* 0x000ee20000001400 */
        /* <DEDUP_REMOVED lines=13> */
[C---:B---3--:R-:W-:Y:S01]  /*2ae0*/  FMUL.FTZ R96, R118.reuse, R97 ;  /* 0x0000006176607220 */ /* 0x048fe20000410000 */
[C---:B------:R-:W-:Y:S01]  /*2af0*/  FMUL.FTZ R123, R118.reuse, R123 ;  /* 0x0000007b767b7220 */ /* 0x040fe20000410000 */
[C---:B------:R-:W-:Y:S01]  /*2b00*/  FMUL.FTZ R125, R118.reuse, R125 ;  /* 0x0000007d767d7220 */ /* 0x040fe20000410000 */
[----:B------:R-:W-:Y:S01]  /*2b10*/  FMUL.FTZ R98, R118, R95 ;  /* 0x0000005f76627220 */ /* 0x000fe20000410000 */
[----:B------:R-:W-:Y:S01]  /*2b20*/  FADD.FTZ R95, -R119, R99 ;  /* 0x00000063775f7221 */ /* 0x000fe20000010100 */
[----:B--2---:R-:W-:-:S04]  /*2b30*/  @!P2 IMAD.WIDE R88, R0, 0x4, R88 ;  /* 0x000000040058a825 */ /* 0x004fc800078e0258 */
[----:B-1----:R-:W-:Y:S01]  /*2b40*/  FFMA.FTZ R90, R125, R86, R54 ;  /* 0x000000567d5a7223 */ /* 0x002fe20000010036 */
[----:B------:R-:W-:Y:S01]  /*2b50*/  FFMA.FTZ R91, R98, R87, R55 ;  /* 0x00000057625b7223 */ /* 0x000fe20000010037 */
[C---:B------:R-:W-:Y:S01]  /*2b60*/  FADD.FTZ R99, -R119.reuse, R105 ;  /* 0x0000006977637221 */ /* 0x040fe20000010100 */
[C---:B------:R-:W-:Y:S01]  /*2b70*/  FADD.FTZ R105, -R119.reuse, R109 ;  /* 0x0000006d77697221 */ /* 0x040fe20000010100 */
[----:B------:R1:W-:Y:S01]  /*2b80*/  @!P2 STG.E desc[UR6][R88.64], R118 ;  /* 0x000000765800a986 */ /* 0x0003e2000c101906 */
[C---:B------:R-:W-:Y:S01]  /*2b90*/  FADD.FTZ R98, -R119.reuse, R106 ;  /* 0x0000006a77627221 */ /* 0x040fe20000010100 */
[----:B------:R-:W-:Y:S01]  /*2ba0*/  IADD3 R109, PT, PT, R4, 0x200, RZ ;  /* 0x00000200046d7810 */ /* 0x000fe20007ffe0ff */
[C---:B------:R-:W-:Y:S01]  /*2bb0*/  FMUL.FTZ R6, R118.reuse, R6 ;  /* 0x0000000676067220 */ /* 0x040fe20000410000 */
[----:B------:R-:W-:Y:S01]  /*2bc0*/  FADD.FTZ R106, -R119, R114 ;  /* 0x00000072776a7221 */ /* 0x000fe20000010100 */
[C---:B------:R-:W-:Y:S01]  /*2bd0*/  FMUL.FTZ R5, R118.reuse, R5 ;  /* 0x0000000576057220 */ /* 0x040fe20000410000 */
[C---:B------:R-:W-:Y:S01]  /*2be0*/  FMUL.FTZ R95, R118.reuse, R95 ;  /* 0x0000005f765f7220 */ /* 0x040fe20000410000 */
[C---:B------:R-:W-:Y:S01]  /*2bf0*/  FMUL.FTZ R98, R118.reuse, R98 ;  /* 0x0000006276627220 */ /* 0x040fe20000410000 */
[C---:B------:R-:W-:Y:S01]  /*2c00*/  FMUL.FTZ R99, R118.reuse, R99 ;  /* 0x0000006376637220 */ /* 0x040fe20000410000 */
[C---:B------:R-:W-:Y:S01]  /*2c10*/  FMUL.FTZ R105, R118.reuse, R105 ;  /* 0x0000006976697220 */ /* 0x040fe20000410000 */
[----:B------:R-:W-:Y:S01]  /*2c20*/  FMUL.FTZ R106, R118, R106 ;  /* 0x0000006a766a7220 */ /* 0x000fe20000410000 */
[----:B------:R-:W-:Y:S01]  /*2c30*/  FFMA.FTZ R95, R95, R71, R39 ;  /* 0x000000475f5f7223 */ /* 0x000fe20000010027 */
[----:B-1----:R-:W-:Y:S01]  /*2c40*/  FFMA.FTZ R89, R96, R85, R53 ;  /* 0x0000005560597223 */ /* 0x002fe20000010035 */
[----:B------:R-:W-:Y:S01]  /*2c50*/  FFMA.FTZ R88, R123, R84, R52 ;  /* 0x000000547b587223 */ /* 0x000fe20000010034 */
[C---:B0-----:R-:W-:Y:S01]  /*2c60*/  IMAD.WIDE.U32 R96, R4.reuse, 0x10, R102 ;  /* 0x0000001004607825 */ /* 0x041fe200078e0066 */
[----:B------:R-:W-:-:S03]  /*2c70*/  IADD3 R123, PT, PT, R4, 0x700, RZ ;  /* 0x00000700047b7810 */ /* 0x000fc60007ffe0ff */
[----:B------:R-:W-:Y:S01]  /*2c80*/  FFMA.FTZ R98, R98, R66, R34 ;  /* 0x0000004262627223 */ /* 0x000fe20000010022 */
[----:B------:R-:W-:Y:S01]  /*2c90*/  FFMA.FTZ R99, R99, R67, R35 ;  /* 0x0000004363637223 */ /* 0x000fe20000010023 */
[----:B------:R0:W-:Y:S02]  /*2ca0*/  STG.E.128 desc[UR6][R96.64], R88 ;  /* 0x0000005860007986 */ /* 0x0001e4000c101d06 */
[----:B0-----:R-:W-:Y:S01]  /*2cb0*/  IADD3 R88, PT, PT, R4, 0x100, RZ ;  /* 0x0000010004587810 */ /* 0x001fe20007ffe0ff */
        /* <DEDUP_REMOVED lines=8> */
[----:B------:R-:W-:-:S04]  /*2d40*/  IMAD.WIDE.U32 R120, R88, 0x10, R102 ;  /* 0x0000001058787825 */ /* 0x000fc800078e0066 */
[C---:B------:R-:W-:Y:S01]  /*2d50*/  FMUL.FTZ R111, R118.reuse, R7 ;  /* 0x00000007766f7220 */ /* 0x040fe20000410000 */
[C---:B------:R-:W-:Y:S01]  /*2d60*/  FADD.FTZ R96, -R119.reuse, R108 ;  /* 0x0000006c77607221 */ /* 0x040fe20000010100 */
[C---:B------:R-:W-:Y:S01]  /*2d70*/  FADD.FTZ R97, -R119.reuse, R107 ;  /* 0x0000006b77617221 */ /* 0x040fe20000010100 */
[C---:B------:R-:W-:Y:S01]  /*2d80*/  FADD.FTZ R100, -R119.reuse, R112 ;  /* 0x0000007077647221 */ /* 0x040fe20000010100 */
[C---:B------:R-:W-:Y:S01]  /*2d90*/  FMUL.FTZ R88, R118.reuse, R2 ;  /* 0x0000000276587220 */ /* 0x040fe20000410000 */
[C---:B------:R-:W-:Y:S01]  /*2da0*/  FMUL.FTZ R110, R118.reuse, R3 ;  /* 0x00000003766e7220 */ /* 0x040fe20000410000 */
[C---:B------:R-:W-:Y:S01]  /*2db0*/  FMUL.FTZ R7, R118.reuse, R10 ;  /* 0x0000000a76077220 */ /* 0x040fe20000410000 */
[C---:B------:R-:W-:Y:S01]  /*2dc0*/  FADD.FTZ R107, -R119.reuse, R115 ;  /* 0x00000073776b7221 */ /* 0x040fe20000010100 */
[C---:B------:R-:W-:Y:S01]  /*2dd0*/  FADD.FTZ R108, -R119.reuse, R116 ;  /* 0x00000074776c7221 */ /* 0x040fe20000010100 */
[C---:B------:R-:W-:Y:S01]  /*2de0*/  FMUL.FTZ R112, R118.reuse, R8 ;  /* 0x0000000876707220 */ /* 0x040fe20000410000 */
[C---:B------:R-:W-:Y:S01]  /*2df0*/  FMUL.FTZ R3, R118.reuse, R9 ;  /* 0x0000000976037220 */ /* 0x040fe20000410000 */
[----:B------:R-:W-:Y:S01]  /*2e00*/  FADD.FTZ R119, -R119, R113 ;  /* 0x0000007177777221 */ /* 0x000fe20000010100 */
        /* <DEDUP_REMOVED lines=12> */
[--C-:B------:R-:W-:Y:S01]  /*2ed0*/  IMAD.WIDE.U32 R6, R109, 0x10, R102.reuse ;  /* 0x000000106d067825 */ /* 0x100fe200078e0066 */
[C---:B------:R-:W-:Y:S01]  /*2ee0*/  IADD3 R5, PT, PT, R4.reuse, 0x500, RZ ;  /* 0x0000050004057810 */ /* 0x040fe20007ffe0ff */
[----:B------:R-:W-:Y:S01]  /*2ef0*/  STG.E.128 desc[UR6][R120.64], R8 ;  /* 0x0000000878007986 */ /* 0x000fe2000c101d06 */
[----:B------:R-:W-:Y:S01]  /*2f00*/  IADD3 R111, PT, PT, R4, 0x300, RZ ;  /* 0x00000300046f7810 */ /* 0x000fe20007ffe0ff */
[----:B------:R-:W-:Y:S01]  /*2f10*/  FMUL.FTZ R92, R118, R92 ;  /* 0x0000005c765c7220 */ /* 0x000fe20000410000 */
[C---:B------:R-:W-:Y:S01]  /*2f20*/  IADD3 R3, PT, PT, R4.reuse, 0x400, RZ ;  /* 0x0000040004037810 */ /* 0x040fe20007ffe0ff */
[----:B------:R0:W-:Y:S01]  /*2f30*/  STG.E.128 desc[UR6][R6.64], R88 ;  /* 0x0000005806007986 */ /* 0x0001e2000c101d06 */
[----:B------:R-:W-:Y:S01]  /*2f40*/  IADD3 R109, PT, PT, R4, 0x600, RZ ;  /* 0x00000600046d7810 */ /* 0x000fe20007ffe0ff */
        /* <DEDUP_REMOVED lines=16> */
[----:B0-----:R-:W-:-:S04]  /*3050*/  IMAD.WIDE.U32 R88, R5, 0x10, R102 ;  /* 0x0000001005587825 */ /* 0x001fc800078e0066 */
[----:B------:R-:W-:Y:S01]  /*3060*/  FFMA.FTZ R93, R93, R69, R37 ;  /* 0x000000455d5d7223 */ /* 0x000fe20000010025 */
[----:B------:R-:W0:Y:S01]  /*3070*/  LDC.64 R4, c[0x0][0x380] ;  /* 0x0000e000ff047b82 */ /* 0x000e220000000a00 */
[----:B------:R-:W-:Y:S01]  /*3080*/  FFMA.FTZ R94, R94, R70, R38 ;  /* 0x000000465e5e7223 */ /* 0x000fe20000010026 */
[----:B------:R-:W-:-:S04]  /*3090*/  IMAD.WIDE.U32 R90, R3, 0x10, R102 ;  /* 0x00000010035a7825 */ /* 0x000fc800078e0066 */
        /* <DEDUP_REMOVED lines=12> */
[----:B------:R1:W-:Y:S04]  /*3160*/  STG.E.128 desc[UR6][R110.64], R112 ;  /* 0x000000706e007986 */ /* 0x0003e8000c101d06 */
[----:B------:R1:W-:Y:S04]  /*3170*/  STG.E.128 desc[UR6][R90.64], R92 ;  /* 0x0000005c5a007986 */ /* 0x0003e8000c101d06 */
[----:B------:R1:W-:Y:S01]  /*3180*/  STG.E.128 desc[UR6][R88.64], R96 ;  /* 0x0000006058007986 */ /* 0x0003e2000c101d06 */
[----:B0-----:R-:W-:-:S03]  /*3190*/  IADD3 R0, PT, PT, R0, R4, RZ ;  /* 0x0000000400007210 */ /* 0x001fc60007ffe0ff */
[----:B------:R1:W-:Y:S01]  /*31a0*/  STG.E.128 desc[UR6][R6.64], R100 ;  /* 0x0000006406007986 */ /* 0x0003e2000c101d06 */
[----:B------:R-:W-:-:S03]  /*31b0*/  ISETP.GE.AND P2, PT, R0, R5, PT ;  /* 0x000000050000720c */ /* 0x000fc60003f46270 */
[----:B------:R1:W-:Y:S10]  /*31c0*/  STG.E.128 desc[UR6][R120.64], R8 ;  /* 0x0000000878007986 */ /* 0x0003f4000c101d06 */
[----:B------:R-:W-:Y:S05]  /*31d0*/  @!P2 BRA `(.L_x_16274) ;  /* 0xffffffd000a0a947 */ /* 0x000fea000383ffff */
[----:B------:R-:W-:Y:S05]  /*31e0*/  EXIT ;  /* 0x000000000000794d */ /* 0x000fea0003800000 */
.L_x_16275:
        /* <DEDUP_REMOVED lines=9> */
.L_x_18079:


//--------------------- .text._ZN10layer_norm31ln_parallel_residual_fwd_kernelINS_13Kernel_traitsIfffffjLj8192ELj1ELj1ELj8ELj16ENS_18Kernel_traits_baseILj8192EfffffjLj256EEEEELb1ELb0ELb0EEEvNS_9FwdParamsE --------------------------
	.section	.text._ZN10layer_norm31ln_parallel_residual_fwd_kernelINS_13Kernel_traitsIfffffjLj8192ELj1ELj1ELj8ELj16ENS_18Kernel_traits_baseILj8192EfffffjLj256EEEEELb1ELb0ELb0EEEvNS_9FwdParamsE,"ax",@progbits
	.align	128
        .global         _ZN10layer_norm31ln_parallel_residual_fwd_kernelINS_13Kernel_traitsIfffffjLj8192ELj1ELj1ELj8ELj16ENS_18Kernel_traits_baseILj8192EfffffjLj256EEEEELb1ELb0ELb0EEEvNS_9FwdParamsE
        .type           _ZN10layer_norm31ln_parallel_residual_fwd_kernelINS_13Kernel_traitsIfffffjLj8192ELj1ELj1ELj8ELj16ENS_18Kernel_traits_baseILj8192EfffffjLj256EEEEELb1ELb0ELb0EEEvNS_9FwdParamsE,@function
        .size           _ZN10layer_norm31ln_parallel_residual_fwd_kernelINS_13Kernel_traitsIfffffjLj8192ELj1ELj1ELj8ELj16ENS_18Kernel_traits_baseILj8192EfffffjLj256EEEEELb1ELb0ELb0EEEvNS_9FwdParamsE,(.L_x_18080 - _ZN10layer_norm31ln_parallel_residual_fwd_kernelINS_13Kernel_traitsIfffffjLj8192ELj1ELj1ELj8ELj16ENS_18Kernel_traits_baseILj8192EfffffjLj256EEEEELb1ELb0ELb0EEEvNS_9FwdParamsE)
        .other          _ZN10layer_norm31ln_parallel_residual_fwd_kernelINS_13Kernel_traitsIfffffjLj8192ELj1ELj1ELj8ELj16ENS_18Kernel_traits_baseILj8192EfffffjLj256EEEEELb1ELb0ELb0EEEvNS_9FwdParamsE,@"STO_CUDA_ENTRY STV_DEFAULT"
_ZN10layer_norm31ln_parallel_residual_fwd_kernelINS_13Kernel_traitsIfffffjLj8192ELj1ELj1ELj8ELj16ENS_18Kernel_traits_baseILj8192EfffffjLj256EEEEELb1ELb0ELb0EEEvNS_9FwdParamsE:
.text._ZN10layer_norm31ln_parallel_residual_fwd_kernelINS_13Kernel_traitsIfffffjLj8192ELj1ELj1ELj8ELj16ENS_18Kernel_traits_baseILj8192EfffffjLj256EEEEELb1ELb0ELb0EEEvNS_9FwdParamsE:
[----:B------:R-:W-:Y:S01]  /*0000*/  LDC R1, c[0x0][0x37c] ;  /* 0x0000df00ff017b82 */ /* 0x000fe20000000800 */
[----:B------:R-:W0:Y:S07]  /*0010*/  LDCU.U8 UR4, c[0x0][0x464] ;  /* 0x00008c80ff0477ac */ /* 0x000e2e0008000000 */
[----:B------:R-:W1:Y:S01]  /*0020*/  LDC R10, c[0x0][0x458] ;  /* 0x00011600ff0a7b82 */ /* 0x000e620000000800 */
[----:B------:R-:W2:Y:S07]  /*0030*/  LDCU.64 UR6, c[0x0][0x358] ;  /* 0x00006b00ff0677ac */ /* 0x000eae0008000a00 */
[----:B------:R-:W3:Y:S01]  /*0040*/  LDC R11, c[0x0][0x45c] ;  /* 0x00011700ff0b7b82 */ /* 0x000ee20000000800 */
[----:B------:R-:W4:Y:S07]  /*0050*/  S2R R0, SR_TID.X ;  /* 0x0000000000007919 */ /* 0x000f2e0000002100 */
        /* <DEDUP_REMOVED lines=9> */
[----:B------:R-:W0:Y:S05]  /*00f0*/  LDCU.64 UR4, c[0x0][0x438] ;  /* 0x00008700ff0477ac */ /* 0x000e2a0008000a00 */
[----:B------:R-:W5:Y:S01]  /*0100*/  @P0 LDG.E.64 R196, desc[UR6][R196.64] ;  /* 0x00000006c4c40981 */ /* 0x000f62000c1e1b00 */
[----:B----4-:R-:W-:Y:S01]  /*0110*/  IMAD.MOV.U32 R4, RZ, RZ, R0 ;  /* 0x000000ffff047224 */ /* 0x010fe200078e0000 */
[----:B------:R-:W-:Y:S01]  /*0120*/  SHF.R.S32.HI R5, RZ, 0x1f, R6 ;  /* 0x0000001fff057819 */ /* 0x000fe20000011406 */
[----:B------:R-:W-:Y:S03]  /*0130*/  BSSY.RECONVERGENT B0, `(.L_x_16276) ;  /* 0x00001f6000007945 */ /* 0x000fe60003800200 */
[----:B------:R-:W-:Y:S01]  /*0140*/  LEA.HI R5, R5, R6, RZ, 0x2 ;  /* 0x0000000605057211 */ /* 0x000fe200078f10ff */
[----:B0-----:R-:W-:-:S04]  /*0150*/  UISETP.NE.U32.AND UP0, UPT, UR4, URZ, UPT ;  /* 0x000000ff0400728c */ /* 0x001fc8000bf05070 */
[----:B------:R-:W-:Y:S01]  /*0160*/  UISETP.NE.AND.EX UP0, UPT, UR5, URZ, UPT, UP0 ;  /* 0x000000ff0500728c */ /* 0x000fe2000bf05300 */
[----:B-1----:R-:W-:Y:S02]  /*0170*/  @P0 IADD3 R10, P1, PT, R2, R7, RZ ;  /* 0x00000007020a0210 */ /* 0x002fe40007f3e0ff */
[----:B------:R-:W-:Y:S02]  /*0180*/  LOP3.LUT R2, R4, 0xff, RZ, 0x3c, !PT ;  /* 0x000000ff04027812 */ /* 0x000fe400078e3cff */
[----:B------:R-:W-:Y:S02]  /*0190*/  @P0 IADD3.X R11, PT, PT, RZ, R3, RZ, P1, !PT ;  /* 0x00000003ff0b0210 */ /* 0x000fe40000ffe4ff */
[----:B------:R-:W-:Y:S02]  /*01a0*/  LEA.HI.SX32 R2, R5, R2, 0x1e ;  /* 0x0000000205027211 */ /* 0x000fe400078ff2ff */
[--C-:B------:R-:W-:Y:S02]  /*01b0*/  SHF.R.U64 R18, R10, 0x2, R11.reuse ;  /* 0x000000020a127819 */ /* 0x100fe4000000120b */
[----:B------:R-:W-:Y:S01]  /*01c0*/  SHF.R.U32.HI R3, RZ, 0x2, R11 ;  /* 0x00000002ff037819 */ /* 0x000fe2000001160b */
[----:B------:R-:W-:Y:S06]  /*01d0*/  BRA.U UP0, `(.L_x_16277) ;  /* 0x0000000d00f07547 */ /* 0x000fec000b800000 */
        /* <DEDUP_REMOVED lines=11> */
[----:B------:R-:W-:-:S02]  /*0290*/  ISETP.GE.U32.AND P5, PT, R2, 0x600, PT ;  /* 0x000006000200780c */ /* 0x000fc40003fa6070 */
[----:B------:R-:W-:-:S03]  /*02a0*/  LOP3.LUT R19, R19, 0xffffffbf, RZ, 0xc0, !PT ;  /* 0xffffffbf13137812 */ /* 0x000fc600078ec0ff */
        /* <DEDUP_REMOVED lines=9> */
[----:B------:R-:W5:Y:S06]  /*0340*/  @P6 LDG.E.128 R24, desc[UR6][R8.64] ;  /* 0x0000000608186981 */ /* 0x000f6c000c1e1d00 */
[----:B------:R-:W2:Y:S01]  /*0350*/  LDC.64 R78, c[0x0][0x3d0] ;  /* 0x0000f400ff4e7b82 */ /* 0x000ea20000000a00 */
[----:B---3--:R-:W-:-:S07]  /*0360*/  @P1 IMAD.WIDE.U32 R14, R4, 0x10, R14 ;  /* 0x00000010040e1825 */ /* 0x008fce00078e000e */
[----:B------:R-:W3:Y:S01]  /*0370*/  LDC.64 R80, c[0x0][0x3d8] ;  /* 0x0000f600ff507b82 */ /* 0x000ee20000000a00 */
[----:B------:R-:W-:-:S07]  /*0380*/  @P1 VIADD R4, R4, 0x100 ;  /* 0x0000010004041836 */ /* 0x000fce0000000000 */
[----:B------:R-:W4:Y:S01]  /*0390*/  LDC.64 R82, c[0x0][0x3d0] ;  /* 0x0000f400ff527b82 */ /* 0x000f220000000a00 */
[----:B0-----:R-:W-:-:S07]  /*03a0*/  @P2 IMAD.WIDE.U32 R16, R4, 0x10, R16 ;  /* 0x0000001004102825 */ /* 0x001fce00078e0010 */
[----:B------:R-:W0:Y:S01]  /*03b0*/  LDC.64 R84, c[0x0][0x3d8] ;  /* 0x0000f600ff547b82 */ /* 0x000e220000000a00 */
[----:B------:R-:W5:Y:S01]  /*03c0*/  @P2 LDG.E.128 R36, desc[UR6][R16.64] ;  /* 0x0000000610242981 */ /* 0x000f62000c1e1d00 */
[----:B-1----:R-:W-:-:S06]  /*03d0*/  @P2 IMAD.WIDE.U32 R76, R4, 0x10, R76 ;  /* 0x00000010044c2825 */ /* 0x002fcc00078e004c */
[----:B------:R-:W1:Y:S01]  /*03e0*/  LDC.64 R86, c[0x0][0x3d0] ;  /* 0x0000f400ff567b82 */ /* 0x000e620000000a00 */
[----:B------:R-:W-:-:S07]  /*03f0*/  @P2 VIADD R4, R4, 0x100 ;  /* 0x0000010004042836 */ /* 0x000fce0000000000 */
[----:B------:R-:W1:Y:S01]  /*0400*/  LDC.64 R88, c[0x0][0x3d8] ;  /* 0x0000f600ff587b82 */ /* 0x000e620000000a00 */
[----:B--2---:R-:W-:-:S07]  /*0410*/  @P3 IMAD.WIDE.U32 R78, R4, 0x10, R78 ;  /* 0x00000010044e3825 */ /* 0x004fce00078e004e */
[----:B------:R-:W2:Y:S01]  /*0420*/  LDC.64 R90, c[0x0][0x3d0] ;  /* 0x0000f400ff5a7b82 */ /* 0x000ea20000000a00 */
[C---:B---3--:R-:W-:Y:S01]  /*0430*/  @P3 IMAD.WIDE.U32 R80, R4.reuse, 0x10, R80 ;  /* 0x0000001004503825 */ /* 0x048fe200078e0050 */
[----:B------:R-:W-:Y:S01]  /*0440*/  @P3 IADD3 R4, PT, PT, R4, 0x100, RZ ;  /* 0x0000010004043810 */ /* 0x000fe20007ffe0ff */
[----:B------:R-:W5:Y:S05]  /*0450*/  @P1 LDG.E.128 R28, desc[UR6][R12.64] ;  /* 0x000000060c1c1981 */ /* 0x000f6a000c1e1d00 */
[----:B------:R-:W3:Y:S01]  /*0460*/  LDC.64 R92, c[0x0][0x3d8] ;  /* 0x0000f600ff5c7b82 */ /* 0x000ee20000000a00 */
[----:B------:R-:W-:Y:S01]  /*0470*/  ISETP.GE.U32.AND P0, PT, R2, 0x700, PT ;  /* 0x000007000200780c */ /* 0x000fe20003f06070 */
[----:B----4-:R-:W-:Y:S01]  /*0480*/  @P4 IMAD.WIDE.U32 R82, R4, 0x10, R82 ;  /* 0x0000001004524825 */ /* 0x010fe200078e0052 */
[----:B------:R-:W5:Y:S01]  /*0490*/  @P1 LDG.E.128 R32, desc[UR6][R14.64] ;  /* 0x000000060e201981 */ /* 0x000f62000c1e1d00 */
[----:B------:R-:W-:-:S02]  /*04a0*/  ISETP.GE.U32.AND P1, PT, R2, 0x800, PT ;  /* 0x000008000200780c */ /* 0x000fc40003f26070 */
[C---:B0-----:R-:W-:Y:S01]  /*04b0*/  @P4 IMAD.WIDE.U32 R84, R4.reuse, 0x10, R84 ;  /* 0x0000001004544825 */ /* 0x041fe200078e0054 */
[----:B------:R-:W5:Y:S01]  /*04c0*/  @P2 LDG.E.128 R40, desc[UR6][R76.64] ;  /* 0x000000064c282981 */ /* 0x000f62000c1e1d00 */
[----:B------:R-:W-:Y:S02]  /*04d0*/  @P6 LOP3.LUT R19, R19, 0x40, RZ, 0xfc, !PT ;  /* 0x0000004013136812 */ /* 0x000fe400078efcff */
[----:B------:R-:W-:Y:S01]  /*04e0*/  @P4 VIADD R4, R4, 0x100 ;  /* 0x0000010004044836 */ /* 0x000fe20000000000 */
[----:B------:R0:W5:Y:S03]  /*04f0*/  @P3 LDG.E.128 R44, desc[UR6][R78.64] ;  /* 0x000000064e2c3981 */ /* 0x000166000c1e1d00 */
[C---:B-1----:R-:W-:Y:S01]  /*0500*/  @P5 IMAD.WIDE.U32 R86, R4.reuse, 0x10, R86 ;  /* 0x0000001004565825 */ /* 0x042fe200078e0056 */
[----:B------:R-:W5:Y:S03]  /*0510*/  @P3 LDG.E.128 R48, desc[UR6][R80.64] ;  /* 0x0000000650303981 */ /* 0x000f66000c1e1d00 */
[C---:B------:R-:W-:Y:S01]  /*0520*/  @P5 IMAD.WIDE.U32 R88, R4.reuse, 0x10, R88 ;  /* 0x0000001004585825 */ /* 0x040fe200078e0058 */
[----:B------:R1:W5:Y:S03]  /*0530*/  @P4 LDG.E.128 R52, desc[UR6][R82.64] ;  /* 0x0000000652344981 */ /* 0x000366000c1e1d00 */
[----:B------:R-:W-:Y:S01]  /*0540*/  @P5 VIADD R4, R4, 0x100 ;  /* 0x0000010004045836 */ /* 0x000fe20000000000 */
[----:B------:R-:W5:Y:S03]  /*0550*/  @P4 LDG.E.128 R56, desc[UR6][R84.64] ;  /* 0x0000000654384981 */ /* 0x000f66000c1e1d00 */
[C---:B--2---:R-:W-:Y:S01]  /*0560*/  @P0 IMAD.WIDE.U32 R90, R4.reuse, 0x10, R90 ;  /* 0x00000010045a0825 */ /* 0x044fe200078e005a */
[----:B------:R2:W5:Y:S03]  /*0570*/  @P5 LDG.E.128 R60, desc[UR6][R86.64] ;  /* 0x00000006563c5981 */ /* 0x000566000c1e1d00 */
[----:B---3--:R-:W-:Y:S01]  /*0580*/  @P0 IMAD.WIDE.U32 R92, R4, 0x10, R92 ;  /* 0x00000010045c0825 */ /* 0x008fe200078e005c */
[----:B------:R3:W5:Y:S01]  /*0590*/  @P5 LDG.E.128 R64, desc[UR6][R88.64] ;  /* 0x0000000658405981 */ /* 0x000762000c1e1d00 */
[----:B0-----:R-:W-:-:S02]  /*05a0*/  CS2R R78, SRZ ;  /* 0x00000000004e7805 */ /* 0x001fc4000001ff00 */
[----:B------:R-:W-:Y:S02]  /*05b0*/  CS2R R76, SRZ ;  /* 0x00000000004c7805 */ /* 0x000fe4000001ff00 */
[----:B-1----:R-:W-:Y:S01]  /*05c0*/  CS2R R82, SRZ ;  /* 0x0000000000527805 */ /* 0x002fe2000001ff00 */
[----:B------:R0:W5:Y:S01]  /*05d0*/  @P0 LDG.E.128 R68, desc[UR6][R90.64] ;  /* 0x000000065a440981 */ /* 0x000162000c1e1d00 */
[----:B------:R-:W-:Y:S02]  /*05e0*/  CS2R R80, SRZ ;  /* 0x0000000000507805 */ /* 0x000fe4000001ff00 */
[----:B--2---:R-:W-:Y:S02]  /*05f0*/  CS2R R86, SRZ ;  /* 0x0000000000567805 */ /* 0x004fe4000001ff00 */
[----:B------:R-:W-:Y:S01]  /*0600*/  CS2R R84, SRZ ;  /* 0x0000000000547805 */ /* 0x000fe2000001ff00 */
[----:B------:R1:W5:Y:S01]  /*0610*/  @P0 LDG.E.128 R72, desc[UR6][R92.64] ;  /* 0x000000065c480981 */ /* 0x000362000c1e1d00 */
[----:B------:R-:W-:-:S02]  /*0620*/  CS2R R94, SRZ ;  /* 0x00000000005e7805 */ /* 0x000fc4000001ff00 */
[----:B---3--:R-:W-:Y:S02]  /*0630*/  CS2R R88, SRZ ;  /* 0x0000000000587805 */ /* 0x008fe4000001ff00 */
[----:B------:R-:W-:Y:S02]  /*0640*/  CS2R R98, SRZ ;  /* 0x0000000000627805 */ /* 0x000fe4000001ff00 */
[----:B------:R-:W-:Y:S02]  /*0650*/  CS2R R96, SRZ ;  /* 0x0000000000607805 */ /* 0x000fe4000001ff00 */
[----:B------:R-:W-:Y:S02]  /*0660*/  CS2R R102, SRZ ;  /* 0x0000000000667805 */ /* 0x000fe4000001ff00 */
[----:B0-----:R-:W-:Y:S02]  /*0670*/  CS2R R90, SRZ ;  /* 0x00000000005a7805 */ /* 0x001fe4000001ff00 */
[----:B------:R-:W-:-:S02]  /*0680*/  CS2R R100, SRZ ;  /* 0x0000000000647805 */ /* 0x000fc4000001ff00 */
[----:B------:R-:W-:Y:S02]  /*0690*/  CS2R R106, SRZ ;  /* 0x00000000006a7805 */ /* 0x000fe4000001ff00 */
[----:B------:R-:W-:Y:S02]  /*06a0*/  CS2R R104, SRZ ;  /* 0x0000000000687805 */ /* 0x000fe4000001ff00 */
[----:B-1----:R-:W-:Y:S02]  /*06b0*/  CS2R R92, SRZ ;  /* 0x00000000005c7805 */ /* 0x002fe4000001ff00 */
        /* <DEDUP_REMOVED lines=12> */
[----:B------:R-:W-:Y:S01]  /*0780*/  @P0 IADD3 R4, PT, PT, R4, 0x100, RZ ;  /* 0x0000010004040810 */ /* 0x000fe20007ffe0ff */
        /* <DEDUP_REMOVED lines=40> */
.L_x_16278:
[C---:B------:R-:W-:Y:S01]  /*0a10*/  ISETP.GE.U32.AND P6, PT, R2.reuse, 0x100, PT ;  /* 0x000001000200780c */ /* 0x040fe20003fc6070 */
[----:B------:R-:W0:Y:S01]  /*0a20*/  LDC.64 R8, c[0x0][0x3d0] ;  /* 0x0000f400ff087b82 */ /* 0x000e220000000a00 */
[C---:B------:R-:W-:Y:S02]  /*0a30*/  ISETP.GE.U32.AND P1, PT, R2.reuse, 0x200, PT ;  /* 0x000002000200780c */ /* 0x040fe40003f26070 */
[C---:B------:R-:W-:Y:S02]  /*0a40*/  ISETP.GE.U32.AND P2, PT, R2.reuse, 0x300, PT ;  /* 0x000003000200780c */ /* 0x040fe40003f46070 */
[C---:B------:R-:W-:Y:S02]  /*0a50*/  ISETP.GE.U32.AND P3, PT, R2.reuse, 0x400, PT ;  /* 0x000004000200780c */ /* 0x040fe40003f66070 */
[----:B------:R-:W-:Y:S01]  /*0a60*/  ISETP.GE.U32.AND P4, PT, R2, 0x500, PT ;  /* 0x000005000200780c */ /* 0x000fe20003f86070 */
[----:B------:R-:W1:Y:S01]  /*0a70*/  LDC.64 R12, c[0x0][0x3d8] ;  /* 0x0000f600ff0c7b82 */ /* 0x000e620000000a00 */
[----:B------:R-:W-:-:S07]  /*0a80*/  LOP3.LUT R19, R19, 0xffffffbf, RZ, 0xc0, !PT ;  /* 0xffffffbf13137812 */ /* 0x000fce00078ec0ff */
[----:B------:R-:W2:Y:S08]  /*0a90*/  LDC.64 R14, c[0x0][0x3d0] ;  /* 0x0000f400ff0e7b82 */ /* 0x000eb00000000a00 */
[----:B------:R-:W3:Y:S01]  /*0aa0*/  LDC.64 R16, c[0x0][0x3d8] ;  /* 0x0000f600ff107b82 */ /* 0x000ee20000000a00 */
[----:B------:R-:W-:Y:S01]  /*0ab0*/  ISETP.GE.U32.AND P5, PT, R2, 0x600, PT ;  /* 0x000006000200780c */ /* 0x000fe20003fa6070 */
[----:B0-----:R-:W-:-:S06]  /*0ac0*/  @P6 IMAD.WIDE.U32 R8, R4, 0x10, R8 ;  /* 0x0000001004086825 */ /* 0x001fcc00078e0008 */
[----:B------:R-:W0:Y:S08]  /*0ad0*/  LDC.64 R78, c[0x0][0x3d0] ;  /* 0x0000f400ff4e7b82 */ /* 0x000e300000000a00 */
[----:B------:R-:W4:Y:S01]  /*0ae0*/  LDC.64 R80, c[0x0][0x3d8] ;  /* 0x0000f600ff507b82 */ /* 0x000f220000000a00 */
[----:B------:R-:W-:Y:S01]  /*0af0*/  ISETP.GE.U32.AND P0, PT, R2, 0x700, PT ;  /* 0x000007000200780c */ /* 0x000fe20003f06070 */
[----:B-1----:R-:W-:Y:S01]  /*0b00*/  @P6 IMAD.WIDE.U32 R12, R4, 0x10, R12 ;  /* 0x00000010040c6825 */ /* 0x002fe200078e000c */
[----:B------:R1:W5:Y:S01]  /*0b10*/  @P6 LDG.E.128 R20, desc[UR6][R8.64] ;  /* 0x0000000608146981 */ /* 0x000362000c1e1d00 */
[----:B------:R-:W-:-:S03]  /*0b20*/  @P6 LOP3.LUT R19, R19, 0x40, RZ, 0xfc, !PT ;  /* 0x0000004013136812 */ /* 0x000fc600078efcff */
[----:B------:R3:W5:Y:S01]  /*0b30*/  @P6 LDG.E.128 R24, desc[UR6][R12.64] ;  /* 0x000000060c186981 */ /* 0x000762000c1e1d00 */
[----:B------:R-:W2:Y:S08]  /*0b40*/  @P6 LDC.64 R6, c[0x0][0x440] ;  /* 0x00011000ff066b82 */ /* 0x000eb00000000a00 */
[----:B------:R-:W0:Y:S08]  /*0b50*/  @P1 LDC.64 R76, c[0x0][0x440] ;  /* 0x00011000ff4c1b82 */ /* 0x000e300000000a00 */
[----:B------:R-:W4:Y:S08]  /*0b60*/  @P2 LDC.64 R82, c[0x0][0x440] ;  /* 0x00011000ff522b82 */ /* 0x000f300000000a00 */
[----:B------:R-:W4:Y:S08]  /*0b70*/  LDC.64 R84, c[0x0][0x3d0] ;  /* 0x0000f400ff547b82 */ /* 0x000f300000000a00 */
[----:B------:R-:W4:Y:S08]  /*0b80*/  LDC.64 R86, c[0x0][0x3d8] ;  /* 0x0000f600ff567b82 */ /* 0x000f300000000a00 */
[----:B------:R-:W4:Y:S01]  /*0b90*/  @P3 LDC.64 R88, c[0x0][0x440] ;  /* 0x00011000ff583b82 */ /* 0x000f220000000a00 */
[C---:B--2---:R-:W-:Y:S01]  /*0ba0*/  @P6 IMAD.WIDE.U32 R6, R4.reuse, 0x10, R6 ;  /* 0x0000001004066825 */ /* 0x044fe200078e0006 */
[----:B------:R-:W-:-:S04]  /*0bb0*/  @P6 LOP3.LUT R4, R4, 0x100, RZ, 0xfc, !PT ;  /* 0x0000010004046812 */ /* 0x000fc800078efcff */
[----:B------:R2:W5:Y:S02]  /*0bc0*/  @P6 LDG.E.128 R128, desc[UR6][R6.64] ;  /* 0x0000000606806981 */ /* 0x000564000c1e1d00 */
[----:B------:R-:W2:Y:S08]  /*0bd0*/  LDC.64 R90, c[0x0][0x3d0] ;  /* 0x0000f400ff5a7b82 */ /* 0x000eb00000000a00 */
[----:B------:R-:W2:Y:S08]  /*0be0*/  LDC.64 R92, c[0x0][0x3d8] ;  /* 0x0000f600ff5c7b82 */ /* 0x000eb00000000a00 */
[----:B-1----:R-:W1:Y:S01]  /*0bf0*/  @P4 LDC.64 R8, c[0x0][0x440] ;  /* 0x00011000ff084b82 */ /* 0x002e620000000a00 */
[----:B------:R-:W-:-:S04]  /*0c00*/  @P1 IMAD.WIDE.U32 R14, R4, 0x10, R14 ;  /* 0x00000010040e1825 */ /* 0x000fc800078e000e */
[C---:B---3--:R-:W-:Y:S01]  /*0c10*/  @P1 IMAD.WIDE.U32 R16, R4.reuse, 0x10, R16 ;  /* 0x0000001004101825 */ /* 0x048fe200078e0010 */
[----:B------:R-:W5:Y:S02]  /*0c20*/  @P1 LDG.E.128 R28, desc[UR6][R14.64] ;  /* 0x000000060e1c1981 */ /* 0x000f64000c1e1d00 */
[----:B------:R-:W3:Y:S01]  /*0c30*/  LDC.64 R12, c[0x0][0x3d0] ;  /* 0x0000f400ff0c7b82 */ /* 0x000ee20000000a00 */
[C---:B0-----:R-:W-:Y:S01]  /*0c40*/  @P1 IMAD.WIDE.U32 R76, R4.reuse, 0x10, R76 ;  /* 0x00000010044c1825 */ /* 0x041fe200078e004c */
[----:B------:R-:W5:Y:S06]  /*0c50*/  @P1 LDG.E.128 R32, desc[UR6][R16.64] ;  /* 0x0000000610201981 */ /* 0x000f6c000c1e1d00 */
[----:B------:R-:W0:Y:S01]  /*0c60*/  LDC.64 R94, c[0x0][0x3d8] ;  /* 0x0000f600ff5e7b82 */ /* 0x000e220000000a00 */
[----:B------:R-:W-:Y:S01]  /*0c70*/  @P1 VIADD R4, R4, 0x100 ;  /* 0x0000010004041836 */ /* 0x000fe20000000000 */
[----:B------:R1:W5:Y:S06]  /*0c80*/  @P1 LDG.E.128 R124, desc[UR6][R76.64] ;  /* 0x000000064c7c1981 */ /* 0x00036c000c1e1d00 */
[----:B------:R-:W0:Y:S01]  /*0c90*/  @P5 LDC.64 R96, c[0x0][0x440] ;  /* 0x00011000ff605b82 */ /* 0x000e220000000a00 */
[----:B------:R-:W-:-:S04]  /*0ca0*/  @P2 IMAD.WIDE.U32 R78, R4, 0x10, R78 ;  /* 0x00000010044e2825 */ /* 0x000fc800078e004e */
[----:B----4-:R-:W-:-:S03]  /*0cb0*/  @P2 IMAD.WIDE.U32 R80, R4, 0x10, R80 ;  /* 0x0000001004502825 */ /* 0x010fc600078e0050 */
[----:B--2---:R-:W2:Y:S01]  /*0cc0*/  @P0 LDC.64 R6, c[0x0][0x440] ;  /* 0x00011000ff060b82 */ /* 0x004ea20000000a00 */
[----:B------:R-:W-:-:S07]  /*0cd0*/  @P2 IMAD.WIDE.U32 R82, R4, 0x10, R82 ;  /* 0x0000001004522825 */ /* 0x000fce00078e0052 */
[----:B------:R-:W4:Y:S01]  /*0ce0*/  LDC.64 R98, c[0x0][0x3d0] ;  /* 0x0000f400ff627b82 */ /* 0x000f220000000a00 */
[----:B------:R-:W-:-:S07]  /*0cf0*/  @P2 VIADD R4, R4, 0x100 ;  /* 0x0000010004042836 */ /* 0x000fce0000000000 */
[----:B------:R-:W4:Y:S01]  /*0d00*/  LDC.64 R100, c[0x0][0x3d8] ;  /* 0x0000f600ff647b82 */ /* 0x000f220000000a00 */
[----:B------:R-:W-:Y:S01]  /*0d10*/  @P3 IMAD.WIDE.U32 R84, R4, 0x10, R84 ;  /* 0x0000001004543825 */ /* 0x000fe200078e0054 */
[----:B------:R-:W-:Y:S01]  /*0d20*/  ISETP.GE.U32.AND P1, PT, R2, 0x800, PT ;  /* 0x000008000200780c */ /* 0x000fe20003f26070 */
[----:B------:R4:W5:Y:S02]  /*0d30*/  @P2 LDG.E.128 R36, desc[UR6][R78.64] ;  /* 0x000000064e242981 */ /* 0x000964000c1e1d00 */
[C---:B------:R-:W-:Y:S01]  /*0d40*/  @P3 IMAD.WIDE.U32 R86, R4.reuse, 0x10, R86 ;  /* 0x0000001004563825 */ /* 0x040fe200078e0056 */
[----:B-1----:R-:W-:Y:S01]  /*0d50*/  CS2R R76, SRZ ;  /* 0x00000000004c7805 */ /* 0x002fe2000001ff00 */
[----:B------:R-:W5:Y:S02]  /*0d60*/  @P2 LDG.E.128 R40, desc[UR6][R80.64] ;  /* 0x0000000650282981 */ /* 0x000f64000c1e1d00 */
[C---:B------:R-:W-:Y:S01]  /*0d70*/  @P3 IMAD.WIDE.U32 R88, R4.reuse, 0x10, R88 ;  /* 0x0000001004583825 */ /* 0x040fe200078e0058 */
[----:B------:R-:W-:Y:S01]  /*0d80*/  @P3 IADD3 R4, PT, PT, R4, 0x100, RZ ;  /* 0x0000010004043810 */ /* 0x000fe20007ffe0ff */
[----:B------:R1:W5:Y:S04]  /*0d90*/  @P2 LDG.E.128 R120, desc[UR6][R82.64] ;  /* 0x0000000652782981 */ /* 0x000368000c1e1d00 */
[C---:B------:R-:W-:Y:S01]  /*0da0*/  @P4 IMAD.WIDE.U32 R90, R4.reuse, 0x10, R90 ;  /* 0x00000010045a4825 */ /* 0x040fe200078e005a */
[----:B------:R-:W5:Y:S03]  /*0db0*/  @P3 LDG.E.128 R44, desc[UR6][R84.64] ;  /* 0x00000006542c3981 */ /* 0x000f66000c1e1d00 */
[C---:B------:R-:W-:Y:S01]  /*0dc0*/  @P4 IMAD.WIDE.U32 R92, R4.reuse, 0x10, R92 ;  /* 0x00000010045c4825 */ /* 0x040fe200078e005c */
[----:B------:R1:W5:Y:S03]  /*0dd0*/  @P3 LDG.E.128 R48, desc[UR6][R86.64] ;  /* 0x0000000656303981 */ /* 0x000366000c1e1d00 */
[C---:B------:R-:W-:Y:S01]  /*0de0*/  @P4 IMAD.WIDE.U32 R8, R4.reuse, 0x10, R8 ;  /* 0x0000001004084825 */ /* 0x040fe200078e0008 */
[----:B------:R-:W5:Y:S03]  /*0df0*/  @P3 LDG.E.128 R116, desc[UR6][R88.64] ;  /* 0x0000000658743981 */ /* 0x000f66000c1e1d00 */
[----:B------:R-:W-:Y:S01]  /*0e00*/  @P4 VIADD R4, R4, 0x100 ;  /* 0x0000010004044836 */ /* 0x000fe20000000000 */
[----:B------:R-:W5:Y:S03]  /*0e10*/  @P4 LDG.E.128 R112, desc[UR6][R8.64] ;  /* 0x0000000608704981 */ /* 0x000f66000c1e1d00 */
[C---:B---3--:R-:W-:Y:S01]  /*0e20*/  @P5 IMAD.WIDE.U32 R12, R4.reuse, 0x10, R12 ;  /* 0x00000010040c5825 */ /* 0x048fe200078e000c */
[----:B------:R3:W5:Y:S03]  /*0e30*/  @P4 LDG.E.128 R52, desc[UR6][R90.64] ;  /* 0x000000065a344981 */ /* 0x000766000c1e1d00 */
[C---:B0-----:R-:W-:Y:S01]  /*0e40*/  @P5 IMAD.WIDE.U32 R94, R4.reuse, 0x10, R94 ;  /* 0x00000010045e5825 */ /* 0x041fe200078e005e */
[----:B------:R-:W5:Y:S03]  /*0e50*/  @P5 LDG.E.128 R60, desc[UR6][R12.64] ;  /* 0x000000060c3c5981 */ /* 0x000f66000c1e1d00 */
[C---:B------:R-:W-:Y:S01]  /*0e60*/  @P5 IMAD.WIDE.U32 R96, R4.reuse, 0x10, R96 ;  /* 0x0000001004605825 */ /* 0x040fe200078e0060 */
[----:B------:R-:W5:Y:S03]  /*0e70*/  @P4 LDG.E.128 R56, desc[UR6][R92.64] ;  /* 0x000000065c384981 */ /* 0x000f66000c1e1d00 */
[----:B------:R-:W-:Y:S01]  /*0e80*/  @P5 VIADD R4, R4, 0x100 ;  /* 0x0000010004045836 */ /* 0x000fe20000000000 */
[----:B------:R0:W5:Y:S03]  /*0e90*/  @P5 LDG.E.128 R64, desc[UR6][R94.64] ;  /* 0x000000065e405981 */ /* 0x000166000c1e1d00 */
[C---:B--2---:R-:W-:Y:S01]  /*0ea0*/  @P0 IMAD.WIDE.U32 R6, R4.reuse, 0x10, R6 ;  /* 0x0000001004060825 */ /* 0x044fe200078e0006 */
[----:B------:R-:W5:Y:S04]  /*0eb0*/  @P5 LDG.E.128 R108, desc[UR6][R96.64] ;  /* 0x00000006606c5981 */ /* 0x000f68000c1e1d00 */
[----:B------:R-:W5:Y:S01]  /*0ec0*/  @P0 LDG.E.128 R104, desc[UR6][R6.64] ;  /* 0x0000000606680981 */ /* 0x000f62000c1e1d00 */
[----:B----4-:R-:W-:-:S04]  /*0ed0*/  @P0 IMAD.WIDE.U32 R98, R4, 0x10, R98 ;  /* 0x0000001004620825 */ /* 0x010fc800078e0062 */
[----:B------:R-:W-:Y:S01]  /*0ee0*/  @P0 IMAD.WIDE.U32 R100, R4, 0x10, R100 ;  /* 0x0000001004640825 */ /* 0x000fe200078e0064 */
[----:B------:R2:W5:Y:S01]  /*0ef0*/  @P0 LDG.E.128 R68, desc[UR6][R98.64] ;  /* 0x0000000662440981 */ /* 0x000562000c1e1d00 */
[----:B------:R-:W-:Y:S02]  /*0f00*/  CS2R R78, SRZ ;  /* 0x00000000004e7805 */ /* 0x000fe4000001ff00 */
[----:B-1----:R-:W-:Y:S02]  /*0f10*/  CS2R R82, SRZ ;  /* 0x0000000000527805 */ /* 0x002fe4000001ff00 */
[----:B------:R-:W-:Y:S01]  /*0f20*/  CS2R R80, SRZ ;  /* 0x0000000000507805 */ /* 0x000fe2000001ff00 */
[----:B------:R1:W5:Y:S01]  /*0f30*/  @P0 LDG.E.128 R72, desc[UR6][R100.64] ;  /* 0x0000000664480981 */ /* 0x000362000c1e1d00 */
[----:B------:R-:W-:Y:S02]  /*0f40*/  CS2R R86, SRZ ;  /* 0x0000000000567805 */ /* 0x000fe4000001ff00 */
[----:B------:R-:W-:-:S02]  /*0f50*/  CS2R R84, SRZ ;  /* 0x0000000000547805 */ /* 0x000fc4000001ff00 */
[----:B---3--:R-:W-:Y:S02]  /*0f60*/  CS2R R90, SRZ ;  /* 0x00000000005a7805 */ /* 0x008fe4000001ff00 */
[----:B------:R-:W-:Y:S02]  /*0f70*/  CS2R R88, SRZ ;  /* 0x0000000000587805 */ /* 0x000fe4000001ff00 */
[----:B0-----:R-:W-:Y:S02]  /*0f80*/  CS2R R94, SRZ ;  /* 0x00000000005e7805 */ /* 0x001fe4000001ff00 */
[----:B------:R-:W-:Y:S02]  /*0f90*/  CS2R R92, SRZ ;  /* 0x00000000005c7805 */ /* 0x000fe4000001ff00 */
[----:B--2---:R-:W-:Y:S02]  /*0fa0*/  CS2R R98, SRZ ;  /* 0x0000000000627805 */ /* 0x004fe4000001ff00 */
[----:B------:R-:W-:-:S02]  /*0fb0*/  CS2R R96, SRZ ;  /* 0x0000000000607805 */ /* 0x000fc4000001ff00 */
[----:B------:R-:W-:Y:S02]  /*0fc0*/  CS2R R102, SRZ ;  /* 0x0000000000667805 */ /* 0x000fe4000001ff00 */
[----:B-1----:R-:W-:Y:S02]  /*0fd0*/  CS2R R100, SRZ ;  /* 0x0000000000647805 */ /* 0x002fe4000001ff00 */
[----:B------:R-:W-:Y:S01]  /*0fe0*/  @P0 IADD3 R4, PT, PT, R4, 0x100, RZ ;  /* 0x0000010004040810 */ /* 0x000fe20007ffe0ff */
        /* <DEDUP_REMOVED lines=27> */
.L_x_16277:
        /* <DEDUP_REMOVED lines=8> */
[----:B------:R-:W-:-:S03]  /*1220*/  LOP3.LUT R19, R19, 0xffffffbf, RZ, 0xc0, !PT ;  /* 0xffffffbf13137812 */ /* 0x000fc600078ec0ff */
[----:B------:R-:W1:Y:S08]  /*1230*/  LDC.64 R12, c[0x0][0x3d8] ;  /* 0x0000f600ff0c7b82 */ /* 0x000e700000000a00 */
[----:B------:R-:W2:Y:S01]  /*1240*/  LDC.64 R16, c[0x0][0x3d0] ;  /* 0x0000f400ff107b82 */ /* 0x000ea20000000a00 */
[----:B------:R-:W-:-:S07]  /*1250*/  ISETP.GE.U32.AND P3, PT, R2, 0x400, PT ;  /* 0x000004000200780c */ /* 0x000fce0003f66070 */
[----:B------:R-:W3:Y:S01]  /*1260*/  LDC.64 R134, c[0x0][0x3d8] ;  /* 0x0000f600ff867b82 */ /* 0x000ee20000000a00 */
[----:B------:R-:W-:Y:S01]  /*1270*/  ISETP.GE.U32.AND P4, PT, R2, 0x500, PT ;  /* 0x000005000200780c */ /* 0x000fe20003f86070 */
[----:B0-----:R-:W-:-:S06]  /*1280*/  @P0 IMAD.WIDE.U32 R8, R4, 0x10, R8 ;  /* 0x0000001004080825 */ /* 0x001fcc00078e0008 */
[----:B------:R-:W0:Y:S01]  /*1290*/  LDC.64 R138, c[0x0][0x3d0] ;  /* 0x0000f400ff8a7b82 */ /* 0x000e220000000a00 */
[----:B-1----:R-:W-:-:S07]  /*12a0*/  @P0 IMAD.WIDE.U32 R12, R4, 0x10, R12 ;  /* 0x00000010040c0825 */ /* 0x002fce00078e000c */
[----:B------:R-:W1:Y:S01]  /*12b0*/  LDC.64 R142, c[0x0][0x3d8] ;  /* 0x0000f600ff8e7b82 */ /* 0x000e620000000a00 */
[----:B------:R-:W-:Y:S01]  /*12c0*/  ISETP.GE.U32.AND P5, PT, R2, 0x600, PT ;  /* 0x000006000200780c */ /* 0x000fe20003fa6070 */
[----:B------:R-:W5:Y:S01]  /*12d0*/  @P0 LDG.E.128 R20, desc[UR6][R8.64] ;  /* 0x0000000608140981 */ /* 0x000f62000c1e1d00 */
[----:B------:R-:W-:-:S03]  /*12e0*/  @P0 LOP3.LUT R19, R19, 0x40, RZ, 0xfc, !PT ;  /* 0x0000004013130812 */ /* 0x000fc600078efcff */
[----:B------:R-:W5:Y:S02]  /*12f0*/  @P0 LDG.E.128 R24, desc[UR6][R12.64] ;  /* 0x000000060c180981 */ /* 0x000f64000c1e1d00 */
[----:B------:R-:W4:Y:S08]  /*1300*/  @P0 LDC.64 R6, c[0x0][0x438] ;  /* 0x00010e00ff060b82 */ /* 0x000f300000000a00 */
[----:B------:R-:W2:Y:S08]  /*1310*/  @P0 LDC.64 R14, c[0x0][0x440] ;  /* 0x00011000ff0e0b82 */ /* 0x000eb00000000a00 */
[----:B------:R-:W3:Y:S08]  /*1320*/  @P1 LDC.64 R132, c[0x0][0x438] ;  /* 0x00010e00ff841b82 */ /* 0x000ef00000000a00 */
[----:B------:R-:W0:Y:S01]  /*1330*/  @P1 LDC.64 R136, c[0x0][0x440] ;  /* 0x00011000ff881b82 */ /* 0x000e220000000a00 */
[----:B----4-:R-:W-:-:S05]  /*1340*/  @P0 IMAD.WIDE.U32 R6, R4, 0x10, R6 ;  /* 0x0000001004060825 */ /* 0x010fca00078e0006 */
[----:B------:R4:W5:Y:S02]  /*1350*/  @P0 LDG.E.128 R100, desc[UR6][R6.64] ;  /* 0x0000000606640981 */ /* 0x000964000c1e1d00 */
[----:B------:R-:W1:Y:S01]  /*1360*/  @P2 LDC.64 R140, c[0x0][0x438] ;  /* 0x00010e00ff8c2b82 */ /* 0x000e620000000a00 */
[C---:B--2---:R-:W-:Y:S01]  /*1370*/  @P0 IMAD.WIDE.U32 R14, R4.reuse, 0x10, R14 ;  /* 0x00000010040e0825 */ /* 0x044fe200078e000e */
[----:B------:R-:W-:-:S04]  /*1380*/  @P0 LOP3.LUT R4, R4, 0x100, RZ, 0xfc, !PT ;  /* 0x0000010004040812 */ /* 0x000fc800078efcff */
[----:B------:R2:W5:Y:S02]  /*1390*/  @P0 LDG.E.128 R128, desc[UR6][R14.64] ;  /* 0x000000060e800981 */ /* 0x000564000c1e1d00 */
[----:B------:R-:W1:Y:S01]  /*13a0*/  @P2 LDC.64 R144, c[0x0][0x440] ;  /* 0x00011000ff902b82 */ /* 0x000e620000000a00 */
[----:B------:R-:W-:Y:S01]  /*13b0*/  @P1 IMAD.WIDE.U32 R16, R4, 0x10, R16 ;  /* 0x0000001004101825 */ /* 0x000fe200078e0010 */
[----:B------:R-:W-:-:S03]  /*13c0*/  ISETP.GE.U32.AND P0, PT, R2, 0x700, PT ;  /* 0x000007000200780c */ /* 0x000fc60003f06070 */
[C---:B---3--:R-:W-:Y:S01]  /*13d0*/  @P1 IMAD.WIDE.U32 R132, R4.reuse, 0x10, R132 ;  /* 0x0000001004841825 */ /* 0x048fe200078e0084 */
[----:B------:R3:W5:Y:S02]  /*13e0*/  @P1 LDG.E.128 R28, desc[UR6][R16.64] ;  /* 0x00000006101c1981 */ /* 0x000764000c1e1d00 */
[----:B----4-:R-:W4:Y:S01]  /*13f0*/  LDC.64 R6, c[0x0][0x3d0] ;  /* 0x0000f400ff067b82 */ /* 0x010f220000000a00 */
[C---:B------:R-:W-:Y:S01]  /*1400*/  @P1 IMAD.WIDE.U32 R134, R4.reuse, 0x10, R134 ;  /* 0x0000001004861825 */ /* 0x040fe200078e0086 */
[----:B------:R3:W5:Y:S06]  /*1410*/  @P1 LDG.E.128 R96, desc[UR6][R132.64] ;  /* 0x0000000684601981 */ /* 0x00076c000c1e1d00 */
[----:B------:R-:W4:Y:S01]  /*1420*/  LDC.64 R12, c[0x0][0x3d8] ;  /* 0x0000f600ff0c7b82 */ /* 0x000f220000000a00 */
[C---:B0-----:R-:W-:Y:S01]  /*1430*/  @P1 IMAD.WIDE.U32 R136, R4.reuse, 0x10, R136 ;  /* 0x0000001004881825 */ /* 0x041fe200078e0088 */
[----:B------:R0:W5:Y:S06]  /*1440*/  @P1 LDG.E.128 R32, desc[UR6][R134.64] ;  /* 0x0000000686201981 */ /* 0x00016c000c1e1d00 */
[----:B------:R-:W4:Y:S01]  /*1450*/  @P3 LDC.64 R8, c[0x0][0x438] ;  /* 0x00010e00ff083b82 */ /* 0x000f220000000a00 */
[----:B------:R-:W-:Y:S01]  /*1460*/  @P1 VIADD R4, R4, 0x100 ;  /* 0x0000010004041836 */ /* 0x000fe20000000000 */
[----:B------:R0:W5:Y:S06]  /*1470*/  @P1 LDG.E.128 R124, desc[UR6][R136.64] ;  /* 0x00000006887c1981 */ /* 0x00016c000c1e1d00 */
[----:B--2---:R-:W2:Y:S01]  /*1480*/  @P3 LDC.64 R14, c[0x0][0x440] ;  /* 0x00011000ff0e3b82 */ /* 0x004ea20000000a00 */
[----:B------:R-:W-:-:S07]  /*1490*/  @P2 IMAD.WIDE.U32 R138, R4, 0x10, R138 ;  /* 0x00000010048a2825 */ /* 0x000fce00078e008a */
[----:B------:R-:W2:Y:S01]  /*14a0*/  LDC.64 R146, c[0x0][0x3d0] ;  /* 0x0000f400ff927b82 */ /* 0x000ea20000000a00 */
[C---:B-1----:R-:W-:Y:S01]  /*14b0*/  @P2 IMAD.WIDE.U32 R140, R4.reuse, 0x10, R140 ;  /* 0x00000010048c2825 */ /* 0x042fe200078e008c */
[----:B------:R1:W5:Y:S06]  /*14c0*/  @P2 LDG.E.128 R36, desc[UR6][R138.64] ;  /* 0x000000068a242981 */ /* 0x00036c000c1e1d00 */
[----:B------:R-:W2:Y:S01]  /*14d0*/  LDC.64 R148, c[0x0][0x3d8] ;  /* 0x0000f600ff947b82 */ /* 0x000ea20000000a00 */
[C---:B------:R-:W-:Y:S01]  /*14e0*/  @P2 IMAD.WIDE.U32 R142, R4.reuse, 0x10, R142 ;  /* 0x00000010048e2825 */ /* 0x040fe200078e008e */
[----:B------:R1:W5:Y:S04]  /*14f0*/  @P2 LDG.E.128 R92, desc[UR6][R140.64] ;  /* 0x000000068c5c2981 */ /* 0x000368000c1e1d00 */
[----:B------:R4:W5:Y:S02]  /*1500*/  @P2 LDG.E.128 R40, desc[UR6][R142.64] ;  /* 0x000000068e282981 */ /* 0x000964000c1e1d00 */
[----:B---3--:R-:W3:Y:S08]  /*1510*/  @P4 LDC.64 R16, c[0x0][0x438] ;  /* 0x00010e00ff104b82 */ /* 0x008ef00000000a00 */
[----:B------:R-:W3:Y:S08]  /*1520*/  @P4 LDC.64 R132, c[0x0][0x440] ;  /* 0x00011000ff844b82 */ /* 0x000ef00000000a00 */
[----:B0-----:R-:W0:Y:S08]  /*1530*/  LDC.64 R134, c[0x0][0x3d0] ;  /* 0x0000f400ff867b82 */ /* 0x001e300000000a00 */
[----:B------:R-:W0:Y:S08]  /*1540*/  @P5 LDC.64 R136, c[0x0][0x438] ;  /* 0x00010e00ff885b82 */ /* 0x000e300000000a00 */
[----:B------:R-:W0:Y:S08]  /*1550*/  LDC.64 R150, c[0x0][0x3d8] ;  /* 0x0000f600ff967b82 */ /* 0x000e300000000a00 */
[----:B------:R-:W0:Y:S01]  /*1560*/  @P5 LDC.64 R152, c[0x0][0x440] ;  /* 0x00011000ff985b82 */ /* 0x000e220000000a00 */
[----:B------:R-:W-:-:S07]  /*1570*/  @P2 IMAD.WIDE.U32 R144, R4, 0x10, R144 ;  /* 0x0000001004902825 */ /* 0x000fce00078e0090 */
[----:B------:R-:W0:Y:S01]  /*1580*/  LDC.64 R154, c[0x0][0x3d0] ;  /* 0x0000f400ff9a7b82 */ /* 0x000e220000000a00 */
[----:B------:R-:W-:Y:S01]  /*1590*/  @P2 VIADD R4, R4, 0x100 ;  /* 0x0000010004042836 */ /* 0x000fe20000000000 */
[----:B------:R0:W5:Y:S06]  /*15a0*/  @P2 LDG.E.128 R120, desc[UR6][R144.64] ;  /* 0x0000000690782981 */ /* 0x00016c000c1e1d00 */
[----:B-1----:R-:W1:Y:S08]  /*15b0*/  @P0 LDC.64 R138, c[0x0][0x438] ;  /* 0x00010e00ff8a0b82 */ /* 0x002e700000000a00 */
[----:B------:R-:W1:Y:S08]  /*15c0*/  LDC.64 R140, c[0x0][0x3d8] ;  /* 0x0000f600ff8c7b82 */ /* 0x000e700000000a00 */
[----:B----4-:R-:W4:Y:S01]  /*15d0*/  @P0 LDC.64 R142, c[0x0][0x440] ;  /* 0x00011000ff8e0b82 */ /* 0x010f220000000a00 */
[----:B------:R-:W-:-:S04]  /*15e0*/  @P3 IMAD.WIDE.U32 R6, R4, 0x10, R6 ;  /* 0x0000001004063825 */ /* 0x000fc800078e0006 */
[C---:B------:R-:W-:Y:S01]  /*15f0*/  @P3 IMAD.WIDE.U32 R8, R4.reuse, 0x10, R8 ;  /* 0x0000001004083825 */ /* 0x040fe200078e0008 */
[----:B------:R0:W5:Y:S03]  /*1600*/  @P3 LDG.E.128 R44, desc[UR6][R6.64] ;  /* 0x00000006062c3981 */ /* 0x000166000c1e1d00 */
[C---:B------:R-:W-:Y:S01]  /*1610*/  @P3 IMAD.WIDE.U32 R12, R4.reuse, 0x10, R12 ;  /* 0x00000010040c3825 */ /* 0x040fe200078e000c */
[----:B------:R0:W5:Y:S03]  /*1620*/  @P3 LDG.E.128 R88, desc[UR6][R8.64] ;  /* 0x0000000608583981 */ /* 0x000166000c1e1d00 */
[C---:B--2---:R-:W-:Y:S01]  /*1630*/  @P3 IMAD.WIDE.U32 R14, R4.reuse, 0x10, R14 ;  /* 0x00000010040e3825 */ /* 0x044fe200078e000e */
[----:B------:R-:W-:Y:S01]  /*1640*/  @P3 IADD3 R4, PT, PT, R4, 0x100, RZ ;  /* 0x0000010004043810 */ /* 0x000fe20007ffe0ff */
[----:B------:R2:W5:Y:S04]  /*1650*/  @P3 LDG.E.128 R48, desc[UR6][R12.64] ;  /* 0x000000060c303981 */ /* 0x000568000c1e1d00 */
[C---:B------:R-:W-:Y:S01]  /*1660*/  @P4 IMAD.WIDE.U32 R146, R4.reuse, 0x10, R146 ;  /* 0x0000001004924825 */ /* 0x040fe200078e0092 */
[----:B------:R2:W5:Y:S03]  /*1670*/  @P3 LDG.E.128 R116, desc[UR6][R14.64] ;  /* 0x000000060e743981 */ /* 0x000566000c1e1d00 */
[C---:B---3--:R-:W-:Y:S01]  /*1680*/  @P4 IMAD.WIDE.U32 R16, R4.reuse, 0x10, R16 ;  /* 0x0000001004104825 */ /* 0x048fe200078e0010 */
[----:B------:R2:W5:Y:S03]  /*1690*/  @P4 LDG.E.128 R52, desc[UR6][R146.64] ;  /* 0x0000000692344981 */ /* 0x000566000c1e1d00 */
[C---:B------:R-:W-:Y:S01]  /*16a0*/  @P4 IMAD.WIDE.U32 R148, R4.reuse, 0x10, R148 ;  /* 0x0000001004944825 */ /* 0x040fe200078e0094 */
[----:B------:R2:W5:Y:S03]  /*16b0*/  @P4 LDG.E.128 R84, desc[UR6][R16.64] ;  /* 0x0000000610544981 */ /* 0x000566000c1e1d00 */
[C---:B------:R-:W-:Y:S01]  /*16c0*/  @P4 IMAD.WIDE.U32 R132, R4.reuse, 0x10, R132 ;  /* 0x0000001004844825 */ /* 0x040fe200078e0084 */
[----:B------:R2:W5:Y:S03]  /*16d0*/  @P4 LDG.E.128 R56, desc[UR6][R148.64] ;  /* 0x0000000694384981 */ /* 0x000566000c1e1d00 */
[----:B------:R-:W-:Y:S01]  /*16e0*/  @P4 VIADD R4, R4, 0x100 ;  /* 0x0000010004044836 */ /* 0x000fe20000000000 */
[----:B------:R2:W5:Y:S03]  /*16f0*/  @P4 LDG.E.128 R112, desc[UR6][R132.64] ;  /* 0x0000000684704981 */ /* 0x000566000c1e1d00 */
[----:B0-----:R-:W-:-:S04]  /*1700*/  @P5 IMAD.WIDE.U32 R134, R4, 0x10, R134 ;  /* 0x0000001004865825 */ /* 0x001fc800078e0086 */
[C---:B------:R-:W-:Y:S01]  /*1710*/  @P5 IMAD.WIDE.U32 R136, R4.reuse, 0x10, R136 ;  /* 0x0000001004885825 */ /* 0x040fe200078e0088 */
[----:B------:R2:W5:Y:S03]  /*1720*/  @P5 LDG.E.128 R60, desc[UR6][R134.64] ;  /* 0x00000006863c5981 */ /* 0x000566000c1e1d00 */
[C---:B------:R-:W-:Y:S01]  /*1730*/  @P5 IMAD.WIDE.U32 R150, R4.reuse, 0x10, R150 ;  /* 0x0000001004965825 */ /* 0x040fe200078e0096 */
[----:B------:R2:W5:Y:S03]  /*1740*/  @P5 LDG.E.128 R80, desc[UR6][R136.64] ;  /* 0x0000000688505981 */ /* 0x000566000c1e1d00 */
[C---:B------:R-:W-:Y:S01]  /*1750*/  @P5 IMAD.WIDE.U32 R152, R4.reuse, 0x10, R152 ;  /* 0x0000001004985825 */ /* 0x040fe200078e0098 */
[----:B------:R2:W5:Y:S03]  /*1760*/  @P5 LDG.E.128 R64, desc[UR6][R150.64] ;  /* 0x0000000696405981 */ /* 0x000566000c1e1d00 */
[----:B------:R-:W-:Y:S01]  /*1770*/  @P5 VIADD R4, R4, 0x100 ;  /* 0x0000010004045836 */ /* 0x000fe20000000000 */
[----:B------:R2:W5:Y:S03]  /*1780*/  @P5 LDG.E.128 R108, desc[UR6][R152.64] ;  /* 0x00000006986c5981 */ /* 0x000566000c1e1d00 */
[----:B------:R-:W-:-:S04]  /*1790*/  @P0 IMAD.WIDE.U32 R154, R4, 0x10, R154 ;  /* 0x00000010049a0825 */ /* 0x000fc800078e009a */
[C---:B-1----:R-:W-:Y:S01]  /*17a0*/  @P0 IMAD.WIDE.U32 R138, R4.reuse, 0x10, R138 ;  /* 0x00000010048a0825 */ /* 0x042fe200078e008a */
[----:B------:R2:W5:Y:S03]  /*17b0*/  @P0 LDG.E.128 R68, desc[UR6][R154.64] ;  /* 0x000000069a440981 */ /* 0x000566000c1e1d00 */
[C---:B------:R-:W-:Y:S01]  /*17c0*/  @P0 IMAD.WIDE.U32 R140, R4.reuse, 0x10, R140 ;  /* 0x00000010048c0825 */ /* 0x040fe200078e008c */
[----:B------:R2:W5:Y:S03]  /*17d0*/  @P0 LDG.E.128 R76, desc[UR6][R138.64] ;  /* 0x000000068a4c0981 */ /* 0x000566000c1e1d00 */
[----:B----4-:R-:W-:Y:S01]  /*17e0*/  @P0 IMAD.WIDE.U32 R142, R4, 0x10, R142 ;  /* 0x00000010048e0825 */ /* 0x010fe200078e008e */
        /* <DEDUP_REMOVED lines=18> */
.L_x_16280:
        /* <DEDUP_REMOVED lines=15> */
[----:B------:R2:W5:Y:S06]  /*1a00*/  @P6 LDG.E.128 R20, desc[UR6][R6.64] ;  /* 0x0000000606146981 */ /* 0x00056c000c1e1d00 */
[----:B------:R-:W1:Y:S08]  /*1a10*/  @P6 LDC.64 R8, c[0x0][0x438] ;  /* 0x00010e00ff086b82 */ /* 0x000e700000000a00 */
[----:B------:R-:W3:Y:S08]  /*1a20*/  @P1 LDC.64 R16, c[0x0][0x438] ;  /* 0x00010e00ff101b82 */ /* 0x000ef00000000a00 */
[----:B------:R-:W4:Y:S08]  /*1a30*/  @P2 LDC.64 R108, c[0x0][0x438] ;  /* 0x00010e00ff6c2b82 */ /* 0x000f300000000a00 */
[----:B------:R-:W4:Y:S01]  /*1a40*/  LDC.64 R112, c[0x0][0x3d0] ;  /* 0x0000f400ff707b82 */ /* 0x000f220000000a00 */
[----:B-1----:R-:W-:Y:S01]  /*1a50*/  @P6 IMAD.WIDE.U32 R8, R4, 0x10, R8 ;  /* 0x0000001004086825 */ /* 0x002fe200078e0008 */
[----:B------:R-:W-:-:S06]  /*1a60*/  @P6 LOP3.LUT R19, R19, 0x40, RZ, 0xfc, !PT ;  /* 0x0000004013136812 */ /* 0x000fcc00078efcff */
[----:B------:R-:W1:Y:S08]  /*1a70*/  LDC.64 R116, c[0x0][0x3d8] ;  /* 0x0000f600ff747b82 */ /* 0x000e700000000a00 */
[----:B------:R-:W1:Y:S01]  /*1a80*/  @P3 LDC.64 R114, c[0x0][0x438] ;  /* 0x00010e00ff723b82 */ /* 0x000e620000000a00 */
[C---:B------:R-:W-:Y:S01]  /*1a90*/  @P6 IMAD.WIDE.U32 R12, R4.reuse, 0x10, R12 ;  /* 0x00000010040c6825 */ /* 0x040fe200078e000c */
[----:B------:R-:W-:Y:S01]  /*1aa0*/  @P6 LOP3.LUT R4, R4, 0x100, RZ, 0xfc, !PT ;  /* 0x0000010004046812 */ /* 0x000fe200078efcff */
[----:B------:R0:W5:Y:S05]  /*1ab0*/  @P6 LDG.E.128 R100, desc[UR6][R8.64] ;  /* 0x0000000608646981 */ /* 0x00016a000c1e1d00 */
[----:B------:R-:W1:Y:S08]  /*1ac0*/  LDC.64 R118, c[0x0][0x3d0] ;  /* 0x0000f400ff767b82 */ /* 0x000e700000000a00 */
[----:B------:R-:W1:Y:S08]  /*1ad0*/  LDC.64 R120, c[0x0][0x3d8] ;  /* 0x0000f600ff787b82 */ /* 0x000e700000000a00 */
[----:B--2---:R-:W2:Y:S01]  /*1ae0*/  @P4 LDC.64 R6, c[0x0][0x438] ;  /* 0x00010e00ff064b82 */ /* 0x004ea20000000a00 */
[C---:B------:R-:W-:Y:S01]  /*1af0*/  @P1 IMAD.WIDE.U32 R14, R4.reuse, 0x10, R14 ;  /* 0x00000010040e1825 */ /* 0x040fe200078e000e */
[----:B------:R4:W5:Y:S03]  /*1b00*/  @P6 LDG.E.128 R24, desc[UR6][R12.64] ;  /* 0x000000060c186981 */ /* 0x000966000c1e1d00 */
[C---:B---3--:R-:W-:Y:S01]  /*1b10*/  @P1 IMAD.WIDE.U32 R16, R4.reuse, 0x10, R16 ;  /* 0x0000001004101825 */ /* 0x048fe200078e0010 */
[----:B------:R-:W5:Y:S02]  /*1b20*/  @P1 LDG.E.128 R28, desc[UR6][R14.64] ;  /* 0x000000060e1c1981 */ /* 0x000f64000c1e1d00 */
[----:B0-----:R-:W0:Y:S01]  /*1b30*/  LDC.64 R8, c[0x0][0x3d0] ;  /* 0x0000f400ff087b82 */ /* 0x001e220000000a00 */
[C---:B------:R-:W-:Y:S01]  /*1b40*/  @P1 IMAD.WIDE.U32 R104, R4.reuse, 0x10, R104 ;  /* 0x0000001004681825 */ /* 0x040fe200078e0068 */
[----:B------:R-:W5:Y:S06]  /*1b50*/  @P1 LDG.E.128 R96, desc[UR6][R16.64] ;  /* 0x0000000610601981 */ /* 0x000f6c000c1e1d00 */
[----:B------:R-:W3:Y:S01]  /*1b60*/  LDC.64 R124, c[0x0][0x3d8] ;  /* 0x0000f600ff7c7b82 */ /* 0x000ee20000000a00 */
[----:B------:R-:W-:Y:S01]  /*1b70*/  @P1 VIADD R4, R4, 0x100 ;  /* 0x0000010004041836 */ /* 0x000fe20000000000 */
[----:B------:R1:W5:Y:S06]  /*1b80*/  @P1 LDG.E.128 R32, desc[UR6][R104.64] ;  /* 0x0000000668201981 */ /* 0x00036c000c1e1d00 */
[----:B------:R-:W3:Y:S01]  /*1b90*/  @P5 LDC.64 R122, c[0x0][0x438] ;  /* 0x00010e00ff7a5b82 */ /* 0x000ee20000000a00 */
[----:B------:R-:W-:-:S04]  /*1ba0*/  @P2 IMAD.WIDE.U32 R106, R4, 0x10, R106 ;  /* 0x00000010046a2825 */ /* 0x000fc800078e006a */
[----:B----4-:R-:W-:-:S03]  /*1bb0*/  @P2 IMAD.WIDE.U32 R108, R4, 0x10, R108 ;  /* 0x00000010046c2825 */ /* 0x010fc600078e006c */
[----:B------:R-:W4:Y:S01]  /*1bc0*/  @P0 LDC.64 R12, c[0x0][0x438] ;  /* 0x00010e00ff0c0b82 */ /* 0x000f220000000a00 */
[----:B------:R-:W-:-:S07]  /*1bd0*/  @P2 IMAD.WIDE.U32 R110, R4, 0x10, R110 ;  /* 0x00000010046e2825 */ /* 0x000fce00078e006e */
[----:B------:R-:W4:Y:S01]  /*1be0*/  LDC.64 R126, c[0x0][0x3d0] ;  /* 0x0000f400ff7e7b82 */ /* 0x000f220000000a00 */
[----:B------:R-:W-:-:S07]  /*1bf0*/  @P2 VIADD R4, R4, 0x100 ;  /* 0x0000010004042836 */ /* 0x000fce0000000000 */
[----:B------:R-:W4:Y:S01]  /*1c00*/  LDC.64 R128, c[0x0][0x3d8] ;  /* 0x0000f600ff807b82 */ /* 0x000f220000000a00 */
[----:B------:R-:W-:Y:S01]  /*1c10*/  @P3 IMAD.WIDE.U32 R112, R4, 0x10, R112 ;  /* 0x0000001004703825 */ /* 0x000fe200078e0070 */
[----:B------:R-:W-:Y:S01]  /*1c20*/  ISETP.GE.U32.AND P1, PT, R2, 0x800, PT ;  /* 0x000008000200780c */ /* 0x000fe20003f26070 */
[----:B------:R4:W5:Y:S02]  /*1c30*/  @P2 LDG.E.128 R36, desc[UR6][R106.64] ;  /* 0x000000066a242981 */ /* 0x000964000c1e1d00 */
[C---:B-1----:R-:W-:Y:S01]  /*1c40*/  @P3 IMAD.WIDE.U32 R114, R4.reuse, 0x10, R114 ;  /* 0x0000001004723825 */ /* 0x042fe200078e0072 */
[----:B------:R-:W-:Y:S01]  /*1c50*/  CS2R R104, SRZ ;  /* 0x0000000000687805 */ /* 0x000fe2000001ff00 */
[----:B------:R-:W5:Y:S02]  /*1c60*/  @P2 LDG.E.128 R92, desc[UR6][R108.64] ;  /* 0x000000066c5c2981 */ /* 0x000f64000c1e1d00 */
[C---:B------:R-:W-:Y:S01]  /*1c70*/  @P3 IMAD.WIDE.U32 R116, R4.reuse, 0x10, R116 ;  /* 0x0000001004743825 */ /* 0x040fe200078e0074 */
[----:B------:R-:W-:Y:S01]  /*1c80*/  @P3 IADD3 R4, PT, PT, R4, 0x100, RZ ;  /* 0x0000010004043810 */ /* 0x000fe20007ffe0ff */
[----:B------:R1:W5:Y:S04]  /*1c90*/  @P2 LDG.E.128 R40, desc[UR6][R110.64] ;  /* 0x000000066e282981 */ /* 0x000368000c1e1d00 */
[C---:B------:R-:W-:Y:S01]  /*1ca0*/  @P4 IMAD.WIDE.U32 R118, R4.reuse, 0x10, R118 ;  /* 0x0000001004764825 */ /* 0x040fe200078e0076 */
[----:B------:R-:W5:Y:S03]  /*1cb0*/  @P3 LDG.E.128 R44, desc[UR6][R112.64] ;  /* 0x00000006702c3981 */ /* 0x000f66000c1e1d00 */
[C---:B--2---:R-:W-:Y:S01]  /*1cc0*/  @P4 IMAD.WIDE.U32 R6, R4.reuse, 0x10, R6 ;  /* 0x0000001004064825 */ /* 0x044fe200078e0006 */
[----:B------:R2:W5:Y:S03]  /*1cd0*/  @P3 LDG.E.128 R88, desc[UR6][R114.64] ;  /* 0x0000000672583981 */ /* 0x000566000c1e1d00 */
[C---:B------:R-:W-:Y:S01]  /*1ce0*/  @P4 IMAD.WIDE.U32 R120, R4.reuse, 0x10, R120 ;  /* 0x0000001004784825 */ /* 0x040fe200078e0078 */
[----:B------:R-:W5:Y:S03]  /*1cf0*/  @P4 LDG.E.128 R84, desc[UR6][R6.64] ;  /* 0x0000000606544981 */ /* 0x000f66000c1e1d00 */
[----:B------:R-:W-:Y:S01]  /*1d00*/  @P4 VIADD R4, R4, 0x100 ;  /* 0x0000010004044836 */ /* 0x000fe20000000000 */
[----:B------:R-:W5:Y:S03]  /*1d10*/  @P3 LDG.E.128 R48, desc[UR6][R116.64] ;  /* 0x0000000674303981 */ /* 0x000f66000c1e1d00 */
[C---:B0-----:R-:W-:Y:S01]  /*1d20*/  @P5 IMAD.WIDE.U32 R8, R4.reuse, 0x10, R8 ;  /* 0x0000001004085825 */ /* 0x041fe200078e0008 */
[----:B------:R0:W5:Y:S03]  /*1d30*/  @P4 LDG.E.128 R52, desc[UR6][R118.64] ;  /* 0x0000000676344981 */ /* 0x000166000c1e1d00 */
[C---:B---3--:R-:W-:Y:S01]  /*1d40*/  @P5 IMAD.WIDE.U32 R122, R4.reuse, 0x10, R122 ;  /* 0x00000010047a5825 */ /* 0x048fe200078e007a */
[----:B------:R-:W5:Y:S03]  /*1d50*/  @P5 LDG.E.128 R60, desc[UR6][R8.64] ;  /* 0x00000006083c5981 */ /* 0x000f66000c1e1d00 */
[C---:B------:R-:W-:Y:S01]  /*1d60*/  @P5 IMAD.WIDE.U32 R124, R4.reuse, 0x10, R124 ;  /* 0x00000010047c5825 */ /* 0x040fe200078e007c */
[----:B------:R-:W5:Y:S03]  /*1d70*/  @P4 LDG.E.128 R56, desc[UR6][R120.64] ;  /* 0x0000000678384981 */ /* 0x000f66000c1e1d00 */
[----:B------:R-:W-:Y:S01]  /*1d80*/  @P5 VIADD R4, R4, 0x100 ;  /* 0x0000010004045836 */ /* 0x000fe20000000000 */
[----:B------:R3:W5:Y:S03]  /*1d90*/  @P5 LDG.E.128 R80, desc[UR6][R122.64] ;  /* 0x000000067a505981 */ /* 0x000766000c1e1d00 */
[C---:B----4-:R-:W-:Y:S01]  /*1da0*/  @P0 IMAD.WIDE.U32 R12, R4.reuse, 0x10, R12 ;  /* 0x00000010040c0825 */ /* 0x050fe200078e000c */
[----:B------:R-:W5:Y:S04]  /*1db0*/  @P5 LDG.E.128 R64, desc[UR6][R124.64] ;  /* 0x000000067c405981 */ /* 0x000f68000c1e1d00 */
[----:B------:R-:W5:Y:S01]  /*1dc0*/  @P0 LDG.E.128 R76, desc[UR6][R12.64] ;  /* 0x000000060c4c0981 */ /* 0x000f62000c1e1d00 */
[----:B------:R-:W-:-:S04]  /*1dd0*/  @P0 IMAD.WIDE.U32 R126, R4, 0x10, R126 ;  /* 0x00000010047e0825 */ /* 0x000fc800078e007e */
[----:B------:R-:W-:Y:S01]  /*1de0*/  @P0 IMAD.WIDE.U32 R128, R4, 0x10, R128 ;  /* 0x0000001004800825 */ /* 0x000fe200078e0080 */
[----:B------:R4:W5:Y:S01]  /*1df0*/  @P0 LDG.E.128 R68, desc[UR6][R126.64] ;  /* 0x000000067e440981 */ /* 0x000962000c1e1d00 */
[----:B------:R-:W-:Y:S02]  /*1e00*/  CS2R R106, SRZ ;  /* 0x00000000006a7805 */ /* 0x000fe4000001ff00 */
[----:B-1----:R-:W-:Y:S02]  /*1e10*/  CS2R R110, SRZ ;  /* 0x00000000006e7805 */ /* 0x002fe4000001ff00 */
[----:B------:R-:W-:Y:S01]  /*1e20*/  CS2R R108, SRZ ;  /* 0x00000000006c7805 */ /* 0x000fe2000001ff00 */
[----:B------:R1:W5:Y:S01]  /*1e30*/  @P0 LDG.E.128 R72, desc[UR6][R128.64] ;  /* 0x0000000680480981 */ /* 0x000362000c1e1d00 */
[----:B--2---:R-:W-:Y:S02]  /*1e40*/  CS2R R114, SRZ ;  /* 0x0000000000727805 */ /* 0x004fe4000001ff00 */
[----:B------:R-:W-:-:S02]  /*1e50*/  CS2R R112, SRZ ;  /* 0x0000000000707805 */ /* 0x000fc4000001ff00 */
[----:B0-----:R-:W-:Y:S02]  /*1e60*/  CS2R R118, SRZ ;  /* 0x0000000000767805 */ /* 0x001fe4000001ff00 */
[----:B------:R-:W-:Y:S02]  /*1e70*/  CS2R R116, SRZ ;  /* 0x0000000000747805 */ /* 0x000fe4000001ff00 */
[----:B---3--:R-:W-:Y:S02]  /*1e80*/  CS2R R122, SRZ ;  /* 0x00000000007a7805 */ /* 0x008fe4000001ff00 */
[----:B------:R-:W-:Y:S02]  /*1e90*/  CS2R R120, SRZ ;  /* 0x0000000000787805 */ /* 0x000fe4000001ff00 */
[----:B----4-:R-:W-:Y:S02]  /*1ea0*/  CS2R R126, SRZ ;  /* 0x00000000007e7805 */ /* 0x010fe4000001ff00 */
        /* <DEDUP_REMOVED lines=30> */
.L_x_16279:
[----:B------:R-:W-:Y:S05]  /*2090*/  BSYNC.RECONVERGENT B0 ;  /* 0x0000000000007941 */ /* 0x000fea0003800200 */
.L_x_16276:
[----:B------:R-:W0:Y:S08]  /*20a0*/  S2UR UR4, SR_CTAID.X ;  /* 0x00000000000479c3 */ /* 0x000e300000002500 */
[----:B------:R-:W0:Y:S02]  /*20b0*/  LDC R4, c[0x0][0x384] ;  /* 0x0000e100ff047b82 */ /* 0x000e240000000800 */
[----:B0-----:R-:W-:-:S13]  /*20c0*/  ISETP.LE.AND P0, PT, R4, UR4, PT ;  /* 0x0000000404007c0c */ /* 0x001fda000bf03270 */
[----:B------:R-:W-:Y:S05]  /*20d0*/  @P0 EXIT ;  /* 0x000000000000094d */ /* 0x000fea0003800000 */
[----:B------:R-:W0:Y:S01]  /*20e0*/  LDC R9, c[0x0][0x360] ;  /* 0x0000d800ff097b82 */ /* 0x000e220000000800 */
[----:B------:R-:W-:Y:S01]  /*20f0*/  IMAD.HI.U32 R7, R18, -0x2daee0ad, RZ ;  /* 0xd2511f5312077827 */ /* 0x000fe200078e00ff */
[----:B-----5:R-:W-:Y:S01]  /*2100*/  IADD3 R14, PT, PT, R197, 0x76cf5d0a, RZ ;  /* 0x76cf5d0ac50e7810 */ /* 0x020fe20007ffe0ff */
[----:B------:R-:W1:Y:S01]  /*2110*/  LDCU UR12, c[0x0][0x408] ;  /* 0x00008100ff0c77ac */ /* 0x000e620008000800 */
[----:B------:R-:W-:Y:S01]  /*2120*/  LOP3.LUT R16, R0, 0xe0, RZ, 0xc0, !PT ;  /* 0x000000e000107812 */ /* 0x000fe200078ec0ff */
[----:B------:R-:W-:Y:S01]  /*2130*/  VIADD R11, R196, 0x9e3779b9 ;  /* 0x9e3779b9c40b7836 */ /* 0x000fe20000000000 */
[----:B------:R-:W-:Y:S01]  /*2140*/  LOP3.LUT R7, R7, R197, RZ, 0x3c, !PT ;  /* 0x000000c507077212 */ /* 0x000fe200078e3cff */
[----:B------:R-:W-:Y:S01]  /*2150*/  IMAD R12, R18, -0x2daee0ad, RZ ;  /* 0xd2511f53120c7824 */ /* 0x000fe200078e02ff */
[----:B------:R-:W2:Y:S03]  /*2160*/  LDCU UR15, c[0x0][0x388] ;  /* 0x00007100ff0f77ac */ /* 0x000ea60008000800 */
[C---:B------:R-:W-:Y:S01]  /*2170*/  IMAD.HI.U32 R8, R7.reuse, -0x326172a9, RZ ;  /* 0xcd9e8d5707087827 */ /* 0x040fe200078e00ff */
[----:B------:R-:W3:Y:S03]  /*2180*/  LDCU.U8 UR13, c[0x0][0x410] ;  /* 0x00008200ff0d77ac */ /* 0x000ee60008000000 */
[----:B------:R-:W-:Y:S01]  /*2190*/  IMAD R7, R7, -0x326172a9, RZ ;  /* 0xcd9e8d5707077824 */ /* 0x000fe200078e02ff */
[----:B------:R-:W4:Y:S01]  /*21a0*/  LDCU UR14, c[0x0][0x400] ;  /* 0x00008000ff0e77ac */ /* 0x000f220008000800 */
[----:B------:R-:W0:Y:S02]  /*21b0*/  LDCU.64 UR8, c[0x0][0x398] ;  /* 0x00007300ff0877ac */ /* 0x000e240008000a00 */
[----:B0-----:R-:W-:Y:S01]  /*21c0*/  IMAD R4, R9, UR4, R0 ;  /* 0x0000000409047c24 */ /* 0x001fe2000f8e0200 */
[----:B------:R-:W0:Y:S03]  /*21d0*/  LDCU.64 UR10, c[0x0][0x3a0] ;  /* 0x00007400ff0a77ac */ /* 0x000e260008000a00 */
[----:B------:R-:W-:Y:S01]  /*21e0*/  IMAD.HI.U32 R6, R4, -0x326172a9, RZ ;  /* 0xcd9e8d5704067827 */ /* 0x000fe200078e00ff */
[----:B------:R-:W-:-:S03]  /*21f0*/  UPLOP3.LUT UP1, UPT, UPT, UPT, UPT, 0x40, 0x4 ;  /* 0x000000000004789c */ /* 0x000fc60003f2e870 */
[----:B------:R-:W-:Y:S01]  /*2200*/  IMAD R9, R4, -0x326172a9, RZ ;  /* 0xcd9e8d5704097824 */ /* 0x000fe200078e02ff */
[----:B------:R-:W-:-:S04]  /*2210*/  LOP3.LUT R6, R3, R6, R196, 0x96, !PT ;  /* 0x0000000603067212 */ /* 0x000fc800078e96c4 */
[----:B------:R-:W-:Y:S01]  /*2220*/  LOP3.LUT R8, R11, R9, R8, 0x96, !PT ;  /* 0x000000090b087212 */ /* 0x000fe200078e9608 */
[----:B------:R-:W-:Y:S02]  /*2230*/  VIADD R11, R197, 0xbb67ae85 ;  /* 0xbb67ae85c50b7836 */ /* 0x000fe40000000000 */
[----:B------:R-:W-:-:S04]  /*2240*/  IMAD.HI.U32 R9, R6, -0x2daee0ad, RZ ;  /* 0xd2511f5306097827 */ /* 0x000fc800078e00ff */
[----:B------:R-:W-:Y:S01]  /*2250*/  IMAD R13, R6, -0x2daee0ad, RZ ;  /* 0xd2511f53060d7824 */ /* 0x000fe200078e02ff */
[----:B------:R-:W-:Y:S01]  /*2260*/  LOP3.LUT R9, R11, R12, R9, 0x96, !PT ;  /* 0x0000000c0b097212 */ /* 0x000fe200078e9609 */
[----:B------:R-:W-:-:S04]  /*2270*/  IMAD.HI.U32 R6, R8, -0x2daee0ad, RZ ;  /* 0xd2511f5308067827 */ /* 0x000fc800078e00ff */
[----:B------:R-:W-:Y:S01]  /*2280*/  VIADD R11, R196, 0x3c6ef372 ;  /* 0x3c6ef372c40b7836 */ /* 0x000fe20000000000 */
[----:B------:R-:W-:Y:S01]  /*2290*/  LOP3.LUT R13, R14, R13, R6, 0x96, !PT ;  /* 0x0000000d0e0d7212 */ /* 0x000fe200078e9606 */
[----:B------:R-:W-:-:S04]  /*22a0*/  IMAD.HI.U32 R6, R9, -0x326172a9, RZ ;  /* 0xcd9e8d5709067827 */ /* 0x000fc800078e00ff */
        /* <DEDUP_REMOVED lines=10> */
[----:B------:R-:W-:Y:S01]  /*2350*/  IMAD.HI.U32 R6, R9, -0x2daee0ad, RZ ;  /* 0xd2511f5309067827 */ /* 0x000fe200078e00ff */
[----:B------:R-:W-:-:S03]  /*2360*/  IADD3 R11, PT, PT, R196, 0x1715609d, RZ ;  /* 0x1715609dc40b7810 */ /* 0x000fc60007ffe0ff */
[----:B------:R-:W-:Y:S02]  /*2370*/  VIADD R12, R197, 0xed9eba14 ;  /* 0xed9eba14c50c7836 */ /* 0x000fe40000000000 */
[----:B------:R-:W-:Y:S02]  /*2380*/  VIADD R8, R196, 0x78dde6e4 ;  /* 0x78dde6e4c4087836 */ /* 0x000fe40000000000 */
        /* <DEDUP_REMOVED lines=12> */
[----:B------:R-:W-:Y:S01]  /*2450*/  IMAD.HI.U32 R6, R7, -0x2daee0ad, RZ ;  /* 0xd2511f5307067827 */ /* 0x000fe200078e00ff */
[----:B------:R-:W-:-:S03]  /*2460*/  IADD3 R11, PT, PT, R196, -0x4ab325aa, RZ ;  /* 0xb54cda56c40b7810 */ /* 0x000fc60007ffe0ff */
[----:B------:R-:W-:Y:S02]  /*2470*/  VIADD R14, R197, 0x646e171e ;  /* 0x646e171ec50e7836 */ /* 0x000fe40000000000 */
[----:B------:R-:W-:Y:S02]  /*2480*/  IMAD R9, R12, -0x326172a9, RZ ;  /* 0xcd9e8d570c097824 */ /* 0x000fe400078e02ff */
[----:B------:R-:W-:Y:S01]  /*2490*/  IMAD R15, R8, -0x326172a9, RZ ;  /* 0xcd9e8d57080f7824 */ /* 0x000fe200078e02ff */
[----:B------:R-:W-:Y:S01]  /*24a0*/  LOP3.LUT R13, R14, R13, R6, 0x96, !PT ;  /* 0x0000000d0e0d7212 */ /* 0x000fe200078e9606 */
[----:B------:R-:W-:Y:S01]  /*24b0*/  IMAD.HI.U32 R6, R8, -0x326172a9, RZ ;  /* 0xcd9e8d5708067827 */ /* 0x000fe200078e00ff */
[----:B------:R-:W-:-:S03]  /*24c0*/  SHF.R.S32.HI R14, RZ, 0x2, R5 ;  /* 0x00000002ff0e7819 */ /* 0x000fc60000011405 */
[----:B------:R-:W-:Y:S01]  /*24d0*/  IMAD.HI.U32 R8, R13, -0x326172a9, RZ ;  /* 0xcd9e8d570d087827 */ /* 0x000fe200078e00ff */
[----:B------:R-:W-:Y:S02]  /*24e0*/  LOP3.LUT R6, R11, R9, R6, 0x96, !PT ;  /* 0x000000090b067212 */ /* 0x000fe400078e9606 */
[C---:B------:R-:W-:Y:S01]  /*24f0*/  IADD3 R9, PT, PT, R197.reuse, 0x1fd5c5a3, RZ ;  /* 0x1fd5c5a3c5097810 */ /* 0x040fe20007ffe0ff */
[----:B------:R-:W-:Y:S02]  /*2500*/  VIADD R12, R196, 0x5384540f ;  /* 0x5384540fc40c7836 */ /* 0x000fe40000000000 */
[----:B------:R-:W-:Y:S02]  /*2510*/  IMAD.SHL.U32 R5, R0, 0x20, RZ ;  /* 0x0000002000057824 */ /* 0x000fe400078e00ff */
[----:B------:R-:W-:Y:S01]  /*2520*/  VIADD R11, R197, 0xdb3d7428 ;  /* 0xdb3d7428c50b7836 */ /* 0x000fe20000000000 */
[----:B------:R-:W-:Y:S01]  /*2530*/  LOP3.LUT R8, R12, R15, R8, 0x96, !PT ;  /* 0x0000000f0c087212 */ /* 0x000fe200078e9608 */
[----:B------:R-:W-:Y:S01]  /*2540*/  IMAD R12, R7, -0x2daee0ad, RZ ;  /* 0xd2511f53070c7824 */ /* 0x000fe200078e02ff */
[----:B------:R-:W-:Y:S01]  /*2550*/  LOP3.LUT R15, R14, 0xff, RZ, 0xc0, !PT ;  /* 0x000000ff0e0f7812 */ /* 0x000fe200078ec0ff */
[C---:B------:R-:W-:Y:S01]  /*2560*/  IMAD R7, R6.reuse, -0x2daee0ad, RZ ;  /* 0xd2511f5306077824 */ /* 0x040fe200078e02ff */
[----:B------:R-:W-:Y:S01]  /*2570*/  LOP3.LUT R148, R5, 0x3e0, RZ, 0xc0, !PT ;  /* 0x000003e005947812 */ /* 0x000fe200078ec0ff */
[----:B------:R-:W-:Y:S01]  /*2580*/  IMAD.HI.U32 R5, R6, -0x2daee0ad, RZ ;  /* 0xd2511f5306057827 */ /* 0x000fe200078e00ff */
[----:B------:R-:W-:-:S02]  /*2590*/  VIADDMNMX R16, R15, -R16, RZ, !PT ;  /* 0x800000100f107246 */ /* 0x000fc400078001ff */
[----:B------:R-:W-:Y:S01]  /*25a0*/  SHF.R.U32.HI R14, RZ, 0x1, R14 ;  /* 0x00000001ff0e7819 */ /* 0x000fe2000001160e */
[----:B------:R-:W-:Y:S01]  /*25b0*/  IMAD.HI.U32 R6, R8, -0x2daee0ad, RZ ;  /* 0xd2511f5308067827 */ /* 0x000fe200078e00ff */
[----:B------:R-:W-:Y:S02]  /*25c0*/  LOP3.LUT R5, R9, R12, R5, 0x96, !PT ;  /* 0x0000000c09057212 */ /* 0x000fe400078e9605 */
[----:B------:R-:W-:Y:S01]  /*25d0*/  LOP3.LUT R9, R14, 0x7fffff80, RZ, 0xc0, !PT ;  /* 0x7fffff800e097812 */ /* 0x000fe200078ec0ff */
[----:B------:R-:W-:Y:S01]  /*25e0*/  IMAD R13, R13, -0x326172a9, RZ ;  /* 0xcd9e8d570d0d7824 */ /* 0x000fe200078e02ff */
[----:B------:R-:W-:Y:S02]  /*25f0*/  VIMNMX R16, PT, PT, R16, 0x20, PT ;  /* 0x0000002010107848 */ /* 0x000fe40003fe0100 */
[----:B------:R-:W-:Y:S01]  /*2600*/  LOP3.LUT R12, R11, R7, R6, 0x96, !PT ;  /* 0x000000070b0c7212 */ /* 0x000fe200078e9606 */
[----:B------:R-:W-:Y:S01]  /*2610*/  IMAD.HI.U32 R6, R5, -0x326172a9, RZ ;  /* 0xcd9e8d5705067827 */ /* 0x000fe200078e00ff */
[----:B------:R-:W-:-:S02]  /*2620*/  VIADDMNMX R148, R15, -R148, RZ, !PT ;  /* 0x800000940f947246 */ /* 0x000fc400078001ff */
[----:B------:R-:W-:Y:S01]  /*2630*/  IADD3 R14, PT, PT, R197, -0x695add53, RZ ;  /* 0x96a522adc50e7810 */ /* 0x000fe20007ffe0ff */
[----:B------:R-:W-:Y:S02]  /*2640*/  IMAD R16, R16, 0x4, R9 ;  /* 0x0000000410107824 */ /* 0x000fe400078e0209 */
[----:B------:R-:W-:Y:S02]  /*2650*/  VIADD R7, R196, 0xf1bbcdc8 ;  /* 0xf1bbcdc8c4077836 */ /* 0x000fe40000000000 */
[----:B------:R-:W-:Y:S01]  /*2660*/  IMAD R11, R8, -0x2daee0ad, RZ ;  /* 0xd2511f53080b7824 */ /* 0x000fe200078e02ff */
[----:B------:R-:W-:Y:S01]  /*2670*/  I2FP.F32.U32 R16, R16 ;  /* 0x0000001000107245 */ /* 0x000fe20000201000 */
[----:B------:R-:W-:Y:S01]  /*2680*/  VIADD R15, R196, 0x8ff34781 ;  /* 0x8ff34781c40f7836 */ /* 0x000fe20000000000 */
[----:B------:R-:W-:Y:S01]  /*2690*/  LOP3.LUT R13, R7, R13, R6, 0x96, !PT ;  /* 0x0000000d070d7212 */ /* 0x000fe200078e9606 */
[----:B------:R-:W-:Y:S01]  /*26a0*/  IMAD.HI.U32 R7, R12, -0x326172a9, RZ ;  /* 0xcd9e8d570c077827 */ /* 0x000fe200078e00ff */
[----:B------:R-:W-:-:S03]  /*26b0*/  VIMNMX R6, PT, PT, R148, 0x20, PT ;  /* 0x0000002094067848 */ /* 0x000fc60003fe0100 */
[----:B------:R-:W-:Y:S01]  /*26c0*/  IMAD R148, R5, -0x326172a9, RZ ;  /* 0xcd9e8d5705947824 */ /* 0x000fe200078e02ff */
[----:B------:R-:W-:Y:S01]  /*26d0*/  LEA R6, R6, R9, 0x2 ;  /* 0x0000000906067211 */ /* 0x000fe200078e10ff */
[----:B------:R0:W0:Y:S01]  /*26e0*/  MUFU.RCP R5, R16 ;  /* 0x0000001000057308 */ /* 0x0000220000001000 */
[----:B------:R-:W-:Y:S01]  /*26f0*/  IMAD.HI.U32 R8, R13, -0x2daee0ad, RZ ;  /* 0xd2511f530d087827 */ /* 0x000fe200078e00ff */
[----:B------:R-:W-:Y:S02]  /*2700*/  LOP3.LUT R9, R10, 0x3, RZ, 0xc0, !PT ;  /* 0x000000030a097812 */ /* 0x000fe400078ec0ff */
[----:B------:R-:W-:Y:S01]  /*2710*/  LOP3.LUT R7, R15, R148, R7, 0x96, !PT ;  /* 0x000000940f077212 */ /* 0x000fe200078e9607 */
[----:B------:R-:W-:Y:S01]  /*2720*/  IMAD.U32 R10, RZ, RZ, UR4 ;  /* 0x00000004ff0a7e24 */ /* 0x000fe2000f8e00ff */
[----:B------:R-:W-:Y:S01]  /*2730*/  LOP3.LUT R8, R14, R11, R8, 0x96, !PT ;  /* 0x0000000b0e087212 */ /* 0x000fe200078e9608 */
[----:B------:R-:W-:Y:S02]  /*2740*/  IMAD.MOV.U32 R11, RZ, RZ, RZ ;  /* 0x000000ffff0b7224 */ /* 0x000fe400078e00ff */
[----:B------:R-:W-:-:S02]  /*2750*/  IMAD R12, R12, -0x326172a9, RZ ;  /* 0xcd9e8d570c0c7824 */ /* 0x000fc400078e02ff */
[----:B-1234-:R-:W-:-:S07]  /*2760*/  IMAD R13, R13, -0x2daee0ad, RZ ;  /* 0xd2511f530d0d7824 */ /* 0x01efce00078e02ff */
.L_x_16820:
[----:B------:R-:W-:Y:S01]  /*2770*/  IMAD R188, R10, UR15, RZ ;  /* 0x0000000f0abc7c24 */ /* 0x000fe2000f8e02ff */
[----:B------:R-:W-:Y:S01]  /*2780*/  LOP3.LUT P0, RZ, R19, 0x40, RZ, 0xc0, !PT ;  /* 0x0000004013ff7812 */ /* 0x000fe2000780c0ff */
[----:B------:R-:W-:Y:S03]  /*2790*/  BSSY.RECONVERGENT B0, `(.L_x_16281) ;  /* 0x00004b9000007945 */ /* 0x000fe60003800200 */
[----:B------:R-:W-:-:S04]  /*27a0*/  SHF.R.S32.HI R189, RZ, 0x1f, R188 ;  /* 0x0000001fffbd7819 */ /* 0x000fc800000114bc */
[----:B------:R-:W-:-:S04]  /*27b0*/  LEA.HI R189, R189, R188, RZ, 0x2 ;  /* 0x000000bcbdbd7211 */ /* 0x000fc800078f10ff */
[----:B------:R-:W-:-:S04]  /*27c0*/  LEA.HI.SX32 R198, R189, R0, 0x1e ;  /* 0x00000000bdc67211 */ /* 0x000fc800078ff2ff */
[----:B------:R-:W-:Y:S01]  /*27d0*/  MOV R0, R198 ;  /* 0x000000c600007202 */ /* 0x000fe20000000f00 */
[----:B------:R-:W-:Y:S06]  /*27e0*/  @!P0 BRA `(.L_x_16282) ;  /* 0x0000004800cc8947 */ /* 0x000fec0003800000 */
        /* <DEDUP_REMOVED lines=32> */
.L_x_16286:
        /* <DEDUP_REMOVED lines=13> */
.L_x_16288:
[----:B------:R-:W-:Y:S05]  /*2ac0*/  BSYNC.RECONVERGENT B2 ;  /* 0x0000000000027941 */ /* 0x000fea0003800200 */
.L_x_16287:
        /* <DEDUP_REMOVED lines=61> */
.L_x_16285:
[----:B------:R-:W-:Y:S05]  /*2ea0*/  BSYNC.RECONVERGENT B1 ;  /* 0x0000000000017941 */ /* 0x000fea0003800200 */
.L_x_16284:
[----:B------:R-:W0:Y:S01]  /*2eb0*/  LDC R13, c[0x0][0x404] ;  /* 0x00010100ff0d7b82 */ /* 0x000e220000000800 */
[----:B------:R-:W-:Y:S01]  /*2ec0*/  I2FP.F32.U32 R9, R188 ;  /* 0x000000bc00097245 */ /* 0x000fe20000201000 */
[----:B------:R-:W-:Y:S01]  /*2ed0*/  HFMA2 R188, -RZ, RZ, 0.1171875, 0 ;  /* 0x2f800000ffbc7431 */ /* 0x000fe200000001ff */
[----:B------:R-:W-:Y:S01]  /*2ee0*/  ISETP.NE.AND P3, PT, R189, 0x1, PT ;  /* 0x00000001bd00780c */ /* 0x000fe20003f65270 */
[----:B------:R-:W-:Y:S01]  /*2ef0*/  BSSY.RECONVERGENT B1, `(.L_x_16289) ;  /* 0x0000059000017945 */ /* 0x000fe20003800200 */
[----:B------:R-:W-:Y:S02]  /*2f00*/  IMAD.MOV.U32 R191, RZ, RZ, 0x2 ;  /* 0x00000002ffbf7424 */ /* 0x000fe400078e00ff */
[----:B------:R-:W-:Y:S01]  /*2f10*/  FFMA.FTZ R190, R9, R188, 1.1641532182693481445e-10 ;  /* 0x2f00000009be7423 */ /* 0x000fe200000100bc */
[----:B------:R-:W-:-:S04]  /*2f20*/  IMAD.MOV.U32 R9, RZ, RZ, R12 ;  /* 0x000000ffff097224 */ /* 0x000fc800078e000c */
[----:B0-----:R-:W-:-:S04]  /*2f30*/  FSETP.LE.FTZ.AND P2, PT, R190, R13, PT ;  /* 0x0000000dbe00720b */ /* 0x001fc80003f53000 */
        /* <DEDUP_REMOVED lines=9> */
.L_x_16291:
        /* <DEDUP_REMOVED lines=13> */
.L_x_16293:
[----:B------:R-:W-:Y:S05]  /*30a0*/  BSYNC.RECONVERGENT B2 ;  /* 0x0000000000027941 */ /* 0x000fea0003800200 */
.L_x_16292:
        /* <DEDUP_REMOVED lines=61> */
.L_x_16290:
[----:B------:R-:W-:Y:S05]  /*3480*/  BSYNC.RECONVERGENT B1 ;  /* 0x0000000000017941 */ /* 0x000fea0003800200 */
.L_x_16289:
        /* <DEDUP_REMOVED lines=16> */
.L_x_16296:
        /* <DEDUP_REMOVED lines=13> */
.L_x_16298:
[----:B------:R-:W-:Y:S05]  /*3660*/  BSYNC.RECONVERGENT B2 ;  /* 0x0000000000027941 */ /* 0x000fea0003800200 */
.L_x_16297:
        /* <DEDUP_REMOVED lines=61> */
.L_x_16295:
[----:B------:R-:W-:Y:S05]  /*3a40*/  BSYNC.RECONVERGENT B1 ;  /* 0x0000000000017941 */ /* 0x000fea0003800200 */
.L_x_16294:
[----:B------:R-:W-:Y:S01]  /*3a50*/  ISETP.NE.AND P5, PT, R192, 0x1, PT ;  /* 0x00000001c000780c */ /* 0x000fe20003fa5270 */
[----:B------:R-:W-:Y:S01]  /*3a60*/  BSSY.RECONVERGENT B1, `(.L_x_16299) ;  /* 0x000005a000017945 */ /* 0x000fe20003800200 */
[----:B------:R-:W-:Y:S02]  /*3a70*/  I2FP.F32.U32 R9, R9 ;  /* 0x0000000900097245 */ /* 0x000fe40000201000 */
        /* <DEDUP_REMOVED lines=13> */
.L_x_16301:
        /* <DEDUP_REMOVED lines=13> */
.L_x_16303:
[----:B------:R-:W-:Y:S05]  /*3c20*/  BSYNC.RECONVERGENT B2 ;  /* 0x0000000000027941 */ /* 0x000fea0003800200 */
.L_x_16302:
        /* <DEDUP_REMOVED lines=61> */
.L_x_16300:
[----:B------:R-:W-:Y:S05]  /*4000*/  BSYNC.RECONVERGENT B1 ;  /* 0x0000000000017941 */ /* 0x000fea0003800200 */
.L_x_16299:
        /* <DEDUP_REMOVED lines=17> */
.L_x_16283:
        /* <DEDUP_REMOVED lines=16> */
.L_x_16307:
        /* <DEDUP_REMOVED lines=13> */
.L_x_16309:
[----:B------:R-:W-:Y:S05]  /*42f0*/  BSYNC.RECONVERGENT B2 ;  /* 0x0000000000027941 */ /* 0x000fea0003800200 */
.L_x_16308:
        /* <DEDUP_REMOVED lines=61> */
.L_x_16306:
[----:B------:R-:W-:Y:S05]  /*46d0*/  BSYNC.RECONVERGENT B1 ;  /* 0x0000000000017941 */ /* 0x000fea0003800200 */
.L_x_16305:
[----:B------:R-:W0:Y:S01]  /*46e0*/  LDC R13, c[0x0][0x404] ;  /* 0x00010100ff0d7b82 */ /* 0x000e220000000800 */
[----:B------:R-:W-:Y:S01]  /*46f0*/  I2FP.F32.U32 R16, R15 ;  /* 0x0000000f00107245 */ /* 0x000fe20000201000 */
[----:B------:R-:W-:Y:S01]  /*4700*/  HFMA2 R15, -RZ, RZ, 0.1171875, 0 ;  /* 0x2f800000ff0f7431 */ /* 0x000fe200000001ff */
[----:B------:R-:W-:Y:S01]  /*4710*/  ISETP.NE.AND P3, PT, R17, 0x1, PT ;  /* 0x000000011100780c */ /* 0x000fe20003f65270 */
[----:B------:R-:W-:Y:S01]  /*4720*/  BSSY.RECONVERGENT B1, `(.L_x_16310) ;  /* 0x000005b000017945 */ /* 0x000fe20003800200 */
[----:B------:R-:W-:Y:S02]  /*4730*/  IMAD.MOV.U32 R188, RZ, RZ, 0x2 ;  /* 0x00000002ffbc7424 */ /* 0x000fe400078e00ff */
[----:B------:R-:W-:Y:S01]  /*4740*/  IMAD.MOV.U32 R9, RZ, RZ, R12 ;  /* 0x000000ffff097224 */ /* 0x000fe200078e000c */
        /* <DEDUP_REMOVED lines=13> */
.L_x_16312:
        /* <DEDUP_REMOVED lines=13> */
.L_x_16314:
[----:B------:R-:W-:Y:S05]  /*48f0*/  BSYNC.RECONVERGENT B2 ;  /* 0x0000000000027941 */ /* 0x000fea0003800200 */
.L_x_16313:
        /* <DEDUP_REMOVED lines=61> */
.L_x_16311:
[----:B------:R-:W-:Y:S05]  /*4cd0*/  BSYNC.RECONVERGENT B1 ;  /* 0x0000000000017941 */ /* 0x000fea0003800200 */
.L_x_16310:
        /* <DEDUP_REMOVED lines=15> */
.L_x_16317:
        /* <DEDUP_REMOVED lines=13> */
.L_x_16319:
[----:B------:R-:W-:Y:S05]  /*4ea0*/  BSYNC.RECONVERGENT B2 ;  /* 0x0000000000027941 */ /* 0x000fea0003800200 */
.L_x_16318:
        /* <DEDUP_REMOVED lines=61> */
.L_x_16316:
[----:B------:R-:W-:Y:S05]  /*5280*/  BSYNC.RECONVERGENT B1 ;  /* 0x0000000000017941 */ /* 0x000fea0003800200 */
.L_x_16315:
        /* <DEDUP_REMOVED lines=17> */
.L_x_16322:
        /* <DEDUP_REMOVED lines=13> */
.L_x_16324:
[----:B------:R-:W-:Y:S05]  /*5470*/  BSYNC.RECONVERGENT B2 ;  /* 0x0000000000027941 */ /* 0x000fea0003800200 */
.L_x_16323:
        /* <DEDUP_REMOVED lines=61> */
.L_x_16321:
[----:B------:R-:W-:Y:S05]  /*5850*/  BSYNC.RECONVERGENT B1 ;  /* 0x0000000000017941 */ /* 0x000fea0003800200 */
.L_x_16320:
        /* <DEDUP_REMOVED lines=15> */
.L_x_16327:
        /* <DEDUP_REMOVED lines=13> */
.L_x_16329:
[----:B------:R-:W-:Y:S05]  /*5a20*/  BSYNC.RECONVERGENT B2 ;  /* 0x0000000000027941 */ /* 0x000fea0003800200 */
.L_x_16328:
        /* <DEDUP_REMOVED lines=61> */
.L_x_16326:
[----:B------:R-:W-:Y:S05]  /*5e00*/  BSYNC.RECONVERGENT B1 ;  /* 0x0000000000017941 */ /* 0x000fea0003800200 */
.L_x_16325:
        /* <DEDUP_REMOVED lines=17> */
.L_x_16332:
        /* <DEDUP_REMOVED lines=13> */
.L_x_16334:
[----:B------:R-:W-:Y:S05]  /*5ff0*/  BSYNC.RECONVERGENT B2 ;  /* 0x0000000000027941 */ /* 0x000fea0003800200 */
.L_x_16333:
        /* <DEDUP_REMOVED lines=61> */
.L_x_16331:
[----:B------:R-:W-:Y:S05]  /*63d0*/  BSYNC.RECONVERGENT B1 ;  /* 0x0000000000017941 */ /* 0x000fea0003800200 */
.L_x_16330:
        /* <DEDUP_REMOVED lines=15> */
.L_x_16337:
        /* <DEDUP_REMOVED lines=13> */
.L_x_16339:
[----:B------:R-:W-:Y:S05]  /*65a0*/  BSYNC.RECONVERGENT B2 ;  /* 0x0000000000027941 */ /* 0x000fea0003800200 */
.L_x_16338:
        /* <DEDUP_REMOVED lines=61> */
.L_x_16336:
[----:B------:R-:W-:Y:S05]  /*6980*/  BSYNC.RECONVERGENT B1 ;  /* 0x0000000000017941 */ /* 0x000fea0003800200 */
.L_x_16335:
        /* <DEDUP_REMOVED lines=17> */
.L_x_16342:
        /* <DEDUP_REMOVED lines=15> */
.L_x_16344:
[----:B------:R-:W-:Y:S05]  /*6b90*/  BSYNC.RECONVERGENT B2 ;  /* 0x0000000000027941 */ /* 0x000fea0003800200 */
.L_x_16343:
        /* <DEDUP_REMOVED lines=61> */
.L_x_16341:
[----:B------:R-:W-:Y:S05]  /*6f70*/  BSYNC.RECONVERGENT B1 ;  /* 0x0000000000017941 */ /* 0x000fea0003800200 */
.L_x_16340:
[-C--:B------:R-:W-:Y:S01]  /*6f80*/  FMUL.FTZ R189, R148, R14.reuse ;  /* 0x0000000e94bd7220 */ /* 0x080fe20000410000 */
[-C--:B------:R-:W-:Y:S01]  /*6f90*/  FSETP.GTU.FTZ.AND P6, PT, R16, R13.reuse, PT ;  /* 0x0000000d1000720b */ /* 0x080fe20003fdc000 */
[----:B------:R-:W-:Y:S01]  /*6fa0*/  FMUL.FTZ R16, R149, R14 ;  /* 0x0000000e95107220 */ /* 0x000fe20000410000 */
[----:B------:R-:W-:Y:S02]  /*6fb0*/  FSEL R158, R158, RZ, P4 ;  /* 0x000000ff9e9e7208 */ /* 0x000fe40002000000 */
[----:B------:R-:W-:Y:S02]  /*6fc0*/  FSEL R189, R189, RZ, !P6 ;  /* 0x000000ffbdbd7208 */ /* 0x000fe40007000000 */
[----:B------:R-:W-:Y:S02]  /*6fd0*/  SEL R191, RZ, 0x1, P6 ;  /* 0x00000001ffbf7807 */ /* 0x000fe40003000000 */
[----:B------:R-:W-:Y:S02]  /*6fe0*/  FSETP.GTU.FTZ.AND P6, PT, R188, R13, PT ;  /* 0x0000000dbc00720b */ /* 0x000fe40003fdc000 */
[----:B------:R-:W-:-:S02]  /*6ff0*/  I2FP.F32.U32 R188, R17 ;  /* 0x0000001100bc7245 */ /* 0x000fc40000201000 */
[----:B------:R-:W-:Y:S02]  /*7000*/  FSEL R16, R16, RZ, !P6 ;  /* 0x000000ff10107208 */ /* 0x000fe40007000000 */
[----:B------:R-:W-:Y:S01]  /*7010*/  SEL R192, RZ, 0x1, P6 ;  /* 0x00000001ffc07807 */ /* 0x000fe20003000000 */
[----:B------:R-:W-:Y:S01]  /*7020*/  FFMA.FTZ R188, R188, R15, 1.1641532182693481445e-10 ;  /* 0x2f000000bcbc7423 */ /* 0x000fe2000001000f */
[-C--:B------:R-:W-:Y:S01]  /*7030*/  FMUL.FTZ R15, R151, R14.reuse ;  /* 0x0000000e970f7220 */ /* 0x080fe20000410000 */
[----:B------:R-:W-:Y:S01]  /*7040*/  FMUL.FTZ R14, R150, R14 ;  /* 0x0000000e960e7220 */ /* 0x000fe20000410000 */
[----:B------:R-:W-:Y:S02]  /*7050*/  FSEL R157, R157, RZ, P3 ;  /* 0x000000ff9d9d7208 */ /* 0x000fe40001800000 */
[----:B------:R-:W-:Y:S02]  /*7060*/  FSETP.GTU.FTZ.AND P6, PT, R188, R13, PT ;  /* 0x0000000dbc00720b */ /* 0x000fe40003fdc000 */
[----:B------:R-:W-:Y:S01]  /*7070*/  FSEL R156, R156, RZ, P2 ;  /* 0x000000ff9c9c7208 */ /* 0x000fe20001000000 */
[----:B------:R-:W-:Y:S01]  /*7080*/  FADD.FTZ R157, R157, R16 ;  /* 0x000000109d9d7221 */ /* 0x000fe20000010000 */
[----:B------:R-:W-:-:S02]  /*7090*/  FSEL R15, R15, RZ, !P6 ;  /* 0x000000ff0f0f7208 */ /* 0x000fc40007000000 */
[----:B------:R-:W-:Y:S01]  /*70a0*/  SEL R17, RZ, 0x1, P6 ;  /* 0x00000001ff117807 */ /* 0x000fe20003000000 */
[----:B------:R-:W-:Y:S01]  /*70b0*/  FADD.FTZ R156, R156, R189 ;  /* 0x000000bd9c9c7221 */ /* 0x000fe20000010000 */
[----:B------:R-:W-:Y:S01]  /*70c0*/  FSETP.GTU.FTZ.AND P6, PT, R190, R13, PT ;  /* 0x0000000dbe00720b */ /* 0x000fe20003fdc000 */
[----:B------:R-:W-:Y:S02]  /*70d0*/  @P1 FADD.FTZ R157, R153, R157 ;  /* 0x0000009d999d1221 */ /* 0x000fe40000010000 */
[----:B------:R-:W-:Y:S01]  /*70e0*/  @P1 FADD.FTZ R156, R152, R156 ;  /* 0x0000009c989c1221 */ /* 0x000fe20000010000 */
[----:B------:R-:W-:Y:S02]  /*70f0*/  FSEL R13, R14, RZ, !P6 ;  /* 0x000000ff0e0d7208 */ /* 0x000fe40007000000 */
[----:B------:R-:W-:Y:S02]  /*7100*/  FSEL R14, R159, RZ, P5 ;  /* 0x000000ff9f0e7208 */ /* 0x000fe40002800000 */
[----:B------:R-:W-:Y:S01]  /*7110*/  SEL R16, RZ, 0x1, P6 ;  /* 0x00000001ff107807 */ /* 0x000fe20003000000 */
[----:B------:R-:W-:-:S02]  /*7120*/  FADD.FTZ R158, R158, R13 ;  /* 0x0000000d9e9e7221 */ /* 0x000fc40000010000 */
[--C-:B------:R-:W-:Y:S01]  /*7130*/  FADD.FTZ R159, R15, R14.reuse ;  /* 0x0000000e0f9f7221 */ /* 0x100fe20000010000 */
[----:B------:R-:W-:Y:S01]  /*7140*/  PRMT R14, R191, 0x7610, R14 ;  /* 0x00007610bf0e7816 */ /* 0x000fe2000000000e */
[----:B------:R-:W-:Y:S01]  /*7150*/  @P1 FADD.FTZ R158, R154, R158 ;  /* 0x0000009e9a9e1221 */ /* 0x000fe20000010000 */
[----:B------:R-:W-:Y:S01]  /*7160*/  PRMT R15, R192, 0x7610, R15 ;  /* 0x00007610c00f7816 */ /* 0x000fe2000000000f */
[----:B------:R-:W-:-:S07]  /*7170*/  @P1 FADD.FTZ R159, R155, R159 ;  /* 0x0000009f9b9f1221 */ /* 0x000fce0000010000 */
.L_x_16304:
        /* <DEDUP_REMOVED lines=24> */
.L_x_16345:
[----:B01----:R-:W-:Y:S01]  /*7300*/  IMAD.MOV.U32 R13, RZ, RZ, R0 ;  /* 0x000000ffff0d7224 */ /* 0x003fe200078e0000 */
[----:B------:R-:W-:-:S07]  /*7310*/  IADD3 R0, PT, PT, R198, 0x100, RZ ;  /* 0x00000100c6007810 */ /* 0x000fce0007ffe0ff */
.L_x_16282:
[----:B0-----:R-:W-:Y:S05]  /*7320*/  BSYNC.RECONVERGENT B0 ;  /* 0x0000000000007941 */ /* 0x001fea0003800200 */
.L_x_16281:
        /* <DEDUP_REMOVED lines=35> */
.L_x_16351:
        /* <DEDUP_REMOVED lines=13> */
.L_x_16353:
[----:B------:R-:W-:Y:S05]  /*7630*/  BSYNC.RECONVERGENT B2 ;  /* 0x0000000000027941 */ /* 0x000fea0003800200 */
.L_x_16352:
        /* <DEDUP_REMOVED lines=54> */
[----:B------:R-:W-:Y:S01]  /*79a0*/  IMAD.MOV.U32 R12, RZ, RZ, R16 ;  /* 0x000000ffff0c7224 */ /* 0x000fe200078e0010 */
[----:B------:R-:W-:Y:S01]  /*79b0*/  MOV R15, R13 ;  /* 0x0000000d000f7202 */ /* 0x000fe20000000f00 */
[----:B------:R-:W-:Y:S01]  /*79c0*/  IMAD.WIDE.U32 R188, R188, -0x2daee0ad, RZ ;  /* 0xd2511f53bcbc7825 */ /* 0x000fe200078e00ff */
[----:B------:R-:W-:-:S03]  /*79d0*/  LOP3.LUT R7, R7, R14, R17, 0x96, !PT ;  /* 0x0000000e07077212 */ /* 0x000fc600078e9611 */
[----:B------:R-:W-:Y:S01]  /*79e0*/  IMAD.MOV.U32 R17, RZ, RZ, RZ ;  /* 0x000000ffff117224 */ /* 0x000fe200078e00ff */
[----:B------:R-:W-:-:S07]  /*79f0*/  LOP3.LUT R8, R9, R8, R189, 0x96, !PT ;  /* 0x0000000809087212 */ /* 0x000fce00078e96bd */
.L_x_16350:
[----:B------:R-:W-:Y:S05]  /*7a00*/  BSYNC.RECONVERGENT B1 ;  /* 0x0000000000017941 */ /* 0x000fea0003800200 */
.L_x_16349:
[----:B------:R-:W0:Y:S01]  /*7a10*/  LDC R13, c[0x0][0x404] ;  /* 0x00010100ff0d7b82 */ /* 0x000e220000000800 */
[----:B------:R-:W-:Y:S01]  /*7a20*/  ISETP.NE.AND P3, PT, R17, 0x1, PT ;  /* 0x000000011100780c */ /* 0x000fe20003f65270 */
[----:B------:R-:W-:Y:S01]  /*7a30*/  BSSY.RECONVERGENT B1, `(.L_x_16354) ;  /* 0x000005d000017945 */ /* 0x000fe20003800200 */
[----:B------:R-:W-:Y:S01]  /*7a40*/  I2FP.F32.U32 R16, R15 ;  /* 0x0000000f00107245 */ /* 0x000fe20000201000 */
[----:B------:R-:W-:Y:S02]  /*7a50*/  IMAD.MOV.U32 R15, RZ, RZ, 0x2f800000 ;  /* 0x2f800000ff0f7424 */ /* 0x000fe400078e00ff */
[----:B------:R-:W-:Y:S02]  /*7a60*/  HFMA2 R189, -RZ, RZ, 0, 1.1920928955078125e-07 ;  /* 0x00000002ffbd7431 */ /* 0x000fe400000001ff */
        /* <DEDUP_REMOVED lines=14> */
.L_x_16356:
        /* <DEDUP_REMOVED lines=13> */
.L_x_16358:
[----:B------:R-:W-:Y:S05]  /*7c20*/  BSYNC.RECONVERGENT B2 ;  /* 0x0000000000027941 */ /* 0x000fea0003800200 */
.L_x_16357:
        /* <DEDUP_REMOVED lines=61> */
.L_x_16355:
[----:B------:R-:W-:Y:S05]  /*8000*/  BSYNC.RECONVERGENT B1 ;  /* 0x0000000000017941 */ /* 0x000fea0003800200 */
.L_x_16354:
        /* <DEDUP_REMOVED lines=15> */
.L_x_16361:
        /* <DEDUP_REMOVED lines=13> */
.L_x_16363:
[----:B------:R-:W-:Y:S05]  /*81d0*/  BSYNC.RECONVERGENT B2 ;  /* 0x0000000000027941 */ /* 0x000fea0003800200 */
.L_x_16362:
        /* <DEDUP_REMOVED lines=60> */
[----:B------:R-:W-:-:S07]  /*85a0*/  HFMA2 R17, -RZ, RZ, 0, 0 ;  /* 0x00000000ff117431 */ /* 0x000fce00000001ff */
.L_x_16360:
[----:B------:R-:W-:Y:S05]  /*85b0*/  BSYNC.RECONVERGENT B1 ;  /* 0x0000000000017941 */ /* 0x000fea0003800200 */
.L_x_16359:
        /* <DEDUP_REMOVED lines=17> */
.L_x_16366:
        /* <DEDUP_REMOVED lines=13> */
.L_x_16368:
[----:B------:R-:W-:Y:S05]  /*87a0*/  BSYNC.RECONVERGENT B2 ;  /* 0x0000000000027941 */ /* 0x000fea0003800200 */
.L_x_16367:
        /* <DEDUP_REMOVED lines=61> */
.L_x_16365:
[----:B------:R-:W-:Y:S05]  /*8b80*/  BSYNC.RECONVERGENT B1 ;  /* 0x0000000000017941 */ /* 0x000fea0003800200 */
.L_x_16364:
        /* <DEDUP_REMOVED lines=15> */
.L_x_16371:
        /* <DEDUP_REMOVED lines=13> */
.L_x_16373:
[----:B------:R-:W-:Y:S05]  /*8d50*/  BSYNC.RECONVERGENT B2 ;  /* 0x0000000000027941 */ /* 0x000fea0003800200 */
.L_x_16372:
        /* <DEDUP_REMOVED lines=61> */
.L_x_16370:
[----:B------:R-:W-:Y:S05]  /*9130*/  BSYNC.RECONVERGENT B1 ;  /* 0x0000000000017941 */ /* 0x000fea0003800200 */
.L_x_16369:
        /* <DEDUP_REMOVED lines=17> */
.L_x_16376:
        /* <DEDUP_REMOVED lines=13> */
.L_x_16378:
[----:B------:R-:W-:Y:S05]  /*9320*/  BSYNC.RECONVERGENT B2 ;  /* 0x0000000000027941 */ /* 0x000fea0003800200 */
.L_x_16377:
        /* <DEDUP_REMOVED lines=61> */
.L_x_16375:
[----:B------:R-:W-:Y:S05]  /*9700*/  BSYNC.RECONVERGENT B1 ;  /* 0x0000000000017941 */ /* 0x000fea0003800200 */
.L_x_16374:
        /* <DEDUP_REMOVED lines=15> */
.L_x_16381:
        /* <DEDUP_REMOVED lines=13> */
.L_x_16383:
[----:B------:R-:W-:Y:S05]  /*98d0*/  BSYNC.RECONVERGENT B2 ;  /* 0x0000000000027941 */ /* 0x000fea0003800200 */
.L_x_16382:
        /* <DEDUP_REMOVED lines=61> */
.L_x_16380:
[----:B------:R-:W-:Y:S05]  /*9cb0*/  BSYNC.RECONVERGENT B1 ;  /* 0x0000000000017941 */ /* 0x000fea0003800200 */
.L_x_16379:
        /* <DEDUP_REMOVED lines=17> */
.L_x_16386:
        /* <DEDUP_REMOVED lines=15> */
.L_x_16388:
[----:B------:R-:W-:Y:S05]  /*9ec0*/  BSYNC.RECONVERGENT B2 ;  /* 0x0000000000027941 */ /* 0x000fea0003800200 */
.L_x_16387:
        /* <DEDUP_REMOVED lines=61> */
.L_x_16385:
[----:B------:R-:W-:Y:S05]  /*a2a0*/  BSYNC.RECONVERGENT B1 ;  /* 0x0000000000017941 */ /* 0x000fea0003800200 */
.L_x_16384:
[-C--:B------:R-:W-:Y:S01]  /*a2b0*/  FMUL.FTZ R191, R148, R14.reuse ;  /* 0x0000000e94bf7220 */ /* 0x080fe20000410000 */
[-C--:B------:R-:W-:Y:S01]  /*a2c0*/  FSETP.GTU.FTZ.AND P6, PT, R16, R13.reuse, PT ;  /* 0x0000000d1000720b */ /* 0x080fe20003fdc000 */
[-C--:B------:R-:W-:Y:S01]  /*a2d0*/  FMUL.FTZ R16, R149, R14.reuse ;  /* 0x0000000e95107220 */ /* 0x080fe20000410000 */
[-C--:B------:R-:W-:Y:S01]  /*a2e0*/  FMUL.FTZ R189, R150, R14.reuse ;  /* 0x0000000e96bd7220 */ /* 0x080fe20000410000 */
[----:B------:R-:W-:Y:S01]  /*a2f0*/  FMUL.FTZ R14, R151, R14 ;  /* 0x0000000e970e7220 */ /* 0x000fe20000410000 */
[----:B------:R-:W-:Y:S02]  /*a300*/  FSEL R191, R191, RZ, !P6 ;  /* 0x000000ffbfbf7208 */ /* 0x000fe40007000000 */
[----:B------:R-:W-:Y:S02]  /*a310*/  SEL R193, RZ, 0x1, P6 ;  /* 0x00000001ffc17807 */ /* 0x000fe40003000000 */
[----:B------:R-:W-:Y:S02]  /*a320*/  FSETP.GTU.FTZ.AND P6, PT, R190, R13, PT ;  /* 0x0000000dbe00720b */ /* 0x000fe40003fdc000 */
[----:B------:R-:W-:-:S02]  /*a330*/  I2FP.F32.U32 R190, R17 ;  /* 0x0000001100be7245 */ /* 0x000fc40000201000 */
[----:B------:R-:W-:Y:S02]  /*a340*/  FSEL R16, R16, RZ, !P6 ;  /* 0x000000ff10107208 */ /* 0x000fe40007000000 */
[----:B------:R-:W-:Y:S01]  /*a350*/  SEL R194, RZ, 0x1, P6 ;  /* 0x00000001ffc27807 */ /* 0x000fe20003000000 */
[----:B------:R-:W-:Y:S01]  /*a360*/  FFMA.FTZ R190, R190, R15, 1.1641532182693481445e-10 ;  /* 0x2f000000bebe7423 */ /* 0x000fe2000001000f */
        /* <DEDUP_REMOVED lines=11> */
[----:B------:R-:W-:Y:S02]  /*a420*/  FSEL R14, R163, RZ, P5 ;  /* 0x000000ffa30e7208 */ /* 0x000fe40002800000 */
[----:B------:R-:W-:Y:S01]  /*a430*/  SEL R17, RZ, 0x1, P6 ;  /* 0x00000001ff117807 */ /* 0x000fe20003000000 */
[----:B------:R-:W-:Y:S01]  /*a440*/  FADD.FTZ R162, R162, R189 ;  /* 0x000000bda2a27221 */ /* 0x000fe20000010000 */
[----:B------:R-:W-:Y:S01]  /*a450*/  @P1 FADD.FTZ R161, R153, R161 ;  /* 0x000000a199a11221 */ /* 0x000fe20000010000 */
[--C-:B------:R-:W-:Y:S01]  /*a460*/  FADD.FTZ R163, R13, R14.reuse ;  /* 0x0000000e0da37221 */ /* 0x100fe20000010000 */
[----:B------:R-:W-:Y:S01]  /*a470*/  PRMT R14, R193, 0x7610, R14 ;  /* 0x00007610c10e7816 */ /* 0x000fe2000000000e */
[----:B------:R-:W-:Y:S01]  /*a480*/  @P1 FADD.FTZ R162, R154, R162 ;  /* 0x000000a29aa21221 */ /* 0x000fe20000010000 */
[----:B------:R-:W-:Y:S01]  /*a490*/  PRMT R15, R194, 0x7610, R15 ;  /* 0x00007610c20f7816 */ /* 0x000fe2000000000f */
[----:B------:R-:W-:Y:S01]  /*a4a0*/  @P1 FADD.FTZ R163, R155, R163 ;  /* 0x000000a39ba31221 */ /* 0x000fe20000010000 */
[----:B------:R-:W-:Y:S01]  /*a4b0*/  PRMT R16, R192, 0x7610, R16 ;  /* 0x00007610c0107816 */ /* 0x000fe20000000010 */
[----:B------:R-:W-:Y:S06]  /*a4c0*/  BRA `(.L_x_16389) ;  /* 0x0000001800087947 */ /* 0x000fec0003800000 */
.L_x_16348:
        /* <DEDUP_REMOVED lines=16> */
.L_x_16392:
        /* <DEDUP_REMOVED lines=13> */
.L_x_16394:
[----:B------:R-:W-:Y:S05]  /*a6a0*/  BSYNC.RECONVERGENT B2 ;  /* 0x0000000000027941 */ /* 0x000fea0003800200 */
.L_x_16393:
        /* <DEDUP_REMOVED lines=61> */
.L_x_16391:
[----:B------:R-:W-:Y:S05]  /*aa80*/  BSYNC.RECONVERGENT B1 ;  /* 0x0000000000017941 */ /* 0x000fea0003800200 */
.L_x_16390:
[----:B------:R-:W0:Y:S01]  /*aa90*/  LDC R13, c[0x0][0x404] ;  /* 0x00010100ff0d7b82 */ /* 0x000e220000000800 */
[----:B------:R-:W-:Y:S01]  /*aaa0*/  ISETP.NE.AND P3, PT, R191, 0x1, PT ;  /* 0x00000001bf00780c */ /* 0x000fe20003f65270 */
[----:B------:R-:W-:Y:S01]  /*aab0*/  BSSY.RECONVERGENT B1, `(.L_x_16395) ;  /* 0x000005b000017945 */ /* 0x000fe20003800200 */
[----:B------:R-:W-:Y:S01]  /*aac0*/  I2FP.F32.U32 R190, R189 ;  /* 0x000000bd00be7245 */ /* 0x000fe20000201000 */
[----:B------:R-:W-:Y:S01]  /*aad0*/  IMAD.MOV.U32 R189, RZ, RZ, 0x2f800000 ;  /* 0x2f800000ffbd7424 */ /* 0x000fe200078e00ff */
[----:B------:R-:W-:Y:S01]  /*aae0*/  MOV R9, R12 ;  /* 0x0000000c00097202 */ /* 0x000fe20000000f00 */
[----:B------:R-:W-:Y:S02]  /*aaf0*/  IMAD.MOV.U32 R192, RZ, RZ, 0x2 ;  /* 0x00000002ffc07424 */ /* 0x000fe400078e00ff */
[----:B------:R-:W-:-:S05]  /*ab00*/  FFMA.FTZ R190, R190, R189, 1.1641532182693481445e-10 ;  /* 0x2f000000bebe7423 */ /* 0x000fca00000100bd */
        /* <DEDUP_REMOVED lines=10> */
.L_x_16397:
        /* <DEDUP_REMOVED lines=13> */
.L_x_16399:
[----:B------:R-:W-:Y:S05]  /*ac80*/  BSYNC.RECONVERGENT B2 ;  /* 0x0000000000027941 */ /* 0x000fea0003800200 */
.L_x_16398:
        /* <DEDUP_REMOVED lines=61> */
.L_x_16396:
[----:B------:R-:W-:Y:S05]  /*b060*/  BSYNC.RECONVERGENT B1 ;  /* 0x0000000000017941 */ /* 0x000fea0003800200 */
.L_x_16395:
        /* <DEDUP_REMOVED lines=16> */
.L_x_16402:
        /* <DEDUP_REMOVED lines=13> */
.L_x_16404:
[----:B------:R-:W-:Y:S05]  /*b240*/  BSYNC.RECONVERGENT B2 ;  /* 0x0000000000027941 */ /* 0x000fea0003800200 */
.L_x_16403:
        /* <DEDUP_REMOVED lines=61> */
.L_x_16401:
[----:B------:R-:W-:Y:S05]  /*b620*/  BSYNC.RECONVERGENT B1 ;  /* 0x0000000000017941 */ /* 0x000fea0003800200 */
.L_x_16400:
        /* <DEDUP_REMOVED lines=16> */
.L_x_16407:
        /* <DEDUP_REMOVED lines=13> */
.L_x_16409:
[----:B------:R-:W-:Y:S05]  /*b800*/  BSYNC.RECONVERGENT B2 ;  /* 0x0000000000027941 */ /* 0x000fea0003800200 */
.L_x_16408:
        /* <DEDUP_REMOVED lines=61> */
.L_x_16406:
[----:B------:R-:W-:Y:S05]  /*bbe0*/  BSYNC.RECONVERGENT B1 ;  /* 0x0000000000017941 */ /* 0x000fea0003800200 */
.L_x_16405:
        /* <DEDUP_REMOVED lines=16> */
.L_x_16389:
        /* <DEDUP_REMOVED lines=24> */
.L_x_16410:
[----:B01----:R-:W-:Y:S02]  /*be70*/  IMAD.MOV.U32 R13, RZ, RZ, R188 ;  /* 0x000000ffff0d7224 */ /* 0x003fe400078e00bc */
[----:B------:R-:W-:-:S07]  /*be80*/  VIADD R0, R0, 0x100 ;  /* 0x0000010000007836 */ /* 0x000fce0000000000 */
.L_x_16347:
[----:B------:R-:W-:Y:S05]  /*be90*/  BSYNC.RECONVERGENT B0 ;  /* 0x0000000000007941 */ /* 0x000fea0003800200 */
.L_x_16346:
        /* <DEDUP_REMOVED lines=23> */
[----:B0-----:R-:W-:-:S07]  /*c010*/  IMAD.MOV.U32 R188, RZ, RZ, R13 ;  /* 0x000000ffffbc7224 */ /* 0x001fce00078e000d */
        /* <DEDUP_REMOVED lines=11> */
.L_x_16416:
        /* <DEDUP_REMOVED lines=13> */
.L_x_16418:
[----:B------:R-:W-:Y:S05]  /*c1a0*/  BSYNC.RECONVERGENT B2 ;  /* 0x0000000000027941 */ /* 0x000fea0003800200 */
.L_x_16417:
        /* <DEDUP_REMOVED lines=53> */
[----:B------:R-:W-:Y:S02]  /*c500*/  VIADD R7, R196, 0x8ff34781 ;  /* 0x8ff34781c4077836 */ /* 0x000fe40000000000 */
[----:B------:R-:W-:Y:S02]  /*c510*/  IMAD.MOV.U32 R12, RZ, RZ, R16 ;  /* 0x000000ffff0c7224 */ /* 0x000fe400078e0010 */
[----:B------:R-:W-:Y:S01]  /*c520*/  IMAD.WIDE.U32 R188, R188, -0x2daee0ad, RZ ;  /* 0xd2511f53bcbc7825 */ /* 0x000fe200078e00ff */
[----:B------:R-:W-:-:S03]  /*c530*/  LOP3.LUT R7, R7, R14, R17, 0x96, !PT ;  /* 0x0000000e07077212 */ /* 0x000fc600078e9611 */
[----:B------:R-:W-:Y:S02]  /*c540*/  HFMA2 R17, -RZ, RZ, 0, 0 ;  /* 0x00000000ff117431 */ /* 0x000fe400000001ff */
[----:B------:R-:W-:Y:S01]  /*c550*/  IMAD.MOV.U32 R15, RZ, RZ, R13 ;  /* 0x000000ffff0f7224 */ /* 0x000fe200078e000d */
[----:B------:R-:W-:-:S07]  /*c560*/  LOP3.LUT R8, R9, R8, R189, 0x96, !PT ;  /* 0x0000000809087212 */ /* 0x000fce00078e96bd */
.L_x_16415:
[----:B------:R-:W-:Y:S05]  /*c570*/  BSYNC.RECONVERGENT B1 ;  /* 0x0000000000017941 */ /* 0x000fea0003800200 */
.L_x_16414:
        /* <DEDUP_REMOVED lines=20> */
.L_x_16421:
        /* <DEDUP_REMOVED lines=13> */
.L_x_16423:
[----:B------:R-:W-:Y:S05]  /*c790*/  BSYNC.RECONVERGENT B2 ;  /* 0x0000000000027941 */ /* 0x000fea0003800200 */
.L_x_16422:
        /* <DEDUP_REMOVED lines=61> */
.L_x_16420:
[----:B------:R-:W-:Y:S05]  /*cb70*/  BSYNC.RECONVERGENT B1 ;  /* 0x0000000000017941 */ /* 0x000fea0003800200 */
.L_x_16419:
        /* <DEDUP_REMOVED lines=15> */
.L_x_16426:
        /* <DEDUP_REMOVED lines=13> */
.L_x_16428:
[----:B------:R-:W-:Y:S05]  /*cd40*/  BSYNC.RECONVERGENT B2 ;  /* 0x0000000000027941 */ /* 0x000fea0003800200 */
.L_x_16427:
        /* <DEDUP_REMOVED lines=61> */
.L_x_16425:
[----:B------:R-:W-:Y:S05]  /*d120*/  BSYNC.RECONVERGENT B1 ;  /* 0x0000000000017941 */ /* 0x000fea0003800200 */
.L_x_16424:
        /* <DEDUP_REMOVED lines=17> */
.L_x_16431:
        /* <DEDUP_REMOVED lines=13> */
.L_x_16433:
[----:B------:R-:W-:Y:S05]  /*d310*/  BSYNC.RECONVERGENT B2 ;  /* 0x0000000000027941 */ /* 0x000fea0003800200 */
.L_x_16432:
        /* <DEDUP_REMOVED lines=61> */
.L_x_16430:
[----:B------:R-:W-:Y:S05]  /*d6f0*/  BSYNC.RECONVERGENT B1 ;  /* 0x0000000000017941 */ /* 0x000fea0003800200 */
.L_x_16429:
        /* <DEDUP_REMOVED lines=15> */
.L_x_16436:
        /* <DEDUP_REMOVED lines=13> */
.L_x_16438:
[----:B------:R-:W-:Y:S05]  /*d8c0*/  BSYNC.RECONVERGENT B2 ;  /* 0x0000000000027941 */ /* 0x000fea0003800200 */
.L_x_16437:
        /* <DEDUP_REMOVED lines=61> */
.L_x_16435:
[----:B------:R-:W-:Y:S05]  /*dca0*/  BSYNC.RECONVERGENT B1 ;  /* 0x0000000000017941 */ /* 0x000fea0003800200 */
.L_x_16434:
        /* <DEDUP_REMOVED lines=17> */
.L_x_16441:
        /* <DEDUP_REMOVED lines=13> */
.L_x_16443:
[----:B------:R-:W-:Y:S05]  /*de90*/  BSYNC.RECONVERGENT B2 ;  /* 0x0000000000027941 */ /* 0x000fea0003800200 */
.L_x_16442:
        /* <DEDUP_REMOVED lines=61> */
.L_x_16440:
[----:B------:R-:W-:Y:S05]  /*e270*/  BSYNC.RECONVERGENT B1 ;  /* 0x0000000000017941 */ /* 0x000fea0003800200 */
.L_x_16439:
        /* <DEDUP_REMOVED lines=15> */
.L_x_16446:
        /* <DEDUP_REMOVED lines=13> */
.L_x_16448:
[----:B------:R-:W-:Y:S05]  /*e440*/  BSYNC.RECONVERGENT B2 ;  /* 0x0000000000027941 */ /* 0x000fea0003800200 */
.L_x_16447:
        /* <DEDUP_REMOVED lines=61> */
.L_x_16445:
[----:B------:R-:W-:Y:S05]  /*e820*/  BSYNC.RECONVERGENT B1 ;  /* 0x0000000000017941 */ /* 0x000fea0003800200 */
.L_x_16444:
        /* <DEDUP_REMOVED lines=17> */
.L_x_16451:
        /* <DEDUP_REMOVED lines=15> */
.L_x_16453:
[----:B------:R-:W-:Y:S05]  /*ea30*/  BSYNC.RECONVERGENT B2 ;  /* 0x0000000000027941 */ /* 0x000fea0003800200 */
.L_x_16452:
        /* <DEDUP_REMOVED lines=61> */
.L_x_16450:
[----:B------:R-:W-:Y:S05]  /*ee10*/  BSYNC.RECONVERGENT B1 ;  /* 0x0000000000017941 */ /* 0x000fea0003800200 */
.L_x_16449:
        /* <DEDUP_REMOVED lines=34> */
.L_x_16413:
        /* <DEDUP_REMOVED lines=16> */
.L_x_16457:
        /* <DEDUP_REMOVED lines=13> */
.L_x_16459:
[----:B------:R-:W-:Y:S05]  /*f210*/  BSYNC.RECONVERGENT B2 ;  /* 0x0000000000027941 */ /* 0x000fea0003800200 */
.L_x_16458:
        /* <DEDUP_REMOVED lines=61> */
.L_x_16456:
[----:B------:R-:W-:Y:S05]  /*f5f0*/  BSYNC.RECONVERGENT B1 ;  /* 0x0000000000017941 */ /* 0x000fea0003800200 */
.L_x_16455:
[----:B------:R-:W0:Y:S01]  /*f600*/  LDC R13, c[0x0][0x404] ;  /* 0x00010100ff0d7b82 */ /* 0x000e220000000800 */
[----:B------:R-:W-:Y:S01]  /*f610*/  I2FP.F32.U32 R190, R189 ;  /* 0x000000bd00be7245 */ /* 0x000fe20000201000 */
[----:B------:R-:W-:Y:S01]  /*f620*/  HFMA2 R189, -RZ, RZ, 0.1171875, 0 ;  /* 0x2f800000ffbd7431 */ /* 0x000fe200000001ff */
[----:B------:R-:W-:Y:S01]  /*f630*/  ISETP.NE.AND P3, PT, R191, 0x1, PT ;  /* 0x00000001bf00780c */ /* 0x000fe20003f65270 */
[----:B------:R-:W-:Y:S01]  /*f640*/  BSSY.RECONVERGENT B1, `(.L_x_16460) ;  /* 0x0000059000017945 */ /* 0x000fe20003800200 */
[----:B------:R-:W-:Y:S02]  /*f650*/  IMAD.MOV.U32 R192, RZ, RZ, 0x2 ;  /* 0x00000002ffc07424 */ /* 0x000fe400078e00ff */
[----:B------:R-:W-:Y:S02]  /*f660*/  IMAD.MOV.U32 R9, RZ, RZ, R12 ;  /* 0x000000ffff097224 */ /* 0x000fe400078e000c */
[----:B------:R-:W-:-:S05]  /*f670*/  FFMA.FTZ R190, R190, R189, 1.1641532182693481445e-10 ;  /* 0x2f000000bebe7423 */ /* 0x000fca00000100bd */
[----:B0-----:R-:W-:Y:S02]  /*f680*/  FSETP.LE.FTZ.AND P2, PT, R190, R13, PT ;  /* 0x0000000dbe00720b */ /* 0x001fe40003f53000 */
        /* <DEDUP_REMOVED lines=9> */
.L_x_16462:
        /* <DEDUP_REMOVED lines=13> */
.L_x_16464:
[----:B------:R-:W-:Y:S05]  /*f7f0*/  BSYNC.RECONVERGENT B2 ;  /* 0x0000000000027941 */ /* 0x000fea0003800200 */
.L_x_16463:
        /* <DEDUP_REMOVED lines=61> */
.L_x_16461:
[----:B------:R-:W-:Y:S05]  /*fbd0*/  BSYNC.RECONVERGENT B1 ;  /* 0x0000000000017941 */ /* 0x000fea0003800200 */
.L_x_16460:
        /* <DEDUP_REMOVED lines=16> */
.L_x_16467:
        /* <DEDUP_REMOVED lines=13> */
.L_x_16469:
[----:B------:R-:W-:Y:S05]  /*fdb0*/  BSYNC.RECONVERGENT B2 ;  /* 0x0000000000027941 */ /* 0x000fea0003800200 */
.L_x_16468:
        /* <DEDUP_REMOVED lines=61> */
.L_x_16466:
[----:B------:R-:W-:Y:S05]  /*10190*/  BSYNC.RECONVERGENT B1 ;  /* 0x0000000000017941 */ /* 0x000fea0003800200 */
.L_x_16465:
        /* <DEDUP_REMOVED lines=16> */
.L_x_16472:
        /* <DEDUP_REMOVED lines=13> */
.L_x_16474:
[----:B------:R-:W-:Y:S05]  /*10370*/  BSYNC.RECONVERGENT B2 ;  /* 0x0000000000027941 */ /* 0x000fea0003800200 */
.L_x_16473:
        /* <DEDUP_REMOVED lines=61> */
.L_x_16471:
[----:B------:R-:W-:Y:S05]  /*10750*/  BSYNC.RECONVERGENT B1 ;  /* 0x0000000000017941 */ /* 0x000fea0003800200 */
.L_x_16470:
        /* <DEDUP_REMOVED lines=16> */
.L_x_16454:
        /* <DEDUP_REMOVED lines=24> */
.L_x_16475:
[----:B01----:R-:W-:Y:S01]  /*109e0*/  MOV R13, R188 ;  /* 0x000000bc000d7202 */ /* 0x003fe20000000f00 */
[----:B------:R-:W-:-:S07]  /*109f0*/  VIADD R0, R0, 0x100 ;  /* 0x0000010000007836 */ /* 0x000fce0000000000 */
.L_x_16412:
[----:B------:R-:W-:Y:S05]  /*10a00*/  BSYNC.RECONVERGENT B0 ;  /* 0x0000000000007941 */ /* 0x000fea0003800200 */
.L_x_16411:
        /* <DEDUP_REMOVED lines=35> */
.L_x_16481:
        /* <DEDUP_REMOVED lines=13> */
.L_x_16483:
[----:B------:R-:W-:Y:S05]  /*10d10*/  BSYNC.RECONVERGENT B2 ;  /* 0x0000000000027941 */ /* 0x000fea0003800200 */
.L_x_16482:
        /* <DEDUP_REMOVED lines=60> */
.L_x_16480:
[----:B------:R-:W-:Y:S05]  /*110e0*/  BSYNC.RECONVERGENT B1 ;  /* 0x0000000000017941 */ /* 0x000fea0003800200 */
.L_x_16479:
        /* <DEDUP_REMOVED lines=20> */
.L_x_16486:
        /* <DEDUP_REMOVED lines=13> */
.L_x_16488:
[----:B------:R-:W-:Y:S05]  /*11300*/  BSYNC.RECONVERGENT B2 ;  /* 0x0000000000027941 */ /* 0x000fea0003800200 */
.L_x_16487:
        /* <DEDUP_REMOVED lines=61> */
.L_x_16485:
[----:B------:R-:W-:Y:S05]  /*116e0*/  BSYNC.RECONVERGENT B1 ;  /* 0x0000000000017941 */ /* 0x000fea0003800200 */
.L_x_16484:
        /* <DEDUP_REMOVED lines=15> */
.L_x_16491:
        /* <DEDUP_REMOVED lines=13> */
.L_x_16493:
[----:B------:R-:W-:Y:S05]  /*118b0*/  BSYNC.RECONVERGENT B2 ;  /* 0x0000000000027941 */ /* 0x000fea0003800200 */
.L_x_16492:
        /* <DEDUP_REMOVED lines=61> */
.L_x_16490:
[----:B------:R-:W-:Y:S05]  /*11c90*/  BSYNC.RECONVERGENT B1 ;  /* 0x0000000000017941 */ /* 0x000fea0003800200 */
.L_x_16489:
        /* <DEDUP_REMOVED lines=17> */
.L_x_16496:
        /* <DEDUP_REMOVED lines=13> */
.L_x_16498:
[----:B------:R-:W-:Y:S05]  /*11e80*/  BSYNC.RECONVERGENT B2 ;  /* 0x0000000000027941 */ /* 0x000fea0003800200 */
.L_x_16497:
        /* <DEDUP_REMOVED lines=61> */
.L_x_16495:
[----:B------:R-:W-:Y:S05]  /*12260*/  BSYNC.RECONVERGENT B1 ;  /* 0x0000000000017941 */ /* 0x000fea0003800200 */
.L_x_16494:
        /* <DEDUP_REMOVED lines=15> */
.L_x_16501:
        /* <DEDUP_REMOVED lines=13> */
.L_x_16503:
[----:B------:R-:W-:Y:S05]  /*12430*/  BSYNC.RECONVERGENT B2 ;  /* 0x0000000000027941 */ /* 0x000fea0003800200 */
.L_x_16502:
        /* <DEDUP_REMOVED lines=61> */
.L_x_16500:
[----:B------:R-:W-:Y:S05]  /*12810*/  BSYNC.RECONVERGENT B1 ;  /* 0x0000000000017941 */ /* 0x000fea0003800200 */
.L_x_16499:
        /* <DEDUP_REMOVED lines=17> */
.L_x_16506:
        /* <DEDUP_REMOVED lines=13> */
.L_x_16508:
[----:B------:R-:W-:Y:S05]  /*12a00*/  BSYNC.RECONVERGENT B2 ;  /* 0x0000000000027941 */ /* 0x000fea0003800200 */
.L_x_16507:
        /* <DEDUP_REMOVED lines=61> */
.L_x_16505:
[----:B------:R-:W-:Y:S05]  /*12de0*/  BSYNC.RECONVERGENT B1 ;  /* 0x0000000000017941 */ /* 0x000fea0003800200 */
.L_x_16504:
        /* <DEDUP_REMOVED lines=15> */
.L_x_16511:
        /* <DEDUP_REMOVED lines=13> */
.L_x_16513:
[----:B------:R-:W-:Y:S05]  /*12fb0*/  BSYNC.RECONVERGENT B2 ;  /* 0x0000000000027941 */ /* 0x000fea0003800200 */
.L_x_16512:
        /* <DEDUP_REMOVED lines=61> */
.L_x_16510:
[----:B------:R-:W-:Y:S05]  /*13390*/  BSYNC.RECONVERGENT B1 ;  /* 0x0000000000017941 */ /* 0x000fea0003800200 */
.L_x_16509:
        /* <DEDUP_REMOVED lines=17> */
.L_x_16516:
        /* <DEDUP_REMOVED lines=15> */
.L_x_16518:
[----:B------:R-:W-:Y:S05]  /*135a0*/  BSYNC.RECONVERGENT B2 ;  /* 0x0000000000027941 */ /* 0x000fea0003800200 */
.L_x_16517:
        /* <DEDUP_REMOVED lines=61> */
.L_x_16515:
[----:B------:R-:W-:Y:S05]  /*13980*/  BSYNC.RECONVERGENT B1 ;  /* 0x0000000000017941 */ /* 0x000fea0003800200 */
.L_x_16514:
        /* <DEDUP_REMOVED lines=34> */
.L_x_16478:
        /* <DEDUP_REMOVED lines=16> */
.L_x_16522:
        /* <DEDUP_REMOVED lines=13> */
.L_x_16524:
[----:B------:R-:W-:Y:S05]  /*13d80*/  BSYNC.RECONVERGENT B2 ;  /* 0x0000000000027941 */ /* 0x000fea0003800200 */
.L_x_16523:
        /* <DEDUP_REMOVED lines=61> */
.L_x_16521:
[----:B------:R-:W-:Y:S05]  /*14160*/  BSYNC.RECONVERGENT B1 ;  /* 0x0000000000017941 */ /* 0x000fea0003800200 */
.L_x_16520:
[----:B------:R-:W0:Y:S01]  /*14170*/  LDC R13, c[0x0][0x404] ;  /* 0x00010100ff0d7b82 */ /* 0x000e220000000800 */
[----:B------:R-:W-:Y:S01]  /*14180*/  ISETP.NE.AND P3, PT, R191, 0x1, PT ;  /* 0x00000001bf00780c */ /* 0x000fe20003f65270 */
[----:B------:R-:W-:Y:S01]  /*14190*/  BSSY.RECONVERGENT B1, `(.L_x_16525) ;  /* 0x000005b000017945 */ /* 0x000fe20003800200 */
[----:B------:R-:W-:Y:S01]  /*141a0*/  I2FP.F32.U32 R190, R189 ;  /* 0x000000bd00be7245 */ /* 0x000fe20000201000 */
[----:B------:R-:W-:Y:S02]  /*141b0*/  IMAD.MOV.U32 R189, RZ, RZ, 0x2f800000 ;  /* 0x2f800000ffbd7424 */ /* 0x000fe400078e00ff */
[----:B------:R-:W-:Y:S02]  /*141c0*/  HFMA2 R192, -RZ, RZ, 0, 1.1920928955078125e-07 ;  /* 0x00000002ffc07431 */ /* 0x000fe400000001ff */
        /* <DEDUP_REMOVED lines=12> */
.L_x_16527:
        /* <DEDUP_REMOVED lines=13> */
.L_x_16529:
[----:B------:R-:W-:Y:S05]  /*14360*/  BSYNC.RECONVERGENT B2 ;  /* 0x0000000000027941 */ /* 0x000fea0003800200 */
.L_x_16528:
        /* <DEDUP_REMOVED lines=61> */
.L_x_16526:
[----:B------:R-:W-:Y:S05]  /*14740*/  BSYNC.RECONVERGENT B1 ;  /* 0x0000000000017941 */ /* 0x000fea0003800200 */
.L_x_16525:
        /* <DEDUP_REMOVED lines=16> */
.L_x_16532:
        /* <DEDUP_REMOVED lines=13> */
.L_x_16534:
[----:B------:R-:W-:Y:S05]  /*14920*/  BSYNC.RECONVERGENT B2 ;  /* 0x0000000000027941 */ /* 0x000fea0003800200 */
.L_x_16533:
        /* <DEDUP_REMOVED lines=61> */
.L_x_16531:
[----:B------:R-:W-:Y:S05]  /*14d00*/  BSYNC.RECONVERGENT B1 ;  /* 0x0000000000017941 */ /* 0x000fea0003800200 */
.L_x_16530:
        /* <DEDUP_REMOVED lines=16> */
.L_x_16537:
        /* <DEDUP_REMOVED lines=13> */
.L_x_16539:
[----:B------:R-:W-:Y:S05]  /*14ee0*/  BSYNC.RECONVERGENT B2 ;  /* 0x0000000000027941 */ /* 0x000fea0003800200 */
.L_x_16538:
        /* <DEDUP_REMOVED lines=61> */
.L_x_16536:
[----:B------:R-:W-:Y:S05]  /*152c0*/  BSYNC.RECONVERGENT B1 ;  /* 0x0000000000017941 */ /* 0x000fea0003800200 */
.L_x_16535:
        /* <DEDUP_REMOVED lines=16> */
.L_x_16519:
        /* <DEDUP_REMOVED lines=24> */
.L_x_16540:
[----:B01----:R-:W-:Y:S01]  /*15550*/  MOV R13, R188 ;  /* 0x000000bc000d7202 */ /* 0x003fe20000000f00 */
[----:B------:R-:W-:-:S07]  /*15560*/  VIADD R0, R0, 0x100 ;  /* 0x0000010000007836 */ /* 0x000fce0000000000 */
.L_x_16477:
[----:B------:R-:W-:Y:S05]  /*15570*/  BSYNC.RECONVERGENT B0 ;  /* 0x0000000000007941 */ /* 0x000fea0003800200 */
.L_x_16476:
        /* <DEDUP_REMOVED lines=23> */
[----:B0-----:R-:W-:-:S08]  /*156f0*/  MOV R188, R13 ;  /* 0x0000000d00bc7202 */ /* 0x001fd00000000f00 */
        /* <DEDUP_REMOVED lines=11> */
.L_x_16546:
        /* <DEDUP_REMOVED lines=13> */
.L_x_16548:
[----:B------:R-:W-:Y:S05]  /*15880*/  BSYNC.RECONVERGENT B2 ;  /* 0x0000000000027941 */ /* 0x000fea0003800200 */
.L_x_16547:
        /* <DEDUP_REMOVED lines=58> */
[----:B------:R-:W-:Y:S01]  /*15c30*/  HFMA2 R17, -RZ, RZ, 0, 0 ;  /* 0x00000000ff117431 */ /* 0x000fe200000001ff */
[----:B------:R-:W-:-:S07]  /*15c40*/  LOP3.LUT R8, R9, R8, R189, 0x96, !PT ;  /* 0x0000000809087212 */ /* 0x000fce00078e96bd */
.L_x_16545:
[----:B------:R-:W-:Y:S05]  /*15c50*/  BSYNC.RECONVERGENT B1 ;  /* 0x0000000000017941 */ /* 0x000fea0003800200 */
.L_x_16544:
[----:B------:R-:W0:Y:S01]  /*15c60*/  LDC R13, c[0x0][0x408] ;  /* 0x00010200ff0d7b82 */ /* 0x000e220000000800 */
[----:B------:R-:W-:Y:S01]  /*15c70*/  ISETP.NE.AND P3, PT, R17, 0x1, PT ;  /* 0x000000011100780c */ /* 0x000fe20003f65270 */
[----:B------:R-:W-:Y:S01]  /*15c80*/  BSSY.RECONVERGENT B1, `(.L_x_16549) ;  /* 0x000005d000017945 */ /* 0x000fe20003800200 */
[----:B------:R-:W-:Y:S01]  /*15c90*/  I2FP.F32.U32 R16, R15 ;  /* 0x0000000f00107245 */ /* 0x000fe20000201000 */
[----:B------:R-:W-:Y:S01]  /*15ca0*/  IMAD.MOV.U32 R15, RZ, RZ, 0x2f800000 ;  /* 0x2f800000ff0f7424 */ /* 0x000fe200078e00ff */
[----:B------:R-:W-:-:S03]  /*15cb0*/  MOV R189, 0x2 ;  /* 0x0000000200bd7802 */ /* 0x000fc60000000f00 */
[----:B------:R-:W1:Y:S01]  /*15cc0*/  LDC R14, c[0x0][0x404] ;  /* 0x00010100ff0e7b82 */ /* 0x000e620000000800 */
[----:B------:R-:W-:Y:S01]  /*15cd0*/  FFMA.FTZ R9, R16, R15, 1.1641532182693481445e-10 ;  /* 0x2f00000010097423 */ /* 0x000fe2000001000f */
[----:B------:R-:W-:Y:S02]  /*15ce0*/  IMAD.MOV.U32 R16, RZ, RZ, R12 ;  /* 0x000000ffff107224 */ /* 0x000fe400078e000c */
[----:B0----5:R-:W-:Y:S02]  /*15cf0*/  FMUL.FTZ R172, R172, R13 ;  /* 0x0000000dacac7220 */ /* 0x021fe40000410000 */
        /* <DEDUP_REMOVED lines=10> */
.L_x_16551:
        /* <DEDUP_REMOVED lines=13> */
.L_x_16553:
[----:B------:R-:W-:Y:S05]  /*15e70*/  BSYNC.RECONVERGENT B2 ;  /* 0x0000000000027941 */ /* 0x000fea0003800200 */
.L_x_16552:
        /* <DEDUP_REMOVED lines=61> */
.L_x_16550:
[----:B------:R-:W-:Y:S05]  /*16250*/  BSYNC.RECONVERGENT B1 ;  /* 0x0000000000017941 */ /* 0x000fea0003800200 */
.L_x_16549:
        /* <DEDUP_REMOVED lines=15> */
.L_x_16556:
        /* <DEDUP_REMOVED lines=13> */
.L_x_16558:
[----:B------:R-:W-:Y:S05]  /*16420*/  BSYNC.RECONVERGENT B2 ;  /* 0x0000000000027941 */ /* 0x000fea0003800200 */
.L_x_16557:
        /* <DEDUP_REMOVED lines=61> */
.L_x_16555:
[----:B------:R-:W-:Y:S05]  /*16800*/  BSYNC.RECONVERGENT B1 ;  /* 0x0000000000017941 */ /* 0x000fea0003800200 */
.L_x_16554:
[----:B------:R-:W-:Y:S01]  /*16810*/  ISETP.NE.AND P4, PT, R190, 0x1, PT ;  /* 0x00000001be00780c */ /* 0x000fe20003f85270 */
[----:B------:R-:W-:Y:S01]  /*16820*/  BSSY.RECONVERGENT B1, `(.L_x_16559) ;  /* 0x000005b000017945 */ /* 0x000fe20003800200 */
[----:B------:R-:W-:Y:S01]  /*16830*/  I2FP.F32.U32 R16, R9 ;  /* 0x0000000900107245 */ /* 0x000fe20000201000 */
[----:B------:R-:W-:Y:S02]  /*16840*/  HFMA2 R191, -RZ, RZ, 0, 1.1920928955078125e-07 ;  /* 0x00000002ffbf7431 */ /* 0x000fe400000001ff */
        /* <DEDUP_REMOVED lines=13> */
.L_x_16561:
        /* <DEDUP_REMOVED lines=13> */
.L_x_16563:
[----:B------:R-:W-:Y:S05]  /*169f0*/  BSYNC.RECONVERGENT B2 ;  /* 0x0000000000027941 */ /* 0x000fea0003800200 */
.L_x_16562:
        /* <DEDUP_REMOVED lines=61> */
.L_x_16560:
[----:B------:R-:W-:Y:S05]  /*16dd0*/  BSYNC.RECONVERGENT B1 ;  /* 0x0000000000017941 */ /* 0x000fea0003800200 */
.L_x_16559:
        /* <DEDUP_REMOVED lines=15> */
.L_x_16566:
        /* <DEDUP_REMOVED lines=13> */
.L_x_16568:
[----:B------:R-:W-:Y:S05]  /*16fa0*/  BSYNC.RECONVERGENT B2 ;  /* 0x0000000000027941 */ /* 0x000fea0003800200 */
.L_x_16567:
        /* <DEDUP_REMOVED lines=61> */
.L_x_16565:
[----:B------:R-:W-:Y:S05]  /*17380*/  BSYNC.RECONVERGENT B1 ;  /* 0x0000000000017941 */ /* 0x000fea0003800200 */
.L_x_16564:
        /* <DEDUP_REMOVED lines=17> */
.L_x_16571:
        /* <DEDUP_REMOVED lines=13> */
.L_x_16573:
[----:B------:R-:W-:Y:S05]  /*17570*/  BSYNC.RECONVERGENT B2 ;  /* 0x0000000000027941 */ /* 0x000fea0003800200 */
.L_x_16572:
        /* <DEDUP_REMOVED lines=57> */
[----:B------:R-:W-:Y:S02]  /*17910*/  IMAD.MOV.U32 R188, RZ, RZ, R192 ;  /* 0x000000ffffbc7224 */ /* 0x000fe400078e00c0 */
[----:B------:R-:W-:Y:S02]  /*17920*/  HFMA2 R192, -RZ, RZ, 0, 0 ;  /* 0x00000000ffc07431 */ /* 0x000fe400000001ff */
[----:B------:R-:W-:Y:S01]  /*17930*/  IMAD.MOV.U32 R12, RZ, RZ, R194 ;  /* 0x000000ffff0c7224 */ /* 0x000fe200078e00c2 */
[----:B------:R-:W-:-:S07]  /*17940*/  LOP3.LUT R8, R191, R8, R193, 0x96, !PT ;  /* 0x00000008bf087212 */ /* 0x000fce00078e96c1 */
.L_x_16570:
[----:B------:R-:W-:Y:S05]  /*17950*/  BSYNC.RECONVERGENT B1 ;  /* 0x0000000000017941 */ /* 0x000fea0003800200 */
.L_x_16569:
        /* <DEDUP_REMOVED lines=15> */
.L_x_16576:
        /* <DEDUP_REMOVED lines=13> */
.L_x_16578:
[----:B------:R-:W-:Y:S05]  /*17b20*/  BSYNC.RECONVERGENT B2 ;  /* 0x0000000000027941 */ /* 0x000fea0003800200 */
.L_x_16577:
        /* <DEDUP_REMOVED lines=61> */
.L_x_16575:
[----:B------:R-:W-:Y:S05]  /*17f00*/  BSYNC.RECONVERGENT B1 ;  /* 0x0000000000017941 */ /* 0x000fea0003800200 */
.L_x_16574:
        /* <DEDUP_REMOVED lines=17> */
.L_x_16581:
        /* <DEDUP_REMOVED lines=15> */
.L_x_16583:
[----:B------:R-:W-:Y:S05]  /*18110*/  BSYNC.RECONVERGENT B2 ;  /* 0x0000000000027941 */ /* 0x000fea0003800200 */
.L_x_16582:
        /* <DEDUP_REMOVED lines=61> */
.L_x_16580:
[----:B------:R-:W-:Y:S05]  /*184f0*/  BSYNC.RECONVERGENT B1 ;  /* 0x0000000000017941 */ /* 0x000fea0003800200 */
.L_x_16579:
        /* <DEDUP_REMOVED lines=35> */
.L_x_16543:
        /* <DEDUP_REMOVED lines=16> */
.L_x_16587:
        /* <DEDUP_REMOVED lines=13> */
.L_x_16589:
[----:B------:R-:W-:Y:S05]  /*18900*/  BSYNC.RECONVERGENT B2 ;  /* 0x0000000000027941 */ /* 0x000fea0003800200 */
.L_x_16588:
        /* <DEDUP_REMOVED lines=61> */
.L_x_16586:
[----:B------:R-:W-:Y:S05]  /*18ce0*/  BSYNC.RECONVERGENT B1 ;  /* 0x0000000000017941 */ /* 0x000fea0003800200 */
.L_x_16585:
        /* <DEDUP_REMOVED lines=18> */
.L_x_16592:
        /* <DEDUP_REMOVED lines=13> */
.L_x_16594:
[----:B------:R-:W-:Y:S05]  /*18ee0*/  BSYNC.RECONVERGENT B2 ;  /* 0x0000000000027941 */ /* 0x000fea0003800200 */
.L_x_16593:
        /* <DEDUP_REMOVED lines=61> */
.L_x_16591:
[----:B------:R-:W-:Y:S05]  /*192c0*/  BSYNC.RECONVERGENT B1 ;  /* 0x0000000000017941 */ /* 0x000fea0003800200 */
.L_x_16590:
        /* <DEDUP_REMOVED lines=16> */
.L_x_16597:
        /* <DEDUP_REMOVED lines=13> */
.L_x_16599:
[----:B------:R-:W-:Y:S05]  /*194a0*/  BSYNC.RECONVERGENT B2 ;  /* 0x0000000000027941 */ /* 0x000fea0003800200 */
.L_x_16598:
        /* <DEDUP_REMOVED lines=61> */
.L_x_16596:
[----:B------:R-:W-:Y:S05]  /*19880*/  BSYNC.RECONVERGENT B1 ;  /* 0x0000000000017941 */ /* 0x000fea0003800200 */
.L_x_16595:
        /* <DEDUP_REMOVED lines=16> */
.L_x_16602:
        /* <DEDUP_REMOVED lines=13> */
.L_x_16604:
[----:B------:R-:W-:Y:S05]  /*19a60*/  BSYNC.RECONVERGENT B2 ;  /* 0x0000000000027941 */ /* 0x000fea0003800200 */
.L_x_16603:
        /* <DEDUP_REMOVED lines=61> */
.L_x_16601:
[----:B------:R-:W-:Y:S05]  /*19e40*/  BSYNC.RECONVERGENT B1 ;  /* 0x0000000000017941 */ /* 0x000fea0003800200 */
.L_x_16600:
        /* <DEDUP_REMOVED lines=16> */
.L_x_16584:
        /* <DEDUP_REMOVED lines=24> */
.L_x_16605:
[----:B01----:R-:W-:Y:S01]  /*1a0d0*/  MOV R13, R188 ;  /* 0x000000bc000d7202 */ /* 0x003fe20000000f00 */
[----:B------:R-:W-:-:S07]  /*1a0e0*/  VIADD R0, R0, 0x100 ;  /* 0x0000010000007836 */ /* 0x000fce0000000000 */
.L_x_16542:
[----:B------:R-:W-:Y:S05]  /*1a0f0*/  BSYNC.RECONVERGENT B0 ;  /* 0x0000000000007941 */ /* 0x000fea0003800200 */
.L_x_16541:
        /* <DEDUP_REMOVED lines=35> */
.L_x_16611:
        /* <DEDUP_REMOVED lines=13> */
.L_x_16613:
[----:B------:R-:W-:Y:S05]  /*1a400*/  BSYNC.RECONVERGENT B2 ;  /* 0x0000000000027941 */ /* 0x000fea0003800200 */
.L_x_16612:
        /* <DEDUP_REMOVED lines=60> */
.L_x_16610:
[----:B------:R-:W-:Y:S05]  /*1a7d0*/  BSYNC.RECONVERGENT B1 ;  /* 0x0000000000017941 */ /* 0x000fea0003800200 */
.L_x_16609:
        /* <DEDUP_REMOVED lines=20> */
.L_x_16616:
        /* <DEDUP_REMOVED lines=13> */
.L_x_16618:
[----:B------:R-:W-:Y:S05]  /*1a9f0*/  BSYNC.RECONVERGENT B2 ;  /* 0x0000000000027941 */ /* 0x000fea0003800200 */
.L_x_16617:
        /* <DEDUP_REMOVED lines=61> */
.L_x_16615:
[----:B------:R-:W-:Y:S05]  /*1add0*/  BSYNC.RECONVERGENT B1 ;  /* 0x0000000000017941 */ /* 0x000fea0003800200 */
.L_x_16614:
        /* <DEDUP_REMOVED lines=15> */
.L_x_16621:
        /* <DEDUP_REMOVED lines=13> */
.L_x_16623:
[----:B------:R-:W-:Y:S05]  /*1afa0*/  BSYNC.RECONVERGENT B2 ;  /* 0x0000000000027941 */ /* 0x000fea0003800200 */
.L_x_16622:
        /* <DEDUP_REMOVED lines=61> */
.L_x_16620:
[----:B------:R-:W-:Y:S05]  /*1b380*/  BSYNC.RECONVERGENT B1 ;  /* 0x0000000000017941 */ /* 0x000fea0003800200 */
.L_x_16619:
        /* <DEDUP_REMOVED lines=17> */
.L_x_16626:
        /* <DEDUP_REMOVED lines=13> */
.L_x_16628:
[----:B------:R-:W-:Y:S05]  /*1b570*/  BSYNC.RECONVERGENT B2 ;  /* 0x0000000000027941 */ /* 0x000fea0003800200 */
.L_x_16627:
        /* <DEDUP_REMOVED lines=61> */
.L_x_16625:
[----:B------:R-:W-:Y:S05]  /*1b950*/  BSYNC.RECONVERGENT B1 ;  /* 0x0000000000017941 */ /* 0x000fea0003800200 */
.L_x_16624:
        /* <DEDUP_REMOVED lines=15> */
.L_x_16631:
        /* <DEDUP_REMOVED lines=13> */
.L_x_16633:
[----:B------:R-:W-:Y:S05]  /*1bb20*/  BSYNC.RECONVERGENT B2 ;  /* 0x0000000000027941 */ /* 0x000fea0003800200 */
.L_x_16632:
        /* <DEDUP_REMOVED lines=61> */
.L_x_16630:
[----:B------:R-:W-:Y:S05]  /*1bf00*/  BSYNC.RECONVERGENT B1 ;  /* 0x0000000000017941 */ /* 0x000fea0003800200 */
.L_x_16629:
        /* <DEDUP_REMOVED lines=17> */
.L_x_16636:
        /* <DEDUP_REMOVED lines=13> */
.L_x_16638:
[----:B------:R-:W-:Y:S05]  /*1c0f0*/  BSYNC.RECONVERGENT B2 ;  /* 0x0000000000027941 */ /* 0x000fea0003800200 */
.L_x_16637:
        /* <DEDUP_REMOVED lines=61> */
.L_x_16635:
[----:B------:R-:W-:Y:S05]  /*1c4d0*/  BSYNC.RECONVERGENT B1 ;  /* 0x0000000000017941 */ /* 0x000fea0003800200 */
.L_x_16634:
        /* <DEDUP_REMOVED lines=15> */
.L_x_16641:
        /* <DEDUP_REMOVED lines=13> */
.L_x_16643:
[----:B------:R-:W-:Y:S05]  /*1c6a0*/  BSYNC.RECONVERGENT B2 ;  /* 0x0000000000027941 */ /* 0x000fea0003800200 */
.L_x_16642:
        /* <DEDUP_REMOVED lines=61> */
.L_x_16640:
[----:B------:R-:W-:Y:S05]  /*1ca80*/  BSYNC.RECONVERGENT B1 ;  /* 0x0000000000017941 */ /* 0x000fea0003800200 */
.L_x_16639:
        /* <DEDUP_REMOVED lines=17> */
.L_x_16646:
        /* <DEDUP_REMOVED lines=15> */
.L_x_16648:
[----:B------:R-:W-:Y:S05]  /*1cc90*/  BSYNC.RECONVERGENT B2 ;  /* 0x0000000000027941 */ /* 0x000fea0003800200 */
.L_x_16647:
        /* <DEDUP_REMOVED lines=61> */
.L_x_16645:
[----:B------:R-:W-:Y:S05]  /*1d070*/  BSYNC.RECONVERGENT B1 ;  /* 0x0000000000017941 */ /* 0x000fea0003800200 */
.L_x_16644:
        /* <DEDUP_REMOVED lines=35> */
.L_x_16608:
        /* <DEDUP_REMOVED lines=16> */
.L_x_16652:
        /* <DEDUP_REMOVED lines=13> */
.L_x_16654:
[----:B------:R-:W-:Y:S05]  /*1d480*/  BSYNC.RECONVERGENT B2 ;  /* 0x0000000000027941 */ /* 0x000fea0003800200 */
.L_x_16653:
        /* <DEDUP_REMOVED lines=61> */
.L_x_16651:
[----:B------:R-:W-:Y:S05]  /*1d860*/  BSYNC.RECONVERGENT B1 ;  /* 0x0000000000017941 */ /* 0x000fea0003800200 */
.L_x_16650:
        /* <DEDUP_REMOVED lines=18> */
.L_x_16657:
        /* <DEDUP_REMOVED lines=13> */
.L_x_16659:
[----:B------:R-:W-:Y:S05]  /*1da60*/  BSYNC.RECONVERGENT B2 ;  /* 0x0000000000027941 */ /* 0x000fea0003800200 */
.L_x_16658:
        /* <DEDUP_REMOVED lines=61> */
.L_x_16656:
[----:B------:R-:W-:Y:S05]  /*1de40*/  BSYNC.RECONVERGENT B1 ;  /* 0x0000000000017941 */ /* 0x000fea0003800200 */
.L_x_16655:
        /* <DEDUP_REMOVED lines=16> */
.L_x_16662:
        /* <DEDUP_REMOVED lines=13> */
.L_x_16664:
[----:B------:R-:W-:Y:S05]  /*1e020*/  BSYNC.RECONVERGENT B2 ;  /* 0x0000000000027941 */ /* 0x000fea0003800200 */
.L_x_16663:
        /* <DEDUP_REMOVED lines=61> */
.L_x_16661:
[----:B------:R-:W-:Y:S05]  /*1e400*/  BSYNC.RECONVERGENT B1 ;  /* 0x0000000000017941 */ /* 0x000fea0003800200 */
.L_x_16660:
        /* <DEDUP_REMOVED lines=16> */
.L_x_16667:
        /* <DEDUP_REMOVED lines=13> */
.L_x_16669:
[----:B------:R-:W-:Y:S05]  /*1e5e0*/  BSYNC.RECONVERGENT B2 ;  /* 0x0000000000027941 */ /* 0x000fea0003800200 */
.L_x_16668:
        /* <DEDUP_REMOVED lines=61> */
.L_x_16666:
[----:B------:R-:W-:Y:S05]  /*1e9c0*/  BSYNC.RECONVERGENT B1 ;  /* 0x0000000000017941 */ /* 0x000fea0003800200 */
.L_x_16665:
        /* <DEDUP_REMOVED lines=16> */
.L_x_16649:
        /* <DEDUP_REMOVED lines=24> */
.L_x_16670:
[----:B01----:R-:W-:Y:S01]  /*1ec50*/  MOV R13, R188 ;  /* 0x000000bc000d7202 */ /* 0x003fe20000000f00 */
[----:B------:R-:W-:-:S07]  /*1ec60*/  VIADD R0, R0, 0x100 ;  /* 0x0000010000007836 */ /* 0x000fce0000000000 */
.L_x_16607:
[----:B------:R-:W-:Y:S05]  /*1ec70*/  BSYNC.RECONVERGENT B0 ;  /* 0x0000000000007941 */ /* 0x000fea0003800200 */
.L_x_16606:
        /* <DEDUP_REMOVED lines=35> */
.L_x_16676:
        /* <DEDUP_REMOVED lines=13> */
.L_x_16678:
[----:B------:R-:W-:Y:S05]  /*1ef80*/  BSYNC.RECONVERGENT B2 ;  /* 0x0000000000027941 */ /* 0x000fea0003800200 */
.L_x_16677:
        /* <DEDUP_REMOVED lines=60> */
.L_x_16675:
[----:B------:R-:W-:Y:S05]  /*1f350*/  BSYNC.RECONVERGENT B1 ;  /* 0x0000000000017941 */ /* 0x000fea0003800200 */
.L_x_16674:
        /* <DEDUP_REMOVED lines=20> */
.L_x_16681:
        /* <DEDUP_REMOVED lines=13> */
.L_x_16683:
[----:B------:R-:W-:Y:S05]  /*1f570*/  BSYNC.RECONVERGENT B2 ;  /* 0x0000000000027941 */ /* 0x000fea0003800200 */
.L_x_16682:
        /* <DEDUP_REMOVED lines=61> */
.L_x_16680:
[----:B------:R-:W-:Y:S05]  /*1f950*/  BSYNC.RECONVERGENT B1 ;  /* 0x0000000000017941 */ /* 0x000fea0003800200 */
.L_x_16679:
        /* <DEDUP_REMOVED lines=15> */
.L_x_16686:
        /* <DEDUP_REMOVED lines=13> */
.L_x_16688:
[----:B------:R-:W-:Y:S05]  /*1fb20*/  BSYNC.RECONVERGENT B2 ;  /* 0x0000000000027941 */ /* 0x000fea0003800200 */
.L_x_16687:
        /* <DEDUP_REMOVED lines=61> */
.L_x_16685:
[----:B------:R-:W-:Y:S05]  /*1ff00*/  BSYNC.RECONVERGENT B1 ;  /* 0x0000000000017941 */ /* 0x000fea0003800200 */
.L_x_16684:
        /* <DEDUP_REMOVED lines=17> */
.L_x_16691:
        /* <DEDUP_REMOVED lines=13> */
.L_x_16693:
[----:B------:R-:W-:Y:S05]  /*200f0*/  BSYNC.RECONVERGENT B2 ;  /* 0x0000000000027941 */ /* 0x000fea0003800200 */
.L_x_16692:
        /* <DEDUP_REMOVED lines=61> */
.L_x_16690:
[----:B------:R-:W-:Y:S05]  /*204d0*/  BSYNC.RECONVERGENT B1 ;  /* 0x0000000000017941 */ /* 0x000fea0003800200 */
.L_x_16689:
        /* <DEDUP_REMOVED lines=15> */
.L_x_16696:
        /* <DEDUP_REMOVED lines=13> */
.L_x_16698:
[----:B------:R-:W-:Y:S05]  /*206a0*/  BSYNC.RECONVERGENT B2 ;  /* 0x0000000000027941 */ /* 0x000fea0003800200 */
.L_x_16697:
        /* <DEDUP_REMOVED lines=61> */
.L_x_16695:
[----:B------:R-:W-:Y:S05]  /*20a80*/  BSYNC.RECONVERGENT B1 ;  /* 0x0000000000017941 */ /* 0x000fea0003800200 */
.L_x_16694:
        /* <DEDUP_REMOVED lines=17> */
.L_x_16701:
        /* <DEDUP_REMOVED lines=13> */
.L_x_16703:
[----:B------:R-:W-:Y:S05]  /*20c70*/  BSYNC.RECONVERGENT B2 ;  /* 0x0000000000027941 */ /* 0x000fea0003800200 */
.L_x_16702:
        /* <DEDUP_REMOVED lines=61> */
.L_x_16700:
[----:B------:R-:W-:Y:S05]  /*21050*/  BSYNC.RECONVERGENT B1 ;  /* 0x0000000000017941 */ /* 0x000fea0003800200 */
.L_x_16699:
        /* <DEDUP_REMOVED lines=15> */
.L_x_16706:
        /* <DEDUP_REMOVED lines=13> */
.L_x_16708:
[----:B------:R-:W-:Y:S05]  /*21220*/  BSYNC.RECONVERGENT B2 ;  /* 0x0000000000027941 */ /* 0x000fea0003800200 */
.L_x_16707:
        /* <DEDUP_REMOVED lines=61> */
.L_x_16705:
[----:B------:R-:W-:Y:S05]  /*21600*/  BSYNC.RECONVERGENT B1 ;  /* 0x0000000000017941 */ /* 0x000fea0003800200 */
.L_x_16704:
        /* <DEDUP_REMOVED lines=17> */
.L_x_16711:
        /* <DEDUP_REMOVED lines=15> */
.L_x_16713:
[----:B------:R-:W-:Y:S05]  /*21810*/  BSYNC.RECONVERGENT B2 ;  /* 0x0000000000027941 */ /* 0x000fea0003800200 */
.L_x_16712:
        /* <DEDUP_REMOVED lines=61> */
.L_x_16710:
[----:B------:R-:W-:Y:S05]  /*21bf0*/  BSYNC.RECONVERGENT B1 ;  /* 0x0000000000017941 */ /* 0x000fea0003800200 */
.L_x_16709:
        /* <DEDUP_REMOVED lines=35> */
.L_x_16673:
        /* <DEDUP_REMOVED lines=16> */
.L_x_16717:
        /* <DEDUP_REMOVED lines=13> */
.L_x_16719:
[----:B------:R-:W-:Y:S05]  /*22000*/  BSYNC.RECONVERGENT B2 ;  /* 0x0000000000027941 */ /* 0x000fea0003800200 */
.L_x_16718:
        /* <DEDUP_REMOVED lines=61> */
.L_x_16716:
[----:B------:R-:W-:Y:S05]  /*223e0*/  BSYNC.RECONVERGENT B1 ;  /* 0x0000000000017941 */ /* 0x000fea0003800200 */
.L_x_16715:
        /* <DEDUP_REMOVED lines=18> */
.L_x_16722:
        /* <DEDUP_REMOVED lines=13> */
.L_x_16724:
[----:B------:R-:W-:Y:S05]  /*225e0*/  BSYNC.RECONVERGENT B2 ;  /* 0x0000000000027941 */ /* 0x000fea0003800200 */
.L_x_16723:
        /* <DEDUP_REMOVED lines=61> */
.L_x_16721:
[----:B------:R-:W-:Y:S05]  /*229c0*/  BSYNC.RECONVERGENT B1 ;  /* 0x0000000000017941 */ /* 0x000fea0003800200 */
.L_x_16720:
        /* <DEDUP_REMOVED lines=16> */
.L_x_16727:
        /* <DEDUP_REMOVED lines=13> */
.L_x_16729:
[----:B------:R-:W-:Y:S05]  /*22ba0*/  BSYNC.RECONVERGENT B2 ;  /* 0x0000000000027941 */ /* 0x000fea0003800200 */
.L_x_16728:
        /* <DEDUP_REMOVED lines=61> */
.L_x_16726:
[----:B------:R-:W-:Y:S05]  /*22f80*/  BSYNC.RECONVERGENT B1 ;  /* 0x0000000000017941 */ /* 0x000fea0003800200 */
.L_x_16725:
        /* <DEDUP_REMOVED lines=16> */
.L_x_16732:
        /* <DEDUP_REMOVED lines=13> */
.L_x_16734:
[----:B------:R-:W-:Y:S05]  /*23160*/  BSYNC.RECONVERGENT B2 ;  /* 0x0000000000027941 */ /* 0x000fea0003800200 */
.L_x_16733:
        /* <DEDUP_REMOVED lines=61> */
.L_x_16731:
[----:B------:R-:W-:Y:S05]  /*23540*/  BSYNC.RECONVERGENT B1 ;  /* 0x0000000000017941 */ /* 0x000fea0003800200 */
.L_x_16730:
        /* <DEDUP_REMOVED lines=16> */
.L_x_16714:
        /* <DEDUP_REMOVED lines=24> */
.L_x_16735:
[----:B01----:R-:W-:Y:S01]  /*237d0*/  MOV R13, R188 ;  /* 0x000000bc000d7202 */ /* 0x003fe20000000f00 */
[----:B------:R-:W-:-:S07]  /*237e0*/  VIADD R0, R0, 0x100 ;  /* 0x0000010000007836 */ /* 0x000fce0000000000 */
.L_x_16672:
[----:B------:R-:W-:Y:S05]  /*237f0*/  BSYNC.RECONVERGENT B0 ;  /* 0x0000000000007941 */ /* 0x000fea0003800200 */
.L_x_16671:
        /* <DEDUP_REMOVED lines=35> */
.L_x_16741:
        /* <DEDUP_REMOVED lines=13> */
.L_x_16743:
[----:B------:R-:W-:Y:S05]  /*23b00*/  BSYNC.RECONVERGENT B2 ;  /* 0x0000000000027941 */ /* 0x000fea0003800200 */
.L_x_16742:
        /* <DEDUP_REMOVED lines=60> */
.L_x_16740:
[----:B------:R-:W-:Y:S05]  /*23ed0*/  BSYNC.RECONVERGENT B1 ;  /* 0x0000000000017941 */ /* 0x000fea0003800200 */
.L_x_16739:
        /* <DEDUP_REMOVED lines=20> */
.L_x_16746:
        /* <DEDUP_REMOVED lines=13> */
.L_x_16748:
[----:B------:R-:W-:Y:S05]  /*240f0*/  BSYNC.RECONVERGENT B2 ;  /* 0x0000000000027941 */ /* 0x000fea0003800200 */
.L_x_16747:
        /* <DEDUP_REMOVED lines=61> */
.L_x_16745:
[----:B------:R-:W-:Y:S05]  /*244d0*/  BSYNC.RECONVERGENT B1 ;  /* 0x0000000000017941 */ /* 0x000fea0003800200 */
.L_x_16744:
        /* <DEDUP_REMOVED lines=15> */
.L_x_16751:
        /* <DEDUP_REMOVED lines=13> */
.L_x_16753:
[----:B------:R-:W-:Y:S05]  /*246a0*/  BSYNC.RECONVERGENT B2 ;  /* 0x0000000000027941 */ /* 0x000fea0003800200 */
.L_x_16752:
        /* <DEDUP_REMOVED lines=61> */
.L_x_16750:
[----:B------:R-:W-:Y:S05]  /*24a80*/  BSYNC.RECONVERGENT B1 ;  /* 0x0000000000017941 */ /* 0x000fea0003800200 */
.L_x_16749:
        /* <DEDUP_REMOVED lines=17> */
.L_x_16756:
        /* <DEDUP_REMOVED lines=13> */
.L_x_16758:
[----:B------:R-:W-:Y:S05]  /*24c70*/  BSYNC.RECONVERGENT B2 ;  /* 0x0000000000027941 */ /* 0x000fea0003800200 */
.L_x_16757:
        /* <DEDUP_REMOVED lines=61> */
.L_x_16755:
[----:B------:R-:W-:Y:S05]  /*25050*/  BSYNC.RECONVERGENT B1 ;  /* 0x0000000000017941 */ /* 0x000fea0003800200 */
.L_x_16754:
        /* <DEDUP_REMOVED lines=15> */
.L_x_16761:
        /* <DEDUP_REMOVED lines=13> */
.L_x_16763:
[----:B------:R-:W-:Y:S05]  /*25220*/  BSYNC.RECONVERGENT B2 ;  /* 0x0000000000027941 */ /* 0x000fea0003800200 */
.L_x_16762:
        /* <DEDUP_REMOVED lines=61> */
.L_x_16760:
[----:B------:R-:W-:Y:S05]  /*25600*/  BSYNC.RECONVERGENT B1 ;  /* 0x0000000000017941 */ /* 0x000fea0003800200 */
.L_x_16759:
        /* <DEDUP_REMOVED lines=17> */
.L_x_16766:
        /* <DEDUP_REMOVED lines=13> */
.L_x_16768:
[----:B------:R-:W-:Y:S05]  /*257f0*/  BSYNC.RECONVERGENT B2 ;  /* 0x0000000000027941 */ /* 0x000fea0003800200 */
.L_x_16767:
        /* <DEDUP_REMOVED lines=61> */
.L_x_16765:
[----:B------:R-:W-:Y:S05]  /*25bd0*/  BSYNC.RECONVERGENT B1 ;  /* 0x0000000000017941 */ /* 0x000fea0003800200 */
.L_x_16764:
        /* <DEDUP_REMOVED lines=15> */
.L_x_16771:
        /* <DEDUP_REMOVED lines=13> */
.L_x_16773:
[----:B------:R-:W-:Y:S05]  /*25da0*/  BSYNC.RECONVERGENT B2 ;  /* 0x0000000000027941 */ /* 0x000fea0003800200 */
.L_x_16772:
        /* <DEDUP_REMOVED lines=61> */
.L_x_16770:
[----:B------:R-:W-:Y:S05]  /*26180*/  BSYNC.RECONVERGENT B1 ;  /* 0x0000000000017941 */ /* 0x000fea0003800200 */
.L_x_16769:
        /* <DEDUP_REMOVED lines=17> */
.L_x_16776:
        /* <DEDUP_REMOVED lines=15> */
.L_x_16778:
[----:B------:R-:W-:Y:S05]  /*26390*/  BSYNC.RECONVERGENT B2 ;  /* 0x0000000000027941 */ /* 0x000fea0003800200 */
.L_x_16777:
        /* <DEDUP_REMOVED lines=61> */
.L_x_16775:
[----:B------:R-:W-:Y:S05]  /*26770*/  BSYNC.RECONVERGENT B1 ;  /* 0x0000000000017941 */ /* 0x000fea0003800200 */
.L_x_16774:
        /* <DEDUP_REMOVED lines=35> */
.L_x_16738:
        /* <DEDUP_REMOVED lines=16> */
.L_x_16782:
        /* <DEDUP_REMOVED lines=13> */
.L_x_16784:
[----:B------:R-:W-:Y:S05]  /*26b80*/  BSYNC.RECONVERGENT B2 ;  /* 0x0000000000027941 */ /* 0x000fea0003800200 */
.L_x_16783:
        /* <DEDUP_REMOVED lines=61> */
.L_x_16781:
[----:B------:R-:W-:Y:S05]  /*26f60*/  BSYNC.RECONVERGENT B1 ;  /* 0x0000000000017941 */ /* 0x000fea0003800200 */
.L_x_16780:
        /* <DEDUP_REMOVED lines=18> */
.L_x_16787:
        /* <DEDUP_REMOVED lines=13> */
.L_x_16789:
[----:B------:R-:W-:Y:S05]  /*27160*/  BSYNC.RECONVERGENT B2 ;  /* 0x0000000000027941 */ /* 0x000fea0003800200 */
.L_x_16788:
        /* <DEDUP_REMOVED lines=61> */
.L_x_16786:
[----:B------:R-:W-:Y:S05]  /*27540*/  BSYNC.RECONVERGENT B1 ;  /* 0x0000000000017941 */ /* 0x000fea0003800200 */
.L_x_16785:
        /* <DEDUP_REMOVED lines=16> */
.L_x_16792:
        /* <DEDUP_REMOVED lines=13> */
.L_x_16794:
[----:B------:R-:W-:Y:S05]  /*27720*/  BSYNC.RECONVERGENT B2 ;  /* 0x0000000000027941 */ /* 0x000fea0003800200 */
.L_x_16793:
        /* <DEDUP_REMOVED lines=61> */
.L_x_16791:
[----:B------:R-:W-:Y:S05]  /*27b00*/  BSYNC.RECONVERGENT B1 ;  /* 0x0000000000017941 */ /* 0x000fea0003800200 */
.L_x_16790:
        /* <DEDUP_REMOVED lines=16> */
.L_x_16797:
        /* <DEDUP_REMOVED lines=13> */
.L_x_16799:
[----:B------:R-:W-:Y:S05]  /*27ce0*/  BSYNC.RECONVERGENT B2 ;  /* 0x0000000000027941 */ /* 0x000fea0003800200 */
.L_x_16798:
        /* <DEDUP_REMOVED lines=61> */
.L_x_16796:
[----:B------:R-:W-:Y:S05]  /*280c0*/  BSYNC.RECONVERGENT B1 ;  /* 0x0000000000017941 */ /* 0x000fea0003800200 */
.L_x_16795:
        /* <DEDUP_REMOVED lines=16> */
.L_x_16779:
[----:B------:R-:W0:Y:S01]  /*281d0*/  LDC.64 R190, c[0x0][0x3a8] ;  /* 0x0000ea00ffbe7b82 */ /* 0x000e220000000a00 */
[----:B------:R-:W-:Y:S02]  /*281e0*/  SEL R13, RZ, 0x1000000, !P5 ;  /* 0x01000000ff0d7807 */ /* 0x000fe40006800000 */
[----:B------:R-:W-:Y:S02]  /*281f0*/  SEL R194, RZ, 0x10000, !P4 ;  /* 0x00010000ffc27807 */ /* 0x000fe40006000000 */
[----:B------:R-:W-:Y:S02]  /*28200*/  SEL R189, RZ, 0x100, !P3 ;  /* 0x00000100ffbd7807 */ /* 0x000fe40005800000 */
[----:B------:R-:W-:Y:S01]  /*28210*/  SEL R200, RZ, 0x1, !P2 ;  /* 0x00000001ffc87807 */ /* 0x000fe20005000000 */
[----:B------:R-:W1:Y:S01]  /*28220*/  LDC.64 R192, c[0x0][0x3b0] ;  /* 0x0000ec00ffc07b82 */ /* 0x000e620000000a00 */
[----:B------:R-:W-:-:S05]  /*28230*/  IADD3 R13, PT, PT, R189, R13, R194 ;  /* 0x0000000dbd0d7210 */ /* 0x000fca0007ffe0c2 */
[----:B------:R-:W-:Y:S01]  /*28240*/  IMAD.IADD R189, R13, 0x1, R200 ;  /* 0x000000010dbd7824 */ /* 0x000fe200078e02c8 */
[----:B------:R-:W-:Y:S01]  /*28250*/  MOV R13, R188 ;  /* 0x000000bc000d7202 */ /* 0x000fe20000000f00 */
        /* <DEDUP_REMOVED lines=16> */
.L_x_16737:
[----:B------:R-:W-:Y:S05]  /*28360*/  BSYNC.RECONVERGENT B0 ;  /* 0x0000000000007941 */ /* 0x000fea0003800200 */
.L_x_16736:
[----:B------:R-:W-:Y:S01]  /*28370*/  FADD.FTZ R0, RZ, R156 ;  /* 0x0000009cff007221 */ /* 0x000fe20000010000 */
[C---:B------:R-:W-:Y:S01]  /*28380*/  ISETP.GE.U32.AND P0, PT, R2.reuse, 0x100, PT ;  /* 0x000001000200780c */ /* 0x040fe20003f06070 */
[----:B------:R-:W-:Y:S01]  /*28390*/  BSSY.RECONVERGENT B0, `(.L_x_16800) ;  /* 0x000008d000007945 */ /* 0x000fe20003800200 */
[C---:B------:R-:W-:Y:S01]  /*283a0*/  ISETP.GT.U32.AND P6, PT, R2.reuse, 0x1ff, PT ;  /* 0x000001ff0200780c */ /* 0x040fe20003fc4070 */
[----:B01----:R-:W-:Y:S01]  /*283b0*/  FADD.FTZ R189, R157, R0 ;  /* 0x000000009dbd7221 */ /* 0x003fe20000010000 */
[C---:B------:R-:W-:Y:S01]  /*283c0*/  ISETP.GT.U32.AND P5, PT, R2.reuse, 0x2ff, PT ;  /* 0x000002ff0200780c */ /* 0x040fe20003fa4070 */
[----:B------:R-:W-:Y:S01]  /*283d0*/  IMAD.MOV.U32 R199, RZ, RZ, RZ ;  /* 0x000000ffffc77224 */ /* 0x000fe200078e00ff */
[----:B------:R-:W-:Y:S01]  /*283e0*/  ISETP.GT.U32.AND P4, PT, R2, 0x3ff, PT ;  /* 0x000003ff0200780c */ /* 0x000fe20003f84070 */
[----:B------:R-:W-:Y:S01]  /*283f0*/  FADD.FTZ R0, R158, R189 ;  /* 0x000000bd9e007221 */ /* 0x000fe20000010000 */
[C---:B------:R-:W-:Y:S02]  /*28400*/  ISETP.GT.U32.AND P3, PT, R2.reuse, 0x4ff, PT ;  /* 0x000004ff0200780c */ /* 0x040fe40003f64070 */
        /* <DEDUP_REMOVED lines=54> */
[----:B------:R-:W-:-:S04]  /*28770*/  FFMA.FTZ R0, R195, R195, R0 ;  /* 0x000000c3c3007223 */ /* 0x000fc80000010000 */
        /* <DEDUP_REMOVED lines=68> */
[----:B------:R-:W-:Y:S01]  /*28bc0*/  LOP3.LUT R195, R0, 0x1f, RZ, 0xc0, !PT ;  /* 0x0000001f00c37812 */ /* 0x000fe200078ec0ff */
        /* <DEDUP_REMOVED lines=9> */
.L_x_16801:
[----:B------:R-:W-:Y:S05]  /*28c60*/  BSYNC.RECONVERGENT B0 ;  /* 0x0000000000007941 */ /* 0x000fea0003800200 */
.L_x_16800:
        /* <DEDUP_REMOVED lines=13> */
.L_x_16803:
[----:B------:R-:W-:Y:S05]  /*28d40*/  BSYNC.RECONVERGENT B0 ;  /* 0x0000000000007941 */ /* 0x000fea0003800200 */
.L_x_16802:
[----:B------:R-:W1:Y:S01]  /*28d50*/  SHFL.DOWN PT, R190, R199, 0x4, 0x1f ;  /* 0x08801f00c7be7f89 */ /* 0x000e6200000e0000 */
[-C--:B------:R-:W-:Y:S01]  /*28d60*/  I2FP.F32.S32 R195, R199.reuse ;  /* 0x000000c700c37245 */ /* 0x080fe20000201400 */
[----:B------:R-:W-:Y:S01]  /*28d70*/  BSSY.RECONVERGENT B0, `(.L_x_16804) ;  /* 0x0000059000007945 */ /* 0x000fe20003800200 */
[----:B------:R-:W-:Y:S01]  /*28d80*/  ISETP.NE.AND P1, PT, RZ, UR13, PT ;  /* 0x0000000dff007c0c */ /* 0x000fe2000bf25270 */
[----:B0-----:R-:W0:Y:S01]  /*28d90*/  SHFL.DOWN PT, R191, R188, 0x4, 0x1f ;  /* 0x08801f00bcbf7f89 */ /* 0x001e2200000e0000 */
[----:B-1----:R-:W-:Y:S02]  /*28da0*/  IADD3 R192, PT, PT, R190, R199, RZ ;  /* 0x000000c7bec07210 */ /* 0x002fe40007ffe0ff */
[----:B------:R-:W-:Y:S02]  /*28db0*/  I2FP.F32.S32 R200, R190 ;  /* 0x000000be00c87245 */ /* 0x000fe40000201400 */
[----:B------:R-:W-:Y:S01]  /*28dc0*/  I2FP.F32.S32 R193, R192 ;  /* 0x000000c000c17245 */ /* 0x000fe20000201400 */
[----:B------:R-:W1:Y:S02]  /*28dd0*/  SHFL.DOWN PT, R203, R192, 0x2, 0x1f ;  /* 0x08401f00c0cb7f89 */ /* 0x000e6400000e0000 */
        /* <DEDUP_REMOVED lines=17> */
[-C--:B-1----:R-:W-:Y:S02]  /*28ef0*/  IADD3 R207, PT, PT, R190, R199.reuse, RZ ;  /* 0x000000c7becf7210 */ /* 0x082fe40007ffe0ff */
[----:B------:R-:W-:Y:S01]  /*28f00*/  I2FP.F32.S32 R208, R199 ;  /* 0x000000c700d07245 */ /* 0x000fe20000201400 */
[----:B--2---:R-:W-:Y:S01]  /*28f10*/  FMUL.FTZ R203, R205, R192 ;  /* 0x000000c0cdcb7220 */ /* 0x004fe20000410000 */
[----:B------:R-:W-:-:S04]  /*28f20*/  I2FP.F32.S32 R207, R207 ;  /* 0x000000cf00cf7245 */ /* 0x000fc80000201400 */
[----:B------:R-:W0:Y:S02]  /*28f30*/  SHFL.DOWN PT, R192, R203, 0x1, 0x1f ;  /* 0x08201f00cbc07f89 */ /* 0x000e2400000e0000 */
[----:B------:R-:W1:Y:S01]  /*28f40*/  MUFU.RCP R207, R207 ;  /* 0x000000cf00cf7308 */ /* 0x000e620000001000 */
[----:B0-----:R-:W-:Y:S01]  /*28f50*/  FMUL.FTZ R199, R192, R208 ;  /* 0x000000d0c0c77220 */ /* 0x001fe20000410000 */
[----:B------:R-:W-:-:S03]  /*28f60*/  FADD.FTZ R192, R203, -R192 ;  /* 0x800000c0cbc07221 */ /* 0x000fc60000010000 */
[----:B------:R-:W-:-:S04]  /*28f70*/  FFMA.FTZ R210, R204, R203, R199 ;  /* 0x000000cbccd27223 */ /* 0x000fc800000100c7 */
[----:B-1----:R-:W-:-:S05]  /*28f80*/  FMUL.FTZ R210, R207, R210 ;  /* 0x000000d2cfd27220 */ /* 0x002fca0000410000 */
        /* <DEDUP_REMOVED lines=12> */
[----:B0-----:R-:W-:Y:S01]  /*29050*/  FADD.FTZ R190, R188, R191 ;  /* 0x000000bfbcbe7221 */ /* 0x001fe20000010000 */
[----:B------:R-:W-:Y:S02]  /*29060*/  FMUL.FTZ R191, R192, R192 ;  /* 0x000000c0c0bf7220 */ /* 0x000fe40000410000 */
[----:B------:R-:W0:Y:S01]  /*29070*/  LDC R192, c[0x0][0x448] ;  /* 0x00011200ffc07b82 */ /* 0x000e220000000800 */
[----:B------:R-:W-:Y:S01]  /*29080*/  FFMA.FTZ R190, R205, R193, R190 ;  /* 0x000000c1cdbe7223 */ /* 0x000fe200000100be */
[----:B------:R-:W-:-:S04]  /*29090*/  FMUL.FTZ R191, R204, R191 ;  /* 0x000000bfccbf7220 */ /* 0x000fc80000410000 */
[----:B------:R-:W1:Y:S01]  /*290a0*/  SHFL.DOWN PT, R189, R190, 0x1, 0x1f ;  /* 0x08201f00bebd7f89 */ /* 0x000e6200000e0000 */
[----:B------:R-:W-:Y:S01]  /*290b0*/  FMUL.FTZ R191, R191, R208 ;  /* 0x000000d0bfbf7220 */ /* 0x000fe20000410000 */
[----:B-1----:R-:W-:-:S04]  /*290c0*/  FADD.FTZ R188, R190, R189 ;  /* 0x000000bdbebc7221 */ /* 0x002fc80000010000 */
[----:B------:R-:W-:Y:S02]  /*290d0*/  FFMA.FTZ R207, R207, R191, R188 ;  /* 0x000000bfcfcf7223 */ /* 0x000fe400000100bc */
[----:B------:R-:W1:Y:S04]  /*290e0*/  @!P1 LDC.64 R188, c[0x0][0x3c0] ;  /* 0x0000f000ffbc9b82 */ /* 0x000e680000000a00 */
[----:B------:R-:W0:Y:S04]  /*290f0*/  SHFL.IDX PT, R207, R207, RZ, 0x1f ;  /* 0x00001fffcfcf7589 */ /* 0x000e2800000e0000 */
[----:B------:R-:W2:Y:S01]  /*29100*/  @!P1 LDC.64 R190, c[0x0][0x3c8] ;  /* 0x0000f200ffbe9b82 */ /* 0x000ea20000000a00 */
[----:B-1----:R-:W-:-:S04]  /*29110*/  @!P1 IMAD.WIDE R188, R10, 0x4, R188 ;  /* 0x000000040abc9825 */ /* 0x002fc800078e02bc */
[----:B0-----:R-:W-:Y:S01]  /*29120*/  FFMA.FTZ R192, R207, UR14, R192 ;  /* 0x0000000ecfc07c23 */ /* 0x001fe200080100c0 */
[----:B------:R0:W-:Y:S03]  /*29130*/  @!P1 STG.E desc[UR6][R188.64], R211 ;  /* 0x000000d3bc009986 */ /* 0x0001e6000c101906 */
[----:B------:R-:W-:Y:S01]  /*29140*/  FADD.FTZ R192, R192, R209 ;  /* 0x000000d1c0c07221 */ /* 0x000fe20000010000 */
[----:B--2---:R-:W-:-:S03]  /*29150*/  @!P1 IMAD.WIDE R190, R10, 0x4, R190 ;  /* 0x000000040abe9825 */ /* 0x004fc600078e02be */
        /* <DEDUP_REMOVED lines=13> */
[C---:B------:R-:W-:Y:S01]  /*29230*/  FFMA.FTZ R188, R189.reuse, R20, R100 ;  /* 0x00000014bdbc7223 */ /* 0x040fe20000010064 */
[----:B------:R-:W-:Y:S01]  /*29240*/  FFMA.FTZ R192, R189, R24, R128 ;  /* 0x00000018bdc07223 */ /* 0x000fe20000010080 */
[C---:B------:R-:W-:Y:S01]  /*29250*/  FFMA.FTZ R189, R190.reuse, R21, R101 ;  /* 0x00000015bebd7223 */ /* 0x040fe20000010065 */
[----:B------:R-:W-:Y:S01]  /*29260*/  FFMA.FTZ R193, R190, R25, R129 ;  /* 0x00000019bec17223 */ /* 0x000fe20000010081 */
[C---:B------:R-:W-:Y:S01]  /*29270*/  FFMA.FTZ R190, R191.reuse, R22, R102 ;  /* 0x00000016bfbe7223 */ /* 0x040fe20000010066 */
[----:B------:R-:W-:Y:S01]  /*29280*/  FFMA.FTZ R194, R191, R26, R130 ;  /* 0x0000001abfc27223 */ /* 0x000fe20000010082 */
[C---:B------:R-:W-:Y:S01]  /*29290*/  FFMA.FTZ R191, R206.reuse, R23, R103 ;  /* 0x00000017cebf7223 */ /* 0x040fe20000010067 */
[----:B------:R-:W-:Y:S01]  /*292a0*/  FFMA.FTZ R195, R206, R27, R131 ;  /* 0x0000001bcec37223 */ /* 0x000fe20000010083 */
[----:B-1----:R-:W-:-:S05]  /*292b0*/  IMAD.WIDE.U32 R202, R198, 0x10, R202 ;  /* 0x00000010c6ca7825 */ /* 0x002fca00078e00ca */
[----:B------:R1:W-:Y:S01]  /*292c0*/  STG.E.128 desc[UR6][R202.64], R188 ;  /* 0x000000bcca007986 */ /* 0x0003e2000c101d06 */
[----:B0-----:R-:W-:-:S04]  /*292d0*/  IMAD.WIDE.U32 R204, R198, 0x10, R204 ;  /* 0x00000010c6cc7825 */ /* 0x001fc800078e00cc */
[----:B------:R-:W-:Y:S01]  /*292e0*/  VIADD R198, R198, 0x100 ;  /* 0x00000100c6c67836 */ /* 0x000fe20000000000 */
[----:B------:R1:W-:Y:S06]  /*292f0*/  STG.E.128 desc[UR6][R204.64], R192 ;  /* 0x000000c0cc007986 */ /* 0x0003ec000c101d06 */
.L_x_16805:
[----:B------:R-:W-:Y:S05]  /*29300*/  BSYNC.RECONVERGENT B0 ;  /* 0x0000000000007941 */ /* 0x000fea0003800200 */
.L_x_16804:
[----:B------:R-:W-:Y:S01]  /*29310*/  LOP3.LUT P0, RZ, R19, 0x100, RZ, 0xc0, !PT ;  /* 0x0000010013ff7812 */ /* 0x000fe2000780c0ff */
        /* <DEDUP_REMOVED lines=12> */
[----:B------:R-:W-:-:S03]  /*293e0*/  FFMA.FTZ R192, R193, R32, R124 ;  /* 0x00000020c1c07223 */ /* 0x000fc6000001007c */
[----:B------:R-:W-:Y:S01]  /*293f0*/  FFMA.FTZ R195, R206, R35, R127 ;  /* 0x00000023cec37223 */ /* 0x000fe2000001007f */
[----:B0-----:R-:W-:-:S04]  /*29400*/  IMAD.WIDE.U32 R202, R198, 0x10, R188 ;  /* 0x00000010c6ca7825 */ /* 0x001fc800078e00bc */
[----:B------:R-:W-:Y:S01]  /*29410*/  FFMA.FTZ R188, R193, R28, R96 ;  /* 0x0000001cc1bc7223 */ /* 0x000fe20000010060 */
[C---:B------:R-:W-:Y:S01]  /*29420*/  FFMA.FTZ R189, R194.reuse, R29, R97 ;  /* 0x0000001dc2bd7223 */ /* 0x040fe20000010061 */
[----:B------:R-:W-:Y:S01]  /*29430*/  FFMA.FTZ R193, R194, R33, R125 ;  /* 0x00000021c2c17223 */ /* 0x000fe2000001007d */
[----:B------:R-:W-:Y:S01]  /*29440*/  FFMA.FTZ R194, R201, R34, R126 ;  /* 0x00000022c9c27223 */ /* 0x000fe2000001007e */
[----:B-1----:R-:W-:-:S04]  /*29450*/  IMAD.WIDE.U32 R204, R198, 0x10, R190 ;  /* 0x00000010c6cc7825 */ /* 0x002fc800078e00be */
[----:B------:R-:W-:Y:S01]  /*29460*/  FFMA.FTZ R190, R201, R30, R98 ;  /* 0x0000001ec9be7223 */ /* 0x000fe20000010062 */
[----:B------:R-:W-:Y:S01]  /*29470*/  FFMA.FTZ R191, R206, R31, R99 ;  /* 0x0000001fcebf7223 */ /* 0x000fe20000010063 */
[----:B------:R-:W-:-:S04]  /*29480*/  IADD3 R198, PT, PT, R198, 0x100, RZ ;  /* 0x00000100c6c67810 */ /* 0x000fc80007ffe0ff */
[----:B------:R2:W-:Y:S04]  /*29490*/  STG.E.128 desc[UR6][R202.64], R188 ;  /* 0x000000bcca007986 */ /* 0x0005e8000c101d06 */
[----:B------:R2:W-:Y:S02]  /*294a0*/  STG.E.128 desc[UR6][R204.64], R192 ;  /* 0x000000c0cc007986 */ /* 0x0005e4000c101d06 */
.L_x_16807:
[----:B------:R-:W-:Y:S05]  /*294b0*/  BSYNC.RECONVERGENT B0 ;  /* 0x0000000000007941 */ /* 0x000fea0003800200 */
.L_x_16806:
[----:B------:R-:W-:Y:S01]  /*294c0*/  LOP3.LUT P0, RZ, R19, 0x80, RZ, 0xc0, !PT ;  /* 0x0000008013ff7812 */ /* 0x000fe2000780c0ff */
        /* <DEDUP_REMOVED lines=22> */
[----:B------:R-:W-:-:S04]  /*29630*/  VIADD R198, R198, 0x100 ;  /* 0x00000100c6c67836 */ /* 0x000fc80000000000 */
[----:B------:R3:W-:Y:S04]  /*29640*/  STG.E.128 desc[UR6][R202.64], R188 ;  /* 0x000000bcca007986 */ /* 0x0007e8000c101d06 */
[----:B------:R3:W-:Y:S02]  /*29650*/  STG.E.128 desc[UR6][R204.64], R192 ;  /* 0x000000c0cc007986 */ /* 0x0007e4000c101d06 */
.L_x_16809:
[----:B------:R-:W-:Y:S05]  /*29660*/  BSYNC.RECONVERGENT B0 ;  /* 0x0000000000007941 */ /* 0x000fea0003800200 */
.L_x_16808:
[----:B------:R-:W-:Y:S01]  /*29670*/  LOP3.LUT P0, RZ, R19, 0x20, RZ, 0xc0, !PT ;  /* 0x0000002013ff7812 */ /* 0x000fe2000780c0ff */
        /* <DEDUP_REMOVED lines=25> */
.L_x_16811:
[----:B------:R-:W-:Y:S05]  /*29810*/  BSYNC.RECONVERGENT B0 ;  /* 0x0000000000007941 */ /* 0x000fea0003800200 */
.L_x_16810:
[----:B------:R-:W-:Y:S01]  /*29820*/  LOP3.LUT P0, RZ, R19, 0x10, RZ, 0xc0, !PT ;  /* 0x0000001013ff7812 */ /* 0x000fe2000780c0ff */
        /* <DEDUP_REMOVED lines=25> */
.L_x_16813:
[----:B------:R-:W-:Y:S05]  /*299c0*/  BSYNC.RECONVERGENT B0 ;  /* 0x0000000000007941 */ /* 0x000fea0003800200 */
.L_x_16812:
        /* <DEDUP_REMOVED lines=26> */
.L_x_16815:
[----:B------:R-:W-:Y:S05]  /*29b70*/  BSYNC.RECONVERGENT B0 ;  /* 0x0000000000007941 */ /* 0x000fea0003800200 */
.L_x_16814:
        /* <DEDUP_REMOVED lines=26> */
.L_x_16817:
[----:B------:R-:W-:Y:S05]  /*29d20*/  BSYNC.RECONVERGENT B0 ;  /* 0x0000000000007941 */ /* 0x000fea0003800200 */
.L_x_16816:
        /* <DEDUP_REMOVED lines=21> */
[C---:B------:R-:W-:Y:S01]  /*29e80*/  FFMA.FTZ R191, R202.reuse, R139, R143 ;  /* 0x0000008bcabf7223 */ /* 0x040fe2000001008f */
[----:B------:R-:W-:-:S04]  /*29e90*/  FFMA.FTZ R195, R202, R135, R147 ;  /* 0x00000087cac37223 */ /* 0x000fc80000010093 */
[----:B------:R0:W-:Y:S04]  /*29ea0*/  STG.E.128 desc[UR6][R200.64], R188 ;  /* 0x000000bcc8007986 */ /* 0x0001e8000c101d06 */
[----:B------:R0:W-:Y:S02]  /*29eb0*/  STG.E.128 desc[UR6][R198.64], R192 ;  /* 0x000000c0c6007986 */ /* 0x0001e4000c101d06 */
.L_x_16819:
[----:B------:R-:W-:Y:S05]  /*29ec0*/  BSYNC.RECONVERGENT B0 ;  /* 0x0000000000007941 */ /* 0x000fea0003800200 */
.L_x_16818:
[----:B01234-:R-:W0:Y:S01]  /*29ed0*/  LDC.64 R188, c[0x0][0x380] ;  /* 0x0000e000ffbc7b82 */ /* 0x01fe220000000a00 */
[----:B------:R-:W-:Y:S01]  /*29ee0*/  UPLOP3.LUT UP1, UPT, UPT, UPT, UP1, 0x40, 0x4 ;  /* 0x000000000004789c */ /* 0x000fe20003f2e810 */
[----:B0-----:R-:W-:-:S04]  /*29ef0*/  IADD3 R10, PT, PT, R10, R188, RZ ;  /* 0x000000bc0a0a7210 */ /* 0x001fc80007ffe0ff */
[----:B------:R-:W-:-:S13]  /*29f00*/  ISETP.GE.AND P0, PT, R10, R189, PT ;  /* 0x000000bd0a00720c */ /* 0x000fda0003f06270 */
[----:B------:R-:W-:Y:S05]  /*29f10*/  @!P0 BRA `(.L_x_16820) ;  /* 0xfffffd8800148947 */ /* 0x000fea000383ffff */
[----:B------:R-:W-:Y:S05]  /*29f20*/  EXIT ;  /* 0x000000000000794d */ /* 0x000fea0003800000 */
.L_x_16821:
        /* <DEDUP_REMOVED lines=13> */
.L_x_18080:


//--------------------- .text._ZN10layer_norm31ln_parallel_residual_fwd_kernelINS_13Kernel_traitsIfffffjLj8192ELj1ELj1ELj8ELj16ENS_18Kernel_traits_baseILj8192EfffffjLj256EEEEELb1ELb0ELb1EEEvNS_9FwdParamsE --------------------------
	.section	.text._ZN10layer_norm31ln_parallel_residual_fwd_kernelINS_13Kernel_traitsIfffffjLj8192ELj1ELj1ELj8ELj16ENS_18Kernel_traits_baseILj8192EfffffjLj256EEEEELb1ELb0ELb1EEEvNS_9FwdParamsE,"ax",@progbits
	.align	128
        .global         _ZN10layer_norm31ln_parallel_residual_fwd_kernelINS_13Kernel_traitsIfffffjLj8192ELj1ELj1ELj8ELj16ENS_18Kernel_traits_baseILj8192EfffffjLj256EEEEELb1ELb0ELb1EEEvNS_9FwdParamsE
        .type           _ZN10layer_norm31ln_parallel_residual_fwd_kernelINS_13Kernel_traitsIfffffjLj8192ELj1ELj1ELj8ELj16ENS_18Kernel_traits_baseILj8192EfffffjLj256EEEEELb1ELb0ELb1EEEvNS_9FwdParamsE,@function
        .size           _ZN10layer_norm31ln_parallel_residual_fwd_kernelINS_13Kernel_traitsIfffffjLj8192ELj1ELj1ELj8ELj16ENS_18Kernel_traits_baseILj8192EfffffjLj256EEEEELb1ELb0ELb1EEEvNS_9FwdParamsE,(.L_x_18081 - _ZN10layer_norm31ln_parallel_residual_fwd_kernelINS_13Kernel_traitsIfffffjLj8192ELj1ELj1ELj8ELj16ENS_18Kernel_traits_baseILj8192EfffffjLj256EEEEELb1ELb0ELb1EEEvNS_9FwdParamsE)
        .other          _ZN10layer_norm31ln_parallel_residual_fwd_kernelINS_13Kernel_traitsIfffffjLj8192ELj1ELj1ELj8ELj16ENS_18Kernel_traits_baseILj8192EfffffjLj256EEEEELb1ELb0ELb1EEEvNS_9FwdParamsE,@"STO_CUDA_ENTRY STV_DEFAULT"
_ZN10layer_norm31ln_parallel_residual_fwd_kernelINS_13Kernel_traitsIfffffjLj8192ELj1ELj1ELj8ELj16ENS_18Kernel_traits_baseILj8192EfffffjLj256EEEEELb1ELb0ELb1EEEvNS_9FwdParamsE:
.text._ZN10layer_norm31ln_parallel_residual_fwd_kernelINS_13Kernel_traitsIfffffjLj8192ELj1ELj1ELj8ELj16ENS_18Kernel_traits_baseILj8192EfffffjLj256EEEEELb1ELb0ELb1EEEvNS_9FwdParamsE:
        /* <DEDUP_REMOVED lines=103> */
.L_x_16823:
        /* <DEDUP_REMOVED lines=31> */
.L_x_16822:
        /* <DEDUP_REMOVED lines=45> */
.L_x_16825:
        /* <DEDUP_REMOVED lines=46> */
.L_x_16824:
[----:B------:R-:W1:Y:S02]  /*0e10*/  LDCU UR4, c[0x0][0x384] ;  /* 0x00007080ff0477ac */ /* 0x000e640008000800 */
[----:B-1----:R-:W-:-:S13]  /*0e20*/  ISETP.GE.AND P0, PT, R199, UR4, PT ;  /* 0x00000004c7007c0c */ /* 0x002fda000bf06270 */
[----:B------:R-:W-:Y:S05]  /*0e30*/  @P0 EXIT ;  /* 0x000000000000094d */ /* 0x000fea0003800000 */
[----:B------:R-:W-:Y:S01]  /*0e40*/  IMAD.HI.U32 R21, R198, -0x326172a9, RZ ;  /* 0xcd9e8d57c6157827 */ /* 0x000fe200078e00ff */
[----:B------:R-:W1:Y:S01]  /*0e50*/  LDCU.64 UR4, c[0x0][0x398] ;  /* 0x00007300ff0477ac */ /* 0x000e620008000a00 */
[----:B------:R-:W-:Y:S02]  /*0e60*/  LOP3.LUT R201, R201, 0xfffffffd, RZ, 0xc0, !PT ;  /* 0xfffffffdc9c97812 */ /* 0x000fe400078ec0ff */
[C---:B0---4-:R-:W-:Y:S01]  /*0e70*/  IMAD.HI.U32 R23, R197.reuse, -0x2daee0ad, RZ ;  /* 0xd2511f53c5177827 */ /* 0x051fe200078e00ff */
        /* <DEDUP_REMOVED lines=25> */
[----:B------:R-:W0:Y:S01]  /*1010*/  LDCU.64 UR12, c[0x0][0x3a0] ;  /* 0x00007400ff0c77ac */ /* 0x000e220008000a00 */
[----:B------:R-:W-:Y:S02]  /*1020*/  IMAD R24, R24, -0x326172a9, RZ ;  /* 0xcd9e8d5718187824 */ /* 0x000fe400078e02ff */
[C---:B------:R-:W-:Y:S01]  /*1030*/  IMAD.HI.U32 R0, R21.reuse, -0x326172a9, RZ ;  /* 0xcd9e8d5715007827 */ /* 0x040fe200078e00ff */
[----:B------:R-:W-:Y:S01]  /*1040*/  LOP3.LUT R23, R14, R25, R23, 0x96, !PT ;  /* 0x000000190e177212 */ /* 0x000fe200078e9617 */
[----:B------:R-:W-:Y:S01]  /*1050*/  UPLOP3.LUT UP0, UPT, UPT, UPT, UPT, 0x40, 0x4 ;  /* 0x000000000004789c */ /* 0x000fe20003f0e870 */
[----:B-1----:R-:W-:Y:S01]  /*1060*/  ISETP.NE.AND P1, PT, RZ, UR4, PT ;  /* 0x00000004ff007c0c */ /* 0x002fe2000bf25270 */
        /* <DEDUP_REMOVED lines=40> */
[----:B0-234-:R-:W-:-:S07]  /*12f0*/  IMAD R194, R22, -0x326172a9, RZ ;  /* 0xcd9e8d5716c27824 */ /* 0x01dfce00078e02ff */
.L_x_17138:
        /* <DEDUP_REMOVED lines=35> */
.L_x_16828:
        /* <DEDUP_REMOVED lines=12> */
.L_x_16829:
        /* <DEDUP_REMOVED lines=39> */
[----:B------:R-:W-:Y:S01]  /*1860*/  HFMA2 R32, -RZ, RZ, 0, 0 ;  /* 0x00000000ff207431 */ /* 0x000fe200000001ff */
[----:B------:R-:W-:Y:S01]  /*1870*/  LOP3.LUT R195, R2, R30, R35, 0x96, !PT ;  /* 0x0000001e02c37212 */ /* 0x000fe200078e9623 */
[----:B------:R-:W-:-:S07]  /*1880*/  IMAD.MOV.U32 R30, RZ, RZ, R34 ;  /* 0x000000ffff1e7224 */ /* 0x000fce00078e0022 */
.L_x_16827:
[----:B------:R-:W-:Y:S01]  /*1890*/  ISETP.NE.AND P0, PT, R32, 0x1, PT ;  /* 0x000000012000780c */ /* 0x000fe20003f05270 */
[----:B------:R-:W-:Y:S01]  /*18a0*/  UMOV UR4, UR6 ;  /* 0x0000000600047c82 */ /* 0x000fe20008000000 */
        /* <DEDUP_REMOVED lines=14> */
.L_x_16831:
        /* <DEDUP_REMOVED lines=12> */
.L_x_16832:
        /* <DEDUP_REMOVED lines=42> */
.L_x_16830:
        /* <DEDUP_REMOVED lines=15> */
.L_x_16834:
        /* <DEDUP_REMOVED lines=12> */
.L_x_16835:
        /* <DEDUP_REMOVED lines=42> */
.L_x_16833:
        /* <DEDUP_REMOVED lines=15> */
.L_x_16837:
        /* <DEDUP_REMOVED lines=12> */
.L_x_16838:
        /* <DEDUP_REMOVED lines=42> */
.L_x_16836:
        /* <DEDUP_REMOVED lines=18> */
.L_x_16826:
[----:B------:R-:W-:Y:S01]  /*26b0*/  ISETP.NE.AND P0, PT, R202, 0x1, PT ;  /* 0x00000001ca00780c */ /* 0x000fe20003f05270 */
[----:B------:R-:W-:Y:S01]  /*26c0*/  IMAD.MOV.U32 R22, RZ, RZ, 0x2 ;  /* 0x00000002ff167424 */ /* 0x000fe200078e00ff */
[----:B0-----:R-:W-:Y:S01]  /*26d0*/  MOV R30, R203 ;  /* 0x000000cb001e7202 */ /* 0x001fe20000000f00 */
        /* <DEDUP_REMOVED lines=12> */
.L_x_16841:
        /* <DEDUP_REMOVED lines=12> */
.L_x_16842:
        /* <DEDUP_REMOVED lines=42> */
.L_x_16840:
        /* <DEDUP_REMOVED lines=18> */
.L_x_16844:
        /* <DEDUP_REMOVED lines=12> */
.L_x_16845:
        /* <DEDUP_REMOVED lines=42> */
.L_x_16843:
        /* <DEDUP_REMOVED lines=14> */
.L_x_16847:
        /* <DEDUP_REMOVED lines=12> */
.L_x_16848:
        /* <DEDUP_REMOVED lines=42> */
.L_x_16846:
        /* <DEDUP_REMOVED lines=16> */
.L_x_16850:
        /* <DEDUP_REMOVED lines=12> */
.L_x_16851:
        /* <DEDUP_REMOVED lines=42> */
.L_x_16849:
        /* <DEDUP_REMOVED lines=14> */
.L_x_16853:
        /* <DEDUP_REMOVED lines=12> */
.L_x_16854:
        /* <DEDUP_REMOVED lines=42> */
.L_x_16852:
        /* <DEDUP_REMOVED lines=16> */
.L_x_16856:
        /* <DEDUP_REMOVED lines=12> */
.L_x_16857:
        /* <DEDUP_REMOVED lines=42> */
.L_x_16855:
        /* <DEDUP_REMOVED lines=14> */
.L_x_16859:
        /* <DEDUP_REMOVED lines=12> */
.L_x_16860:
        /* <DEDUP_REMOVED lines=42> */
.L_x_16858:
        /* <DEDUP_REMOVED lines=16> */
.L_x_16862:
        /* <DEDUP_REMOVED lines=12> */
.L_x_16863:
        /* <DEDUP_REMOVED lines=42> */
.L_x_16861:
        /* <DEDUP_REMOVED lines=8> */
[----:B------:R-:W-:Y:S01]  /*49e0*/  FSETP.GTU.FTZ.AND P0, PT, R22, UR4, PT ;  /* 0x0000000416007c0b */ /* 0x000fe2000bf1c000 */
[----:B------:R-:W-:Y:S01]  /*49f0*/  FMUL.FTZ R22, R59, UR5 ;  /* 0x000000053b167c20 */ /* 0x000fe20008410000 */
        /* <DEDUP_REMOVED lines=9> */
[----:B------:R-:W-:Y:S01]  /*4a90*/  FADD.FTZ R50, R26, R21 ;  /* 0x000000151a327221 */ /* 0x000fe20000010000 */
[----:B------:R-:W-:Y:S01]  /*4aa0*/  FSEL R24, R24, RZ, P2 ;  /* 0x000000ff18187208 */ /* 0x000fe20001000000 */
[----:B------:R-:W-:Y:S01]  /*4ab0*/  @P1 FADD.FTZ R49, R53, R49 ;  /* 0x0000003135311221 */ /* 0x000fe20000010000 */
[----:B------:R-:W-:Y:S01]  /*4ac0*/  FSEL R27, R27, RZ, P5 ;  /* 0x000000ff1b1b7208 */ /* 0x000fe20002800000 */
[----:B------:R-:W-:Y:S01]  /*4ad0*/  @P1 FADD.FTZ R50, R54, R50 ;  /* 0x0000003236321221 */ /* 0x000fe20000010000 */
[----:B------:R-:W-:Y:S01]  /*4ae0*/  FSEL R22, R22, RZ, !P0 ;  /* 0x000000ff16167208 */ /* 0x000fe20004000000 */
[----:B------:R-:W-:Y:S01]  /*4af0*/  FADD.FTZ R48, R24, R33 ;  /* 0x0000002118307221 */ /* 0x000fe20000010000 */
[----:B------:R-:W-:-:S02]  /*4b00*/  PRMT R21, R34, 0x7610, R21 ;  /* 0x0000761022157816 */ /* 0x000fc40000000015 */
[----:B------:R-:W-:Y:S01]  /*4b10*/  SEL R192, RZ, 0x1, P0 ;  /* 0x00000001ffc07807 */ /* 0x000fe20000000000 */
[----:B------:R-:W-:Y:S01]  /*4b20*/  FADD.FTZ R51, R22, R27 ;  /* 0x0000001b16337221 */ /* 0x000fe20000010000 */
[----:B------:R-:W-:Y:S01]  /*4b30*/  PRMT R22, R35, 0x7610, R22 ;  /* 0x0000761023167816 */ /* 0x000fe20000000016 */
[----:B------:R-:W-:Y:S02]  /*4b40*/  @P1 FADD.FTZ R48, R52, R48 ;  /* 0x0000003034301221 */ /* 0x000fe40000010000 */
[----:B------:R-:W-:-:S07]  /*4b50*/  @P1 FADD.FTZ R51, R55, R51 ;  /* 0x0000003337331221 */ /* 0x000fce0000010000 */
.L_x_16839:
        /* <DEDUP_REMOVED lines=32> */
.L_x_16864:
[----:B------:R1:W5:Y:S04]  /*4d60*/  @P0 LDG.E.128 R56, desc[UR8][R32.64] ;  /* 0x0000000820380981 */ /* 0x000368000c1e1d00 */
[----:B------:R1:W5:Y:S04]  /*4d70*/  @P1 LDG.E.128 R52, desc[UR8][R28.64] ;  /* 0x000000081c341981 */ /* 0x000368000c1e1d00 */
[----:B0-----:R-:W5:Y:S01]  /*4d80*/  LDG.E.128 R24, desc[UR8][R24.64] ;  /* 0x0000000818187981 */ /* 0x001f62000c1e1d00 */
[----:B------:R-:W-:Y:S05]  /*4d90*/  @!P0 BRA `(.L_x_16865) ;  /* 0x0000002400348947 */ /* 0x000fea0003800000 */
        /* <DEDUP_REMOVED lines=15> */
.L_x_16867:
        /* <DEDUP_REMOVED lines=12> */
.L_x_16868:
        /* <DEDUP_REMOVED lines=42> */
.L_x_16866:
[----:B------:R-:W-:Y:S01]  /*51f0*/  ISETP.NE.AND P3, PT, R22, 0x1, PT ;  /* 0x000000011600780c */ /* 0x000fe20003f65270 */
[----:B-----5:R-:W-:Y:S01]  /*5200*/  FMUL.FTZ R24, R24, UR5 ;  /* 0x0000000518187c20 */ /* 0x020fe20008410000 */
        /* <DEDUP_REMOVED lines=14> */
.L_x_16870:
        /* <DEDUP_REMOVED lines=12> */
.L_x_16871:
        /* <DEDUP_REMOVED lines=42> */
.L_x_16869:
        /* <DEDUP_REMOVED lines=14> */
.L_x_16873:
        /* <DEDUP_REMOVED lines=12> */
.L_x_16874:
        /* <DEDUP_REMOVED lines=42> */
.L_x_16872:
        /* <DEDUP_REMOVED lines=16> */
.L_x_16876:
        /* <DEDUP_REMOVED lines=12> */
.L_x_16877:
        /* <DEDUP_REMOVED lines=42> */
.L_x_16875:
        /* <DEDUP_REMOVED lines=14> */
.L_x_16879:
        /* <DEDUP_REMOVED lines=12> */
.L_x_16880:
        /* <DEDUP_REMOVED lines=42> */
.L_x_16878:
        /* <DEDUP_REMOVED lines=16> */
.L_x_16882:
        /* <DEDUP_REMOVED lines=12> */
.L_x_16883:
        /* <DEDUP_REMOVED lines=42> */
.L_x_16881:
        /* <DEDUP_REMOVED lines=14> */
.L_x_16885:
        /* <DEDUP_REMOVED lines=12> */
.L_x_16886:
        /* <DEDUP_REMOVED lines=42> */
.L_x_16884:
        /* <DEDUP_REMOVED lines=16> */
.L_x_16888:
        /* <DEDUP_REMOVED lines=14> */
.L_x_16889:
        /* <DEDUP_REMOVED lines=42> */
.L_x_16887:
[----:B------:R-:W-:Y:S01]  /*7050*/  FMUL.FTZ R31, R56, UR5 ;  /* 0x00000005381f7c20 */ /* 0x000fe20008410000 */
[----:B------:R-:W-:Y:S01]  /*7060*/  FSETP.GTU.FTZ.AND P6, PT, R21, UR4, PT ;  /* 0x0000000415007c0b */ /* 0x000fe2000bfdc000 */
[----:B------:R-:W-:Y:S01]  /*7070*/  FMUL.FTZ R21, R57, UR5 ;  /* 0x0000000539157c20 */ /* 0x000fe20008410000 */
[----:B------:R-:W-:Y:S01]  /*7080*/  FMUL.FTZ R47, R59, UR5 ;  /* 0x000000053b2f7c20 */ /* 0x000fe20008410000 */
[----:B------:R-:W-:Y:S02]  /*7090*/  FSEL R26, R26, RZ, P4 ;  /* 0x000000ff1a1a7208 */ /* 0x000fe40002000000 */
[----:B------:R-:W-:Y:S02]  /*70a0*/  FSEL R31, R31, RZ, !P6 ;  /* 0x000000ff1f1f7208 */ /* 0x000fe40007000000 */
[----:B------:R-:W-:Y:S02]  /*70b0*/  SEL R32, RZ, 0x1, P6 ;  /* 0x00000001ff207807 */ /* 0x000fe40003000000 */
[----:B------:R-:W-:-:S02]  /*70c0*/  FSETP.GTU.FTZ.AND P6, PT, R22, UR4, PT ;  /* 0x0000000416007c0b */ /* 0x000fc4000bfdc000 */
[----:B------:R-:W-:Y:S02]  /*70d0*/  FSEL R25, R25, RZ, P3 ;  /* 0x000000ff19197208 */ /* 0x000fe40001800000 */
[----:B------:R-:W-:Y:S01]  /*70e0*/  FSEL R22, R21, RZ, !P6 ;  /* 0x000000ff15167208 */ /* 0x000fe20007000000 */
[----:B------:R-:W-:Y:S01]  /*70f0*/  FMUL.FTZ R21, R58, UR5 ;  /* 0x000000053a157c20 */ /* 0x000fe20008410000 */
[----:B------:R-:W-:Y:S02]  /*7100*/  SEL R33, RZ, 0x1, P6 ;  /* 0x00000001ff217807 */ /* 0x000fe40003000000 */
[----:B------:R-:W-:Y:S01]  /*7110*/  FSETP.GTU.FTZ.AND P6, PT, R23, UR4, PT ;  /* 0x0000000417007c0b */ /* 0x000fe2000bfdc000 */
[----:B------:R-:W-:Y:S01]  /*7120*/  FADD.FTZ R45, R25, R22 ;  /* 0x00000016192d7221 */ /* 0x000fe20000010000 */
[----:B------:R-:W-:Y:S02]  /*7130*/  I2FP.F32.U32 R23, R29 ;  /* 0x0000001d00177245 */ /* 0x000fe40000201000 */
[----:B------:R-:W-:Y:S01]  /*7140*/  FSEL R21, R21, RZ, !P6 ;  /* 0x000000ff15157208 */ /* 0x000fe20007000000 */
[----:B------:R-:W-:Y:S01]  /*7150*/  @P1 FADD.FTZ R45, R53, R45 ;  /* 0x0000002d352d1221 */ /* 0x000fe20000010000 */
[----:B------:R-:W-:Y:S01]  /*7160*/  SEL R34, RZ, 0x1, P6 ;  /* 0x00000001ff227807 */ /* 0x000fe20003000000 */
[----:B------:R-:W-:Y:S01]  /*7170*/  FFMA.FTZ R23, R23, R218, 1.1641532182693481445e-10 ;  /* 0x2f00000017177423 */ /* 0x000fe200000100da */
[----:B------:R-:W-:Y:S01]  /*7180*/  FSEL R24, R24, RZ, P2 ;  /* 0x000000ff18187208 */ /* 0x000fe20001000000 */
[----:B------:R-:W-:Y:S01]  /*7190*/  FADD.FTZ R46, R26, R21 ;  /* 0x000000151a2e7221 */ /* 0x000fe20000010000 */
[----:B------:R-:W-:-:S02]  /*71a0*/  FSEL R30, R27, RZ, P5 ;  /* 0x000000ff1b1e7208 */ /* 0x000fc40002800000 */
[----:B------:R-:W-:Y:S01]  /*71b0*/  FSETP.GTU.FTZ.AND P6, PT, R23, UR4, PT ;  /* 0x0000000417007c0b */ /* 0x000fe2000bfdc000 */
[----:B------:R-:W-:Y:S01]  /*71c0*/  FADD.FTZ R44, R24, R31 ;  /* 0x0000001f182c7221 */ /* 0x000fe20000010000 */
[----:B------:R-:W-:Y:S01]  /*71d0*/  PRMT R21, R32, 0x7610, R21 ;  /* 0x0000761020157816 */ /* 0x000fe20000000015 */
[----:B------:R-:W-:Y:S01]  /*71e0*/  @P1 FADD.FTZ R46, R54, R46 ;  /* 0x0000002e362e1221 */ /* 0x000fe20000010000 */
[----:B------:R-:W-:Y:S01]  /*71f0*/  FSEL R47, R47, RZ, !P6 ;  /* 0x000000ff2f2f7208 */ /* 0x000fe20007000000 */
[----:B------:R-:W-:Y:S01]  /*7200*/  @P1 FADD.FTZ R44, R52, R44 ;  /* 0x0000002c342c1221 */ /* 0x000fe20000010000 */
[----:B------:R-:W-:Y:S02]  /*7210*/  SEL R192, RZ, 0x1, P6 ;  /* 0x00000001ffc07807 */ /* 0x000fe40003000000 */
[----:B------:R-:W-:Y:S01]  /*7220*/  PRMT R22, R33, 0x7610, R22 ;  /* 0x0000761021167816 */ /* 0x000fe20000000016 */
[----:B------:R-:W-:Y:S01]  /*7230*/  FADD.FTZ R47, R47, R30 ;  /* 0x0000001e2f2f7221 */ /* 0x000fe20000010000 */
[----:B------:R-:W-:-:S03]  /*7240*/  PRMT R23, R34, 0x7610, R23 ;  /* 0x0000761022177816 */ /* 0x000fc60000000017 */
[----:B------:R-:W-:Y:S01]  /*7250*/  @P1 FADD.FTZ R47, R55, R47 ;  /* 0x0000002f372f1221 */ /* 0x000fe20000010000 */
[----:B------:R-:W-:Y:S06]  /*7260*/  BRA `(.L_x_16890) ;  /* 0x0000001000907947 */ /* 0x000fec0003800000 */
.L_x_16865:
        /* <DEDUP_REMOVED lines=15> */
.L_x_16892:
        /* <DEDUP_REMOVED lines=12> */
.L_x_16893:
        /* <DEDUP_REMOVED lines=40> */
[----:B------:R-:W-:Y:S02]  /*76a0*/  LOP3.LUT R195, R2, R28, R35, 0x96, !PT ;  /* 0x0000001c02c37212 */ /* 0x000fe400078e9623 */
[----:B------:R-:W-:-:S07]  /*76b0*/  MOV R28, R34 ;  /* 0x00000022001c7202 */ /* 0x000fce0000000f00 */
.L_x_16891:
        /* <DEDUP_REMOVED lines=15> */
.L_x_16895:
        /* <DEDUP_REMOVED lines=12> */
.L_x_16896:
        /* <DEDUP_REMOVED lines=42> */
.L_x_16894:
        /* <DEDUP_REMOVED lines=15> */
.L_x_16898:
        /* <DEDUP_REMOVED lines=12> */
.L_x_16899:
        /* <DEDUP_REMOVED lines=42> */
.L_x_16897:
        /* <DEDUP_REMOVED lines=15> */
.L_x_16901:
        /* <DEDUP_REMOVED lines=12> */
.L_x_16902:
        /* <DEDUP_REMOVED lines=42> */
.L_x_16900:
        /* <DEDUP_REMOVED lines=16> */
.L_x_16890:
[----:B------:R-:W0:Y:S01]  /*84b0*/  @P0 LDC.64 R26, c[0x0][0x398] ;  /* 0x0000e600ff1a0b82 */ /* 0x000e220000000a00 */
[----:B------:R-:W-:Y:S01]  /*84c0*/  SEL R29, RZ, 0x1000000, !P5 ;  /* 0x01000000ff1d7807 */ /* 0x000fe20006800000 */
[C---:B------:R-:W-:Y:S01]  /*84d0*/  IMAD.WIDE.U32 R36, R206.reuse, 0x10, R212 ;  /* 0x00000010ce247825 */ /* 0x040fe200078e00d4 */
[----:B------:R-:W-:Y:S02]  /*84e0*/  SEL R30, RZ, 0x10000, !P4 ;  /* 0x00010000ff1e7807 */ /* 0x000fe40006000000 */
[----:B------:R-:W-:Y:S01]  /*84f0*/  SEL R31, RZ, 0x100, !P3 ;  /* 0x00000100ff1f7807 */ /* 0x000fe20005800000 */
[----:B------:R-:W-:Y:S01]  /*8500*/  IMAD.WIDE.U32 R38, R206, 0x4, R210 ;  /* 0x00000004ce267825 */ /* 0x000fe200078e00d2 */
[----:B------:R-:W-:Y:S01]  /*8510*/  IADD3 R207, PT, PT, R214, 0x200, RZ ;  /* 0x00000200d6cf7810 */ /* 0x000fe20007ffe0ff */
[----:B------:R-:W1:Y:S01]  /*8520*/  @P1 LDC.64 R24, c[0x0][0x3a0] ;  /* 0x0000e800ff181b82 */ /* 0x000e620000000a00 */
[----:B------:R-:W-:Y:S01]  /*8530*/  IADD3 R29, PT, PT, R31, R29, R30 ;  /* 0x0000001d1f1d7210 */ /* 0x000fe20007ffe01e */
[----:B------:R2:W-:Y:S01]  /*8540*/  STG.E.128 desc[UR8][R36.64], R44 ;  /* 0x0000002c24007986 */ /* 0x0005e2000c101d08 */
[----:B------:R-:W-:-:S05]  /*8550*/  SEL R30, RZ, 0x1, !P2 ;  /* 0x00000001ff1e7807 */ /* 0x000fca0005000000 */
[----:B------:R-:W-:Y:S02]  /*8560*/  IMAD.IADD R29, R29, 0x1, R30 ;  /* 0x000000011d1d7824 */ /* 0x000fe400078e021e */
        /* <DEDUP_REMOVED lines=16> */
.L_x_16903:
[----:B------:R1:W5:Y:S04]  /*8670*/  @P0 LDG.E.128 R56, desc[UR8][R32.64] ;  /* 0x0000000820380981 */ /* 0x000368000c1e1d00 */
[----:B------:R1:W5:Y:S04]  /*8680*/  @P1 LDG.E.128 R52, desc[UR8][R34.64] ;  /* 0x0000000822341981 */ /* 0x000368000c1e1d00 */
[----:B0-----:R1:W5:Y:S01]  /*8690*/  LDG.E.128 R24, desc[UR8][R30.64] ;  /* 0x000000081e187981 */ /* 0x001362000c1e1d00 */
        /* <DEDUP_REMOVED lines=16> */
.L_x_16906:
        /* <DEDUP_REMOVED lines=12> */
.L_x_16907:
        /* <DEDUP_REMOVED lines=40> */
[----:B------:R-:W-:-:S07]  /*8ae0*/  IMAD.MOV.U32 R22, RZ, RZ, RZ ;  /* 0x000000ffff167224 */ /* 0x000fce00078e00ff */
.L_x_16905:
[----:B------:R-:W-:Y:S01]  /*8af0*/  ISETP.NE.AND P3, PT, R22, 0x1, PT ;  /* 0x000000011600780c */ /* 0x000fe20003f65270 */
[----:B-----5:R-:W-:Y:S01]  /*8b00*/  FMUL.FTZ R24, R24, UR5 ;  /* 0x0000000518187c20 */ /* 0x020fe20008410000 */
        /* <DEDUP_REMOVED lines=14> */
.L_x_16909:
        /* <DEDUP_REMOVED lines=12> */
.L_x_16910:
        /* <DEDUP_REMOVED lines=42> */
.L_x_16908:
        /* <DEDUP_REMOVED lines=14> */
.L_x_16912:
        /* <DEDUP_REMOVED lines=12> */
.L_x_16913:
        /* <DEDUP_REMOVED lines=42> */
.L_x_16911:
        /* <DEDUP_REMOVED lines=16> */
.L_x_16915:
        /* <DEDUP_REMOVED lines=12> */
.L_x_16916:
        /* <DEDUP_REMOVED lines=42> */
.L_x_16914:
        /* <DEDUP_REMOVED lines=14> */
.L_x_16918:
        /* <DEDUP_REMOVED lines=12> */
.L_x_16919:
        /* <DEDUP_REMOVED lines=42> */
.L_x_16917:
        /* <DEDUP_REMOVED lines=16> */
.L_x_16921:
        /* <DEDUP_REMOVED lines=12> */
.L_x_16922:
        /* <DEDUP_REMOVED lines=42> */
.L_x_16920:
        /* <DEDUP_REMOVED lines=14> */
.L_x_16924:
        /* <DEDUP_REMOVED lines=12> */
.L_x_16925:
        /* <DEDUP_REMOVED lines=42> */
.L_x_16923:
        /* <DEDUP_REMOVED lines=16> */
.L_x_16927:
        /* <DEDUP_REMOVED lines=14> */
.L_x_16928:
        /* <DEDUP_REMOVED lines=42> */
.L_x_16926:
        /* <DEDUP_REMOVED lines=34> */
.L_x_16904:
        /* <DEDUP_REMOVED lines=15> */
.L_x_16931:
        /* <DEDUP_REMOVED lines=12> */
.L_x_16932:
        /* <DEDUP_REMOVED lines=42> */
.L_x_16930:
        /* <DEDUP_REMOVED lines=15> */
.L_x_16934:
        /* <DEDUP_REMOVED lines=12> */
.L_x_16935:
        /* <DEDUP_REMOVED lines=42> */
.L_x_16933:
        /* <DEDUP_REMOVED lines=15> */
.L_x_16937:
        /* <DEDUP_REMOVED lines=12> */
.L_x_16938:
        /* <DEDUP_REMOVED lines=42> */
.L_x_16936:
        /* <DEDUP_REMOVED lines=15> */
.L_x_16940:
        /* <DEDUP_REMOVED lines=12> */
.L_x_16941:
        /* <DEDUP_REMOVED lines=42> */
.L_x_16939:
        /* <DEDUP_REMOVED lines=16> */
.L_x_16929:
[----:B------:R-:W0:Y:S01]  /*bdb0*/  @P0 LDC.64 R28, c[0x0][0x398] ;  /* 0x0000e600ff1c0b82 */ /* 0x000e220000000a00 */
[----:B------:R-:W-:Y:S01]  /*bdc0*/  SEL R26, RZ, 0x1000000, !P5 ;  /* 0x01000000ff1a7807 */ /* 0x000fe20006800000 */
[C---:B------:R-:W-:Y:S01]  /*bdd0*/  IMAD.WIDE.U32 R36, R207.reuse, 0x10, R212 ;  /* 0x00000010cf247825 */ /* 0x040fe200078e00d4 */
        /* <DEDUP_REMOVED lines=25> */
.L_x_16942:
[----:B------:R1:W5:Y:S04]  /*bf70*/  @P0 LDG.E.128 R56, desc[UR8][R28.64] ;  /* 0x000000081c380981 */ /* 0x000368000c1e1d00 */
[----:B------:R1:W5:Y:S04]  /*bf80*/  @P1 LDG.E.128 R52, desc[UR8][R34.64] ;  /* 0x0000000822341981 */ /* 0x000368000c1e1d00 */
[----:B0-----:R-:W5:Y:S01]  /*bf90*/  LDG.E.128 R24, desc[UR8][R26.64] ;  /* 0x000000081a187981 */ /* 0x001f62000c1e1d00 */
        /* <DEDUP_REMOVED lines=16> */
.L_x_16945:
        /* <DEDUP_REMOVED lines=12> */
.L_x_16946:
[----:B-1----:R-:W-:Y:S01]  /*c160*/  IMAD.WIDE.U32 R28, R198, -0x326172a9, RZ ;  /* 0xcd9e8d57c61c7825 */ /* 0x002fe200078e00ff */
        /* <DEDUP_REMOVED lines=40> */
.L_x_16944:
[----:B------:R-:W-:Y:S01]  /*c3f0*/  ISETP.NE.AND P3, PT, R22, 0x1, PT ;  /* 0x000000011600780c */ /* 0x000fe20003f65270 */
[----:B-----5:R-:W-:Y:S01]  /*c400*/  FMUL.FTZ R24, R24, UR5 ;  /* 0x0000000518187c20 */ /* 0x020fe20008410000 */
        /* <DEDUP_REMOVED lines=14> */
.L_x_16948:
        /* <DEDUP_REMOVED lines=12> */
.L_x_16949:
        /* <DEDUP_REMOVED lines=42> */
.L_x_16947:
[----:B------:R-:W-:Y:S01]  /*c850*/  ISETP.NE.AND P3, PT, R23, 0x1, PT ;  /* 0x000000011700780c */ /* 0x000fe20003f65270 */
[----:B-1----:R-:W-:Y:S01]  /*c860*/  HFMA2 R28, -RZ, RZ, 0, 1.1920928955078125e-07 ;  /* 0x00000002ff1c7431 */ /* 0x002fe200000001ff */
        /* <DEDUP_REMOVED lines=12> */
.L_x_16951:
        /* <DEDUP_REMOVED lines=12> */
.L_x_16952:
        /* <DEDUP_REMOVED lines=42> */
.L_x_16950:
        /* <DEDUP_REMOVED lines=16> */
.L_x_16954:
        /* <DEDUP_REMOVED lines=12> */
.L_x_16955:
        /* <DEDUP_REMOVED lines=42> */
.L_x_16953:
        /* <DEDUP_REMOVED lines=14> */
.L_x_16957:
        /* <DEDUP_REMOVED lines=12> */
.L_x_16958:
        /* <DEDUP_REMOVED lines=42> */
.L_x_16956:
        /* <DEDUP_REMOVED lines=16> */
.L_x_16960:
        /* <DEDUP_REMOVED lines=12> */
.L_x_16961:
        /* <DEDUP_REMOVED lines=42> */
.L_x_16959:
        /* <DEDUP_REMOVED lines=14> */
.L_x_16963:
        /* <DEDUP_REMOVED lines=12> */
.L_x_16964:
        /* <DEDUP_REMOVED lines=42> */
.L_x_16962:
        /* <DEDUP_REMOVED lines=16> */
.L_x_16966:
        /* <DEDUP_REMOVED lines=14> */
.L_x_16967:
        /* <DEDUP_REMOVED lines=42> */
.L_x_16965:
        /* <DEDUP_REMOVED lines=34> */
.L_x_16943:
        /* <DEDUP_REMOVED lines=15> */
.L_x_16970:
        /* <DEDUP_REMOVED lines=12> */
.L_x_16971:
        /* <DEDUP_REMOVED lines=42> */
.L_x_16969:
        /* <DEDUP_REMOVED lines=15> */
.L_x_16973:
        /* <DEDUP_REMOVED lines=12> */
.L_x_16974:
        /* <DEDUP_REMOVED lines=42> */
.L_x_16972:
        /* <DEDUP_REMOVED lines=15> */
.L_x_16976:
        /* <DEDUP_REMOVED lines=12> */
.L_x_16977:
        /* <DEDUP_REMOVED lines=42> */
.L_x_16975:
        /* <DEDUP_REMOVED lines=15> */
.L_x_16979:
        /* <DEDUP_REMOVED lines=12> */
.L_x_16980:
        /* <DEDUP_REMOVED lines=42> */
.L_x_16978:
        /* <DEDUP_REMOVED lines=16> */
.L_x_16968:
        /* <DEDUP_REMOVED lines=28> */
.L_x_16981:
        /* <DEDUP_REMOVED lines=19> */
.L_x_16984:
        /* <DEDUP_REMOVED lines=12> */
.L_x_16985:
[----:B-1----:R-:W-:Y:S01]  /*fa60*/  IMAD.WIDE.U32 R28, R198, -0x326172a9, RZ ;  /* 0xcd9e8d57c61c7825 */ /* 0x002fe200078e00ff */
        /* <DEDUP_REMOVED lines=40> */
.L_x_16983:
[----:B------:R-:W-:Y:S01]  /*fcf0*/  ISETP.NE.AND P3, PT, R23, 0x1, PT ;  /* 0x000000011700780c */ /* 0x000fe20003f65270 */
[----:B-1----:R-:W-:Y:S01]  /*fd00*/  IMAD.MOV.U32 R28, RZ, RZ, 0x2 ;  /* 0x00000002ff1c7424 */ /* 0x002fe200078e00ff */
[----:B------:R-:W-:Y:S01]  /*fd10*/  I2FP.F32.U32 R21, R21 ;  /* 0x0000001500157245 */ /* 0x000fe20000201000 */
[----:B------:R-:W-:-:S04]  /*fd20*/  IMAD.MOV.U32 R22, RZ, RZ, R194 ;  /* 0x000000ffff167224 */ /* 0x000fc800078e00c2 */
[----:B------:R-:W-:-:S05]  /*fd30*/  FFMA.FTZ R21, R21, R218, 1.1641532182693481445e-10 ;  /* 0x2f00000015157423 */ /* 0x000fca00000100da */
[----:B------:R-:W-:Y:S01]  /*fd40*/  FSETP.LE.FTZ.AND P2, PT, R21, UR4, PT ;  /* 0x0000000415007c0b */ /* 0x000fe2000bf53000 */
[----:B-----5:R-:W-:Y:S01]  /*fd50*/  FMUL.FTZ R21, R24, UR5 ;  /* 0x0000000518157c20 */ /* 0x020fe20008410000 */
        /* <DEDUP_REMOVED lines=9> */
.L_x_16987:
        /* <DEDUP_REMOVED lines=12> */
.L_x_16988:
        /* <DEDUP_REMOVED lines=42> */
.L_x_16986:
[----:B------:R-:W-:Y:S02]  /*10150*/  ISETP.NE.AND P3, PT, R28, 0x1, PT ;  /* 0x000000011c00780c */ /* 0x000fe40003f65270 */
        /* <DEDUP_REMOVED lines=13> */
.L_x_16990:
        /* <DEDUP_REMOVED lines=12> */
.L_x_16991:
        /* <DEDUP_REMOVED lines=42> */
.L_x_16989:
        /* <DEDUP_REMOVED lines=16> */
.L_x_16993:
        /* <DEDUP_REMOVED lines=12> */
.L_x_16994:
        /* <DEDUP_REMOVED lines=42> */
.L_x_16992:
        /* <DEDUP_REMOVED lines=14> */
.L_x_16996:
        /* <DEDUP_REMOVED lines=12> */
.L_x_16997:
        /* <DEDUP_REMOVED lines=42> */
.L_x_16995:
[----:B------:R-:W-:Y:S01]  /*10e30*/  ISETP.NE.AND P5, PT, R25, 0x1, PT ;  /* 0x000000011900780c */ /* 0x000fe20003fa5270 */
[----:B------:R-:W-:Y:S01]  /*10e40*/  FMUL.FTZ R26, R26, UR5 ;  /* 0x000000051a1a7c20 */ /* 0x000fe20008410000 */
[----:B------:R-:W-:Y:S02]  /*10e50*/  I2FP.F32.U32 R23, R22 ;  /* 0x0000001600177245 */ /* 0x000fe40000201000 */
[----:B------:R-:W-:-:S03]  /*10e60*/  MOV R22, R194 ;  /* 0x000000c200167202 */ /* 0x000fc60000000f00 */
[----:B------:R-:W-:-:S05]  /*10e70*/  FFMA.FTZ R23, R23, R218, 1.1641532182693481445e-10 ;  /* 0x2f00000017177423 */ /* 0x000fca00000100da */
[----:B------:R-:W-:Y:S01]  /*10e80*/  FSETP.LE.FTZ.AND P4, PT, R23, UR4, PT ;  /* 0x0000000417007c0b */ /* 0x000fe2000bf93000 */
        /* <DEDUP_REMOVED lines=10> */
.L_x_16999:
        /* <DEDUP_REMOVED lines=12> */
.L_x_17000:
        /* <DEDUP_REMOVED lines=42> */
.L_x_16998:
        /* <DEDUP_REMOVED lines=14> */
.L_x_17002:
        /* <DEDUP_REMOVED lines=12> */
.L_x_17003:
        /* <DEDUP_REMOVED lines=42> */
.L_x_17001:
        /* <DEDUP_REMOVED lines=16> */
.L_x_17005:
        /* <DEDUP_REMOVED lines=14> */
.L_x_17006:
        /* <DEDUP_REMOVED lines=42> */
.L_x_17004:
[----:B------:R-:W-:Y:S01]  /*11b50*/  FMUL.FTZ R23, R56, UR5 ;  /* 0x0000000538177c20 */ /* 0x000fe20008410000 */
[----:B------:R-:W-:Y:S01]  /*11b60*/  FSETP.GTU.FTZ.AND P6, PT, R32, UR4, PT ;  /* 0x0000000420007c0b */ /* 0x000fe2000bfdc000 */
[----:B------:R-:W-:Y:S01]  /*11b70*/  FMUL.FTZ R24, R57, UR5 ;  /* 0x0000000539187c20 */ /* 0x000fe20008410000 */
[----:B------:R-:W-:Y:S02]  /*11b80*/  I2FP.F32.U32 R25, R22 ;  /* 0x0000001600197245 */ /* 0x000fe40000201000 */
        /* <DEDUP_REMOVED lines=8> */
[----:B------:R-:W-:Y:S01]  /*11c10*/  FSETP.GTU.FTZ.AND P6, PT, R35, UR4, PT ;  /* 0x0000000423007c0b */ /* 0x000fe2000bfdc000 */
[----:B------:R-:W-:Y:S01]  /*11c20*/  FMUL.FTZ R35, R59, UR5 ;  /* 0x000000053b237c20 */ /* 0x000fe20008410000 */
        /* <DEDUP_REMOVED lines=14> */
[--C-:B------:R-:W-:Y:S01]  /*11d10*/  FADD.FTZ R35, R35, R22.reuse ;  /* 0x0000001623237221 */ /* 0x100fe20000010000 */
[----:B------:R-:W-:Y:S01]  /*11d20*/  PRMT R22, R29, 0x7610, R22 ;  /* 0x000076101d167816 */ /* 0x000fe20000000016 */
[----:B------:R-:W-:Y:S01]  /*11d30*/  @P1 FADD.FTZ R32, R52, R32 ;  /* 0x0000002034201221 */ /* 0x000fe20000010000 */
[----:B------:R-:W-:Y:S01]  /*11d40*/  PRMT R23, R30, 0x7610, R23 ;  /* 0x000076101e177816 */ /* 0x000fe20000000017 */
[----:B------:R-:W-:Y:S01]  /*11d50*/  @P1 FADD.FTZ R35, R55, R35 ;  /* 0x0000002337231221 */ /* 0x000fe20000010000 */
[----:B------:R-:W-:Y:S06]  /*11d60*/  BRA `(.L_x_17007) ;  /* 0x00000010008c7947 */ /* 0x000fec0003800000 */
.L_x_16982:
        /* <DEDUP_REMOVED lines=15> */
.L_x_17009:
        /* <DEDUP_REMOVED lines=12> */
.L_x_17010:
        /* <DEDUP_REMOVED lines=41> */
.L_x_17008:
        /* <DEDUP_REMOVED lines=15> */
.L_x_17012:
        /* <DEDUP_REMOVED lines=12> */
.L_x_17013:
        /* <DEDUP_REMOVED lines=42> */
.L_x_17011:
        /* <DEDUP_REMOVED lines=15> */
.L_x_17015:
        /* <DEDUP_REMOVED lines=12> */
.L_x_17016:
        /* <DEDUP_REMOVED lines=42> */
.L_x_17014:
        /* <DEDUP_REMOVED lines=15> */
.L_x_17018:
        /* <DEDUP_REMOVED lines=12> */
.L_x_17019:
        /* <DEDUP_REMOVED lines=42> */
.L_x_17017:
        /* <DEDUP_REMOVED lines=16> */
.L_x_17007:
[----:B------:R-:W0:Y:S01]  /*12fa0*/  @P0 LDC.64 R26, c[0x0][0x398] ;  /* 0x0000e600ff1a0b82 */ /* 0x000e220000000a00 */
[----:B------:R-:W-:Y:S01]  /*12fb0*/  SEL R24, RZ, 0x1000000, !P5 ;  /* 0x01000000ff187807 */ /* 0x000fe20006800000 */
[----:B------:R-:W-:Y:S01]  /*12fc0*/  VIADD R217, R214, 0x500 ;  /* 0x00000500d6d97836 */ /* 0x000fe20000000000 */
[----:B------:R-:W-:Y:S02]  /*12fd0*/  SEL R25, RZ, 0x10000, !P4 ;  /* 0x00010000ff197807 */ /* 0x000fe40006000000 */
[----:B------:R-:W-:Y:S02]  /*12fe0*/  SEL R30, RZ, 0x100, !P3 ;  /* 0x00000100ff1e7807 */ /* 0x000fe40005800000 */
[----:B------:R-:W-:Y:S01]  /*12ff0*/  SEL R31, RZ, 0x1, !P2 ;  /* 0x00000001ff1f7807 */ /* 0x000fe20005000000 */
[----:B------:R-:W1:Y:S01]  /*13000*/  @P1 LDC.64 R28, c[0x0][0x3a0] ;  /* 0x0000e800ff1c1b82 */ /* 0x000e620000000a00 */
[----:B------:R-:W-:Y:S01]  /*13010*/  IADD3 R30, PT, PT, R30, R24, R25 ;  /* 0x000000181e1e7210 */ /* 0x000fe20007ffe019 */
[----:B------:R-:W-:-:S03]  /*13020*/  IMAD.WIDE.U32 R24, R215, 0x10, R212 ;  /* 0x00000010d7187825 */ /* 0x000fc600078e00d4 */
[----:B------:R-:W-:Y:S01]  /*13030*/  IADD3 R191, PT, PT, R30, R31, RZ ;  /* 0x0000001f1ebf7210 */ /* 0x000fe20007ffe0ff */
[----:B------:R-:W-:Y:S01]  /*13040*/  IMAD.WIDE.U32 R30, R215, 0x4, R210 ;  /* 0x00000004d71e7825 */ /* 0x000fe200078e00d2 */
[----:B------:R2:W-:Y:S04]  /*13050*/  STG.E.128 desc[UR8][R24.64], R32 ;  /* 0x0000002018007986 */ /* 0x0005e8000c101d08 */
[----:B------:R3:W-:Y:S01]  /*13060*/  STG.E desc[UR8][R30.64], R191 ;  /* 0x000000bf1e007986 */ /* 0x0007e2000c101908 */
[----:B0-----:R-:W-:-:S04]  /*13070*/  @P0 IMAD.WIDE.U32 R26, R217, 0x10, R26 ;  /* 0x00000010d91a0825 */ /* 0x001fc800078e001a */
[----:B-1----:R-:W-:-:S04]  /*13080*/  @P1 IMAD.WIDE.U32 R28, R217, 0x10, R28 ;  /* 0x00000010d91c1825 */ /* 0x002fc800078e001c */
[----:B--2---:R-:W-:Y:S01]  /*13090*/  IMAD.WIDE.U32 R24, R217, 0x10, R188 ;  /* 0x00000010d9187825 */ /* 0x004fe200078e00bc */
[----:B---3--:R-:W-:Y:S06]  /*130a0*/  @!P0 BRA `(.L_x_17020) ;  /* 0x00000000002c8947 */ /* 0x008fec0003800000 */
        /* <DEDUP_REMOVED lines=11> */
.L_x_17020:
[----:B------:R1:W5:Y:S04]  /*13160*/  @P0 LDG.E.128 R56, desc[UR8][R26.64] ;  /* 0x000000081a380981 */ /* 0x000368000c1e1d00 */
[----:B------:R1:W5:Y:S04]  /*13170*/  @P1 LDG.E.128 R52, desc[UR8][R28.64] ;  /* 0x000000081c341981 */ /* 0x000368000c1e1d00 */
[----:B------:R-:W5:Y:S01]  /*13180*/  LDG.E.128 R24, desc[UR8][R24.64] ;  /* 0x0000000818187981 */ /* 0x000f62000c1e1d00 */
        /* <DEDUP_REMOVED lines=16> */
.L_x_17023:
[----:B------:R-:W-:-:S04]  /*13290*/  VIADD R197, R197, 0x1 ;  /* 0x00000001c5c57836 */ /* 0x000fc80000000000 */
[C---:B0-----:R-:W-:Y:S01]  /*132a0*/  IMAD.WIDE.U32 R30, R197.reuse, -0x2daee0ad, RZ ;  /* 0xd2511f53c51e7825 */ /* 0x041fe200078e00ff */
        /* <DEDUP_REMOVED lines=10> */
.L_x_17024:
[----:B------:R-:W-:Y:S01]  /*13350*/  IMAD.WIDE.U32 R190, R198, -0x326172a9, RZ ;  /* 0xcd9e8d57c6be7825 */ /* 0x000fe200078e00ff */
[----:B------:R-:W-:-:S03]  /*13360*/  LOP3.LUT R22, R0, R31, R205, 0x96, !PT ;  /* 0x0000001f00167212 */ /* 0x000fc600078e96cd */
[----:B------:R-:W-:Y:S01]  /*13370*/  IMAD.MOV.U32 R21, RZ, RZ, R202 ;  /* 0x000000ffff157224 */ /* 0x000fe200078e00ca */
[----:B-1----:R-:W-:Y:S01]  /*13380*/  LOP3.LUT R28, R196, R191, R204, 0x96, !PT ;  /* 0x000000bfc41c7212 */ /* 0x002fe200078e96cc */
        /* <DEDUP_REMOVED lines=38> */
.L_x_17022:
[----:B------:R-:W-:Y:S01]  /*135f0*/  ISETP.NE.AND P3, PT, R22, 0x1, PT ;  /* 0x000000011600780c */ /* 0x000fe20003f65270 */
[----:B-----5:R-:W-:Y:S01]  /*13600*/  FMUL.FTZ R24, R24, UR5 ;  /* 0x0000000518187c20 */ /* 0x020fe20008410000 */
        /* <DEDUP_REMOVED lines=14> */
.L_x_17026:
[----:B------:R-:W-:-:S04]  /*136f0*/  IADD3 R197, PT, PT, R197, 0x1, RZ ;  /* 0x00000001c5c57810 */ /* 0x000fc80007ffe0ff */
        /* <DEDUP_REMOVED lines=11> */
.L_x_17027:
        /* <DEDUP_REMOVED lines=42> */
.L_x_17025:
[----:B------:R-:W-:Y:S01]  /*13a50*/  ISETP.NE.AND P3, PT, R23, 0x1, PT ;  /* 0x000000011700780c */ /* 0x000fe20003f65270 */
[----:B-1----:R-:W-:Y:S01]  /*13a60*/  IMAD.MOV.U32 R28, RZ, RZ, 0x2 ;  /* 0x00000002ff1c7424 */ /* 0x002fe200078e00ff */
        /* <DEDUP_REMOVED lines=12> */
.L_x_17029:
        /* <DEDUP_REMOVED lines=12> */
.L_x_17030:
[----:B------:R-:W-:Y:S01]  /*13bf0*/  IMAD.WIDE.U32 R28, R198, -0x326172a9, RZ ;  /* 0xcd9e8d57c61c7825 */ /* 0x000fe200078e00ff */
[----:B0-----:R-:W-:-:S04]  /*13c00*/  LOP3.LUT R30, R0, R23, R205, 0x96, !PT ;  /* 0x00000017001e7212 */ /* 0x001fc800078e96cd */
        /* <DEDUP_REMOVED lines=40> */
.L_x_17028:
[----:B------:R-:W-:Y:S01]  /*13e90*/  ISETP.NE.AND P4, PT, R28, 0x1, PT ;  /* 0x000000011c00780c */ /* 0x000fe20003f85270 */
[----:B------:R-:W-:Y:S01]  /*13ea0*/  FMUL.FTZ R25, R25, UR5 ;  /* 0x0000000519197c20 */ /* 0x000fe20008410000 */
[----:B------:R-:W-:Y:S01]  /*13eb0*/  I2FP.F32.U32 R23, R22 ;  /* 0x0000001600177245 */ /* 0x000fe20000201000 */
[----:B0-----:R-:W-:Y:S01]  /*13ec0*/  IMAD.MOV.U32 R30, RZ, RZ, 0x2 ;  /* 0x00000002ff1e7424 */ /* 0x001fe200078e00ff */
        /* <DEDUP_REMOVED lines=12> */
.L_x_17032:
        /* <DEDUP_REMOVED lines=12> */
.L_x_17033:
        /* <DEDUP_REMOVED lines=42> */
.L_x_17031:
        /* <DEDUP_REMOVED lines=14> */
.L_x_17035:
        /* <DEDUP_REMOVED lines=12> */
.L_x_17036:
        /* <DEDUP_REMOVED lines=42> */
.L_x_17034:
        /* <DEDUP_REMOVED lines=16> */
.L_x_17038:
        /* <DEDUP_REMOVED lines=12> */
.L_x_17039:
        /* <DEDUP_REMOVED lines=42> */
.L_x_17037:
        /* <DEDUP_REMOVED lines=14> */
.L_x_17041:
        /* <DEDUP_REMOVED lines=12> */
.L_x_17042:
        /* <DEDUP_REMOVED lines=42> */
.L_x_17040:
        /* <DEDUP_REMOVED lines=16> */
.L_x_17044:
        /* <DEDUP_REMOVED lines=14> */
.L_x_17045:
        /* <DEDUP_REMOVED lines=42> */
.L_x_17043:
        /* <DEDUP_REMOVED lines=12> */
[----:B------:R-:W-:Y:S02]  /*15510*/  FSETP.GTU.FTZ.AND P6, PT, R23, UR4, PT ;  /* 0x0000000417007c0b */ /* 0x000fe4000bfdc000 */
[----:B------:R-:W-:Y:S02]  /*15520*/  I2FP.F32.U32 R23, R29 ;  /* 0x0000001d00177245 */ /* 0x000fe40000201000 */
[----:B------:R-:W-:-:S02]  /*15530*/  FSEL R21, R21, RZ, !P6 ;  /* 0x000000ff15157208 */ /* 0x000fc40007000000 */
[----:B------:R-:W-:Y:S01]  /*15540*/  SEL R203, RZ, 0x1, P6 ;  /* 0x00000001ffcb7807 */ /* 0x000fe20003000000 */
[----:B------:R-:W-:Y:S01]  /*15550*/  FFMA.FTZ R23, R23, R218, 1.1641532182693481445e-10 ;  /* 0x2f00000017177423 */ /* 0x000fe200000100da */
[----:B------:R-:W-:Y:S01]  /*15560*/  FSEL R25, R25, RZ, P3 ;  /* 0x000000ff19197208 */ /* 0x000fe20001800000 */
[--C-:B------:R-:W-:Y:S01]  /*15570*/  FADD.FTZ R30, R26, R21.reuse ;  /* 0x000000151a1e7221 */ /* 0x100fe20000010000 */
[----:B------:R-:W-:Y:S02]  /*15580*/  FSEL R190, R27, RZ, P5 ;  /* 0x000000ff1bbe7208 */ /* 0x000fe40002800000 */
[----:B------:R-:W-:Y:S01]  /*15590*/  FSETP.GTU.FTZ.AND P6, PT, R23, UR4, PT ;  /* 0x0000000417007c0b */ /* 0x000fe2000bfdc000 */
[----:B------:R-:W-:Y:S01]  /*155a0*/  FADD.FTZ R29, R25, R22 ;  /* 0x00000016191d7221 */ /* 0x000fe20000010000 */
[----:B------:R-:W-:Y:S01]  /*155b0*/  PRMT R21, R191, 0x7610, R21 ;  /* 0x00007610bf157816 */ /* 0x000fe20000000015 */
        /* <DEDUP_REMOVED lines=8> */
[----:B------:R-:W-:-:S02]  /*15640*/  @P1 FADD.FTZ R28, R52, R28 ;  /* 0x0000001c341c1221 */ /* 0x000fc40000010000 */
[----:B------:R-:W-:Y:S01]  /*15650*/  @P1 FADD.FTZ R31, R55, R31 ;  /* 0x0000001f371f1221 */ /* 0x000fe20000010000 */
[----:B------:R-:W-:Y:S06]  /*15660*/  BRA `(.L_x_17046) ;  /* 0x0000001000907947 */ /* 0x000fec0003800000 */
.L_x_17021:
[----:B------:R-:W-:Y:S01]  /*15670*/  ISETP.NE.AND P2, PT, R190, 0x1, PT ;  /* 0x00000001be00780c */ /* 0x000fe20003f45270 */
[----:B0-----:R-:W-:Y:S01]  /*15680*/  IMAD.MOV.U32 R30, RZ, RZ, 0x2 ;  /* 0x00000002ff1e7424 */ /* 0x001fe200078e00ff */
        /* <DEDUP_REMOVED lines=13> */
.L_x_17048:
        /* <DEDUP_REMOVED lines=12> */
.L_x_17049:
        /* <DEDUP_REMOVED lines=42> */
.L_x_17047:
        /* <DEDUP_REMOVED lines=15> */
.L_x_17051:
        /* <DEDUP_REMOVED lines=12> */
.L_x_17052:
        /* <DEDUP_REMOVED lines=42> */
.L_x_17050:
        /* <DEDUP_REMOVED lines=15> */
.L_x_17054:
        /* <DEDUP_REMOVED lines=12> */
.L_x_17055:
        /* <DEDUP_REMOVED lines=42> */
.L_x_17053:
        /* <DEDUP_REMOVED lines=15> */
.L_x_17057:
        /* <DEDUP_REMOVED lines=12> */
.L_x_17058:
        /* <DEDUP_REMOVED lines=42> */
.L_x_17056:
        /* <DEDUP_REMOVED lines=16> */
.L_x_17046:
        /* <DEDUP_REMOVED lines=28> */
.L_x_17059:
[----:B------:R1:W5:Y:S04]  /*16a70*/  @P0 LDG.E.128 R56, desc[UR8][R26.64] ;  /* 0x000000081a380981 */ /* 0x000368000c1e1d00 */
[----:B------:R1:W5:Y:S04]  /*16a80*/  @P1 LDG.E.128 R52, desc[UR8][R24.64] ;  /* 0x0000000818341981 */ /* 0x000368000c1e1d00 */
[----:B------:R1:W5:Y:S01]  /*16a90*/  LDG.E.128 R24, desc[UR8][R190.64] ;  /* 0x00000008be187981 */ /* 0x000362000c1e1d00 */
[----:B------:R-:W-:Y:S05]  /*16aa0*/  @!P0 BRA `(.L_x_17060) ;  /* 0x0000002400348947 */ /* 0x000fea0003800000 */
[----:B------:R-:W-:Y:S01]  /*16ab0*/  ISETP.NE.AND P2, PT, R220, 0x1, PT ;  /* 0x00000001dc00780c */ /* 0x000fe20003f45270 */
[----:B------:R-:W-:Y:S01]  /*16ac0*/  IMAD.MOV.U32 R22, RZ, RZ, 0x2 ;  /* 0x00000002ff167424 */ /* 0x000fe200078e00ff */
[----:B------:R-:W-:Y:S01]  /*16ad0*/  MOV R21, R194 ;  /* 0x000000c200157202 */ /* 0x000fe20000000f00 */
[----:B0-----:R-:W-:-:S10]  /*16ae0*/  IMAD.MOV.U32 R219, RZ, RZ, R216 ;  /* 0x000000ffffdb7224 */ /* 0x001fd400078e00d8 */
        /* <DEDUP_REMOVED lines=11> */
.L_x_17062:
        /* <DEDUP_REMOVED lines=12> */
.L_x_17063:
        /* <DEDUP_REMOVED lines=42> */
.L_x_17061:
[----:B------:R-:W-:Y:S01]  /*16f00*/  ISETP.NE.AND P3, PT, R22, 0x1, PT ;  /* 0x000000011600780c */ /* 0x000fe20003f65270 */
[----:B-1---5:R-:W-:Y:S01]  /*16f10*/  FMUL.FTZ R24, R24, UR5 ;  /* 0x0000000518187c20 */ /* 0x022fe20008410000 */
        /* <DEDUP_REMOVED lines=14> */
.L_x_17065:
        /* <DEDUP_REMOVED lines=12> */
.L_x_17066:
        /* <DEDUP_REMOVED lines=42> */
.L_x_17064:
        /* <DEDUP_REMOVED lines=14> */
.L_x_17068:
        /* <DEDUP_REMOVED lines=12> */
.L_x_17069:
        /* <DEDUP_REMOVED lines=42> */
.L_x_17067:
        /* <DEDUP_REMOVED lines=16> */
.L_x_17071:
        /* <DEDUP_REMOVED lines=12> */
.L_x_17072:
        /* <DEDUP_REMOVED lines=42> */
.L_x_17070:
        /* <DEDUP_REMOVED lines=14> */
.L_x_17074:
        /* <DEDUP_REMOVED lines=12> */
.L_x_17075:
        /* <DEDUP_REMOVED lines=42> */
.L_x_17073:
        /* <DEDUP_REMOVED lines=16> */
.L_x_17077:
        /* <DEDUP_REMOVED lines=12> */
.L_x_17078:
        /* <DEDUP_REMOVED lines=42> */
.L_x_17076:
        /* <DEDUP_REMOVED lines=14> */
.L_x_17080:
        /* <DEDUP_REMOVED lines=12> */
.L_x_17081:
        /* <DEDUP_REMOVED lines=42> */
.L_x_17079:
        /* <DEDUP_REMOVED lines=16> */
.L_x_17083:
        /* <DEDUP_REMOVED lines=14> */
.L_x_17084:
        /* <DEDUP_REMOVED lines=42> */
.L_x_17082:
        /* <DEDUP_REMOVED lines=10> */
[----:B------:R-:W-:Y:S01]  /*18e00*/  FSEL R25, R21, RZ, !P6 ;  /* 0x000000ff15197208 */ /* 0x000fe20007000000 */
[----:B------:R-:W-:Y:S01]  /*18e10*/  FMUL.FTZ R21, R58, UR5 ;  /* 0x000000053a157c20 */ /* 0x000fe20008410000 */
[----:B------:R-:W-:Y:S01]  /*18e20*/  SEL R191, RZ, 0x1, P6 ;  /* 0x00000001ffbf7807 */ /* 0x000fe20003000000 */
[----:B------:R-:W-:Y:S01]  /*18e30*/  FADD.FTZ R24, R24, R27 ;  /* 0x0000001b18187221 */ /* 0x000fe20000010000 */
[----:B------:R-:W-:Y:S02]  /*18e40*/  FSETP.GTU.FTZ.AND P6, PT, R203, UR4, PT ;  /* 0x00000004cb007c0b */ /* 0x000fe4000bfdc000 */
[----:B------:R-:W-:Y:S01]  /*18e50*/  FSEL R216, R216, RZ, P4 ;  /* 0x000000ffd8d87208 */ /* 0x000fe20002000000 */
[----:B------:R-:W-:Y:S01]  /*18e60*/  @P1 FADD.FTZ R24, R52, R24 ;  /* 0x0000001834181221 */ /* 0x000fe20000010000 */
[----:B------:R-:W-:Y:S02]  /*18e70*/  FSEL R21, R21, RZ, !P6 ;  /* 0x000000ff15157208 */ /* 0x000fe40007000000 */
[----:B------:R-:W-:-:S02]  /*18e80*/  SEL R203, RZ, 0x1, P6 ;  /* 0x00000001ffcb7807 */ /* 0x000fc40003000000 */
[----:B------:R-:W-:Y:S01]  /*18e90*/  FSETP.GTU.FTZ.AND P6, PT, R23, UR4, PT ;  /* 0x0000000417007c0b */ /* 0x000fe2000bfdc000 */
        /* <DEDUP_REMOVED lines=9> */
[----:B------:R-:W-:Y:S01]  /*18f30*/  PRMT R22, R191, 0x7610, R22 ;  /* 0x00007610bf167816 */ /* 0x000fe20000000016 */
[----:B------:R-:W-:Y:S01]  /*18f40*/  @P1 FADD.FTZ R25, R53, R25 ;  /* 0x0000001935191221 */ /* 0x000fe20000010000 */
[----:B------:R-:W-:Y:S01]  /*18f50*/  PRMT R23, R203, 0x7610, R23 ;  /* 0x00007610cb177816 */ /* 0x000fe20000000017 */
[----:B------:R-:W-:Y:S01]  /*18f60*/  @P1 FADD.FTZ R27, R55, R27 ;  /* 0x0000001b371b1221 */ /* 0x000fe20000010000 */
[----:B------:R-:W-:Y:S06]  /*18f70*/  BRA `(.L_x_17085) ;  /* 0x0000001000907947 */ /* 0x000fec0003800000 */
.L_x_17060:
[----:B------:R-:W-:Y:S01]  /*18f80*/  ISETP.NE.AND P2, PT, R220, 0x1, PT ;  /* 0x00000001dc00780c */ /* 0x000fe20003f45270 */
[----:B0-----:R-:W-:Y:S01]  /*18f90*/  IMAD.MOV.U32 R202, RZ, RZ, 0x2 ;  /* 0x00000002ffca7424 */ /* 0x001fe200078e00ff */
        /* <DEDUP_REMOVED lines=13> */
.L_x_17087:
        /* <DEDUP_REMOVED lines=12> */
.L_x_17088:
        /* <DEDUP_REMOVED lines=42> */
.L_x_17086:
        /* <DEDUP_REMOVED lines=15> */
.L_x_17090:
        /* <DEDUP_REMOVED lines=12> */
.L_x_17091:
        /* <DEDUP_REMOVED lines=42> */
.L_x_17089:
        /* <DEDUP_REMOVED lines=15> */
.L_x_17093:
        /* <DEDUP_REMOVED lines=12> */
.L_x_17094:
        /* <DEDUP_REMOVED lines=42> */
.L_x_17092:
        /* <DEDUP_REMOVED lines=15> */
.L_x_17096:
        /* <DEDUP_REMOVED lines=12> */
.L_x_17097:
        /* <DEDUP_REMOVED lines=42> */
.L_x_17095:
        /* <DEDUP_REMOVED lines=16> */
.L_x_17085:
[----:B------:R-:W0:Y:S01]  /*1a1c0*/  @P0 LDC.64 R202, c[0x0][0x398] ;  /* 0x0000e600ffca0b82 */ /* 0x000e220000000a00 */
[----:B------:R-:W-:Y:S01]  /*1a1d0*/  SEL R216, RZ, 0x1000000, !P5 ;  /* 0x01000000ffd87807 */ /* 0x000fe20006800000 */
[----:B------:R-:W-:Y:S01]  /*1a1e0*/  IMAD.WIDE.U32 R222, R208, 0x10, R212 ;  /* 0x00000010d0de7825 */ /* 0x000fe200078e00d4 */
[----:B------:R-:W-:Y:S02]  /*1a1f0*/  SEL R221, RZ, 0x10000, !P4 ;  /* 0x00010000ffdd7807 */ /* 0x000fe40006000000 */
[----:B------:R-:W-:Y:S02]  /*1a200*/  SEL R220, RZ, 0x100, !P3 ;  /* 0x00000100ffdc7807 */ /* 0x000fe40005800000 */
[----:B------:R1:W-:Y:S01]  /*1a210*/  STG.E.128 desc[UR8][R222.64], R24 ;  /* 0x00000018de007986 */ /* 0x0003e2000c101d08 */
[----:B------:R-:W2:Y:S01]  /*1a220*/  @P1 LDC.64 R190, c[0x0][0x3a0] ;  /* 0x0000e800ffbe1b82 */ /* 0x000ea20000000a00 */
[----:B------:R-:W-:Y:S02]  /*1a230*/  IADD3 R220, PT, PT, R220, R216, R221 ;  /* 0x000000d8dcdc7210 */ /* 0x000fe40007ffe0dd */
[----:B------:R-:W-:-:S02]  /*1a240*/  SEL R221, RZ, 0x1, !P2 ;  /* 0x00000001ffdd7807 */ /* 0x000fc40005000000 */
[----:B------:R-:W-:-:S03]  /*1a250*/  IADD3 R216, PT, PT, R214, 0x700, RZ ;  /* 0x00000700d6d87810 */ /* 0x000fc60007ffe0ff */
[----:B------:R-:W-:Y:S02]  /*1a260*/  IMAD.IADD R225, R220, 0x1, R221 ;  /* 0x00000001dce17824 */ /* 0x000fe400078e02dd */
[----:B------:R-:W-:-:S04]  /*1a270*/  IMAD.WIDE.U32 R220, R208, 0x4, R210 ;  /* 0x00000004d0dc7825 */ /* 0x000fc800078e00d2 */
[C---:B------:R-:W-:Y:S01]  /*1a280*/  IMAD.WIDE.U32 R188, R216.reuse, 0x10, R188 ;  /* 0x00000010d8bc7825 */ /* 0x040fe200078e00bc */
[----:B------:R1:W-:Y:S03]  /*1a290*/  STG.E desc[UR8][R220.64], R225 ;  /* 0x000000e1dc007986 */ /* 0x0003e6000c101908 */
        /* <DEDUP_REMOVED lines=14> */
.L_x_17098:
[----:B------:R1:W5:Y:S04]  /*1a380*/  @P1 LDG.E.128 R52, desc[UR8][R190.64] ;  /* 0x00000008be341981 */ /* 0x000368000c1e1d00 */
[----:B------:R1:W5:Y:S04]  /*1a390*/  @P0 LDG.E.128 R56, desc[UR8][R202.64] ;  /* 0x00000008ca380981 */ /* 0x000368000c1e1d00 */
[----:B------:R-:W5:Y:S01]  /*1a3a0*/  LDG.E.128 R188, desc[UR8][R188.64] ;  /* 0x00000008bcbc7981 */ /* 0x000f62000c1e1d00 */
[----:B------:R-:W-:Y:S05]  /*1a3b0*/  @!P0 BRA `(.L_x_17099) ;  /* 0x0000002400348947 */ /* 0x000fea0003800000 */
[----:B------:R-:W-:Y:S01]  /*1a3c0*/  ISETP.NE.AND P2, PT, R224, 0x1, PT ;  /* 0x00000001e000780c */ /* 0x000fe20003f45270 */
[----:B------:R-:W-:Y:S02]  /*1a3d0*/  HFMA2 R22, -RZ, RZ, 0, 1.1920928955078125e-07 ;  /* 0x00000002ff167431 */ /* 0x000fe400000001ff */
        /* <DEDUP_REMOVED lines=13> */
.L_x_17101:
        /* <DEDUP_REMOVED lines=12> */
.L_x_17102:
        /* <DEDUP_REMOVED lines=40> */
[----:B------:R-:W-:Y:S01]  /*1a7f0*/  HFMA2 R22, -RZ, RZ, 0, 0 ;  /* 0x00000000ff167431 */ /* 0x000fe200000001ff */
[----:B------:R-:W-:-:S07]  /*1a800*/  LOP3.LUT R195, R2, R192, R23, 0x96, !PT ;  /* 0x000000c002c37212 */ /* 0x000fce00078e9617 */
.L_x_17100:
        /* <DEDUP_REMOVED lines=16> */
.L_x_17104:
[----:B------:R-:W-:-:S04]  /*1a910*/  VIADD R197, R197, 0x1 ;  /* 0x00000001c5c57836 */ /* 0x000fc80000000000 */
[C---:B0-----:R-:W-:Y:S01]  /*1a920*/  IMAD.WIDE.U32 R220, R197.reuse, -0x2daee0ad, RZ ;  /* 0xd2511f53c5dc7825 */ /* 0x041fe200078e00ff */
        /* <DEDUP_REMOVED lines=10> */
.L_x_17105:
        /* <DEDUP_REMOVED lines=42> */
.L_x_17103:
        /* <DEDUP_REMOVED lines=14> */
.L_x_17107:
        /* <DEDUP_REMOVED lines=12> */
.L_x_17108:
        /* <DEDUP_REMOVED lines=42> */
.L_x_17106:
[----:B------:R-:W-:Y:S01]  /*1b0b0*/  ISETP.NE.AND P4, PT, R22, 0x1, PT ;  /* 0x000000011600780c */ /* 0x000fe20003f85270 */
[----:B0-----:R-:W-:Y:S01]  /*1b0c0*/  FMUL.FTZ R221, R189, UR5 ;  /* 0x00000005bddd7c20 */ /* 0x001fe20008410000 */
        /* <DEDUP_REMOVED lines=14> */
.L_x_17110:
        /* <DEDUP_REMOVED lines=12> */
.L_x_17111:
        /* <DEDUP_REMOVED lines=39> */
[----:B------:R-:W-:Y:S02]  /*1b4e0*/  LOP3.LUT R195, R2, R188, R23, 0x96, !PT ;  /* 0x000000bc02c37212 */ /* 0x000fe400078e9617 */
[----:B------:R-:W-:Y:S01]  /*1b4f0*/  MOV R23, R203 ;  /* 0x000000cb00177202 */ /* 0x000fe20000000f00 */
[----:B------:R-:W-:-:S07]  /*1b500*/  IMAD.MOV.U32 R203, RZ, RZ, R22 ;  /* 0x000000ffffcb7224 */ /* 0x000fce00078e0016 */
.L_x_17109:
        /* <DEDUP_REMOVED lines=14> */
.L_x_17113:
        /* <DEDUP_REMOVED lines=12> */
.L_x_17114:
        /* <DEDUP_REMOVED lines=42> */
.L_x_17112:
        /* <DEDUP_REMOVED lines=16> */
.L_x_17116:
        /* <DEDUP_REMOVED lines=12> */
.L_x_17117:
        /* <DEDUP_REMOVED lines=42> */
.L_x_17115:
        /* <DEDUP_REMOVED lines=14> */
.L_x_17119:
        /* <DEDUP_REMOVED lines=12> */
.L_x_17120:
        /* <DEDUP_REMOVED lines=42> */
.L_x_17118:
        /* <DEDUP_REMOVED lines=16> */
.L_x_17122:
        /* <DEDUP_REMOVED lines=14> */
.L_x_17123:
        /* <DEDUP_REMOVED lines=42> */
.L_x_17121:
        /* <DEDUP_REMOVED lines=29> */
[----:B------:R-:W-:Y:S01]  /*1c840*/  PRMT R22, R220, 0x7610, R22 ;  /* 0x00007610dc167816 */ /* 0x000fe20000000016 */
[----:B------:R-:W-:Y:S01]  /*1c850*/  @P1 FADD.FTZ R188, R52, R188 ;  /* 0x000000bc34bc1221 */ /* 0x000fe20000010000 */
[----:B------:R-:W-:Y:S01]  /*1c860*/  PRMT R23, R223, 0x7610, R23 ;  /* 0x00007610df177816 */ /* 0x000fe20000000017 */
[----:B------:R-:W-:Y:S01]  /*1c870*/  @P1 FADD.FTZ R191, R55, R191 ;  /* 0x000000bf37bf1221 */ /* 0x000fe20000010000 */
[----:B------:R-:W-:Y:S06]  /*1c880*/  BRA `(.L_x_17124) ;  /* 0x0000001000907947 */ /* 0x000fec0003800000 */
.L_x_17099:
        /* <DEDUP_REMOVED lines=15> */
.L_x_17126:
        /* <DEDUP_REMOVED lines=12> */
.L_x_17127:
        /* <DEDUP_REMOVED lines=42> */
.L_x_17125:
        /* <DEDUP_REMOVED lines=15> */
.L_x_17129:
        /* <DEDUP_REMOVED lines=12> */
.L_x_17130:
        /* <DEDUP_REMOVED lines=42> */
.L_x_17128:
        /* <DEDUP_REMOVED lines=15> */
.L_x_17132:
        /* <DEDUP_REMOVED lines=12> */
.L_x_17133:
        /* <DEDUP_REMOVED lines=42> */
.L_x_17131:
        /* <DEDUP_REMOVED lines=15> */
.L_x_17135:
        /* <DEDUP_REMOVED lines=12> */
.L_x_17136:
        /* <DEDUP_REMOVED lines=42> */
.L_x_17134:
        /* <DEDUP_REMOVED lines=16> */
.L_x_17124:
        /* <DEDUP_REMOVED lines=22> */
.L_x_17137:
        /* <DEDUP_REMOVED lines=135> */
[----:B0-----:R-:W-:-:S07]  /*1e4a0*/  I2FP.F32.U32 R211, R219 ;  /* 0x000000db00d37245 */ /* 0x001fce0000201000 */
[----:B------:R-:W0:Y:S01]  /*1e4b0*/  @!P1 LDC.64 R234, c[0x0][0x3c8] ;  /* 0x0000f200ffea9b82 */ /* 0x000e220000000a00 */
[----:B------:R-:W-:Y:S01]  /*1e4c0*/  @!P2 LDS.64 R212, [R220] ;  /* 0x00000000dcd4a984 */ /* 0x000fe20000000a00 */
[----:B-1----:R-:W-:Y:S01]  /*1e4d0*/  IMAD.IADD R223, R222, 0x1, R219 ;  /* 0x00000001dedf7824 */ /* 0x002fe200078e02db */
[----:B------:R-:W-:-:S04]  /*1e4e0*/  I2FP.F32.S32 R222, R222 ;  /* 0x000000de00de7245 */ /* 0x000fc80000201400 */
[----:B------:R-:W-:Y:S01]  /*1e4f0*/  I2FP.F32.S32 R224, R223 ;  /* 0x000000df00e07245 */ /* 0x000fe20000201400 */
[----:B------:R-:W1:Y:S01]  /*1e500*/  SHFL.DOWN PT, R226, R223, 0x2, 0x1f ;  /* 0x08401f00dfe27f89 */ /* 0x000e6200000e0000 */
[----:B0-----:R-:W-:Y:S02]  /*1e510*/  @!P1 IMAD.WIDE R234, R199, 0x4, R234 ;  /* 0x00000004c7ea9825 */ /* 0x001fe400078e02ea */
[----:B------:R-:W0:Y:S01]  /*1e520*/  MUFU.RCP R225, R224 ;  /* 0x000000e000e17308 */ /* 0x000e220000001000 */
[-C--:B-1----:R-:W-:Y:S01]  /*1e530*/  IADD3 R220, PT, PT, R223, R226.reuse, RZ ;  /* 0x000000e2dfdc7210 */ /* 0x082fe20007ffe0ff */
[----:B------:R-:W1:Y:S01]  /*1e540*/  SHFL.DOWN PT, R221, R212, 0x4, 0x1f ;  /* 0x08801f00d4dd7f89 */ /* 0x000e6200000e0000 */
[----:B------:R-:W-:-:S03]  /*1e550*/  I2FP.F32.S32 R226, R226 ;  /* 0x000000e200e27245 */ /* 0x000fc60000201400 */
[----:B------:R-:W2:Y:S01]  /*1e560*/  SHFL.DOWN PT, R210, R213, 0x4, 0x1f ;  /* 0x08801f00d5d27f89 */ /* 0x000ea200000e0000 */
[----:B-1----:R-:W-:-:S04]  /*1e570*/  FMUL.FTZ R218, R221, R222 ;  /* 0x000000deddda7220 */ /* 0x002fc80000410000 */
[----:B------:R-:W-:Y:S01]  /*1e580*/  FFMA.FTZ R218, R211, R212, R218 ;  /* 0x000000d4d3da7223 */ /* 0x000fe200000100da */
[----:B------:R-:W-:Y:S01]  /*1e590*/  FADD.FTZ R212, -R221, R212 ;  /* 0x000000d4ddd47221 */ /* 0x000fe20000010100 */
[----:B--2---:R-:W-:Y:S01]  /*1e5a0*/  FADD.FTZ R210, R210, R213 ;  /* 0x000000d5d2d27221 */ /* 0x004fe20000010000 */
[----:B------:R-:W-:Y:S01]  /*1e5b0*/  I2FP.F32.S32 R221, R220 ;  /* 0x000000dc00dd7245 */ /* 0x000fe20000201400 */
[----:B0-----:R-:W-:Y:S01]  /*1e5c0*/  FMUL.FTZ R219, R225, R218 ;  /* 0x000000dae1db7220 */ /* 0x001fe20000410000 */
[----:B------:R-:W-:Y:S02]  /*1e5d0*/  FMUL.FTZ R212, R212, R212 ;  /* 0x000000d4d4d47220 */ /* 0x000fe40000410000 */
[----:B------:R-:W0:Y:S02]  /*1e5e0*/  MUFU.RCP R213, R221 ;  /* 0x000000dd00d57308 */ /* 0x000e240000001000 */
[----:B------:R-:W1:Y:S01]  /*1e5f0*/  SHFL.DOWN PT, R218, R219, 0x2, 0x1f ;  /* 0x08401f00dbda7f89 */ /* 0x000e6200000e0000 */
[----:B------:R-:W-:-:S04]  /*1e600*/  FMUL.FTZ R212, R212, R211 ;  /* 0x000000d3d4d47220 */ /* 0x000fc80000410000 */
[----:B------:R-:W-:-:S04]  /*1e610*/  FMUL.FTZ R212, R212, R222 ;  /* 0x000000ded4d47220 */ /* 0x000fc80000410000 */
[----:B------:R-:W-:Y:S02]  /*1e620*/  FFMA.FTZ R210, R225, R212, R210 ;  /* 0x000000d4e1d27223 */ /* 0x000fe400000100d2 */
[----:B------:R-:W2:Y:S04]  /*1e630*/  SHFL.DOWN PT, R225, R220, 0x1, 0x1f ;  /* 0x08201f00dce17f89 */ /* 0x000ea800000e0000 */
[----:B------:R-:W3:Y:S01]  /*1e640*/  SHFL.DOWN PT, R211, R210, 0x2, 0x1f ;  /* 0x08401f00d2d37f89 */ /* 0x000ee200000e0000 */
[----:B-1----:R-:W-:Y:S01]  /*1e650*/  FMUL.FTZ R223, R218, R226 ;  /* 0x000000e2dadf7220 */ /* 0x002fe20000410000 */
[----:B------:R-:W-:-:S03]  /*1e660*/  FADD.FTZ R218, R219, -R218 ;  /* 0x800000dadbda7221 */ /* 0x000fc60000010000 */
[----:B------:R-:W-:Y:S01]  /*1e670*/  FFMA.FTZ R212, R224, R219, R223 ;  /* 0x000000dbe0d47223 */ /* 0x000fe200000100df */
[----:B------:R-:W-:-:S03]  /*1e680*/  FMUL.FTZ R219, R218, R218 ;  /* 0x000000dadadb7220 */ /* 0x000fc60000410000 */
[----:B0-----:R-:W-:Y:S01]  /*1e690*/  FMUL.FTZ R222, R213, R212 ;  /* 0x000000d4d5de7220 */ /* 0x001fe20000410000 */
[----:B------:R-:W-:Y:S01]  /*1e6a0*/  FMUL.FTZ R219, R224, R219 ;  /* 0x000000dbe0db7220 */ /* 0x000fe20000410000 */
[----:B--2---:R-:W-:Y:S01]  /*1e6b0*/  IMAD.IADD R212, R220, 0x1, R225 ;  /* 0x00000001dcd47824 */ /* 0x004fe200078e02e1 */
[----:B------:R-:W-:Y:S02]  /*1e6c0*/  I2FP.F32.S32 R225, R225 ;  /* 0x000000e100e17245 */ /* 0x000fe40000201400 */
[----:B------:R-:W0:Y:S01]  /*1e6d0*/  SHFL.DOWN PT, R223, R222, 0x1, 0x1f ;  /* 0x08201f00dedf7f89 */ /* 0x000e2200000e0000 */
[----:B------:R-:W-:Y:S01]  /*1e6e0*/  FMUL.FTZ R219, R219, R226 ;  /* 0x000000e2dbdb7220 */ /* 0x000fe20000410000 */
[----:B------:R-:W-:Y:S01]  /*1e6f0*/  I2FP.F32.S32 R218, R212 ;  /* 0x000000d400da7245 */ /* 0x000fe20000201400 */
[----:B---3--:R-:W-:-:S04]  /*1e700*/  FADD.FTZ R212, R210, R211 ;  /* 0x000000d3d2d47221 */ /* 0x008fc80000010000 */
[----:B------:R-:W-:Y:S01]  /*1e710*/  FFMA.FTZ R212, R213, R219, R212 ;  /* 0x000000dbd5d47223 */ /* 0x000fe200000100d4 */
[----:B------:R-:W1:Y:S04]  /*1e720*/  MUFU.RCP R218, R218 ;  /* 0x000000da00da7308 */ /* 0x000e680000001000 */
[----:B------:R-:W2:Y:S01]  /*1e730*/  SHFL.DOWN PT, R211, R212, 0x1, 0x1f ;  /* 0x08201f00d4d37f89 */ /* 0x000ea200000e0000 */
[----:B0-----:R-:W-:-:S04]  /*1e740*/  FMUL.FTZ R210, R223, R225 ;  /* 0x000000e1dfd27220 */ /* 0x001fc80000410000 */
[----:B------:R-:W-:Y:S01]  /*1e750*/  FFMA.FTZ R213, R221, R222, R210 ;  /* 0x000000deddd57223 */ /* 0x000fe200000100d2 */
[----:B------:R-:W-:Y:S01]  /*1e760*/  FADD.FTZ R222, R222, -R223 ;  /* 0x800000dfdede7221 */ /* 0x000fe20000010000 */
[----:B------:R-:W0:Y:S02]  /*1e770*/  LDC R210, c[0x0][0x448] ;  /* 0x00011200ffd27b82 */ /* 0x000e240000000800 */
[----:B-1----:R-:W-:Y:S01]  /*1e780*/  FMUL.FTZ R213, R218, R213 ;  /* 0x000000d5dad57220 */ /* 0x002fe20000410000 */
[----:B------:R-:W-:-:S04]  /*1e790*/  FMUL.FTZ R222, R222, R222 ;  /* 0x000000dedede7220 */ /* 0x000fc80000410000 */
[----:B------:R-:W-:Y:S01]  /*1e7a0*/  FMUL.FTZ R222, R221, R222 ;  /* 0x000000deddde7220 */ /* 0x000fe20000410000 */
[----:B------:R-:W1:Y:S01]  /*1e7b0*/  SHFL.IDX PT, R231, R213, RZ, 0x1f ;  /* 0x00001fffd5e77589 */ /* 0x000e6200000e0000 */
[----:B--2---:R-:W-:Y:S02]  /*1e7c0*/  FADD.FTZ R211, R212, R211 ;  /* 0x000000d3d4d37221 */ /* 0x004fe40000010000 */
[----:B------:R-:W-:-:S04]  /*1e7d0*/  FMUL.FTZ R222, R222, R225 ;  /* 0x000000e1dede7220 */ /* 0x000fc80000410000 */
[----:B------:R-:W-:-:S05]  /*1e7e0*/  FFMA.FTZ R222, R218, R222, R211 ;  /* 0x000000dedade7223 */ /* 0x000fca00000100d3 */
[----:B------:R2:W0:Y:S01]  /*1e7f0*/  SHFL.IDX PT, R219, R222, RZ, 0x1f ;  /* 0x00001fffdedb7589 */ /* 0x00042200000e0000 */
[----:B-1----:R-:W-:-:S05]  /*1e800*/  FSEL R232, R231, RZ, !P3 ;  /* 0x000000ffe7e87208 */ /* 0x002fca0005800000 */
[C---:B------:R-:W-:Y:S01]  /*1e810*/  FADD.FTZ R228, -R232.reuse, R45 ;  /* 0x0000002de8e47221 */ /* 0x040fe20000010100 */
[----:B------:R-:W-:Y:S01]  /*1e820*/  FMUL.FTZ R45, R231, R231 ;  /* 0x000000e7e72d7220 */ /* 0x000fe20000410000 */
[C---:B------:R-:W-:Y:S01]  /*1e830*/  FADD.FTZ R223, -R232.reuse, R42 ;  /* 0x0000002ae8df7221 */ /* 0x040fe20000010100 */
[C---:B--2---:R-:W-:Y:S01]  /*1e840*/  FADD.FTZ R222, -R232.reuse, R43 ;  /* 0x0000002be8de7221 */ /* 0x044fe20000010100 */
[C---:B------:R-:W-:Y:S01]  /*1e850*/  FADD.FTZ R229, -R232.reuse, R44 ;  /* 0x0000002ce8e57221 */ /* 0x040fe20000010100 */
[----:B------:R-:W1:Y:S01]  /*1e860*/  @!P1 LDC.64 R42, c[0x0][0x3c0] ;  /* 0x0000f000ff2a9b82 */ /* 0x000e620000000a00 */
[----:B------:R-:W-:Y:S01]  /*1e870*/  FSEL R45, R45, RZ, P3 ;  /* 0x000000ff2d2d7208 */ /* 0x000fe20001800000 */
        /* <DEDUP_REMOVED lines=24> */
[C---:B------:R-:W-:Y:S01]  /*1ea00*/  FADD.FTZ R47, -R232.reuse, R188 ;  /* 0x000000bce82f7221 */ /* 0x040fe20000010100 */
[C---:B--2---:R-:W-:Y:S01]  /*1ea10*/  FMUL.FTZ R25, R221.reuse, R48 ;  /* 0x00000030dd197220 */ /* 0x044fe20000410000 */
[C---:B------:R-:W-:Y:S01]  /*1ea20*/  FMUL.FTZ R30, R221.reuse, R230 ;  /* 0x000000e6dd1e7220 */ /* 0x040fe20000410000 */
[----:B------:R1:W-:Y:S01]  /*1ea30*/  @!P1 STG.E desc[UR8][R42.64], R231 ;  /* 0x000000e72a009986 */ /* 0x0003e2000c101908 */
[C---:B------:R-:W-:Y:S01]  /*1ea40*/  FMUL.FTZ R31, R221.reuse, R211 ;  /* 0x000000d3dd1f7220 */ /* 0x040fe20000410000 */
[C---:B------:R-:W-:Y:S01]  /*1ea50*/  FADD.FTZ R212, -R232.reuse, R39 ;  /* 0x00000027e8d47221 */ /* 0x040fe20000010100 */
[C---:B------:R-:W-:Y:S01]  /*1ea60*/  FADD.FTZ R51, -R232.reuse, R24 ;  /* 0x00000018e8337221 */ /* 0x040fe20000010100 */
[C---:B------:R-:W-:Y:S01]  /*1ea70*/  FMUL.FTZ R188, R221.reuse, R28 ;  /* 0x0000001cddbc7220 */ /* 0x040fe20000410000 */
[C---:B------:R-:W-:Y:S01]  /*1ea80*/  FADD.FTZ R218, -R232.reuse, R38 ;  /* 0x00000026e8da7221 */ /* 0x040fe20000010100 */
[C---:B------:R-:W-:Y:S01]  /*1ea90*/  FADD.FTZ R33, -R232.reuse, R33 ;  /* 0x00000021e8217221 */ /* 0x040fe20000010100 */
[C---:B------:R-:W-:Y:S01]  /*1eaa0*/  FADD.FTZ R34, -R232.reuse, R34 ;  /* 0x00000022e8227221 */ /* 0x040fe20000010100 */
[C---:B------:R-:W-:Y:S01]  /*1eab0*/  FADD.FTZ R35, -R232.reuse, R35 ;  /* 0x00000023e8237221 */ /* 0x040fe20000010100 */
[C---:B------:R-:W-:Y:S01]  /*1eac0*/  FADD.FTZ R46, -R232.reuse, R189 ;  /* 0x000000bde82e7221 */ /* 0x040fe20000010100 */
[----:B------:R-:W-:Y:S01]  /*1ead0*/  FMUL.FTZ R48, R221, R27 ;  /* 0x0000001bdd307220 */ /* 0x000fe20000410000 */
[----:B------:R-:W-:Y:S01]  /*1eae0*/  FFMA.FTZ R24, R25, R152, R156 ;  /* 0x0000009819187223 */ /* 0x000fe2000001009c */
[C---:B-1----:R-:W-:Y:S01]  /*1eaf0*/  FMUL.FTZ R231, R221.reuse, R49 ;  /* 0x00000031dde77220 */ /* 0x042fe20000410000 */
[----:B------:R-:W-:Y:S01]  /*1eb00*/  FMUL.FTZ R49, R221, R26 ;  /* 0x0000001add317220 */ /* 0x000fe20000410000 */
[----:B------:R-:W-:Y:S01]  /*1eb10*/  FFMA.FTZ R28, R25, R120, R60 ;  /* 0x00000078191c7223 */ /* 0x000fe2000001003c */
[C---:B------:R-:W-:Y:S01]  /*1eb20*/  FADD.FTZ R45, -R232.reuse, R190 ;  /* 0x000000bee82d7221 */ /* 0x040fe20000010100 */
[----:B------:R-:W-:Y:S01]  /*1eb30*/  FADD.FTZ R44, -R232, R191 ;  /* 0x000000bfe82c7221 */ /* 0x000fe20000010100 */
[----:B0-----:R-:W-:-:S04]  /*1eb40*/  IMAD.WIDE.U32 R38, R214, 0x10, R40 ;  /* 0x00000010d6267825 */ /* 0x001fc800078e0028 */
        /* <DEDUP_REMOVED lines=8> */
[----:B---3--:R-:W-:-:S04]  /*1ebd0*/  IMAD.WIDE.U32 R232, R214, 0x10, R36 ;  /* 0x00000010d6e87825 */ /* 0x008fc800078e0024 */
        /* <DEDUP_REMOVED lines=17> */
[----:B------:R-:W-:Y:S01]  /*1ecf0*/  FMUL.FTZ R222, R221, R222 ;  /* 0x000000deddde7220 */ /* 0x000fe20000410000 */
[----:B------:R1:W-:Y:S01]  /*1ed00*/  STG.E.128 desc[UR8][R38.64], R24 ;  /* 0x0000001826007986 */ /* 0x0003e2000c101d08 */
[----:B------:R-:W-:-:S04]  /*1ed10*/  IMAD.WIDE.U32 R238, R209, 0x10, R40 ;  /* 0x00000010d1ee7825 */ /* 0x000fc800078e0028 */
[C---:B------:R-:W-:Y:S01]  /*1ed20*/  FMUL.FTZ R220, R221.reuse, R220 ;  /* 0x000000dcdddc7220 */ /* 0x040fe20000410000 */
[----:B------:R-:W-:Y:S01]  /*1ed30*/  FMUL.FTZ R219, R221, R219 ;  /* 0x000000dbdddb7220 */ /* 0x000fe20000410000 */
[----:B------:R2:W-:Y:S01]  /*1ed40*/  STG.E.128 desc[UR8][R232.64], R28 ;  /* 0x0000001ce8007986 */ /* 0x0005e2000c101d08 */
[----:B------:R-:W-:-:S04]  /*1ed50*/  IMAD.WIDE.U32 R236, R215, 0x10, R40 ;  /* 0x00000010d7ec7825 */ /* 0x000fc800078e0028 */
[C---:B------:R-:W-:Y:S01]  /*1ed60*/  FMUL.FTZ R218, R221.reuse, R218 ;  /* 0x000000daddda7220 */ /* 0x040fe20000410000 */
[----:B------:R-:W-:Y:S01]  /*1ed70*/  FMUL.FTZ R213, R221, R213 ;  /* 0x000000d5ddd57220 */ /* 0x000fe20000410000 */
[----:B------:R3:W-:Y:S01]  /*1ed80*/  STG.E.128 desc[UR8][R42.64], R32 ;  /* 0x000000202a007986 */ /* 0x0007e2000c101d08 */
[----:B0-----:R-:W-:-:S04]  /*1ed90*/  IMAD.WIDE.U32 R234, R217, 0x10, R40 ;  /* 0x00000010d9ea7825 */ /* 0x001fc800078e0028 */
        /* <DEDUP_REMOVED lines=8> */
[----:B-1----:R-:W-:Y:S01]  /*1ee20*/  FFMA.FTZ R24, R229, R116, R64 ;  /* 0x00000074e5187223 */ /* 0x002fe20000010040 */
[----:B------:R-:W-:Y:S01]  /*1ee30*/  FFMA.FTZ R25, R228, R117, R65 ;  /* 0x00000075e4197223 */ /* 0x000fe20000010041 */
[----:B------:R-:W-:Y:S01]  /*1ee40*/  FFMA.FTZ R26, R227, R118, R66 ;  /* 0x00000076e31a7223 */ /* 0x000fe20000010042 */
[----:B------:R-:W-:-:S04]  /*1ee50*/  IMAD.WIDE.U32 R38, R207, 0x10, R40 ;  /* 0x00000010cf267825 */ /* 0x000fc800078e0028 */
[----:B------:R-:W-:Y:S01]  /*1ee60*/  FFMA.FTZ R27, R226, R119, R67 ;  /* 0x00000077e21b7223 */ /* 0x000fe20000010043 */
[----:B--2---:R-:W-:Y:S01]  /*1ee70*/  FFMA.FTZ R28, R225, R144, R164 ;  /* 0x00000090e11c7223 */ /* 0x004fe200000100a4 */
[----:B------:R-:W-:Y:S01]  /*1ee80*/  FFMA.FTZ R29, R224, R145, R165 ;  /* 0x00000091e01d7223 */ /* 0x000fe200000100a5 */
[----:B------:R-:W-:-:S04]  /*1ee90*/  IMAD.WIDE.U32 R232, R216, 0x10, R40 ;  /* 0x00000010d8e87825 */ /* 0x000fc800078e0028 */
[----:B------:R-:W-:Y:S01]  /*1eea0*/  FFMA.FTZ R30, R223, R146, R166 ;  /* 0x00000092df1e7223 */ /* 0x000fe200000100a6 */
[----:B------:R-:W-:Y:S01]  /*1eeb0*/  FFMA.FTZ R31, R222, R147, R167 ;  /* 0x00000093de1f7223 */ /* 0x000fe200000100a7 */
[----:B---3--:R-:W-:Y:S01]  /*1eec0*/  FFMA.FTZ R32, R225, R112, R68 ;  /* 0x00000070e1207223 */ /* 0x008fe20000010044 */
[----:B------:R-:W-:-:S04]  /*1eed0*/  IMAD.WIDE.U32 R40, R206, 0x10, R36 ;  /* 0x00000010ce287825 */ /* 0x000fc800078e0024 */
[----:B------:R-:W-:Y:S01]  /*1eee0*/  FFMA.FTZ R33, R224, R113, R69 ;  /* 0x00000071e0217223 */ /* 0x000fe20000010045 */
[----:B------:R-:W-:Y:S01]  /*1eef0*/  FFMA.FTZ R34, R223, R114, R70 ;  /* 0x00000072df227223 */ /* 0x000fe20000010046 */
[----:B------:R-:W-:Y:S01]  /*1ef00*/  FFMA.FTZ R35, R222, R115, R71 ;  /* 0x00000073de237223 */ /* 0x000fe20000010047 */
[--C-:B------:R-:W-:Y:S01]  /*1ef10*/  IMAD.WIDE.U32 R42, R207, 0x10, R36.reuse ;  /* 0x00000010cf2a7825 */ /* 0x100fe200078e0024 */
[----:B------:R0:W-:Y:S03]  /*1ef20*/  STG.E.128 desc[UR8][R40.64], R24 ;  /* 0x0000001828007986 */ /* 0x0001e6000c101d08 */
[----:B------:R-:W-:Y:S01]  /*1ef30*/  FMUL.FTZ R44, R221, R44 ;  /* 0x0000002cdd2c7220 */ /* 0x000fe20000410000 */
[--C-:B------:R-:W-:Y:S01]  /*1ef40*/  IMAD.WIDE.U32 R206, R217, 0x10, R36.reuse ;  /* 0x00000010d9ce7825 */ /* 0x100fe200078e0024 */
[----:B------:R1:W-:Y:S03]  /*1ef50*/  STG.E.128 desc[UR8][R38.64], R28 ;  /* 0x0000001c26007986 */ /* 0x0003e6000c101d08 */
[--C-:B------:R-:W-:Y:S01]  /*1ef60*/  IMAD.WIDE.U32 R242, R215, 0x10, R36.reuse ;  /* 0x00000010d7f27825 */ /* 0x100fe200078e0024 */
[----:B------:R2:W-:Y:S03]  /*1ef70*/  STG.E.128 desc[UR8][R42.64], R32 ;  /* 0x000000202a007986 */ /* 0x0005e6000c101d08 */
[----:B------:R-:W-:-:S04]  /*1ef80*/  IMAD.WIDE.U32 R208, R208, 0x10, R36 ;  /* 0x00000010d0d07825 */ /* 0x000fc800078e0024 */
[----:B------:R-:W-:-:S04]  /*1ef90*/  IMAD.WIDE.U32 R216, R216, 0x10, R36 ;  /* 0x00000010d8d87825 */ /* 0x000fc800078e0024 */
[----:B------:R-:W-:Y:S01]  /*1efa0*/  FFMA.FTZ R36, R213, R104, R76 ;  /* 0x00000068d5247223 */ /* 0x000fe2000001004c */
[----:B------:R-:W-:Y:S01]  /*1efb0*/  FFMA.FTZ R37, R212, R105, R77 ;  /* 0x00000069d4257223 */ /* 0x000fe2000001004d */
[----:B0-----:R-:W-:Y:S01]  /*1efc0*/  FFMA.FTZ R24, R220, R140, R168 ;  /* 0x0000008cdc187223 */ /* 0x001fe200000100a8 */
        /* <DEDUP_REMOVED lines=18> */
[----:B------:R1:W-:Y:S04]  /*1f0f0*/  STG.E.128 desc[UR8][R238.64], R24 ;  /* 0x00000018ee007986 */ /* 0x0003e8000c101d08 */
[----:B------:R2:W-:Y:S04]  /*1f100*/  STG.E.128 desc[UR8][R240.64], R28 ;  /* 0x0000001cf0007986 */ /* 0x0005e8000c101d08 */
[----:B------:R3:W-:Y:S04]  /*1f110*/  STG.E.128 desc[UR8][R236.64], R32 ;  /* 0x00000020ec007986 */ /* 0x0007e8000c101d08 */
[----:B------:R4:W-:Y:S01]  /*1f120*/  STG.E.128 desc[UR8][R242.64], R36 ;  /* 0x00000024f2007986 */ /* 0x0009e2000c101d08 */
[----:B0-----:R-:W-:-:S03]  /*1f130*/  IADD3 R199, PT, PT, R199, R190, RZ ;  /* 0x000000bec7c77210 */ /* 0x001fc60007ffe0ff */
[----:B------:R0:W-:Y:S01]  /*1f140*/  STG.E.128 desc[UR8][R234.64], R40 ;  /* 0x00000028ea007986 */ /* 0x0001e2000c101d08 */
[----:B-1----:R-:W-:Y:S01]  /*1f150*/  FFMA.FTZ R24, R211, R100, R80 ;  /* 0x00000064d3187223 */ /* 0x002fe20000010050 */
[----:B------:R-:W-:Y:S01]  /*1f160*/  FFMA.FTZ R25, R210, R101, R81 ;  /* 0x00000065d2197223 */ /* 0x000fe20000010051 */
[----:B------:R-:W-:Y:S01]  /*1f170*/  ISETP.GE.AND P1, PT, R199, R191, PT ;  /* 0x000000bfc700720c */ /* 0x000fe20003f26270 */
[----:B------:R-:W-:Y:S01]  /*1f180*/  FFMA.FTZ R26, R189, R102, R82 ;  /* 0x00000066bd1a7223 */ /* 0x000fe20000010052 */
[----:B------:R-:W-:Y:S01]  /*1f190*/  FFMA.FTZ R27, R188, R103, R83 ;  /* 0x00000067bc1b7223 */ /* 0x000fe20000010053 */
        /* <DEDUP_REMOVED lines=8> */
[----:B----4-:R-:W-:Y:S01]  /*1f220*/  FFMA.FTZ R36, R47, R124, R184 ;  /* 0x0000007c2f247223 */ /* 0x010fe200000100b8 */
[----:B------:R-:W-:Y:S01]  /*1f230*/  FFMA.FTZ R37, R46, R125, R185 ;  /* 0x0000007d2e257223 */ /* 0x000fe200000100b9 */
[----:B------:R-:W-:Y:S01]  /*1f240*/  FFMA.FTZ R38, R45, R126, R186 ;  /* 0x0000007e2d267223 */ /* 0x000fe200000100ba */
[----:B------:R-:W-:Y:S01]  /*1f250*/  FFMA.FTZ R39, R44, R127, R187 ;  /* 0x0000007f2c277223 */ /* 0x000fe200000100bb */
[----:B0-----:R-:W-:Y:S01]  /*1f260*/  FFMA.FTZ R40, R47, R92, R88 ;  /* 0x0000005c2f287223 */ /* 0x001fe20000010058 */
[----:B------:R-:W-:Y:S01]  /*1f270*/  FFMA.FTZ R41, R46, R93, R89 ;  /* 0x0000005d2e297223 */ /* 0x000fe20000010059 */
[----:B------:R-:W-:Y:S01]  /*1f280*/  FFMA.FTZ R42, R45, R94, R90 ;  /* 0x0000005e2d2a7223 */ /* 0x000fe2000001005a */
[----:B------:R-:W-:Y:S01]  /*1f290*/  FFMA.FTZ R43, R44, R95, R91 ;  /* 0x0000005f2c2b7223 */ /* 0x000fe2000001005b */
[----:B------:R0:W-:Y:S04]  /*1f2a0*/  STG.E.128 desc[UR8][R206.64], R24 ;  /* 0x00000018ce007986 */ /* 0x0001e8000c101d08 */
[----:B------:R0:W-:Y:S04]  /*1f2b0*/  STG.E.128 desc[UR8][R230.64], R28 ;  /* 0x0000001ce6007986 */ /* 0x0001e8000c101d08 */
[----:B------:R0:W-:Y:S04]  /*1f2c0*/  STG.E.128 desc[UR8][R208.64], R32 ;  /* 0x00000020d0007986 */ /* 0x0001e8000c101d08 */
[----:B------:R0:W-:Y:S04]  /*1f2d0*/  STG.E.128 desc[UR8][R232.64], R36 ;  /* 0x00000024e8007986 */ /* 0x0001e8000c101d08 */
[----:B------:R0:W-:Y:S01]  /*1f2e0*/  STG.E.128 desc[UR8][R216.64], R40 ;  /* 0x00000028d8007986 */ /* 0x0001e2000c101d08 */
[----:B------:R-:W-:Y:S05]  /*1f2f0*/  @!P1 BRA `(.L_x_17138) ;  /* 0xfffffe2000009947 */ /* 0x000fea000383ffff */
[----:B------:R-:W-:Y:S05]  /*1f300*/  EXIT ;  /* 0x000000000000794d */ /* 0x000fea0003800000 */
.L_x_17139:
        /* <DEDUP_REMOVED lines=15> */
.L_x_18081:


//--------------------- .text._ZN10layer_norm31ln_parallel_residual_fwd_kernelINS_13Kernel_traitsIfffffjLj8192ELj1ELj1ELj8ELj16ENS_18Kernel_traits_baseILj8192EfffffjLj256EEEEELb1ELb1ELb0EEEvNS_9FwdParamsE --------------------------
	.section	.text._ZN10layer_norm31ln_parallel_residual_fwd_kernelINS_13Kernel_traitsIfffffjLj8192ELj1ELj1ELj8ELj16ENS_18Kernel_traits_baseILj8192EfffffjLj256EEEEELb1ELb1ELb0EEEvNS_9FwdParamsE,"ax",@progbits
	.align	128
        .global         _ZN10layer_norm31ln_parallel_residual_fwd_kernelINS_13Kernel_traitsIfffffjLj8192ELj1ELj1ELj8ELj16ENS_18Kernel_traits_baseILj8192EfffffjLj256EEEEELb1ELb1ELb0EEEvNS_9FwdParamsE
        .type           _ZN10layer_norm31ln_parallel_residual_fwd_kernelINS_13Kernel_traitsIfffffjLj8192ELj1ELj1ELj8ELj16ENS_18Kernel_traits_baseILj8192EfffffjLj256EEEEELb1ELb1ELb0EEEvNS_9FwdParamsE,@function
        .size           _ZN10layer_norm31ln_parallel_residual_fwd_kernelINS_13Kernel_traitsIfffffjLj8192ELj1ELj1ELj8ELj16ENS_18Kernel_traits_baseILj8192EfffffjLj256EEEEELb1ELb1ELb0EEEvNS_9FwdParamsE,(.L_x_18082 - _ZN10layer_norm31ln_parallel_residual_fwd_kernelINS_13Kernel_traitsIfffffjLj8192ELj1ELj1ELj8ELj16ENS_18Kernel_traits_baseILj8192EfffffjLj256EEEEELb1ELb1ELb0EEEvNS_9FwdParamsE)
        .other          _ZN10layer_norm31ln_parallel_residual_fwd_kernelINS_13Kernel_traitsIfffffjLj8192ELj1ELj1ELj8ELj16ENS_18Kernel_traits_baseILj8192EfffffjLj256EEEEELb1ELb1ELb0EEEvNS_9FwdParamsE,@"STO_CUDA_ENTRY STV_DEFAULT"
_ZN10layer_norm31ln_parallel_residual_fwd_kernelINS_13Kernel_traitsIfffffjLj8192ELj1ELj1ELj8ELj16ENS_18Kernel_traits_baseILj8192EfffffjLj256EEEEELb1ELb1ELb0EEEvNS_9FwdParamsE:
.text._ZN10layer_norm31ln_parallel_residual_fwd_kernelINS_13Kernel_traitsIfffffjLj8192ELj1ELj1ELj8ELj16ENS_18Kernel_traits_baseILj8192EfffffjLj256EEEEELb1ELb1ELb0EEEvNS_9FwdParamsE:
        /* <DEDUP_REMOVED lines=36> */
[C---:B------:R-:W-:Y:S01]  /*0240*/  IADD3 R97, PT, PT, R2.reuse, -0x4ab325aa, RZ ;  /* 0xb54cda5602617810 */ /* 0x040fe20007ffe0ff */
[----:B------:R-:W-:Y:S01]  /*0250*/  VIADD R95, R2, 0x1715609d ;  /* 0x1715609d025f7836 */ /* 0x000fe20000000000 */
        /* <DEDUP_REMOVED lines=32> */
[----:B---3--:R-:W-:-:S04]  /*0460*/  @P1 IMAD.WIDE.U32 R10, R89, 0x10, R10 ;  /* 0x00000010590a1825 */ /* 0x008fc800078e000a */
[----:B------:R-:W-:Y:S01]  /*0470*/  @P1 VIADD R89, R89, 0x100 ;  /* 0x0000010059591836 */ /* 0x000fe20000000000 */
        /* <DEDUP_REMOVED lines=15> */
[----:B------:R-:W3:Y:S08]  /*0570*/  @P5 LDC.64 R82, c[0x0][0x438] ;  /* 0x00010e00ff525b82 */ /* 0x000ef00000000a00 */
[----:B------:R-:W0:Y:S08]  /*0580*/  @P0 LDC.64 R84, c[0x0][0x3d0] ;  /* 0x0000f400ff540b82 */ /* 0x000e300000000a00 */
[----:B------:R-:W0:Y:S01]  /*0590*/  @P0 LDC.64 R86, c[0x0][0x438] ;  /* 0x00010e00ff560b82 */ /* 0x000e220000000a00 */
[----:B----4-:R-:W-:-:S04]  /*05a0*/  @P4 IMAD.WIDE.U32 R76, R89, 0x10, R76 ;  /* 0x00000010594c4825 */ /* 0x010fc800078e004c */
[C---:B-1----:R-:W-:Y:S01]  /*05b0*/  @P4 IMAD.WIDE.U32 R78, R89.reuse, 0x10, R78 ;  /* 0x00000010594e4825 */ /* 0x042fe200078e004e */
[----:B------:R1:W5:Y:S03]  /*05c0*/  @P4 LDG.E.128 R40, desc[UR8][R76.64] ;  /* 0x000000084c284981 */ /* 0x000366000c1e1d00 */
[----:B------:R-:W-:Y:S01]  /*05d0*/  @P4 VIADD R89, R89, 0x100 ;  /* 0x0000010059594836 */ /* 0x000fe20000000000 */
[----:B------:R1:W5:Y:S03]  /*05e0*/  @P4 LDG.E.128 R36, desc[UR8][R78.64] ;  /* 0x000000084e244981 */ /* 0x000366000c1e1d00 */
[----:B--2---:R-:W-:-:S04]  /*05f0*/  @P5 IMAD.WIDE.U32 R80, R89, 0x10, R80 ;  /* 0x0000001059505825 */ /* 0x004fc800078e0050 */
        /* <DEDUP_REMOVED lines=8> */
[----:B------:R-:W-:Y:S01]  /*0680*/  ISETP.GE.U32.AND P1, PT, R109, 0x800, PT ;  /* 0x000008006d00780c */ /* 0x000fe20003f26070 */
[----:B------:R-:W-:-:S12]  /*0690*/  @P0 VIADD R89, R89, 0x100 ;  /* 0x0000010059590836 */ /* 0x000fd80000000000 */
[----:B-1----:R-:W-:Y:S05]  /*06a0*/  @!P1 BRA `(.L_x_17142) ;  /* 0x0000000000fc9947 */ /* 0x002fea0003800000 */
[----:B------:R-:W0:Y:S08]  /*06b0*/  LDC.64 R16, c[0x0][0x3d0] ;  /* 0x0000f400ff107b82 */ /* 0x000e300000000a00 */
[----:B------:R-:W1:Y:S01]  /*06c0*/  LDC.64 R12, c[0x0][0x438] ;  /* 0x00010e00ff0c7b82 */ /* 0x000e620000000a00 */
[----:B0-----:R-:W-:-:S06]  /*06d0*/  IMAD.WIDE.U32 R16, R89, 0x10, R16 ;  /* 0x0000001059107825 */ /* 0x001fcc00078e0010 */
[----:B------:R-:W5:Y:S01]  /*06e0*/  LDG.E.128 R16, desc[UR8][R16.64] ;  /* 0x0000000810107981 */ /* 0x000f62000c1e1d00 */
[----:B-1----:R-:W-:-:S06]  /*06f0*/  IMAD.WIDE.U32 R12, R89, 0x10, R12 ;  /* 0x00000010590c7825 */ /* 0x002fcc00078e000c */
[----:B------:R-:W5:Y:S01]  /*0700*/  LDG.E.128 R12, desc[UR8][R12.64] ;  /* 0x000000080c0c7981 */ /* 0x000f62000c1e1d00 */
[----:B------:R-:W-:Y:S05]  /*0710*/  BRA `(.L_x_17142) ;  /* 0x0000000000e07947 */ /* 0x000fea0003800000 */
.L_x_17141:
        /* <DEDUP_REMOVED lines=14> */
[----:B------:R-:W5:Y:S01]  /*0800*/  @P6 LDG.E.128 R72, desc[UR8][R6.64] ;  /* 0x0000000806486981 */ /* 0x000f62000c1e1d00 */
[----:B-1----:R-:W-:-:S06]  /*0810*/  @P5 IMAD.WIDE.U32 R8, R89, 0x10, R8 ;  /* 0x0000001059085825 */ /* 0x002fcc00078e0008 */
[----:B------:R-:W1:Y:S01]  /*0820*/  @P2 LDC.64 R20, c[0x0][0x3d0] ;  /* 0x0000f400ff142b82 */ /* 0x000e620000000a00 */
[----:B------:R-:W-:Y:S01]  /*0830*/  @P5 VIADD R89, R89, 0x100 ;  /* 0x0000010059595836 */ /* 0x000fe20000000000 */
[----:B------:R3:W5:Y:S01]  /*0840*/  @P5 LDG.E.128 R64, desc[UR8][R8.64] ;  /* 0x0000000808405981 */ /* 0x000762000c1e1d00 */
[----:B------:R-:W-:Y:S02]  /*0850*/  ISETP.GE.U32.AND P5, PT, R109, 0x800, PT ;  /* 0x000008006d00780c */ /* 0x000fe40003fa6070 */
[C---:B--2---:R-:W-:Y:S01]  /*0860*/  @P4 IMAD.WIDE.U32 R10, R89.reuse, 0x10, R10 ;  /* 0x00000010590a4825 */ /* 0x044fe200078e000a */
[----:B------:R-:W-:Y:S02]  /*0870*/  @P4 IADD3 R89, PT, PT, R89, 0x100, RZ ;  /* 0x0000010059594810 */ /* 0x000fe40007ffe0ff */
[----:B------:R-:W3:Y:S02]  /*0880*/  @P1 LDC.64 R22, c[0x0][0x3d0] ;  /* 0x0000f400ff161b82 */ /* 0x000ee40000000a00 */
[----:B------:R-:W5:Y:S06]  /*0890*/  @P4 LDG.E.128 R56, desc[UR8][R10.64] ;  /* 0x000000080a384981 */ /* 0x000f6c000c1e1d00 */
[----:B------:R-:W2:Y:S01]  /*08a0*/  @P0 LDC.64 R30, c[0x0][0x3d0] ;  /* 0x0000f400ff1e0b82 */ /* 0x000ea20000000a00 */
[----:B0-----:R-:W-:-:S04]  /*08b0*/  @P3 IMAD.WIDE.U32 R28, R89, 0x10, R4 ;  /* 0x00000010591c3825 */ /* 0x001fc800078e0004 */
[----:B------:R-:W-:Y:S01]  /*08c0*/  @P3 VIADD R89, R89, 0x100 ;  /* 0x0000010059593836 */ /* 0x000fe20000000000 */
[----:B------:R0:W5:Y:S02]  /*08d0*/  @P3 LDG.E.128 R48, desc[UR8][R28.64] ;  /* 0x000000081c303981 */ /* 0x000164000c1e1d00 */
[----:B------:R-:W4:Y:S01]  /*08e0*/  @P5 LDC.64 R38, c[0x0][0x3d0] ;  /* 0x0000f400ff265b82 */ /* 0x000f220000000a00 */
[----:B-1----:R-:W-:-:S04]  /*08f0*/  @P2 IMAD.WIDE.U32 R36, R89, 0x10, R20 ;  /* 0x0000001059242825 */ /* 0x002fc800078e0014 */
[----:B------:R-:W-:Y:S01]  /*0900*/  @P2 VIADD R89, R89, 0x100 ;  /* 0x0000010059592836 */ /* 0x000fe20000000000 */
[----:B------:R1:W5:Y:S03]  /*0910*/  @P2 LDG.E.128 R40, desc[UR8][R36.64] ;  /* 0x0000000824282981 */ /* 0x000366000c1e1d00 */
[C---:B---3--:R-:W-:Y:S01]  /*0920*/  @P1 IMAD.WIDE.U32 R8, R89.reuse, 0x10, R22 ;  /* 0x0000001059081825 */ /* 0x048fe200078e0016 */
[----:B------:R-:W-:-:S04]  /*0930*/  @P1 IADD3 R89, PT, PT, R89, 0x100, RZ ;  /* 0x0000010059591810 */ /* 0x000fc80007ffe0ff */
[----:B------:R-:W5:Y:S01]  /*0940*/  @P1 LDG.E.128 R32, desc[UR8][R8.64] ;  /* 0x0000000808201981 */ /* 0x000f62000c1e1d00 */
[----:B--2---:R-:W-:-:S04]  /*0950*/  @P0 IMAD.WIDE.U32 R44, R89, 0x10, R30 ;  /* 0x00000010592c0825 */ /* 0x004fc800078e001e */
[----:B------:R-:W-:Y:S01]  /*0960*/  @P0 VIADD R89, R89, 0x100 ;  /* 0x0000010059590836 */ /* 0x000fe20000000000 */
[----:B------:R2:W5:Y:S03]  /*0970*/  @P0 LDG.E.128 R24, desc[UR8][R44.64] ;  /* 0x000000082c180981 */ /* 0x000566000c1e1d00 */
[----:B----4-:R-:W-:-:S05]  /*0980*/  @P5 IMAD.WIDE.U32 R4, R89, 0x10, R38 ;  /* 0x0000001059045825 */ /* 0x010fca00078e0026 */
[----:B------:R3:W5:Y:S01]  /*0990*/  @P5 LDG.E.128 R16, desc[UR8][R4.64] ;  /* 0x0000000804105981 */ /* 0x000762000c1e1d00 */
[----:B------:R-:W-:Y:S02]  /*09a0*/  CS2R R22, SRZ ;  /* 0x0000000000167805 */ /* 0x000fe4000001ff00 */
[----:B------:R-:W-:Y:S02]  /*09b0*/  CS2R R20, SRZ ;  /* 0x0000000000147805 */ /* 0x000fe4000001ff00 */
[----:B------:R-:W-:Y:S02]  /*09c0*/  CS2R R30, SRZ ;  /* 0x00000000001e7805 */ /* 0x000fe4000001ff00 */
[----:B0-----:R-:W-:Y:S02]  /*09d0*/  CS2R R28, SRZ ;  /* 0x00000000001c7805 */ /* 0x001fe4000001ff00 */
[----:B------:R-:W-:Y:S02]  /*09e0*/  CS2R R38, SRZ ;  /* 0x0000000000267805 */ /* 0x000fe4000001ff00 */
[----:B-1----:R-:W-:-:S02]  /*09f0*/  CS2R R36, SRZ ;  /* 0x0000000000247805 */ /* 0x002fc4000001ff00 */
[----:B------:R-:W-:Y:S02]  /*0a00*/  CS2R R46, SRZ ;  /* 0x00000000002e7805 */ /* 0x000fe4000001ff00 */
[----:B--2---:R-:W-:Y:S02]  /*0a10*/  CS2R R44, SRZ ;  /* 0x00000000002c7805 */ /* 0x004fe4000001ff00 */
        /* <DEDUP_REMOVED lines=8> */
.L_x_17142:
[----:B------:R-:W-:Y:S05]  /*0aa0*/  BSYNC.RECONVERGENT B0 ;  /* 0x0000000000007941 */ /* 0x000fea0003800200 */
.L_x_17140:
[----:B------:R-:W0:Y:S02]  /*0ab0*/  LDCU UR5, c[0x0][0x384] ;  /* 0x00007080ff0577ac */ /* 0x000e240008000800 */
[----:B0-----:R-:W-:-:S13]  /*0ac0*/  ISETP.GE.AND P0, PT, R108, UR5, PT ;  /* 0x000000056c007c0c */ /* 0x001fda000bf06270 */
[----:B------:R-:W-:Y:S05]  /*0ad0*/  @P0 EXIT ;  /* 0x000000000000094d */ /* 0x000fea0003800000 */
[----:B------:R-:W0:Y:S01]  /*0ae0*/  LDCU UR5, c[0x0][0x360] ;  /* 0x00006c00ff0577ac */ /* 0x000e220008000800 */
[C---:B------:R-:W-:Y:S01]  /*0af0*/  IMAD.HI.U32 R5, R128.reuse, -0x2daee0ad, RZ ;  /* 0xd2511f5380057827 */ /* 0x040fe200078e00ff */
[----:B------:R-:W-:Y:S01]  /*0b00*/  IADD3 R11, PT, PT, R3, -0x126145ec, RZ ;  /* 0xed9eba14030b7810 */ /* 0x000fe20007ffe0ff */
[----:B------:R-:W-:Y:S02]  /*0b10*/  ULOP3.LUT UR6, UR4, 0xff, URZ, 0xc0, !UPT ;  /* 0x000000ff04067892 */ /* 0x000fe4000f8ec0ff */
[----:B------:R-:W-:Y:S01]  /*0b20*/  IMAD R9, R128, -0x2daee0ad, RZ ;  /* 0xd2511f5380097824 */ /* 0x000fe200078e02ff */
[----:B------:R-:W-:Y:S01]  /*0b30*/  LOP3.LUT R5, R5, R3, RZ, 0x3c, !PT ;  /* 0x0000000305057212 */ /* 0x000fe200078e3cff */
[----:B------:R-:W-:Y:S01]  /*0b40*/  IMAD.MOV.U32 R117, RZ, RZ, RZ ;  /* 0x000000ffff757224 */ /* 0x000fe200078e00ff */
[----:B------:R-:W-:Y:S01]  /*0b50*/  LOP3.LUT R118, R118, 0x3, RZ, 0xc0, !PT ;  /* 0x0000000376767812 */ /* 0x000fe200078ec0ff */
[----:B------:R-:W1:Y:S02]  /*0b60*/  LDCU UR7, c[0x0][0x408] ;  /* 0x00008100ff0777ac */ /* 0x000e640008000800 */
[C---:B------:R-:W-:Y:S01]  /*0b70*/  IMAD.HI.U32 R6, R5.reuse, -0x326172a9, RZ ;  /* 0xcd9e8d5705067827 */ /* 0x040fe200078e00ff */
[----:B------:R-:W2:Y:S03]  /*0b80*/  LDCU UR16, c[0x0][0x388] ;  /* 0x00007100ff1077ac */ /* 0x000ea60008000800 */
[----:B------:R-:W-:Y:S01]  /*0b90*/  IMAD R5, R5, -0x326172a9, RZ ;  /* 0xcd9e8d5705057824 */ /* 0x000fe200078e02ff */
[----:B------:R-:W3:Y:S01]  /*0ba0*/  LDCU.U8 UR14, c[0x0][0x410] ;  /* 0x00008200ff0e77ac */ /* 0x000ee20008000000 */
[----:B0-----:R-:W-:Y:S01]  /*0bb0*/  IMAD R129, R108, UR5, R125 ;  /* 0x000000056c817c24 */ /* 0x001fe2000f8e027d */
[----:B------:R-:W-:-:S03]  /*0bc0*/  USHF.R.U32.HI UR5, URZ, 0x1, UR4 ;  /* 0x00000001ff057899 */ /* 0x000fc60008011604 */
[C---:B------:R-:W-:Y:S01]  /*0bd0*/  IMAD.HI.U32 R4, R129.reuse, -0x326172a9, RZ ;  /* 0xcd9e8d5781047827 */ /* 0x040fe200078e00ff */
[----:B------:R-:W0:Y:S03]  /*0be0*/  LDCU UR15, c[0x0][0x400] ;  /* 0x00008000ff0f77ac */ /* 0x000e260008000800 */
[----:B------:R-:W-:Y:S01]  /*0bf0*/  IMAD R7, R129, -0x326172a9, RZ ;  /* 0xcd9e8d5781077824 */ /* 0x000fe200078e02ff */
[----:B------:R-:W-:Y:S01]  /*0c00*/  LOP3.LUT R4, R111, R4, R2, 0x96, !PT ;  /* 0x000000046f047212 */ /* 0x000fe200078e9602 */
[----:B------:R-:W-:Y:S01]  /*0c10*/  ULOP3.LUT UR5, UR5, 0x7fffff80, URZ, 0xc0, !UPT ;  /* 0x7fffff8005057892 */ /* 0x000fe2000f8ec0ff */
[----:B------:R-:W4:Y:S02]  /*0c20*/  LDCU.64 UR10, c[0x0][0x398] ;  /* 0x00007300ff0a77ac */ /* 0x000f240008000a00 */
[----:B------:R-:W-:Y:S01]  /*0c30*/  LOP3.LUT R6, R90, R7, R6, 0x96, !PT ;  /* 0x000000075a067212 */ /* 0x000fe200078e9606 */
[C---:B------:R-:W-:Y:S01]  /*0c40*/  IMAD.HI.U32 R8, R4.reuse, -0x2daee0ad, RZ ;  /* 0xd2511f5304087827 */ /* 0x040fe200078e00ff */
[----:B------:R-:W0:Y:S03]  /*0c50*/  LDCU.64 UR12, c[0x0][0x3a0] ;  /* 0x00007400ff0c77ac */ /* 0x000e260008000a00 */
        /* <DEDUP_REMOVED lines=19> */
[----:B------:R-:W-:Y:S02]  /*0d90*/  VIADD R8, R2, 0x78dde6e4 ;  /* 0x78dde6e402087836 */ /* 0x000fe40000000000 */
[----:B------:R-:W-:Y:S02]  /*0da0*/  IMAD.MOV R11, RZ, RZ, -R88 ;  /* 0x000000ffff0b7224 */ /* 0x000fe400078e0a58 */
[----:B------:R-:W-:Y:S01]  /*0db0*/  VIADD R10, R3, 0xdb3d7428 ;  /* 0xdb3d7428030a7836 */ /* 0x000fe20000000000 */
[----:B------:R-:W-:Y:S01]  /*0dc0*/  LOP3.LUT R4, R8, R7, R4, 0x96, !PT ;  /* 0x0000000708047212 */ /* 0x000fe200078e9604 */
[----:B------:R-:W-:Y:S01]  /*0dd0*/  IMAD R7, R6, -0x326172a9, RZ ;  /* 0xcd9e8d5706077824 */ /* 0x000fe200078e02ff */
[----:B------:R-:W-:Y:S01]  /*0de0*/  VIADDMNMX R11, R11, UR6, RZ, !PT ;  /* 0x000000060b0b7c46 */ /* 0x000fe2000f8001ff */
[----:B------:R-:W-:-:S03]  /*0df0*/  IMAD.HI.U32 R6, R9, -0x326172a9, RZ ;  /* 0xcd9e8d5709067827 */ /* 0x000fc600078e00ff */
[----:B------:R-:W-:Y:S01]  /*0e00*/  VIMNMX R11, PT, PT, R11, 0x20, PT ;  /* 0x000000200b0b7848 */ /* 0x000fe20003fe0100 */
[----:B------:R-:W-:Y:S01]  /*0e10*/  IMAD R8, R5, -0x2daee0ad, RZ ;  /* 0xd2511f5305087824 */ /* 0x000fe200078e02ff */
[----:B------:R-:W-:Y:S01]  /*0e20*/  LOP3.LUT R6, R95, R7, R6, 0x96, !PT ;  /* 0x000000075f067212 */ /* 0x000fe200078e9606 */
[----:B------:R-:W-:Y:S01]  /*0e30*/  IMAD.HI.U32 R5, R4, -0x2daee0ad, RZ ;  /* 0xd2511f5304057827 */ /* 0x000fe200078e00ff */
[----:B------:R-:W-:-:S03]  /*0e40*/  LEA R11, R11, UR5, 0x2 ;  /* 0x000000050b0b7c11 */ /* 0x000fc6000f8e10ff */
[----:B------:R-:W-:Y:S01]  /*0e50*/  IMAD.HI.U32 R7, R6, -0x2daee0ad, RZ ;  /* 0xd2511f5306077827 */ /* 0x000fe200078e00ff */
[----:B------:R-:W-:Y:S02]  /*0e60*/  LOP3.LUT R5, R96, R8, R5, 0x96, !PT ;  /* 0x0000000860057212 */ /* 0x000fe400078e9605 */
[----:B------:R-:W-:Y:S01]  /*0e70*/  I2FP.F32.U32 R11, R11 ;  /* 0x0000000b000b7245 */ /* 0x000fe20000201000 */
[----:B------:R-:W-:Y:S02]  /*0e80*/  IMAD R8, R4, -0x2daee0ad, RZ ;  /* 0xd2511f5304087824 */ /* 0x000fe400078e02ff */
[----:B------:R-:W-:Y:S01]  /*0e90*/  IMAD R9, R9, -0x326172a9, RZ ;  /* 0xcd9e8d5709097824 */ /* 0x000fe200078e02ff */
[----:B------:R0:W0:Y:S01]  /*0ea0*/  MUFU.RCP R110, R11 ;  /* 0x0000000b006e7308 */ /* 0x0000220000001000 */
        /* <DEDUP_REMOVED lines=8> */
[----:B------:R-:W-:-:S04]  /*0f30*/  SHF.L.U32 R8, R125, 0x5, RZ ;  /* 0x000000057d087819 */ /* 0x000fc800000006ff */
[----:B------:R-:W-:Y:S01]  /*0f40*/  LOP3.LUT R76, R8, 0x3e0, RZ, 0xc0, !PT ;  /* 0x000003e0084c7812 */ /* 0x000fe200078ec0ff */
[----:B------:R-:W-:Y:S01]  /*0f50*/  IMAD.HI.U32 R8, R5, -0x2daee0ad, RZ ;  /* 0xd2511f5305087827 */ /* 0x000fe200078e00ff */
[----:B------:R-:W-:-:S03]  /*0f60*/  LOP3.LUT R6, R100, R9, R6, 0x96, !PT ;  /* 0x0000000964067212 */ /* 0x000fc600078e9606 */
[----:B------:R-:W-:Y:S02]  /*0f70*/  IMAD R9, R4, -0x2daee0ad, RZ ;  /* 0xd2511f5304097824 */ /* 0x000fe400078e02ff */
[----:B------:R-:W-:Y:S02]  /*0f80*/  IMAD.MOV R76, RZ, RZ, -R76 ;  /* 0x000000ffff4c7224 */ /* 0x000fe400078e0a4c */
[----:B------:R-:W-:Y:S01]  /*0f90*/  IMAD R4, R7, -0x326172a9, RZ ;  /* 0xcd9e8d5707047824 */ /* 0x000fe200078e02ff */
[----:B------:R-:W-:Y:S01]  /*0fa0*/  LOP3.LUT R8, R10, R9, R8, 0x96, !PT ;  /* 0x000000090a087212 */ /* 0x000fe200078e9608 */
[----:B------:R-:W-:Y:S01]  /*0fb0*/  IMAD.HI.U32 R7, R6, -0x326172a9, RZ ;  /* 0xcd9e8d5706077827 */ /* 0x000fe200078e00ff */
[----:B------:R-:W-:-:S03]  /*0fc0*/  MOV R9, R76 ;  /* 0x0000004c00097202 */ /* 0x000fc60000000f00 */
[----:B------:R-:W-:Y:S01]  /*0fd0*/  IMAD R5, R5, -0x2daee0ad, RZ ;  /* 0xd2511f5305057824 */ /* 0x000fe200078e02ff */
[----:B------:R-:W-:Y:S01]  /*0fe0*/  LOP3.LUT R0, R0, R4, R7, 0x96, !PT ;  /* 0x0000000400007212 */ /* 0x000fe200078e9607 */
[----:B------:R-:W-:Y:S02]  /*0ff0*/  IMAD.MOV.U32 R4, RZ, RZ, R9 ;  /* 0x000000ffff047224 */ /* 0x000fe400078e0009 */
[----:B------:R-:W-:Y:S02]  /*1000*/  IMAD R9, R6, -0x326172a9, RZ ;  /* 0xcd9e8d5706097824 */ /* 0x000fe400078e02ff */
[----:B------:R-:W-:Y:S01]  /*1010*/  IMAD.HI.U32 R7, R8, -0x326172a9, RZ ;  /* 0xcd9e8d5708077827 */ /* 0x000fe200078e00ff */
[----:B------:R-:W-:-:S03]  /*1020*/  VIADDMNMX R4, R4, UR6, RZ, !PT ;  /* 0x0000000604047c46 */ /* 0x000fc6000f8001ff */
[----:B------:R-:W-:Y:S01]  /*1030*/  IMAD.HI.U32 R6, R0, -0x2daee0ad, RZ ;  /* 0xd2511f5300067827 */ /* 0x000fe200078e00ff */
[----:B------:R-:W-:Y:S02]  /*1040*/  VIMNMX R4, PT, PT, R4, 0x20, PT ;  /* 0x0000002004047848 */ /* 0x000fe40003fe0100 */
[----:B------:R-:W-:Y:S01]  /*1050*/  LOP3.LUT R112, R112, R9, R7, 0x96, !PT ;  /* 0x0000000970707212 */ /* 0x000fe200078e9607 */
[----:B------:R-:W-:Y:S01]  /*1060*/  IMAD R116, R8, -0x326172a9, RZ ;  /* 0xcd9e8d5708747824 */ /* 0x000fe200078e02ff */
[----:B------:R-:W-:Y:S01]  /*1070*/  LOP3.LUT R113, R113, R5, R6, 0x96, !PT ;  /* 0x0000000571717212 */ /* 0x000fe200078e9606 */
[----:B------:R-:W-:Y:S01]  /*1080*/  IMAD R123, R0, -0x2daee0ad, RZ ;  /* 0xd2511f53007b7824 */ /* 0x000fe200078e02ff */
[----:B01234-:R-:W-:-:S07]  /*1090*/  LEA R115, R4, UR5, 0x2 ;  /* 0x0000000504737c11 */ /* 0x01ffce000f8e10ff */
.L_x_17682:
[----:B------:R-:W-:Y:S01]  /*10a0*/  IMAD R0, R108, UR16, RZ ;  /* 0x000000106c007c24 */ /* 0x000fe2000f8e02ff */
[----:B------:R-:W-:Y:S01]  /*10b0*/  ISETP.NE.AND P0, PT, R130, RZ, PT ;  /* 0x000000ff8200720c */ /* 0x000fe20003f05270 */
[----:B------:R-:W-:Y:S03]  /*10c0*/  BSSY.RECONVERGENT B0, `(.L_x_17143) ;  /* 0x00004ba000007945 */ /* 0x000fe60003800200 */
        /* <DEDUP_REMOVED lines=37> */
.L_x_17148:
        /* <DEDUP_REMOVED lines=13> */
.L_x_17150:
[----:B------:R-:W-:Y:S05]  /*13f0*/  BSYNC.RECONVERGENT B2 ;  /* 0x0000000000027941 */ /* 0x000fea0003800200 */
.L_x_17149:
        /* <DEDUP_REMOVED lines=61> */
.L_x_17147:
[----:B------:R-:W-:Y:S05]  /*17d0*/  BSYNC.RECONVERGENT B1 ;  /* 0x0000000000017941 */ /* 0x000fea0003800200 */
.L_x_17146:
        /* <DEDUP_REMOVED lines=18> */
.L_x_17153:
        /* <DEDUP_REMOVED lines=13> */
.L_x_17155:
[----:B------:R-:W-:Y:S05]  /*19d0*/  BSYNC.RECONVERGENT B2 ;  /* 0x0000000000027941 */ /* 0x000fea0003800200 */
.L_x_17154:
        /* <DEDUP_REMOVED lines=61> */
.L_x_17152:
[----:B------:R-:W-:Y:S05]  /*1db0*/  BSYNC.RECONVERGENT B1 ;  /* 0x0000000000017941 */ /* 0x000fea0003800200 */
.L_x_17151:
        /* <DEDUP_REMOVED lines=16> */
.L_x_17158:
        /* <DEDUP_REMOVED lines=13> */
.L_x_17160:
[----:B------:R-:W-:Y:S05]  /*1f90*/  BSYNC.RECONVERGENT B2 ;  /* 0x0000000000027941 */ /* 0x000fea0003800200 */
.L_x_17159:
        /* <DEDUP_REMOVED lines=61> */
.L_x_17157:
[----:B------:R-:W-:Y:S05]  /*2370*/  BSYNC.RECONVERGENT B1 ;  /* 0x0000000000017941 */ /* 0x000fea0003800200 */
.L_x_17156:
[----:B------:R-:W-:Y:S01]  /*2380*/  ISETP.NE.AND P5, PT, R126, 0x1, PT ;  /* 0x000000017e00780c */ /* 0x000fe20003fa5270 */
[----:B------:R-:W-:Y:S01]  /*2390*/  BSSY.RECONVERGENT B1, `(.L_x_17161) ;  /* 0x000005a000017945 */ /* 0x000fe20003800200 */
[----:B------:R-:W-:-:S05]  /*23a0*/  I2FP.F32.U32 R125, R118 ;  /* 0x00000076007d7245 */ /* 0x000fca0000201000 */
[----:B------:R-:W-:Y:S01]  /*23b0*/  FFMA.FTZ R118, R125, R124, 1.1641532182693481445e-10 ;  /* 0x2f0000007d767423 */ /* 0x000fe2000001007c */
[----:B------:R-:W-:-:S04]  /*23c0*/  MOV R125, R116 ;  /* 0x00000074007d7202 */ /* 0x000fc80000000f00 */
        /* <DEDUP_REMOVED lines=11> */
.L_x_17163:
        /* <DEDUP_REMOVED lines=13> */
.L_x_17165:
[----:B------:R-:W-:Y:S05]  /*2550*/  BSYNC.RECONVERGENT B2 ;  /* 0x0000000000027941 */ /* 0x000fea0003800200 */
.L_x_17164:
        /* <DEDUP_REMOVED lines=61> */
.L_x_17162:
[----:B------:R-:W-:Y:S05]  /*2930*/  BSYNC.RECONVERGENT B1 ;  /* 0x0000000000017941 */ /* 0x000fea0003800200 */
.L_x_17161:
        /* <DEDUP_REMOVED lines=17> */
.L_x_17145:
        /* <DEDUP_REMOVED lines=16> */
.L_x_17169:
        /* <DEDUP_REMOVED lines=13> */
.L_x_17171:
[----:B------:R-:W-:Y:S05]  /*2c20*/  BSYNC.RECONVERGENT B2 ;  /* 0x0000000000027941 */ /* 0x000fea0003800200 */
.L_x_17170:
        /* <DEDUP_REMOVED lines=61> */
.L_x_17168:
[----:B------:R-:W-:Y:S05]  /*3000*/  BSYNC.RECONVERGENT B1 ;  /* 0x0000000000017941 */ /* 0x000fea0003800200 */
.L_x_17167:
        /* <DEDUP_REMOVED lines=20> */
.L_x_17174:
        /* <DEDUP_REMOVED lines=13> */
.L_x_17176:
[----:B------:R-:W-:Y:S05]  /*3220*/  BSYNC.RECONVERGENT B2 ;  /* 0x0000000000027941 */ /* 0x000fea0003800200 */
.L_x_17175:
        /* <DEDUP_REMOVED lines=61> */
.L_x_17173:
[----:B------:R-:W-:Y:S05]  /*3600*/  BSYNC.RECONVERGENT B1 ;  /* 0x0000000000017941 */ /* 0x000fea0003800200 */
.L_x_17172:
        /* <DEDUP_REMOVED lines=15> */
.L_x_17179:
        /* <DEDUP_REMOVED lines=13> */
.L_x_17181:
[----:B------:R-:W-:Y:S05]  /*37d0*/  BSYNC.RECONVERGENT B2 ;  /* 0x0000000000027941 */ /* 0x000fea0003800200 */
.L_x_17180:
        /* <DEDUP_REMOVED lines=61> */
.L_x_17178:
[----:B------:R-:W-:Y:S05]  /*3bb0*/  BSYNC.RECONVERGENT B1 ;  /* 0x0000000000017941 */ /* 0x000fea0003800200 */
.L_x_17177:
        /* <DEDUP_REMOVED lines=17> */
.L_x_17184:
        /* <DEDUP_REMOVED lines=13> */
.L_x_17186:
[----:B------:R-:W-:Y:S05]  /*3da0*/  BSYNC.RECONVERGENT B2 ;  /* 0x0000000000027941 */ /* 0x000fea0003800200 */
.L_x_17185:
        /* <DEDUP_REMOVED lines=61> */
.L_x_17183:
[----:B------:R-:W-:Y:S05]  /*4180*/  BSYNC.RECONVERGENT B1 ;  /* 0x0000000000017941 */ /* 0x000fea0003800200 */
.L_x_17182:
        /* <DEDUP_REMOVED lines=15> */
.L_x_17189:
        /* <DEDUP_REMOVED lines=13> */
.L_x_17191:
[----:B------:R-:W-:Y:S05]  /*4350*/  BSYNC.RECONVERGENT B2 ;  /* 0x0000000000027941 */ /* 0x000fea0003800200 */
.L_x_17190:
        /* <DEDUP_REMOVED lines=61> */
.L_x_17188:
[----:B------:R-:W-:Y:S05]  /*4730*/  BSYNC.RECONVERGENT B1 ;  /* 0x0000000000017941 */ /* 0x000fea0003800200 */
.L_x_17187:
        /* <DEDUP_REMOVED lines=17> */
.L_x_17194:
        /* <DEDUP_REMOVED lines=13> */
.L_x_17196:
[----:B------:R-:W-:Y:S05]  /*4920*/  BSYNC.RECONVERGENT B2 ;  /* 0x0000000000027941 */ /* 0x000fea0003800200 */
.L_x_17195:
        /* <DEDUP_REMOVED lines=61> */
.L_x_17193:
[----:B------:R-:W-:Y:S05]  /*4d00*/  BSYNC.RECONVERGENT B1 ;  /* 0x0000000000017941 */ /* 0x000fea0003800200 */
.L_x_17192:
        /* <DEDUP_REMOVED lines=15> */
.L_x_17199:
        /* <DEDUP_REMOVED lines=13> */
.L_x_17201:
[----:B------:R-:W-:Y:S05]  /*4ed0*/  BSYNC.RECONVERGENT B2 ;  /* 0x0000000000027941 */ /* 0x000fea0003800200 */
.L_x_17200:
        /* <DEDUP_REMOVED lines=61> */
.L_x_17198:
[----:B------:R-:W-:Y:S05]  /*52b0*/  BSYNC.RECONVERGENT B1 ;  /* 0x0000000000017941 */ /* 0x000fea0003800200 */
.L_x_17197:
[----:B------:R-:W-:Y:S01]  /*52c0*/  ISETP.NE.AND P6, PT, R125, 0x1, PT ;  /* 0x000000017d00780c */ /* 0x000fe20003fc5270 */
[----:B------:R-:W-:Y:S01]  /*52d0*/  BSSY.RECONVERGENT B1, `(.L_x_17202) ;  /* 0x000005d000017945 */ /* 0x000fe20003800200 */
[----:B------:R-:W-:Y:S01]  /*52e0*/  I2FP.F32.U32 R118, R118 ;  /* 0x0000007600767245 */ /* 0x000fe20000201000 */
[----:B------:R-:W-:Y:S01]  /*52f0*/  FMUL.FTZ R131, R107, R120 ;  /* 0x000000786b837220 */ /* 0x000fe20000410000 */
[----:B------:R-:W-:-:S03]  /*5300*/  IMAD.MOV.U32 R107, RZ, RZ, R116 ;  /* 0x000000ffff6b7224 */ /* 0x000fc600078e0074 */
        /* <DEDUP_REMOVED lines=12> */
.L_x_17204:
        /* <DEDUP_REMOVED lines=15> */
.L_x_17206:
[----:B------:R-:W-:Y:S05]  /*54c0*/  BSYNC.RECONVERGENT B2 ;  /* 0x0000000000027941 */ /* 0x000fea0003800200 */
.L_x_17205:
        /* <DEDUP_REMOVED lines=61> */
.L_x_17203:
[----:B------:R-:W-:Y:S05]  /*58a0*/  BSYNC.RECONVERGENT B1 ;  /* 0x0000000000017941 */ /* 0x000fea0003800200 */
.L_x_17202:
[-C--:B------:R-:W-:Y:S01]  /*58b0*/  FMUL.FTZ R123, R8, R120.reuse ;  /* 0x00000078087b7220 */ /* 0x080fe20000410000 */
[-C--:B------:R-:W-:Y:S01]  /*58c0*/  FSETP.GTU.FTZ.AND P6, PT, R122, R119.reuse, PT ;  /* 0x000000777a00720b */ /* 0x080fe20003fdc000 */
[-C--:B------:R-:W-:Y:S01]  /*58d0*/  FMUL.FTZ R122, R9, R120.reuse ;  /* 0x00000078097a7220 */ /* 0x080fe20000410000 */
[----:B------:R-:W-:Y:S02]  /*58e0*/  FSEL R106, R106, RZ, P4 ;  /* 0x000000ff6a6a7208 */ /* 0x000fe40002000000 */
[----:B------:R-:W-:Y:S02]  /*58f0*/  FSEL R123, R123, RZ, !P6 ;  /* 0x000000ff7b7b7208 */ /* 0x000fe40007000000 */
[----:B------:R-:W-:Y:S02]  /*5900*/  SEL R125, RZ, 0x1, P6 ;  /* 0x00000001ff7d7807 */ /* 0x000fe40003000000 */
[----:B------:R-:W-:Y:S02]  /*5910*/  FSETP.GTU.FTZ.AND P6, PT, R124, R119, PT ;  /* 0x000000777c00720b */ /* 0x000fe40003fdc000 */
[----:B------:R-:W-:Y:S01]  /*5920*/  I2FP.F32.U32 R124, R107 ;  /* 0x0000006b007c7245 */ /* 0x000fe20000201000 */
[-C--:B------:R-:W-:Y:S01]  /*5930*/  FMUL.FTZ R107, R11, R120.reuse ;  /* 0x000000780b6b7220 */ /* 0x080fe20000410000 */
[----:B------:R-:W-:Y:S01]  /*5940*/  FSEL R122, R122, RZ, !P6 ;  /* 0x000000ff7a7a7208 */ /* 0x000fe20007000000 */
[----:B------:R-:W-:Y:S01]  /*5950*/  FMUL.FTZ R120, R10, R120 ;  /* 0x000000780a787220 */ /* 0x000fe20000410000 */
[----:B------:R-:W-:Y:S01]  /*5960*/  SEL R127, RZ, 0x1, P6 ;  /* 0x00000001ff7f7807 */ /* 0x000fe20003000000 */
[----:B------:R-:W-:Y:S01]  /*5970*/  FFMA.FTZ R124, R124, R121, 1.1641532182693481445e-10 ;  /* 0x2f0000007c7c7423 */ /* 0x000fe20000010079 */
[----:B------:R-:W-:-:S02]  /*5980*/  FSEL R105, R105, RZ, P3 ;  /* 0x000000ff69697208 */ /* 0x000fc40001800000 */
[----:B------:R-:W-:Y:S02]  /*5990*/  FSEL R104, R104, RZ, P2 ;  /* 0x000000ff68687208 */ /* 0x000fe40001000000 */
[-C--:B------:R-:W-:Y:S01]  /*59a0*/  FSETP.GTU.FTZ.AND P6, PT, R124, R119.reuse, PT ;  /* 0x000000777c00720b */ /* 0x080fe20003fdc000 */
[----:B------:R-:W-:Y:S02]  /*59b0*/  FADD.FTZ R105, R105, R122 ;  /* 0x0000007a69697221 */ /* 0x000fe40000010000 */
[----:B------:R-:W-:Y:S01]  /*59c0*/  FADD.FTZ R104, R104, R123 ;  /* 0x0000007b68687221 */ /* 0x000fe20000010000 */
[----:B------:R-:W-:Y:S01]  /*59d0*/  FSEL R121, R107, RZ, !P6 ;  /* 0x000000ff6b797208 */ /* 0x000fe20007000000 */
[----:B------:R-:W-:Y:S01]  /*59e0*/  @P1 FADD.FTZ R105, R5, R105 ;  /* 0x0000006905691221 */ /* 0x000fe20000010000 */
[----:B------:R-:W-:Y:S01]  /*59f0*/  SEL R124, RZ, 0x1, P6 ;  /* 0x00000001ff7c7807 */ /* 0x000fe20003000000 */
[----:B------:R-:W-:Y:S01]  /*5a00*/  @P1 FADD.FTZ R104, R4, R104 ;  /* 0x0000006804681221 */ /* 0x000fe20000010000 */
[----:B------:R-:W-:-:S02]  /*5a10*/  FSETP.GTU.FTZ.AND P6, PT, R126, R119, PT ;  /* 0x000000777e00720b */ /* 0x000fc40003fdc000 */
[----:B------:R-:W-:Y:S02]  /*5a20*/  PRMT R119, R125, 0x7610, R119 ;  /* 0x000076107d777816 */ /* 0x000fe40000000077 */
[----:B------:R-:W-:Y:S02]  /*5a30*/  FSEL R107, R120, RZ, !P6 ;  /* 0x000000ff786b7208 */ /* 0x000fe40007000000 */
[----:B------:R-:W-:Y:S02]  /*5a40*/  FSEL R120, R131, RZ, P5 ;  /* 0x000000ff83787208 */ /* 0x000fe40002800000 */
[----:B------:R-:W-:Y:S01]  /*5a50*/  PRMT R122, R124, 0x7610, R122 ;  /* 0x000076107c7a7816 */ /* 0x000fe2000000007a */
[----:B------:R-:W-:Y:S02]  /*5a60*/  FADD.FTZ R106, R106, R107 ;  /* 0x0000006b6a6a7221 */ /* 0x000fe40000010000 */
[----:B------:R-:W-:Y:S01]  /*5a70*/  FADD.FTZ R107, R121, R120 ;  /* 0x00000078796b7221 */ /* 0x000fe20000010000 */
[----:B------:R-:W-:Y:S01]  /*5a80*/  SEL R121, RZ, 0x1, P6 ;  /* 0x00000001ff797807 */ /* 0x000fe20003000000 */
[----:B------:R-:W-:Y:S01]  /*5a90*/  @P1 FADD.FTZ R106, R6, R106 ;  /* 0x0000006a066a1221 */ /* 0x000fe20000010000 */
[----:B------:R-:W-:Y:S01]  /*5aa0*/  PRMT R120, R127, 0x7610, R120 ;  /* 0x000076107f787816 */ /* 0x000fe20000000078 */
[----:B------:R-:W-:-:S07]  /*5ab0*/  @P1 FADD.FTZ R107, R7, R107 ;  /* 0x0000006b076b1221 */ /* 0x000fce0000010000 */
.L_x_17166:
        /* <DEDUP_REMOVED lines=24> */
.L_x_17207:
[----:B01----:R-:W-:Y:S01]  /*5c40*/  IMAD.MOV.U32 R123, RZ, RZ, R0 ;  /* 0x000000ffff7b7224 */ /* 0x003fe200078e0000 */
[----:B------:R-:W-:-:S07]  /*5c50*/  IADD3 R0, PT, PT, R114, 0x100, RZ ;  /* 0x0000010072007810 */ /* 0x000fce0007ffe0ff */
.L_x_17144:
[----:B------:R-:W-:Y:S05]  /*5c60*/  BSYNC.RECONVERGENT B0 ;  /* 0x0000000000007941 */ /* 0x000fea0003800200 */
.L_x_17143:
        /* <DEDUP_REMOVED lines=34> */
.L_x_17213:
        /* <DEDUP_REMOVED lines=13> */
.L_x_17215:
[----:B------:R-:W-:Y:S05]  /*5f60*/  BSYNC.RECONVERGENT B2 ;  /* 0x0000000000027941 */ /* 0x000fea0003800200 */
.L_x_17214:
        /* <DEDUP_REMOVED lines=60> */
.L_x_17212:
[----:B------:R-:W-:Y:S05]  /*6330*/  BSYNC.RECONVERGENT B1 ;  /* 0x0000000000017941 */ /* 0x000fea0003800200 */
.L_x_17211:
        /* <DEDUP_REMOVED lines=20> */
.L_x_17218:
        /* <DEDUP_REMOVED lines=13> */
.L_x_17220:
[----:B------:R-:W-:Y:S05]  /*6550*/  BSYNC.RECONVERGENT B2 ;  /* 0x0000000000027941 */ /* 0x000fea0003800200 */
.L_x_17219:
        /* <DEDUP_REMOVED lines=61> */
.L_x_17217:
[----:B------:R-:W-:Y:S05]  /*6930*/  BSYNC.RECONVERGENT B1 ;  /* 0x0000000000017941 */ /* 0x000fea0003800200 */
.L_x_17216:
        /* <DEDUP_REMOVED lines=15> */
.L_x_17223:
        /* <DEDUP_REMOVED lines=13> */
.L_x_17225:
[----:B------:R-:W-:Y:S05]  /*6b00*/  BSYNC.RECONVERGENT B2 ;  /* 0x0000000000027941 */ /* 0x000fea0003800200 */
.L_x_17224:
        /* <DEDUP_REMOVED lines=61> */
.L_x_17222:
[----:B------:R-:W-:Y:S05]  /*6ee0*/  BSYNC.RECONVERGENT B1 ;  /* 0x0000000000017941 */ /* 0x000fea0003800200 */
.L_x_17221:
        /* <DEDUP_REMOVED lines=17> */
.L_x_17228:
        /* <DEDUP_REMOVED lines=13> */
.L_x_17230:
[----:B------:R-:W-:Y:S05]  /*70d0*/  BSYNC.RECONVERGENT B2 ;  /* 0x0000000000027941 */ /* 0x000fea0003800200 */
.L_x_17229:
        /* <DEDUP_REMOVED lines=61> */
.L_x_17227:
[----:B------:R-:W-:Y:S05]  /*74b0*/  BSYNC.RECONVERGENT B1 ;  /* 0x0000000000017941 */ /* 0x000fea0003800200 */
.L_x_17226:
        /* <DEDUP_REMOVED lines=15> */
.L_x_17233:
        /* <DEDUP_REMOVED lines=13> */
.L_x_17235:
[----:B------:R-:W-:Y:S05]  /*7680*/  BSYNC.RECONVERGENT B2 ;  /* 0x0000000000027941 */ /* 0x000fea0003800200 */
.L_x_17234:
        /* <DEDUP_REMOVED lines=61> */
.L_x_17232:
[----:B------:R-:W-:Y:S05]  /*7a60*/  BSYNC.RECONVERGENT B1 ;  /* 0x0000000000017941 */ /* 0x000fea0003800200 */
.L_x_17231:
        /* <DEDUP_REMOVED lines=17> */
.L_x_17238:
        /* <DEDUP_REMOVED lines=13> */
.L_x_17240:
[----:B------:R-:W-:Y:S05]  /*7c50*/  BSYNC.RECONVERGENT B2 ;  /* 0x0000000000027941 */ /* 0x000fea0003800200 */
.L_x_17239:
        /* <DEDUP_REMOVED lines=61> */
.L_x_17237:
[----:B------:R-:W-:Y:S05]  /*8030*/  BSYNC.RECONVERGENT B1 ;  /* 0x0000000000017941 */ /* 0x000fea0003800200 */
.L_x_17236:
        /* <DEDUP_REMOVED lines=15> */
.L_x_17243:
        /* <DEDUP_REMOVED lines=13> */
.L_x_17245:
[----:B------:R-:W-:Y:S05]  /*8200*/  BSYNC.RECONVERGENT B2 ;  /* 0x0000000000027941 */ /* 0x000fea0003800200 */
.L_x_17244:
        /* <DEDUP_REMOVED lines=61> */
.L_x_17242:
[----:B------:R-:W-:Y:S05]  /*85e0*/  BSYNC.RECONVERGENT B1 ;  /* 0x0000000000017941 */ /* 0x000fea0003800200 */
.L_x_17241:
[----:B------:R-:W-:Y:S01]  /*85f0*/  ISETP.NE.AND P6, PT, R125, 0x1, PT ;  /* 0x000000017d00780c */ /* 0x000fe20003fc5270 */
[----:B------:R-:W-:Y:S01]  /*8600*/  BSSY.RECONVERGENT B1, `(.L_x_17246) ;  /* 0x000005d000017945 */ /* 0x000fe20003800200 */
[----:B------:R-:W-:Y:S01]  /*8610*/  I2FP.F32.U32 R118, R118 ;  /* 0x0000007600767245 */ /* 0x000fe20000201000 */
[----:B------:R-:W-:Y:S01]  /*8620*/  FMUL.FTZ R140, R103, R120 ;  /* 0x00000078678c7220 */ /* 0x000fe20000410000 */
[----:B------:R-:W-:-:S03]  /*8630*/  IMAD.MOV.U32 R103, RZ, RZ, R116 ;  /* 0x000000ffff677224 */ /* 0x000fc600078e0074 */
        /* <DEDUP_REMOVED lines=12> */
.L_x_17248:
        /* <DEDUP_REMOVED lines=15> */
.L_x_17250:
[----:B------:R-:W-:Y:S05]  /*87f0*/  BSYNC.RECONVERGENT B2 ;  /* 0x0000000000027941 */ /* 0x000fea0003800200 */
.L_x_17249:
        /* <DEDUP_REMOVED lines=61> */
.L_x_17247:
[----:B------:R-:W-:Y:S05]  /*8bd0*/  BSYNC.RECONVERGENT B1 ;  /* 0x0000000000017941 */ /* 0x000fea0003800200 */
.L_x_17246:
[-C--:B------:R-:W-:Y:S01]  /*8be0*/  FMUL.FTZ R125, R8, R120.reuse ;  /* 0x00000078087d7220 */ /* 0x080fe20000410000 */
[-C--:B------:R-:W-:Y:S01]  /*8bf0*/  FSETP.GTU.FTZ.AND P6, PT, R122, R121.reuse, PT ;  /* 0x000000797a00720b */ /* 0x080fe20003fdc000 */
[-C--:B------:R-:W-:Y:S01]  /*8c00*/  FMUL.FTZ R122, R9, R120.reuse ;  /* 0x00000078097a7220 */ /* 0x080fe20000410000 */
[-C--:B------:R-:W-:Y:S01]  /*8c10*/  FMUL.FTZ R123, R10, R120.reuse ;  /* 0x000000780a7b7220 */ /* 0x080fe20000410000 */
[----:B------:R-:W-:Y:S02]  /*8c20*/  FSEL R100, R100, RZ, P2 ;  /* 0x000000ff64647208 */ /* 0x000fe40001000000 */
[----:B------:R-:W-:Y:S02]  /*8c30*/  FSEL R125, R125, RZ, !P6 ;  /* 0x000000ff7d7d7208 */ /* 0x000fe40007000000 */
        /* <DEDUP_REMOVED lines=9> */
[----:B------:R-:W-:-:S02]  /*8cd0*/  FSETP.GTU.FTZ.AND P6, PT, R132, R121, PT ;  /* 0x000000798400720b */ /* 0x000fc40003fdc000 */
[----:B------:R-:W-:Y:S02]  /*8ce0*/  FSEL R101, R101, RZ, P3 ;  /* 0x000000ff65657208 */ /* 0x000fe40001800000 */
[----:B------:R-:W-:Y:S02]  /*8cf0*/  FSEL R123, R123, RZ, !P6 ;  /* 0x000000ff7b7b7208 */ /* 0x000fe40007000000 */
[----:B------:R-:W-:Y:S01]  /*8d00*/  SEL R132, RZ, 0x1, P6 ;  /* 0x00000001ff847807 */ /* 0x000fe20003000000 */
[----:B------:R-:W-:Y:S01]  /*8d10*/  FADD.FTZ R101, R101, R122 ;  /* 0x0000007a65657221 */ /* 0x000fe20000010000 */
[----:B------:R-:W-:Y:S02]  /*8d20*/  FSETP.GTU.FTZ.AND P6, PT, R126, R121, PT ;  /* 0x000000797e00720b */ /* 0x000fe40003fdc000 */
[----:B------:R-:W-:Y:S01]  /*8d30*/  FSEL R102, R102, RZ, P4 ;  /* 0x000000ff66667208 */ /* 0x000fe20002000000 */
[----:B------:R-:W-:Y:S01]  /*8d40*/  @P1 FADD.FTZ R101, R5, R101 ;  /* 0x0000006505651221 */ /* 0x000fe20000010000 */
[----:B------:R-:W-:-:S02]  /*8d50*/  FSEL R103, R103, RZ, !P6 ;  /* 0x000000ff67677208 */ /* 0x000fc40007000000 */
[----:B------:R-:W-:Y:S01]  /*8d60*/  FSEL R120, R140, RZ, P5 ;  /* 0x000000ff8c787208 */ /* 0x000fe20002800000 */
[----:B------:R-:W-:Y:S01]  /*8d70*/  FADD.FTZ R102, R102, R123 ;  /* 0x0000007b66667221 */ /* 0x000fe20000010000 */
[----:B------:R-:W-:Y:S02]  /*8d80*/  SEL R126, RZ, 0x1, P6 ;  /* 0x00000001ff7e7807 */ /* 0x000fe40003000000 */
[----:B------:R-:W-:Y:S01]  /*8d90*/  PRMT R119, R127, 0x7610, R119 ;  /* 0x000076107f777816 */ /* 0x000fe20000000077 */
[----:B------:R-:W-:Y:S01]  /*8da0*/  FADD.FTZ R103, R103, R120 ;  /* 0x0000007867677221 */ /* 0x000fe20000010000 */
[----:B------:R-:W-:Y:S01]  /*8db0*/  @P1 FADD.FTZ R102, R6, R102 ;  /* 0x0000006606661221 */ /* 0x000fe20000010000 */
[----:B------:R-:W-:Y:S02]  /*8dc0*/  PRMT R120, R133, 0x7610, R120 ;  /* 0x0000761085787816 */ /* 0x000fe40000000078 */
[----:B------:R-:W-:Y:S01]  /*8dd0*/  @P1 FADD.FTZ R103, R7, R103 ;  /* 0x0000006707671221 */ /* 0x000fe20000010000 */
[----:B------:R-:W-:-:S02]  /*8de0*/  PRMT R121, R132, 0x7610, R121 ;  /* 0x0000761084797816 */ /* 0x000fc40000000079 */
[----:B------:R-:W-:Y:S01]  /*8df0*/  PRMT R122, R126, 0x7610, R122 ;  /* 0x000076107e7a7816 */ /* 0x000fe2000000007a */
[----:B------:R-:W-:Y:S06]  /*8e00*/  BRA `(.L_x_17251) ;  /* 0x0000001800087947 */ /* 0x000fec0003800000 */
.L_x_17210:
        /* <DEDUP_REMOVED lines=16> */
.L_x_17254:
        /* <DEDUP_REMOVED lines=13> */
.L_x_17256:
[----:B------:R-:W-:Y:S05]  /*8fe0*/  BSYNC.RECONVERGENT B2 ;  /* 0x0000000000027941 */ /* 0x000fea0003800200 */
.L_x_17255:
        /* <DEDUP_REMOVED lines=59> */
[----:B------:R-:W-:Y:S02]  /*93a0*/  HFMA2 R126, -RZ, RZ, 0, 0 ;  /* 0x00000000ff7e7431 */ /* 0x000fe400000001ff */
[----:B------:R-:W-:-:S07]  /*93b0*/  IMAD.MOV.U32 R125, RZ, RZ, R123 ;  /* 0x000000ffff7d7224 */ /* 0x000fce00078e007b */
.L_x_17253:
[----:B------:R-:W-:Y:S05]  /*93c0*/  BSYNC.RECONVERGENT B1 ;  /* 0x0000000000017941 */ /* 0x000fea0003800200 */
.L_x_17252:
        /* <DEDUP_REMOVED lines=18> */
.L_x_17259:
        /* <DEDUP_REMOVED lines=13> */
.L_x_17261:
[----:B------:R-:W-:Y:S05]  /*95c0*/  BSYNC.RECONVERGENT B2 ;  /* 0x0000000000027941 */ /* 0x000fea0003800200 */
.L_x_17260:
        /* <DEDUP_REMOVED lines=61> */
.L_x_17258:
[----:B------:R-:W-:Y:S05]  /*99a0*/  BSYNC.RECONVERGENT B1 ;  /* 0x0000000000017941 */ /* 0x000fea0003800200 */
.L_x_17257:
        /* <DEDUP_REMOVED lines=16> */
.L_x_17264:
        /* <DEDUP_REMOVED lines=13> */
.L_x_17266:
[----:B------:R-:W-:Y:S05]  /*9b80*/  BSYNC.RECONVERGENT B2 ;  /* 0x0000000000027941 */ /* 0x000fea0003800200 */
.L_x_17265:
        /* <DEDUP_REMOVED lines=61> */
.L_x_17263:
[----:B------:R-:W-:Y:S05]  /*9f60*/  BSYNC.RECONVERGENT B1 ;  /* 0x0000000000017941 */ /* 0x000fea0003800200 */
.L_x_17262:
[----:B------:R-:W-:Y:S01]  /*9f70*/  ISETP.NE.AND P5, PT, R132, 0x1, PT ;  /* 0x000000018400780c */ /* 0x000fe20003fa5270 */
[----:B------:R-:W-:Y:S01]  /*9f80*/  BSSY.RECONVERGENT B1, `(.L_x_17267) ;  /* 0x000005a000017945 */ /* 0x000fe20003800200 */
[----:B------:R-:W-:Y:S01]  /*9f90*/  I2FP.F32.U32 R118, R118 ;  /* 0x0000007600767245 */ /* 0x000fe20000201000 */
[----:B------:R-:W-:-:S04]  /*9fa0*/  IMAD.MOV.U32 R127, RZ, RZ, R116 ;  /* 0x000000ffff7f7224 */ /* 0x000fc800078e0074 */
        /* <DEDUP_REMOVED lines=12> */
.L_x_17269:
        /* <DEDUP_REMOVED lines=13> */
.L_x_17271:
[----:B------:R-:W-:Y:S05]  /*a140*/  BSYNC.RECONVERGENT B2 ;  /* 0x0000000000027941 */ /* 0x000fea0003800200 */
.L_x_17270:
        /* <DEDUP_REMOVED lines=61> */
.L_x_17268:
[----:B------:R-:W-:Y:S05]  /*a520*/  BSYNC.RECONVERGENT B1 ;  /* 0x0000000000017941 */ /* 0x000fea0003800200 */
.L_x_17267:
        /* <DEDUP_REMOVED lines=16> */
.L_x_17251:
        /* <DEDUP_REMOVED lines=24> */
.L_x_17272:
[----:B01----:R-:W-:Y:S02]  /*a7b0*/  IMAD.MOV.U32 R123, RZ, RZ, R124 ;  /* 0x000000ffff7b7224 */ /* 0x003fe400078e007c */
[----:B------:R-:W-:-:S07]  /*a7c0*/  VIADD R0, R0, 0x100 ;  /* 0x0000010000007836 */ /* 0x000fce0000000000 */
.L_x_17209:
[----:B------:R-:W-:Y:S05]  /*a7d0*/  BSYNC.RECONVERGENT B0 ;  /* 0x0000000000007941 */ /* 0x000fea0003800200 */
.L_x_17208:
        /* <DEDUP_REMOVED lines=34> */
.L_x_17278:
        /* <DEDUP_REMOVED lines=13> */
.L_x_17280:
[----:B------:R-:W-:Y:S05]  /*aad0*/  BSYNC.RECONVERGENT B2 ;  /* 0x0000000000027941 */ /* 0x000fea0003800200 */
.L_x_17279:
        /* <DEDUP_REMOVED lines=60> */
.L_x_17277:
[----:B------:R-:W-:Y:S05]  /*aea0*/  BSYNC.RECONVERGENT B1 ;  /* 0x0000000000017941 */ /* 0x000fea0003800200 */
.L_x_17276:
[----:B------:R-:W0:Y:S01]  /*aeb0*/  LDC R119, c[0x0][0x404] ;  /* 0x00010100ff777b82 */ /* 0x000e220000000800 */
[----:B------:R-:W-:Y:S01]  /*aec0*/  ISETP.NE.AND P3, PT, R122, 0x1, PT ;  /* 0x000000017a00780c */ /* 0x000fe20003f65270 */
[----:B------:R-:W-:Y:S01]  /*aed0*/  BSSY.RECONVERGENT B1, `(.L_x_17281) ;  /* 0x000005d000017945 */ /* 0x000fe20003800200 */
[----:B------:R-:W-:Y:S01]  /*aee0*/  I2FP.F32.U32 R118, R121 ;  /* 0x0000007900767245 */ /* 0x000fe20000201000 */
[----:B------:R-:W-:Y:S02]  /*aef0*/  IMAD.MOV.U32 R121, RZ, RZ, 0x2f800000 ;  /* 0x2f800000ff797424 */ /* 0x000fe400078e00ff */
[----:B------:R-:W-:Y:S02]  /*af00*/  IMAD.MOV.U32 R123, RZ, RZ, 0x2 ;  /* 0x00000002ff7b7424 */ /* 0x000fe400078e00ff */
[----:B------:R-:W1:Y:S01]  /*af10*/  LDC R120, c[0x0][0x408] ;  /* 0x00010200ff787b82 */ /* 0x000e620000000800 */
[----:B------:R-:W-:-:S05]  /*af20*/  FFMA.FTZ R118, R118, R121, 1.1641532182693481445e-10 ;  /* 0x2f00000076767423 */ /* 0x000fca0000010079 */
        /* <DEDUP_REMOVED lines=12> */
.L_x_17283:
        /* <DEDUP_REMOVED lines=13> */
.L_x_17285:
[----:B------:R-:W-:Y:S05]  /*b0c0*/  BSYNC.RECONVERGENT B2 ;  /* 0x0000000000027941 */ /* 0x000fea0003800200 */
.L_x_17284:
        /* <DEDUP_REMOVED lines=61> */
.L_x_17282:
[----:B------:R-:W-:Y:S05]  /*b4a0*/  BSYNC.RECONVERGENT B1 ;  /* 0x0000000000017941 */ /* 0x000fea0003800200 */
.L_x_17281:
        /* <DEDUP_REMOVED lines=15> */
.L_x_17288:
        /* <DEDUP_REMOVED lines=13> */
.L_x_17290:
[----:B------:R-:W-:Y:S05]  /*b670*/  BSYNC.RECONVERGENT B2 ;  /* 0x0000000000027941 */ /* 0x000fea0003800200 */
.L_x_17289:
        /* <DEDUP_REMOVED lines=61> */
.L_x_17287:
[----:B------:R-:W-:Y:S05]  /*ba50*/  BSYNC.RECONVERGENT B1 ;  /* 0x0000000000017941 */ /* 0x000fea0003800200 */
.L_x_17286:
        /* <DEDUP_REMOVED lines=17> */
.L_x_17293:
        /* <DEDUP_REMOVED lines=13> */
.L_x_17295:
[----:B------:R-:W-:Y:S05]  /*bc40*/  BSYNC.RECONVERGENT B2 ;  /* 0x0000000000027941 */ /* 0x000fea0003800200 */
.L_x_17294:
        /* <DEDUP_REMOVED lines=61> */
.L_x_17292:
[----:B------:R-:W-:Y:S05]  /*c020*/  BSYNC.RECONVERGENT B1 ;  /* 0x0000000000017941 */ /* 0x000fea0003800200 */
.L_x_17291:
        /* <DEDUP_REMOVED lines=15> */
.L_x_17298:
        /* <DEDUP_REMOVED lines=13> */
.L_x_17300:
[----:B------:R-:W-:Y:S05]  /*c1f0*/  BSYNC.RECONVERGENT B2 ;  /* 0x0000000000027941 */ /* 0x000fea0003800200 */
.L_x_17299:
        /* <DEDUP_REMOVED lines=61> */
.L_x_17297:
[----:B------:R-:W-:Y:S05]  /*c5d0*/  BSYNC.RECONVERGENT B1 ;  /* 0x0000000000017941 */ /* 0x000fea0003800200 */
.L_x_17296:
        /* <DEDUP_REMOVED lines=17> */
.L_x_17303:
        /* <DEDUP_REMOVED lines=13> */
.L_x_17305:
[----:B------:R-:W-:Y:S05]  /*c7c0*/  BSYNC.RECONVERGENT B2 ;  /* 0x0000000000027941 */ /* 0x000fea0003800200 */
.L_x_17304:
        /* <DEDUP_REMOVED lines=61> */
.L_x_17302:
[----:B------:R-:W-:Y:S05]  /*cba0*/  BSYNC.RECONVERGENT B1 ;  /* 0x0000000000017941 */ /* 0x000fea0003800200 */
.L_x_17301:
        /* <DEDUP_REMOVED lines=15> */
.L_x_17308:
        /* <DEDUP_REMOVED lines=13> */
.L_x_17310:
[----:B------:R-:W-:Y:S05]  /*cd70*/  BSYNC.RECONVERGENT B2 ;  /* 0x0000000000027941 */ /* 0x000fea0003800200 */
.L_x_17309:
        /* <DEDUP_REMOVED lines=61> */
.L_x_17307:
[----:B------:R-:W-:Y:S05]  /*d150*/  BSYNC.RECONVERGENT B1 ;  /* 0x0000000000017941 */ /* 0x000fea0003800200 */
.L_x_17306:
        /* <DEDUP_REMOVED lines=17> */
.L_x_17313:
        /* <DEDUP_REMOVED lines=15> */
.L_x_17315:
[----:B------:R-:W-:Y:S05]  /*d360*/  BSYNC.RECONVERGENT B2 ;  /* 0x0000000000027941 */ /* 0x000fea0003800200 */
.L_x_17314:
        /* <DEDUP_REMOVED lines=61> */
.L_x_17312:
[----:B------:R-:W-:Y:S05]  /*d740*/  BSYNC.RECONVERGENT B1 ;  /* 0x0000000000017941 */ /* 0x000fea0003800200 */
.L_x_17311:
        /* <DEDUP_REMOVED lines=35> */
.L_x_17275:
        /* <DEDUP_REMOVED lines=16> */
.L_x_17319:
        /* <DEDUP_REMOVED lines=13> */
.L_x_17321:
[----:B------:R-:W-:Y:S05]  /*db50*/  BSYNC.RECONVERGENT B2 ;  /* 0x0000000000027941 */ /* 0x000fea0003800200 */
.L_x_17320:
        /* <DEDUP_REMOVED lines=61> */
.L_x_17318:
[----:B------:R-:W-:Y:S05]  /*df30*/  BSYNC.RECONVERGENT B1 ;  /* 0x0000000000017941 */ /* 0x000fea0003800200 */
.L_x_17317:
        /* <DEDUP_REMOVED lines=18> */
.L_x_17324:
        /* <DEDUP_REMOVED lines=13> */
.L_x_17326:
[----:B------:R-:W-:Y:S05]  /*e130*/  BSYNC.RECONVERGENT B2 ;  /* 0x0000000000027941 */ /* 0x000fea0003800200 */
.L_x_17325:
        /* <DEDUP_REMOVED lines=61> */
.L_x_17323:
[----:B------:R-:W-:Y:S05]  /*e510*/  BSYNC.RECONVERGENT B1 ;  /* 0x0000000000017941 */ /* 0x000fea0003800200 */
.L_x_17322:
        /* <DEDUP_REMOVED lines=16> */
.L_x_17329:
        /* <DEDUP_REMOVED lines=13> */
.L_x_17331:
[----:B------:R-:W-:Y:S05]  /*e6f0*/  BSYNC.RECONVERGENT B2 ;  /* 0x0000000000027941 */ /* 0x000fea0003800200 */
.L_x_17330:
        /* <DEDUP_REMOVED lines=61> */
.L_x_17328:
[----:B------:R-:W-:Y:S05]  /*ead0*/  BSYNC.RECONVERGENT B1 ;  /* 0x0000000000017941 */ /* 0x000fea0003800200 */
.L_x_17327:
        /* <DEDUP_REMOVED lines=16> */
.L_x_17334:
        /* <DEDUP_REMOVED lines=13> */
.L_x_17336:
[----:B------:R-:W-:Y:S05]  /*ecb0*/  BSYNC.RECONVERGENT B2 ;  /* 0x0000000000027941 */ /* 0x000fea0003800200 */
.L_x_17335:
        /* <DEDUP_REMOVED lines=61> */
.L_x_17333:
[----:B------:R-:W-:Y:S05]  /*f090*/  BSYNC.RECONVERGENT B1 ;  /* 0x0000000000017941 */ /* 0x000fea0003800200 */
.L_x_17332:
        /* <DEDUP_REMOVED lines=16> */
.L_x_17316:
        /* <DEDUP_REMOVED lines=24> */
.L_x_17337:
[----:B01----:R-:W-:Y:S01]  /*f320*/  MOV R123, R124 ;  /* 0x0000007c007b7202 */ /* 0x003fe20000000f00 */
[----:B------:R-:W-:-:S07]  /*f330*/  VIADD R0, R0, 0x100 ;  /* 0x0000010000007836 */ /* 0x000fce0000000000 */
.L_x_17274:
[----:B------:R-:W-:Y:S05]  /*f340*/  BSYNC.RECONVERGENT B0 ;  /* 0x0000000000007941 */ /* 0x000fea0003800200 */
.L_x_17273:
        /* <DEDUP_REMOVED lines=34> */
.L_x_17343:
        /* <DEDUP_REMOVED lines=13> */
.L_x_17345:
[----:B------:R-:W-:Y:S05]  /*f640*/  BSYNC.RECONVERGENT B2 ;  /* 0x0000000000027941 */ /* 0x000fea0003800200 */
.L_x_17344:
        /* <DEDUP_REMOVED lines=60> */
.L_x_17342:
[----:B------:R-:W-:Y:S05]  /*fa10*/  BSYNC.RECONVERGENT B1 ;  /* 0x0000000000017941 */ /* 0x000fea0003800200 */
.L_x_17341:
        /* <DEDUP_REMOVED lines=20> */
.L_x_17348:
        /* <DEDUP_REMOVED lines=13> */
.L_x_17350:
[----:B------:R-:W-:Y:S05]  /*fc30*/  BSYNC.RECONVERGENT B2 ;  /* 0x0000000000027941 */ /* 0x000fea0003800200 */
.L_x_17349:
        /* <DEDUP_REMOVED lines=61> */
.L_x_17347:
[----:B------:R-:W-:Y:S05]  /*10010*/  BSYNC.RECONVERGENT B1 ;  /* 0x0000000000017941 */ /* 0x000fea0003800200 */
.L_x_17346:
        /* <DEDUP_REMOVED lines=15> */
.L_x_17353:
        /* <DEDUP_REMOVED lines=13> */
.L_x_17355:
[----:B------:R-:W-:Y:S05]  /*101e0*/  BSYNC.RECONVERGENT B2 ;  /* 0x0000000000027941 */ /* 0x000fea0003800200 */
.L_x_17354:
        /* <DEDUP_REMOVED lines=61> */
.L_x_17352:
[----:B------:R-:W-:Y:S05]  /*105c0*/  BSYNC.RECONVERGENT B1 ;  /* 0x0000000000017941 */ /* 0x000fea0003800200 */
.L_x_17351:
        /* <DEDUP_REMOVED lines=17> */
.L_x_17358:
        /* <DEDUP_REMOVED lines=13> */
.L_x_17360:
[----:B------:R-:W-:Y:S05]  /*107b0*/  BSYNC.RECONVERGENT B2 ;  /* 0x0000000000027941 */ /* 0x000fea0003800200 */
.L_x_17359:
        /* <DEDUP_REMOVED lines=61> */
.L_x_17357:
[----:B------:R-:W-:Y:S05]  /*10b90*/  BSYNC.RECONVERGENT B1 ;  /* 0x0000000000017941 */ /* 0x000fea0003800200 */
.L_x_17356:
        /* <DEDUP_REMOVED lines=15> */
.L_x_17363:
        /* <DEDUP_REMOVED lines=13> */
.L_x_17365:
[----:B------:R-:W-:Y:S05]  /*10d60*/  BSYNC.RECONVERGENT B2 ;  /* 0x0000000000027941 */ /* 0x000fea0003800200 */
.L_x_17364:
        /* <DEDUP_REMOVED lines=61> */
.L_x_17362:
[----:B------:R-:W-:Y:S05]  /*11140*/  BSYNC.RECONVERGENT B1 ;  /* 0x0000000000017941 */ /* 0x000fea0003800200 */
.L_x_17361:
        /* <DEDUP_REMOVED lines=17> */
.L_x_17368:
        /* <DEDUP_REMOVED lines=13> */
.L_x_17370:
[----:B------:R-:W-:Y:S05]  /*11330*/  BSYNC.RECONVERGENT B2 ;  /* 0x0000000000027941 */ /* 0x000fea0003800200 */
.L_x_17369:
        /* <DEDUP_REMOVED lines=61> */
.L_x_17367:
[----:B------:R-:W-:Y:S05]  /*11710*/  BSYNC.RECONVERGENT B1 ;  /* 0x0000000000017941 */ /* 0x000fea0003800200 */
.L_x_17366:
        /* <DEDUP_REMOVED lines=15> */
.L_x_17373:
        /* <DEDUP_REMOVED lines=13> */
.L_x_17375:
[----:B------:R-:W-:Y:S05]  /*118e0*/  BSYNC.RECONVERGENT B2 ;  /* 0x0000000000027941 */ /* 0x000fea0003800200 */
.L_x_17374:
        /* <DEDUP_REMOVED lines=61> */
.L_x_17372:
[----:B------:R-:W-:Y:S05]  /*11cc0*/  BSYNC.RECONVERGENT B1 ;  /* 0x0000000000017941 */ /* 0x000fea0003800200 */
.L_x_17371:
        /* <DEDUP_REMOVED lines=17> */
.L_x_17378:
        /* <DEDUP_REMOVED lines=15> */
.L_x_17380:
[----:B------:R-:W-:Y:S05]  /*11ed0*/  BSYNC.RECONVERGENT B2 ;  /* 0x0000000000027941 */ /* 0x000fea0003800200 */
.L_x_17379:
        /* <DEDUP_REMOVED lines=61> */
.L_x_17377:
[----:B------:R-:W-:Y:S05]  /*122b0*/  BSYNC.RECONVERGENT B1 ;  /* 0x0000000000017941 */ /* 0x000fea0003800200 */
.L_x_17376:
        /* <DEDUP_REMOVED lines=35> */
.L_x_17340:
        /* <DEDUP_REMOVED lines=16> */
.L_x_17384:
        /* <DEDUP_REMOVED lines=13> */
.L_x_17386:
[----:B------:R-:W-:Y:S05]  /*126c0*/  BSYNC.RECONVERGENT B2 ;  /* 0x0000000000027941 */ /* 0x000fea0003800200 */
.L_x_17385:
        /* <DEDUP_REMOVED lines=61> */
.L_x_17383:
[----:B------:R-:W-:Y:S05]  /*12aa0*/  BSYNC.RECONVERGENT B1 ;  /* 0x0000000000017941 */ /* 0x000fea0003800200 */
.L_x_17382:
        /* <DEDUP_REMOVED lines=18> */
.L_x_17389:
        /* <DEDUP_REMOVED lines=13> */
.L_x_17391:
[----:B------:R-:W-:Y:S05]  /*12ca0*/  BSYNC.RECONVERGENT B2 ;  /* 0x0000000000027941 */ /* 0x000fea0003800200 */
.L_x_17390:
        /* <DEDUP_REMOVED lines=61> */
.L_x_17388:
[----:B------:R-:W-:Y:S05]  /*13080*/  BSYNC.RECONVERGENT B1 ;  /* 0x0000000000017941 */ /* 0x000fea0003800200 */
.L_x_17387:
        /* <DEDUP_REMOVED lines=16> */
.L_x_17394:
        /* <DEDUP_REMOVED lines=13> */
.L_x_17396:
[----:B------:R-:W-:Y:S05]  /*13260*/  BSYNC.RECONVERGENT B2 ;  /* 0x0000000000027941 */ /* 0x000fea0003800200 */
.L_x_17395:
        /* <DEDUP_REMOVED lines=58> */
[----:B------:R-:W-:Y:S01]  /*13610*/  IMAD.MOV.U32 R126, RZ, RZ, R124 ;  /* 0x000000ffff7e7224 */ /* 0x000fe200078e007c */
[----:B------:R-:W-:Y:S01]  /*13620*/  MOV R124, R132 ;  /* 0x00000084007c7202 */ /* 0x000fe20000000f00 */
[----:B------:R-:W-:-:S07]  /*13630*/  IMAD.MOV.U32 R133, RZ, RZ, RZ ;  /* 0x000000ffff857224 */ /* 0x000fce00078e00ff */
.L_x_17393:
[----:B------:R-:W-:Y:S05]  /*13640*/  BSYNC.RECONVERGENT B1 ;  /* 0x0000000000017941 */ /* 0x000fea0003800200 */
.L_x_17392:
        /* <DEDUP_REMOVED lines=16> */
.L_x_17399:
        /* <DEDUP_REMOVED lines=13> */
.L_x_17401:
[----:B------:R-:W-:Y:S05]  /*13820*/  BSYNC.RECONVERGENT B2 ;  /* 0x0000000000027941 */ /* 0x000fea0003800200 */
.L_x_17400:
        /* <DEDUP_REMOVED lines=61> */
.L_x_17398:
[----:B------:R-:W-:Y:S05]  /*13c00*/  BSYNC.RECONVERGENT B1 ;  /* 0x0000000000017941 */ /* 0x000fea0003800200 */
.L_x_17397:
        /* <DEDUP_REMOVED lines=16> */
.L_x_17381:
        /* <DEDUP_REMOVED lines=24> */
.L_x_17402:
[----:B01----:R-:W-:Y:S01]  /*13e90*/  MOV R123, R124 ;  /* 0x0000007c007b7202 */ /* 0x003fe20000000f00 */
[----:B------:R-:W-:-:S07]  /*13ea0*/  VIADD R0, R0, 0x100 ;  /* 0x0000010000007836 */ /* 0x000fce0000000000 */
.L_x_17339:
[----:B------:R-:W-:Y:S05]  /*13eb0*/  BSYNC.RECONVERGENT B0 ;  /* 0x0000000000007941 */ /* 0x000fea0003800200 */
.L_x_17338:
        /* <DEDUP_REMOVED lines=34> */
.L_x_17408:
        /* <DEDUP_REMOVED lines=13> */
.L_x_17410:
[----:B------:R-:W-:Y:S05]  /*141b0*/  BSYNC.RECONVERGENT B2 ;  /* 0x0000000000027941 */ /* 0x000fea0003800200 */
.L_x_17409:
        /* <DEDUP_REMOVED lines=59> */
[----:B------:R-:W-:-:S07]  /*14570*/  LOP3.LUT R113, R119, R118, R125, 0x96, !PT ;  /* 0x0000007677717212 */ /* 0x000fce00078e967d */
.L_x_17407:
[----:B------:R-:W-:Y:S05]  /*14580*/  BSYNC.RECONVERGENT B1 ;  /* 0x0000000000017941 */ /* 0x000fea0003800200 */
.L_x_17406:
        /* <DEDUP_REMOVED lines=20> */
.L_x_17413:
        /* <DEDUP_REMOVED lines=13> */
.L_x_17415:
[----:B------:R-:W-:Y:S05]  /*147a0*/  BSYNC.RECONVERGENT B2 ;  /* 0x0000000000027941 */ /* 0x000fea0003800200 */
.L_x_17414:
[----:B------:R-:W-:Y:S01]  /*147b0*/  IMAD.WIDE.U32 R122, R129, -0x326172a9, RZ ;  /* 0xcd9e8d57817a7825 */ /* 0x000fe200078e00ff */
[----:B------:R-:W-:Y:S02]  /*147c0*/  LOP3.LUT R132, R117, R113, R3, 0x96, !PT ;  /* 0x0000007175847212 */ /* 0x000fe400078e9603 */
[C---:B------:R-:W-:Y:S01]  /*147d0*/  IADD3 R125, PT, PT, R2.reuse, 0x3c6ef372, RZ ;  /* 0x3c6ef372027d7810 */ /* 0x040fe20007ffe0ff */
[----:B------:R-:W-:Y:S01]  /*147e0*/  VIADD R113, R2, 0x9e3779b9 ;  /* 0x9e3779b902717836 */ /* 0x000fe20000000000 */
[----:B------:R-:W-:Y:S01]  /*147f0*/  LOP3.LUT R126, R111, R123, R2, 0x96, !PT ;  /* 0x0000007b6f7e7212 */ /* 0x000fe200078e9602 */
[----:B------:R-:W-:Y:S01]  /*14800*/  IMAD.WIDE.U32 R132, R132, -0x326172a9, RZ ;  /* 0xcd9e8d5784847825 */ /* 0x000fe200078e00ff */
[----:B------:R-:W-:Y:S02]  /*14810*/  IADD3 R123, PT, PT, R3, -0x4498517b, RZ ;  /* 0xbb67ae85037b7810 */ /* 0x000fe40007ffe0ff */
        /* <DEDUP_REMOVED lines=48> */
[----:B------:R-:W-:-:S04]  /*14b20*/  IMAD.WIDE.U32 R126, R125, -0x2daee0ad, RZ ;  /* 0xd2511f537d7e7825 */ /* 0x000fc800078e00ff */
[----:B------:R-:W-:Y:S01]  /*14b30*/  HFMA2 R125, -RZ, RZ, 0, 0 ;  /* 0x00000000ff7d7431 */ /* 0x000fe200000001ff */
[----:B------:R-:W-:Y:S01]  /*14b40*/  LOP3.LUT R112, R113, R112, R133, 0x96, !PT ;  /* 0x0000007071707212 */ /* 0x000fe200078e9685 */
[----:B------:R-:W-:Y:S01]  /*14b50*/  IMAD.MOV.U32 R116, RZ, RZ, R132 ;  /* 0x000000ffff747224 */ /* 0x000fe200078e0084 */
[----:B------:R-:W-:Y:S01]  /*14b60*/  LOP3.LUT R113, R123, R122, R127, 0x96, !PT ;  /* 0x0000007a7b717212 */ /* 0x000fe200078e967f */
[----:B------:R-:W-:-:S07]  /*14b70*/  IMAD.MOV.U32 R124, RZ, RZ, R126 ;  /* 0x000000ffff7c7224 */ /* 0x000fce00078e007e */
.L_x_17412:
[----:B------:R-:W-:Y:S05]  /*14b80*/  BSYNC.RECONVERGENT B1 ;  /* 0x0000000000017941 */ /* 0x000fea0003800200 */
.L_x_17411:
        /* <DEDUP_REMOVED lines=15> */
.L_x_17418:
        /* <DEDUP_REMOVED lines=13> */
.L_x_17420:
[----:B------:R-:W-:Y:S05]  /*14d50*/  BSYNC.RECONVERGENT B2 ;  /* 0x0000000000027941 */ /* 0x000fea0003800200 */
.L_x_17419:
        /* <DEDUP_REMOVED lines=61> */
.L_x_17417:
[----:B------:R-:W-:Y:S05]  /*15130*/  BSYNC.RECONVERGENT B1 ;  /* 0x0000000000017941 */ /* 0x000fea0003800200 */
.L_x_17416:
        /* <DEDUP_REMOVED lines=17> */
.L_x_17423:
        /* <DEDUP_REMOVED lines=13> */
.L_x_17425:
[----:B------:R-:W-:Y:S05]  /*15320*/  BSYNC.RECONVERGENT B2 ;  /* 0x0000000000027941 */ /* 0x000fea0003800200 */
.L_x_17424:
        /* <DEDUP_REMOVED lines=61> */
.L_x_17422:
[----:B------:R-:W-:Y:S05]  /*15700*/  BSYNC.RECONVERGENT B1 ;  /* 0x0000000000017941 */ /* 0x000fea0003800200 */
.L_x_17421:
        /* <DEDUP_REMOVED lines=15> */
.L_x_17428:
        /* <DEDUP_REMOVED lines=13> */
.L_x_17430:
[----:B------:R-:W-:Y:S05]  /*158d0*/  BSYNC.RECONVERGENT B2 ;  /* 0x0000000000027941 */ /* 0x000fea0003800200 */
.L_x_17429:
        /* <DEDUP_REMOVED lines=61> */
.L_x_17427:
[----:B------:R-:W-:Y:S05]  /*15cb0*/  BSYNC.RECONVERGENT B1 ;  /* 0x0000000000017941 */ /* 0x000fea0003800200 */
.L_x_17426:
        /* <DEDUP_REMOVED lines=17> */
.L_x_17433:
        /* <DEDUP_REMOVED lines=13> */
.L_x_17435:
[----:B------:R-:W-:Y:S05]  /*15ea0*/  BSYNC.RECONVERGENT B2 ;  /* 0x0000000000027941 */ /* 0x000fea0003800200 */
.L_x_17434:
        /* <DEDUP_REMOVED lines=61> */
.L_x_17432:
[----:B------:R-:W-:Y:S05]  /*16280*/  BSYNC.RECONVERGENT B1 ;  /* 0x0000000000017941 */ /* 0x000fea0003800200 */
.L_x_17431:
        /* <DEDUP_REMOVED lines=15> */
.L_x_17438:
        /* <DEDUP_REMOVED lines=13> */
.L_x_17440:
[----:B------:R-:W-:Y:S05]  /*16450*/  BSYNC.RECONVERGENT B2 ;  /* 0x0000000000027941 */ /* 0x000fea0003800200 */
.L_x_17439:
        /* <DEDUP_REMOVED lines=61> */
.L_x_17437:
[----:B------:R-:W-:Y:S05]  /*16830*/  BSYNC.RECONVERGENT B1 ;  /* 0x0000000000017941 */ /* 0x000fea0003800200 */
.L_x_17436:
        /* <DEDUP_REMOVED lines=17> */
.L_x_17443:
        /* <DEDUP_REMOVED lines=15> */
.L_x_17445:
[----:B------:R-:W-:Y:S05]  /*16a40*/  BSYNC.RECONVERGENT B2 ;  /* 0x0000000000027941 */ /* 0x000fea0003800200 */
.L_x_17444:
        /* <DEDUP_REMOVED lines=61> */
.L_x_17442:
[----:B------:R-:W-:Y:S05]  /*16e20*/  BSYNC.RECONVERGENT B1 ;  /* 0x0000000000017941 */ /* 0x000fea0003800200 */
.L_x_17441:
[-C--:B------:R-:W-:Y:S01]  /*16e30*/  FMUL.FTZ R133, R8, R119.reuse ;  /* 0x0000007708857220 */ /* 0x080fe20000410000 */
[-C--:B------:R-:W-:Y:S01]  /*16e40*/  FSETP.GTU.FTZ.AND P6, PT, R123, R120.reuse, PT ;  /* 0x000000787b00720b */ /* 0x080fe20003fdc000 */
        /* <DEDUP_REMOVED lines=33> */
.L_x_17405:
        /* <DEDUP_REMOVED lines=16> */
.L_x_17449:
        /* <DEDUP_REMOVED lines=13> */
.L_x_17451:
[----:B------:R-:W-:Y:S05]  /*17230*/  BSYNC.RECONVERGENT B2 ;  /* 0x0000000000027941 */ /* 0x000fea0003800200 */
.L_x_17450:
        /* <DEDUP_REMOVED lines=61> */
.L_x_17448:
[----:B------:R-:W-:Y:S05]  /*17610*/  BSYNC.RECONVERGENT B1 ;  /* 0x0000000000017941 */ /* 0x000fea0003800200 */
.L_x_17447:
        /* <DEDUP_REMOVED lines=18> */
.L_x_17454:
        /* <DEDUP_REMOVED lines=13> */
.L_x_17456:
[----:B------:R-:W-:Y:S05]  /*17810*/  BSYNC.RECONVERGENT B2 ;  /* 0x0000000000027941 */ /* 0x000fea0003800200 */
.L_x_17455:
        /* <DEDUP_REMOVED lines=61> */
.L_x_17453:
[----:B------:R-:W-:Y:S05]  /*17bf0*/  BSYNC.RECONVERGENT B1 ;  /* 0x0000000000017941 */ /* 0x000fea0003800200 */
.L_x_17452:
        /* <DEDUP_REMOVED lines=16> */
.L_x_17459:
        /* <DEDUP_REMOVED lines=13> */
.L_x_17461:
[----:B------:R-:W-:Y:S05]  /*17dd0*/  BSYNC.RECONVERGENT B2 ;  /* 0x0000000000027941 */ /* 0x000fea0003800200 */
.L_x_17460:
        /* <DEDUP_REMOVED lines=61> */
.L_x_17458:
[----:B------:R-:W-:Y:S05]  /*181b0*/  BSYNC.RECONVERGENT B1 ;  /* 0x0000000000017941 */ /* 0x000fea0003800200 */
.L_x_17457:
        /* <DEDUP_REMOVED lines=16> */
.L_x_17464:
        /* <DEDUP_REMOVED lines=13> */
.L_x_17466:
[----:B------:R-:W-:Y:S05]  /*18390*/  BSYNC.RECONVERGENT B2 ;  /* 0x0000000000027941 */ /* 0x000fea0003800200 */
.L_x_17465:
        /* <DEDUP_REMOVED lines=61> */
.L_x_17463:
[----:B------:R-:W-:Y:S05]  /*18770*/  BSYNC.RECONVERGENT B1 ;  /* 0x0000000000017941 */ /* 0x000fea0003800200 */
.L_x_17462:
        /* <DEDUP_REMOVED lines=16> */
.L_x_17446:
        /* <DEDUP_REMOVED lines=24> */
.L_x_17467:
[----:B01----:R-:W-:Y:S01]  /*18a00*/  MOV R123, R124 ;  /* 0x0000007c007b7202 */ /* 0x003fe20000000f00 */
[----:B------:R-:W-:-:S07]  /*18a10*/  VIADD R0, R0, 0x100 ;  /* 0x0000010000007836 */ /* 0x000fce0000000000 */
.L_x_17404:
[----:B------:R-:W-:Y:S05]  /*18a20*/  BSYNC.RECONVERGENT B0 ;  /* 0x0000000000007941 */ /* 0x000fea0003800200 */
.L_x_17403:
        /* <DEDUP_REMOVED lines=34> */
.L_x_17473:
        /* <DEDUP_REMOVED lines=13> */
.L_x_17475:
[----:B------:R-:W-:Y:S05]  /*18d20*/  BSYNC.RECONVERGENT B2 ;  /* 0x0000000000027941 */ /* 0x000fea0003800200 */
.L_x_17474:
        /* <DEDUP_REMOVED lines=60> */
.L_x_17472:
[----:B------:R-:W-:Y:S05]  /*190f0*/  BSYNC.RECONVERGENT B1 ;  /* 0x0000000000017941 */ /* 0x000fea0003800200 */
.L_x_17471:
        /* <DEDUP_REMOVED lines=20> */
.L_x_17478:
        /* <DEDUP_REMOVED lines=13> */
.L_x_17480:
[----:B------:R-:W-:Y:S05]  /*19310*/  BSYNC.RECONVERGENT B2 ;  /* 0x0000000000027941 */ /* 0x000fea0003800200 */
.L_x_17479:
        /* <DEDUP_REMOVED lines=61> */
.L_x_17477:
[----:B------:R-:W-:Y:S05]  /*196f0*/  BSYNC.RECONVERGENT B1 ;  /* 0x0000000000017941 */ /* 0x000fea0003800200 */
.L_x_17476:
        /* <DEDUP_REMOVED lines=15> */
.L_x_17483:
        /* <DEDUP_REMOVED lines=13> */
.L_x_17485:
[----:B------:R-:W-:Y:S05]  /*198c0*/  BSYNC.RECONVERGENT B2 ;  /* 0x0000000000027941 */ /* 0x000fea0003800200 */
.L_x_17484:
        /* <DEDUP_REMOVED lines=61> */
.L_x_17482:
[----:B------:R-:W-:Y:S05]  /*19ca0*/  BSYNC.RECONVERGENT B1 ;  /* 0x0000000000017941 */ /* 0x000fea0003800200 */
.L_x_17481:
        /* <DEDUP_REMOVED lines=17> */
.L_x_17488:
        /* <DEDUP_REMOVED lines=13> */
.L_x_17490:
[----:B------:R-:W-:Y:S05]  /*19e90*/  BSYNC.RECONVERGENT B2 ;  /* 0x0000000000027941 */ /* 0x000fea0003800200 */
.L_x_17489:
        /* <DEDUP_REMOVED lines=61> */
.L_x_17487:
[----:B------:R-:W-:Y:S05]  /*1a270*/  BSYNC.RECONVERGENT B1 ;  /* 0x0000000000017941 */ /* 0x000fea0003800200 */
.L_x_17486:
        /* <DEDUP_REMOVED lines=15> */
.L_x_17493:
        /* <DEDUP_REMOVED lines=13> */
.L_x_17495:
[----:B------:R-:W-:Y:S05]  /*1a440*/  BSYNC.RECONVERGENT B2 ;  /* 0x0000000000027941 */ /* 0x000fea0003800200 */
.L_x_17494:
        /* <DEDUP_REMOVED lines=61> */
.L_x_17492:
[----:B------:R-:W-:Y:S05]  /*1a820*/  BSYNC.RECONVERGENT B1 ;  /* 0x0000000000017941 */ /* 0x000fea0003800200 */
.L_x_17491:
        /* <DEDUP_REMOVED lines=17> */
.L_x_17498:
        /* <DEDUP_REMOVED lines=13> */
.L_x_17500:
[----:B------:R-:W-:Y:S05]  /*1aa10*/  BSYNC.RECONVERGENT B2 ;  /* 0x0000000000027941 */ /* 0x000fea0003800200 */
.L_x_17499:
        /* <DEDUP_REMOVED lines=61> */
.L_x_17497:
[----:B------:R-:W-:Y:S05]  /*1adf0*/  BSYNC.RECONVERGENT B1 ;  /* 0x0000000000017941 */ /* 0x000fea0003800200 */
.L_x_17496:
        /* <DEDUP_REMOVED lines=15> */
.L_x_17503:
        /* <DEDUP_REMOVED lines=13> */
.L_x_17505:
[----:B------:R-:W-:Y:S05]  /*1afc0*/  BSYNC.RECONVERGENT B2 ;  /* 0x0000000000027941 */ /* 0x000fea0003800200 */
.L_x_17504:
        /* <DEDUP_REMOVED lines=61> */
.L_x_17502:
[----:B------:R-:W-:Y:S05]  /*1b3a0*/  BSYNC.RECONVERGENT B1 ;  /* 0x0000000000017941 */ /* 0x000fea0003800200 */
.L_x_17501:
        /* <DEDUP_REMOVED lines=17> */
.L_x_17508:
        /* <DEDUP_REMOVED lines=15> */
.L_x_17510:
[----:B------:R-:W-:Y:S05]  /*1b5b0*/  BSYNC.RECONVERGENT B2 ;  /* 0x0000000000027941 */ /* 0x000fea0003800200 */
.L_x_17509:
        /* <DEDUP_REMOVED lines=61> */
.L_x_17507:
[----:B------:R-:W-:Y:S05]  /*1b990*/  BSYNC.RECONVERGENT B1 ;  /* 0x0000000000017941 */ /* 0x000fea0003800200 */
.L_x_17506:
        /* <DEDUP_REMOVED lines=35> */
.L_x_17470:
        /* <DEDUP_REMOVED lines=16> */
.L_x_17514:
        /* <DEDUP_REMOVED lines=13> */
.L_x_17516:
[----:B------:R-:W-:Y:S05]  /*1bda0*/  BSYNC.RECONVERGENT B2 ;  /* 0x0000000000027941 */ /* 0x000fea0003800200 */
.L_x_17515:
        /* <DEDUP_REMOVED lines=61> */
.L_x_17513:
[----:B------:R-:W-:Y:S05]  /*1c180*/  BSYNC.RECONVERGENT B1 ;  /* 0x0000000000017941 */ /* 0x000fea0003800200 */
.L_x_17512:
        /* <DEDUP_REMOVED lines=18> */
.L_x_17519:
        /* <DEDUP_REMOVED lines=13> */
.L_x_17521:
[----:B------:R-:W-:Y:S05]  /*1c380*/  BSYNC.RECONVERGENT B2 ;  /* 0x0000000000027941 */ /* 0x000fea0003800200 */
.L_x_17520:
        /* <DEDUP_REMOVED lines=61> */
.L_x_17518:
[----:B------:R-:W-:Y:S05]  /*1c760*/  BSYNC.RECONVERGENT B1 ;  /* 0x0000000000017941 */ /* 0x000fea0003800200 */
.L_x_17517:
        /* <DEDUP_REMOVED lines=16> */
.L_x_17524:
        /* <DEDUP_REMOVED lines=13> */
.L_x_17526:
[----:B------:R-:W-:Y:S05]  /*1c940*/  BSYNC.RECONVERGENT B2 ;  /* 0x0000000000027941 */ /* 0x000fea0003800200 */
.L_x_17525:
        /* <DEDUP_REMOVED lines=61> */
.L_x_17523:
[----:B------:R-:W-:Y:S05]  /*1cd20*/  BSYNC.RECONVERGENT B1 ;  /* 0x0000000000017941 */ /* 0x000fea0003800200 */
.L_x_17522:
        /* <DEDUP_REMOVED lines=16> */
.L_x_17529:
        /* <DEDUP_REMOVED lines=13> */
.L_x_17531:
[----:B------:R-:W-:Y:S05]  /*1cf00*/  BSYNC.RECONVERGENT B2 ;  /* 0x0000000000027941 */ /* 0x000fea0003800200 */
.L_x_17530:
        /* <DEDUP_REMOVED lines=61> */
.L_x_17528:
[----:B------:R-:W-:Y:S05]  /*1d2e0*/  BSYNC.RECONVERGENT B1 ;  /* 0x0000000000017941 */ /* 0x000fea0003800200 */
.L_x_17527:
        /* <DEDUP_REMOVED lines=16> */
.L_x_17511:
        /* <DEDUP_REMOVED lines=24> */
.L_x_17532:
[----:B01----:R-:W-:Y:S01]  /*1d570*/  MOV R123, R124 ;  /* 0x0000007c007b7202 */ /* 0x003fe20000000f00 */
[----:B------:R-:W-:-:S07]  /*1d580*/  VIADD R0, R0, 0x100 ;  /* 0x0000010000007836 */ /* 0x000fce0000000000 */
.L_x_17469:
[----:B------:R-:W-:Y:S05]  /*1d590*/  BSYNC.RECONVERGENT B0 ;  /* 0x0000000000007941 */ /* 0x000fea0003800200 */
.L_x_17468:
        /* <DEDUP_REMOVED lines=34> */
.L_x_17538:
        /* <DEDUP_REMOVED lines=13> */
.L_x_17540:
[----:B------:R-:W-:Y:S05]  /*1d890*/  BSYNC.RECONVERGENT B2 ;  /* 0x0000000000027941 */ /* 0x000fea0003800200 */
.L_x_17539:
        /* <DEDUP_REMOVED lines=60> */
.L_x_17537:
[----:B------:R-:W-:Y:S05]  /*1dc60*/  BSYNC.RECONVERGENT B1 ;  /* 0x0000000000017941 */ /* 0x000fea0003800200 */
.L_x_17536:
        /* <DEDUP_REMOVED lines=20> */
.L_x_17543:
        /* <DEDUP_REMOVED lines=13> */
.L_x_17545:
[----:B------:R-:W-:Y:S05]  /*1de80*/  BSYNC.RECONVERGENT B2 ;  /* 0x0000000000027941 */ /* 0x000fea0003800200 */
.L_x_17544:
        /* <DEDUP_REMOVED lines=61> */
.L_x_17542:
[----:B------:R-:W-:Y:S05]  /*1e260*/  BSYNC.RECONVERGENT B1 ;  /* 0x0000000000017941 */ /* 0x000fea0003800200 */
.L_x_17541:
        /* <DEDUP_REMOVED lines=15> */
.L_x_17548:
        /* <DEDUP_REMOVED lines=13> */
.L_x_17550:
[----:B------:R-:W-:Y:S05]  /*1e430*/  BSYNC.RECONVERGENT B2 ;  /* 0x0000000000027941 */ /* 0x000fea0003800200 */
.L_x_17549:
        /* <DEDUP_REMOVED lines=61> */
.L_x_17547:
[----:B------:R-:W-:Y:S05]  /*1e810*/  BSYNC.RECONVERGENT B1 ;  /* 0x0000000000017941 */ /* 0x000fea0003800200 */
.L_x_17546:
        /* <DEDUP_REMOVED lines=17> */
.L_x_17553:
        /* <DEDUP_REMOVED lines=13> */
.L_x_17555:
[----:B------:R-:W-:Y:S05]  /*1ea00*/  BSYNC.RECONVERGENT B2 ;  /* 0x0000000000027941 */ /* 0x000fea0003800200 */
.L_x_17554:
        /* <DEDUP_REMOVED lines=61> */
.L_x_17552:
[----:B------:R-:W-:Y:S05]  /*1ede0*/  BSYNC.RECONVERGENT B1 ;  /* 0x0000000000017941 */ /* 0x000fea0003800200 */
.L_x_17551:
        /* <DEDUP_REMOVED lines=15> */
.L_x_17558:
        /* <DEDUP_REMOVED lines=13> */
.L_x_17560:
[----:B------:R-:W-:Y:S05]  /*1efb0*/  BSYNC.RECONVERGENT B2 ;  /* 0x0000000000027941 */ /* 0x000fea0003800200 */
.L_x_17559:
        /* <DEDUP_REMOVED lines=61> */
.L_x_17557:
[----:B------:R-:W-:Y:S05]  /*1f390*/  BSYNC.RECONVERGENT B1 ;  /* 0x0000000000017941 */ /* 0x000fea0003800200 */
.L_x_17556:
        /* <DEDUP_REMOVED lines=17> */
.L_x_17563:
        /* <DEDUP_REMOVED lines=13> */
.L_x_17565:
[----:B------:R-:W-:Y:S05]  /*1f580*/  BSYNC.RECONVERGENT B2 ;  /* 0x0000000000027941 */ /* 0x000fea0003800200 */
.L_x_17564:
        /* <DEDUP_REMOVED lines=61> */
.L_x_17562:
[----:B------:R-:W-:Y:S05]  /*1f960*/  BSYNC.RECONVERGENT B1 ;  /* 0x0000000000017941 */ /* 0x000fea0003800200 */
.L_x_17561:
        /* <DEDUP_REMOVED lines=15> */
.L_x_17568:
        /* <DEDUP_REMOVED lines=13> */
.L_x_17570:
[----:B------:R-:W-:Y:S05]  /*1fb30*/  BSYNC.RECONVERGENT B2 ;  /* 0x0000000000027941 */ /* 0x000fea0003800200 */
.L_x_17569:
        /* <DEDUP_REMOVED lines=61> */
.L_x_17567:
[----:B------:R-:W-:Y:S05]  /*1ff10*/  BSYNC.RECONVERGENT B1 ;  /* 0x0000000000017941 */ /* 0x000fea0003800200 */
.L_x_17566:
        /* <DEDUP_REMOVED lines=17> */
.L_x_17573:
        /* <DEDUP_REMOVED lines=15> */
.L_x_17575:
[----:B------:R-:W-:Y:S05]  /*20120*/  BSYNC.RECONVERGENT B2 ;  /* 0x0000000000027941 */ /* 0x000fea0003800200 */
.L_x_17574:
        /* <DEDUP_REMOVED lines=61> */
.L_x_17572:
[----:B------:R-:W-:Y:S05]  /*20500*/  BSYNC.RECONVERGENT B1 ;  /* 0x0000000000017941 */ /* 0x000fea0003800200 */
.L_x_17571:
        /* <DEDUP_REMOVED lines=35> */
.L_x_17535:
        /* <DEDUP_REMOVED lines=16> */
.L_x_17579:
        /* <DEDUP_REMOVED lines=13> */
.L_x_17581:
[----:B------:R-:W-:Y:S05]  /*20910*/  BSYNC.RECONVERGENT B2 ;  /* 0x0000000000027941 */ /* 0x000fea0003800200 */
.L_x_17580:
        /* <DEDUP_REMOVED lines=61> */
.L_x_17578:
[----:B------:R-:W-:Y:S05]  /*20cf0*/  BSYNC.RECONVERGENT B1 ;  /* 0x0000000000017941 */ /* 0x000fea0003800200 */
.L_x_17577:
        /* <DEDUP_REMOVED lines=18> */
.L_x_17584:
        /* <DEDUP_REMOVED lines=13> */
.L_x_17586:
[----:B------:R-:W-:Y:S05]  /*20ef0*/  BSYNC.RECONVERGENT B2 ;  /* 0x0000000000027941 */ /* 0x000fea0003800200 */
.L_x_17585:
        /* <DEDUP_REMOVED lines=61> */
.L_x_17583:
[----:B------:R-:W-:Y:S05]  /*212d0*/  BSYNC.RECONVERGENT B1 ;  /* 0x0000000000017941 */ /* 0x000fea0003800200 */
.L_x_17582:
        /* <DEDUP_REMOVED lines=16> */
.L_x_17589:
        /* <DEDUP_REMOVED lines=13> */
.L_x_17591:
[----:B------:R-:W-:Y:S05]  /*214b0*/  BSYNC.RECONVERGENT B2 ;  /* 0x0000000000027941 */ /* 0x000fea0003800200 */
.L_x_17590:
        /* <DEDUP_REMOVED lines=61> */
.L_x_17588:
[----:B------:R-:W-:Y:S05]  /*21890*/  BSYNC.RECONVERGENT B1 ;  /* 0x0000000000017941 */ /* 0x000fea0003800200 */
.L_x_17587:
        /* <DEDUP_REMOVED lines=16> */
.L_x_17594:
        /* <DEDUP_REMOVED lines=13> */
.L_x_17596:
[----:B------:R-:W-:Y:S05]  /*21a70*/  BSYNC.RECONVERGENT B2 ;  /* 0x0000000000027941 */ /* 0x000fea0003800200 */
.L_x_17595:
        /* <DEDUP_REMOVED lines=61> */
.L_x_17593:
[----:B------:R-:W-:Y:S05]  /*21e50*/  BSYNC.RECONVERGENT B1 ;  /* 0x0000000000017941 */ /* 0x000fea0003800200 */
.L_x_17592:
        /* <DEDUP_REMOVED lines=16> */
.L_x_17576:
        /* <DEDUP_REMOVED lines=24> */
.L_x_17597:
[----:B01----:R-:W-:Y:S01]  /*220e0*/  MOV R123, R124 ;  /* 0x0000007c007b7202 */ /* 0x003fe20000000f00 */
[----:B------:R-:W-:-:S07]  /*220f0*/  VIADD R0, R0, 0x100 ;  /* 0x0000010000007836 */ /* 0x000fce0000000000 */
.L_x_17534:
[----:B------:R-:W-:Y:S05]  /*22100*/  BSYNC.RECONVERGENT B0 ;  /* 0x0000000000007941 */ /* 0x000fea0003800200 */
.L_x_17533:
        /* <DEDUP_REMOVED lines=34> */
.L_x_17603:
        /* <DEDUP_REMOVED lines=13> */
.L_x_17605:
[----:B------:R-:W-:Y:S05]  /*22400*/  BSYNC.RECONVERGENT B2 ;  /* 0x0000000000027941 */ /* 0x000fea0003800200 */
.L_x_17604:
        /* <DEDUP_REMOVED lines=60> */
.L_x_17602:
[----:B------:R-:W-:Y:S05]  /*227d0*/  BSYNC.RECONVERGENT B1 ;  /* 0x0000000000017941 */ /* 0x000fea0003800200 */
.L_x_17601:
        /* <DEDUP_REMOVED lines=20> */
.L_x_17608:
        /* <DEDUP_REMOVED lines=13> */
.L_x_17610:
[----:B------:R-:W-:Y:S05]  /*229f0*/  BSYNC.RECONVERGENT B2 ;  /* 0x0000000000027941 */ /* 0x000fea0003800200 */
.L_x_17609:
        /* <DEDUP_REMOVED lines=61> */
.L_x_17607:
[----:B------:R-:W-:Y:S05]  /*22dd0*/  BSYNC.RECONVERGENT B1 ;  /* 0x0000000000017941 */ /* 0x000fea0003800200 */
.L_x_17606:
        /* <DEDUP_REMOVED lines=15> */
.L_x_17613:
        /* <DEDUP_REMOVED lines=13> */
.L_x_17615:
[----:B------:R-:W-:Y:S05]  /*22fa0*/  BSYNC.RECONVERGENT B2 ;  /* 0x0000000000027941 */ /* 0x000fea0003800200 */
.L_x_17614:
        /* <DEDUP_REMOVED lines=61> */
.L_x_17612:
[----:B------:R-:W-:Y:S05]  /*23380*/  BSYNC.RECONVERGENT B1 ;  /* 0x0000000000017941 */ /* 0x000fea0003800200 */
.L_x_17611:
        /* <DEDUP_REMOVED lines=17> */
.L_x_17618:
        /* <DEDUP_REMOVED lines=13> */
.L_x_17620:
[----:B------:R-:W-:Y:S05]  /*23570*/  BSYNC.RECONVERGENT B2 ;  /* 0x0000000000027941 */ /* 0x000fea0003800200 */
.L_x_17619:
        /* <DEDUP_REMOVED lines=61> */
.L_x_17617:
[----:B------:R-:W-:Y:S05]  /*23950*/  BSYNC.RECONVERGENT B1 ;  /* 0x0000000000017941 */ /* 0x000fea0003800200 */
.L_x_17616:
        /* <DEDUP_REMOVED lines=15> */
.L_x_17623:
        /* <DEDUP_REMOVED lines=13> */
.L_x_17625:
[----:B------:R-:W-:Y:S05]  /*23b20*/  BSYNC.RECONVERGENT B2 ;  /* 0x0000000000027941 */ /* 0x000fea0003800200 */
.L_x_17624:
        /* <DEDUP_REMOVED lines=61> */
.L_x_17622:
[----:B------:R-:W-:Y:S05]  /*23f00*/  BSYNC.RECONVERGENT B1 ;  /* 0x0000000000017941 */ /* 0x000fea0003800200 */
.L_x_17621:
        /* <DEDUP_REMOVED lines=17> */
.L_x_17628:
        /* <DEDUP_REMOVED lines=13> */
.L_x_17630:
[----:B------:R-:W-:Y:S05]  /*240f0*/  BSYNC.RECONVERGENT B2 ;  /* 0x0000000000027941 */ /* 0x000fea0003800200 */
.L_x_17629:
        /* <DEDUP_REMOVED lines=61> */
.L_x_17627:
[----:B------:R-:W-:Y:S05]  /*244d0*/  BSYNC.RECONVERGENT B1 ;  /* 0x0000000000017941 */ /* 0x000fea0003800200 */
.L_x_17626:
        /* <DEDUP_REMOVED lines=15> */
.L_x_17633:
        /* <DEDUP_REMOVED lines=13> */
.L_x_17635:
[----:B------:R-:W-:Y:S05]  /*246a0*/  BSYNC.RECONVERGENT B2 ;  /* 0x0000000000027941 */ /* 0x000fea0003800200 */
.L_x_17634:
        /* <DEDUP_REMOVED lines=61> */
.L_x_17632:
[----:B------:R-:W-:Y:S05]  /*24a80*/  BSYNC.RECONVERGENT B1 ;  /* 0x0000000000017941 */ /* 0x000fea0003800200 */
.L_x_17631:
        /* <DEDUP_REMOVED lines=17> */
.L_x_17638:
        /* <DEDUP_REMOVED lines=15> */
.L_x_17640:
[----:B------:R-:W-:Y:S05]  /*24c90*/  BSYNC.RECONVERGENT B2 ;  /* 0x0000000000027941 */ /* 0x000fea0003800200 */
.L_x_17639:
        /* <DEDUP_REMOVED lines=61> */
.L_x_17637:
[----:B------:R-:W-:Y:S05]  /*25070*/  BSYNC.RECONVERGENT B1 ;  /* 0x0000000000017941 */ /* 0x000fea0003800200 */
.L_x_17636:
        /* <DEDUP_REMOVED lines=35> */
.L_x_17600:
        /* <DEDUP_REMOVED lines=16> */
.L_x_17644:
        /* <DEDUP_REMOVED lines=13> */
.L_x_17646:
[----:B------:R-:W-:Y:S05]  /*25480*/  BSYNC.RECONVERGENT B2 ;  /* 0x0000000000027941 */ /* 0x000fea0003800200 */
.L_x_17645:
        /* <DEDUP_REMOVED lines=61> */
.L_x_17643:
[----:B------:R-:W-:Y:S05]  /*25860*/  BSYNC.RECONVERGENT B1 ;  /* 0x0000000000017941 */ /* 0x000fea0003800200 */
.L_x_17642:
        /* <DEDUP_REMOVED lines=18> */
.L_x_17649:
        /* <DEDUP_REMOVED lines=13> */
.L_x_17651:
[----:B------:R-:W-:Y:S05]  /*25a60*/  BSYNC.RECONVERGENT B2 ;  /* 0x0000000000027941 */ /* 0x000fea0003800200 */
.L_x_17650:
        /* <DEDUP_REMOVED lines=61> */
.L_x_17648:
[----:B------:R-:W-:Y:S05]  /*25e40*/  BSYNC.RECONVERGENT B1 ;  /* 0x0000000000017941 */ /* 0x000fea0003800200 */
.L_x_17647:
        /* <DEDUP_REMOVED lines=16> */
.L_x_17654:
        /* <DEDUP_REMOVED lines=13> */
.L_x_17656:
[----:B------:R-:W-:Y:S05]  /*26020*/  BSYNC.RECONVERGENT B2 ;  /* 0x0000000000027941 */ /* 0x000fea0003800200 */
.L_x_17655:
        /* <DEDUP_REMOVED lines=61> */
.L_x_17653:
[----:B------:R-:W-:Y:S05]  /*26400*/  BSYNC.RECONVERGENT B1 ;  /* 0x0000000000017941 */ /* 0x000fea0003800200 */
.L_x_17652:
        /* <DEDUP_REMOVED lines=16> */
.L_x_17659:
        /* <DEDUP_REMOVED lines=13> */
.L_x_17661:
[----:B------:R-:W-:Y:S05]  /*265e0*/  BSYNC.RECONVERGENT B2 ;  /* 0x0000000000027941 */ /* 0x000fea0003800200 */
.L_x_17660:
        /* <DEDUP_REMOVED lines=61> */
.L_x_17658:
[----:B------:R-:W-:Y:S05]  /*269c0*/  BSYNC.RECONVERGENT B1 ;  /* 0x0000000000017941 */ /* 0x000fea0003800200 */
.L_x_17657:
        /* <DEDUP_REMOVED lines=16> */
.L_x_17641:
        /* <DEDUP_REMOVED lines=25> */
.L_x_17599:
[----:B------:R-:W-:Y:S05]  /*26c60*/  BSYNC.RECONVERGENT B0 ;  /* 0x0000000000007941 */ /* 0x000fea0003800200 */
.L_x_17598:
[----:B------:R-:W-:Y:S01]  /*26c70*/  FADD.FTZ R0, RZ, R104 ;  /* 0x00000068ff007221 */ /* 0x000fe20000010000 */
[C---:B------:R-:W-:Y:S01]  /*26c80*/  ISETP.GE.U32.AND P0, PT, R109.reuse, 0x100, PT ;  /* 0x000001006d00780c */ /* 0x040fe20003f06070 */
[----:B------:R-:W-:Y:S01]  /*26c90*/  BSSY.RECONVERGENT B0, `(.L_x_17662) ;  /* 0x000008d000007945 */ /* 0x000fe20003800200 */
[----:B------:R-:W-:Y:S01]  /*26ca0*/  ISETP.GT.U32.AND P6, PT, R109, 0x1ff, PT ;  /* 0x000001ff6d00780c */ /* 0x000fe20003fc4070 */
[----:B01----:R-:W-:Y:S01]  /*26cb0*/  FADD.FTZ R125, R105, R0 ;  /* 0x00000000697d7221 */ /* 0x003fe20000010000 */
[C---:B------:R-:W-:Y:S01]  /*26cc0*/  ISETP.GT.U32.AND P5, PT, R109.reuse, 0x2ff, PT ;  /* 0x000002ff6d00780c */ /* 0x040fe20003fa4070 */
[----:B------:R-:W-:Y:S01]  /*26cd0*/  IMAD.MOV.U32 R142, RZ, RZ, RZ ;  /* 0x000000ffff8e7224 */ /* 0x000fe200078e00ff */
[C---:B------:R-:W-:Y:S01]  /*26ce0*/  ISETP.GT.U32.AND P4, PT, R109.reuse, 0x3ff, PT ;  /* 0x000003ff6d00780c */ /* 0x040fe20003f84070 */
[----:B------:R-:W-:Y:S01]  /*26cf0*/  FADD.FTZ R0, R106, R125 ;  /* 0x0000007d6a007221 */ /* 0x000fe20000010000 */
[C---:B------:R-:W-:Y:S02]  /*26d00*/  ISETP.GT.U32.AND P3, PT, R109.reuse, 0x4ff, PT ;  /* 0x000004ff6d00780c */ /* 0x040fe40003f64070 */
[----:B------:R-:W-:Y:S01]  /*26d10*/  ISETP.GT.U32.AND P2, PT, R109, 0x5ff, PT ;  /* 0x000005ff6d00780c */ /* 0x000fe20003f44070 */
        /* <DEDUP_REMOVED lines=132> */
.L_x_17663:
[----:B------:R-:W-:Y:S05]  /*27560*/  BSYNC.RECONVERGENT B0 ;  /* 0x0000000000007941 */ /* 0x000fea0003800200 */
.L_x_17662:
        /* <DEDUP_REMOVED lines=13> */
.L_x_17665:
[----:B------:R-:W-:Y:S05]  /*27640*/  BSYNC.RECONVERGENT B0 ;  /* 0x0000000000007941 */ /* 0x000fea0003800200 */
.L_x_17664:
        /* <DEDUP_REMOVED lines=17> */
[----:B0-----:R-:W-:-:S04]  /*27760*/  IMAD.IADD R124, R0, 0x1, R147 ;  /* 0x00000001007c7824 */ /* 0x001fc800078e0293 */
        /* <DEDUP_REMOVED lines=50> */
[----:B0-----:R-:W0:Y:S01]  /*27a90*/  LDC.64 R126, c[0x0][0x428] ;  /* 0x00010a00ff7e7b82 */ /* 0x001e220000000a00 */
[--C-:B------:R-:W-:Y:S01]  /*27aa0*/  FADD.FTZ R143, R106, -R0.reuse ;  /* 0x800000006a8f7221 */ /* 0x100fe20000010000 */
[--C-:B------:R-:W-:Y:S01]  /*27ab0*/  FADD.FTZ R133, R104, -R0.reuse ;  /* 0x8000000068857221 */ /* 0x100fe20000010000 */
[--C-:B------:R-:W-:Y:S01]  /*27ac0*/  FADD.FTZ R141, R105, -R0.reuse ;  /* 0x80000000698d7221 */ /* 0x100fe20000010000 */
        /* <DEDUP_REMOVED lines=9> */
[----:B0-----:R-:W-:-:S04]  /*27b60*/  IMAD.WIDE.U32 R126, R114, 0x10, R126 ;  /* 0x00000010727e7825 */ /* 0x001fc800078e007e */
[----:B------:R-:W-:Y:S01]  /*27b70*/  VIADD R114, R114, 0x100 ;  /* 0x0000010072727836 */ /* 0x000fe20000000000 */
[----:B------:R1:W-:Y:S06]  /*27b80*/  STG.E.128 desc[UR8][R126.64], R140 ;  /* 0x0000008c7e007986 */ /* 0x0003ec000c101d08 */
.L_x_17667:
[----:B------:R-:W-:Y:S05]  /*27b90*/  BSYNC.RECONVERGENT B0 ;  /* 0x0000000000007941 */ /* 0x000fea0003800200 */
.L_x_17666:
[----:B------:R-:W-:Y:S01]  /*27ba0*/  ISETP.NE.AND P0, PT, R131, RZ, PT ;  /* 0x000000ff8300720c */ /* 0x000fe20003f05270 */
        /* <DEDUP_REMOVED lines=15> */
[C---:B0-----:R-:W-:Y:S01]  /*27ca0*/  IMAD.WIDE.U32 R126, R114.reuse, 0x10, R126 ;  /* 0x00000010727e7825 */ /* 0x041fe200078e007e */
[----:B------:R-:W-:-:S04]  /*27cb0*/  IADD3 R114, PT, PT, R114, 0x100, RZ ;  /* 0x0000010072727810 */ /* 0x000fc80007ffe0ff */
[----:B------:R2:W-:Y:S03]  /*27cc0*/  STG.E.128 desc[UR8][R126.64], R140 ;  /* 0x0000008c7e007986 */ /* 0x0005e6000c101d08 */
.L_x_17669:
[----:B------:R-:W-:Y:S05]  /*27cd0*/  BSYNC.RECONVERGENT B0 ;  /* 0x0000000000007941 */ /* 0x000fea0003800200 */
.L_x_17668:
[----:B------:R-:W-:Y:S01]  /*27ce0*/  ISETP.NE.AND P0, PT, R134, RZ, PT ;  /* 0x000000ff8600720c */ /* 0x000fe20003f05270 */
        /* <DEDUP_REMOVED lines=18> */
.L_x_17671:
[----:B------:R-:W-:Y:S05]  /*27e10*/  BSYNC.RECONVERGENT B0 ;  /* 0x0000000000007941 */ /* 0x000fea0003800200 */
.L_x_17670:
[----:B------:R-:W-:Y:S01]  /*27e20*/  ISETP.NE.AND P0, PT, R135, RZ, PT ;  /* 0x000000ff8700720c */ /* 0x000fe20003f05270 */
        /* <DEDUP_REMOVED lines=18> */
.L_x_17673:
[----:B------:R-:W-:Y:S05]  /*27f50*/  BSYNC.RECONVERGENT B0 ;  /* 0x0000000000007941 */ /* 0x000fea0003800200 */
.L_x_17672:
        /* <DEDUP_REMOVED lines=19> */
.L_x_17675:
[----:B------:R-:W-:Y:S05]  /*28090*/  BSYNC.RECONVERGENT B0 ;  /* 0x0000000000007941 */ /* 0x000fea0003800200 */
.L_x_17674:
        /* <DEDUP_REMOVED lines=19> */
.L_x_17677:
[----:B------:R-:W-:Y:S05]  /*281d0*/  BSYNC.RECONVERGENT B0 ;  /* 0x0000000000007941 */ /* 0x000fea0003800200 */
.L_x_17676:
        /* <DEDUP_REMOVED lines=19> */
.L_x_17679:
[----:B------:R-:W-:Y:S05]  /*28310*/  BSYNC.RECONVERGENT B0 ;  /* 0x0000000000007941 */ /* 0x000fea0003800200 */
.L_x_17678:
        /* <DEDUP_REMOVED lines=16> */
[----:B0-----:R-:W-:-:S05]  /*28420*/  IMAD.WIDE.U32 R126, R114, 0x10, R126 ;  /* 0x00000010727e7825 */ /* 0x001fca00078e007e */
[----:B------:R0:W-:Y:S02]  /*28430*/  STG.E.128 desc[UR8][R126.64], R132 ;  /* 0x000000847e007986 */ /* 0x0001e4000c101d08 */
.L_x_17681:
[----:B------:R-:W-:Y:S05]  /*28440*/  BSYNC.RECONVERGENT B0 ;  /* 0x0000000000007941 */ /* 0x000fea0003800200 */
.L_x_17680:
[----:B01234-:R-:W0:Y:S01]  /*28450*/  LDC.64 R126, c[0x0][0x380] ;  /* 0x0000e000ff7e7b82 */ /* 0x01fe220000000a00 */
[----:B------:R-:W-:Y:S01]  /*28460*/  UPLOP3.LUT UP1, UPT, UPT, UPT, UP1, 0x40, 0x4 ;  /* 0x000000000004789c */ /* 0x000fe20003f2e810 */
[----:B0-----:R-:W-:-:S04]  /*28470*/  IADD3 R108, PT, PT, R108, R126, RZ ;  /* 0x0000007e6c6c7210 */ /* 0x001fc80007ffe0ff */
[----:B------:R-:W-:-:S13]  /*28480*/  ISETP.GE.AND P0, PT, R108, R127, PT ;  /* 0x0000007f6c00720c */ /* 0x000fda0003f06270 */
[----:B------:R-:W-:Y:S05]  /*28490*/  @!P0 BRA `(.L_x_17682) ;  /* 0xfffffd8c00008947 */ /* 0x000fea000383ffff */
[----:B------:R-:W-:Y:S05]  /*284a0*/  EXIT ;  /* 0x000000000000794d */ /* 0x000fea0003800000 */
.L_x_17683:
        /* <DEDUP_REMOVED lines=13> */
.L_x_18082:


//--------------------- .text._ZN10layer_norm31ln_parallel_residual_fwd_kernelINS_13Kernel_traitsIfffffjLj8192ELj1ELj1ELj8ELj16ENS_18Kernel_traits_baseILj8192EfffffjLj256EEEEELb1ELb1ELb1EEEvNS_9FwdParamsE --------------------------
	.section	.text._ZN10layer_norm31ln_parallel_residual_fwd_kernelINS_13Kernel_traitsIfffffjLj8192ELj1ELj1ELj8ELj16ENS_18Kernel_traits_baseILj8192EfffffjLj256EEEEELb1ELb1ELb1EEEvNS_9FwdParamsE,"ax",@progbits
	.align	128
        .global         _ZN10layer_norm31ln_parallel_residual_fwd_kernelINS_13Kernel_traitsIfffffjLj8192ELj1ELj1ELj8ELj16ENS_18Kernel_traits_baseILj8192EfffffjLj256EEEEELb1ELb1ELb1EEEvNS_9FwdParamsE
        .type           _ZN10layer_norm31ln_parallel_residual_fwd_kernelINS_13Kernel_traitsIfffffjLj8192ELj1ELj1ELj8ELj16ENS_18Kernel_traits_baseILj8192EfffffjLj256EEEEELb1ELb1ELb1EEEvNS_9FwdParamsE,@function
        .size           _ZN10layer_norm31ln_parallel_residual_fwd_kernelINS_13Kernel_traitsIfffffjLj8192ELj1ELj1ELj8ELj16ENS_18Kernel_traits_baseILj8192EfffffjLj256EEEEELb1ELb1ELb1EEEvNS_9FwdParamsE,(.L_x_18083 - _ZN10layer_norm31ln_parallel_residual_fwd_kernelINS_13Kernel_traitsIfffffjLj8192ELj1ELj1ELj8ELj16ENS_18Kernel_traits_baseILj8192EfffffjLj256EEEEELb1ELb1ELb1EEEvNS_9FwdParamsE)
        .other          _ZN10layer_norm31ln_parallel_residual_fwd_kernelINS_13Kernel_traitsIfffffjLj8192ELj1ELj1ELj8ELj16ENS_18Kernel_traits_baseILj8192EfffffjLj256EEEEELb1ELb1ELb1EEEvNS_9FwdParamsE,@"STO_CUDA_ENTRY STV_DEFAULT"
_ZN10layer_norm31ln_parallel_residual_fwd_kernelINS_13Kernel_traitsIfffffjLj8192ELj1ELj1ELj8ELj16ENS_18Kernel_traits_baseILj8192EfffffjLj256EEEEELb1ELb1ELb1EEEvNS_9FwdParamsE:
.text._ZN10layer_norm31ln_parallel_residual_fwd_kernelINS_13Kernel_traitsIfffffjLj8192ELj1ELj1ELj8ELj16ENS_18Kernel_traits_baseILj8192EfffffjLj256EEEEELb1ELb1ELb1EEEvNS_9FwdParamsE:
        /* <DEDUP_REMOVED lines=24> */
[C---:B------:R-:W-:Y:S01]  /*0180*/  IADD3 R79, PT, PT, R2.reuse, 0x78dde6e4, RZ ;  /* 0x78dde6e4024f7810 */ /* 0x040fe20007ffe0ff */
[C---:B------:R-:W-:Y:S01]  /*0190*/  VIADD R11, R3.reuse, 0xbb67ae85 ;  /* 0xbb67ae85030b7836 */ /* 0x040fe20000000000 */
[C---:B------:R-:W-:Y:S01]  /*01a0*/  IADD3 R82, PT, PT, R3.reuse, -0x56f99767, RZ ;  /* 0xa906689903527810 */ /* 0x040fe20007ffe0ff */
[C---:B------:R-:W-:Y:S01]  /*01b0*/  VIADD R77, R2.reuse, 0xdaa66d2b ;  /* 0xdaa66d2b024d7836 */ /* 0x040fe20000000000 */
[----:B------:R-:W-:Y:S01]  /*01c0*/  IADD3 R85, PT, PT, R2, 0x5384540f, RZ ;  /* 0x5384540f02557810 */ /* 0x000fe20007ffe0ff */
        /* <DEDUP_REMOVED lines=8> */
[C---:B------:R-:W-:Y:S02]  /*0250*/  VIADD R86, R3.reuse, 0x1fd5c5a3 ;  /* 0x1fd5c5a303567836 */ /* 0x040fe40000000000 */
        /* <DEDUP_REMOVED lines=25> */
.L_x_17684:
        /* <DEDUP_REMOVED lines=26> */
.L_x_17685:
        /* <DEDUP_REMOVED lines=23> */
[----:B------:R-:W-:Y:S01]  /*0700*/  IMAD.HI.U32 R8, R4, -0x2daee0ad, RZ ;  /* 0xd2511f5304087827 */ /* 0x000fe200078e00ff */
[----:B------:R-:W-:-:S03]  /*0710*/  IADD3 R7, PT, PT, R2, 0x3c6ef372, RZ ;  /* 0x3c6ef37202077810 */ /* 0x000fc60007ffe0ff */
        /* <DEDUP_REMOVED lines=54> */
.L_x_18002:
        /* <DEDUP_REMOVED lines=23> */
[C---:B------:R-:W-:Y:S01]  /*0bf0*/  IADD3 R121, PT, PT, R2.reuse, -0x61c88647, RZ ;  /* 0x9e3779b902797810 */ /* 0x040fe20007ffe0ff */
[C---:B------:R-:W-:Y:S01]  /*0c00*/  VIADD R119, R3.reuse, 0x76cf5d0a ;  /* 0x76cf5d0a03777836 */ /* 0x040fe20000000000 */
[C---:B------:R-:W-:Y:S01]  /*0c10*/  IADD3 R124, PT, PT, R3.reuse, -0x4498517b, RZ ;  /* 0xbb67ae85037c7810 */ /* 0x040fe20007ffe0ff */
[C---:B------:R-:W-:Y:S01]  /*0c20*/  VIADD R120, R3.reuse, 0x1fd5c5a3 ;  /* 0x1fd5c5a303787836 */ /* 0x040fe20000000000 */
[C---:B------:R-:W-:Y:S01]  /*0c30*/  IADD3 R127, PT, PT, R2.reuse, -0xe443238, RZ ;  /* 0xf1bbcdc8027f7810 */ /* 0x040fe20007ffe0ff */
[C---:B------:R-:W-:Y:S01]  /*0c40*/  VIADD R122, R3.reuse, 0x32370b8f ;  /* 0x32370b8f037a7836 */ /* 0x040fe20000000000 */
[----:B------:R-:W-:Y:S01]  /*0c50*/  IADD3 R130, PT, PT, R2, 0x5384540f, RZ ;  /* 0x5384540f02827810 */ /* 0x000fe20007ffe0ff */
[----:B------:R-:W-:-:S02]  /*0c60*/  VIADD R123, R3, 0xed9eba14 ;  /* 0xed9eba14037b7836 */ /* 0x000fc40000000000 */
[C---:B------:R-:W-:Y:S02]  /*0c70*/  VIADD R125, R2.reuse, 0xdaa66d2b ;  /* 0xdaa66d2b027d7836 */ /* 0x040fe40000000000 */
[----:B------:R-:W-:Y:S02]  /*0c80*/  VIADD R126, R2, 0x1715609d ;  /* 0x1715609d027e7836 */ /* 0x000fe40000000000 */
[C---:B------:R-:W-:Y:S02]  /*0c90*/  VIADD R128, R3.reuse, 0xa9066899 ;  /* 0xa906689903807836 */ /* 0x040fe40000000000 */
[----:B------:R-:W-:Y:S02]  /*0ca0*/  VIADD R129, R3, 0x646e171e ;  /* 0x646e171e03817836 */ /* 0x000fe40000000000 */
[----:B------:R-:W-:Y:S01]  /*0cb0*/  IMAD.MOV.U32 R131, RZ, RZ, 0x2f800000 ;  /* 0x2f800000ff837424 */ /* 0x000fe200078e00ff */
[----:B-1----:R-:W-:Y:S06]  /*0cc0*/  @P0 BRA `(.L_x_17686) ;  /* 0x0000001000bc0947 */ /* 0x002fec0003800000 */
        /* <DEDUP_REMOVED lines=15> */
.L_x_17688:
        /* <DEDUP_REMOVED lines=12> */
.L_x_17689:
        /* <DEDUP_REMOVED lines=44> */
.L_x_17687:
        /* <DEDUP_REMOVED lines=16> */
.L_x_17691:
        /* <DEDUP_REMOVED lines=12> */
.L_x_17692:
        /* <DEDUP_REMOVED lines=44> */
.L_x_17690:
        /* <DEDUP_REMOVED lines=15> */
.L_x_17694:
        /* <DEDUP_REMOVED lines=12> */
.L_x_17695:
        /* <DEDUP_REMOVED lines=44> */
.L_x_17693:
        /* <DEDUP_REMOVED lines=15> */
.L_x_17697:
        /* <DEDUP_REMOVED lines=12> */
.L_x_17698:
        /* <DEDUP_REMOVED lines=44> */
.L_x_17696:
        /* <DEDUP_REMOVED lines=18> */
.L_x_17686:
        /* <DEDUP_REMOVED lines=16> */
.L_x_17701:
        /* <DEDUP_REMOVED lines=12> */
.L_x_17702:
        /* <DEDUP_REMOVED lines=42> */
.L_x_17700:
[----:B------:R-:W-:Y:S01]  /*2420*/  ISETP.NE.AND P0, PT, R81, 0x1, PT ;  /* 0x000000015100780c */ /* 0x000fe20003f05270 */
[----:B------:R-:W-:Y:S01]  /*2430*/  UMOV UR4, UR6 ;  /* 0x0000000600047c82 */ /* 0x000fe20008000000 */
[----:B------:R-:W-:Y:S01]  /*2440*/  I2FP.F32.U32 R82, R79 ;  /* 0x0000004f00527245 */ /* 0x000fe20000201000 */
[----:B------:R-:W-:Y:S01]  /*2450*/  UMOV UR5, UR7 ;  /* 0x0000000700057c82 */ /* 0x000fe20008000000 */
[----:B------:R-:W-:Y:S02]  /*2460*/  IMAD.MOV.U32 R83, RZ, RZ, 0x2 ;  /* 0x00000002ff537424 */ /* 0x000fe400078e00ff */
[----:B-----5:R-:W-:Y:S01]  /*2470*/  FMUL.FTZ R4, R4, UR5 ;  /* 0x0000000504047c20 */ /* 0x020fe20008410000 */
        /* <DEDUP_REMOVED lines=12> */
.L_x_17704:
        /* <DEDUP_REMOVED lines=12> */
.L_x_17705:
        /* <DEDUP_REMOVED lines=43> */
.L_x_17703:
        /* <DEDUP_REMOVED lines=14> */
.L_x_17707:
        /* <DEDUP_REMOVED lines=12> */
.L_x_17708:
        /* <DEDUP_REMOVED lines=43> */
.L_x_17706:
        /* <DEDUP_REMOVED lines=16> */
.L_x_17710:
        /* <DEDUP_REMOVED lines=12> */
.L_x_17711:
        /* <DEDUP_REMOVED lines=43> */
.L_x_17709:
        /* <DEDUP_REMOVED lines=14> */
.L_x_17713:
        /* <DEDUP_REMOVED lines=12> */
.L_x_17714:
        /* <DEDUP_REMOVED lines=43> */
.L_x_17712:
        /* <DEDUP_REMOVED lines=16> */
.L_x_17716:
        /* <DEDUP_REMOVED lines=12> */
.L_x_17717:
        /* <DEDUP_REMOVED lines=43> */
.L_x_17715:
        /* <DEDUP_REMOVED lines=14> */
.L_x_17719:
        /* <DEDUP_REMOVED lines=12> */
.L_x_17720:
        /* <DEDUP_REMOVED lines=43> */
.L_x_17718:
        /* <DEDUP_REMOVED lines=16> */
.L_x_17722:
        /* <DEDUP_REMOVED lines=12> */
.L_x_17723:
        /* <DEDUP_REMOVED lines=43> */
.L_x_17721:
        /* <DEDUP_REMOVED lines=30> */
.L_x_17699:
[----:B------:R-:W0:Y:S01]  /*44d0*/  LDC.64 R106, c[0x0][0x3a8] ;  /* 0x0000ea00ff6a7b82 */ /* 0x000e220000000a00 */
[----:B------:R-:W-:Y:S02]  /*44e0*/  ISETP.NE.U32.AND P0, PT, R76, RZ, PT ;  /* 0x000000ff4c00720c */ /* 0x000fe40003f05070 */
[----:B------:R-:W-:Y:S02]  /*44f0*/  SEL R76, RZ, 0x1000000, !P5 ;  /* 0x01000000ff4c7807 */ /* 0x000fe40006800000 */
[----:B------:R-:W-:Y:S02]  /*4500*/  ISETP.NE.AND.EX P0, PT, R77, RZ, PT, P0 ;  /* 0x000000ff4d00720c */ /* 0x000fe40003f05300 */
[----:B------:R-:W-:Y:S01]  /*4510*/  SEL R77, RZ, 0x10000, !P4 ;  /* 0x00010000ff4d7807 */ /* 0x000fe20006000000 */
[----:B------:R-:W1:Y:S01]  /*4520*/  LDC.64 R104, c[0x0][0x3b0] ;  /* 0x0000ec00ff687b82 */ /* 0x000e620000000a00 */
[----:B------:R-:W-:Y:S02]  /*4530*/  SEL R78, RZ, 0x100, !P3 ;  /* 0x00000100ff4e7807 */ /* 0x000fe40005800000 */
[----:B------:R-:W-:-:S02]  /*4540*/  SEL R79, RZ, 0x1, !P2 ;  /* 0x00000001ff4f7807 */ /* 0x000fc40005000000 */
[----:B------:R-:W-:Y:S02]  /*4550*/  IADD3 R78, PT, PT, R78, R76, R77 ;  /* 0x0000004c4e4e7210 */ /* 0x000fe40007ffe04d */
[----:B------:R-:W-:Y:S01]  /*4560*/  IADD3 R137, PT, PT, R115, 0x100, RZ ;  /* 0x0000010073897810 */ /* 0x000fe20007ffe0ff */
[----:B------:R-:W2:Y:S02]  /*4570*/  @P1 LDC.64 R86, c[0x0][0x3a0] ;  /* 0x0000e800ff561b82 */ /* 0x000ea40000000a00 */
[----:B------:R-:W-:Y:S02]  /*4580*/  IMAD.IADD R81, R78, 0x1, R79 ;  /* 0x000000014e517824 */ /* 0x000fe400078e024f */
[----:B------:R-:W-:-:S04]  /*4590*/  IMAD.WIDE.U32 R82, R137, 0x10, R100 ;  /* 0x0000001089527825 */ /* 0x000fc800078e0064 */
[C---:B0-----:R-:W-:Y:S01]  /*45a0*/  IMAD.WIDE.U32 R76, R115.reuse, 0x10, R106 ;  /* 0x00000010734c7825 */ /* 0x041fe200078e006a */
[----:B------:R-:W0:Y:S04]  /*45b0*/  @P0 LDC.64 R84, c[0x0][0x398] ;  /* 0x0000e600ff540b82 */ /* 0x000e280000000a00 */
[----:B------:R3:W-:Y:S01]  /*45c0*/  STG.E.128 desc[UR8][R76.64], R4 ;  /* 0x000000044c007986 */ /* 0x0007e2000c101d08 */
[----:B-1----:R-:W-:-:S05]  /*45d0*/  IMAD.WIDE.U32 R78, R115, 0x4, R104 ;  /* 0x00000004734e7825 */ /* 0x002fca00078e0068 */
[----:B------:R3:W-:Y:S01]  /*45e0*/  STG.E desc[UR8][R78.64], R81 ;  /* 0x000000514e007986 */ /* 0x0007e2000c101908 */
[----:B--2---:R-:W-:-:S04]  /*45f0*/  @P1 IMAD.WIDE.U32 R86, R137, 0x10, R86 ;  /* 0x0000001089561825 */ /* 0x004fc800078e0056 */
[----:B0-----:R-:W-:Y:S01]  /*4600*/  @P0 IMAD.WIDE.U32 R84, R137, 0x10, R84 ;  /* 0x0000001089540825 */ /* 0x001fe200078e0054 */
[----:B---3--:R-:W-:Y:S06]  /*4610*/  @!P0 BRA `(.L_x_17724) ;  /* 0x00000000002c8947 */ /* 0x008fec0003800000 */
        /* <DEDUP_REMOVED lines=11> */
.L_x_17724:
[----:B------:R1:W5:Y:S04]  /*46d0*/  @P0 LDG.E.128 R132, desc[UR8][R84.64] ;  /* 0x0000000854840981 */ /* 0x000368000c1e1d00 */
[----:B------:R1:W5:Y:S04]  /*46e0*/  @P1 LDG.E.128 R8, desc[UR8][R86.64] ;  /* 0x0000000856081981 */ /* 0x000368000c1e1d00 */
[----:B0-----:R1:W5:Y:S01]  /*46f0*/  LDG.E.128 R76, desc[UR8][R82.64] ;  /* 0x00000008524c7981 */ /* 0x001362000c1e1d00 */
[----:B------:R-:W-:Y:S05]  /*4700*/  @!P0 BRA `(.L_x_17725) ;  /* 0x0000002400688947 */ /* 0x000fea0003800000 */
        /* <DEDUP_REMOVED lines=15> */
.L_x_17727:
        /* <DEDUP_REMOVED lines=12> */
.L_x_17728:
        /* <DEDUP_REMOVED lines=43> */
[----:B------:R-:W-:-:S07]  /*4b70*/  IMAD.MOV.U32 R82, RZ, RZ, RZ ;  /* 0x000000ffff527224 */ /* 0x000fce00078e00ff */
.L_x_17726:
        /* <DEDUP_REMOVED lines=16> */
.L_x_17730:
        /* <DEDUP_REMOVED lines=12> */
.L_x_17731:
        /* <DEDUP_REMOVED lines=44> */
.L_x_17729:
        /* <DEDUP_REMOVED lines=14> */
.L_x_17733:
        /* <DEDUP_REMOVED lines=12> */
.L_x_17734:
        /* <DEDUP_REMOVED lines=44> */
.L_x_17732:
        /* <DEDUP_REMOVED lines=16> */
.L_x_17736:
        /* <DEDUP_REMOVED lines=12> */
.L_x_17737:
        /* <DEDUP_REMOVED lines=44> */
.L_x_17735:
        /* <DEDUP_REMOVED lines=14> */
.L_x_17739:
        /* <DEDUP_REMOVED lines=12> */
.L_x_17740:
        /* <DEDUP_REMOVED lines=44> */
.L_x_17738:
        /* <DEDUP_REMOVED lines=16> */
.L_x_17742:
        /* <DEDUP_REMOVED lines=12> */
.L_x_17743:
        /* <DEDUP_REMOVED lines=44> */
.L_x_17741:
        /* <DEDUP_REMOVED lines=14> */
.L_x_17745:
        /* <DEDUP_REMOVED lines=12> */
.L_x_17746:
        /* <DEDUP_REMOVED lines=44> */
.L_x_17744:
        /* <DEDUP_REMOVED lines=16> */
.L_x_17748:
        /* <DEDUP_REMOVED lines=14> */
.L_x_17749:
        /* <DEDUP_REMOVED lines=44> */
.L_x_17747:
        /* <DEDUP_REMOVED lines=26> */
[----:B------:R-:W-:-:S03]  /*6c60*/  SEL R140, RZ, 0x1, P6 ;  /* 0x00000001ff8c7807 */ /* 0x000fc60003000000 */
[----:B------:R-:W-:Y:S01]  /*6c70*/  FADD.FTZ R79, R81, R82 ;  /* 0x00000052514f7221 */ /* 0x000fe20000010000 */
[----:B------:R-:W-:-:S03]  /*6c80*/  @P1 FADD.FTZ R76, R8, R76 ;  /* 0x0000004c084c1221 */ /* 0x000fc60000010000 */
[----:B------:R-:W-:Y:S01]  /*6c90*/  @P1 FADD.FTZ R79, R11, R79 ;  /* 0x0000004f0b4f1221 */ /* 0x000fe20000010000 */
[----:B------:R-:W-:Y:S06]  /*6ca0*/  BRA `(.L_x_17750) ;  /* 0x0000001000b07947 */ /* 0x000fec0003800000 */
.L_x_17725:
        /* <DEDUP_REMOVED lines=15> */
.L_x_17752:
        /* <DEDUP_REMOVED lines=12> */
.L_x_17753:
        /* <DEDUP_REMOVED lines=44> */
.L_x_17751:
        /* <DEDUP_REMOVED lines=15> */
.L_x_17755:
        /* <DEDUP_REMOVED lines=12> */
.L_x_17756:
        /* <DEDUP_REMOVED lines=44> */
.L_x_17754:
        /* <DEDUP_REMOVED lines=15> */
.L_x_17758:
        /* <DEDUP_REMOVED lines=12> */
.L_x_17759:
        /* <DEDUP_REMOVED lines=44> */
.L_x_17757:
        /* <DEDUP_REMOVED lines=15> */
.L_x_17761:
        /* <DEDUP_REMOVED lines=12> */
.L_x_17762:
        /* <DEDUP_REMOVED lines=44> */
.L_x_17760:
        /* <DEDUP_REMOVED lines=16> */
.L_x_17750:
[----:B------:R-:W-:Y:S01]  /*7f70*/  SEL R80, RZ, 0x1000000, !P5 ;  /* 0x01000000ff507807 */ /* 0x000fe20006800000 */
[----:B------:R-:W0:Y:S01]  /*7f80*/  @P0 LDC.64 R88, c[0x0][0x398] ;  /* 0x0000e600ff580b82 */ /* 0x000e220000000a00 */
[----:B------:R-:W-:Y:S02]  /*7f90*/  SEL R81, RZ, 0x10000, !P4 ;  /* 0x00010000ff517807 */ /* 0x000fe40006000000 */
[----:B------:R-:W-:Y:S02]  /*7fa0*/  SEL R82, RZ, 0x100, !P3 ;  /* 0x00000100ff527807 */ /* 0x000fe40005800000 */
[----:B------:R-:W-:Y:S02]  /*7fb0*/  SEL R83, RZ, 0x1, !P2 ;  /* 0x00000001ff537807 */ /* 0x000fe40005000000 */
[----:B------:R-:W-:Y:S01]  /*7fc0*/  IADD3 R82, PT, PT, R82, R80, R81 ;  /* 0x0000005052527210 */ /* 0x000fe20007ffe051 */
[----:B------:R-:W-:Y:S01]  /*7fd0*/  IMAD.WIDE.U32 R80, R137, 0x10, R106 ;  /* 0x0000001089507825 */ /* 0x000fe200078e006a */
[----:B------:R-:W1:Y:S01]  /*7fe0*/  @P1 LDC.64 R90, c[0x0][0x3a0] ;  /* 0x0000e800ff5a1b82 */ /* 0x000e620000000a00 */
[----:B------:R-:W-:-:S02]  /*7ff0*/  IADD3 R141, PT, PT, R115, 0x200, RZ ;  /* 0x00000200738d7810 */ /* 0x000fc40007ffe0ff */
[----:B------:R-:W-:Y:S01]  /*8000*/  IMAD.IADD R85, R82, 0x1, R83 ;  /* 0x0000000152557824 */ /* 0x000fe200078e0253 */
[----:B------:R2:W-:Y:S01]  /*8010*/  STG.E.128 desc[UR8][R80.64], R76 ;  /* 0x0000004c50007986 */ /* 0x0005e2000c101d08 */
[----:B------:R-:W-:-:S04]  /*8020*/  IMAD.WIDE.U32 R82, R137, 0x4, R104 ;  /* 0x0000000489527825 */ /* 0x000fc800078e0068 */
[C---:B------:R-:W-:Y:S01]  /*8030*/  IMAD.WIDE.U32 R86, R141.reuse, 0x10, R100 ;  /* 0x000000108d567825 */ /* 0x040fe200078e0064 */
[----:B------:R2:W-:Y:S03]  /*8040*/  STG.E desc[UR8][R82.64], R85 ;  /* 0x0000005552007986 */ /* 0x0005e6000c101908 */
        /* <DEDUP_REMOVED lines=14> */
.L_x_17763:
        /* <DEDUP_REMOVED lines=19> */
.L_x_17766:
        /* <DEDUP_REMOVED lines=12> */
.L_x_17767:
        /* <DEDUP_REMOVED lines=43> */
.L_x_17765:
        /* <DEDUP_REMOVED lines=16> */
.L_x_17769:
        /* <DEDUP_REMOVED lines=12> */
.L_x_17770:
        /* <DEDUP_REMOVED lines=44> */
.L_x_17768:
        /* <DEDUP_REMOVED lines=14> */
.L_x_17772:
        /* <DEDUP_REMOVED lines=12> */
.L_x_17773:
        /* <DEDUP_REMOVED lines=44> */
.L_x_17771:
        /* <DEDUP_REMOVED lines=16> */
.L_x_17775:
        /* <DEDUP_REMOVED lines=12> */
.L_x_17776:
        /* <DEDUP_REMOVED lines=44> */
.L_x_17774:
        /* <DEDUP_REMOVED lines=14> */
.L_x_17778:
        /* <DEDUP_REMOVED lines=12> */
.L_x_17779:
        /* <DEDUP_REMOVED lines=44> */
.L_x_17777:
        /* <DEDUP_REMOVED lines=16> */
.L_x_17781:
        /* <DEDUP_REMOVED lines=12> */
.L_x_17782:
        /* <DEDUP_REMOVED lines=44> */
.L_x_17780:
        /* <DEDUP_REMOVED lines=14> */
.L_x_17784:
        /* <DEDUP_REMOVED lines=12> */
.L_x_17785:
        /* <DEDUP_REMOVED lines=44> */
.L_x_17783:
        /* <DEDUP_REMOVED lines=16> */
.L_x_17787:
        /* <DEDUP_REMOVED lines=14> */
.L_x_17788:
        /* <DEDUP_REMOVED lines=44> */
.L_x_17786:
        /* <DEDUP_REMOVED lines=31> */
.L_x_17764:
        /* <DEDUP_REMOVED lines=15> */
.L_x_17791:
        /* <DEDUP_REMOVED lines=12> */
.L_x_17792:
        /* <DEDUP_REMOVED lines=43> */
.L_x_17790:
        /* <DEDUP_REMOVED lines=15> */
.L_x_17794:
        /* <DEDUP_REMOVED lines=12> */
.L_x_17795:
        /* <DEDUP_REMOVED lines=44> */
.L_x_17793:
        /* <DEDUP_REMOVED lines=15> */
.L_x_17797:
        /* <DEDUP_REMOVED lines=12> */
.L_x_17798:
        /* <DEDUP_REMOVED lines=44> */
.L_x_17796:
        /* <DEDUP_REMOVED lines=15> */
.L_x_17800:
        /* <DEDUP_REMOVED lines=12> */
.L_x_17801:
        /* <DEDUP_REMOVED lines=44> */
.L_x_17799:
        /* <DEDUP_REMOVED lines=16> */
.L_x_17789:
[----:B------:R-:W-:Y:S01]  /*b9b0*/  SEL R84, RZ, 0x1000000, !P5 ;  /* 0x01000000ff547807 */ /* 0x000fe20006800000 */
[----:B------:R-:W0:Y:S01]  /*b9c0*/  @P0 LDC.64 R92, c[0x0][0x398] ;  /* 0x0000e600ff5c0b82 */ /* 0x000e220000000a00 */
[----:B------:R-:W-:Y:S01]  /*b9d0*/  SEL R85, RZ, 0x10000, !P4 ;  /* 0x00010000ff557807 */ /* 0x000fe20006000000 */
[----:B------:R-:W-:Y:S01]  /*b9e0*/  VIADD R143, R115, 0x300 ;  /* 0x00000300738f7836 */ /* 0x000fe20000000000 */
[----:B------:R-:W-:Y:S02]  /*b9f0*/  SEL R86, RZ, 0x100, !P3 ;  /* 0x00000100ff567807 */ /* 0x000fe40005800000 */
[----:B------:R-:W-:Y:S01]  /*ba00*/  SEL R87, RZ, 0x1, !P2 ;  /* 0x00000001ff577807 */ /* 0x000fe20005000000 */
[----:B------:R-:W-:Y:S01]  /*ba10*/  IMAD.WIDE.U32 R90, R143, 0x10, R100 ;  /* 0x000000108f5a7825 */ /* 0x000fe200078e0064 */
[----:B------:R-:W-:Y:S01]  /*ba20*/  IADD3 R86, PT, PT, R86, R84, R85 ;  /* 0x0000005456567210 */ /* 0x000fe20007ffe055 */
[----:B------:R-:W1:Y:S02]  /*ba30*/  @P1 LDC.64 R94, c[0x0][0x3a0] ;  /* 0x0000e800ff5e1b82 */ /* 0x000e640000000a00 */
[----:B------:R-:W-:-:S04]  /*ba40*/  IMAD.WIDE.U32 R84, R141, 0x10, R106 ;  /* 0x000000108d547825 */ /* 0x000fc800078e006a */
[----:B------:R-:W-:Y:S01]  /*ba50*/  IMAD.IADD R89, R86, 0x1, R87 ;  /* 0x0000000156597824 */ /* 0x000fe200078e0257 */
[----:B------:R2:W-:Y:S01]  /*ba60*/  STG.E.128 desc[UR8][R84.64], R80 ;  /* 0x0000005054007986 */ /* 0x0005e2000c101d08 */
[----:B------:R-:W-:-:S05]  /*ba70*/  IMAD.WIDE.U32 R86, R141, 0x4, R104 ;  /* 0x000000048d567825 */ /* 0x000fca00078e0068 */
        /* <DEDUP_REMOVED lines=15> */
.L_x_17802:
        /* <DEDUP_REMOVED lines=19> */
.L_x_17805:
        /* <DEDUP_REMOVED lines=12> */
.L_x_17806:
        /* <DEDUP_REMOVED lines=42> */
[----:B------:R-:W-:-:S07]  /*c000*/  IMAD.MOV.U32 R90, RZ, RZ, RZ ;  /* 0x000000ffff5a7224 */ /* 0x000fce00078e00ff */
.L_x_17804:
        /* <DEDUP_REMOVED lines=16> */
.L_x_17808:
        /* <DEDUP_REMOVED lines=12> */
.L_x_17809:
        /* <DEDUP_REMOVED lines=44> */
.L_x_17807:
        /* <DEDUP_REMOVED lines=14> */
.L_x_17811:
        /* <DEDUP_REMOVED lines=12> */
.L_x_17812:
        /* <DEDUP_REMOVED lines=44> */
.L_x_17810:
        /* <DEDUP_REMOVED lines=16> */
.L_x_17814:
        /* <DEDUP_REMOVED lines=12> */
.L_x_17815:
        /* <DEDUP_REMOVED lines=44> */
.L_x_17813:
        /* <DEDUP_REMOVED lines=14> */
.L_x_17817:
        /* <DEDUP_REMOVED lines=12> */
.L_x_17818:
        /* <DEDUP_REMOVED lines=44> */
.L_x_17816:
        /* <DEDUP_REMOVED lines=16> */
.L_x_17820:
        /* <DEDUP_REMOVED lines=12> */
.L_x_17821:
        /* <DEDUP_REMOVED lines=44> */
.L_x_17819:
        /* <DEDUP_REMOVED lines=14> */
.L_x_17823:
        /* <DEDUP_REMOVED lines=12> */
.L_x_17824:
        /* <DEDUP_REMOVED lines=44> */
.L_x_17822:
        /* <DEDUP_REMOVED lines=16> */
.L_x_17826:
        /* <DEDUP_REMOVED lines=14> */
.L_x_17827:
        /* <DEDUP_REMOVED lines=44> */
.L_x_17825:
        /* <DEDUP_REMOVED lines=31> */
.L_x_17803:
        /* <DEDUP_REMOVED lines=15> */
.L_x_17830:
        /* <DEDUP_REMOVED lines=12> */
.L_x_17831:
        /* <DEDUP_REMOVED lines=43> */
.L_x_17829:
        /* <DEDUP_REMOVED lines=15> */
.L_x_17833:
        /* <DEDUP_REMOVED lines=12> */
.L_x_17834:
        /* <DEDUP_REMOVED lines=44> */
.L_x_17832:
        /* <DEDUP_REMOVED lines=15> */
.L_x_17836:
        /* <DEDUP_REMOVED lines=12> */
.L_x_17837:
        /* <DEDUP_REMOVED lines=44> */
.L_x_17835:
        /* <DEDUP_REMOVED lines=15> */
.L_x_17839:
        /* <DEDUP_REMOVED lines=12> */
.L_x_17840:
        /* <DEDUP_REMOVED lines=44> */
.L_x_17838:
        /* <DEDUP_REMOVED lines=16> */
.L_x_17828:
        /* <DEDUP_REMOVED lines=9> */
[----:B------:R-:W-:Y:S01]  /*f480*/  IMAD.WIDE.U32 R88, R143, 0x10, R106 ;  /* 0x000000108f587825 */ /* 0x000fe200078e006a */
[----:B------:R-:W-:-:S03]  /*f490*/  IADD3 R93, PT, PT, R90, R91, RZ ;  /* 0x0000005b5a5d7210 */ /* 0x000fc60007ffe0ff */
[----:B------:R-:W-:Y:S01]  /*f4a0*/  IMAD.WIDE.U32 R90, R143, 0x4, R104 ;  /* 0x000000048f5a7825 */ /* 0x000fe200078e0068 */
[----:B------:R2:W-:Y:S04]  /*f4b0*/  STG.E.128 desc[UR8][R88.64], R84 ;  /* 0x0000005458007986 */ /* 0x0005e8000c101d08 */
        /* <DEDUP_REMOVED lines=15> */
.L_x_17841:
        /* <DEDUP_REMOVED lines=19> */
.L_x_17844:
        /* <DEDUP_REMOVED lines=12> */
.L_x_17845:
        /* <DEDUP_REMOVED lines=44> */
.L_x_17843:
        /* <DEDUP_REMOVED lines=16> */
.L_x_17847:
        /* <DEDUP_REMOVED lines=12> */
.L_x_17848:
        /* <DEDUP_REMOVED lines=44> */
.L_x_17846:
        /* <DEDUP_REMOVED lines=14> */
.L_x_17850:
        /* <DEDUP_REMOVED lines=12> */
.L_x_17851:
        /* <DEDUP_REMOVED lines=44> */
.L_x_17849:
        /* <DEDUP_REMOVED lines=16> */
.L_x_17853:
        /* <DEDUP_REMOVED lines=12> */
.L_x_17854:
        /* <DEDUP_REMOVED lines=44> */
.L_x_17852:
        /* <DEDUP_REMOVED lines=14> */
.L_x_17856:
        /* <DEDUP_REMOVED lines=12> */
.L_x_17857:
        /* <DEDUP_REMOVED lines=44> */
.L_x_17855:
        /* <DEDUP_REMOVED lines=16> */
.L_x_17859:
        /* <DEDUP_REMOVED lines=12> */
.L_x_17860:
        /* <DEDUP_REMOVED lines=44> */
.L_x_17858:
        /* <DEDUP_REMOVED lines=14> */
.L_x_17862:
        /* <DEDUP_REMOVED lines=12> */
.L_x_17863:
        /* <DEDUP_REMOVED lines=44> */
.L_x_17861:
        /* <DEDUP_REMOVED lines=16> */
.L_x_17865:
        /* <DEDUP_REMOVED lines=14> */
.L_x_17866:
        /* <DEDUP_REMOVED lines=44> */
.L_x_17864:
        /* <DEDUP_REMOVED lines=31> */
.L_x_17842:
        /* <DEDUP_REMOVED lines=15> */
.L_x_17869:
        /* <DEDUP_REMOVED lines=12> */
.L_x_17870:
        /* <DEDUP_REMOVED lines=44> */
.L_x_17868:
        /* <DEDUP_REMOVED lines=15> */
.L_x_17872:
        /* <DEDUP_REMOVED lines=12> */
.L_x_17873:
        /* <DEDUP_REMOVED lines=44> */
.L_x_17871:
        /* <DEDUP_REMOVED lines=15> */
.L_x_17875:
        /* <DEDUP_REMOVED lines=12> */
.L_x_17876:
        /* <DEDUP_REMOVED lines=44> */
.L_x_17874:
        /* <DEDUP_REMOVED lines=15> */
.L_x_17878:
        /* <DEDUP_REMOVED lines=12> */
.L_x_17879:
        /* <DEDUP_REMOVED lines=44> */
.L_x_17877:
        /* <DEDUP_REMOVED lines=16> */
.L_x_17867:
        /* <DEDUP_REMOVED lines=28> */
.L_x_17880:
        /* <DEDUP_REMOVED lines=19> */
.L_x_17883:
        /* <DEDUP_REMOVED lines=12> */
.L_x_17884:
        /* <DEDUP_REMOVED lines=44> */
.L_x_17882:
        /* <DEDUP_REMOVED lines=16> */
.L_x_17886:
        /* <DEDUP_REMOVED lines=12> */
.L_x_17887:
        /* <DEDUP_REMOVED lines=44> */
.L_x_17885:
        /* <DEDUP_REMOVED lines=14> */
.L_x_17889:
        /* <DEDUP_REMOVED lines=12> */
.L_x_17890:
        /* <DEDUP_REMOVED lines=44> */
.L_x_17888:
        /* <DEDUP_REMOVED lines=16> */
.L_x_17892:
        /* <DEDUP_REMOVED lines=12> */
.L_x_17893:
        /* <DEDUP_REMOVED lines=44> */
.L_x_17891:
        /* <DEDUP_REMOVED lines=14> */
.L_x_17895:
        /* <DEDUP_REMOVED lines=12> */
.L_x_17896:
        /* <DEDUP_REMOVED lines=44> */
.L_x_17894:
        /* <DEDUP_REMOVED lines=16> */
.L_x_17898:
        /* <DEDUP_REMOVED lines=12> */
.L_x_17899:
        /* <DEDUP_REMOVED lines=44> */
.L_x_17897:
        /* <DEDUP_REMOVED lines=14> */
.L_x_17901:
        /* <DEDUP_REMOVED lines=12> */
.L_x_17902:
        /* <DEDUP_REMOVED lines=44> */
.L_x_17900:
        /* <DEDUP_REMOVED lines=16> */
.L_x_17904:
        /* <DEDUP_REMOVED lines=14> */
.L_x_17905:
        /* <DEDUP_REMOVED lines=44> */
.L_x_17903:
        /* <DEDUP_REMOVED lines=29> */
[----:B------:R-:W-:-:S03]  /*155d0*/  @P1 FADD.FTZ R92, R8, R92 ;  /* 0x0000005c085c1221 */ /* 0x000fc60000010000 */
[----:B------:R-:W-:Y:S01]  /*155e0*/  @P1 FADD.FTZ R95, R11, R95 ;  /* 0x0000005f0b5f1221 */ /* 0x000fe20000010000 */
[----:B------:R-:W-:Y:S06]  /*155f0*/  BRA `(.L_x_17906) ;  /* 0x0000001000b07947 */ /* 0x000fec0003800000 */
.L_x_17881:
        /* <DEDUP_REMOVED lines=15> */
.L_x_17908:
        /* <DEDUP_REMOVED lines=12> */
.L_x_17909:
        /* <DEDUP_REMOVED lines=43> */
[----:B------:R-:W-:-:S07]  /*15a60*/  MOV R102, R150 ;  /* 0x0000009600667202 */ /* 0x000fce0000000f00 */
.L_x_17907:
        /* <DEDUP_REMOVED lines=15> */
.L_x_17911:
        /* <DEDUP_REMOVED lines=12> */
.L_x_17912:
        /* <DEDUP_REMOVED lines=44> */
.L_x_17910:
        /* <DEDUP_REMOVED lines=15> */
.L_x_17914:
        /* <DEDUP_REMOVED lines=12> */
.L_x_17915:
        /* <DEDUP_REMOVED lines=44> */
.L_x_17913:
        /* <DEDUP_REMOVED lines=15> */
.L_x_17917:
        /* <DEDUP_REMOVED lines=12> */
.L_x_17918:
        /* <DEDUP_REMOVED lines=44> */
.L_x_17916:
        /* <DEDUP_REMOVED lines=16> */
.L_x_17906:
        /* <DEDUP_REMOVED lines=28> */
.L_x_17919:
        /* <DEDUP_REMOVED lines=19> */
.L_x_17922:
        /* <DEDUP_REMOVED lines=12> */
.L_x_17923:
        /* <DEDUP_REMOVED lines=44> */
.L_x_17921:
        /* <DEDUP_REMOVED lines=16> */
.L_x_17925:
        /* <DEDUP_REMOVED lines=12> */
.L_x_17926:
[----:B------:R-:W-:Y:S01]  /*170f0*/  IMAD.WIDE.U32 R138, R148, -0x326172a9, RZ ;  /* 0xcd9e8d57948a7825 */ /* 0x000fe200078e00ff */
[----:B-1----:R-:W-:-:S04]  /*17100*/  LOP3.LUT R152, R111, R103, R3, 0x96, !PT ;  /* 0x000000676f987212 */ /* 0x002fc800078e9603 */
        /* <DEDUP_REMOVED lines=42> */
.L_x_17924:
        /* <DEDUP_REMOVED lines=14> */
.L_x_17928:
        /* <DEDUP_REMOVED lines=12> */
.L_x_17929:
        /* <DEDUP_REMOVED lines=42> */
[----:B------:R-:W-:Y:S02]  /*177f0*/  LOP3.LUT R110, R118, R138, R153, 0x96, !PT ;  /* 0x0000008a766e7212 */ /* 0x000fe400078e9699 */
[----:B------:R-:W-:-:S07]  /*17800*/  MOV R144, R152 ;  /* 0x0000009800907202 */ /* 0x000fce0000000f00 */
.L_x_17927:
        /* <DEDUP_REMOVED lines=16> */
.L_x_17931:
        /* <DEDUP_REMOVED lines=12> */
.L_x_17932:
        /* <DEDUP_REMOVED lines=44> */
.L_x_17930:
        /* <DEDUP_REMOVED lines=14> */
.L_x_17934:
        /* <DEDUP_REMOVED lines=12> */
.L_x_17935:
[----:B-1----:R-:W-:Y:S01]  /*17e30*/  IMAD.WIDE.U32 R150, R148, -0x326172a9, RZ ;  /* 0xcd9e8d5794967825 */ /* 0x002fe200078e00ff */
        /* <DEDUP_REMOVED lines=43> */
.L_x_17933:
        /* <DEDUP_REMOVED lines=16> */
.L_x_17937:
        /* <DEDUP_REMOVED lines=12> */
.L_x_17938:
        /* <DEDUP_REMOVED lines=44> */
.L_x_17936:
        /* <DEDUP_REMOVED lines=14> */
.L_x_17940:
        /* <DEDUP_REMOVED lines=12> */
.L_x_17941:
[----:B-1----:R-:W-:Y:S01]  /*18710*/  LOP3.LUT R152, R111, R139, R3, 0x96, !PT ;  /* 0x0000008b6f987212 */ /* 0x002fe200078e9603 */
        /* <DEDUP_REMOVED lines=43> */
.L_x_17939:
        /* <DEDUP_REMOVED lines=16> */
.L_x_17943:
        /* <DEDUP_REMOVED lines=14> */
.L_x_17944:
[----:B-1----:R-:W-:Y:S01]  /*18bb0*/  LOP3.LUT R152, R111, R139, R3, 0x96, !PT ;  /* 0x0000008b6f987212 */ /* 0x002fe200078e9603 */
        /* <DEDUP_REMOVED lines=43> */
.L_x_17942:
        /* <DEDUP_REMOVED lines=16> */
[----:B-1----:R-:W-:Y:S01]  /*18f70*/  SEL R150, RZ, 0x1, P6 ;  /* 0x00000001ff967807 */ /* 0x002fe20003000000 */
        /* <DEDUP_REMOVED lines=10> */
[----:B------:R-:W-:Y:S01]  /*19020*/  PRMT R139, R150, 0x7610, R139 ;  /* 0x00007610968b7816 */ /* 0x000fe2000000008b */
[--C-:B------:R-:W-:Y:S01]  /*19030*/  FADD.FTZ R99, R103, R136.reuse ;  /* 0x0000008867637221 */ /* 0x100fe20000010000 */
[----:B------:R-:W-:Y:S01]  /*19040*/  PRMT R136, R140, 0x7610, R136 ;  /* 0x000076108c887816 */ /* 0x000fe20000000088 */
[----:B------:R-:W-:Y:S01]  /*19050*/  @P1 FADD.FTZ R96, R8, R96 ;  /* 0x0000006008601221 */ /* 0x000fe20000010000 */
[----:B------:R-:W-:Y:S01]  /*19060*/  SEL R140, RZ, 0x1, P6 ;  /* 0x00000001ff8c7807 */ /* 0x000fe20003000000 */
[----:B------:R-:W-:Y:S01]  /*19070*/  @P1 FADD.FTZ R99, R11, R99 ;  /* 0x000000630b631221 */ /* 0x000fe20000010000 */
[----:B------:R-:W-:Y:S06]  /*19080*/  BRA `(.L_x_17945) ;  /* 0x0000001000b07947 */ /* 0x000fec0003800000 */
.L_x_17920:
        /* <DEDUP_REMOVED lines=15> */
.L_x_17947:
        /* <DEDUP_REMOVED lines=12> */
.L_x_17948:
[----:B------:R-:W-:Y:S01]  /*19240*/  LOP3.LUT R154, R111, R151, R3, 0x96, !PT ;  /* 0x000000976f9a7212 */ /* 0x000fe200078e9603 */
[----:B------:R-:W-:Y:S01]  /*19250*/  IMAD.WIDE.U32 R152, R148, -0x326172a9, RZ ;  /* 0xcd9e8d5794987825 */ /* 0x000fe200078e00ff */
[----:B------:R-:W-:-:S03]  /*19260*/  IADD3 R103, PT, PT, R2, 0x3c6ef372, RZ ;  /* 0x3c6ef37202677810 */ /* 0x000fc60007ffe0ff */
        /* <DEDUP_REMOVED lines=41> */
.L_x_17946:
        /* <DEDUP_REMOVED lines=15> */
.L_x_17950:
        /* <DEDUP_REMOVED lines=12> */
.L_x_17951:
        /* <DEDUP_REMOVED lines=44> */
.L_x_17949:
        /* <DEDUP_REMOVED lines=15> */
.L_x_17953:
        /* <DEDUP_REMOVED lines=12> */
.L_x_17954:
        /* <DEDUP_REMOVED lines=44> */
.L_x_17952:
        /* <DEDUP_REMOVED lines=15> */
.L_x_17956:
        /* <DEDUP_REMOVED lines=12> */
.L_x_17957:
        /* <DEDUP_REMOVED lines=44> */
.L_x_17955:
        /* <DEDUP_REMOVED lines=16> */
.L_x_17945:
        /* <DEDUP_REMOVED lines=8> */
[----:B------:R-:W-:Y:S01]  /*1a3d0*/  SEL R151, RZ, 0x1, !P2 ;  /* 0x00000001ff977807 */ /* 0x000fe20005000000 */
[----:B------:R-:W2:Y:S04]  /*1a3e0*/  @P1 LDC.64 R156, c[0x0][0x3a0] ;  /* 0x0000e800ff9c1b82 */ /* 0x000ea80000000a00 */
[----:B------:R-:W-:Y:S01]  /*1a3f0*/  IMAD.IADD R159, R142, 0x1, R151 ;  /* 0x000000018e9f7824 */ /* 0x000fe200078e0297 */
[----:B------:R-:W-:-:S04]  /*1a400*/  IADD3 R151, PT, PT, R115, 0x700, RZ ;  /* 0x0000070073977810 */ /* 0x000fc80007ffe0ff */
[----:B------:R1:W-:Y:S01]  /*1a410*/  STG.E desc[UR8][R152.64], R159 ;  /* 0x0000009f98007986 */ /* 0x0003e2000c101908 */
[----:B0-----:R-:W-:Y:S01]  /*1a420*/  @P0 IMAD.WIDE.U32 R154, R151, 0x10, R154 ;  /* 0x00000010979a0825 */ /* 0x001fe200078e009a */
[----:B-1----:R-:W-:Y:S06]  /*1a430*/  @!P0 BRA `(.L_x_17958) ;  /* 0x00000000002c8947 */ /* 0x002fec0003800000 */
        /* <DEDUP_REMOVED lines=11> */
.L_x_17958:
        /* <DEDUP_REMOVED lines=21> */
.L_x_17961:
        /* <DEDUP_REMOVED lines=12> */
.L_x_17962:
[----:B-1----:R-:W-:Y:S01]  /*1a700*/  LOP3.LUT R154, R111, R139, R3, 0x96, !PT ;  /* 0x0000008b6f9a7212 */ /* 0x002fe200078e9603 */
        /* <DEDUP_REMOVED lines=43> */
.L_x_17960:
        /* <DEDUP_REMOVED lines=16> */
.L_x_17964:
        /* <DEDUP_REMOVED lines=12> */
.L_x_17965:
[----:B-1----:R-:W-:Y:S01]  /*1ab80*/  LOP3.LUT R154, R111, R139, R3, 0x96, !PT ;  /* 0x0000008b6f9a7212 */ /* 0x002fe200078e9603 */
        /* <DEDUP_REMOVED lines=43> */
.L_x_17963:
        /* <DEDUP_REMOVED lines=14> */
.L_x_17967:
        /* <DEDUP_REMOVED lines=12> */
.L_x_17968:
[----:B-1----:R-:W-:Y:S01]  /*1afe0*/  LOP3.LUT R154, R111, R139, R3, 0x96, !PT ;  /* 0x0000008b6f9a7212 */ /* 0x002fe200078e9603 */
        /* <DEDUP_REMOVED lines=9> */
[----:B------:R-:W-:-:S04]  /*1b080*/  IMAD.WIDE.U32 R152, R153, -0x326172a9, RZ ;  /* 0xcd9e8d5799987825 */ /* 0x000fc800078e00ff */
        /* <DEDUP_REMOVED lines=33> */
.L_x_17966:
        /* <DEDUP_REMOVED lines=16> */
.L_x_17970:
        /* <DEDUP_REMOVED lines=12> */
.L_x_17971:
        /* <DEDUP_REMOVED lines=44> */
.L_x_17969:
        /* <DEDUP_REMOVED lines=14> */
.L_x_17973:
        /* <DEDUP_REMOVED lines=12> */
.L_x_17974:
[----:B------:R-:W-:Y:S01]  /*1b8c0*/  LOP3.LUT R156, R111, R153, R3, 0x96, !PT ;  /* 0x000000996f9c7212 */ /* 0x000fe200078e9603 */
[----:B------:R-:W-:-:S04]  /*1b8d0*/  IMAD.WIDE.U32 R154, R148, -0x326172a9, RZ ;  /* 0xcd9e8d57949a7825 */ /* 0x000fc800078e00ff */
[----:B------:R-:W-:Y:S01]  /*1b8e0*/  IMAD.WIDE.U32 R156, R156, -0x326172a9, RZ ;  /* 0xcd9e8d579c9c7825 */ /* 0x000fe200078e00ff */
[----:B------:R-:W-:-:S03]  /*1b8f0*/  LOP3.LUT R155, R109, R155, R2, 0x96, !PT ;  /* 0x0000009b6d9b7212 */ /* 0x000fc600078e9602 */
[----:B------:R-:W-:Y:S01]  /*1b900*/  VIADD R139, R2, 0x3c6ef372 ;  /* 0x3c6ef372028b7836 */ /* 0x000fe20000000000 */
        /* <DEDUP_REMOVED lines=39> */
.L_x_17972:
        /* <DEDUP_REMOVED lines=16> */
.L_x_17976:
        /* <DEDUP_REMOVED lines=12> */
.L_x_17977:
        /* <DEDUP_REMOVED lines=44> */
.L_x_17975:
        /* <DEDUP_REMOVED lines=14> */
.L_x_17979:
        /* <DEDUP_REMOVED lines=12> */
.L_x_17980:
        /* <DEDUP_REMOVED lines=44> */
.L_x_17978:
[----:B------:R-:W-:Y:S01]  /*1c460*/  ISETP.NE.AND P6, PT, R150, 0x1, PT ;  /* 0x000000019600780c */ /* 0x000fe20003fc5270 */
[----:B------:R-:W-:Y:S01]  /*1c470*/  HFMA2 R144, -RZ, RZ, 0, 1.1920928955078125e-07 ;  /* 0x00000002ff907431 */ /* 0x000fe200000001ff */
[----:B------:R-:W-:-:S05]  /*1c480*/  I2FP.F32.U32 R140, R140 ;  /* 0x0000008c008c7245 */ /* 0x000fca0000201000 */
[----:B------:R-:W-:-:S05]  /*1c490*/  FFMA.FTZ R140, R140, R131, 1.1641532182693481445e-10 ;  /* 0x2f0000008c8c7423 */ /* 0x000fca0000010083 */
[----:B------:R-:W-:Y:S01]  /*1c4a0*/  FSETP.LE.FTZ.AND P5, PT, R140, UR4, PT ;  /* 0x000000048c007c0b */ /* 0x000fe2000bfb3000 */
[----:B------:R-:W-:Y:S01]  /*1c4b0*/  FMUL.FTZ R140, R103, UR5 ;  /* 0x00000005678c7c20 */ /* 0x000fe20008410000 */
[----:B------:R-:W-:Y:S01]  /*1c4c0*/  IMAD.MOV.U32 R103, RZ, RZ, R112 ;  /* 0x000000ffff677224 */ /* 0x000fe200078e0070 */
[----:B------:R-:W-:Y:S10]  /*1c4d0*/  @!P6 BRA `(.L_x_17981) ;  /* 0x000000040008e947 */ /* 0x000ff40003800000 */
        /* <DEDUP_REMOVED lines=8> */
.L_x_17982:
[----:B------:R-:W-:-:S04]  /*1c560*/  IADD3 R146, PT, PT, R146, 0x1, RZ ;  /* 0x0000000192927810 */ /* 0x000fc80007ffe0ff */
[C---:B------:R-:W-:Y:S01]  /*1c570*/  ISETP.NE.AND P6, PT, R146.reuse, RZ, PT ;  /* 0x000000ff9200720c */ /* 0x040fe20003fc5270 */
[----:B-1----:R-:W-:-:S12]  /*1c580*/  IMAD.WIDE.U32 R152, R146, -0x2daee0ad, RZ ;  /* 0xd2511f5392987825 */ /* 0x002fd800078e00ff */
        /* <DEDUP_REMOVED lines=11> */
.L_x_17983:
        /* <DEDUP_REMOVED lines=44> */
.L_x_17981:
        /* <DEDUP_REMOVED lines=31> */
.L_x_17959:
        /* <DEDUP_REMOVED lines=12> */
[----:B------:R-:W-:Y:S01]  /*1cbb0*/  @!P2 IMAD.MOV.U32 R150, RZ, RZ, R110 ;  /* 0x000000ffff96a224 */ /* 0x000fe200078e006e */
[----:B------:R-:W-:Y:S01]  /*1cbc0*/  @P2 MOV R150, R108 ;  /* 0x0000006c00962202 */ /* 0x000fe20000000f00 */
[----:B------:R-:W-:Y:S06]  /*1cbd0*/  BRA `(.L_x_17985) ;  /* 0x0000000000e07947 */ /* 0x000fec0003800000 */
.L_x_17986:
        /* <DEDUP_REMOVED lines=12> */
.L_x_17987:
        /* <DEDUP_REMOVED lines=43> */
[----:B------:R-:W-:-:S07]  /*1cf50*/  MOV R142, R154 ;  /* 0x0000009a008e7202 */ /* 0x000fce0000000f00 */
.L_x_17985:
        /* <DEDUP_REMOVED lines=15> */
.L_x_17989:
        /* <DEDUP_REMOVED lines=12> */
.L_x_17990:
        /* <DEDUP_REMOVED lines=44> */
.L_x_17988:
        /* <DEDUP_REMOVED lines=15> */
.L_x_17992:
        /* <DEDUP_REMOVED lines=12> */
.L_x_17993:
        /* <DEDUP_REMOVED lines=44> */
.L_x_17991:
[----:B------:R-:W-:Y:S02]  /*1d840*/  ISETP.NE.AND P5, PT, R152, 0x1, PT ;  /* 0x000000019800780c */ /* 0x000fe40003fa5270 */
        /* <DEDUP_REMOVED lines=14> */
.L_x_17995:
        /* <DEDUP_REMOVED lines=12> */
.L_x_17996:
        /* <DEDUP_REMOVED lines=44> */
.L_x_17994:
        /* <DEDUP_REMOVED lines=16> */
.L_x_17984:
        /* <DEDUP_REMOVED lines=54> */
.L_x_17997:
[----:B0-2---:R-:W0:Y:S01]  /*1e110*/  SHFL.BFLY PT, R105, R0, 0x1, 0x1f ;  /* 0x0c201f0000697f89 */ /* 0x005e2200000e0000 */
        /* <DEDUP_REMOVED lines=78> */
[----:B------:R-:W2:Y:S02]  /*1e600*/  SHFL.BFLY PT, R105, R106, 0x2, 0x1f ;  /* 0x0c401f006a697f89 */ /* 0x000ea400000e0000 */
[----:B--2---:R-:W-:Y:S01]  /*1e610*/  FADD.FTZ R114, R106, R105 ;  /* 0x000000696a727221 */ /* 0x004fe20000010000 */
[----:B0-----:R-:W-:-:S04]  /*1e620*/  LOP3.LUT P1, RZ, R0, 0x1f, RZ, 0xc0, !PT ;  /* 0x0000001f00ff7812 */ /* 0x001fc8000782c0ff */
        /* <DEDUP_REMOVED lines=14> */
.L_x_17999:
[----:B------:R-:W-:Y:S05]  /*1e710*/  BSYNC.RECONVERGENT B0 ;  /* 0x0000000000007941 */ /* 0x000fea0003800200 */
.L_x_17998:
        /* <DEDUP_REMOVED lines=15> */
.L_x_18001:
[----:B------:R-:W-:Y:S05]  /*1e810*/  BSYNC.RECONVERGENT B0 ;  /* 0x0000000000007941 */ /* 0x000fea0003800200 */
.L_x_18000:
[----:B------:R-:W2:Y:S01]  /*1e820*/  SHFL.DOWN PT, R105, R104, 0x4, 0x1f ;  /* 0x08801f0068697f89 */ /* 0x000ea200000e0000 */
[----:B------:R-:W-:Y:S01]  /*1e830*/  ISETP.NE.AND P2, PT, RZ, UR14, PT ;  /* 0x0000000eff007c0c */ /* 0x000fe2000bf45270 */
[----:B------:R-:W-:Y:S01]  /*1e840*/  UPLOP3.LUT UP0, UPT, UPT, UPT, UP0, 0x40, 0x4 ;  /* 0x000000000004789c */ /* 0x000fe20003f0e800 */
[----:B------:R-:W-:Y:S01]  /*1e850*/  ISETP.NE.AND P1, PT, R0, RZ, PT ;  /* 0x000000ff0000720c */ /* 0x000fe20003f25270 */
[----:B0-----:R-:W0:Y:S04]  /*1e860*/  SHFL.DOWN PT, R117, R106, 0x4, 0x1f ;  /* 0x08801f006a757f89 */ /* 0x001e2800000e0000 */
[----:B------:R-:W3:Y:S01]  /*1e870*/  SHFL.DOWN PT, R114, R107, 0x4, 0x1f ;  /* 0x08801f006b727f89 */ /* 0x000ee200000e0000 */
[----:B--2---:R-:W-:Y:S01]  /*1e880*/  IMAD.IADD R116, R105, 0x1, R104 ;  /* 0x0000000169747824 */ /* 0x004fe200078e0268 */
[----:B------:R-:W-:-:S02]  /*1e890*/  I2FP.F32.S32 R120, R105 ;  /* 0x0000006900787245 */ /* 0x000fc40000201400 */
[----:B------:R-:W-:Y:S02]  /*1e8a0*/  I2FP.F32.U32 R105, R104 ;  /* 0x0000006800697245 */ /* 0x000fe40000201000 */
[----:B------:R-:W-:Y:S01]  /*1e8b0*/  I2FP.F32.S32 R118, R116 ;  /* 0x0000007400767245 */ /* 0x000fe20000201400 */
[----:B------:R-:W2:Y:S01]  /*1e8c0*/  SHFL.DOWN PT, R123, R116, 0x2, 0x1f ;  /* 0x08401f00747b7f89 */ /* 0x000ea200000e0000 */
[----:B0-----:R-:W-:Y:S01]  /*1e8d0*/  FMUL.FTZ R122, R117, R120 ;  /* 0x00000078757a7220 */ /* 0x001fe20000410000 */
[----:B---3--:R-:W-:Y:S01]  /*1e8e0*/  FADD.FTZ R114, R114, R107 ;  /* 0x0000006b72727221 */ /* 0x008fe20000010000 */
        /* <DEDUP_REMOVED lines=8> */
[----:B------:R-:W0:Y:S01]  /*1e970*/  LDC R122, c[0x0][0x448] ;  /* 0x00011200ff7a7b82 */ /* 0x000e220000000800 */
[-C--:B--2---:R-:W-:Y:S01]  /*1e980*/  IADD3 R117, PT, PT, R116, R123.reuse, RZ ;  /* 0x0000007b74757210 */ /* 0x084fe20007ffe0ff */
[----:B------:R-:W2:Y:S01]  /*1e990*/  SHFL.DOWN PT, R104, R121, 0x2, 0x1f ;  /* 0x08401f0079687f89 */ /* 0x000ea200000e0000 */
[----:B------:R-:W-:Y:S02]  /*1e9a0*/  I2FP.F32.S32 R123, R123 ;  /* 0x0000007b007b7245 */ /* 0x000fe40000201400 */
[----:B------:R-:W-:Y:S01]  /*1e9b0*/  I2FP.F32.S32 R116, R117 ;  /* 0x0000007500747245 */ /* 0x000fe20000201400 */
[----:B------:R-:W3:Y:S03]  /*1e9c0*/  SHFL.DOWN PT, R120, R117, 0x1, 0x1f ;  /* 0x08201f0075787f89 */ /* 0x000ee600000e0000 */
[----:B------:R-:W4:Y:S01]  /*1e9d0*/  MUFU.RCP R107, R116 ;  /* 0x00000074006b7308 */ /* 0x000f220000001000 */
[----:B------:R-:W5:Y:S01]  /*1e9e0*/  SHFL.DOWN PT, R105, R106, 0x2, 0x1f ;  /* 0x08401f006a697f89 */ /* 0x000f6200000e0000 */
[----:B--2---:R-:W-:Y:S01]  /*1e9f0*/  FMUL.FTZ R119, R104, R123 ;  /* 0x0000007b68777220 */ /* 0x004fe20000410000 */
[----:B------:R-:W-:-:S03]  /*1ea00*/  FADD.FTZ R104, R121, -R104 ;  /* 0x8000006879687221 */ /* 0x000fc60000010000 */
[----:B------:R-:W-:Y:S01]  /*1ea10*/  FFMA.FTZ R114, R118, R121, R119 ;  /* 0x0000007976727223 */ /* 0x000fe20000010077 */
[----:B------:R-:W-:Y:S01]  /*1ea20*/  FMUL.FTZ R119, R104, R104 ;  /* 0x0000006868777220 */ /* 0x000fe20000410000 */
[----:B---3--:R-:W-:Y:S01]  /*1ea30*/  IMAD.IADD R104, R117, 0x1, R120 ;  /* 0x0000000175687824 */ /* 0x008fe200078e0278 */
[----:B------:R-:W-:Y:S01]  /*1ea40*/  I2FP.F32.S32 R120, R120 ;  /* 0x0000007800787245 */ /* 0x000fe20000201400 */
[----:B----4-:R-:W-:Y:S01]  /*1ea50*/  FMUL.FTZ R125, R107, R114 ;  /* 0x000000726b7d7220 */ /* 0x010fe20000410000 */
[----:B------:R-:W-:Y:S02]  /*1ea60*/  FMUL.FTZ R119, R118, R119 ;  /* 0x0000007776777220 */ /* 0x000fe40000410000 */
[----:B------:R-:W-:Y:S01]  /*1ea70*/  I2FP.F32.S32 R118, R104 ;  /* 0x0000006800767245 */ /* 0x000fe20000201400 */
[----:B-----5:R-:W-:Y:S01]  /*1ea80*/  FADD.FTZ R104, R106, R105 ;  /* 0x000000696a687221 */ /* 0x020fe20000010000 */
[----:B------:R-:W2:Y:S01]  /*1ea90*/  SHFL.DOWN PT, R114, R125, 0x1, 0x1f ;  /* 0x08201f007d727f89 */ /* 0x000ea200000e0000 */
[----:B------:R-:W-:-:S03]  /*1eaa0*/  FMUL.FTZ R119, R119, R123 ;  /* 0x0000007b77777220 */ /* 0x000fc60000410000 */
[----:B------:R-:W3:Y:S01]  /*1eab0*/  MUFU.RCP R118, R118 ;  /* 0x0000007600767308 */ /* 0x000ee20000001000 */
[----:B------:R-:W-:-:S05]  /*1eac0*/  FFMA.FTZ R104, R107, R119, R104 ;  /* 0x000000776b687223 */ /* 0x000fca0000010068 */
[----:B------:R-:W4:Y:S01]  /*1ead0*/  SHFL.DOWN PT, R105, R104, 0x1, 0x1f ;  /* 0x08201f0068697f89 */ /* 0x000f2200000e0000 */
[----:B--2---:R-:W-:Y:S01]  /*1eae0*/  FMUL.FTZ R107, R114, R120 ;  /* 0x00000078726b7220 */ /* 0x004fe20000410000 */
[----:B------:R-:W-:-:S03]  /*1eaf0*/  FADD.FTZ R114, R125, -R114 ;  /* 0x800000727d727221 */ /* 0x000fc60000010000 */
[----:B------:R-:W-:-:S04]  /*1eb00*/  FFMA.FTZ R107, R116, R125, R107 ;  /* 0x0000007d746b7223 */ /* 0x000fc8000001006b */
[----:B---3--:R-:W-:Y:S01]  /*1eb10*/  FMUL.FTZ R106, R118, R107 ;  /* 0x0000006b766a7220 */ /* 0x008fe20000410000 */
[----:B------:R-:W-:Y:S01]  /*1eb20*/  FMUL.FTZ R107, R114, R114 ;  /* 0x00000072726b7220 */ /* 0x000fe20000410000 */
[----:B----4-:R-:W-:-:S03]  /*1eb30*/  FADD.FTZ R105, R104, R105 ;  /* 0x0000006968697221 */ /* 0x010fc60000010000 */
[----:B------:R-:W-:Y:S01]  /*1eb40*/  FMUL.FTZ R107, R116, R107 ;  /* 0x0000006b746b7220 */ /* 0x000fe20000410000 */
[----:B------:R-:W2:Y:S03]  /*1eb50*/  SHFL.IDX PT, R127, R106, RZ, 0x1f ;  /* 0x00001fff6a7f7589 */ /* 0x000ea600000e0000 */
[----:B------:R-:W-:-:S04]  /*1eb60*/  FMUL.FTZ R107, R107, R120 ;  /* 0x000000786b6b7220 */ /* 0x000fc80000410000 */
[----:B------:R-:W-:-:S05]  /*1eb70*/  FFMA.FTZ R105, R118, R107, R105 ;  /* 0x0000006b76697223 */ /* 0x000fca0000010069 */
[----:B------:R-:W0:Y:S01]  /*1eb80*/  SHFL.IDX PT, R123, R105, RZ, 0x1f ;  /* 0x00001fff697b7589 */ /* 0x000e2200000e0000 */
[----:B--2---:R-:W-:-:S05]  /*1eb90*/  FSEL R104, R127, RZ, !P2 ;  /* 0x000000ff7f687208 */ /* 0x004fca0005000000 */
[C---:B------:R-:W-:Y:S01]  /*1eba0*/  FADD.FTZ R116, -R104.reuse, R7 ;  /* 0x0000000768747221 */ /* 0x040fe20000010100 */
[----:B------:R-:W-:Y:S01]  /*1ebb0*/  FMUL.FTZ R7, R127, R127 ;  /* 0x0000007f7f077220 */ /* 0x000fe20000410000 */
[C---:B------:R-:W-:Y:S01]  /*1ebc0*/  FADD.FTZ R106, -R104.reuse, R4 ;  /* 0x00000004686a7221 */ /* 0x040fe20000010100 */
[C---:B------:R-:W-:Y:S01]  /*1ebd0*/  FADD.FTZ R107, -R104.reuse, R5 ;  /* 0x00000005686b7221 */ /* 0x040fe20000010100 */
[C---:B------:R-:W-:Y:S01]  /*1ebe0*/  FADD.FTZ R114, -R104.reuse, R6 ;  /* 0x0000000668727221 */ /* 0x040fe20000010100 */
[C---:B------:R-:W-:Y:S01]  /*1ebf0*/  FADD.FTZ R117, -R104.reuse, R76 ;  /* 0x0000004c68757221 */ /* 0x040fe20000010100 */
[C---:B------:R-:W-:Y:S01]  /*1ec00*/  FADD.FTZ R118, -R104.reuse, R77 ;  /* 0x0000004d68767221 */ /* 0x040fe20000010100 */
[----:B------:R-:W2:Y:S01]  /*1ec10*/  @!P1 LDC.64 R4, c[0x0][0x3c0] ;  /* 0x0000f000ff049b82 */ /* 0x000ea20000000a00 */
[----:B------:R-:W-:Y:S01]  /*1ec20*/  FSEL R7, R7, RZ, P2 ;  /* 0x000000ff07077208 */ /* 0x000fe20001000000 */
[----:B0-----:R-:W-:Y:S01]  /*1ec30*/  FFMA.FTZ R6, R123, UR11, R122 ;  /* 0x0000000b7b067c23 */ /* 0x001fe2000801007a */
[C---:B------:R-:W-:Y:S01]  /*1ec40*/  FADD.FTZ R122, -R104.reuse, R84 ;  /* 0x00000054687a7221 */ /* 0x040fe20000010100 */
[C---:B------:R-:W-:Y:S01]  /*1ec50*/  FADD.FTZ R123, -R104.reuse, R85 ;  /* 0x00000055687b7221 */ /* 0x040fe20000010100 */
[----:B------:R-:W-:Y:S01]  /*1ec60*/  FADD.FTZ R78, -R104, R78 ;  /* 0x0000004e684e7221 */ /* 0x000fe20000010100 */
[----:B------:R-:W-:Y:S01]  /*1ec70*/  FADD.FTZ R6, R6, R7 ;  /* 0x0000000706067221 */ /* 0x000fe20000010000 */
[C---:B------:R-:W-:Y:S01]  /*1ec80*/  FADD.FTZ R105, -R104.reuse, R79 ;  /* 0x0000004f68697221 */ /* 0x040fe20000010100 */
[----:B------:R-:W0:Y:S01]  /*1ec90*/  @!P1 LDC.64 R76, c[0x0][0x3c8] ;  /* 0x0000f200ff4c9b82 */ /* 0x000e220000000a00 */
[C---:B------:R-:W-:Y:S01]  /*1eca0*/  FADD.FTZ R82, -R104.reuse, R82 ;  /* 0x0000005268527221 */ /* 0x040fe20000010100 */
[----:B-1----:R-:W1:Y:S01]  /*1ecb0*/  MUFU.RSQ R155, R6 ;  /* 0x00000006009b7308 */ /* 0x002e620000001400 */
        /* <DEDUP_REMOVED lines=14> */
[C---:B------:R-:W-:Y:S01]  /*1eda0*/  FADD.FTZ R95, -R104.reuse, R95 ;  /* 0x0000005f685f7221 */ /* 0x040fe20000010100 */
[----:B------:R-:W-:Y:S01]  /*1edb0*/  FADD.FTZ R96, -R104, R96 ;  /* 0x0000006068607221 */ /* 0x000fe20000010100 */
[C---:B-1----:R-:W-:Y:S01]  /*1edc0*/  FMUL.FTZ R7, R155.reuse, R106 ;  /* 0x0000006a9b077220 */ /* 0x042fe20000410000 */
[C---:B------:R-:W-:Y:S01]  /*1edd0*/  FMUL.FTZ R116, R155.reuse, R116 ;  /* 0x000000749b747220 */ /* 0x040fe20000410000 */
[C---:B------:R-:W-:Y:S01]  /*1ede0*/  FMUL.FTZ R117, R155.reuse, R117 ;  /* 0x000000759b757220 */ /* 0x040fe20000410000 */
[----:B------:R1:W-:Y:S01]  /*1edf0*/  @!P1 STG.E desc[UR8][R4.64], R127 ;  /* 0x0000007f04009986 */ /* 0x0003e2000c101908 */
[----:B------:R-:W-:Y:S01]  /*1ee00*/  FMUL.FTZ R6, R155, R107 ;  /* 0x0000006b9b067220 */ /* 0x000fe20000410000 */
[----:B0-----:R-:W-:-:S04]  /*1ee10*/  @!P1 IMAD.WIDE R76, R113, 0x4, R76 ;  /* 0x00000004714c9825 */ /* 0x001fc800078e024c */
[----:B------:R-:W-:Y:S01]  /*1ee20*/  FMUL.FTZ R79, R155, R114 ;  /* 0x000000729b4f7220 */ /* 0x000fe20000410000 */
[C---:B------:R-:W-:Y:S01]  /*1ee30*/  FADD.FTZ R97, -R104.reuse, R97 ;  /* 0x0000006168617221 */ /* 0x040fe20000010100 */
[C---:B------:R-:W-:Y:S01]  /*1ee40*/  FADD.FTZ R98, -R104.reuse, R98 ;  /* 0x0000006268627221 */ /* 0x040fe20000010100 */
[C---:B------:R-:W-:Y:S01]  /*1ee50*/  FADD.FTZ R99, -R104.reuse, R99 ;  /* 0x0000006368637221 */ /* 0x040fe20000010100 */
[----:B------:R0:W-:Y:S01]  /*1ee60*/  @!P1 STG.E desc[UR8][R76.64], R155 ;  /* 0x0000009b4c009986 */ /* 0x0001e2000c101908 */
[C---:B------:R-:W-:Y:S01]  /*1ee70*/  FADD.FTZ R100, -R104.reuse, R100 ;  /* 0x0000006468647221 */ /* 0x040fe20000010100 */
[C---:B------:R-:W-:Y:S01]  /*1ee80*/  FADD.FTZ R101, -R104.reuse, R101 ;  /* 0x0000006568657221 */ /* 0x040fe20000010100 */
[C---:B------:R-:W-:Y:S01]  /*1ee90*/  FADD.FTZ R102, -R104.reuse, R102 ;  /* 0x0000006668667221 */ /* 0x040fe20000010100 */
[----:B------:R-:W-:Y:S01]  /*1eea0*/  FADD.FTZ R103, -R104, R103 ;  /* 0x0000006768677221 */ /* 0x000fe20000010100 */
[----:B-1----:R-:W-:Y:S01]  /*1eeb0*/  FFMA.FTZ R4, R7, R72, R40 ;  /* 0x0000004807047223 */ /* 0x002fe20000010028 */
[----:B------:R-:W-:Y:S01]  /*1eec0*/  FFMA.FTZ R7, R116, R75, R43 ;  /* 0x0000004b74077223 */ /* 0x000fe2000001002b */
[C---:B------:R-:W-:Y:S01]  /*1eed0*/  FMUL.FTZ R118, R155.reuse, R118 ;  /* 0x000000769b767220 */ /* 0x040fe20000410000 */
[C---:B------:R-:W-:Y:S01]  /*1eee0*/  FMUL.FTZ R81, R155.reuse, R78 ;  /* 0x0000004e9b517220 */ /* 0x040fe20000410000 */
[C---:B------:R-:W-:Y:S01]  /*1eef0*/  FMUL.FTZ R80, R155.reuse, R105 ;  /* 0x000000699b507220 */ /* 0x040fe20000410000 */
[C---:B------:R-:W-:Y:S01]  /*1ef00*/  FMUL.FTZ R83, R155.reuse, R82 ;  /* 0x000000529b537220 */ /* 0x040fe20000410000 */
[----:B------:R-:W-:Y:S01]  /*1ef10*/  FMUL.FTZ R119, R155, R119 ;  /* 0x000000779b777220 */ /* 0x000fe20000410000 */
[----:B0-----:R-:W-:Y:S01]  /*1ef20*/  FFMA.FTZ R76, R117, R68, R36 ;  /* 0x00000044754c7223 */ /* 0x001fe20000010024 */
[C---:B------:R-:W-:Y:S01]  /*1ef30*/  FMUL.FTZ R120, R155.reuse, R120 ;  /* 0x000000789b787220 */ /* 0x040fe20000410000 */
[----:B------:R-:W0:Y:S01]  /*1ef40*/  LDC.64 R116, c[0x0][0x380] ;  /* 0x0000e000ff747b82 */ /* 0x000e220000000a00 */
[C---:B------:R-:W-:Y:S01]  /*1ef50*/  FMUL.FTZ R86, R155.reuse, R121 ;  /* 0x000000799b567220 */ /* 0x040fe20000410000 */
[C---:B------:R-:W-:Y:S01]  /*1ef60*/  FMUL.FTZ R87, R155.reuse, R122 ;  /* 0x0000007a9b577220 */ /* 0x040fe20000410000 */
[C---:B------:R-:W-:Y:S01]  /*1ef70*/  FMUL.FTZ R104, R155.reuse, R123 ;  /* 0x0000007b9b687220 */ /* 0x040fe20000410000 */
[C---:B------:R-:W-:Y:S01]  /*1ef80*/  FMUL.FTZ R107, R155.reuse, R88 ;  /* 0x000000589b6b7220 */ /* 0x040fe20000410000 */
[C---:B------:R-:W-:Y:S01]  /*1ef90*/  FMUL.FTZ R114, R155.reuse, R89 ;  /* 0x000000599b727220 */ /* 0x040fe20000410000 */
[----:B------:R-:W-:Y:S01]  /*1efa0*/  FFMA.FTZ R5, R6, R73, R41 ;  /* 0x0000004906057223 */ /* 0x000fe20000010029 */
[C---:B------:R-:W-:Y:S01]  /*1efb0*/  FMUL.FTZ R105, R155.reuse, R124 ;  /* 0x0000007c9b697220 */ /* 0x040fe20000410000 */
[C---:B------:R-:W-:Y:S01]  /*1efc0*/  FMUL.FTZ R106, R155.reuse, R125 ;  /* 0x0000007d9b6a7220 */ /* 0x040fe20000410000 */
[C---:B------:R-:W-:Y:S01]  /*1efd0*/  FMUL.FTZ R121, R155.reuse, R90 ;  /* 0x0000005a9b797220 */ /* 0x040fe20000410000 */
[----:B------:R-:W-:Y:S01]  /*1efe0*/  FMUL.FTZ R122, R155, R91 ;  /* 0x0000005b9b7a7220 */ /* 0x000fe20000410000 */
[----:B---3--:R-:W-:-:S04]  /*1eff0*/  IMAD.WIDE.U32 R88, R115, 0x10, R84 ;  /* 0x0000001073587825 */ /* 0x008fc800078e0054 */
        /* <DEDUP_REMOVED lines=25> */
[----:B------:R-:W-:Y:S01]  /*1f190*/  FFMA.FTZ R105, R114, R57, R25 ;  /* 0x0000003972697223 */ /* 0x000fe20000010019 */
[--C-:B------:R-:W-:Y:S01]  /*1f1a0*/  IMAD.WIDE.U32 R96, R145, 0x10, R84.reuse ;  /* 0x0000001091607825 */ /* 0x100fe200078e0054 */
[----:B0-----:R-:W-:Y:S01]  /*1f1b0*/  IADD3 R113, PT, PT, R113, R116, RZ ;  /* 0x0000007471717210 */ /* 0x001fe20007ffe0ff */
[----:B------:R0:W-:Y:S02]  /*1f1c0*/  STG.E.128 desc[UR8][R90.64], R76 ;  /* 0x0000004c5a007986 */ /* 0x0001e4000c101d08 */
[--C-:B------:R-:W-:Y:S01]  /*1f1d0*/  IMAD.WIDE.U32 R98, R147, 0x10, R84.reuse ;  /* 0x0000001093627825 */ /* 0x100fe200078e0054 */
[----:B------:R-:W-:Y:S01]  /*1f1e0*/  ISETP.GE.AND P1, PT, R113, R117, PT ;  /* 0x000000757100720c */ /* 0x000fe20003f26270 */
[----:B------:R2:W-:Y:S02]  /*1f1f0*/  STG.E.128 desc[UR8][R92.64], R80 ;  /* 0x000000505c007986 */ /* 0x0005e4000c101d08 */
[----:B------:R-:W-:-:S04]  /*1f200*/  IMAD.WIDE.U32 R100, R149, 0x10, R84 ;  /* 0x0000001095647825 */ /* 0x000fc800078e0054 */
[----:B------:R-:W-:-:S04]  /*1f210*/  IMAD.WIDE.U32 R102, R151, 0x10, R84 ;  /* 0x0000001097667825 */ /* 0x000fc800078e0054 */
[----:B------:R-:W-:Y:S01]  /*1f220*/  FFMA.FTZ R84, R87, R60, R28 ;  /* 0x0000003c57547223 */ /* 0x000fe2000001001c */
[----:B------:R-:W-:Y:S01]  /*1f230*/  FFMA.FTZ R85, R104, R61, R29 ;  /* 0x0000003d68557223 */ /* 0x000fe2000001001d */
        /* <DEDUP_REMOVED lines=8> */
[----:B0-----:R-:W-:Y:S01]  /*1f2c0*/  FFMA.FTZ R76, R127, R48, R16 ;  /* 0x000000307f4c7223 */ /* 0x001fe20000010010 */
[----:B------:R-:W-:Y:S01]  /*1f2d0*/  FFMA.FTZ R77, R128, R49, R17 ;  /* 0x00000031804d7223 */ /* 0x000fe20000010011 */
[----:B------:R-:W-:Y:S01]  /*1f2e0*/  FFMA.FTZ R78, R129, R50, R18 ;  /* 0x00000032814e7223 */ /* 0x000fe20000010012 */
[----:B------:R-:W-:Y:S01]  /*1f2f0*/  FFMA.FTZ R79, R130, R51, R19 ;  /* 0x00000033824f7223 */ /* 0x000fe20000010013 */
[----:B--2---:R-:W-:Y:S01]  /*1f300*/  FFMA.FTZ R80, R131, R44, R12 ;  /* 0x0000002c83507223 */ /* 0x004fe2000001000c */
        /* <DEDUP_REMOVED lines=10> */
.L_x_18003:
        /* <DEDUP_REMOVED lines=13> */
.L_x_18083:


//--------------------- .nv.global.init           --------------------------
	.section	.nv.global.init,"aw",@progbits
	.align	4
.nv.global.init:
	.type		mrg32k3aM1SubSeq,@object
	.size		mrg32k3aM1SubSeq,(mrg32k3aM2SubSeq - mrg32k3aM1SubSeq)
mrg32k3aM1SubSeq:
        /*0000*/ 	.byte	0x0b, 0xcc, 0xee, 0x04, 0x73, 0x29, 0x8b, 0x6f, 0xf6, 0x53, 0x03, 0xf6, 0x23, 0xf6, 0xea, 0xda
        /* <DEDUP_REMOVED lines=125> */
	.type		mrg32k3aM2SubSeq,@object
	.size		mrg32k3aM2SubSeq,(mrg32k3aM1 - mrg32k3aM2SubSeq)
mrg32k3aM2SubSeq:
        /* <DEDUP_REMOVED lines=126> */
	.type		mrg32k3aM1,@object
	.size		mrg32k3aM1,(mrg32k3aM1Seq - mrg32k3aM1)
mrg32k3aM1:
        /* <DEDUP_REMOVED lines=144> */
	.type		mrg32k3aM1Seq,@object
	.size		mrg32k3aM1Seq,(mrg32k3aM2 - mrg32k3aM1Seq)
mrg32k3aM1Seq:
        /* <DEDUP_REMOVED lines=144> */
	.type		mrg32k3aM2,@object
	.size		mrg32k3aM2,(mrg32k3aM2Seq - mrg32k3aM2)
mrg32k3aM2:
        /* <DEDUP_REMOVED lines=144> */
	.type		mrg32k3aM2Seq,@object
	.size		mrg32k3aM2Seq,(precalc_xorwow_matrix - mrg32k3aM2Seq)
mrg32k3aM2Seq:
        /* <DEDUP_REMOVED lines=144> */
	.type		precalc_xorwow_matrix,@object
	.size		precalc_xorwow_matrix,(precalc_xorwow_offset_matrix - precalc_xorwow_matrix)
precalc_xorwow_matrix:
        /* <DEDUP_REMOVED lines=6400> */
	.type		precalc_xorwow_offset_matrix,@object
	.size		precalc_xorwow_offset_matrix,(.L_1 - precalc_xorwow_offset_matrix)
precalc_xorwow_offset_matrix:
        /* <DEDUP_REMOVED lines=6400> */
.L_1:


//--------------------- .nv.shared._ZN10layer_norm31ln_parallel_residual_fwd_kernelINS_13Kernel_traitsI13__nv_bfloat16S2_S2_S2_fjLj8192ELj1ELj1ELj8ELj16ENS_18Kernel_traits_baseILj8192ES2_S2_S2_S2_fjLj256EEEEELb0ELb0ELb0EEEvNS_9FwdParamsE --------------------------
	.section	.nv.shared._ZN10layer_norm31ln_parallel_residual_fwd_kernelINS_13Kernel_traitsI13__nv_bfloat16S2_S2_S2_fjLj8192ELj1ELj1ELj8ELj16ENS_18Kernel_traits_baseILj8192ES2_S2_S2_S2_fjLj256EEEEELb0ELb0ELb0EEEvNS_9FwdParamsE,"aw",@nobits
	.sectionflags	@""
	.align	16
	.zero		1024


//--------------------- .nv.shared.reserved.0     --------------------------
	.section	.nv.shared.reserved.0,"aw",@nobits
	.weak		__nv_reservedSMEM_offset_0_alias
	.size		__nv_reservedSMEM_offset_0_alias, 0, 64
	.other		__nv_reservedSMEM_offset_0_alias,@"STO_CUDA_RESERVED_SHARED STV_DEFAULT"
__nv_reservedSMEM_offset_0_alias:
	.zero		0
	.zero		64


//--------------------- .nv.shared._ZN10layer_norm31ln_parallel_residual_fwd_kernelINS_13Kernel_traitsI13__nv_bfloat16S2_S2_S2_fjLj8192ELj1ELj1ELj8ELj16ENS_18Kernel_traits_baseILj8192ES2_S2_S2_S2_fjLj256EEEEELb0ELb0ELb1EEEvNS_9FwdParamsE --------------------------
	.section	.nv.shared._ZN10layer_norm31ln_parallel_residual_fwd_kernelINS_13Kernel_traitsI13__nv_bfloat16S2_S2_S2_fjLj8192ELj1ELj1ELj8ELj16ENS_18Kernel_traits_baseILj8192ES2_S2_S2_S2_fjLj256EEEEELb0ELb0ELb1EEEvNS_9FwdParamsE,"aw",@nobits
	.sectionflags	@""
	.align	16
	.zero		1024


//--------------------- .nv.shared._ZN10layer_norm31ln_parallel_residual_fwd_kernelINS_13Kernel_traitsI13__nv_bfloat16S2_S2_S2_fjLj8192ELj1ELj1ELj8ELj16ENS_18Kernel_traits_baseILj8192ES2_S2_S2_S2_fjLj256EEEEELb0ELb1ELb0EEEvNS_9FwdParamsE --------------------------
	.section	.nv.shared._ZN10layer_norm31ln_parallel_residual_fwd_kernelINS_13Kernel_traitsI13__nv_bfloat16S2_S2_S2_fjLj8192ELj1ELj1ELj8ELj16ENS_18Kernel_traits_baseILj8192ES2_S2_S2_S2_fjLj256EEEEELb0ELb1ELb0EEEvNS_9FwdParamsE,"aw",@nobits
	.sectionflags	@""
	.align	16
	.zero		1024


//--------------------- .nv.shared._ZN10layer_norm31ln_parallel_residual_fwd_kernelINS_13Kernel_traitsI13__nv_bfloat16S2_S2_S2_fjLj8192ELj1ELj1ELj8ELj16ENS_18Kernel_traits_baseILj8192ES2_S2_S2_S2_fjLj256EEEEELb0ELb1ELb1EEEvNS_9FwdParamsE --------------------------
	.section	.nv.shared._ZN10layer_norm31ln_parallel_residual_fwd_kernelINS_13Kernel_traitsI13__nv_bfloat16S2_S2_S2_fjLj8192ELj1ELj1ELj8ELj16ENS_18Kernel_traits_baseILj8192ES2_S2_S2_S2_fjLj256EEEEELb0ELb1ELb1EEEvNS_9FwdParamsE,"aw",@nobits
	.sectionflags	@""
	.align	16
	.zero		1024


//--------------------- .nv.shared._ZN10layer_norm31ln_parallel_residual_fwd_kernelINS_13Kernel_traitsI13__nv_bfloat16S2_S2_S2_fjLj8192ELj1ELj1ELj8ELj16ENS_18Kernel_traits_baseILj8192ES2_S2_S2_S2_fjLj256EEEEELb1ELb0ELb0EEEvNS_9FwdParamsE --------------------------
	.section	.nv.shared._ZN10layer_norm31ln_parallel_residual_fwd_kernelINS_13Kernel_traitsI13__nv_bfloat16S2_S2_S2_fjLj8192ELj1ELj1ELj8ELj16ENS_18Kernel_traits_baseILj8192ES2_S2_S2_S2_fjLj256EEEEELb1ELb0ELb0EEEvNS_9FwdParamsE,"aw",@nobits
	.sectionflags	@""
	.align	16
	.zero		1024


//--------------------- .nv.shared._ZN10layer_norm31ln_parallel_residual_fwd_kernelINS_13Kernel_traitsI13__nv_bfloat16S2_S2_S2_fjLj8192ELj1ELj1ELj8ELj16ENS_18Kernel_traits_baseILj8192ES2_S2_S2_S2_fjLj256EEEEELb1ELb0ELb1EEEvNS_9FwdParamsE --------------------------
	.section	.nv.shared._ZN10layer_norm31ln_parallel_residual_fwd_kernelINS_13Kernel_traitsI13__nv_bfloat16S2_S2_S2_fjLj8192ELj1ELj1ELj8ELj16ENS_18Kernel_traits_baseILj8192ES2_S2_S2_S2_fjLj256EEEEELb1ELb0ELb1EEEvNS_9FwdParamsE,"aw",@nobits
	.sectionflags	@""
	.align	16
	.zero		1024


//--------------------- .nv.shared._ZN10layer_norm31ln_parallel_residual_fwd_kernelINS_13Kernel_traitsI13__nv_bfloat16S2_S2_S2_fjLj8192ELj1ELj1ELj8ELj16ENS_18Kernel_traits_baseILj8192ES2_S2_S2_S2_fjLj256EEEEELb1ELb1ELb0EEEvNS_9FwdParamsE --------------------------
	.section	.nv.shared._ZN10layer_norm31ln_parallel_residual_fwd_kernelINS_13Kernel_traitsI13__nv_bfloat16S2_S2_S2_fjLj8192ELj1ELj1ELj8ELj16ENS_18Kernel_traits_baseILj8192ES2_S2_S2_S2_fjLj256EEEEELb1ELb1ELb0EEEvNS_9FwdParamsE,"aw",@nobits
	.sectionflags	@""
	.align	16
	.zero		1024


//--------------------- .nv.shared._ZN10layer_norm31ln_parallel_residual_fwd_kernelINS_13Kernel_traitsI13__nv_bfloat16S2_S2_S2_fjLj8192ELj1ELj1ELj8ELj16ENS_18Kernel_traits_baseILj8192ES2_S2_S2_S2_fjLj256EEEEELb1ELb1ELb1EEEvNS_9FwdParamsE --------------------------
	.section	.nv.shared._ZN10layer_norm31ln_parallel_residual_fwd_kernelINS_13Kernel_traitsI13__nv_bfloat16S2_S2_S2_fjLj8192ELj1ELj1ELj8ELj16ENS_18Kernel_traits_baseILj8192ES2_S2_S2_S2_fjLj256EEEEELb1ELb1ELb1EEEvNS_9FwdParamsE,"aw",@nobits
	.sectionflags	@""
	.align	16
	.zero		1024


//--------------------- .nv.shared._ZN10layer_norm31ln_parallel_residual_fwd_kernelINS_13Kernel_traitsI6__halfS2_S2_S2_fjLj8192ELj1ELj1ELj8ELj16ENS_18Kernel_traits_baseILj8192ES2_S2_S2_S2_fjLj256EEEEELb0ELb0ELb0EEEvNS_9FwdParamsE --------------------------
	.section	.nv.shared._ZN10layer_norm31ln_parallel_residual_fwd_kernelINS_13Kernel_traitsI6__halfS2_S2_S2_fjLj8192ELj1ELj1ELj8ELj16ENS_18Kernel_traits_baseILj8192ES2_S2_S2_S2_fjLj256EEEEELb0ELb0ELb0EEEvNS_9FwdParamsE,"aw",@nobits
	.sectionflags	@""
	.align	16
	.zero		1024


//--------------------- .nv.shared._ZN10layer_norm31ln_parallel_residual_fwd_kernelINS_13Kernel_traitsI6__halfS2_S2_S2_fjLj8192ELj1ELj1ELj8ELj16ENS_18Kernel_traits_baseILj8192ES2_S2_S2_S2_fjLj256EEEEELb0ELb0ELb1EEEvNS_9FwdParamsE --------------------------
	.section	.nv.shared._ZN10layer_norm31ln_parallel_residual_fwd_kernelINS_13Kernel_traitsI6__halfS2_S2_S2_fjLj8192ELj1ELj1ELj8ELj16ENS_18Kernel_traits_baseILj8192ES2_S2_S2_S2_fjLj256EEEEELb0ELb0ELb1EEEvNS_9FwdParamsE,"aw",@nobits
	.sectionflags	@""
	.align	16
	.zero		1024


//--------------------- .nv.shared._ZN10layer_norm31ln_parallel_residual_fwd_kernelINS_13Kernel_traitsI6__halfS2_S2_S2_fjLj8192ELj1ELj1ELj8ELj16ENS_18Kernel_traits_baseILj8192ES2_S2_S2_S2_fjLj256EEEEELb0ELb1ELb0EEEvNS_9FwdParamsE --------------------------
	.section	.nv.shared._ZN10layer_norm31ln_parallel_residual_fwd_kernelINS_13Kernel_traitsI6__halfS2_S2_S2_fjLj8192ELj1ELj1ELj8ELj16ENS_18Kernel_traits_baseILj8192ES2_S2_S2_S2_fjLj256EEEEELb0ELb1ELb0EEEvNS_9FwdParamsE,"aw",@nobits
	.sectionflags	@""
	.align	16
	.zero		1024


//--------------------- .nv.shared._ZN10layer_norm31ln_parallel_residual_fwd_kernelINS_13Kernel_traitsI6__halfS2_S2_S2_fjLj8192ELj1ELj1ELj8ELj16ENS_18Kernel_traits_baseILj8192ES2_S2_S2_S2_fjLj256EEEEELb0ELb1ELb1EEEvNS_9FwdParamsE --------------------------
	.section	.nv.shared._ZN10layer_norm31ln_parallel_residual_fwd_kernelINS_13Kernel_traitsI6__halfS2_S2_S2_fjLj8192ELj1ELj1ELj8ELj16ENS_18Kernel_traits_baseILj8192ES2_S2_S2_S2_fjLj256EEEEELb0ELb1ELb1EEEvNS_9FwdParamsE,"aw",@nobits
	.sectionflags	@""
	.align	16
	.zero		1024


//--------------------- .nv.shared._ZN10layer_norm31ln_parallel_residual_fwd_kernelINS_13Kernel_traitsI6__halfS2_S2_S2_fjLj8192ELj1ELj1ELj8ELj16ENS_18Kernel_traits_baseILj8192ES2_S2_S2_S2_fjLj256EEEEELb1ELb0ELb0EEEvNS_9FwdParamsE --------------------------
	.section	.nv.shared._ZN10layer_norm31ln_parallel_residual_fwd_kernelINS_13Kernel_traitsI6__halfS2_S2_S2_fjLj8192ELj1ELj1ELj8ELj16ENS_18Kernel_traits_baseILj8192ES2_S2_S2_S2_fjLj256EEEEELb1ELb0ELb0EEEvNS_9FwdParamsE,"aw",@nobits
	.sectionflags	@""
	.align	16
	.zero		1024


//--------------------- .nv.shared._ZN10layer_norm31ln_parallel_residual_fwd_kernelINS_13Kernel_traitsI6__halfS2_S2_S2_fjLj8192ELj1ELj1ELj8ELj16ENS_18Kernel_traits_baseILj8192ES2_S2_S2_S2_fjLj256EEEEELb1ELb0ELb1EEEvNS_9FwdParamsE --------------------------
	.section	.nv.shared._ZN10layer_norm31ln_parallel_residual_fwd_kernelINS_13Kernel_traitsI6__halfS2_S2_S2_fjLj8192ELj1ELj1ELj8ELj16ENS_18Kernel_traits_baseILj8192ES2_S2_S2_S2_fjLj256EEEEELb1ELb0ELb1EEEvNS_9FwdParamsE,"aw",@nobits
	.sectionflags	@""
	.align	16
	.zero		1024


//--------------------- .nv.shared._ZN10layer_norm31ln_parallel_residual_fwd_kernelINS_13Kernel_traitsI6__halfS2_S2_S2_fjLj8192ELj1ELj1ELj8ELj16ENS_18Kernel_traits_baseILj8192ES2_S2_S2_S2_fjLj256EEEEELb1ELb1ELb0EEEvNS_9FwdParamsE --------------------------
	.section	.nv.shared._ZN10layer_norm31ln_parallel_residual_fwd_kernelINS_13Kernel_traitsI6__halfS2_S2_S2_fjLj8192ELj1ELj1ELj8ELj16ENS_18Kernel_traits_baseILj8192ES2_S2_S2_S2_fjLj256EEEEELb1ELb1ELb0EEEvNS_9FwdParamsE,"aw",@nobits
	.sectionflags	@""
	.align	16
	.zero		1024


//--------------------- .nv.shared._ZN10layer_norm31ln_parallel_residual_fwd_kernelINS_13Kernel_traitsI6__halfS2_S2_S2_fjLj8192ELj1ELj1ELj8ELj16ENS_18Kernel_traits_baseILj8192ES2_S2_S2_S2_fjLj256EEEEELb1ELb1ELb1EEEvNS_9FwdParamsE --------------------------
	.section	.nv.shared._ZN10layer_norm31ln_parallel_residual_fwd_kernelINS_13Kernel_traitsI6__halfS2_S2_S2_fjLj8192ELj1ELj1ELj8ELj16ENS_18Kernel_traits_baseILj8192ES2_S2_S2_S2_fjLj256EEEEELb1ELb1ELb1EEEvNS_9FwdParamsE,"aw",@nobits
	.sectionflags	@""
	.align	16
	.zero		1024


//--------------------- .nv.shared._ZN10layer_norm31ln_parallel_residual_fwd_kernelINS_13Kernel_traitsIf13__nv_bfloat16S2_S2_fjLj8192ELj1ELj1ELj8ELj16ENS_18Kernel_traits_baseILj8192EfS2_S2_S2_fjLj256EEEEELb0ELb0ELb0EEEvNS_9FwdParamsE --------------------------
	.section	.nv.shared._ZN10layer_norm31ln_parallel_residual_fwd_kernelINS_13Kernel_traitsIf13__nv_bfloat16S2_S2_fjLj8192ELj1ELj1ELj8ELj16ENS_18Kernel_traits_baseILj8192EfS2_S2_S2_fjLj256EEEEELb0ELb0ELb0EEEvNS_9FwdParamsE,"aw",@nobits
	.sectionflags	@""
	.align	16
	.zero		1024


//--------------------- .nv.shared._ZN10layer_norm31ln_parallel_residual_fwd_kernelINS_13Kernel_traitsIf13__nv_bfloat16S2_S2_fjLj8192ELj1ELj1ELj8ELj16ENS_18Kernel_traits_baseILj8192EfS2_S2_S2_fjLj256EEEEELb0ELb0ELb1EEEvNS_9FwdParamsE --------------------------
	.section	.nv.shared._ZN10layer_norm31ln_parallel_residual_fwd_kernelINS_13Kernel_traitsIf13__nv_bfloat16S2_S2_fjLj8192ELj1ELj1ELj8ELj16ENS_18Kernel_traits_baseILj8192EfS2_S2_S2_fjLj256EEEEELb0ELb0ELb1EEEvNS_9FwdParamsE,"aw",@nobits
	.sectionflags	@""
	.align	16
	.zero		1024


//--------------------- .nv.shared._ZN10layer_norm31ln_parallel_residual_fwd_kernelINS_13Kernel_traitsIf13__nv_bfloat16S2_S2_fjLj8192ELj1ELj1ELj8ELj16ENS_18Kernel_traits_baseILj8192EfS2_S2_S2_fjLj256EEEEELb0ELb1ELb0EEEvNS_9FwdParamsE --------------------------
	.section	.nv.shared._ZN10layer_norm31ln_parallel_residual_fwd_kernelINS_13Kernel_traitsIf13__nv_bfloat16S2_S2_fjLj8192ELj1ELj1ELj8ELj16ENS_18Kernel_traits_baseILj8192EfS2_S2_S2_fjLj256EEEEELb0ELb1ELb0EEEvNS_9FwdParamsE,"aw",@nobits
	.sectionflags	@""
	.align	16
	.zero		1024


//--------------------- .nv.shared._ZN10layer_norm31ln_parallel_residual_fwd_kernelINS_13Kernel_traitsIf13__nv_bfloat16S2_S2_fjLj8192ELj1ELj1ELj8ELj16ENS_18Kernel_traits_baseILj8192EfS2_S2_S2_fjLj256EEEEELb0ELb1ELb1EEEvNS_9FwdParamsE --------------------------
	.section	.nv.shared._ZN10layer_norm31ln_parallel_residual_fwd_kernelINS_13Kernel_traitsIf13__nv_bfloat16S2_S2_fjLj8192ELj1ELj1ELj8ELj16ENS_18Kernel_traits_baseILj8192EfS2_S2_S2_fjLj256EEEEELb0ELb1ELb1EEEvNS_9FwdParamsE,"aw",@nobits
	.sectionflags	@""
	.align	16
	.zero		1024


//--------------------- .nv.shared._ZN10layer_norm31ln_parallel_residual_fwd_kernelINS_13Kernel_traitsIf13__nv_bfloat16S2_S2_fjLj8192ELj1ELj1ELj8ELj16ENS_18Kernel_traits_baseILj8192EfS2_S2_S2_fjLj256EEEEELb1ELb0ELb0EEEvNS_9FwdParamsE --------------------------
	.section	.nv.shared._ZN10layer_norm31ln_parallel_residual_fwd_kernelINS_13Kernel_traitsIf13__nv_bfloat16S2_S2_fjLj8192ELj1ELj1ELj8ELj16ENS_18Kernel_traits_baseILj8192EfS2_S2_S2_fjLj256EEEEELb1ELb0ELb0EEEvNS_9FwdParamsE,"aw",@nobits
	.sectionflags	@""
	.align	16
	.zero		1024


//--------------------- .nv.shared._ZN10layer_norm31ln_parallel_residual_fwd_kernelINS_13Kernel_traitsIf13__nv_bfloat16S2_S2_fjLj8192ELj1ELj1ELj8ELj16ENS_18Kernel_traits_baseILj8192EfS2_S2_S2_fjLj256EEEEELb1ELb0ELb1EEEvNS_9FwdParamsE --------------------------
	.section	.nv.shared._ZN10layer_norm31ln_parallel_residual_fwd_kernelINS_13Kernel_traitsIf13__nv_bfloat16S2_S2_fjLj8192ELj1ELj1ELj8ELj16ENS_18Kernel_traits_baseILj8192EfS2_S2_S2_fjLj256EEEEELb1ELb0ELb1EEEvNS_9FwdParamsE,"aw",@nobits
	.sectionflags	@""
	.align	16
	.zero		1024


//--------------------- .nv.shared._ZN10layer_norm31ln_parallel_residual_fwd_kernelINS_13Kernel_traitsIf13__nv_bfloat16S2_S2_fjLj8192ELj1ELj1ELj8ELj16ENS_18Kernel_traits_baseILj8192EfS2_S2_S2_fjLj256EEEEELb1ELb1ELb0EEEvNS_9FwdParamsE --------------------------
	.section	.nv.shared._ZN10layer_norm31ln_parallel_residual_fwd_kernelINS_13Kernel_traitsIf13__nv_bfloat16S2_S2_fjLj8192ELj1ELj1ELj8ELj16ENS_18Kernel_traits_baseILj8192EfS2_S2_S2_fjLj256EEEEELb1ELb1ELb0EEEvNS_9FwdParamsE,"aw",@nobits
	.sectionflags	@""
	.align	16
	.zero		1024


//--------------------- .nv.shared._ZN10layer_norm31ln_parallel_residual_fwd_kernelINS_13Kernel_traitsIf13__nv_bfloat16S2_S2_fjLj8192ELj1ELj1ELj8ELj16ENS_18Kernel_traits_baseILj8192EfS2_S2_S2_fjLj256EEEEELb1ELb1ELb1EEEvNS_9FwdParamsE --------------------------
	.section	.nv.shared._ZN10layer_norm31ln_parallel_residual_fwd_kernelINS_13Kernel_traitsIf13__nv_bfloat16S2_S2_fjLj8192ELj1ELj1ELj8ELj16ENS_18Kernel_traits_baseILj8192EfS2_S2_S2_fjLj256EEEEELb1ELb1ELb1EEEvNS_9FwdParamsE,"aw",@nobits
	.sectionflags	@""
	.align	16
	.zero		1024


//--------------------- .nv.shared._ZN10layer_norm31ln_parallel_residual_fwd_kernelINS_13Kernel_traitsI13__nv_bfloat16S2_fS2_fjLj8192ELj1ELj1ELj8ELj16ENS_18Kernel_traits_baseILj8192ES2_S2_fS2_fjLj256EEEEELb0ELb0ELb0EEEvNS_9FwdParamsE --------------------------
	.section	.nv.shared._ZN10layer_norm31ln_parallel_residual_fwd_kernelINS_13Kernel_traitsI13__nv_bfloat16S2_fS2_fjLj8192ELj1ELj1ELj8ELj16ENS_18Kernel_traits_baseILj8192ES2_S2_fS2_fjLj256EEEEELb0ELb0ELb0EEEvNS_9FwdParamsE,"aw",@nobits
	.sectionflags	@""
	.align	16
	.zero		1024


//--------------------- .nv.shared._ZN10layer_norm31ln_parallel_residual_fwd_kernelINS_13Kernel_traitsI13__nv_bfloat16S2_fS2_fjLj8192ELj1ELj1ELj8ELj16ENS_18Kernel_traits_baseILj8192ES2_S2_fS2_fjLj256EEEEELb0ELb0ELb1EEEvNS_9FwdParamsE --------------------------
	.section	.nv.shared._ZN10layer_norm31ln_parallel_residual_fwd_kernelINS_13Kernel_traitsI13__nv_bfloat16S2_fS2_fjLj8192ELj1ELj1ELj8ELj16ENS_18Kernel_traits_baseILj8192ES2_S2_fS2_fjLj256EEEEELb0ELb0ELb1EEEvNS_9FwdParamsE,"aw",@nobits
	.sectionflags	@""
	.align	16
	.zero		1024


//--------------------- .nv.shared._ZN10layer_norm31ln_parallel_residual_fwd_kernelINS_13Kernel_traitsI13__nv_bfloat16S2_fS2_fjLj8192ELj1ELj1ELj8ELj16ENS_18Kernel_traits_baseILj8192ES2_S2_fS2_fjLj256EEEEELb0ELb1ELb0EEEvNS_9FwdParamsE --------------------------
	.section	.nv.shared._ZN10layer_norm31ln_parallel_residual_fwd_kernelINS_13Kernel_traitsI13__nv_bfloat16S2_fS2_fjLj8192ELj1ELj1ELj8ELj16ENS_18Kernel_traits_baseILj8192ES2_S2_fS2_fjLj256EEEEELb0ELb1ELb0EEEvNS_9FwdParamsE,"aw",@nobits
	.sectionflags	@""
	.align	16
	.zero		1024


//--------------------- .nv.shared._ZN10layer_norm31ln_parallel_residual_fwd_kernelINS_13Kernel_traitsI13__nv_bfloat16S2_fS2_fjLj8192ELj1ELj1ELj8ELj16ENS_18Kernel_traits_baseILj8192ES2_S2_fS2_fjLj256EEEEELb0ELb1ELb1EEEvNS_9FwdParamsE --------------------------
	.section	.nv.shared._ZN10layer_norm31ln_parallel_residual_fwd_kernelINS_13Kernel_traitsI13__nv_bfloat16S2_fS2_fjLj8192ELj1ELj1ELj8ELj16ENS_18Kernel_traits_baseILj8192ES2_S2_fS2_fjLj256EEEEELb0ELb1ELb1EEEvNS_9FwdParamsE,"aw",@nobits
	.sectionflags	@""
	.align	16
	.zero		1024


//--------------------- .nv.shared._ZN10layer_norm31ln_parallel_residual_fwd_kernelINS_13Kernel_traitsI13__nv_bfloat16S2_fS2_fjLj8192ELj1ELj1ELj8ELj16ENS_18Kernel_traits_baseILj8192ES2_S2_fS2_fjLj256EEEEELb1ELb0ELb0EEEvNS_9FwdParamsE --------------------------
	.section	.nv.shared._ZN10layer_norm31ln_parallel_residual_fwd_kernelINS_13Kernel_traitsI13__nv_bfloat16S2_fS2_fjLj8192ELj1ELj1ELj8ELj16ENS_18Kernel_traits_baseILj8192ES2_S2_fS2_fjLj256EEEEELb1ELb0ELb0EEEvNS_9FwdParamsE,"aw",@nobits
	.sectionflags	@""
	.align	16
	.zero		1024


//--------------------- .nv.shared._ZN10layer_norm31ln_parallel_residual_fwd_kernelINS_13Kernel_traitsI13__nv_bfloat16S2_fS2_fjLj8192ELj1ELj1ELj8ELj16ENS_18Kernel_traits_baseILj8192ES2_S2_fS2_fjLj256EEEEELb1ELb0ELb1EEEvNS_9FwdParamsE --------------------------
	.section	.nv.shared._ZN10layer_norm31ln_parallel_residual_fwd_kernelINS_13Kernel_traitsI13__nv_bfloat16S2_fS2_fjLj8192ELj1ELj1ELj8ELj16ENS_18Kernel_traits_baseILj8192ES2_S2_fS2_fjLj256EEEEELb1ELb0ELb1EEEvNS_9FwdParamsE,"aw",@nobits
	.sectionflags	@""
	.align	16
	.zero		1024


//--------------------- .nv.shared._ZN10layer_norm31ln_parallel_residual_fwd_kernelINS_13Kernel_traitsI13__nv_bfloat16S2_fS2_fjLj8192ELj1ELj1ELj8ELj16ENS_18Kernel_traits_baseILj8192ES2_S2_fS2_fjLj256EEEEELb1ELb1ELb0EEEvNS_9FwdParamsE --------------------------
	.section	.nv.shared._ZN10layer_norm31ln_parallel_residual_fwd_kernelINS_13Kernel_traitsI13__nv_bfloat16S2_fS2_fjLj8192ELj1ELj1ELj8ELj16ENS_18Kernel_traits_baseILj8192ES2_S2_fS2_fjLj256EEEEELb1ELb1ELb0EEEvNS_9FwdParamsE,"aw",@nobits
	.sectionflags	@""
	.align	16
	.zero		1024


//--------------------- .nv.shared._ZN10layer_norm31ln_parallel_residual_fwd_kernelINS_13Kernel_traitsI13__nv_bfloat16S2_fS2_fjLj8192ELj1ELj1ELj8ELj16ENS_18Kernel_traits_baseILj8192ES2_S2_fS2_fjLj256EEEEELb1ELb1ELb1EEEvNS_9FwdParamsE --------------------------
	.section	.nv.shared._ZN10layer_norm31ln_parallel_residual_fwd_kernelINS_13Kernel_traitsI13__nv_bfloat16S2_fS2_fjLj8192ELj1ELj1ELj8ELj16ENS_18Kernel_traits_baseILj8192ES2_S2_fS2_fjLj256EEEEELb1ELb1ELb1EEEvNS_9FwdParamsE,"aw",@nobits
	.sectionflags	@""
	.align	16
	.zero		1024


//--------------------- .nv.shared._ZN10layer_norm31ln_parallel_residual_fwd_kernelINS_13Kernel_traitsIf13__nv_bfloat16fS2_fjLj8192ELj1ELj1ELj8ELj16ENS_18Kernel_traits_baseILj8192EfS2_fS2_fjLj256EEEEELb0ELb0ELb0EEEvNS_9FwdParamsE --------------------------
	.section	.nv.shared._ZN10layer_norm31ln_parallel_residual_fwd_kernelINS_13Kernel_traitsIf13__nv_bfloat16fS2_fjLj8192ELj1ELj1ELj8ELj16ENS_18Kernel_traits_baseILj8192EfS2_fS2_fjLj256EEEEELb0ELb0ELb0EEEvNS_9FwdParamsE,"aw",@nobits
	.sectionflags	@""
	.align	16
	.zero		1024


//--------------------- .nv.shared._ZN10layer_norm31ln_parallel_residual_fwd_kernelINS_13Kernel_traitsIf13__nv_bfloat16fS2_fjLj8192ELj1ELj1ELj8ELj16ENS_18Kernel_traits_baseILj8192EfS2_fS2_fjLj256EEEEELb0ELb0ELb1EEEvNS_9FwdParamsE --------------------------
	.section	.nv.shared._ZN10layer_norm31ln_parallel_residual_fwd_kernelINS_13Kernel_traitsIf13__nv_bfloat16fS2_fjLj8192ELj1ELj1ELj8ELj16ENS_18Kernel_traits_baseILj8192EfS2_fS2_fjLj256EEEEELb0ELb0ELb1EEEvNS_9FwdParamsE,"aw",@nobits
	.sectionflags	@""
	.align	16
	.zero		1024


//--------------------- .nv.shared._ZN10layer_norm31ln_parallel_residual_fwd_kernelINS_13Kernel_traitsIf13__nv_bfloat16fS2_fjLj8192ELj1ELj1ELj8ELj16ENS_18Kernel_traits_baseILj8192EfS2_fS2_fjLj256EEEEELb0ELb1ELb0EEEvNS_9FwdParamsE --------------------------
	.section	.nv.shared._ZN10layer_norm31ln_parallel_residual_fwd_kernelINS_13Kernel_traitsIf13__nv_bfloat16fS2_fjLj8192ELj1ELj1ELj8ELj16ENS_18Kernel_traits_baseILj8192EfS2_fS2_fjLj256EEEEELb0ELb1ELb0EEEvNS_9FwdParamsE,"aw",@nobits
	.sectionflags	@""
	.align	16
	.zero		1024


//--------------------- .nv.shared._ZN10layer_norm31ln_parallel_residual_fwd_kernelINS_13Kernel_traitsIf13__nv_bfloat16fS2_fjLj8192ELj1ELj1ELj8ELj16ENS_18Kernel_traits_baseILj8192EfS2_fS2_fjLj256EEEEELb0ELb1ELb1EEEvNS_9FwdParamsE --------------------------
	.section	.nv.shared._ZN10layer_norm31ln_parallel_residual_fwd_kernelINS_13Kernel_traitsIf13__nv_bfloat16fS2_fjLj8192ELj1ELj1ELj8ELj16ENS_18Kernel_traits_baseILj8192EfS2_fS2_fjLj256EEEEELb0ELb1ELb1EEEvNS_9FwdParamsE,"aw",@nobits
	.sectionflags	@""
	.align	16
	.zero		1024


//--------------------- .nv.shared._ZN10layer_norm31ln_parallel_residual_fwd_kernelINS_13Kernel_traitsIf13__nv_bfloat16fS2_fjLj8192ELj1ELj1ELj8ELj16ENS_18Kernel_traits_baseILj8192EfS2_fS2_fjLj256EEEEELb1ELb0ELb0EEEvNS_9FwdParamsE --------------------------
	.section	.nv.shared._ZN10layer_norm31ln_parallel_residual_fwd_kernelINS_13Kernel_traitsIf13__nv_bfloat16fS2_fjLj8192ELj1ELj1ELj8ELj16ENS_18Kernel_traits_baseILj8192EfS2_fS2_fjLj256EEEEELb1ELb0ELb0EEEvNS_9FwdParamsE,"aw",@nobits
	.sectionflags	@""
	.align	16
	.zero		1024


//--------------------- .nv.shared._ZN10layer_norm31ln_parallel_residual_fwd_kernelINS_13Kernel_traitsIf13__nv_bfloat16fS2_fjLj8192ELj1ELj1ELj8ELj16ENS_18Kernel_traits_baseILj8192EfS2_fS2_fjLj256EEEEELb1ELb0ELb1EEEvNS_9FwdParamsE --------------------------
	.section	.nv.shared._ZN10layer_norm31ln_parallel_residual_fwd_kernelINS_13Kernel_traitsIf13__nv_bfloat16fS2_fjLj8192ELj1ELj1ELj8ELj16ENS_18Kernel_traits_baseILj8192EfS2_fS2_fjLj256EEEEELb1ELb0ELb1EEEvNS_9FwdParamsE,"aw",@nobits
	.sectionflags	@""
	.align	16
	.zero		1024


//--------------------- .nv.shared._ZN10layer_norm31ln_parallel_residual_fwd_kernelINS_13Kernel_traitsIf13__nv_bfloat16fS2_fjLj8192ELj1ELj1ELj8ELj16ENS_18Kernel_traits_baseILj8192EfS2_fS2_fjLj256EEEEELb1ELb1ELb0EEEvNS_9FwdParamsE --------------------------
	.section	.nv.shared._ZN10layer_norm31ln_parallel_residual_fwd_kernelINS_13Kernel_traitsIf13__nv_bfloat16fS2_fjLj8192ELj1ELj1ELj8ELj16ENS_18Kernel_traits_baseILj8192EfS2_fS2_fjLj256EEEEELb1ELb1ELb0EEEvNS_9FwdParamsE,"aw",@nobits
	.sectionflags	@""
	.align	16
	.zero		1024


//--------------------- .nv.shared._ZN10layer_norm31ln_parallel_residual_fwd_kernelINS_13Kernel_traitsIf13__nv_bfloat16fS2_fjLj8192ELj1ELj1ELj8ELj16ENS_18Kernel_traits_baseILj8192EfS2_fS2_fjLj256EEEEELb1ELb1ELb1EEEvNS_9FwdParamsE --------------------------
	.section	.nv.shared._ZN10layer_norm31ln_parallel_residual_fwd_kernelINS_13Kernel_traitsIf13__nv_bfloat16fS2_fjLj8192ELj1ELj1ELj8ELj16ENS_18Kernel_traits_baseILj8192EfS2_fS2_fjLj256EEEEELb1ELb1ELb1EEEvNS_9FwdParamsE,"aw",@nobits
	.sectionflags	@""
	.align	16
	.zero		1024


//--------------------- .nv.shared._ZN10layer_norm31ln_parallel_residual_fwd_kernelINS_13Kernel_traitsIf6__halfS2_S2_fjLj8192ELj1ELj1ELj8ELj16ENS_18Kernel_traits_baseILj8192EfS2_S2_S2_fjLj256EEEEELb0ELb0ELb0EEEvNS_9FwdParamsE --------------------------
	.section	.nv.shared._ZN10layer_norm31ln_parallel_residual_fwd_kernelINS_13Kernel_traitsIf6__halfS2_S2_fjLj8192ELj1ELj1ELj8ELj16ENS_18Kernel_traits_baseILj8192EfS2_S2_S2_fjLj256EEEEELb0ELb0ELb0EEEvNS_9FwdParamsE,"aw",@nobits
	.sectionflags	@""
	.align	16
	.zero		1024


//--------------------- .nv.shared._ZN10layer_norm31ln_parallel_residual_fwd_kernelINS_13Kernel_traitsIf6__halfS2_S2_fjLj8192ELj1ELj1ELj8ELj16ENS_18Kernel_traits_baseILj8192EfS2_S2_S2_fjLj256EEEEELb0ELb0ELb1EEEvNS_9FwdParamsE --------------------------
	.section	.nv.shared._ZN10layer_norm31ln_parallel_residual_fwd_kernelINS_13Kernel_traitsIf6__halfS2_S2_fjLj8192ELj1ELj1ELj8ELj16ENS_18Kernel_traits_baseILj8192EfS2_S2_S2_fjLj256EEEEELb0ELb0ELb1EEEvNS_9FwdParamsE,"aw",@nobits
	.sectionflags	@""
	.align	16
	.zero		1024


//--------------------- .nv.shared._ZN10layer_norm31ln_parallel_residual_fwd_kernelINS_13Kernel_traitsIf6__halfS2_S2_fjLj8192ELj1ELj1ELj8ELj16ENS_18Kernel_traits_baseILj8192EfS2_S2_S2_fjLj256EEEEELb0ELb1ELb0EEEvNS_9FwdParamsE --------------------------
	.section	.nv.shared._ZN10layer_norm31ln_parallel_residual_fwd_kernelINS_13Kernel_traitsIf6__halfS2_S2_fjLj8192ELj1ELj1ELj8ELj16ENS_18Kernel_traits_baseILj8192EfS2_S2_S2_fjLj256EEEEELb0ELb1ELb0EEEvNS_9FwdParamsE,"aw",@nobits
	.sectionflags	@""
	.align	16
	.zero		1024


//--------------------- .nv.shared._ZN10layer_norm31ln_parallel_residual_fwd_kernelINS_13Kernel_traitsIf6__halfS2_S2_fjLj8192ELj1ELj1ELj8ELj16ENS_18Kernel_traits_baseILj8192EfS2_S2_S2_fjLj256EEEEELb0ELb1ELb1EEEvNS_9FwdParamsE --------------------------
	.section	.nv.shared._ZN10layer_norm31ln_parallel_residual_fwd_kernelINS_13Kernel_traitsIf6__halfS2_S2_fjLj8192ELj1ELj1ELj8ELj16ENS_18Kernel_traits_baseILj8192EfS2_S2_S2_fjLj256EEEEELb0ELb1ELb1EEEvNS_9FwdParamsE,"aw",@nobits
	.sectionflags	@""
	.align	16
	.zero		1024


//--------------------- .nv.shared._ZN10layer_norm31ln_parallel_residual_fwd_kernelINS_13Kernel_traitsIf6__halfS2_S2_fjLj8192ELj1ELj1ELj8ELj16ENS_18Kernel_traits_baseILj8192EfS2_S2_S2_fjLj256EEEEELb1ELb0ELb0EEEvNS_9FwdParamsE --------------------------
	.section	.nv.shared._ZN10layer_norm31ln_parallel_residual_fwd_kernelINS_13Kernel_traitsIf6__halfS2_S2_fjLj8192ELj1ELj1ELj8ELj16ENS_18Kernel_traits_baseILj8192EfS2_S2_S2_fjLj256EEEEELb1ELb0ELb0EEEvNS_9FwdParamsE,"aw",@nobits
	.sectionflags	@""
	.align	16
	.zero		1024


//--------------------- .nv.shared._ZN10layer_norm31ln_parallel_residual_fwd_kernelINS_13Kernel_traitsIf6__halfS2_S2_fjLj8192ELj1ELj1ELj8ELj16ENS_18Kernel_traits_baseILj8192EfS2_S2_S2_fjLj256EEEEELb1ELb0ELb1EEEvNS_9FwdParamsE --------------------------
	.section	.nv.shared._ZN10layer_norm31ln_parallel_residual_fwd_kernelINS_13Kernel_traitsIf6__halfS2_S2_fjLj8192ELj1ELj1ELj8ELj16ENS_18Kernel_traits_baseILj8192EfS2_S2_S2_fjLj256EEEEELb1ELb0ELb1EEEvNS_9FwdParamsE,"aw",@nobits
	.sectionflags	@""
	.align	16
	.zero		1024


//--------------------- .nv.shared._ZN10layer_norm31ln_parallel_residual_fwd_kernelINS_13Kernel_traitsIf6__halfS2_S2_fjLj8192ELj1ELj1ELj8ELj16ENS_18Kernel_traits_baseILj8192EfS2_S2_S2_fjLj256EEEEELb1ELb1ELb0EEEvNS_9FwdParamsE --------------------------
	.section	.nv.shared._ZN10layer_norm31ln_parallel_residual_fwd_kernelINS_13Kernel_traitsIf6__halfS2_S2_fjLj8192ELj1ELj1ELj8ELj16ENS_18Kernel_traits_baseILj8192EfS2_S2_S2_fjLj256EEEEELb1ELb1ELb0EEEvNS_9FwdParamsE,"aw",@nobits
	.sectionflags	@""
	.align	16
	.zero		1024


//--------------------- .nv.shared._ZN10layer_norm31ln_parallel_residual_fwd_kernelINS_13Kernel_traitsIf6__halfS2_S2_fjLj8192ELj1ELj1ELj8ELj16ENS_18Kernel_traits_baseILj8192EfS2_S2_S2_fjLj256EEEEELb1ELb1ELb1EEEvNS_9FwdParamsE --------------------------
	.section	.nv.shared._ZN10layer_norm31ln_parallel_residual_fwd_kernelINS_13Kernel_traitsIf6__halfS2_S2_fjLj8192ELj1ELj1ELj8ELj16ENS_18Kernel_traits_baseILj8192EfS2_S2_S2_fjLj256EEEEELb1ELb1ELb1EEEvNS_9FwdParamsE,"aw",@nobits
	.sectionflags	@""
	.align	16
	.zero		1024


//--------------------- .nv.shared._ZN10layer_norm31ln_parallel_residual_fwd_kernelINS_13Kernel_traitsI6__halfS2_fS2_fjLj8192ELj1ELj1ELj8ELj16ENS_18Kernel_traits_baseILj8192ES2_S2_fS2_fjLj256EEEEELb0ELb0ELb0EEEvNS_9FwdParamsE --------------------------
	.section	.nv.shared._ZN10layer_norm31ln_parallel_residual_fwd_kernelINS_13Kernel_traitsI6__halfS2_fS2_fjLj8192ELj1ELj1ELj8ELj16ENS_18Kernel_traits_baseILj8192ES2_S2_fS2_fjLj256EEEEELb0ELb0ELb0EEEvNS_9FwdParamsE,"aw",@nobits
	.sectionflags	@""
	.align	16
	.zero		1024


//--------------------- .nv.shared._ZN10layer_norm31ln_parallel_residual_fwd_kernelINS_13Kernel_traitsI6__halfS2_fS2_fjLj8192ELj1ELj1ELj8ELj16ENS_18Kernel_traits_baseILj8192ES2_S2_fS2_fjLj256EEEEELb0ELb0ELb1EEEvNS_9FwdParamsE --------------------------
	.section	.nv.shared._ZN10layer_norm31ln_parallel_residual_fwd_kernelINS_13Kernel_traitsI6__halfS2_fS2_fjLj8192ELj1ELj1ELj8ELj16ENS_18Kernel_traits_baseILj8192ES2_S2_fS2_fjLj256EEEEELb0ELb0ELb1EEEvNS_9FwdParamsE,"aw",@nobits
	.sectionflags	@""
	.align	16
	.zero		1024


//--------------------- .nv.shared._ZN10layer_norm31ln_parallel_residual_fwd_kernelINS_13Kernel_traitsI6__halfS2_fS2_fjLj8192ELj1ELj1ELj8ELj16ENS_18Kernel_traits_baseILj8192ES2_S2_fS2_fjLj256EEEEELb0ELb1ELb0EEEvNS_9FwdParamsE --------------------------
	.section	.nv.shared._ZN10layer_norm31ln_parallel_residual_fwd_kernelINS_13Kernel_traitsI6__halfS2_fS2_fjLj8192ELj1ELj1ELj8ELj16ENS_18Kernel_traits_baseILj8192ES2_S2_fS2_fjLj256EEEEELb0ELb1ELb0EEEvNS_9FwdParamsE,"aw",@nobits
	.sectionflags	@""
	.align	16
	.zero		1024


//--------------------- .nv.shared._ZN10layer_norm31ln_parallel_residual_fwd_kernelINS_13Kernel_traitsI6__halfS2_fS2_fjLj8192ELj1ELj1ELj8ELj16ENS_18Kernel_traits_baseILj8192ES2_S2_fS2_fjLj256EEEEELb0ELb1ELb1EEEvNS_9FwdParamsE --------------------------
	.section	.nv.shared._ZN10layer_norm31ln_parallel_residual_fwd_kernelINS_13Kernel_traitsI6__halfS2_fS2_fjLj8192ELj1ELj1ELj8ELj16ENS_18Kernel_traits_baseILj8192ES2_S2_fS2_fjLj256EEEEELb0ELb1ELb1EEEvNS_9FwdParamsE,"aw",@nobits
	.sectionflags	@""
	.align	16
	.zero		1024


//--------------------- .nv.shared._ZN10layer_norm31ln_parallel_residual_fwd_kernelINS_13Kernel_traitsI6__halfS2_fS2_fjLj8192ELj1ELj1ELj8ELj16ENS_18Kernel_traits_baseILj8192ES2_S2_fS2_fjLj256EEEEELb1ELb0ELb0EEEvNS_9FwdParamsE --------------------------
	.section	.nv.shared._ZN10layer_norm31ln_parallel_residual_fwd_kernelINS_13Kernel_traitsI6__halfS2_fS2_fjLj8192ELj1ELj1ELj8ELj16ENS_18Kernel_traits_baseILj8192ES2_S2_fS2_fjLj256EEEEELb1ELb0ELb0EEEvNS_9FwdParamsE,"aw",@nobits
	.sectionflags	@""
	.align	16
	.zero		1024


//--------------------- .nv.shared._ZN10layer_norm31ln_parallel_residual_fwd_kernelINS_13Kernel_traitsI6__halfS2_fS2_fjLj8192ELj1ELj1ELj8ELj16ENS_18Kernel_traits_baseILj8192ES2_S2_fS2_fjLj256EEEEELb1ELb0ELb1EEEvNS_9FwdParamsE --------------------------
	.section	.nv.shared._ZN10layer_norm31ln_parallel_residual_fwd_kernelINS_13Kernel_traitsI6__halfS2_fS2_fjLj8192ELj1ELj1ELj8ELj16ENS_18Kernel_traits_baseILj8192ES2_S2_fS2_fjLj256EEEEELb1ELb0ELb1EEEvNS_9FwdParamsE,"aw",@nobits
	.sectionflags	@""
	.align	16
	.zero		1024


//--------------------- .nv.shared._ZN10layer_norm31ln_parallel_residual_fwd_kernelINS_13Kernel_traitsI6__halfS2_fS2_fjLj8192ELj1ELj1ELj8ELj16ENS_18Kernel_traits_baseILj8192ES2_S2_fS2_fjLj256EEEEELb1ELb1ELb0EEEvNS_9FwdParamsE --------------------------
	.section	.nv.shared._ZN10layer_norm31ln_parallel_residual_fwd_kernelINS_13Kernel_traitsI6__halfS2_fS2_fjLj8192ELj1ELj1ELj8ELj16ENS_18Kernel_traits_baseILj8192ES2_S2_fS2_fjLj256EEEEELb1ELb1ELb0EEEvNS_9FwdParamsE,"aw",@nobits
	.sectionflags	@""
	.align	16
	.zero		1024


//--------------------- .nv.shared._ZN10layer_norm31ln_parallel_residual_fwd_kernelINS_13Kernel_traitsI6__halfS2_fS2_fjLj8192ELj1ELj1ELj8ELj16ENS_18Kernel_traits_baseILj8192ES2_S2_fS2_fjLj256EEEEELb1ELb1ELb1EEEvNS_9FwdParamsE --------------------------
	.section	.nv.shared._ZN10layer_norm31ln_parallel_residual_fwd_kernelINS_13Kernel_traitsI6__halfS2_fS2_fjLj8192ELj1ELj1ELj8ELj16ENS_18Kernel_traits_baseILj8192ES2_S2_fS2_fjLj256EEEEELb1ELb1ELb1EEEvNS_9FwdParamsE,"aw",@nobits
	.sectionflags	@""
	.align	16
	.zero		1024


//--------------------- .nv.shared._ZN10layer_norm31ln_parallel_residual_fwd_kernelINS_13Kernel_traitsIf6__halffS2_fjLj8192ELj1ELj1ELj8ELj16ENS_18Kernel_traits_baseILj8192EfS2_fS2_fjLj256EEEEELb0ELb0ELb0EEEvNS_9FwdParamsE --------------------------
	.section	.nv.shared._ZN10layer_norm31ln_parallel_residual_fwd_kernelINS_13Kernel_traitsIf6__halffS2_fjLj8192ELj1ELj1ELj8ELj16ENS_18Kernel_traits_baseILj8192EfS2_fS2_fjLj256EEEEELb0ELb0ELb0EEEvNS_9FwdParamsE,"aw",@nobits
	.sectionflags	@""
	.align	16
	.zero		1024


//--------------------- .nv.shared._ZN10layer_norm31ln_parallel_residual_fwd_kernelINS_13Kernel_traitsIf6__halffS2_fjLj8192ELj1ELj1ELj8ELj16ENS_18Kernel_traits_baseILj8192EfS2_fS2_fjLj256EEEEELb0ELb0ELb1EEEvNS_9FwdParamsE --------------------------
	.section	.nv.shared._ZN10layer_norm31ln_parallel_residual_fwd_kernelINS_13Kernel_traitsIf6__halffS2_fjLj8192ELj1ELj1ELj8ELj16ENS_18Kernel_traits_baseILj8192EfS2_fS2_fjLj256EEEEELb0ELb0ELb1EEEvNS_9FwdParamsE,"aw",@nobits
	.sectionflags	@""
	.align	16
	.zero		1024


//--------------------- .nv.shared._ZN10layer_norm31ln_parallel_residual_fwd_kernelINS_13Kernel_traitsIf6__halffS2_fjLj8192ELj1ELj1ELj8ELj16ENS_18Kernel_traits_baseILj8192EfS2_fS2_fjLj256EEEEELb0ELb1ELb0EEEvNS_9FwdParamsE --------------------------
	.section	.nv.shared._ZN10layer_norm31ln_parallel_residual_fwd_kernelINS_13Kernel_traitsIf6__halffS2_fjLj8192ELj1ELj1ELj8ELj16ENS_18Kernel_traits_baseILj8192EfS2_fS2_fjLj256EEEEELb0ELb1ELb0EEEvNS_9FwdParamsE,"aw",@nobits
	.sectionflags	@""
	.align	16
	.zero		1024


//--------------------- .nv.shared._ZN10layer_norm31ln_parallel_residual_fwd_kernelINS_13Kernel_traitsIf6__halffS2_fjLj8192ELj1ELj1ELj8ELj16ENS_18Kernel_traits_baseILj8192EfS2_fS2_fjLj256EEEEELb0ELb1ELb1EEEvNS_9FwdParamsE --------------------------
	.section	.nv.shared._ZN10layer_norm31ln_parallel_residual_fwd_kernelINS_13Kernel_traitsIf6__halffS2_fjLj8192ELj1ELj1ELj8ELj16ENS_18Kernel_traits_baseILj8192EfS2_fS2_fjLj256EEEEELb0ELb1ELb1EEEvNS_9FwdParamsE,"aw",@nobits
	.sectionflags	@""
	.align	16
	.zero		1024


//--------------------- .nv.shared._ZN10layer_norm31ln_parallel_residual_fwd_kernelINS_13Kernel_traitsIf6__halffS2_fjLj8192ELj1ELj1ELj8ELj16ENS_18Kernel_traits_baseILj8192EfS2_fS2_fjLj256EEEEELb1ELb0ELb0EEEvNS_9FwdParamsE --------------------------
	.section	.nv.shared._ZN10layer_norm31ln_parallel_residual_fwd_kernelINS_13Kernel_traitsIf6__halffS2_fjLj8192ELj1ELj1ELj8ELj16ENS_18Kernel_traits_baseILj8192EfS2_fS2_fjLj256EEEEELb1ELb0ELb0EEEvNS_9FwdParamsE,"aw",@nobits
	.sectionflags	@""
	.align	16
	.zero		1024


//--------------------- .nv.shared._ZN10layer_norm31ln_parallel_residual_fwd_kernelINS_13Kernel_traitsIf6__halffS2_fjLj8192ELj1ELj1ELj8ELj16ENS_18Kernel_traits_baseILj8192EfS2_fS2_fjLj256EEEEELb1ELb0ELb1EEEvNS_9FwdParamsE --------------------------
	.section	.nv.shared._ZN10layer_norm31ln_parallel_residual_fwd_kernelINS_13Kernel_traitsIf6__halffS2_fjLj8192ELj1ELj1ELj8ELj16ENS_18Kernel_traits_baseILj8192EfS2_fS2_fjLj256EEEEELb1ELb0ELb1EEEvNS_9FwdParamsE,"aw",@nobits
	.sectionflags	@""
	.align	16
	.zero		1024


//--------------------- .nv.shared._ZN10layer_norm31ln_parallel_residual_fwd_kernelINS_13Kernel_traitsIf6__halffS2_fjLj8192ELj1ELj1ELj8ELj16ENS_18Kernel_traits_baseILj8192EfS2_fS2_fjLj256EEEEELb1ELb1ELb0EEEvNS_9FwdParamsE --------------------------
	.section	.nv.shared._ZN10layer_norm31ln_parallel_residual_fwd_kernelINS_13Kernel_traitsIf6__halffS2_fjLj8192ELj1ELj1ELj8ELj16ENS_18Kernel_traits_baseILj8192EfS2_fS2_fjLj256EEEEELb1ELb1ELb0EEEvNS_9FwdParamsE,"aw",@nobits
	.sectionflags	@""
	.align	16
	.zero		1024


//--------------------- .nv.shared._ZN10layer_norm31ln_parallel_residual_fwd_kernelINS_13Kernel_traitsIf6__halffS2_fjLj8192ELj1ELj1ELj8ELj16ENS_18Kernel_traits_baseILj8192EfS2_fS2_fjLj256EEEEELb1ELb1ELb1EEEvNS_9FwdParamsE --------------------------
	.section	.nv.shared._ZN10layer_norm31ln_parallel_residual_fwd_kernelINS_13Kernel_traitsIf6__halffS2_fjLj8192ELj1ELj1ELj8ELj16ENS_18Kernel_traits_baseILj8192EfS2_fS2_fjLj256EEEEELb1ELb1ELb1EEEvNS_9FwdParamsE,"aw",@nobits
	.sectionflags	@""
	.align	16
	.zero		1024


//--------------------- .nv.shared._ZN10layer_norm31ln_parallel_residual_fwd_kernelINS_13Kernel_traitsI6__halfffffjLj8192ELj1ELj1ELj8ELj16ENS_18Kernel_traits_baseILj8192ES2_ffffjLj256EEEEELb0ELb0ELb0EEEvNS_9FwdParamsE --------------------------
	.section	.nv.shared._ZN10layer_norm31ln_parallel_residual_fwd_kernelINS_13Kernel_traitsI6__halfffffjLj8192ELj1ELj1ELj8ELj16ENS_18Kernel_traits_baseILj8192ES2_ffffjLj256EEEEELb0ELb0ELb0EEEvNS_9FwdParamsE,"aw",@nobits
	.sectionflags	@""
	.align	16
	.zero		1024


//--------------------- .nv.shared._ZN10layer_norm31ln_parallel_residual_fwd_kernelINS_13Kernel_traitsI6__halfffffjLj8192ELj1ELj1ELj8ELj16ENS_18Kernel_traits_baseILj8192ES2_ffffjLj256EEEEELb0ELb0ELb1EEEvNS_9FwdParamsE --------------------------
	.section	.nv.shared._ZN10layer_norm31ln_parallel_residual_fwd_kernelINS_13Kernel_traitsI6__halfffffjLj8192ELj1ELj1ELj8ELj16ENS_18Kernel_traits_baseILj8192ES2_ffffjLj256EEEEELb0ELb0ELb1EEEvNS_9FwdParamsE,"aw",@nobits
	.sectionflags	@""
	.align	16
	.zero		1024


//--------------------- .nv.shared._ZN10layer_norm31ln_parallel_residual_fwd_kernelINS_13Kernel_traitsI6__halfffffjLj8192ELj1ELj1ELj8ELj16ENS_18Kernel_traits_baseILj8192ES2_ffffjLj256EEEEELb0ELb1ELb0EEEvNS_9FwdParamsE --------------------------
	.section	.nv.shared._ZN10layer_norm31ln_parallel_residual_fwd_kernelINS_13Kernel_traitsI6__halfffffjLj8192ELj1ELj1ELj8ELj16ENS_18Kernel_traits_baseILj8192ES2_ffffjLj256EEEEELb0ELb1ELb0EEEvNS_9FwdParamsE,"aw",@nobits
	.sectionflags	@""
	.align	16
	.zero		1024


//--------------------- .nv.shared._ZN10layer_norm31ln_parallel_residual_fwd_kernelINS_13Kernel_traitsI6__halfffffjLj8192ELj1ELj1ELj8ELj16ENS_18Kernel_traits_baseILj8192ES2_ffffjLj256EEEEELb0ELb1ELb1EEEvNS_9FwdParamsE --------------------------
	.section	.nv.shared._ZN10layer_norm31ln_parallel_residual_fwd_kernelINS_13Kernel_traitsI6__halfffffjLj8192ELj1ELj1ELj8ELj16ENS_18Kernel_traits_baseILj8192ES2_ffffjLj256EEEEELb0ELb1ELb1EEEvNS_9FwdParamsE,"aw",@nobits
	.sectionflags	@""
	.align	16
	.zero		1024


//--------------------- .nv.shared._ZN10layer_norm31ln_parallel_residual_fwd_kernelINS_13Kernel_traitsI6__halfffffjLj8192ELj1ELj1ELj8ELj16ENS_18Kernel_traits_baseILj8192ES2_ffffjLj256EEEEELb1ELb0ELb0EEEvNS_9FwdParamsE --------------------------
	.section	.nv.shared._ZN10layer_norm31ln_parallel_residual_fwd_kernelINS_13Kernel_traitsI6__halfffffjLj8192ELj1ELj1ELj8ELj16ENS_18Kernel_traits_baseILj8192ES2_ffffjLj256EEEEELb1ELb0ELb0EEEvNS_9FwdParamsE,"aw",@nobits
	.sectionflags	@""
	.align	16
	.zero		1024


//--------------------- .nv.shared._ZN10layer_norm31ln_parallel_residual_fwd_kernelINS_13Kernel_traitsI6__halfffffjLj8192ELj1ELj1ELj8ELj16ENS_18Kernel_traits_baseILj8192ES2_ffffjLj256EEEEELb1ELb0ELb1EEEvNS_9FwdParamsE --------------------------
	.section	.nv.shared._ZN10layer_norm31ln_parallel_residual_fwd_kernelINS_13Kernel_traitsI6__halfffffjLj8192ELj1ELj1ELj8ELj16ENS_18Kernel_traits_baseILj8192ES2_ffffjLj256EEEEELb1ELb0ELb1EEEvNS_9FwdParamsE,"aw",@nobits
	.sectionflags	@""
	.align	16
	.zero		1024


//--------------------- .nv.shared._ZN10layer_norm31ln_parallel_residual_fwd_kernelINS_13Kernel_traitsI6__halfffffjLj8192ELj1ELj1ELj8ELj16ENS_18Kernel_traits_baseILj8192ES2_ffffjLj256EEEEELb1ELb1ELb0EEEvNS_9FwdParamsE --------------------------
	.section	.nv.shared._ZN10layer_norm31ln_parallel_residual_fwd_kernelINS_13Kernel_traitsI6__halfffffjLj8192ELj1ELj1ELj8ELj16ENS_18Kernel_traits_baseILj8192ES2_ffffjLj256EEEEELb1ELb1ELb0EEEvNS_9FwdParamsE,"aw",@nobits
	.sectionflags	@""
	.align	16
	.zero		1024


//--------------------- .nv.shared._ZN10layer_norm31ln_parallel_residual_fwd_kernelINS_13Kernel_traitsI6__halfffffjLj8192ELj1ELj1ELj8ELj16ENS_18Kernel_traits_baseILj8192ES2_ffffjLj256EEEEELb1ELb1ELb1EEEvNS_9FwdParamsE --------------------------
	.section	.nv.shared._ZN10layer_norm31ln_parallel_residual_fwd_kernelINS_13Kernel_traitsI6__halfffffjLj8192ELj1ELj1ELj8ELj16ENS_18Kernel_traits_baseILj8192ES2_ffffjLj256EEEEELb1ELb1ELb1EEEvNS_9FwdParamsE,"aw",@nobits
	.sectionflags	@""
	.align	16
	.zero		1024


//--------------------- .nv.shared._ZN10layer_norm31ln_parallel_residual_fwd_kernelINS_13Kernel_traitsIfffffjLj8192ELj1ELj1ELj8ELj16ENS_18Kernel_traits_baseILj8192EfffffjLj256EEEEELb0ELb0ELb0EEEvNS_9FwdParamsE --------------------------
	.section	.nv.shared._ZN10layer_norm31ln_parallel_residual_fwd_kernelINS_13Kernel_traitsIfffffjLj8192ELj1ELj1ELj8ELj16ENS_18Kernel_traits_baseILj8192EfffffjLj256EEEEELb0ELb0ELb0EEEvNS_9FwdParamsE,"aw",@nobits
	.sectionflags	@""
	.align	16
	.zero		1024


//--------------------- .nv.shared._ZN10layer_norm31ln_parallel_residual_fwd_kernelINS_13Kernel_traitsIfffffjLj8192ELj1ELj1ELj8ELj16ENS_18Kernel_traits_baseILj8192EfffffjLj256EEEEELb0ELb0ELb1EEEvNS_9FwdParamsE --------------------------
	.section	.nv.shared._ZN10layer_norm31ln_parallel_residual_fwd_kernelINS_13Kernel_traitsIfffffjLj8192ELj1ELj1ELj8ELj16ENS_18Kernel_traits_baseILj8192EfffffjLj256EEEEELb0ELb0ELb1EEEvNS_9FwdParamsE,"aw",@nobits
	.sectionflags	@""
	.align	16
	.zero		1024


//--------------------- .nv.shared._ZN10layer_norm31ln_parallel_residual_fwd_kernelINS_13Kernel_traitsIfffffjLj8192ELj1ELj1ELj8ELj16ENS_18Kernel_traits_baseILj8192EfffffjLj256EEEEELb0ELb1ELb0EEEvNS_9FwdParamsE --------------------------
	.section	.nv.shared._ZN10layer_norm31ln_parallel_residual_fwd_kernelINS_13Kernel_traitsIfffffjLj8192ELj1ELj1ELj8ELj16ENS_18Kernel_traits_baseILj8192EfffffjLj256EEEEELb0ELb1ELb0EEEvNS_9FwdParamsE,"aw",@nobits
	.sectionflags	@""
	.align	16
	.zero		1024


//--------------------- .nv.shared._ZN10layer_norm31ln_parallel_residual_fwd_kernelINS_13Kernel_traitsIfffffjLj8192ELj1ELj1ELj8ELj16ENS_18Kernel_traits_baseILj8192EfffffjLj256EEEEELb0ELb1ELb1EEEvNS_9FwdParamsE --------------------------
	.section	.nv.shared._ZN10layer_norm31ln_parallel_residual_fwd_kernelINS_13Kernel_traitsIfffffjLj8192ELj1ELj1ELj8ELj16ENS_18Kernel_traits_baseILj8192EfffffjLj256EEEEELb0ELb1ELb1EEEvNS_9FwdParamsE,"aw",@nobits
	.sectionflags	@""
	.align	16
	.zero		1024


//--------------------- .nv.shared._ZN10layer_norm31ln_parallel_residual_fwd_kernelINS_13Kernel_traitsIfffffjLj8192ELj1ELj1ELj8ELj16ENS_18Kernel_traits_baseILj8192EfffffjLj256EEEEELb1ELb0ELb0EEEvNS_9FwdParamsE --------------------------
	.section	.nv.shared._ZN10layer_norm31ln_parallel_residual_fwd_kernelINS_13Kernel_traitsIfffffjLj8192ELj1ELj1ELj8ELj16ENS_18Kernel_traits_baseILj8192EfffffjLj256EEEEELb1ELb0ELb0EEEvNS_9FwdParamsE,"aw",@nobits
	.sectionflags	@""
	.align	16
	.zero		1024


//--------------------- .nv.shared._ZN10layer_norm31ln_parallel_residual_fwd_kernelINS_13Kernel_traitsIfffffjLj8192ELj1ELj1ELj8ELj16ENS_18Kernel_traits_baseILj8192EfffffjLj256EEEEELb1ELb0ELb1EEEvNS_9FwdParamsE --------------------------
	.section	.nv.shared._ZN10layer_norm31ln_parallel_residual_fwd_kernelINS_13Kernel_traitsIfffffjLj8192ELj1ELj1ELj8ELj16ENS_18Kernel_traits_baseILj8192EfffffjLj256EEEEELb1ELb0ELb1EEEvNS_9FwdParamsE,"aw",@nobits
	.sectionflags	@""
	.align	16
	.zero		1024


//--------------------- .nv.shared._ZN10layer_norm31ln_parallel_residual_fwd_kernelINS_13Kernel_traitsIfffffjLj8192ELj1ELj1ELj8ELj16ENS_18Kernel_traits_baseILj8192EfffffjLj256EEEEELb1ELb1ELb0EEEvNS_9FwdParamsE --------------------------
	.section	.nv.shared._ZN10layer_norm31ln_parallel_residual_fwd_kernelINS_13Kernel_traitsIfffffjLj8192ELj1ELj1ELj8ELj16ENS_18Kernel_traits_baseILj8192EfffffjLj256EEEEELb1ELb1ELb0EEEvNS_9FwdParamsE,"aw",@nobits
	.sectionflags	@""
	.align	16
	.zero		1024


//--------------------- .nv.shared._ZN10layer_norm31ln_parallel_residual_fwd_kernelINS_13Kernel_traitsIfffffjLj8192ELj1ELj1ELj8ELj16ENS_18Kernel_traits_baseILj8192EfffffjLj256EEEEELb1ELb1ELb1EEEvNS_9FwdParamsE --------------------------
	.section	.nv.shared._ZN10layer_norm31ln_parallel_residual_fwd_kernelINS_13Kernel_traitsIfffffjLj8192ELj1ELj1ELj8ELj16ENS_18Kernel_traits_baseILj8192EfffffjLj256EEEEELb1ELb1ELb1EEEvNS_9FwdParamsE,"aw",@nobits
	.sectionflags	@""
	.align	16
	.zero		1024


//--------------------- .nv.constant0._ZN10layer_norm31ln_parallel_residual_fwd_kernelINS_13Kernel_traitsI13__nv_bfloat16S2_S2_S2_fjLj8192ELj1ELj1ELj8ELj16ENS_18Kernel_traits_baseILj8192ES2_S2_S2_S2_fjLj256EEEEELb0ELb0ELb0EEEvNS_9FwdParamsE --------------------------
	.section	.nv.constant0._ZN10layer_norm31ln_parallel_residual_fwd_kernelINS_13Kernel_traitsI13__nv_bfloat16S2_S2_S2_fjLj8192ELj1ELj1ELj8ELj16ENS_18Kernel_traits_baseILj8192ES2_S2_S2_S2_fjLj256EEEEELb0ELb0ELb0EEEvNS_9FwdParamsE,"a",@progbits
	.sectionflags	@""
	.align	4
.nv.constant0._ZN10layer_norm31ln_parallel_residual_fwd_kernelINS_13Kernel_traitsI13__nv_bfloat16S2_S2_S2_fjLj8192ELj1ELj1ELj8ELj16ENS_18Kernel_traits_baseILj8192ES2_S2_S2_S2_fjLj256EEEEELb0ELb0ELb0EEEvNS_9FwdParamsE:
	.zero		1128


//--------------------- .nv.constant0._ZN10layer_norm31ln_parallel_residual_fwd_kernelINS_13Kernel_traitsI13__nv_bfloat16S2_S2_S2_fjLj8192ELj1ELj1ELj8ELj16ENS_18Kernel_traits_baseILj8192ES2_S2_S2_S2_fjLj256EEEEELb0ELb0ELb1EEEvNS_9FwdParamsE --------------------------
	.section	.nv.constant0._ZN10layer_norm31ln_parallel_residual_fwd_kernelINS_13Kernel_traitsI13__nv_bfloat16S2_S2_S2_fjLj8192ELj1ELj1ELj8ELj16ENS_18Kernel_traits_baseILj8192ES2_S2_S2_S2_fjLj256EEEEELb0ELb0ELb1EEEvNS_9FwdParamsE,"a",@progbits
	.sectionflags	@""
	.align	4
.nv.constant0._ZN10layer_norm31ln_parallel_residual_fwd_kernelINS_13Kernel_traitsI13__nv_bfloat16S2_S2_S2_fjLj8192ELj1ELj1ELj8ELj16ENS_18Kernel_traits_baseILj8192ES2_S2_S2_S2_fjLj256EEEEELb0ELb0ELb1EEEvNS_9FwdParamsE:
	.zero		1128


//--------------------- .nv.constant0._ZN10layer_norm31ln_parallel_residual_fwd_kernelINS_13Kernel_traitsI13__nv_bfloat16S2_S2_S2_fjLj8192ELj1ELj1ELj8ELj16ENS_18Kernel_traits_baseILj8192ES2_S2_S2_S2_fjLj256EEEEELb0ELb1ELb0EEEvNS_9FwdParamsE --------------------------
	.section	.nv.constant0._ZN10layer_norm31ln_parallel_residual_fwd_kernelINS_13Kernel_traitsI13__nv_bfloat16S2_S2_S2_fjLj8192ELj1ELj1ELj8ELj16ENS_18Kernel_traits_baseILj8192ES2_S2_S2_S2_fjLj256EEEEELb0ELb1ELb0EEEvNS_9FwdParamsE,"a",@progbits
	.sectionflags	@""
	.align	4
.nv.constant0._ZN10layer_norm31ln_parallel_residual_fwd_kernelINS_13Kernel_traitsI13__nv_bfloat16S2_S2_S2_fjLj8192ELj1ELj1ELj8ELj16ENS_18Kernel_traits_baseILj8192ES2_S2_S2_S2_fjLj256EEEEELb0ELb1ELb0EEEvNS_9FwdParamsE:
	.zero		1128


//--------------------- .nv.constant0._ZN10layer_norm31ln_parallel_residual_fwd_kernelINS_13Kernel_traitsI13__nv_bfloat16S2_S2_S2_fjLj8192ELj1ELj1ELj8ELj16ENS_18Kernel_traits_baseILj8192ES2_S2_S2_S2_fjLj256EEEEELb0ELb1ELb1EEEvNS_9FwdParamsE --------------------------
	.section	.nv.constant0._ZN10layer_norm31ln_parallel_residual_fwd_kernelINS_13Kernel_traitsI13__nv_bfloat16S2_S2_S2_fjLj8192ELj1ELj1ELj8ELj16ENS_18Kernel_traits_baseILj8192ES2_S2_S2_S2_fjLj256EEEEELb0ELb1ELb1EEEvNS_9FwdParamsE,"a",@progbits
	.sectionflags	@""
	.align	4
.nv.constant0._ZN10layer_norm31ln_parallel_residual_fwd_kernelINS_13Kernel_traitsI13__nv_bfloat16S2_S2_S2_fjLj8192ELj1ELj1ELj8ELj16ENS_18Kernel_traits_baseILj8192ES2_S2_S2_S2_fjLj256EEEEELb0ELb1ELb1EEEvNS_9FwdParamsE:
	.zero		1128


//--------------------- .nv.constant0._ZN10layer_norm31ln_parallel_residual_fwd_kernelINS_13Kernel_traitsI13__nv_bfloat16S2_S2_S2_fjLj8192ELj1ELj1ELj8ELj16ENS_18Kernel_traits_baseILj8192ES2_S2_S2_S2_fjLj256EEEEELb1ELb0ELb0EEEvNS_9FwdParamsE --------------------------
	.section	.nv.constant0._ZN10layer_norm31ln_parallel_residual_fwd_kernelINS_13Kernel_traitsI13__nv_bfloat16S2_S2_S2_fjLj8192ELj1ELj1ELj8ELj16ENS_18Kernel_traits_baseILj8192ES2_S2_S2_S2_fjLj256EEEEELb1ELb0ELb0EEEvNS_9FwdParamsE,"a",@progbits
	.sectionflags	@""
	.align	4
.nv.constant0._ZN10layer_norm31ln_parallel_residual_fwd_kernelINS_13Kernel_traitsI13__nv_bfloat16S2_S2_S2_fjLj8192ELj1ELj1ELj8ELj16ENS_18Kernel_traits_baseILj8192ES2_S2_S2_S2_fjLj256EEEEELb1ELb0ELb0EEEvNS_9FwdParamsE:
	.zero		1128


//--------------------- .nv.constant0._ZN10layer_norm31ln_parallel_residual_fwd_kernelINS_13Kernel_traitsI13__nv_bfloat16S2_S2_S2_fjLj8192ELj1ELj1ELj8ELj16ENS_18Kernel_traits_baseILj8192ES2_S2_S2_S2_fjLj256EEEEELb1ELb0ELb1EEEvNS_9FwdParamsE --------------------------
	.section	.nv.constant0._ZN10layer_norm31ln_parallel_residual_fwd_kernelINS_13Kernel_traitsI13__nv_bfloat16S2_S2_S2_fjLj8192ELj1ELj1ELj8ELj16ENS_18Kernel_traits_baseILj8192ES2_S2_S2_S2_fjLj256EEEEELb1ELb0ELb1EEEvNS_9FwdParamsE,"a",@progbits
	.sectionflags	@""
	.align	4
.nv.constant0._ZN10layer_norm31ln_parallel_residual_fwd_kernelINS_13Kernel_traitsI13__nv_bfloat16S2_S2_S2_fjLj8192ELj1ELj1ELj8ELj16ENS_18Kernel_traits_baseILj8192ES2_S2_S2_S2_fjLj256EEEEELb1ELb0ELb1EEEvNS_9FwdParamsE:
	.zero		1128


//--------------------- .nv.constant0._ZN10layer_norm31ln_parallel_residual_fwd_kernelINS_13Kernel_traitsI13__nv_bfloat16S2_S2_S2_fjLj8192ELj1ELj1ELj8ELj16ENS_18Kernel_traits_baseILj8192ES2_S2_S2_S2_fjLj256EEEEELb1ELb1ELb0EEEvNS_9FwdParamsE --------------------------
	.section	.nv.constant0._ZN10layer_norm31ln_parallel_residual_fwd_kernelINS_13Kernel_traitsI13__nv_bfloat16S2_S2_S2_fjLj8192ELj1ELj1ELj8ELj16ENS_18Kernel_traits_baseILj8192ES2_S2_S2_S2_fjLj256EEEEELb1ELb1ELb0EEEvNS_9FwdParamsE,"a",@progbits
	.sectionflags	@""
	.align	4
.nv.constant0._ZN10layer_norm31ln_parallel_residual_fwd_kernelINS_13Kernel_traitsI13__nv_bfloat16S2_S2_S2_fjLj8192ELj1ELj1ELj8ELj16ENS_18Kernel_traits_baseILj8192ES2_S2_S2_S2_fjLj256EEEEELb1ELb1ELb0EEEvNS_9FwdParamsE:
	.zero		1128


//--------------------- .nv.constant0._ZN10layer_norm31ln_parallel_residual_fwd_kernelINS_13Kernel_traitsI13__nv_bfloat16S2_S2_S2_fjLj8192ELj1ELj1ELj8ELj16ENS_18Kernel_traits_baseILj8192ES2_S2_S2_S2_fjLj256EEEEELb1ELb1ELb1EEEvNS_9FwdParamsE --------------------------
	.section	.nv.constant0._ZN10layer_norm31ln_parallel_residual_fwd_kernelINS_13Kernel_traitsI13__nv_bfloat16S2_S2_S2_fjLj8192ELj1ELj1ELj8ELj16ENS_18Kernel_traits_baseILj8192ES2_S2_S2_S2_fjLj256EEEEELb1ELb1ELb1EEEvNS_9FwdParamsE,"a",@progbits
	.sectionflags	@""
	.align	4
.nv.constant0._ZN10layer_norm31ln_parallel_residual_fwd_kernelINS_13Kernel_traitsI13__nv_bfloat16S2_S2_S2_fjLj8192ELj1ELj1ELj8ELj16ENS_18Kernel_traits_baseILj8192ES2_S2_S2_S2_fjLj256EEEEELb1ELb1ELb1EEEvNS_9FwdParamsE:
	.zero		1128


//--------------------- .nv.constant0._ZN10layer_norm31ln_parallel_residual_fwd_kernelINS_13Kernel_traitsI6__halfS2_S2_S2_fjLj8192ELj1ELj1ELj8ELj16ENS_18Kernel_traits_baseILj8192ES2_S2_S2_S2_fjLj256EEEEELb0ELb0ELb0EEEvNS_9FwdParamsE --------------------------
	.section	.nv.constant0._ZN10layer_norm31ln_parallel_residual_fwd_kernelINS_13Kernel_traitsI6__halfS2_S2_S2_fjLj8192ELj1ELj1ELj8ELj16ENS_18Kernel_traits_baseILj8192ES2_S2_S2_S2_fjLj256EEEEELb0ELb0ELb0EEEvNS_9FwdParamsE,"a",@progbits
	.sectionflags	@""
	.align	4
.nv.constant0._ZN10layer_norm31ln_parallel_residual_fwd_kernelINS_13Kernel_traitsI6__halfS2_S2_S2_fjLj8192ELj1ELj1ELj8ELj16ENS_18Kernel_traits_baseILj8192ES2_S2_S2_S2_fjLj256EEEEELb0ELb0ELb0EEEvNS_9FwdParamsE:
	.zero		1128


//--------------------- .nv.constant0._ZN10layer_norm31ln_parallel_residual_fwd_kernelINS_13Kernel_traitsI6__halfS2_S2_S2_fjLj8192ELj1ELj1ELj8ELj16ENS_18Kernel_traits_baseILj8192ES2_S2_S2_S2_fjLj256EEEEELb0ELb0ELb1EEEvNS_9FwdParamsE --------------------------
	.section	.nv.constant0._ZN10layer_norm31ln_parallel_residual_fwd_kernelINS_13Kernel_traitsI6__halfS2_S2_S2_fjLj8192ELj1ELj1ELj8ELj16ENS_18Kernel_traits_baseILj8192ES2_S2_S2_S2_fjLj256EEEEELb0ELb0ELb1EEEvNS_9FwdParamsE,"a",@progbits
	.sectionflags	@""
	.align	4
.nv.constant0._ZN10layer_norm31ln_parallel_residual_fwd_kernelINS_13Kernel_traitsI6__halfS2_S2_S2_fjLj8192ELj1ELj1ELj8ELj16ENS_18Kernel_traits_baseILj8192ES2_S2_S2_S2_fjLj256EEEEELb0ELb0ELb1EEEvNS_9FwdParamsE:
	.zero		1128


//--------------------- .nv.constant0._ZN10layer_norm31ln_parallel_residual_fwd_kernelINS_13Kernel_traitsI6__halfS2_S2_S2_fjLj8192ELj1ELj1ELj8ELj16ENS_18Kernel_traits_baseILj8192ES2_S2_S2_S2_fjLj256EEEEELb0ELb1ELb0EEEvNS_9FwdParamsE --------------------------
	.section	.nv.constant0._ZN10layer_norm31ln_parallel_residual_fwd_kernelINS_13Kernel_traitsI6__halfS2_S2_S2_fjLj8192ELj1ELj1ELj8ELj16ENS_18Kernel_traits_baseILj8192ES2_S2_S2_S2_fjLj256EEEEELb0ELb1ELb0EEEvNS_9FwdParamsE,"a",@progbits
	.sectionflags	@""
	.align	4
.nv.constant0._ZN10layer_norm31ln_parallel_residual_fwd_kernelINS_13Kernel_traitsI6__halfS2_S2_S2_fjLj8192ELj1ELj1ELj8ELj16ENS_18Kernel_traits_baseILj8192ES2_S2_S2_S2_fjLj256EEEEELb0ELb1ELb0EEEvNS_9FwdParamsE:
	.zero		1128


//--------------------- .nv.constant0._ZN10layer_norm31ln_parallel_residual_fwd_kernelINS_13Kernel_traitsI6__halfS2_S2_S2_fjLj8192ELj1ELj1ELj8ELj16ENS_18Kernel_traits_baseILj8192ES2_S2_S2_S2_fjLj256EEEEELb0ELb1ELb1EEEvNS_9FwdParamsE --------------------------
	.section	.nv.constant0._ZN10layer_norm31ln_parallel_residual_fwd_kernelINS_13Kernel_traitsI6__halfS2_S2_S2_fjLj8192ELj1ELj1ELj8ELj16ENS_18Kernel_traits_baseILj8192ES2_S2_S2_S2_fjLj256EEEEELb0ELb1ELb1EEEvNS_9FwdParamsE,"a",@progbits
	.sectionflags	@""
	.align	4
.nv.constant0._ZN10layer_norm31ln_parallel_residual_fwd_kernelINS_13Kernel_traitsI6__halfS2_S2_S2_fjLj8192ELj1ELj1ELj8ELj16ENS_18Kernel_traits_baseILj8192ES2_S2_S2_S2_fjLj256EEEEELb0ELb1ELb1EEEvNS_9FwdParamsE:
	.zero		1128


//--------------------- .nv.constant0._ZN10layer_norm31ln_parallel_residual_fwd_kernelINS_13Kernel_traitsI6__halfS2_S2_S2_fjLj8192ELj1ELj1ELj8ELj16ENS_18Kernel_traits_baseILj8192ES2_S2_S2_S2_fjLj256EEEEELb1ELb0ELb0EEEvNS_9FwdParamsE --------------------------
	.section	.nv.constant0._ZN10layer_norm31ln_parallel_residual_fwd_kernelINS_13Kernel_traitsI6__halfS2_S2_S2_fjLj8192ELj1ELj1ELj8ELj16ENS_18Kernel_traits_baseILj8192ES2_S2_S2_S2_fjLj256EEEEELb1ELb0ELb0EEEvNS_9FwdParamsE,"a",@progbits
	.sectionflags	@""
	.align	4
.nv.constant0._ZN10layer_norm31ln_parallel_residual_fwd_kernelINS_13Kernel_traitsI6__halfS2_S2_S2_fjLj8192ELj1ELj1ELj8ELj16ENS_18Kernel_traits_baseILj8192ES2_S2_S2_S2_fjLj256EEEEELb1ELb0ELb0EEEvNS_9FwdParamsE:
	.zero		1128


//--------------------- .nv.constant0._ZN10layer_norm31ln_parallel_residual_fwd_kernelINS_13Kernel_traitsI6__halfS2_S2_S2_fjLj8192ELj1ELj1ELj8ELj16ENS_18Kernel_traits_baseILj8192ES2_S2_S2_S2_fjLj256EEEEELb1ELb0ELb1EEEvNS_9FwdParamsE --------------------------
	.section	.nv.constant0._ZN10layer_norm31ln_parallel_residual_fwd_kernelINS_13Kernel_traitsI6__halfS2_S2_S2_fjLj8192ELj1ELj1ELj8ELj16ENS_18Kernel_traits_baseILj8192ES2_S2_S2_S2_fjLj256EEEEELb1ELb0ELb1EEEvNS_9FwdParamsE,"a",@progbits
	.sectionflags	@""
	.align	4
.nv.constant0._ZN10layer_norm31ln_parallel_residual_fwd_kernelINS_13Kernel_traitsI6__halfS2_S2_S2_fjLj8192ELj1ELj1ELj8ELj16ENS_18Kernel_traits_baseILj8192ES2_S2_S2_S2_fjLj256EEEEELb1ELb0ELb1EEEvNS_9FwdParamsE:
	.zero		1128


//--------------------- .nv.constant0._ZN10layer_norm31ln_parallel_residual_fwd_kernelINS_13Kernel_traitsI6__halfS2_S2_S2_fjLj8192ELj1ELj1ELj8ELj16ENS_18Kernel_traits_baseILj8192ES2_S2_S2_S2_fjLj256EEEEELb1ELb1ELb0EEEvNS_9FwdParamsE --------------------------
	.section	.nv.constant0._ZN10layer_norm31ln_parallel_residual_fwd_kernelINS_13Kernel_traitsI6__halfS2_S2_S2_fjLj8192ELj1ELj1ELj8ELj16ENS_18Kernel_traits_baseILj8192ES2_S2_S2_S2_fjLj256EEEEELb1ELb1ELb0EEEvNS_9FwdParamsE,"a",@progbits
	.sectionflags	@""
	.align	4
.nv.constant0._ZN10layer_norm31ln_parallel_residual_fwd_kernelINS_13Kernel_traitsI6__halfS2_S2_S2_fjLj8192ELj1ELj1ELj8ELj16ENS_18Kernel_traits_baseILj8192ES2_S2_S2_S2_fjLj256EEEEELb1ELb1ELb0EEEvNS_9FwdParamsE:
	.zero		1128


//--------------------- .nv.constant0._ZN10layer_norm31ln_parallel_residual_fwd_kernelINS_13Kernel_traitsI6__halfS2_S2_S2_fjLj8192ELj1ELj1ELj8ELj16ENS_18Kernel_traits_baseILj8192ES2_S2_S2_S2_fjLj256EEEEELb1ELb1ELb1EEEvNS_9FwdParamsE --------------------------
	.section	.nv.constant0._ZN10layer_norm31ln_parallel_residual_fwd_kernelINS_13Kernel_traitsI6__halfS2_S2_S2_fjLj8192ELj1ELj1ELj8ELj16ENS_18Kernel_traits_baseILj8192ES2_S2_S2_S2_fjLj256EEEEELb1ELb1ELb1EEEvNS_9FwdParamsE,"a",@progbits
	.sectionflags	@""
	.align	4
.nv.constant0._ZN10layer_norm31ln_parallel_residual_fwd_kernelINS_13Kernel_traitsI6__halfS2_S2_S2_fjLj8192ELj1ELj1ELj8ELj16ENS_18Kernel_traits_baseILj8192ES2_S2_S2_S2_fjLj256EEEEELb1ELb1ELb1EEEvNS_9FwdParamsE:
	.zero		1128


//--------------------- .nv.constant0._ZN10layer_norm31ln_parallel_residual_fwd_kernelINS_13Kernel_traitsIf13__nv_bfloat16S2_S2_fjLj8192ELj1ELj1ELj8ELj16ENS_18Kernel_traits_baseILj8192EfS2_S2_S2_fjLj256EEEEELb0ELb0ELb0EEEvNS_9FwdParamsE --------------------------
	.section	.nv.constant0._ZN10layer_norm31ln_parallel_residual_fwd_kernelINS_13Kernel_traitsIf13__nv_bfloat16S2_S2_fjLj8192ELj1ELj1ELj8ELj16ENS_18Kernel_traits_baseILj8192EfS2_S2_S2_fjLj256EEEEELb0ELb0ELb0EEEvNS_9FwdParamsE,"a",@progbits
	.sectionflags	@""
	.align	4
.nv.constant0._ZN10layer_norm31ln_parallel_residual_fwd_kernelINS_13Kernel_traitsIf13__nv_bfloat16S2_S2_fjLj8192ELj1ELj1ELj8ELj16ENS_18Kernel_traits_baseILj8192EfS2_S2_S2_fjLj256EEEEELb0ELb0ELb0EEEvNS_9FwdParamsE:
	.zero		1128


//--------------------- .nv.constant0._ZN10layer_norm31ln_parallel_residual_fwd_kernelINS_13Kernel_traitsIf13__nv_bfloat16S2_S2_fjLj8192ELj1ELj1ELj8ELj16ENS_18Kernel_traits_baseILj8192EfS2_S2_S2_fjLj256EEEEELb0ELb0ELb1EEEvNS_9FwdParamsE --------------------------
	.section	.nv.constant0._ZN10layer_norm31ln_parallel_residual_fwd_kernelINS_13Kernel_traitsIf13__nv_bfloat16S2_S2_fjLj8192ELj1ELj1ELj8ELj16ENS_18Kernel_traits_baseILj8192EfS2_S2_S2_fjLj256EEEEELb0ELb0ELb1EEEvNS_9FwdParamsE,"a",@progbits
	.sectionflags	@""
	.align	4
.nv.constant0._ZN10layer_norm31ln_parallel_residual_fwd_kernelINS_13Kernel_traitsIf13__nv_bfloat16S2_S2_fjLj8192ELj1ELj1ELj8ELj16ENS_18Kernel_traits_baseILj8192EfS2_S2_S2_fjLj256EEEEELb0ELb0ELb1EEEvNS_9FwdParamsE:
	.zero		1128


//--------------------- .nv.constant0._ZN10layer_norm31ln_parallel_residual_fwd_kernelINS_13Kernel_traitsIf13__nv_bfloat16S2_S2_fjLj8192ELj1ELj1ELj8ELj16ENS_18Kernel_traits_baseILj8192EfS2_S2_S2_fjLj256EEEEELb0ELb1ELb0EEEvNS_9FwdParamsE --------------------------
	.section	.nv.constant0._ZN10layer_norm31ln_parallel_residual_fwd_kernelINS_13Kernel_traitsIf13__nv_bfloat16S2_S2_fjLj8192ELj1ELj1ELj8ELj16ENS_18Kernel_traits_baseILj8192EfS2_S2_S2_fjLj256EEEEELb0ELb1ELb0EEEvNS_9FwdParamsE,"a",@progbits
	.sectionflags	@""
	.align	4
.nv.constant0._ZN10layer_norm31ln_parallel_residual_fwd_kernelINS_13Kernel_traitsIf13__nv_bfloat16S2_S2_fjLj8192ELj1ELj1ELj8ELj16ENS_18Kernel_traits_baseILj8192EfS2_S2_S2_fjLj256EEEEELb0ELb1ELb0EEEvNS_9FwdParamsE:
	.zero		1128


//--------------------- .nv.constant0._ZN10layer_norm31ln_parallel_residual_fwd_kernelINS_13Kernel_traitsIf13__nv_bfloat16S2_S2_fjLj8192ELj1ELj1ELj8ELj16ENS_18Kernel_traits_baseILj8192EfS2_S2_S2_fjLj256EEEEELb0ELb1ELb1EEEvNS_9FwdParamsE --------------------------
	.section	.nv.constant0._ZN10layer_norm31ln_parallel_residual_fwd_kernelINS_13Kernel_traitsIf13__nv_bfloat16S2_S2_fjLj8192ELj1ELj1ELj8ELj16ENS_18Kernel_traits_baseILj8192EfS2_S2_S2_fjLj256EEEEELb0ELb1ELb1EEEvNS_9FwdParamsE,"a",@progbits
	.sectionflags	@""
	.align	4
.nv.constant0._ZN10layer_norm31ln_parallel_residual_fwd_kernelINS_13Kernel_traitsIf13__nv_bfloat16S2_S2_fjLj8192ELj1ELj1ELj8ELj16ENS_18Kernel_traits_baseILj8192EfS2_S2_S2_fjLj256EEEEELb0ELb1ELb1EEEvNS_9FwdParamsE:
	.zero		1128


//--------------------- .nv.constant0._ZN10layer_norm31ln_parallel_residual_fwd_kernelINS_13Kernel_traitsIf13__nv_bfloat16S2_S2_fjLj8192ELj1ELj1ELj8ELj16ENS_18Kernel_traits_baseILj8192EfS2_S2_S2_fjLj256EEEEELb1ELb0ELb0EEEvNS_9FwdParamsE --------------------------
	.section	.nv.constant0._ZN10layer_norm31ln_parallel_residual_fwd_kernelINS_13Kernel_traitsIf13__nv_bfloat16S2_S2_fjLj8192ELj1ELj1ELj8ELj16ENS_18Kernel_traits_baseILj8192EfS2_S2_S2_fjLj256EEEEELb1ELb0ELb0EEEvNS_9FwdParamsE,"a",@progbits
	.sectionflags	@""
	.align	4
.nv.constant0._ZN10layer_norm31ln_parallel_residual_fwd_kernelINS_13Kernel_traitsIf13__nv_bfloat16S2_S2_fjLj8192ELj1ELj1ELj8ELj16ENS_18Kernel_traits_baseILj8192EfS2_S2_S2_fjLj256EEEEELb1ELb0ELb0EEEvNS_9FwdParamsE:
	.zero		1128


//--------------------- .nv.constant0._ZN10layer_norm31ln_parallel_residual_fwd_kernelINS_13Kernel_traitsIf13__nv_bfloat16S2_S2_fjLj8192ELj1ELj1ELj8ELj16ENS_18Kernel_traits_baseILj8192EfS2_S2_S2_fjLj256EEEEELb1ELb0ELb1EEEvNS_9FwdParamsE --------------------------
	.section	.nv.constant0._ZN10layer_norm31ln_parallel_residual_fwd_kernelINS_13Kernel_traitsIf13__nv_bfloat16S2_S2_fjLj8192ELj1ELj1ELj8ELj16ENS_18Kernel_traits_baseILj8192EfS2_S2_S2_fjLj256EEEEELb1ELb0ELb1EEEvNS_9FwdParamsE,"a",@progbits
	.sectionflags	@""
	.align	4
.nv.constant0._ZN10layer_norm31ln_parallel_residual_fwd_kernelINS_13Kernel_traitsIf13__nv_bfloat16S2_S2_fjLj8192ELj1ELj1ELj8ELj16ENS_18Kernel_traits_baseILj8192EfS2_S2_S2_fjLj256EEEEELb1ELb0ELb1EEEvNS_9FwdParamsE:
	.zero		1128


//--------------------- .nv.constant0._ZN10layer_norm31ln_parallel_residual_fwd_kernelINS_13Kernel_traitsIf13__nv_bfloat16S2_S2_fjLj8192ELj1ELj1ELj8ELj16ENS_18Kernel_traits_baseILj8192EfS2_S2_S2_fjLj256EEEEELb1ELb1ELb0EEEvNS_9FwdParamsE --------------------------
	.section	.nv.constant0._ZN10layer_norm31ln_parallel_residual_fwd_kernelINS_13Kernel_traitsIf13__nv_bfloat16S2_S2_fjLj8192ELj1ELj1ELj8ELj16ENS_18Kernel_traits_baseILj8192EfS2_S2_S2_fjLj256EEEEELb1ELb1ELb0EEEvNS_9FwdParamsE,"a",@progbits
	.sectionflags	@""
	.align	4
.nv.constant0._ZN10layer_norm31ln_parallel_residual_fwd_kernelINS_13Kernel_traitsIf13__nv_bfloat16S2_S2_fjLj8192ELj1ELj1ELj8ELj16ENS_18Kernel_traits_baseILj8192EfS2_S2_S2_fjLj256EEEEELb1ELb1ELb0EEEvNS_9FwdParamsE:
	.zero		1128


//--------------------- .nv.constant0._ZN10layer_norm31ln_parallel_residual_fwd_kernelINS_13Kernel_traitsIf13__nv_bfloat16S2_S2_fjLj8192ELj1ELj1ELj8ELj16ENS_18Kernel_traits_baseILj8192EfS2_S2_S2_fjLj256EEEEELb1ELb1ELb1EEEvNS_9FwdParamsE --------------------------
	.section	.nv.constant0._ZN10layer_norm31ln_parallel_residual_fwd_kernelINS_13Kernel_traitsIf13__nv_bfloat16S2_S2_fjLj8192ELj1ELj1ELj8ELj16ENS_18Kernel_traits_baseILj8192EfS2_S2_S2_fjLj256EEEEELb1ELb1ELb1EEEvNS_9FwdParamsE,"a",@progbits
	.sectionflags	@""
	.align	4
.nv.constant0._ZN10layer_norm31ln_parallel_residual_fwd_kernelINS_13Kernel_traitsIf13__nv_bfloat16S2_S2_fjLj8192ELj1ELj1ELj8ELj16ENS_18Kernel_traits_baseILj8192EfS2_S2_S2_fjLj256EEEEELb1ELb1ELb1EEEvNS_9FwdParamsE:
	.zero		1128


//--------------------- .nv.constant0._ZN10layer_norm31ln_parallel_residual_fwd_kernelINS_13Kernel_traitsI13__nv_bfloat16S2_fS2_fjLj8192ELj1ELj1ELj8ELj16ENS_18Kernel_traits_baseILj8192ES2_S2_fS2_fjLj256EEEEELb0ELb0ELb0EEEvNS_9FwdParamsE --------------------------
	.section	.nv.constant0._ZN10layer_norm31ln_parallel_residual_fwd_kernelINS_13Kernel_traitsI13__nv_bfloat16S2_fS2_fjLj8192ELj1ELj1ELj8ELj16ENS_18Kernel_traits_baseILj8192ES2_S2_fS2_fjLj256EEEEELb0ELb0ELb0EEEvNS_9FwdParamsE,"a",@progbits
	.sectionflags	@""
	.align	4
.nv.constant0._ZN10layer_norm31ln_parallel_residual_fwd_kernelINS_13Kernel_traitsI13__nv_bfloat16S2_fS2_fjLj8192ELj1ELj1ELj8ELj16ENS_18Kernel_traits_baseILj8192ES2_S2_fS2_fjLj256EEEEELb0ELb0ELb0EEEvNS_9FwdParamsE:
	.zero		1128


//--------------------- .nv.constant0._ZN10layer_norm31ln_parallel_residual_fwd_kernelINS_13Kernel_traitsI13__nv_bfloat16S2_fS2_fjLj8192ELj1ELj1ELj8ELj16ENS_18Kernel_traits_baseILj8192ES2_S2_fS2_fjLj256EEEEELb0ELb0ELb1EEEvNS_9FwdParamsE --------------------------
	.section	.nv.constant0._ZN10layer_norm31ln_parallel_residual_fwd_kernelINS_13Kernel_traitsI13__nv_bfloat16S2_fS2_fjLj8192ELj1ELj1ELj8ELj16ENS_18Kernel_traits_baseILj8192ES2_S2_fS2_fjLj256EEEEELb0ELb0ELb1EEEvNS_9FwdParamsE,"a",@progbits
	.sectionflags	@""
	.align	4
.nv.constant0._ZN10layer_norm31ln_parallel_residual_fwd_kernelINS_13Kernel_traitsI13__nv_bfloat16S2_fS2_fjLj8192ELj1ELj1ELj8ELj16ENS_18Kernel_traits_baseILj8192ES2_S2_fS2_fjLj256EEEEELb0ELb0ELb1EEEvNS_9FwdParamsE:
	.zero		1128


//--------------------- .nv.constant0._ZN10layer_norm31ln_parallel_residual_fwd_kernelINS_13Kernel_traitsI13__nv_bfloat16S2_fS2_fjLj8192ELj1ELj1ELj8ELj16ENS_18Kernel_traits_baseILj8192ES2_S2_fS2_fjLj256EEEEELb0ELb1ELb0EEEvNS_9FwdParamsE --------------------------
	.section	.nv.constant0._ZN10layer_norm31ln_parallel_residual_fwd_kernelINS_13Kernel_traitsI13__nv_bfloat16S2_fS2_fjLj8192ELj1ELj1ELj8ELj16ENS_18Kernel_traits_baseILj8192ES2_S2_fS2_fjLj256EEEEELb0ELb1ELb0EEEvNS_9FwdParamsE,"a",@progbits
	.sectionflags	@""
	.align	4
.nv.constant0._ZN10layer_norm31ln_parallel_residual_fwd_kernelINS_13Kernel_traitsI13__nv_bfloat16S2_fS2_fjLj8192ELj1ELj1ELj8ELj16ENS_18Kernel_traits_baseILj8192ES2_S2_fS2_fjLj256EEEEELb0ELb1ELb0EEEvNS_9FwdParamsE:
	.zero		1128


//--------------------- .nv.constant0._ZN10layer_norm31ln_parallel_residual_fwd_kernelINS_13Kernel_traitsI13__nv_bfloat16S2_fS2_fjLj8192ELj1ELj1ELj8ELj16ENS_18Kernel_traits_baseILj8192ES2_S2_fS2_fjLj256EEEEELb0ELb1ELb1EEEvNS_9FwdParamsE --------------------------
	.section	.nv.constant0._ZN10layer_norm31ln_parallel_residual_fwd_kernelINS_13Kernel_traitsI13__nv_bfloat16S2_fS2_fjLj8192ELj1ELj1ELj8ELj16ENS_18Kernel_traits_baseILj8192ES2_S2_fS2_fjLj256EEEEELb0ELb1ELb1EEEvNS_9FwdParamsE,"a",@progbits
	.sectionflags	@""
	.align	4
.nv.constant0._ZN10layer_norm31ln_parallel_residual_fwd_kernelINS_13Kernel_traitsI13__nv_bfloat16S2_fS2_fjLj8192ELj1ELj1ELj8ELj16ENS_18Kernel_traits_baseILj8192ES2_S2_fS2_fjLj256EEEEELb0ELb1ELb1EEEvNS_9FwdParamsE:
	.zero		1128


//--------------------- .nv.constant0._ZN10layer_norm31ln_parallel_residual_fwd_kernelINS_13Kernel_traitsI13__nv_bfloat16S2_fS2_fjLj8192ELj1ELj1ELj8ELj16ENS_18Kernel_traits_baseILj8192ES2_S2_fS2_fjLj256EEEEELb1ELb0ELb0EEEvNS_9FwdParamsE --------------------------
	.section	.nv.constant0._ZN10layer_norm31ln_parallel_residual_fwd_kernelINS_13Kernel_traitsI13__nv_bfloat16S2_fS2_fjLj8192ELj1ELj1ELj8ELj16ENS_18Kernel_traits_baseILj8192ES2_S2_fS2_fjLj256EEEEELb1ELb0ELb0EEEvNS_9FwdParamsE,"a",@progbits
	.sectionflags	@""
	.align	4
.nv.constant0._ZN10layer_norm31ln_parallel_residual_fwd_kernelINS_13Kernel_traitsI13__nv_bfloat16S2_fS2_fjLj8192ELj1ELj1ELj8ELj16ENS_18Kernel_traits_baseILj8192ES2_S2_fS2_fjLj256EEEEELb1ELb0ELb0EEEvNS_9FwdParamsE:
	.zero		1128


//--------------------- .nv.constant0._ZN10layer_norm31ln_parallel_residual_fwd_kernelINS_13Kernel_traitsI13__nv_bfloat16S2_fS2_fjLj8192ELj1ELj1ELj8ELj16ENS_18Kernel_traits_baseILj8192ES2_S2_fS2_fjLj256EEEEELb1ELb0ELb1EEEvNS_9FwdParamsE --------------------------
	.section	.nv.constant0._ZN10layer_norm31ln_parallel_residual_fwd_kernelINS_13Kernel_traitsI13__nv_bfloat16S2_fS2_fjLj8192ELj1ELj1ELj8ELj16ENS_18Kernel_traits_baseILj8192ES2_S2_fS2_fjLj256EEEEELb1ELb0ELb1EEEvNS_9FwdParamsE,"a",@progbits
	.sectionflags	@""
	.align	4
.nv.constant0._ZN10layer_norm31ln_parallel_residual_fwd_kernelINS_13Kernel_traitsI13__nv_bfloat16S2_fS2_fjLj8192ELj1ELj1ELj8ELj16ENS_18Kernel_traits_baseILj8192ES2_S2_fS2_fjLj256EEEEELb1ELb0ELb1EEEvNS_9FwdParamsE:
	.zero		1128


//--------------------- .nv.constant0._ZN10layer_norm31ln_parallel_residual_fwd_kernelINS_13Kernel_traitsI13__nv_bfloat16S2_fS2_fjLj8192ELj1ELj1ELj8ELj16ENS_18Kernel_traits_baseILj8192ES2_S2_fS2_fjLj256EEEEELb1ELb1ELb0EEEvNS_9FwdParamsE --------------------------
	.section	.nv.constant0._ZN10layer_norm31ln_parallel_residual_fwd_kernelINS_13Kernel_traitsI13__nv_bfloat16S2_fS2_fjLj8192ELj1ELj1ELj8ELj16ENS_18Kernel_traits_baseILj8192ES2_S2_fS2_fjLj256EEEEELb1ELb1ELb0EEEvNS_9FwdParamsE,"a",@progbits
	.sectionflags	@""
	.align	4
.nv.constant0._ZN10layer_norm31ln_parallel_residual_fwd_kernelINS_13Kernel_traitsI13__nv_bfloat16S2_fS2_fjLj8192ELj1ELj1ELj8ELj16ENS_18Kernel_traits_baseILj8192ES2_S2_fS2_fjLj256EEEEELb1ELb1ELb0EEEvNS_9FwdParamsE:
	.zero		1128


//--------------------- .nv.constant0._ZN10layer_norm31ln_parallel_residual_fwd_kernelINS_13Kernel_traitsI13__nv_bfloat16S2_fS2_fjLj8192ELj1ELj1ELj8ELj16ENS_18Kernel_traits_baseILj8192ES2_S2_fS2_fjLj256EEEEELb1ELb1ELb1EEEvNS_9FwdParamsE --------------------------
	.section	.nv.constant0._ZN10layer_norm31ln_parallel_residual_fwd_kernelINS_13Kernel_traitsI13__nv_bfloat16S2_fS2_fjLj8192ELj1ELj1ELj8ELj16ENS_18Kernel_traits_baseILj8192ES2_S2_fS2_fjLj256EEEEELb1ELb1ELb1EEEvNS_9FwdParamsE,"a",@progbits
	.sectionflags	@""
	.align	4
.nv.constant0._ZN10layer_norm31ln_parallel_residual_fwd_kernelINS_13Kernel_traitsI13__nv_bfloat16S2_fS2_fjLj8192ELj1ELj1ELj8ELj16ENS_18Kernel_traits_baseILj8192ES2_S2_fS2_fjLj256EEEEELb1ELb1ELb1EEEvNS_9FwdParamsE:
	.zero		1128


//--------------------- .nv.constant0._ZN10layer_norm31ln_parallel_residual_fwd_kernelINS_13Kernel_traitsIf13__nv_bfloat16fS2_fjLj8192ELj1ELj1ELj8ELj16ENS_18Kernel_traits_baseILj8192EfS2_fS2_fjLj256EEEEELb0ELb0ELb0EEEvNS_9FwdParamsE --------------------------
	.section	.nv.constant0._ZN10layer_norm31ln_parallel_residual_fwd_kernelINS_13Kernel_traitsIf13__nv_bfloat16fS2_fjLj8192ELj1ELj1ELj8ELj16ENS_18Kernel_traits_baseILj8192EfS2_fS2_fjLj256EEEEELb0ELb0ELb0EEEvNS_9FwdParamsE,"a",@progbits
	.sectionflags	@""
	.align	4
.nv.constant0._ZN10layer_norm31ln_parallel_residual_fwd_kernelINS_13Kernel_traitsIf13__nv_bfloat16fS2_fjLj8192ELj1ELj1ELj8ELj16ENS_18Kernel_traits_baseILj8192EfS2_fS2_fjLj256EEEEELb0ELb0ELb0EEEvNS_9FwdParamsE:
	.zero		1128


//--------------------- .nv.constant0._ZN10layer_norm31ln_parallel_residual_fwd_kernelINS_13Kernel_traitsIf13__nv_bfloat16fS2_fjLj8192ELj1ELj1ELj8ELj16ENS_18Kernel_traits_baseILj8192EfS2_fS2_fjLj256EEEEELb0ELb0ELb1EEEvNS_9FwdParamsE --------------------------
	.section	.nv.constant0._ZN10layer_norm31ln_parallel_residual_fwd_kernelINS_13Kernel_traitsIf13__nv_bfloat16fS2_fjLj8192ELj1ELj1ELj8ELj16ENS_18Kernel_traits_baseILj8192EfS2_fS2_fjLj256EEEEELb0ELb0ELb1EEEvNS_9FwdParamsE,"a",@progbits
	.sectionflags	@""
	.align	4
.nv.constant0._ZN10layer_norm31ln_parallel_residual_fwd_kernelINS_13Kernel_traitsIf13__nv_bfloat16fS2_fjLj8192ELj1ELj1ELj8ELj16ENS_18Kernel_traits_baseILj8192EfS2_fS2_fjLj256EEEEELb0ELb0ELb1EEEvNS_9FwdParamsE:
	.zero		1128


//--------------------- .nv.constant0._ZN10layer_norm31ln_parallel_residual_fwd_kernelINS_13Kernel_traitsIf13__nv_bfloat16fS2_fjLj8192ELj1ELj1ELj8ELj16ENS_18Kernel_traits_baseILj8192EfS2_fS2_fjLj256EEEEELb0ELb1ELb0EEEvNS_9FwdParamsE --------------------------
	.section	.nv.constant0._ZN10layer_norm31ln_parallel_residual_fwd_kernelINS_13Kernel_traitsIf13__nv_bfloat16fS2_fjLj8192ELj1ELj1ELj8ELj16ENS_18Kernel_traits_baseILj8192EfS2_fS2_fjLj256EEEEELb0ELb1ELb0EEEvNS_9FwdParamsE,"a",@progbits
	.sectionflags	@""
	.align	4
.nv.constant0._ZN10layer_norm31ln_parallel_residual_fwd_kernelINS_13Kernel_traitsIf13__nv_bfloat16fS2_fjLj8192ELj1ELj1ELj8ELj16ENS_18Kernel_traits_baseILj8192EfS2_fS2_fjLj256EEEEELb0ELb1ELb0EEEvNS_9FwdParamsE:
	.zero		1128


//--------------------- .nv.constant0._ZN10layer_norm31ln_parallel_residual_fwd_kernelINS_13Kernel_traitsIf13__nv_bfloat16fS2_fjLj8192ELj1ELj1ELj8ELj16ENS_18Kernel_traits_baseILj8192EfS2_fS2_fjLj256EEEEELb0ELb1ELb1EEEvNS_9FwdParamsE --------------------------
	.section	.nv.constant0._ZN10layer_norm31ln_parallel_residual_fwd_kernelINS_13Kernel_traitsIf13__nv_bfloat16fS2_fjLj8192ELj1ELj1ELj8ELj16ENS_18Kernel_traits_baseILj8192EfS2_fS2_fjLj256EEEEELb0ELb1ELb1EEEvNS_9FwdParamsE,"a",@progbits
	.sectionflags	@""
	.align	4
.nv.constant0._ZN10layer_norm31ln_parallel_residual_fwd_kernelINS_13Kernel_traitsIf13__nv_bfloat16fS2_fjLj8192ELj1ELj1ELj8ELj16ENS_18Kernel_traits_baseILj8192EfS2_fS2_fjLj256EEEEELb0ELb1ELb1EEEvNS_9FwdParamsE:
	.zero		1128


//--------------------- .nv.constant0._ZN10layer_norm31ln_parallel_residual_fwd_kernelINS_13Kernel_traitsIf13__nv_bfloat16fS2_fjLj8192ELj1ELj1ELj8ELj16ENS_18Kernel_traits_baseILj8192EfS2_fS2_fjLj256EEEEELb1ELb0ELb0EEEvNS_9FwdParamsE --------------------------
	.section	.nv.constant0._ZN10layer_norm31ln_parallel_residual_fwd_kernelINS_13Kernel_traitsIf13__nv_bfloat16fS2_fjLj8192ELj1ELj1ELj8ELj16ENS_18Kernel_traits_baseILj8192EfS2_fS2_fjLj256EEEEELb1ELb0ELb0EEEvNS_9FwdParamsE,"a",@progbits
	.sectionflags	@""
	.align	4
.nv.constant0._ZN10layer_norm31ln_parallel_residual_fwd_kernelINS_13Kernel_traitsIf13__nv_bfloat16fS2_fjLj8192ELj1ELj1ELj8ELj16ENS_18Kernel_traits_baseILj8192EfS2_fS2_fjLj256EEEEELb1ELb0ELb0EEEvNS_9FwdParamsE:
	.zero		1128


//--------------------- .nv.constant0._ZN10layer_norm31ln_parallel_residual_fwd_kernelINS_13Kernel_traitsIf13__nv_bfloat16fS2_fjLj8192ELj1ELj1ELj8ELj16ENS_18Kernel_traits_baseILj8192EfS2_fS2_fjLj256EEEEELb1ELb0ELb1EEEvNS_9FwdParamsE --------------------------
	.section	.nv.constant0._ZN10layer_norm31ln_parallel_residual_fwd_kernelINS_13Kernel_traitsIf13__nv_bfloat16fS2_fjLj8192ELj1ELj1ELj8ELj16ENS_18Kernel_traits_baseILj8192EfS2_fS2_fjLj256EEEEELb1ELb0ELb1EEEvNS_9FwdParamsE,"a",@progbits
	.sectionflags	@""
	.align	4
.nv.constant0._ZN10layer_norm31ln_parallel_residual_fwd_kernelINS_13Kernel_traitsIf13__nv_bfloat16fS2_fjLj8192ELj1ELj1ELj8ELj16ENS_18Kernel_traits_baseILj8192EfS2_fS2_fjLj256EEEEELb1ELb0ELb1EEEvNS_9FwdParamsE:
	.zero		1128


//--------------------- .nv.constant0._ZN10layer_norm31ln_parallel_residual_fwd_kernelINS_13Kernel_traitsIf13__nv_bfloat16fS2_fjLj8192ELj1ELj1ELj8ELj16ENS_18Kernel_traits_baseILj8192EfS2_fS2_fjLj256EEEEELb1ELb1ELb0EEEvNS_9FwdParamsE --------------------------
	.section	.nv.constant0._ZN10layer_norm31ln_parallel_residual_fwd_kernelINS_13Kernel_traitsIf13__nv_bfloat16fS2_fjLj8192ELj1ELj1ELj8ELj16ENS_18Kernel_traits_baseILj8192EfS2_fS2_fjLj256EEEEELb1ELb1ELb0EEEvNS_9FwdParamsE,"a",@progbits
	.sectionflags	@""
	.align	4
.nv.constant0._ZN10layer_norm31ln_parallel_residual_fwd_kernelINS_13Kernel_traitsIf13__nv_bfloat16fS2_fjLj8192ELj1ELj1ELj8ELj16ENS_18Kernel_traits_baseILj8192EfS2_fS2_fjLj256EEEEELb1ELb1ELb0EEEvNS_9FwdParamsE:
	.zero		1128


//--------------------- .nv.constant0._ZN10layer_norm31ln_parallel_residual_fwd_kernelINS_13Kernel_traitsIf13__nv_bfloat16fS2_fjLj8192ELj1ELj1ELj8ELj16ENS_18Kernel_traits_baseILj8192EfS2_fS2_fjLj256EEEEELb1ELb1ELb1EEEvNS_9FwdParamsE --------------------------
	.section	.nv.constant0._ZN10layer_norm31ln_parallel_residual_fwd_kernelINS_13Kernel_traitsIf13__nv_bfloat16fS2_fjLj8192ELj1ELj1ELj8ELj16ENS_18Kernel_traits_baseILj8192EfS2_fS2_fjLj256EEEEELb1ELb1ELb1EEEvNS_9FwdParamsE,"a",@progbits
	.sectionflags	@""
	.align	4
.nv.constant0._ZN10layer_norm31ln_parallel_residual_fwd_kernelINS_13Kernel_traitsIf13__nv_bfloat16fS2_fjLj8192ELj1ELj1ELj8ELj16ENS_18Kernel_traits_baseILj8192EfS2_fS2_fjLj256EEEEELb1ELb1ELb1EEEvNS_9FwdParamsE:
	.zero		1128


//--------------------- .nv.constant0._ZN10layer_norm31ln_parallel_residual_fwd_kernelINS_13Kernel_traitsIf6__halfS2_S2_fjLj8192ELj1ELj1ELj8ELj16ENS_18Kernel_traits_baseILj8192EfS2_S2_S2_fjLj256EEEEELb0ELb0ELb0EEEvNS_9FwdParamsE --------------------------
	.section	.nv.constant0._ZN10layer_norm31ln_parallel_residual_fwd_kernelINS_13Kernel_traitsIf6__halfS2_S2_fjLj8192ELj1ELj1ELj8ELj16ENS_18Kernel_traits_baseILj8192EfS2_S2_S2_fjLj256EEEEELb0ELb0ELb0EEEvNS_9FwdParamsE,"a",@progbits
	.sectionflags	@""
	.align	4
.nv.constant0._ZN10layer_norm31ln_parallel_residual_fwd_kernelINS_13Kernel_traitsIf6__halfS2_S2_fjLj8192ELj1ELj1ELj8ELj16ENS_18Kernel_traits_baseILj8192EfS2_S2_S2_fjLj256EEEEELb0ELb0ELb0EEEvNS_9FwdParamsE:
	.zero		1128


//--------------------- .nv.constant0._ZN10layer_norm31ln_parallel_residual_fwd_kernelINS_13Kernel_traitsIf6__halfS2_S2_fjLj8192ELj1ELj1ELj8ELj16ENS_18Kernel_traits_baseILj8192EfS2_S2_S2_fjLj256EEEEELb0ELb0ELb1EEEvNS_9FwdParamsE --------------------------
	.section	.nv.constant0._ZN10layer_norm31ln_parallel_residual_fwd_kernelINS_13Kernel_traitsIf6__halfS2_S2_fjLj8192ELj1ELj1ELj8ELj16ENS_18Kernel_traits_baseILj8192EfS2_S2_S2_fjLj256EEEEELb0ELb0ELb1EEEvNS_9FwdParamsE,"a",@progbits
	.sectionflags	@""
	.align	4
.nv.constant0._ZN10layer_norm31ln_parallel_residual_fwd_kernelINS_13Kernel_traitsIf6__halfS2_S2_fjLj8192ELj1ELj1ELj8ELj16ENS_18Kernel_traits_baseILj8192EfS2_S2_S2_fjLj256EEEEELb0ELb0ELb1EEEvNS_9FwdParamsE:
	.zero		1128


//--------------------- .nv.constant0._ZN10layer_norm31ln_parallel_residual_fwd_kernelINS_13Kernel_traitsIf6__halfS2_S2_fjLj8192ELj1ELj1ELj8ELj16ENS_18Kernel_traits_baseILj8192EfS2_S2_S2_fjLj256EEEEELb0ELb1ELb0EEEvNS_9FwdParamsE --------------------------
	.section	.nv.constant0._ZN10layer_norm31ln_parallel_residual_fwd_kernelINS_13Kernel_traitsIf6__halfS2_S2_fjLj8192ELj1ELj1ELj8ELj16ENS_18Kernel_traits_baseILj8192EfS2_S2_S2_fjLj256EEEEELb0ELb1ELb0EEEvNS_9FwdParamsE,"a",@progbits
	.sectionflags	@""
	.align	4
.nv.constant0._ZN10layer_norm31ln_parallel_residual_fwd_kernelINS_13Kernel_traitsIf6__halfS2_S2_fjLj8192ELj1ELj1ELj8ELj16ENS_18Kernel_traits_baseILj8192EfS2_S2_S2_fjLj256EEEEELb0ELb1ELb0EEEvNS_9FwdParamsE:
	.zero		1128


//--------------------- .nv.constant0._ZN10layer_norm31ln_parallel_residual_fwd_kernelINS_13Kernel_traitsIf6__halfS2_S2_fjLj8192ELj1ELj1ELj8ELj16ENS_18Kernel_traits_baseILj8192EfS2_S2_S2_fjLj256EEEEELb0ELb1ELb1EEEvNS_9FwdParamsE --------------------------
	.section	.nv.constant0._ZN10layer_norm31ln_parallel_residual_fwd_kernelINS_13Kernel_traitsIf6__halfS2_S2_fjLj8192ELj1ELj1ELj8ELj16ENS_18Kernel_traits_baseILj8192EfS2_S2_S2_fjLj256EEEEELb0ELb1ELb1EEEvNS_9FwdParamsE,"a",@progbits
	.sectionflags	@""
	.align	4
.nv.constant0._ZN10layer_norm31ln_parallel_residual_fwd_kernelINS_13Kernel_traitsIf6__halfS2_S2_fjLj8192ELj1ELj1ELj8ELj16ENS_18Kernel_traits_baseILj8192EfS2_S2_S2_fjLj256EEEEELb0ELb1ELb1EEEvNS_9FwdParamsE:
	.zero		1128


//--------------------- .nv.constant0._ZN10layer_norm31ln_parallel_residual_fwd_kernelINS_13Kernel_traitsIf6__halfS2_S2_fjLj8192ELj1ELj1ELj8ELj16ENS_18Kernel_traits_baseILj8192EfS2_S2_S2_fjLj256EEEEELb1ELb0ELb0EEEvNS_9FwdParamsE --------------------------
	.section	.nv.constant0._ZN10layer_norm31ln_parallel_residual_fwd_kernelINS_13Kernel_traitsIf6__halfS2_S2_fjLj8192ELj1ELj1ELj8ELj16ENS_18Kernel_traits_baseILj8192EfS2_S2_S2_fjLj256EEEEELb1ELb0ELb0EEEvNS_9FwdParamsE,"a",@progbits
	.sectionflags	@""
	.align	4
.nv.constant0._ZN10layer_norm31ln_parallel_residual_fwd_kernelINS_13Kernel_traitsIf6__halfS2_S2_fjLj8192ELj1ELj1ELj8ELj16ENS_18Kernel_traits_baseILj8192EfS2_S2_S2_fjLj256EEEEELb1ELb0ELb0EEEvNS_9FwdParamsE:
	.zero		1128


//--------------------- .nv.constant0._ZN10layer_norm31ln_parallel_residual_fwd_kernelINS_13Kernel_traitsIf6__halfS2_S2_fjLj8192ELj1ELj1ELj8ELj16ENS_18Kernel_traits_baseILj8192EfS2_S2_S2_fjLj256EEEEELb1ELb0ELb1EEEvNS_9FwdParamsE --------------------------
	.section	.nv.constant0._ZN10layer_norm31ln_parallel_residual_fwd_kernelINS_13Kernel_traitsIf6__halfS2_S2_fjLj8192ELj1ELj1ELj8ELj16ENS_18Kernel_traits_baseILj8192EfS2_S2_S2_fjLj256EEEEELb1ELb0ELb1EEEvNS_9FwdParamsE,"a",@progbits
	.sectionflags	@""
	.align	4
.nv.constant0._ZN10layer_norm31ln_parallel_residual_fwd_kernelINS_13Kernel_traitsIf6__halfS2_S2_fjLj8192ELj1ELj1ELj8ELj16ENS_18Kernel_traits_baseILj8192EfS2_S2_S2_fjLj256EEEEELb1ELb0ELb1EEEvNS_9FwdParamsE:
	.zero		1128


//--------------------- .nv.constant0._ZN10layer_norm31ln_parallel_residual_fwd_kernelINS_13Kernel_traitsIf6__halfS2_S2_fjLj8192ELj1ELj1ELj8ELj16ENS_18Kernel_traits_baseILj8192EfS2_S2_S2_fjLj256EEEEELb1ELb1ELb0EEEvNS_9FwdParamsE --------------------------
	.section	.nv.constant0._ZN10layer_norm31ln_parallel_residual_fwd_kernelINS_13Kernel_traitsIf6__halfS2_S2_fjLj8192ELj1ELj1ELj8ELj16ENS_18Kernel_traits_baseILj8192EfS2_S2_S2_fjLj256EEEEELb1ELb1ELb0EEEvNS_9FwdParamsE,"a",@progbits
	.sectionflags	@""
	.align	4
.nv.constant0._ZN10layer_norm31ln_parallel_residual_fwd_kernelINS_13Kernel_traitsIf6__halfS2_S2_fjLj8192ELj1ELj1ELj8ELj16ENS_18Kernel_traits_baseILj8192EfS2_S2_S2_fjLj256EEEEELb1ELb1ELb0EEEvNS_9FwdParamsE:
	.zero		1128


//--------------------- .nv.constant0._ZN10layer_norm31ln_parallel_residual_fwd_kernelINS_13Kernel_traitsIf6__halfS2_S2_fjLj8192ELj1ELj1ELj8ELj16ENS_18Kernel_traits_baseILj8192EfS2_S2_S2_fjLj256EEEEELb1ELb1ELb1EEEvNS_9FwdParamsE --------------------------
	.section	.nv.constant0._ZN10layer_norm31ln_parallel_residual_fwd_kernelINS_13Kernel_traitsIf6__halfS2_S2_fjLj8192ELj1ELj1ELj8ELj16ENS_18Kernel_traits_baseILj8192EfS2_S2_S2_fjLj256EEEEELb1ELb1ELb1EEEvNS_9FwdParamsE,"a",@progbits
	.sectionflags	@""
	.align	4
.nv.constant0._ZN10layer_norm31ln_parallel_residual_fwd_kernelINS_13Kernel_traitsIf6__halfS2_S2_fjLj8192ELj1ELj1ELj8ELj16ENS_18Kernel_traits_baseILj8192EfS2_S2_S2_fjLj256EEEEELb1ELb1ELb1EEEvNS_9FwdParamsE:
	.zero		1128


//--------------------- .nv.constant0._ZN10layer_norm31ln_parallel_residual_fwd_kernelINS_13Kernel_traitsI6__halfS2_fS2_fjLj8192ELj1ELj1ELj8ELj16ENS_18Kernel_traits_baseILj8192ES2_S2_fS2_fjLj256EEEEELb0ELb0ELb0EEEvNS_9FwdParamsE --------------------------
	.section	.nv.constant0._ZN10layer_norm31ln_parallel_residual_fwd_kernelINS_13Kernel_traitsI6__halfS2_fS2_fjLj8192ELj1ELj1ELj8ELj16ENS_18Kernel_traits_baseILj8192ES2_S2_fS2_fjLj256EEEEELb0ELb0ELb0EEEvNS_9FwdParamsE,"a",@progbits
	.sectionflags	@""
	.align	4
.nv.constant0._ZN10layer_norm31ln_parallel_residual_fwd_kernelINS_13Kernel_traitsI6__halfS2_fS2_fjLj8192ELj1ELj1ELj8ELj16ENS_18Kernel_traits_baseILj8192ES2_S2_fS2_fjLj256EEEEELb0ELb0ELb0EEEvNS_9FwdParamsE:
	.zero		1128


//--------------------- .nv.constant0._ZN10layer_norm31ln_parallel_residual_fwd_kernelINS_13Kernel_traitsI6__halfS2_fS2_fjLj8192ELj1ELj1ELj8ELj16ENS_18Kernel_traits_baseILj8192ES2_S2_fS2_fjLj256EEEEELb0ELb0ELb1EEEvNS_9FwdParamsE --------------------------
	.section	.nv.constant0._ZN10layer_norm31ln_parallel_residual_fwd_kernelINS_13Kernel_traitsI6__halfS2_fS2_fjLj8192ELj1ELj1ELj8ELj16ENS_18Kernel_traits_baseILj8192ES2_S2_fS2_fjLj256EEEEELb0ELb0ELb1EEEvNS_9FwdParamsE,"a",@progbits
	.sectionflags	@""
	.align	4
.nv.constant0._ZN10layer_norm31ln_parallel_residual_fwd_kernelINS_13Kernel_traitsI6__halfS2_fS2_fjLj8192ELj1ELj1ELj8ELj16ENS_18Kernel_traits_baseILj8192ES2_S2_fS2_fjLj256EEEEELb0ELb0ELb1EEEvNS_9FwdParamsE:
	.zero		1128


//--------------------- .nv.constant0._ZN10layer_norm31ln_parallel_residual_fwd_kernelINS_13Kernel_traitsI6__halfS2_fS2_fjLj8192ELj1ELj1ELj8ELj16ENS_18Kernel_traits_baseILj8192ES2_S2_fS2_fjLj256EEEEELb0ELb1ELb0EEEvNS_9FwdParamsE --------------------------
	.section	.nv.constant0._ZN10layer_norm31ln_parallel_residual_fwd_kernelINS_13Kernel_traitsI6__halfS2_fS2_fjLj8192ELj1ELj1ELj8ELj16ENS_18Kernel_traits_baseILj8192ES2_S2_fS2_fjLj256EEEEELb0ELb1ELb0EEEvNS_9FwdParamsE,"a",@progbits
	.sectionflags	@""
	.align	4
.nv.constant0._ZN10layer_norm31ln_parallel_residual_fwd_kernelINS_13Kernel_traitsI6__halfS2_fS2_fjLj8192ELj1ELj1ELj8ELj16ENS_18Kernel_traits_baseILj8192ES2_S2_fS2_fjLj256EEEEELb0ELb1ELb0EEEvNS_9FwdParamsE:
	.zero		1128


//--------------------- .nv.constant0._ZN10layer_norm31ln_parallel_residual_fwd_kernelINS_13Kernel_traitsI6__halfS2_fS2_fjLj8192ELj1ELj1ELj8ELj16ENS_18Kernel_traits_baseILj8192ES2_S2_fS2_fjLj256EEEEELb0ELb1ELb1EEEvNS_9FwdParamsE --------------------------
	.section	.nv.constant0._ZN10layer_norm31ln_parallel_residual_fwd_kernelINS_13Kernel_traitsI6__halfS2_fS2_fjLj8192ELj1ELj1ELj8ELj16ENS_18Kernel_traits_baseILj8192ES2_S2_fS2_fjLj256EEEEELb0ELb1ELb1EEEvNS_9FwdParamsE,"a",@progbits
	.sectionflags	@""
	.align	4
.nv.constant0._ZN10layer_norm31ln_parallel_residual_fwd_kernelINS_13Kernel_traitsI6__halfS2_fS2_fjLj8192ELj1ELj1ELj8ELj16ENS_18Kernel_traits_baseILj8192ES2_S2_fS2_fjLj256EEEEELb0ELb1ELb1EEEvNS_9FwdParamsE:
	.zero		1128


//--------------------- .nv.constant0._ZN10layer_norm31ln_parallel_residual_fwd_kernelINS_13Kernel_traitsI6__halfS2_fS2_fjLj8192ELj1ELj1ELj8ELj16ENS_18Kernel_traits_baseILj8192ES2_S2_fS2_fjLj256EEEEELb1ELb0ELb0EEEvNS_9FwdParamsE --------------------------
	.section	.nv.constant0._ZN10layer_norm31ln_parallel_residual_fwd_kernelINS_13Kernel_traitsI6__halfS2_fS2_fjLj8192ELj1ELj1ELj8ELj16ENS_18Kernel_traits_baseILj8192ES2_S2_fS2_fjLj256EEEEELb1ELb0ELb0EEEvNS_9FwdParamsE,"a",@progbits
	.sectionflags	@""
	.align	4
.nv.constant0._ZN10layer_norm31ln_parallel_residual_fwd_kernelINS_13Kernel_traitsI6__halfS2_fS2_fjLj8192ELj1ELj1ELj8ELj16ENS_18Kernel_traits_baseILj8192ES2_S2_fS2_fjLj256EEEEELb1ELb0ELb0EEEvNS_9FwdParamsE:
	.zero		1128


//--------------------- .nv.constant0._ZN10layer_norm31ln_parallel_residual_fwd_kernelINS_13Kernel_traitsI6__halfS2_fS2_fjLj8192ELj1ELj1ELj8ELj16ENS_18Kernel_traits_baseILj8192ES2_S2_fS2_fjLj256EEEEELb1ELb0ELb1EEEvNS_9FwdParamsE --------------------------
	.section	.nv.constant0._ZN10layer_norm31ln_parallel_residual_fwd_kernelINS_13Kernel_traitsI6__halfS2_fS2_fjLj8192ELj1ELj1ELj8ELj16ENS_18Kernel_traits_baseILj8192ES2_S2_fS2_fjLj256EEEEELb1ELb0ELb1EEEvNS_9FwdParamsE,"a",@progbits
	.sectionflags	@""
	.align	4
.nv.constant0._ZN10layer_norm31ln_parallel_residual_fwd_kernelINS_13Kernel_traitsI6__halfS2_fS2_fjLj8192ELj1ELj1ELj8ELj16ENS_18Kernel_traits_baseILj8192ES2_S2_fS2_fjLj256EEEEELb1ELb0ELb1EEEvNS_9FwdParamsE:
	.zero		1128


//--------------------- .nv.constant0._ZN10layer_norm31ln_parallel_residual_fwd_kernelINS_13Kernel_traitsI6__halfS2_fS2_fjLj8192ELj1ELj1ELj8ELj16ENS_18Kernel_traits_baseILj8192ES2_S2_fS2_fjLj256EEEEELb1ELb1ELb0EEEvNS_9FwdParamsE --------------------------
	.section	.nv.constant0._ZN10layer_norm31ln_parallel_residual_fwd_kernelINS_13Kernel_traitsI6__halfS2_fS2_fjLj8192ELj1ELj1ELj8ELj16ENS_18Kernel_traits_baseILj8192ES2_S2_fS2_fjLj256EEEEELb1ELb1ELb0EEEvNS_9FwdParamsE,"a",@progbits
	.sectionflags	@""
	.align	4
.nv.constant0._ZN10layer_norm31ln_parallel_residual_fwd_kernelINS_13Kernel_traitsI6__halfS2_fS2_fjLj8192ELj1ELj1ELj8ELj16ENS_18Kernel_traits_baseILj8192ES2_S2_fS2_fjLj256EEEEELb1ELb1ELb0EEEvNS_9FwdParamsE:
	.zero		1128


//--------------------- .nv.constant0._ZN10layer_norm31ln_parallel_residual_fwd_kernelINS_13Kernel_traitsI6__halfS2_fS2_fjLj8192ELj1ELj1ELj8ELj16ENS_18Kernel_traits_baseILj8192ES2_S2_fS2_fjLj256EEEEELb1ELb1ELb1EEEvNS_9FwdParamsE --------------------------
	.section	.nv.constant0._ZN10layer_norm31ln_parallel_residual_fwd_kernelINS_13Kernel_traitsI6__halfS2_fS2_fjLj8192ELj1ELj1ELj8ELj16ENS_18Kernel_traits_baseILj8192ES2_S2_fS2_fjLj256EEEEELb1ELb1ELb1EEEvNS_9FwdParamsE,"a",@progbits
	.sectionflags	@""
	.align	4
.nv.constant0._ZN10layer_norm31ln_parallel_residual_fwd_kernelINS_13Kernel_traitsI6__halfS2_fS2_fjLj8192ELj1ELj1ELj8ELj16ENS_18Kernel_traits_baseILj8192ES2_S2_fS2_fjLj256EEEEELb1ELb1ELb1EEEvNS_9FwdParamsE:
	.zero		1128


//--------------------- .nv.constant0._ZN10layer_norm31ln_parallel_residual_fwd_kernelINS_13Kernel_traitsIf6__halffS2_fjLj8192ELj1ELj1ELj8ELj16ENS_18Kernel_traits_baseILj8192EfS2_fS2_fjLj256EEEEELb0ELb0ELb0EEEvNS_9FwdParamsE --------------------------
	.section	.nv.constant0._ZN10layer_norm31ln_parallel_residual_fwd_kernelINS_13Kernel_traitsIf6__halffS2_fjLj8192ELj1ELj1ELj8ELj16ENS_18Kernel_traits_baseILj8192EfS2_fS2_fjLj256EEEEELb0ELb0ELb0EEEvNS_9FwdParamsE,"a",@progbits
	.sectionflags	@""
	.align	4
.nv.constant0._ZN10layer_norm31ln_parallel_residual_fwd_kernelINS_13Kernel_traitsIf6__halffS2_fjLj8192ELj1ELj1ELj8ELj16ENS_18Kernel_traits_baseILj8192EfS2_fS2_fjLj256EEEEELb0ELb0ELb0EEEvNS_9FwdParamsE:
	.zero		1128


//--------------------- .nv.constant0._ZN10layer_norm31ln_parallel_residual_fwd_kernelINS_13Kernel_traitsIf6__halffS2_fjLj8192ELj1ELj1ELj8ELj16ENS_18Kernel_traits_baseILj8192EfS2_fS2_fjLj256EEEEELb0ELb0ELb1EEEvNS_9FwdParamsE --------------------------
	.section	.nv.constant0._ZN10layer_norm31ln_parallel_residual_fwd_kernelINS_13Kernel_traitsIf6__halffS2_fjLj8192ELj1ELj1ELj8ELj16ENS_18Kernel_traits_baseILj8192EfS2_fS2_fjLj256EEEEELb0ELb0ELb1EEEvNS_9FwdParamsE,"a",@progbits
	.sectionflags	@""
	.align	4
.nv.constant0._ZN10layer_norm31ln_parallel_residual_fwd_kernelINS_13Kernel_traitsIf6__halffS2_fjLj8192ELj1ELj1ELj8ELj16ENS_18Kernel_traits_baseILj8192EfS2_fS2_fjLj256EEEEELb0ELb0ELb1EEEvNS_9FwdParamsE:
	.zero		1128


//--------------------- .nv.constant0._ZN10layer_norm31ln_parallel_residual_fwd_kernelINS_13Kernel_traitsIf6__halffS2_fjLj8192ELj1ELj1ELj8ELj16ENS_18Kernel_traits_baseILj8192EfS2_fS2_fjLj256EEEEELb0ELb1ELb0EEEvNS_9FwdParamsE --------------------------
	.section	.nv.constant0._ZN10layer_norm31ln_parallel_residual_fwd_kernelINS_13Kernel_traitsIf6__halffS2_fjLj8192ELj1ELj1ELj8ELj16ENS_18Kernel_traits_baseILj8192EfS2_fS2_fjLj256EEEEELb0ELb1ELb0EEEvNS_9FwdParamsE,"a",@progbits
	.sectionflags	@""
	.align	4
.nv.constant0._ZN10layer_norm31ln_parallel_residual_fwd_kernelINS_13Kernel_traitsIf6__halffS2_fjLj8192ELj1ELj1ELj8ELj16ENS_18Kernel_traits_baseILj8192EfS2_fS2_fjLj256EEEEELb0ELb1ELb0EEEvNS_9FwdParamsE:
	.zero		1128


//--------------------- .nv.constant0._ZN10layer_norm31ln_parallel_residual_fwd_kernelINS_13Kernel_traitsIf6__halffS2_fjLj8192ELj1ELj1ELj8ELj16ENS_18Kernel_traits_baseILj8192EfS2_fS2_fjLj256EEEEELb0ELb1ELb1EEEvNS_9FwdParamsE --------------------------
	.section	.nv.constant0._ZN10layer_norm31ln_parallel_residual_fwd_kernelINS_13Kernel_traitsIf6__halffS2_fjLj8192ELj1ELj1ELj8ELj16ENS_18Kernel_traits_baseILj8192EfS2_fS2_fjLj256EEEEELb0ELb1ELb1EEEvNS_9FwdParamsE,"a",@progbits
	.sectionflags	@""
	.align	4
.nv.constant0._ZN10layer_norm31ln_parallel_residual_fwd_kernelINS_13Kernel_traitsIf6__halffS2_fjLj8192ELj1ELj1ELj8ELj16ENS_18Kernel_traits_baseILj8192EfS2_fS2_fjLj256EEEEELb0ELb1ELb1EEEvNS_9FwdParamsE:
	.zero		1128


//--------------------- .nv.constant0._ZN10layer_norm31ln_parallel_residual_fwd_kernelINS_13Kernel_traitsIf6__halffS2_fjLj8192ELj1ELj1ELj8ELj16ENS_18Kernel_traits_baseILj8192EfS2_fS2_fjLj256EEEEELb1ELb0ELb0EEEvNS_9FwdParamsE --------------------------
	.section	.nv.constant0._ZN10layer_norm31ln_parallel_residual_fwd_kernelINS_13Kernel_traitsIf6__halffS2_fjLj8192ELj1ELj1ELj8ELj16ENS_18Kernel_traits_baseILj8192EfS2_fS2_fjLj256EEEEELb1ELb0ELb0EEEvNS_9FwdParamsE,"a",@progbits
	.sectionflags	@""
	.align	4
.nv.constant0._ZN10layer_norm31ln_parallel_residual_fwd_kernelINS_13Kernel_traitsIf6__halffS2_fjLj8192ELj1ELj1ELj8ELj16ENS_18Kernel_traits_baseILj8192EfS2_fS2_fjLj256EEEEELb1ELb0ELb0EEEvNS_9FwdParamsE:
	.zero		1128


//--------------------- .nv.constant0._ZN10layer_norm31ln_parallel_residual_fwd_kernelINS_13Kernel_traitsIf6__halffS2_fjLj8192ELj1ELj1ELj8ELj16ENS_18Kernel_traits_baseILj8192EfS2_fS2_fjLj256EEEEELb1ELb0ELb1EEEvNS_9FwdParamsE --------------------------
	.section	.nv.constant0._ZN10layer_norm31ln_parallel_residual_fwd_kernelINS_13Kernel_traitsIf6__halffS2_fjLj8192ELj1ELj1ELj8ELj16ENS_18Kernel_traits_baseILj8192EfS2_fS2_fjLj256EEEEELb1ELb0ELb1EEEvNS_9FwdParamsE,"a",@progbits
	.sectionflags	@""
	.align	4
.nv.constant0._ZN10layer_norm31ln_parallel_residual_fwd_kernelINS_13Kernel_traitsIf6__halffS2_fjLj8192ELj1ELj1ELj8ELj16ENS_18Kernel_traits_baseILj8192EfS2_fS2_fjLj256EEEEELb1ELb0ELb1EEEvNS_9FwdParamsE:
	.zero		1128


//--------------------- .nv.constant0._ZN10layer_norm31ln_parallel_residual_fwd_kernelINS_13Kernel_traitsIf6__halffS2_fjLj8192ELj1ELj1ELj8ELj16ENS_18Kernel_traits_baseILj8192EfS2_fS2_fjLj256EEEEELb1ELb1ELb0EEEvNS_9FwdParamsE --------------------------
	.section	.nv.constant0._ZN10layer_norm31ln_parallel_residual_fwd_kernelINS_13Kernel_traitsIf6__halffS2_fjLj8192ELj1ELj1ELj8ELj16ENS_18Kernel_traits_baseILj8192EfS2_fS2_fjLj256EEEEELb1ELb1ELb0EEEvNS_9FwdParamsE,"a",@progbits
	.sectionflags	@""
	.align	4
.nv.constant0._ZN10layer_norm31ln_parallel_residual_fwd_kernelINS_13Kernel_traitsIf6__halffS2_fjLj8192ELj1ELj1ELj8ELj16ENS_18Kernel_traits_baseILj8192EfS2_fS2_fjLj256EEEEELb1ELb1ELb0EEEvNS_9FwdParamsE:
	.zero		1128


//--------------------- .nv.constant0._ZN10layer_norm31ln_parallel_residual_fwd_kernelINS_13Kernel_traitsIf6__halffS2_fjLj8192ELj1ELj1ELj8ELj16ENS_18Kernel_traits_baseILj8192EfS2_fS2_fjLj256EEEEELb1ELb1ELb1EEEvNS_9FwdParamsE --------------------------
	.section	.nv.constant0._ZN10layer_norm31ln_parallel_residual_fwd_kernelINS_13Kernel_traitsIf6__halffS2_fjLj8192ELj1ELj1ELj8ELj16ENS_18Kernel_traits_baseILj8192EfS2_fS2_fjLj256EEEEELb1ELb1ELb1EEEvNS_9FwdParamsE,"a",@progbits
	.sectionflags	@""
	.align	4
.nv.constant0._ZN10layer_norm31ln_parallel_residual_fwd_kernelINS_13Kernel_traitsIf6__halffS2_fjLj8192ELj1ELj1ELj8ELj16ENS_18Kernel_traits_baseILj8192EfS2_fS2_fjLj256EEEEELb1ELb1ELb1EEEvNS_9FwdParamsE:
	.zero		1128


//--------------------- .nv.constant0._ZN10layer_norm31ln_parallel_residual_fwd_kernelINS_13Kernel_traitsI6__halfffffjLj8192ELj1ELj1ELj8ELj16ENS_18Kernel_traits_baseILj8192ES2_ffffjLj256EEEEELb0ELb0ELb0EEEvNS_9FwdParamsE --------------------------
	.section	.nv.constant0._ZN10layer_norm31ln_parallel_residual_fwd_kernelINS_13Kernel_traitsI6__halfffffjLj8192ELj1ELj1ELj8ELj16ENS_18Kernel_traits_baseILj8192ES2_ffffjLj256EEEEELb0ELb0ELb0EEEvNS_9FwdParamsE,"a",@progbits
	.sectionflags	@""
	.align	4
.nv.constant0._ZN10layer_norm31ln_parallel_residual_fwd_kernelINS_13Kernel_traitsI6__halfffffjLj8192ELj1ELj1ELj8ELj16ENS_18Kernel_traits_baseILj8192ES2_ffffjLj256EEEEELb0ELb0ELb0EEEvNS_9FwdParamsE:
	.zero		1128


//--------------------- .nv.constant0._ZN10layer_norm31ln_parallel_residual_fwd_kernelINS_13Kernel_traitsI6__halfffffjLj8192ELj1ELj1ELj8ELj16ENS_18Kernel_traits_baseILj8192ES2_ffffjLj256EEEEELb0ELb0ELb1EEEvNS_9FwdParamsE --------------------------
	.section	.nv.constant0._ZN10layer_norm31ln_parallel_residual_fwd_kernelINS_13Kernel_traitsI6__halfffffjLj8192ELj1ELj1ELj8ELj16ENS_18Kernel_traits_baseILj8192ES2_ffffjLj256EEEEELb0ELb0ELb1EEEvNS_9FwdParamsE,"a",@progbits
	.sectionflags	@""
	.align	4
.nv.constant0._ZN10layer_norm31ln_parallel_residual_fwd_kernelINS_13Kernel_traitsI6__halfffffjLj8192ELj1ELj1ELj8ELj16ENS_18Kernel_traits_baseILj8192ES2_ffffjLj256EEEEELb0ELb0ELb1EEEvNS_9FwdParamsE:
	.zero		1128


//--------------------- .nv.constant0._ZN10layer_norm31ln_parallel_residual_fwd_kernelINS_13Kernel_traitsI6__halfffffjLj8192ELj1ELj1ELj8ELj16ENS_18Kernel_traits_baseILj8192ES2_ffffjLj256EEEEELb0ELb1ELb0EEEvNS_9FwdParamsE --------------------------
	.section	.nv.constant0._ZN10layer_norm31ln_parallel_residual_fwd_kernelINS_13Kernel_traitsI6__halfffffjLj8192ELj1ELj1ELj8ELj16ENS_18Kernel_traits_baseILj8192ES2_ffffjLj256EEEEELb0ELb1ELb0EEEvNS_9FwdParamsE,"a",@progbits
	.sectionflags	@""
	.align	4
.nv.constant0._ZN10layer_norm31ln_parallel_residual_fwd_kernelINS_13Kernel_traitsI6__halfffffjLj8192ELj1ELj1ELj8ELj16ENS_18Kernel_traits_baseILj8192ES2_ffffjLj256EEEEELb0ELb1ELb0EEEvNS_9FwdParamsE:
	.zero		1128


//--------------------- .nv.constant0._ZN10layer_norm31ln_parallel_residual_fwd_kernelINS_13Kernel_traitsI6__halfffffjLj8192ELj1ELj1ELj8ELj16ENS_18Kernel_traits_baseILj8192ES2_ffffjLj256EEEEELb0ELb1ELb1EEEvNS_9FwdParamsE --------------------------
	.section	.nv.constant0._ZN10layer_norm31ln_parallel_residual_fwd_kernelINS_13Kernel_traitsI6__halfffffjLj8192ELj1ELj1ELj8ELj16ENS_18Kernel_traits_baseILj8192ES2_ffffjLj256EEEEELb0ELb1ELb1EEEvNS_9FwdParamsE,"a",@progbits
	.sectionflags	@""
	.align	4
.nv.constant0._ZN10layer_norm31ln_parallel_residual_fwd_kernelINS_13Kernel_traitsI6__halfffffjLj8192ELj1ELj1ELj8ELj16ENS_18Kernel_traits_baseILj8192ES2_ffffjLj256EEEEELb0ELb1ELb1EEEvNS_9FwdParamsE:
	.zero		1128


//--------------------- .nv.constant0._ZN10layer_norm31ln_parallel_residual_fwd_kernelINS_13Kernel_traitsI6__halfffffjLj8192ELj1ELj1ELj8ELj16ENS_18Kernel_traits_baseILj8192ES2_ffffjLj256EEEEELb1ELb0ELb0EEEvNS_9FwdParamsE --------------------------
	.section	.nv.constant0._ZN10layer_norm31ln_parallel_residual_fwd_kernelINS_13Kernel_traitsI6__halfffffjLj8192ELj1ELj1ELj8ELj16ENS_18Kernel_traits_baseILj8192ES2_ffffjLj256EEEEELb1ELb0ELb0EEEvNS_9FwdParamsE,"a",@progbits
	.sectionflags	@""
	.align	4
.nv.constant0._ZN10layer_norm31ln_parallel_residual_fwd_kernelINS_13Kernel_traitsI6__halfffffjLj8192ELj1ELj1ELj8ELj16ENS_18Kernel_traits_baseILj8192ES2_ffffjLj256EEEEELb1ELb0ELb0EEEvNS_9FwdParamsE:
	.zero		1128


//--------------------- .nv.constant0._ZN10layer_norm31ln_parallel_residual_fwd_kernelINS_13Kernel_traitsI6__halfffffjLj8192ELj1ELj1ELj8ELj16ENS_18Kernel_traits_baseILj8192ES2_ffffjLj256EEEEELb1ELb0ELb1EEEvNS_9FwdParamsE --------------------------
	.section	.nv.constant0._ZN10layer_norm31ln_parallel_residual_fwd_kernelINS_13Kernel_traitsI6__halfffffjLj8192ELj1ELj1ELj8ELj16ENS_18Kernel_traits_baseILj8192ES2_ffffjLj256EEEEELb1ELb0ELb1EEEvNS_9FwdParamsE,"a",@progbits
	.sectionflags	@""
	.align	4
.nv.constant0._ZN10layer_norm31ln_parallel_residual_fwd_kernelINS_13Kernel_traitsI6__halfffffjLj8192ELj1ELj1ELj8ELj16ENS_18Kernel_traits_baseILj8192ES2_ffffjLj256EEEEELb1ELb0ELb1EEEvNS_9FwdParamsE:
	.zero		1128


//--------------------- .nv.constant0._ZN10layer_norm31ln_parallel_residual_fwd_kernelINS_13Kernel_traitsI6__halfffffjLj8192ELj1ELj1ELj8ELj16ENS_18Kernel_traits_baseILj8192ES2_ffffjLj256EEEEELb1ELb1ELb0EEEvNS_9FwdParamsE --------------------------
	.section	.nv.constant0._ZN10layer_norm31ln_parallel_residual_fwd_kernelINS_13Kernel_traitsI6__halfffffjLj8192ELj1ELj1ELj8ELj16ENS_18Kernel_traits_baseILj8192ES2_ffffjLj256EEEEELb1ELb1ELb0EEEvNS_9FwdParamsE,"a",@progbits
	.sectionflags	@""
	.align	4
.nv.constant0._ZN10layer_norm31ln_parallel_residual_fwd_kernelINS_13Kernel_traitsI6__halfffffjLj8192ELj1ELj1ELj8ELj16ENS_18Kernel_traits_baseILj8192ES2_ffffjLj256EEEEELb1ELb1ELb0EEEvNS_9FwdParamsE:
	.zero		1128


//--------------------- .nv.constant0._ZN10layer_norm31ln_parallel_residual_fwd_kernelINS_13Kernel_traitsI6__halfffffjLj8192ELj1ELj1ELj8ELj16ENS_18Kernel_traits_baseILj8192ES2_ffffjLj256EEEEELb1ELb1ELb1EEEvNS_9FwdParamsE --------------------------
	.section	.nv.constant0._ZN10layer_norm31ln_parallel_residual_fwd_kernelINS_13Kernel_traitsI6__halfffffjLj8192ELj1ELj1ELj8ELj16ENS_18Kernel_traits_baseILj8192ES2_ffffjLj256EEEEELb1ELb1ELb1EEEvNS_9FwdParamsE,"a",@progbits
	.sectionflags	@""
	.align	4
.nv.constant0._ZN10layer_norm31ln_parallel_residual_fwd_kernelINS_13Kernel_traitsI6__halfffffjLj8192ELj1ELj1ELj8ELj16ENS_18Kernel_traits_baseILj8192ES2_ffffjLj256EEEEELb1ELb1ELb1EEEvNS_9FwdParamsE:
	.zero		1128


//--------------------- .nv.constant0._ZN10layer_norm31ln_parallel_residual_fwd_kernelINS_13Kernel_traitsIfffffjLj8192ELj1ELj1ELj8ELj16ENS_18Kernel_traits_baseILj8192EfffffjLj256EEEEELb0ELb0ELb0EEEvNS_9FwdParamsE --------------------------
	.section	.nv.constant0._ZN10layer_norm31ln_parallel_residual_fwd_kernelINS_13Kernel_traitsIfffffjLj8192ELj1ELj1ELj8ELj16ENS_18Kernel_traits_baseILj8192EfffffjLj256EEEEELb0ELb0ELb0EEEvNS_9FwdParamsE,"a",@progbits
	.sectionflags	@""
	.align	4
.nv.constant0._ZN10layer_norm31ln_parallel_residual_fwd_kernelINS_13Kernel_traitsIfffffjLj8192ELj1ELj1ELj8ELj16ENS_18Kernel_traits_baseILj8192EfffffjLj256EEEEELb0ELb0ELb0EEEvNS_9FwdParamsE:
	.zero		1128


//--------------------- .nv.constant0._ZN10layer_norm31ln_parallel_residual_fwd_kernelINS_13Kernel_traitsIfffffjLj8192ELj1ELj1ELj8ELj16ENS_18Kernel_traits_baseILj8192EfffffjLj256EEEEELb0ELb0ELb1EEEvNS_9FwdParamsE --------------------------
	.section	.nv.constant0._ZN10layer_norm31ln_parallel_residual_fwd_kernelINS_13Kernel_traitsIfffffjLj8192ELj1ELj1ELj8ELj16ENS_18Kernel_traits_baseILj8192EfffffjLj256EEEEELb0ELb0ELb1EEEvNS_9FwdParamsE,"a",@progbits
	.sectionflags	@""
	.align	4
.nv.constant0._ZN10layer_norm31ln_parallel_residual_fwd_kernelINS_13Kernel_traitsIfffffjLj8192ELj1ELj1ELj8ELj16ENS_18Kernel_traits_baseILj8192EfffffjLj256EEEEELb0ELb0ELb1EEEvNS_9FwdParamsE:
	.zero		1128


//--------------------- .nv.constant0._ZN10layer_norm31ln_parallel_residual_fwd_kernelINS_13Kernel_traitsIfffffjLj8192ELj1ELj1ELj8ELj16ENS_18Kernel_traits_baseILj8192EfffffjLj256EEEEELb0ELb1ELb0EEEvNS_9FwdParamsE --------------------------
	.section	.nv.constant0._ZN10layer_norm31ln_parallel_residual_fwd_kernelINS_13Kernel_traitsIfffffjLj8192ELj1ELj1ELj8ELj16ENS_18Kernel_traits_baseILj8192EfffffjLj256EEEEELb0ELb1ELb0EEEvNS_9FwdParamsE,"a",@progbits
	.sectionflags	@""
	.align	4
.nv.constant0._ZN10layer_norm31ln_parallel_residual_fwd_kernelINS_13Kernel_traitsIfffffjLj8192ELj1ELj1ELj8ELj16ENS_18Kernel_traits_baseILj8192EfffffjLj256EEEEELb0ELb1ELb0EEEvNS_9FwdParamsE:
	.zero		1128


//--------------------- .nv.constant0._ZN10layer_norm31ln_parallel_residual_fwd_kernelINS_13Kernel_traitsIfffffjLj8192ELj1ELj1ELj8ELj16ENS_18Kernel_traits_baseILj8192EfffffjLj256EEEEELb0ELb1ELb1EEEvNS_9FwdParamsE --------------------------
	.section	.nv.constant0._ZN10layer_norm31ln_parallel_residual_fwd_kernelINS_13Kernel_traitsIfffffjLj8192ELj1ELj1ELj8ELj16ENS_18Kernel_traits_baseILj8192EfffffjLj256EEEEELb0ELb1ELb1EEEvNS_9FwdParamsE,"a",@progbits
	.sectionflags	@""
	.align	4
.nv.constant0._ZN10layer_norm31ln_parallel_residual_fwd_kernelINS_13Kernel_traitsIfffffjLj8192ELj1ELj1ELj8ELj16ENS_18Kernel_traits_baseILj8192EfffffjLj256EEEEELb0ELb1ELb1EEEvNS_9FwdParamsE:
	.zero		1128


//--------------------- .nv.constant0._ZN10layer_norm31ln_parallel_residual_fwd_kernelINS_13Kernel_traitsIfffffjLj8192ELj1ELj1ELj8ELj16ENS_18Kernel_traits_baseILj8192EfffffjLj256EEEEELb1ELb0ELb0EEEvNS_9FwdParamsE --------------------------
	.section	.nv.constant0._ZN10layer_norm31ln_parallel_residual_fwd_kernelINS_13Kernel_traitsIfffffjLj8192ELj1ELj1ELj8ELj16ENS_18Kernel_traits_baseILj8192EfffffjLj256EEEEELb1ELb0ELb0EEEvNS_9FwdParamsE,"a",@progbits
	.sectionflags	@""
	.align	4
.nv.constant0._ZN10layer_norm31ln_parallel_residual_fwd_kernelINS_13Kernel_traitsIfffffjLj8192ELj1ELj1ELj8ELj16ENS_18Kernel_traits_baseILj8192EfffffjLj256EEEEELb1ELb0ELb0EEEvNS_9FwdParamsE:
	.zero		1128


//--------------------- .nv.constant0._ZN10layer_norm31ln_parallel_residual_fwd_kernelINS_13Kernel_traitsIfffffjLj8192ELj1ELj1ELj8ELj16ENS_18Kernel_traits_baseILj8192EfffffjLj256EEEEELb1ELb0ELb1EEEvNS_9FwdParamsE --------------------------
	.section	.nv.constant0._ZN10layer_norm31ln_parallel_residual_fwd_kernelINS_13Kernel_traitsIfffffjLj8192ELj1ELj1ELj8ELj16ENS_18Kernel_traits_baseILj8192EfffffjLj256EEEEELb1ELb0ELb1EEEvNS_9FwdParamsE,"a",@progbits
	.sectionflags	@""
	.align	4
.nv.constant0._ZN10layer_norm31ln_parallel_residual_fwd_kernelINS_13Kernel_traitsIfffffjLj8192ELj1ELj1ELj8ELj16ENS_18Kernel_traits_baseILj8192EfffffjLj256EEEEELb1ELb0ELb1EEEvNS_9FwdParamsE:
	.zero		1128


//--------------------- .nv.constant0._ZN10layer_norm31ln_parallel_residual_fwd_kernelINS_13Kernel_traitsIfffffjLj8192ELj1ELj1ELj8ELj16ENS_18Kernel_traits_baseILj8192EfffffjLj256EEEEELb1ELb1ELb0EEEvNS_9FwdParamsE --------------------------
	.section	.nv.constant0._ZN10layer_norm31ln_parallel_residual_fwd_kernelINS_13Kernel_traitsIfffffjLj8192ELj1ELj1ELj8ELj16ENS_18Kernel_traits_baseILj8192EfffffjLj256EEEEELb1ELb1ELb0EEEvNS_9FwdParamsE,"a",@progbits
	.sectionflags	@""
	.align	4
.nv.constant0._ZN10layer_norm31ln_parallel_residual_fwd_kernelINS_13Kernel_traitsIfffffjLj8192ELj1ELj1ELj8ELj16ENS_18Kernel_traits_baseILj8192EfffffjLj256EEEEELb1ELb1ELb0EEEvNS_9FwdParamsE:
	.zero		1128


//--------------------- .nv.constant0._ZN10layer_norm31ln_parallel_residual_fwd_kernelINS_13Kernel_traitsIfffffjLj8192ELj1ELj1ELj8ELj16ENS_18Kernel_traits_baseILj8192EfffffjLj256EEEEELb1ELb1ELb1EEEvNS_9FwdParamsE --------------------------
	.section	.nv.constant0._ZN10layer_norm31ln_parallel_residual_fwd_kernelINS_13Kernel_traitsIfffffjLj8192ELj1ELj1ELj8ELj16ENS_18Kernel_traits_baseILj8192EfffffjLj256EEEEELb1ELb1ELb1EEEvNS_9FwdParamsE,"a",@progbits
	.sectionflags	@""
	.align	4
.nv.constant0._ZN10layer_norm31ln_parallel_residual_fwd_kernelINS_13Kernel_traitsIfffffjLj8192ELj1ELj1ELj8ELj16ENS_18Kernel_traits_baseILj8192EfffffjLj256EEEEELb1ELb1ELb1EEEvNS_9FwdParamsE:
	.zero		1128


//--------------------- SYMBOLS --------------------------

	.type		.nv.reservedSmem.offset0,@object
	.size		.nv.reservedSmem.offset0,0x4
	.type		.nv.reservedSmem.cap,@object
	.size		.nv.reservedSmem.cap,0x4
